	.target	sm_100a

	.elftype	@"ET_EXEC"


//--------------------- .note.nv.tkinfo           --------------------------
	.section	.note.nv.tkinfo,"",@"SHT_NOTE"
	.sectionflags	@"SHF_NOTE_NV_TKINFO"
	.tkinfo
        /*0018*/ 	.word	0x00000002
        /*0030*/ 	.string	""
        /*0030*/ 	.string	"ptxas"
        /*0030*/ 	.string	"Cuda compilation tools, release 13.0, V13.0.88"
        /*0030*/ 	.string	"Build cuda_13.0.r13.0/compiler.36424714_0"
        /*0030*/ 	.string	"-arch sm_100a -m 64 "



//--------------------- .note.nv.cuinfo           --------------------------
	.section	.note.nv.cuinfo,"",@"SHT_NOTE"
	.sectionflags	@"SHF_NOTE_NV_CUINFO"
        /*0018*/ 	.short	0x0002
        /*001a*/ 	.short	0x0064
        /*001c*/ 	.short	0x0082
	.zero		2


//--------------------- .nv.info                  --------------------------
	.section	.nv.info,"",@"SHT_CUDA_INFO"
	.align	4


	//----- nvinfo : EIATTR_REGCOUNT
	.align		4
        /*0000*/ 	.byte	0x04, 0x2f
        /*0002*/ 	.short	(.L_70 - .L_69)
	.align		4
.L_69:
        /*0004*/ 	.word	index@(_ZN2at6native29vectorized_elementwise_kernelILi8EZNS0_54_GLOBAL__N__d8c5977b_16_LinearAlgebra_cu_35b291db_316116addr_kernel_cudaERNS_14TensorIteratorERKN3c106ScalarES8_EUlbbbE_St5arrayIPcLm4EEEEviT0_T1_)
        /*0008*/ 	.word	0x00000026


	//----- nvinfo : EIATTR_FRAME_SIZE
	.align		4
.L_70:
        /*000c*/ 	.byte	0x04, 0x11
        /*000e*/ 	.short	(.L_72 - .L_71)
	.align		4
.L_71:
        /*0010*/ 	.word	index@(_ZN2at6native29vectorized_elementwise_kernelILi8EZNS0_54_GLOBAL__N__d8c5977b_16_LinearAlgebra_cu_35b291db_316116addr_kernel_cudaERNS_14TensorIteratorERKN3c106ScalarES8_EUlbbbE_St5arrayIPcLm4EEEEviT0_T1_)
        /*0014*/ 	.word	0x00000000


	//----- nvinfo : EIATTR_REGCOUNT
	.align		4
.L_72:
        /*0018*/ 	.byte	0x04, 0x2f
        /*001a*/ 	.short	(.L_74 - .L_73)
	.align		4
.L_73:
        /*001c*/ 	.word	index@(_ZN2at6native29vectorized_elementwise_kernelILi4EZNS0_54_GLOBAL__N__d8c5977b_16_LinearAlgebra_cu_35b291db_316116addr_kernel_cudaERNS_14TensorIteratorERKN3c106ScalarES8_EUlbbbE_St5arrayIPcLm4EEEEviT0_T1_)
        /*0020*/ 	.word	0x00000026


	//----- nvinfo : EIATTR_FRAME_SIZE
	.align		4
.L_74:
        /*0024*/ 	.byte	0x04, 0x11
        /*0026*/ 	.short	(.L_76 - .L_75)
	.align		4
.L_75:
        /*0028*/ 	.word	index@(_ZN2at6native29vectorized_elementwise_kernelILi4EZNS0_54_GLOBAL__N__d8c5977b_16_LinearAlgebra_cu_35b291db_316116addr_kernel_cudaERNS_14TensorIteratorERKN3c106ScalarES8_EUlbbbE_St5arrayIPcLm4EEEEviT0_T1_)
        /*002c*/ 	.word	0x00000000


	//----- nvinfo : EIATTR_REGCOUNT
	.align		4
.L_76:
        /*0030*/ 	.byte	0x04, 0x2f
        /*0032*/ 	.short	(.L_78 - .L_77)
	.align		4
.L_77:
        /*0034*/ 	.word	index@(_ZN2at6native29vectorized_elementwise_kernelILi2EZNS0_54_GLOBAL__N__d8c5977b_16_LinearAlgebra_cu_35b291db_316116addr_kernel_cudaERNS_14TensorIteratorERKN3c106ScalarES8_EUlbbbE_St5arrayIPcLm4EEEEviT0_T1_)
        /*0038*/ 	.word	0x00000026


	//----- nvinfo : EIATTR_FRAME_SIZE
	.align		4
.L_78:
        /*003c*/ 	.byte	0x04, 0x11
        /*003e*/ 	.short	(.L_80 - .L_79)
	.align		4
.L_79:
        /*0040*/ 	.word	index@(_ZN2at6native29vectorized_elementwise_kernelILi2EZNS0_54_GLOBAL__N__d8c5977b_16_LinearAlgebra_cu_35b291db_316116addr_kernel_cudaERNS_14TensorIteratorERKN3c106ScalarES8_EUlbbbE_St5arrayIPcLm4EEEEviT0_T1_)
        /*0044*/ 	.word	0x00000000


	//----- nvinfo : EIATTR_REGCOUNT
	.align		4
.L_80:
        /*0048*/ 	.byte	0x04, 0x2f
        /*004a*/ 	.short	(.L_82 - .L_81)
	.align		4
.L_81:
        /*004c*/ 	.word	index@(_ZN2at6native27unrolled_elementwise_kernelIZNS0_54_GLOBAL__N__d8c5977b_16_LinearAlgebra_cu_35b291db_316116addr_kernel_cudaERNS_14TensorIteratorERKN3c106ScalarES8_EUlbbbE_St5arrayIPcLm4EELi4E23TrivialOffsetCalculatorILi3EjESD_ILi1EjENS0_6memory15LoadWithoutCastENSG_16StoreWithoutCastEEEviT_T0_T2_T3_T4_T5_)
        /*0050*/ 	.word	0x0000001e


	//----- nvinfo : EIATTR_FRAME_SIZE
	.align		4
.L_82:
        /*0054*/ 	.byte	0x04, 0x11
        /*0056*/ 	.short	(.L_84 - .L_83)
	.align		4
.L_83:
        /*0058*/ 	.word	index@(_ZN2at6native27unrolled_elementwise_kernelIZNS0_54_GLOBAL__N__d8c5977b_16_LinearAlgebra_cu_35b291db_316116addr_kernel_cudaERNS_14TensorIteratorERKN3c106ScalarES8_EUlbbbE_St5arrayIPcLm4EELi4E23TrivialOffsetCalculatorILi3EjESD_ILi1EjENS0_6memory15LoadWithoutCastENSG_16StoreWithoutCastEEEviT_T0_T2_T3_T4_T5_)
        /*005c*/ 	.word	0x00000000


	//----- nvinfo : EIATTR_REGCOUNT
	.align		4
.L_84:
        /*0060*/ 	.byte	0x04, 0x2f
        /*0062*/ 	.short	(.L_86 - .L_85)
	.align		4
.L_85:
        /*0064*/ 	.word	index@(_ZN2at6native18elementwise_kernelILi128ELi4EZNS0_22gpu_kernel_impl_nocastIZNS0_54_GLOBAL__N__d8c5977b_16_LinearAlgebra_cu_35b291db_316116addr_kernel_cudaERNS_14TensorIteratorERKN3c106ScalarES9_EUlbbbE_EEvRNS_18TensorIteratorBaseERKT_EUliE_EEviT1_)
        /*0068*/ 	.word	0x00000014


	//----- nvinfo : EIATTR_FRAME_SIZE
	.align		4
.L_86:
        /*006c*/ 	.byte	0x04, 0x11
        /*006e*/ 	.short	(.L_88 - .L_87)
	.align		4
.L_87:
        /*0070*/ 	.word	index@(_ZN2at6native18elementwise_kernelILi128ELi4EZNS0_22gpu_kernel_impl_nocastIZNS0_54_GLOBAL__N__d8c5977b_16_LinearAlgebra_cu_35b291db_316116addr_kernel_cudaERNS_14TensorIteratorERKN3c106ScalarES9_EUlbbbE_EEvRNS_18TensorIteratorBaseERKT_EUliE_EEviT1_)
        /*0074*/ 	.word	0x00000000


	//----- nvinfo : EIATTR_REGCOUNT
	.align		4
.L_88:
        /*0078*/ 	.byte	0x04, 0x2f
        /*007a*/ 	.short	(.L_90 - .L_89)
	.align		4
.L_89:
        /*007c*/ 	.word	index@(_ZN2at6native27unrolled_elementwise_kernelIZNS0_54_GLOBAL__N__d8c5977b_16_LinearAlgebra_cu_35b291db_316116addr_kernel_cudaERNS_14TensorIteratorERKN3c106ScalarES8_EUlbbbE_St5arrayIPcLm4EELi4E23TrivialOffsetCalculatorILi3EjESD_ILi1EjENS0_6memory12LoadWithCastILi3EEENSG_13StoreWithCastILi1EEEEEviT_T0_T2_T3_T4_T5_)
        /*0080*/ 	.word	0x00000020


	//----- nvinfo : EIATTR_FRAME_SIZE
	.align		4
.L_90:
        /*0084*/ 	.byte	0x04, 0x11
        /*0086*/ 	.short	(.L_92 - .L_91)
	.align		4
.L_91:
        /*0088*/ 	.word	index@(_ZN2at6native27unrolled_elementwise_kernelIZNS0_54_GLOBAL__N__d8c5977b_16_LinearAlgebra_cu_35b291db_316116addr_kernel_cudaERNS_14TensorIteratorERKN3c106ScalarES8_EUlbbbE_St5arrayIPcLm4EELi4E23TrivialOffsetCalculatorILi3EjESD_ILi1EjENS0_6memory12LoadWithCastILi3EEENSG_13StoreWithCastILi1EEEEEviT_T0_T2_T3_T4_T5_)
        /*008c*/ 	.word	0x00000000


	//----- nvinfo : EIATTR_REGCOUNT
	.align		4
.L_92:
        /*0090*/ 	.byte	0x04, 0x2f
        /*0092*/ 	.short	(.L_94 - .L_93)
	.align		4
.L_93:
        /*0094*/ 	.word	index@(_ZN2at6native18elementwise_kernelILi128ELi4EZNS0_15gpu_kernel_implIZNS0_54_GLOBAL__N__d8c5977b_16_LinearAlgebra_cu_35b291db_316116addr_kernel_cudaERNS_14TensorIteratorERKN3c106ScalarES9_EUlbbbE_EEvRNS_18TensorIteratorBaseERKT_EUliE_EEviT1_)
        /*0098*/ 	.word	0x0000001c


	//----- nvinfo : EIATTR_FRAME_SIZE
	.align		4
.L_94:
        /*009c*/ 	.byte	0x04, 0x11
        /*009e*/ 	.short	(.L_96 - .L_95)
	.align		4
.L_95:
        /*00a0*/ 	.word	index@(_ZN2at6native18elementwise_kernelILi128ELi4EZNS0_15gpu_kernel_implIZNS0_54_GLOBAL__N__d8c5977b_16_LinearAlgebra_cu_35b291db_316116addr_kernel_cudaERNS_14TensorIteratorERKN3c106ScalarES9_EUlbbbE_EEvRNS_18TensorIteratorBaseERKT_EUliE_EEviT1_)
        /*00a4*/ 	.word	0x00000000


	//----- nvinfo : EIATTR_REGCOUNT
	.align		4
.L_96:
        /*00a8*/ 	.byte	0x04, 0x2f
        /*00aa*/ 	.short	(.L_98 - .L_97)
	.align		4
.L_97:
        /*00ac*/ 	.word	index@(_ZN2at6native29vectorized_elementwise_kernelILi8EZNS0_54_GLOBAL__N__d8c5977b_16_LinearAlgebra_cu_35b291db_316116addr_kernel_cudaERNS_14TensorIteratorERKN3c106ScalarES8_EUlbbbE0_St5arrayIPcLm4EEEEviT0_T1_)
        /*00b0*/ 	.word	0x00000022


	//----- nvinfo : EIATTR_FRAME_SIZE
	.align		4
.L_98:
        /*00b4*/ 	.byte	0x04, 0x11
        /*00b6*/ 	.short	(.L_100 - .L_99)
	.align		4
.L_99:
        /*00b8*/ 	.word	index@(_ZN2at6native29vectorized_elementwise_kernelILi8EZNS0_54_GLOBAL__N__d8c5977b_16_LinearAlgebra_cu_35b291db_316116addr_kernel_cudaERNS_14TensorIteratorERKN3c106ScalarES8_EUlbbbE0_St5arrayIPcLm4EEEEviT0_T1_)
        /*00bc*/ 	.word	0x00000000


	//----- nvinfo : EIATTR_REGCOUNT
	.align		4
.L_100:
        /*00c0*/ 	.byte	0x04, 0x2f
        /*00c2*/ 	.short	(.L_102 - .L_101)
	.align		4
.L_101:
        /*00c4*/ 	.word	index@(_ZN2at6native29vectorized_elementwise_kernelILi4EZNS0_54_GLOBAL__N__d8c5977b_16_LinearAlgebra_cu_35b291db_316116addr_kernel_cudaERNS_14TensorIteratorERKN3c106ScalarES8_EUlbbbE0_St5arrayIPcLm4EEEEviT0_T1_)
        /*00c8*/ 	.word	0x00000022


	//----- nvinfo : EIATTR_FRAME_SIZE
	.align		4
.L_102:
        /*00cc*/ 	.byte	0x04, 0x11
        /*00ce*/ 	.short	(.L_104 - .L_103)
	.align		4
.L_103:
        /*00d0*/ 	.word	index@(_ZN2at6native29vectorized_elementwise_kernelILi4EZNS0_54_GLOBAL__N__d8c5977b_16_LinearAlgebra_cu_35b291db_316116addr_kernel_cudaERNS_14TensorIteratorERKN3c106ScalarES8_EUlbbbE0_St5arrayIPcLm4EEEEviT0_T1_)
        /*00d4*/ 	.word	0x00000000


	//----- nvinfo : EIATTR_REGCOUNT
	.align		4
.L_104:
        /*00d8*/ 	.byte	0x04, 0x2f
        /*00da*/ 	.short	(.L_106 - .L_105)
	.align		4
.L_105:
        /*00dc*/ 	.word	index@(_ZN2at6native29vectorized_elementwise_kernelILi2EZNS0_54_GLOBAL__N__d8c5977b_16_LinearAlgebra_cu_35b291db_316116addr_kernel_cudaERNS_14TensorIteratorERKN3c106ScalarES8_EUlbbbE0_St5arrayIPcLm4EEEEviT0_T1_)
        /*00e0*/ 	.word	0x00000022


	//----- nvinfo : EIATTR_FRAME_SIZE
	.align		4
.L_106:
        /*00e4*/ 	.byte	0x04, 0x11
        /*00e6*/ 	.short	(.L_108 - .L_107)
	.align		4
.L_107:
        /*00e8*/ 	.word	index@(_ZN2at6native29vectorized_elementwise_kernelILi2EZNS0_54_GLOBAL__N__d8c5977b_16_LinearAlgebra_cu_35b291db_316116addr_kernel_cudaERNS_14TensorIteratorERKN3c106ScalarES8_EUlbbbE0_St5arrayIPcLm4EEEEviT0_T1_)
        /*00ec*/ 	.word	0x00000000


	//----- nvinfo : EIATTR_REGCOUNT
	.align		4
.L_108:
        /*00f0*/ 	.byte	0x04, 0x2f
        /*00f2*/ 	.short	(.L_110 - .L_109)
	.align		4
.L_109:
        /*00f4*/ 	.word	index@(_ZN2at6native27unrolled_elementwise_kernelIZNS0_54_GLOBAL__N__d8c5977b_16_LinearAlgebra_cu_35b291db_316116addr_kernel_cudaERNS_14TensorIteratorERKN3c106ScalarES8_EUlbbbE0_St5arrayIPcLm4EELi4E23TrivialOffsetCalculatorILi3EjESD_ILi1EjENS0_6memory15LoadWithoutCastENSG_16StoreWithoutCastEEEviT_T0_T2_T3_T4_T5_)
        /*00f8*/ 	.word	0x00000020


	//----- nvinfo : EIATTR_FRAME_SIZE
	.align		4
.L_110:
        /*00fc*/ 	.byte	0x04, 0x11
        /*00fe*/ 	.short	(.L_112 - .L_111)
	.align		4
.L_111:
        /*0100*/ 	.word	index@(_ZN2at6native27unrolled_elementwise_kernelIZNS0_54_GLOBAL__N__d8c5977b_16_LinearAlgebra_cu_35b291db_316116addr_kernel_cudaERNS_14TensorIteratorERKN3c106ScalarES8_EUlbbbE0_St5arrayIPcLm4EELi4E23TrivialOffsetCalculatorILi3EjESD_ILi1EjENS0_6memory15LoadWithoutCastENSG_16StoreWithoutCastEEEviT_T0_T2_T3_T4_T5_)
        /*0104*/ 	.word	0x00000000


	//----- nvinfo : EIATTR_REGCOUNT
	.align		4
.L_112:
        /*0108*/ 	.byte	0x04, 0x2f
        /*010a*/ 	.short	(.L_114 - .L_113)
	.align		4
.L_113:
        /*010c*/ 	.word	index@(_ZN2at6native18elementwise_kernelILi128ELi4EZNS0_22gpu_kernel_impl_nocastIZNS0_54_GLOBAL__N__d8c5977b_16_LinearAlgebra_cu_35b291db_316116addr_kernel_cudaERNS_14TensorIteratorERKN3c106ScalarES9_EUlbbbE0_EEvRNS_18TensorIteratorBaseERKT_EUliE_EEviT1_)
        /*0110*/ 	.word	0x00000016


	//----- nvinfo : EIATTR_FRAME_SIZE
	.align		4
.L_114:
        /*0114*/ 	.byte	0x04, 0x11
        /*0116*/ 	.short	(.L_116 - .L_115)
	.align		4
.L_115:
        /*0118*/ 	.word	index@(_ZN2at6native18elementwise_kernelILi128ELi4EZNS0_22gpu_kernel_impl_nocastIZNS0_54_GLOBAL__N__d8c5977b_16_LinearAlgebra_cu_35b291db_316116addr_kernel_cudaERNS_14TensorIteratorERKN3c106ScalarES9_EUlbbbE0_EEvRNS_18TensorIteratorBaseERKT_EUliE_EEviT1_)
        /*011c*/ 	.word	0x00000000


	//----- nvinfo : EIATTR_REGCOUNT
	.align		4
.L_116:
        /*0120*/ 	.byte	0x04, 0x2f
        /*0122*/ 	.short	(.L_118 - .L_117)
	.align		4
.L_117:
        /*0124*/ 	.word	index@(_ZN2at6native27unrolled_elementwise_kernelIZNS0_54_GLOBAL__N__d8c5977b_16_LinearAlgebra_cu_35b291db_316116addr_kernel_cudaERNS_14TensorIteratorERKN3c106ScalarES8_EUlbbbE0_St5arrayIPcLm4EELi4E23TrivialOffsetCalculatorILi3EjESD_ILi1EjENS0_6memory12LoadWithCastILi3EEENSG_13StoreWithCastILi1EEEEEviT_T0_T2_T3_T4_T5_)
        /*0128*/ 	.word	0x00000022


	//----- nvinfo : EIATTR_FRAME_SIZE
	.align		4
.L_118:
        /*012c*/ 	.byte	0x04, 0x11
        /*012e*/ 	.short	(.L_120 - .L_119)
	.align		4
.L_119:
        /*0130*/ 	.word	index@(_ZN2at6native27unrolled_elementwise_kernelIZNS0_54_GLOBAL__N__d8c5977b_16_LinearAlgebra_cu_35b291db_316116addr_kernel_cudaERNS_14TensorIteratorERKN3c106ScalarES8_EUlbbbE0_St5arrayIPcLm4EELi4E23TrivialOffsetCalculatorILi3EjESD_ILi1EjENS0_6memory12LoadWithCastILi3EEENSG_13StoreWithCastILi1EEEEEviT_T0_T2_T3_T4_T5_)
        /*0134*/ 	.word	0x00000000


	//----- nvinfo : EIATTR_REGCOUNT
	.align		4
.L_120:
        /*0138*/ 	.byte	0x04, 0x2f
        /*013a*/ 	.short	(.L_122 - .L_121)
	.align		4
.L_121:
        /*013c*/ 	.word	index@(_ZN2at6native18elementwise_kernelILi128ELi4EZNS0_15gpu_kernel_implIZNS0_54_GLOBAL__N__d8c5977b_16_LinearAlgebra_cu_35b291db_316116addr_kernel_cudaERNS_14TensorIteratorERKN3c106ScalarES9_EUlbbbE0_EEvRNS_18TensorIteratorBaseERKT_EUliE_EEviT1_)
        /*0140*/ 	.word	0x00000019


	//----- nvinfo : EIATTR_FRAME_SIZE
	.align		4
.L_122:
        /*0144*/ 	.byte	0x04, 0x11
        /*0146*/ 	.short	(.L_124 - .L_123)
	.align		4
.L_123:
        /*0148*/ 	.word	index@(_ZN2at6native18elementwise_kernelILi128ELi4EZNS0_15gpu_kernel_implIZNS0_54_GLOBAL__N__d8c5977b_16_LinearAlgebra_cu_35b291db_316116addr_kernel_cudaERNS_14TensorIteratorERKN3c106ScalarES9_EUlbbbE0_EEvRNS_18TensorIteratorBaseERKT_EUliE_EEviT1_)
        /*014c*/ 	.word	0x00000000


	//----- nvinfo : EIATTR_REGCOUNT
	.align		4
.L_124:
        /*0150*/ 	.byte	0x04, 0x2f
        /*0152*/ 	.short	(.L_126 - .L_125)
	.align		4
.L_125:
        /*0154*/ 	.word	index@(_ZN2at6native29vectorized_elementwise_kernelILi8EZZZNS0_54_GLOBAL__N__d8c5977b_16_LinearAlgebra_cu_35b291db_316116addr_kernel_cudaERNS_14TensorIteratorERKN3c106ScalarES8_ENKUlvE_clEvENKUlvE_clEvEUlhhhE_St5arrayIPcLm4EEEEviT0_T1_)
        /*0158*/ 	.word	0x00000020


	//----- nvinfo : EIATTR_FRAME_SIZE
	.align		4
.L_126:
        /*015c*/ 	.byte	0x04, 0x11
        /*015e*/ 	.short	(.L_128 - .L_127)
	.align		4
.L_127:
        /*0160*/ 	.word	index@(_ZN2at6native29vectorized_elementwise_kernelILi8EZZZNS0_54_GLOBAL__N__d8c5977b_16_LinearAlgebra_cu_35b291db_316116addr_kernel_cudaERNS_14TensorIteratorERKN3c106ScalarES8_ENKUlvE_clEvENKUlvE_clEvEUlhhhE_St5arrayIPcLm4EEEEviT0_T1_)
        /*0164*/ 	.word	0x00000000


	//----- nvinfo : EIATTR_REGCOUNT
	.align		4
.L_128:
        /*0168*/ 	.byte	0x04, 0x2f
        /*016a*/ 	.short	(.L_130 - .L_129)
	.align		4
.L_129:
        /*016c*/ 	.word	index@(_ZN2at6native29vectorized_elementwise_kernelILi4EZZZNS0_54_GLOBAL__N__d8c5977b_16_LinearAlgebra_cu_35b291db_316116addr_kernel_cudaERNS_14TensorIteratorERKN3c106ScalarES8_ENKUlvE_clEvENKUlvE_clEvEUlhhhE_St5arrayIPcLm4EEEEviT0_T1_)
        /*0170*/ 	.word	0x00000020


	//----- nvinfo : EIATTR_FRAME_SIZE
	.align		4
.L_130:
        /*0174*/ 	.byte	0x04, 0x11
        /*0176*/ 	.short	(.L_132 - .L_131)
	.align		4
.L_131:
        /*0178*/ 	.word	index@(_ZN2at6native29vectorized_elementwise_kernelILi4EZZZNS0_54_GLOBAL__N__d8c5977b_16_LinearAlgebra_cu_35b291db_316116addr_kernel_cudaERNS_14TensorIteratorERKN3c106ScalarES8_ENKUlvE_clEvENKUlvE_clEvEUlhhhE_St5arrayIPcLm4EEEEviT0_T1_)
        /*017c*/ 	.word	0x00000000


	//----- nvinfo : EIATTR_REGCOUNT
	.align		4
.L_132:
        /*0180*/ 	.byte	0x04, 0x2f
        /*0182*/ 	.short	(.L_134 - .L_133)
	.align		4
.L_133:
        /*0184*/ 	.word	index@(_ZN2at6native29vectorized_elementwise_kernelILi2EZZZNS0_54_GLOBAL__N__d8c5977b_16_LinearAlgebra_cu_35b291db_316116addr_kernel_cudaERNS_14TensorIteratorERKN3c106ScalarES8_ENKUlvE_clEvENKUlvE_clEvEUlhhhE_St5arrayIPcLm4EEEEviT0_T1_)
        /*0188*/ 	.word	0x00000020


	//----- nvinfo : EIATTR_FRAME_SIZE
	.align		4
.L_134:
        /*018c*/ 	.byte	0x04, 0x11
        /*018e*/ 	.short	(.L_136 - .L_135)
	.align		4
.L_135:
        /*0190*/ 	.word	index@(_ZN2at6native29vectorized_elementwise_kernelILi2EZZZNS0_54_GLOBAL__N__d8c5977b_16_LinearAlgebra_cu_35b291db_316116addr_kernel_cudaERNS_14TensorIteratorERKN3c106ScalarES8_ENKUlvE_clEvENKUlvE_clEvEUlhhhE_St5arrayIPcLm4EEEEviT0_T1_)
        /*0194*/ 	.word	0x00000000


	//----- nvinfo : EIATTR_REGCOUNT
	.align		4
.L_136:
        /*0198*/ 	.byte	0x04, 0x2f
        /*019a*/ 	.short	(.L_138 - .L_137)
	.align		4
.L_137:
        /*019c*/ 	.word	index@(_ZN2at6native27unrolled_elementwise_kernelIZZZNS0_54_GLOBAL__N__d8c5977b_16_LinearAlgebra_cu_35b291db_316116addr_kernel_cudaERNS_14TensorIteratorERKN3c106ScalarES8_ENKUlvE_clEvENKUlvE_clEvEUlhhhE_St5arrayIPcLm4EELi4E23TrivialOffsetCalculatorILi3EjESF_ILi1EjENS0_6memory15LoadWithoutCastENSI_16StoreWithoutCastEEEviT_T0_T2_T3_T4_T5_)
        /*01a0*/ 	.word	0x0000001c


	//----- nvinfo : EIATTR_FRAME_SIZE
	.align		4
.L_138:
        /*01a4*/ 	.byte	0x04, 0x11
        /*01a6*/ 	.short	(.L_140 - .L_139)
	.align		4
.L_139:
        /*01a8*/ 	.word	index@(_ZN2at6native27unrolled_elementwise_kernelIZZZNS0_54_GLOBAL__N__d8c5977b_16_LinearAlgebra_cu_35b291db_316116addr_kernel_cudaERNS_14TensorIteratorERKN3c106ScalarES8_ENKUlvE_clEvENKUlvE_clEvEUlhhhE_St5arrayIPcLm4EELi4E23TrivialOffsetCalculatorILi3EjESF_ILi1EjENS0_6memory15LoadWithoutCastENSI_16StoreWithoutCastEEEviT_T0_T2_T3_T4_T5_)
        /*01ac*/ 	.word	0x00000000


	//----- nvinfo : EIATTR_REGCOUNT
	.align		4
.L_140:
        /*01b0*/ 	.byte	0x04, 0x2f
        /*01b2*/ 	.short	(.L_142 - .L_141)
	.align		4
.L_141:
        /*01b4*/ 	.word	index@(_ZN2at6native18elementwise_kernelILi128ELi4EZNS0_22gpu_kernel_impl_nocastIZZZNS0_54_GLOBAL__N__d8c5977b_16_LinearAlgebra_cu_35b291db_316116addr_kernel_cudaERNS_14TensorIteratorERKN3c106ScalarES9_ENKUlvE_clEvENKUlvE_clEvEUlhhhE_EEvRNS_18TensorIteratorBaseERKT_EUliE_EEviT1_)
        /*01b8*/ 	.word	0x00000014


	//----- nvinfo : EIATTR_FRAME_SIZE
	.align		4
.L_142:
        /*01bc*/ 	.byte	0x04, 0x11
        /*01be*/ 	.short	(.L_144 - .L_143)
	.align		4
.L_143:
        /*01c0*/ 	.word	index@(_ZN2at6native18elementwise_kernelILi128ELi4EZNS0_22gpu_kernel_impl_nocastIZZZNS0_54_GLOBAL__N__d8c5977b_16_LinearAlgebra_cu_35b291db_316116addr_kernel_cudaERNS_14TensorIteratorERKN3c106ScalarES9_ENKUlvE_clEvENKUlvE_clEvEUlhhhE_EEvRNS_18TensorIteratorBaseERKT_EUliE_EEviT1_)
        /*01c4*/ 	.word	0x00000000


	//----- nvinfo : EIATTR_REGCOUNT
	.align		4
.L_144:
        /*01c8*/ 	.byte	0x04, 0x2f
        /*01ca*/ 	.short	(.L_146 - .L_145)
	.align		4
.L_145:
        /*01cc*/ 	.word	index@(_ZN2at6native27unrolled_elementwise_kernelIZZZNS0_54_GLOBAL__N__d8c5977b_16_LinearAlgebra_cu_35b291db_316116addr_kernel_cudaERNS_14TensorIteratorERKN3c106ScalarES8_ENKUlvE_clEvENKUlvE_clEvEUlhhhE_St5arrayIPcLm4EELi4E23TrivialOffsetCalculatorILi3EjESF_ILi1EjENS0_6memory12LoadWithCastILi3EEENSI_13StoreWithCastILi1EEEEEviT_T0_T2_T3_T4_T5_)
        /*01d0*/ 	.word	0x00000020


	//----- nvinfo : EIATTR_FRAME_SIZE
	.align		4
.L_146:
        /*01d4*/ 	.byte	0x04, 0x11
        /*01d6*/ 	.short	(.L_148 - .L_147)
	.align		4
.L_147:
        /*01d8*/ 	.word	index@(_ZN2at6native27unrolled_elementwise_kernelIZZZNS0_54_GLOBAL__N__d8c5977b_16_LinearAlgebra_cu_35b291db_316116addr_kernel_cudaERNS_14TensorIteratorERKN3c106ScalarES8_ENKUlvE_clEvENKUlvE_clEvEUlhhhE_St5arrayIPcLm4EELi4E23TrivialOffsetCalculatorILi3EjESF_ILi1EjENS0_6memory12LoadWithCastILi3EEENSI_13StoreWithCastILi1EEEEEviT_T0_T2_T3_T4_T5_)
        /*01dc*/ 	.word	0x00000000


	//----- nvinfo : EIATTR_REGCOUNT
	.align		4
.L_148:
        /*01e0*/ 	.byte	0x04, 0x2f
        /*01e2*/ 	.short	(.L_150 - .L_149)
	.align		4
.L_149:
        /*01e4*/ 	.word	index@(_ZN2at6native18elementwise_kernelILi128ELi4EZNS0_15gpu_kernel_implIZZZNS0_54_GLOBAL__N__d8c5977b_16_LinearAlgebra_cu_35b291db_316116addr_kernel_cudaERNS_14TensorIteratorERKN3c106ScalarES9_ENKUlvE_clEvENKUlvE_clEvEUlhhhE_EEvRNS_18TensorIteratorBaseERKT_EUliE_EEviT1_)
        /*01e8*/ 	.word	0x0000001c


	//----- nvinfo : EIATTR_FRAME_SIZE
	.align		4
.L_150:
        /*01ec*/ 	.byte	0x04, 0x11
        /*01ee*/ 	.short	(.L_152 - .L_151)
	.align		4
.L_151:
        /*01f0*/ 	.word	index@(_ZN2at6native18elementwise_kernelILi128ELi4EZNS0_15gpu_kernel_implIZZZNS0_54_GLOBAL__N__d8c5977b_16_LinearAlgebra_cu_35b291db_316116addr_kernel_cudaERNS_14TensorIteratorERKN3c106ScalarES9_ENKUlvE_clEvENKUlvE_clEvEUlhhhE_EEvRNS_18TensorIteratorBaseERKT_EUliE_EEviT1_)
        /*01f4*/ 	.word	0x00000000


	//----- nvinfo : EIATTR_REGCOUNT
	.align		4
.L_152:
        /*01f8*/ 	.byte	0x04, 0x2f
        /*01fa*/ 	.short	(.L_154 - .L_153)
	.align		4
.L_153:
        /*01fc*/ 	.word	index@(_ZN2at6native29vectorized_elementwise_kernelILi8EZZZNS0_54_GLOBAL__N__d8c5977b_16_LinearAlgebra_cu_35b291db_316116addr_kernel_cudaERNS_14TensorIteratorERKN3c106ScalarES8_ENKUlvE_clEvENKUlvE_clEvEUlhhhE0_St5arrayIPcLm4EEEEviT0_T1_)
        /*0200*/ 	.word	0x00000020


	//----- nvinfo : EIATTR_FRAME_SIZE
	.align		4
.L_154:
        /*0204*/ 	.byte	0x04, 0x11
        /*0206*/ 	.short	(.L_156 - .L_155)
	.align		4
.L_155:
        /*0208*/ 	.word	index@(_ZN2at6native29vectorized_elementwise_kernelILi8EZZZNS0_54_GLOBAL__N__d8c5977b_16_LinearAlgebra_cu_35b291db_316116addr_kernel_cudaERNS_14TensorIteratorERKN3c106ScalarES8_ENKUlvE_clEvENKUlvE_clEvEUlhhhE0_St5arrayIPcLm4EEEEviT0_T1_)
        /*020c*/ 	.word	0x00000000


	//----- nvinfo : EIATTR_REGCOUNT
	.align		4
.L_156:
        /*0210*/ 	.byte	0x04, 0x2f
        /*0212*/ 	.short	(.L_158 - .L_157)
	.align		4
.L_157:
        /*0214*/ 	.word	index@(_ZN2at6native29vectorized_elementwise_kernelILi4EZZZNS0_54_GLOBAL__N__d8c5977b_16_LinearAlgebra_cu_35b291db_316116addr_kernel_cudaERNS_14TensorIteratorERKN3c106ScalarES8_ENKUlvE_clEvENKUlvE_clEvEUlhhhE0_St5arrayIPcLm4EEEEviT0_T1_)
        /*0218*/ 	.word	0x00000020


	//----- nvinfo : EIATTR_FRAME_SIZE
	.align		4
.L_158:
        /*021c*/ 	.byte	0x04, 0x11
        /*021e*/ 	.short	(.L_160 - .L_159)
	.align		4
.L_159:
        /*0220*/ 	.word	index@(_ZN2at6native29vectorized_elementwise_kernelILi4EZZZNS0_54_GLOBAL__N__d8c5977b_16_LinearAlgebra_cu_35b291db_316116addr_kernel_cudaERNS_14TensorIteratorERKN3c106ScalarES8_ENKUlvE_clEvENKUlvE_clEvEUlhhhE0_St5arrayIPcLm4EEEEviT0_T1_)
        /*0224*/ 	.word	0x00000000


	//----- nvinfo : EIATTR_REGCOUNT
	.align		4
.L_160:
        /*0228*/ 	.byte	0x04, 0x2f
        /*022a*/ 	.short	(.L_162 - .L_161)
	.align		4
.L_161:
        /*022c*/ 	.word	index@(_ZN2at6native29vectorized_elementwise_kernelILi2EZZZNS0_54_GLOBAL__N__d8c5977b_16_LinearAlgebra_cu_35b291db_316116addr_kernel_cudaERNS_14TensorIteratorERKN3c106ScalarES8_ENKUlvE_clEvENKUlvE_clEvEUlhhhE0_St5arrayIPcLm4EEEEviT0_T1_)
        /*0230*/ 	.word	0x00000020


	//----- nvinfo : EIATTR_FRAME_SIZE
	.align		4
.L_162:
        /*0234*/ 	.byte	0x04, 0x11
        /*0236*/ 	.short	(.L_164 - .L_163)
	.align		4
.L_163:
        /*0238*/ 	.word	index@(_ZN2at6native29vectorized_elementwise_kernelILi2EZZZNS0_54_GLOBAL__N__d8c5977b_16_LinearAlgebra_cu_35b291db_316116addr_kernel_cudaERNS_14TensorIteratorERKN3c106ScalarES8_ENKUlvE_clEvENKUlvE_clEvEUlhhhE0_St5arrayIPcLm4EEEEviT0_T1_)
        /*023c*/ 	.word	0x00000000


	//----- nvinfo : EIATTR_REGCOUNT
	.align		4
.L_164:
        /*0240*/ 	.byte	0x04, 0x2f
        /*0242*/ 	.short	(.L_166 - .L_165)
	.align		4
.L_165:
        /*0244*/ 	.word	index@(_ZN2at6native27unrolled_elementwise_kernelIZZZNS0_54_GLOBAL__N__d8c5977b_16_LinearAlgebra_cu_35b291db_316116addr_kernel_cudaERNS_14TensorIteratorERKN3c106ScalarES8_ENKUlvE_clEvENKUlvE_clEvEUlhhhE0_St5arrayIPcLm4EELi4E23TrivialOffsetCalculatorILi3EjESF_ILi1EjENS0_6memory15LoadWithoutCastENSI_16StoreWithoutCastEEEviT_T0_T2_T3_T4_T5_)
        /*0248*/ 	.word	0x00000020


	//----- nvinfo : EIATTR_FRAME_SIZE
	.align		4
.L_166:
        /*024c*/ 	.byte	0x04, 0x11
        /*024e*/ 	.short	(.L_168 - .L_167)
	.align		4
.L_167:
        /*0250*/ 	.word	index@(_ZN2at6native27unrolled_elementwise_kernelIZZZNS0_54_GLOBAL__N__d8c5977b_16_LinearAlgebra_cu_35b291db_316116addr_kernel_cudaERNS_14TensorIteratorERKN3c106ScalarES8_ENKUlvE_clEvENKUlvE_clEvEUlhhhE0_St5arrayIPcLm4EELi4E23TrivialOffsetCalculatorILi3EjESF_ILi1EjENS0_6memory15LoadWithoutCastENSI_16StoreWithoutCastEEEviT_T0_T2_T3_T4_T5_)
        /*0254*/ 	.word	0x00000000


	//----- nvinfo : EIATTR_REGCOUNT
	.align		4
.L_168:
        /*0258*/ 	.byte	0x04, 0x2f
        /*025a*/ 	.short	(.L_170 - .L_169)
	.align		4
.L_169:
        /*025c*/ 	.word	index@(_ZN2at6native18elementwise_kernelILi128ELi4EZNS0_22gpu_kernel_impl_nocastIZZZNS0_54_GLOBAL__N__d8c5977b_16_LinearAlgebra_cu_35b291db_316116addr_kernel_cudaERNS_14TensorIteratorERKN3c106ScalarES9_ENKUlvE_clEvENKUlvE_clEvEUlhhhE0_EEvRNS_18TensorIteratorBaseERKT_EUliE_EEviT1_)
        /*0260*/ 	.word	0x00000016


	//----- nvinfo : EIATTR_FRAME_SIZE
	.align		4
.L_170:
        /*0264*/ 	.byte	0x04, 0x11
        /*0266*/ 	.short	(.L_172 - .L_171)
	.align		4
.L_171:
        /*0268*/ 	.word	index@(_ZN2at6native18elementwise_kernelILi128ELi4EZNS0_22gpu_kernel_impl_nocastIZZZNS0_54_GLOBAL__N__d8c5977b_16_LinearAlgebra_cu_35b291db_316116addr_kernel_cudaERNS_14TensorIteratorERKN3c106ScalarES9_ENKUlvE_clEvENKUlvE_clEvEUlhhhE0_EEvRNS_18TensorIteratorBaseERKT_EUliE_EEviT1_)
        /*026c*/ 	.word	0x00000000


	//----- nvinfo : EIATTR_REGCOUNT
	.align		4
.L_172:
        /*0270*/ 	.byte	0x04, 0x2f
        /*0272*/ 	.short	(.L_174 - .L_173)
	.align		4
.L_173:
        /*0274*/ 	.word	index@(_ZN2at6native27unrolled_elementwise_kernelIZZZNS0_54_GLOBAL__N__d8c5977b_16_LinearAlgebra_cu_35b291db_316116addr_kernel_cudaERNS_14TensorIteratorERKN3c106ScalarES8_ENKUlvE_clEvENKUlvE_clEvEUlhhhE0_St5arrayIPcLm4EELi4E23TrivialOffsetCalculatorILi3EjESF_ILi1EjENS0_6memory12LoadWithCastILi3EEENSI_13StoreWithCastILi1EEEEEviT_T0_T2_T3_T4_T5_)
        /*0278*/ 	.word	0x00000022


	//----- nvinfo : EIATTR_FRAME_SIZE
	.align		4
.L_174:
        /*027c*/ 	.byte	0x04, 0x11
        /*027e*/ 	.short	(.L_176 - .L_175)
	.align		4
.L_175:
        /*0280*/ 	.word	index@(_ZN2at6native27unrolled_elementwise_kernelIZZZNS0_54_GLOBAL__N__d8c5977b_16_LinearAlgebra_cu_35b291db_316116addr_kernel_cudaERNS_14TensorIteratorERKN3c106ScalarES8_ENKUlvE_clEvENKUlvE_clEvEUlhhhE0_St5arrayIPcLm4EELi4E23TrivialOffsetCalculatorILi3EjESF_ILi1EjENS0_6memory12LoadWithCastILi3EEENSI_13StoreWithCastILi1EEEEEviT_T0_T2_T3_T4_T5_)
        /*0284*/ 	.word	0x00000000


	//----- nvinfo : EIATTR_REGCOUNT
	.align		4
.L_176:
        /*0288*/ 	.byte	0x04, 0x2f
        /*028a*/ 	.short	(.L_178 - .L_177)
	.align		4
.L_177:
        /*028c*/ 	.word	index@(_ZN2at6native18elementwise_kernelILi128ELi4EZNS0_15gpu_kernel_implIZZZNS0_54_GLOBAL__N__d8c5977b_16_LinearAlgebra_cu_35b291db_316116addr_kernel_cudaERNS_14TensorIteratorERKN3c106ScalarES9_ENKUlvE_clEvENKUlvE_clEvEUlhhhE0_EEvRNS_18TensorIteratorBaseERKT_EUliE_EEviT1_)
        /*0290*/ 	.word	0x00000019


	//----- nvinfo : EIATTR_FRAME_SIZE
	.align		4
.L_178:
        /*0294*/ 	.byte	0x04, 0x11
        /*0296*/ 	.short	(.L_180 - .L_179)
	.align		4
.L_179:
        /*0298*/ 	.word	index@(_ZN2at6native18elementwise_kernelILi128ELi4EZNS0_15gpu_kernel_implIZZZNS0_54_GLOBAL__N__d8c5977b_16_LinearAlgebra_cu_35b291db_316116addr_kernel_cudaERNS_14TensorIteratorERKN3c106ScalarES9_ENKUlvE_clEvENKUlvE_clEvEUlhhhE0_EEvRNS_18TensorIteratorBaseERKT_EUliE_EEviT1_)
        /*029c*/ 	.word	0x00000000


	//----- nvinfo : EIATTR_REGCOUNT
	.align		4
.L_180:
        /*02a0*/ 	.byte	0x04, 0x2f
        /*02a2*/ 	.short	(.L_182 - .L_181)
	.align		4
.L_181:
        /*02a4*/ 	.word	index@(_ZN2at6native29vectorized_elementwise_kernelILi8EZZZNS0_54_GLOBAL__N__d8c5977b_16_LinearAlgebra_cu_35b291db_316116addr_kernel_cudaERNS_14TensorIteratorERKN3c106ScalarES8_ENKUlvE_clEvENKUlvE0_clEvEUlaaaE_St5arrayIPcLm4EEEEviT0_T1_)
        /*02a8*/ 	.word	0x00000020


	//----- nvinfo : EIATTR_FRAME_SIZE
	.align		4
.L_182:
        /*02ac*/ 	.byte	0x04, 0x11
        /*02ae*/ 	.short	(.L_184 - .L_183)
	.align		4
.L_183:
        /*02b0*/ 	.word	index@(_ZN2at6native29vectorized_elementwise_kernelILi8EZZZNS0_54_GLOBAL__N__d8c5977b_16_LinearAlgebra_cu_35b291db_316116addr_kernel_cudaERNS_14TensorIteratorERKN3c106ScalarES8_ENKUlvE_clEvENKUlvE0_clEvEUlaaaE_St5arrayIPcLm4EEEEviT0_T1_)
        /*02b4*/ 	.word	0x00000000


	//----- nvinfo : EIATTR_REGCOUNT
	.align		4
.L_184:
        /*02b8*/ 	.byte	0x04, 0x2f
        /*02ba*/ 	.short	(.L_186 - .L_185)
	.align		4
.L_185:
        /*02bc*/ 	.word	index@(_ZN2at6native29vectorized_elementwise_kernelILi4EZZZNS0_54_GLOBAL__N__d8c5977b_16_LinearAlgebra_cu_35b291db_316116addr_kernel_cudaERNS_14TensorIteratorERKN3c106ScalarES8_ENKUlvE_clEvENKUlvE0_clEvEUlaaaE_St5arrayIPcLm4EEEEviT0_T1_)
        /*02c0*/ 	.word	0x00000020


	//----- nvinfo : EIATTR_FRAME_SIZE
	.align		4
.L_186:
        /*02c4*/ 	.byte	0x04, 0x11
        /*02c6*/ 	.short	(.L_188 - .L_187)
	.align		4
.L_187:
        /*02c8*/ 	.word	index@(_ZN2at6native29vectorized_elementwise_kernelILi4EZZZNS0_54_GLOBAL__N__d8c5977b_16_LinearAlgebra_cu_35b291db_316116addr_kernel_cudaERNS_14TensorIteratorERKN3c106ScalarES8_ENKUlvE_clEvENKUlvE0_clEvEUlaaaE_St5arrayIPcLm4EEEEviT0_T1_)
        /*02cc*/ 	.word	0x00000000


	//----- nvinfo : EIATTR_REGCOUNT
	.align		4
.L_188:
        /*02d0*/ 	.byte	0x04, 0x2f
        /*02d2*/ 	.short	(.L_190 - .L_189)
	.align		4
.L_189:
        /*02d4*/ 	.word	index@(_ZN2at6native29vectorized_elementwise_kernelILi2EZZZNS0_54_GLOBAL__N__d8c5977b_16_LinearAlgebra_cu_35b291db_316116addr_kernel_cudaERNS_14TensorIteratorERKN3c106ScalarES8_ENKUlvE_clEvENKUlvE0_clEvEUlaaaE_St5arrayIPcLm4EEEEviT0_T1_)
        /*02d8*/ 	.word	0x00000020


	//----- nvinfo : EIATTR_FRAME_SIZE
	.align		4
.L_190:
        /*02dc*/ 	.byte	0x04, 0x11
        /*02de*/ 	.short	(.L_192 - .L_191)
	.align		4
.L_191:
        /*02e0*/ 	.word	index@(_ZN2at6native29vectorized_elementwise_kernelILi2EZZZNS0_54_GLOBAL__N__d8c5977b_16_LinearAlgebra_cu_35b291db_316116addr_kernel_cudaERNS_14TensorIteratorERKN3c106ScalarES8_ENKUlvE_clEvENKUlvE0_clEvEUlaaaE_St5arrayIPcLm4EEEEviT0_T1_)
        /*02e4*/ 	.word	0x00000000


	//----- nvinfo : EIATTR_REGCOUNT
	.align		4
.L_192:
        /*02e8*/ 	.byte	0x04, 0x2f
        /*02ea*/ 	.short	(.L_194 - .L_193)
	.align		4
.L_193:
        /*02ec*/ 	.word	index@(_ZN2at6native27unrolled_elementwise_kernelIZZZNS0_54_GLOBAL__N__d8c5977b_16_LinearAlgebra_cu_35b291db_316116addr_kernel_cudaERNS_14TensorIteratorERKN3c106ScalarES8_ENKUlvE_clEvENKUlvE0_clEvEUlaaaE_St5arrayIPcLm4EELi4E23TrivialOffsetCalculatorILi3EjESF_ILi1EjENS0_6memory15LoadWithoutCastENSI_16StoreWithoutCastEEEviT_T0_T2_T3_T4_T5_)
        /*02f0*/ 	.word	0x0000001c


	//----- nvinfo : EIATTR_FRAME_SIZE
	.align		4
.L_194:
        /*02f4*/ 	.byte	0x04, 0x11
        /*02f6*/ 	.short	(.L_196 - .L_195)
	.align		4
.L_195:
        /*02f8*/ 	.word	index@(_ZN2at6native27unrolled_elementwise_kernelIZZZNS0_54_GLOBAL__N__d8c5977b_16_LinearAlgebra_cu_35b291db_316116addr_kernel_cudaERNS_14TensorIteratorERKN3c106ScalarES8_ENKUlvE_clEvENKUlvE0_clEvEUlaaaE_St5arrayIPcLm4EELi4E23TrivialOffsetCalculatorILi3EjESF_ILi1EjENS0_6memory15LoadWithoutCastENSI_16StoreWithoutCastEEEviT_T0_T2_T3_T4_T5_)
        /*02fc*/ 	.word	0x00000000


	//----- nvinfo : EIATTR_REGCOUNT
	.align		4
.L_196:
        /*0300*/ 	.byte	0x04, 0x2f
        /*0302*/ 	.short	(.L_198 - .L_197)
	.align		4
.L_197:
        /*0304*/ 	.word	index@(_ZN2at6native18elementwise_kernelILi128ELi4EZNS0_22gpu_kernel_impl_nocastIZZZNS0_54_GLOBAL__N__d8c5977b_16_LinearAlgebra_cu_35b291db_316116addr_kernel_cudaERNS_14TensorIteratorERKN3c106ScalarES9_ENKUlvE_clEvENKUlvE0_clEvEUlaaaE_EEvRNS_18TensorIteratorBaseERKT_EUliE_EEviT1_)
        /*0308*/ 	.word	0x00000014


	//----- nvinfo : EIATTR_FRAME_SIZE
	.align		4
.L_198:
        /*030c*/ 	.byte	0x04, 0x11
        /*030e*/ 	.short	(.L_200 - .L_199)
	.align		4
.L_199:
        /*0310*/ 	.word	index@(_ZN2at6native18elementwise_kernelILi128ELi4EZNS0_22gpu_kernel_impl_nocastIZZZNS0_54_GLOBAL__N__d8c5977b_16_LinearAlgebra_cu_35b291db_316116addr_kernel_cudaERNS_14TensorIteratorERKN3c106ScalarES9_ENKUlvE_clEvENKUlvE0_clEvEUlaaaE_EEvRNS_18TensorIteratorBaseERKT_EUliE_EEviT1_)
        /*0314*/ 	.word	0x00000000


	//----- nvinfo : EIATTR_REGCOUNT
	.align		4
.L_200:
        /*0318*/ 	.byte	0x04, 0x2f
        /*031a*/ 	.short	(.L_202 - .L_201)
	.align		4
.L_201:
        /*031c*/ 	.word	index@(_ZN2at6native27unrolled_elementwise_kernelIZZZNS0_54_GLOBAL__N__d8c5977b_16_LinearAlgebra_cu_35b291db_316116addr_kernel_cudaERNS_14TensorIteratorERKN3c106ScalarES8_ENKUlvE_clEvENKUlvE0_clEvEUlaaaE_St5arrayIPcLm4EELi4E23TrivialOffsetCalculatorILi3EjESF_ILi1EjENS0_6memory12LoadWithCastILi3EEENSI_13StoreWithCastILi1EEEEEviT_T0_T2_T3_T4_T5_)
        /*0320*/ 	.word	0x00000020


	//----- nvinfo : EIATTR_FRAME_SIZE
	.align		4
.L_202:
        /*0324*/ 	.byte	0x04, 0x11
        /*0326*/ 	.short	(.L_204 - .L_203)
	.align		4
.L_203:
        /*0328*/ 	.word	index@(_ZN2at6native27unrolled_elementwise_kernelIZZZNS0_54_GLOBAL__N__d8c5977b_16_LinearAlgebra_cu_35b291db_316116addr_kernel_cudaERNS_14TensorIteratorERKN3c106ScalarES8_ENKUlvE_clEvENKUlvE0_clEvEUlaaaE_St5arrayIPcLm4EELi4E23TrivialOffsetCalculatorILi3EjESF_ILi1EjENS0_6memory12LoadWithCastILi3EEENSI_13StoreWithCastILi1EEEEEviT_T0_T2_T3_T4_T5_)
        /*032c*/ 	.word	0x00000000


	//----- nvinfo : EIATTR_REGCOUNT
	.align		4
.L_204:
        /*0330*/ 	.byte	0x04, 0x2f
        /*0332*/ 	.short	(.L_206 - .L_205)
	.align		4
.L_205:
        /*0334*/ 	.word	index@(_ZN2at6native18elementwise_kernelILi128ELi4EZNS0_15gpu_kernel_implIZZZNS0_54_GLOBAL__N__d8c5977b_16_LinearAlgebra_cu_35b291db_316116addr_kernel_cudaERNS_14TensorIteratorERKN3c106ScalarES9_ENKUlvE_clEvENKUlvE0_clEvEUlaaaE_EEvRNS_18TensorIteratorBaseERKT_EUliE_EEviT1_)
        /*0338*/ 	.word	0x0000001c


	//----- nvinfo : EIATTR_FRAME_SIZE
	.align		4
.L_206:
        /*033c*/ 	.byte	0x04, 0x11
        /*033e*/ 	.short	(.L_208 - .L_207)
	.align		4
.L_207:
        /*0340*/ 	.word	index@(_ZN2at6native18elementwise_kernelILi128ELi4EZNS0_15gpu_kernel_implIZZZNS0_54_GLOBAL__N__d8c5977b_16_LinearAlgebra_cu_35b291db_316116addr_kernel_cudaERNS_14TensorIteratorERKN3c106ScalarES9_ENKUlvE_clEvENKUlvE0_clEvEUlaaaE_EEvRNS_18TensorIteratorBaseERKT_EUliE_EEviT1_)
        /*0344*/ 	.word	0x00000000


	//----- nvinfo : EIATTR_REGCOUNT
	.align		4
.L_208:
        /*0348*/ 	.byte	0x04, 0x2f
        /*034a*/ 	.short	(.L_210 - .L_209)
	.align		4
.L_209:
        /*034c*/ 	.word	index@(_ZN2at6native29vectorized_elementwise_kernelILi8EZZZNS0_54_GLOBAL__N__d8c5977b_16_LinearAlgebra_cu_35b291db_316116addr_kernel_cudaERNS_14TensorIteratorERKN3c106ScalarES8_ENKUlvE_clEvENKUlvE0_clEvEUlaaaE0_St5arrayIPcLm4EEEEviT0_T1_)
        /*0350*/ 	.word	0x00000020


	//----- nvinfo : EIATTR_FRAME_SIZE
	.align		4
.L_210:
        /*0354*/ 	.byte	0x04, 0x11
        /*0356*/ 	.short	(.L_212 - .L_211)
	.align		4
.L_211:
        /*0358*/ 	.word	index@(_ZN2at6native29vectorized_elementwise_kernelILi8EZZZNS0_54_GLOBAL__N__d8c5977b_16_LinearAlgebra_cu_35b291db_316116addr_kernel_cudaERNS_14TensorIteratorERKN3c106ScalarES8_ENKUlvE_clEvENKUlvE0_clEvEUlaaaE0_St5arrayIPcLm4EEEEviT0_T1_)
        /*035c*/ 	.word	0x00000000


	//----- nvinfo : EIATTR_REGCOUNT
	.align		4
.L_212:
        /*0360*/ 	.byte	0x04, 0x2f
        /*0362*/ 	.short	(.L_214 - .L_213)
	.align		4
.L_213:
        /*0364*/ 	.word	index@(_ZN2at6native29vectorized_elementwise_kernelILi4EZZZNS0_54_GLOBAL__N__d8c5977b_16_LinearAlgebra_cu_35b291db_316116addr_kernel_cudaERNS_14TensorIteratorERKN3c106ScalarES8_ENKUlvE_clEvENKUlvE0_clEvEUlaaaE0_St5arrayIPcLm4EEEEviT0_T1_)
        /*0368*/ 	.word	0x00000020


	//----- nvinfo : EIATTR_FRAME_SIZE
	.align		4
.L_214:
        /*036c*/ 	.byte	0x04, 0x11
        /*036e*/ 	.short	(.L_216 - .L_215)
	.align		4
.L_215:
        /*0370*/ 	.word	index@(_ZN2at6native29vectorized_elementwise_kernelILi4EZZZNS0_54_GLOBAL__N__d8c5977b_16_LinearAlgebra_cu_35b291db_316116addr_kernel_cudaERNS_14TensorIteratorERKN3c106ScalarES8_ENKUlvE_clEvENKUlvE0_clEvEUlaaaE0_St5arrayIPcLm4EEEEviT0_T1_)
        /*0374*/ 	.word	0x00000000


	//----- nvinfo : EIATTR_REGCOUNT
	.align		4
.L_216:
        /*0378*/ 	.byte	0x04, 0x2f
        /*037a*/ 	.short	(.L_218 - .L_217)
	.align		4
.L_217:
        /*037c*/ 	.word	index@(_ZN2at6native29vectorized_elementwise_kernelILi2EZZZNS0_54_GLOBAL__N__d8c5977b_16_LinearAlgebra_cu_35b291db_316116addr_kernel_cudaERNS_14TensorIteratorERKN3c106ScalarES8_ENKUlvE_clEvENKUlvE0_clEvEUlaaaE0_St5arrayIPcLm4EEEEviT0_T1_)
        /*0380*/ 	.word	0x00000020


	//----- nvinfo : EIATTR_FRAME_SIZE
	.align		4
.L_218:
        /*0384*/ 	.byte	0x04, 0x11
        /*0386*/ 	.short	(.L_220 - .L_219)
	.align		4
.L_219:
        /*0388*/ 	.word	index@(_ZN2at6native29vectorized_elementwise_kernelILi2EZZZNS0_54_GLOBAL__N__d8c5977b_16_LinearAlgebra_cu_35b291db_316116addr_kernel_cudaERNS_14TensorIteratorERKN3c106ScalarES8_ENKUlvE_clEvENKUlvE0_clEvEUlaaaE0_St5arrayIPcLm4EEEEviT0_T1_)
        /*038c*/ 	.word	0x00000000


	//----- nvinfo : EIATTR_REGCOUNT
	.align		4
.L_220:
        /*0390*/ 	.byte	0x04, 0x2f
        /*0392*/ 	.short	(.L_222 - .L_221)
	.align		4
.L_221:
        /*0394*/ 	.word	index@(_ZN2at6native27unrolled_elementwise_kernelIZZZNS0_54_GLOBAL__N__d8c5977b_16_LinearAlgebra_cu_35b291db_316116addr_kernel_cudaERNS_14TensorIteratorERKN3c106ScalarES8_ENKUlvE_clEvENKUlvE0_clEvEUlaaaE0_St5arrayIPcLm4EELi4E23TrivialOffsetCalculatorILi3EjESF_ILi1EjENS0_6memory15LoadWithoutCastENSI_16StoreWithoutCastEEEviT_T0_T2_T3_T4_T5_)
        /*0398*/ 	.word	0x00000020


	//----- nvinfo : EIATTR_FRAME_SIZE
	.align		4
.L_222:
        /*039c*/ 	.byte	0x04, 0x11
        /*039e*/ 	.short	(.L_224 - .L_223)
	.align		4
.L_223:
        /*03a0*/ 	.word	index@(_ZN2at6native27unrolled_elementwise_kernelIZZZNS0_54_GLOBAL__N__d8c5977b_16_LinearAlgebra_cu_35b291db_316116addr_kernel_cudaERNS_14TensorIteratorERKN3c106ScalarES8_ENKUlvE_clEvENKUlvE0_clEvEUlaaaE0_St5arrayIPcLm4EELi4E23TrivialOffsetCalculatorILi3EjESF_ILi1EjENS0_6memory15LoadWithoutCastENSI_16StoreWithoutCastEEEviT_T0_T2_T3_T4_T5_)
        /*03a4*/ 	.word	0x00000000


	//----- nvinfo : EIATTR_REGCOUNT
	.align		4
.L_224:
        /*03a8*/ 	.byte	0x04, 0x2f
        /*03aa*/ 	.short	(.L_226 - .L_225)
	.align		4
.L_225:
        /*03ac*/ 	.word	index@(_ZN2at6native18elementwise_kernelILi128ELi4EZNS0_22gpu_kernel_impl_nocastIZZZNS0_54_GLOBAL__N__d8c5977b_16_LinearAlgebra_cu_35b291db_316116addr_kernel_cudaERNS_14TensorIteratorERKN3c106ScalarES9_ENKUlvE_clEvENKUlvE0_clEvEUlaaaE0_EEvRNS_18TensorIteratorBaseERKT_EUliE_EEviT1_)
        /*03b0*/ 	.word	0x00000016


	//----- nvinfo : EIATTR_FRAME_SIZE
	.align		4
.L_226:
        /*03b4*/ 	.byte	0x04, 0x11
        /*03b6*/ 	.short	(.L_228 - .L_227)
	.align		4
.L_227:
        /*03b8*/ 	.word	index@(_ZN2at6native18elementwise_kernelILi128ELi4EZNS0_22gpu_kernel_impl_nocastIZZZNS0_54_GLOBAL__N__d8c5977b_16_LinearAlgebra_cu_35b291db_316116addr_kernel_cudaERNS_14TensorIteratorERKN3c106ScalarES9_ENKUlvE_clEvENKUlvE0_clEvEUlaaaE0_EEvRNS_18TensorIteratorBaseERKT_EUliE_EEviT1_)
        /*03bc*/ 	.word	0x00000000


	//----- nvinfo : EIATTR_REGCOUNT
	.align		4
.L_228:
        /*03c0*/ 	.byte	0x04, 0x2f
        /*03c2*/ 	.short	(.L_230 - .L_229)
	.align		4
.L_229:
        /*03c4*/ 	.word	index@(_ZN2at6native27unrolled_elementwise_kernelIZZZNS0_54_GLOBAL__N__d8c5977b_16_LinearAlgebra_cu_35b291db_316116addr_kernel_cudaERNS_14TensorIteratorERKN3c106ScalarES8_ENKUlvE_clEvENKUlvE0_clEvEUlaaaE0_St5arrayIPcLm4EELi4E23TrivialOffsetCalculatorILi3EjESF_ILi1EjENS0_6memory12LoadWithCastILi3EEENSI_13StoreWithCastILi1EEEEEviT_T0_T2_T3_T4_T5_)
        /*03c8*/ 	.word	0x00000022


	//----- nvinfo : EIATTR_FRAME_SIZE
	.align		4
.L_230:
        /*03cc*/ 	.byte	0x04, 0x11
        /*03ce*/ 	.short	(.L_232 - .L_231)
	.align		4
.L_231:
        /*03d0*/ 	.word	index@(_ZN2at6native27unrolled_elementwise_kernelIZZZNS0_54_GLOBAL__N__d8c5977b_16_LinearAlgebra_cu_35b291db_316116addr_kernel_cudaERNS_14TensorIteratorERKN3c106ScalarES8_ENKUlvE_clEvENKUlvE0_clEvEUlaaaE0_St5arrayIPcLm4EELi4E23TrivialOffsetCalculatorILi3EjESF_ILi1EjENS0_6memory12LoadWithCastILi3EEENSI_13StoreWithCastILi1EEEEEviT_T0_T2_T3_T4_T5_)
        /*03d4*/ 	.word	0x00000000


	//----- nvinfo : EIATTR_REGCOUNT
	.align		4
.L_232:
        /*03d8*/ 	.byte	0x04, 0x2f
        /*03da*/ 	.short	(.L_234 - .L_233)
	.align		4
.L_233:
        /*03dc*/ 	.word	index@(_ZN2at6native18elementwise_kernelILi128ELi4EZNS0_15gpu_kernel_implIZZZNS0_54_GLOBAL__N__d8c5977b_16_LinearAlgebra_cu_35b291db_316116addr_kernel_cudaERNS_14TensorIteratorERKN3c106ScalarES9_ENKUlvE_clEvENKUlvE0_clEvEUlaaaE0_EEvRNS_18TensorIteratorBaseERKT_EUliE_EEviT1_)
        /*03e0*/ 	.word	0x00000019


	//----- nvinfo : EIATTR_FRAME_SIZE
	.align		4
.L_234:
        /*03e4*/ 	.byte	0x04, 0x11
        /*03e6*/ 	.short	(.L_236 - .L_235)
	.align		4
.L_235:
        /*03e8*/ 	.word	index@(_ZN2at6native18elementwise_kernelILi128ELi4EZNS0_15gpu_kernel_implIZZZNS0_54_GLOBAL__N__d8c5977b_16_LinearAlgebra_cu_35b291db_316116addr_kernel_cudaERNS_14TensorIteratorERKN3c106ScalarES9_ENKUlvE_clEvENKUlvE0_clEvEUlaaaE0_EEvRNS_18TensorIteratorBaseERKT_EUliE_EEviT1_)
        /*03ec*/ 	.word	0x00000000


	//----- nvinfo : EIATTR_REGCOUNT
	.align		4
.L_236:
        /*03f0*/ 	.byte	0x04, 0x2f
        /*03f2*/ 	.short	(.L_238 - .L_237)
	.align		4
.L_237:
        /*03f4*/ 	.word	index@(_ZN2at6native29vectorized_elementwise_kernelILi8EZZZNS0_54_GLOBAL__N__d8c5977b_16_LinearAlgebra_cu_35b291db_316116addr_kernel_cudaERNS_14TensorIteratorERKN3c106ScalarES8_ENKUlvE_clEvENKUlvE1_clEvEUliiiE_St5arrayIPcLm4EEEEviT0_T1_)
        /*03f8*/ 	.word	0x00000020


	//----- nvinfo : EIATTR_FRAME_SIZE
	.align		4
.L_238:
        /*03fc*/ 	.byte	0x04, 0x11
        /*03fe*/ 	.short	(.L_240 - .L_239)
	.align		4
.L_239:
        /*0400*/ 	.word	index@(_ZN2at6native29vectorized_elementwise_kernelILi8EZZZNS0_54_GLOBAL__N__d8c5977b_16_LinearAlgebra_cu_35b291db_316116addr_kernel_cudaERNS_14TensorIteratorERKN3c106ScalarES8_ENKUlvE_clEvENKUlvE1_clEvEUliiiE_St5arrayIPcLm4EEEEviT0_T1_)
        /*0404*/ 	.word	0x00000000


	//----- nvinfo : EIATTR_REGCOUNT
	.align		4
.L_240:
        /*0408*/ 	.byte	0x04, 0x2f
        /*040a*/ 	.short	(.L_242 - .L_241)
	.align		4
.L_241:
        /*040c*/ 	.word	index@(_ZN2at6native29vectorized_elementwise_kernelILi4EZZZNS0_54_GLOBAL__N__d8c5977b_16_LinearAlgebra_cu_35b291db_316116addr_kernel_cudaERNS_14TensorIteratorERKN3c106ScalarES8_ENKUlvE_clEvENKUlvE1_clEvEUliiiE_St5arrayIPcLm4EEEEviT0_T1_)
        /*0410*/ 	.word	0x00000020


	//----- nvinfo : EIATTR_FRAME_SIZE
	.align		4
.L_242:
        /*0414*/ 	.byte	0x04, 0x11
        /*0416*/ 	.short	(.L_244 - .L_243)
	.align		4
.L_243:
        /*0418*/ 	.word	index@(_ZN2at6native29vectorized_elementwise_kernelILi4EZZZNS0_54_GLOBAL__N__d8c5977b_16_LinearAlgebra_cu_35b291db_316116addr_kernel_cudaERNS_14TensorIteratorERKN3c106ScalarES8_ENKUlvE_clEvENKUlvE1_clEvEUliiiE_St5arrayIPcLm4EEEEviT0_T1_)
        /*041c*/ 	.word	0x00000000


	//----- nvinfo : EIATTR_REGCOUNT
	.align		4
.L_244:
        /*0420*/ 	.byte	0x04, 0x2f
        /*0422*/ 	.short	(.L_246 - .L_245)
	.align		4
.L_245:
        /*0424*/ 	.word	index@(_ZN2at6native29vectorized_elementwise_kernelILi2EZZZNS0_54_GLOBAL__N__d8c5977b_16_LinearAlgebra_cu_35b291db_316116addr_kernel_cudaERNS_14TensorIteratorERKN3c106ScalarES8_ENKUlvE_clEvENKUlvE1_clEvEUliiiE_St5arrayIPcLm4EEEEviT0_T1_)
        /*0428*/ 	.word	0x00000020


	//----- nvinfo : EIATTR_FRAME_SIZE
	.align		4
.L_246:
        /*042c*/ 	.byte	0x04, 0x11
        /*042e*/ 	.short	(.L_248 - .L_247)
	.align		4
.L_247:
        /*0430*/ 	.word	index@(_ZN2at6native29vectorized_elementwise_kernelILi2EZZZNS0_54_GLOBAL__N__d8c5977b_16_LinearAlgebra_cu_35b291db_316116addr_kernel_cudaERNS_14TensorIteratorERKN3c106ScalarES8_ENKUlvE_clEvENKUlvE1_clEvEUliiiE_St5arrayIPcLm4EEEEviT0_T1_)
        /*0434*/ 	.word	0x00000000


	//----- nvinfo : EIATTR_REGCOUNT
	.align		4
.L_248:
        /*0438*/ 	.byte	0x04, 0x2f
        /*043a*/ 	.short	(.L_250 - .L_249)
	.align		4
.L_249:
        /*043c*/ 	.word	index@(_ZN2at6native27unrolled_elementwise_kernelIZZZNS0_54_GLOBAL__N__d8c5977b_16_LinearAlgebra_cu_35b291db_316116addr_kernel_cudaERNS_14TensorIteratorERKN3c106ScalarES8_ENKUlvE_clEvENKUlvE1_clEvEUliiiE_St5arrayIPcLm4EELi4E23TrivialOffsetCalculatorILi3EjESF_ILi1EjENS0_6memory15LoadWithoutCastENSI_16StoreWithoutCastEEEviT_T0_T2_T3_T4_T5_)
        /*0440*/ 	.word	0x0000001d


	//----- nvinfo : EIATTR_FRAME_SIZE
	.align		4
.L_250:
        /*0444*/ 	.byte	0x04, 0x11
        /*0446*/ 	.short	(.L_252 - .L_251)
	.align		4
.L_251:
        /*0448*/ 	.word	index@(_ZN2at6native27unrolled_elementwise_kernelIZZZNS0_54_GLOBAL__N__d8c5977b_16_LinearAlgebra_cu_35b291db_316116addr_kernel_cudaERNS_14TensorIteratorERKN3c106ScalarES8_ENKUlvE_clEvENKUlvE1_clEvEUliiiE_St5arrayIPcLm4EELi4E23TrivialOffsetCalculatorILi3EjESF_ILi1EjENS0_6memory15LoadWithoutCastENSI_16StoreWithoutCastEEEviT_T0_T2_T3_T4_T5_)
        /*044c*/ 	.word	0x00000000


	//----- nvinfo : EIATTR_REGCOUNT
	.align		4
.L_252:
        /*0450*/ 	.byte	0x04, 0x2f
        /*0452*/ 	.short	(.L_254 - .L_253)
	.align		4
.L_253:
        /*0454*/ 	.word	index@(_ZN2at6native18elementwise_kernelILi128ELi2EZNS0_22gpu_kernel_impl_nocastIZZZNS0_54_GLOBAL__N__d8c5977b_16_LinearAlgebra_cu_35b291db_316116addr_kernel_cudaERNS_14TensorIteratorERKN3c106ScalarES9_ENKUlvE_clEvENKUlvE1_clEvEUliiiE_EEvRNS_18TensorIteratorBaseERKT_EUliE_EEviT1_)
        /*0458*/ 	.word	0x00000014


	//----- nvinfo : EIATTR_FRAME_SIZE
	.align		4
.L_254:
        /*045c*/ 	.byte	0x04, 0x11
        /*045e*/ 	.short	(.L_256 - .L_255)
	.align		4
.L_255:
        /*0460*/ 	.word	index@(_ZN2at6native18elementwise_kernelILi128ELi2EZNS0_22gpu_kernel_impl_nocastIZZZNS0_54_GLOBAL__N__d8c5977b_16_LinearAlgebra_cu_35b291db_316116addr_kernel_cudaERNS_14TensorIteratorERKN3c106ScalarES9_ENKUlvE_clEvENKUlvE1_clEvEUliiiE_EEvRNS_18TensorIteratorBaseERKT_EUliE_EEviT1_)
        /*0464*/ 	.word	0x00000000


	//----- nvinfo : EIATTR_REGCOUNT
	.align		4
.L_256:
        /*0468*/ 	.byte	0x04, 0x2f
        /*046a*/ 	.short	(.L_258 - .L_257)
	.align		4
.L_257:
        /*046c*/ 	.word	index@(_ZN2at6native27unrolled_elementwise_kernelIZZZNS0_54_GLOBAL__N__d8c5977b_16_LinearAlgebra_cu_35b291db_316116addr_kernel_cudaERNS_14TensorIteratorERKN3c106ScalarES8_ENKUlvE_clEvENKUlvE1_clEvEUliiiE_St5arrayIPcLm4EELi4E23TrivialOffsetCalculatorILi3EjESF_ILi1EjENS0_6memory12LoadWithCastILi3EEENSI_13StoreWithCastILi1EEEEEviT_T0_T2_T3_T4_T5_)
        /*0470*/ 	.word	0x00000020


	//----- nvinfo : EIATTR_FRAME_SIZE
	.align		4
.L_258:
        /*0474*/ 	.byte	0x04, 0x11
        /*0476*/ 	.short	(.L_260 - .L_259)
	.align		4
.L_259:
        /*0478*/ 	.word	index@(_ZN2at6native27unrolled_elementwise_kernelIZZZNS0_54_GLOBAL__N__d8c5977b_16_LinearAlgebra_cu_35b291db_316116addr_kernel_cudaERNS_14TensorIteratorERKN3c106ScalarES8_ENKUlvE_clEvENKUlvE1_clEvEUliiiE_St5arrayIPcLm4EELi4E23TrivialOffsetCalculatorILi3EjESF_ILi1EjENS0_6memory12LoadWithCastILi3EEENSI_13StoreWithCastILi1EEEEEviT_T0_T2_T3_T4_T5_)
        /*047c*/ 	.word	0x00000000


	//----- nvinfo : EIATTR_REGCOUNT
	.align		4
.L_260:
        /*0480*/ 	.byte	0x04, 0x2f
        /*0482*/ 	.short	(.L_262 - .L_261)
	.align		4
.L_261:
        /*0484*/ 	.word	index@(_ZN2at6native18elementwise_kernelILi128ELi4EZNS0_15gpu_kernel_implIZZZNS0_54_GLOBAL__N__d8c5977b_16_LinearAlgebra_cu_35b291db_316116addr_kernel_cudaERNS_14TensorIteratorERKN3c106ScalarES9_ENKUlvE_clEvENKUlvE1_clEvEUliiiE_EEvRNS_18TensorIteratorBaseERKT_EUliE_EEviT1_)
        /*0488*/ 	.word	0x0000001c


	//----- nvinfo : EIATTR_FRAME_SIZE
	.align		4
.L_262:
        /*048c*/ 	.byte	0x04, 0x11
        /*048e*/ 	.short	(.L_264 - .L_263)
	.align		4
.L_263:
        /*0490*/ 	.word	index@(_ZN2at6native18elementwise_kernelILi128ELi4EZNS0_15gpu_kernel_implIZZZNS0_54_GLOBAL__N__d8c5977b_16_LinearAlgebra_cu_35b291db_316116addr_kernel_cudaERNS_14TensorIteratorERKN3c106ScalarES9_ENKUlvE_clEvENKUlvE1_clEvEUliiiE_EEvRNS_18TensorIteratorBaseERKT_EUliE_EEviT1_)
        /*0494*/ 	.word	0x00000000


	//----- nvinfo : EIATTR_REGCOUNT
	.align		4
.L_264:
        /*0498*/ 	.byte	0x04, 0x2f
        /*049a*/ 	.short	(.L_266 - .L_265)
	.align		4
.L_265:
        /*049c*/ 	.word	index@(_ZN2at6native29vectorized_elementwise_kernelILi8EZZZNS0_54_GLOBAL__N__d8c5977b_16_LinearAlgebra_cu_35b291db_316116addr_kernel_cudaERNS_14TensorIteratorERKN3c106ScalarES8_ENKUlvE_clEvENKUlvE1_clEvEUliiiE0_St5arrayIPcLm4EEEEviT0_T1_)
        /*04a0*/ 	.word	0x00000020


	//----- nvinfo : EIATTR_FRAME_SIZE
	.align		4
.L_266:
        /*04a4*/ 	.byte	0x04, 0x11
        /*04a6*/ 	.short	(.L_268 - .L_267)
	.align		4
.L_267:
        /*04a8*/ 	.word	index@(_ZN2at6native29vectorized_elementwise_kernelILi8EZZZNS0_54_GLOBAL__N__d8c5977b_16_LinearAlgebra_cu_35b291db_316116addr_kernel_cudaERNS_14TensorIteratorERKN3c106ScalarES8_ENKUlvE_clEvENKUlvE1_clEvEUliiiE0_St5arrayIPcLm4EEEEviT0_T1_)
        /*04ac*/ 	.word	0x00000000


	//----- nvinfo : EIATTR_REGCOUNT
	.align		4
.L_268:
        /*04b0*/ 	.byte	0x04, 0x2f
        /*04b2*/ 	.short	(.L_270 - .L_269)
	.align		4
.L_269:
        /*04b4*/ 	.word	index@(_ZN2at6native29vectorized_elementwise_kernelILi4EZZZNS0_54_GLOBAL__N__d8c5977b_16_LinearAlgebra_cu_35b291db_316116addr_kernel_cudaERNS_14TensorIteratorERKN3c106ScalarES8_ENKUlvE_clEvENKUlvE1_clEvEUliiiE0_St5arrayIPcLm4EEEEviT0_T1_)
        /*04b8*/ 	.word	0x00000020


	//----- nvinfo : EIATTR_FRAME_SIZE
	.align		4
.L_270:
        /*04bc*/ 	.byte	0x04, 0x11
        /*04be*/ 	.short	(.L_272 - .L_271)
	.align		4
.L_271:
        /*04c0*/ 	.word	index@(_ZN2at6native29vectorized_elementwise_kernelILi4EZZZNS0_54_GLOBAL__N__d8c5977b_16_LinearAlgebra_cu_35b291db_316116addr_kernel_cudaERNS_14TensorIteratorERKN3c106ScalarES8_ENKUlvE_clEvENKUlvE1_clEvEUliiiE0_St5arrayIPcLm4EEEEviT0_T1_)
        /*04c4*/ 	.word	0x00000000


	//----- nvinfo : EIATTR_REGCOUNT
	.align		4
.L_272:
        /*04c8*/ 	.byte	0x04, 0x2f
        /*04ca*/ 	.short	(.L_274 - .L_273)
	.align		4
.L_273:
        /*04cc*/ 	.word	index@(_ZN2at6native29vectorized_elementwise_kernelILi2EZZZNS0_54_GLOBAL__N__d8c5977b_16_LinearAlgebra_cu_35b291db_316116addr_kernel_cudaERNS_14TensorIteratorERKN3c106ScalarES8_ENKUlvE_clEvENKUlvE1_clEvEUliiiE0_St5arrayIPcLm4EEEEviT0_T1_)
        /*04d0*/ 	.word	0x00000020


	//----- nvinfo : EIATTR_FRAME_SIZE
	.align		4
.L_274:
        /*04d4*/ 	.byte	0x04, 0x11
        /*04d6*/ 	.short	(.L_276 - .L_275)
	.align		4
.L_275:
        /*04d8*/ 	.word	index@(_ZN2at6native29vectorized_elementwise_kernelILi2EZZZNS0_54_GLOBAL__N__d8c5977b_16_LinearAlgebra_cu_35b291db_316116addr_kernel_cudaERNS_14TensorIteratorERKN3c106ScalarES8_ENKUlvE_clEvENKUlvE1_clEvEUliiiE0_St5arrayIPcLm4EEEEviT0_T1_)
        /*04dc*/ 	.word	0x00000000


	//----- nvinfo : EIATTR_REGCOUNT
	.align		4
.L_276:
        /*04e0*/ 	.byte	0x04, 0x2f
        /*04e2*/ 	.short	(.L_278 - .L_277)
	.align		4
.L_277:
        /*04e4*/ 	.word	index@(_ZN2at6native27unrolled_elementwise_kernelIZZZNS0_54_GLOBAL__N__d8c5977b_16_LinearAlgebra_cu_35b291db_316116addr_kernel_cudaERNS_14TensorIteratorERKN3c106ScalarES8_ENKUlvE_clEvENKUlvE1_clEvEUliiiE0_St5arrayIPcLm4EELi4E23TrivialOffsetCalculatorILi3EjESF_ILi1EjENS0_6memory15LoadWithoutCastENSI_16StoreWithoutCastEEEviT_T0_T2_T3_T4_T5_)
        /*04e8*/ 	.word	0x00000020


	//----- nvinfo : EIATTR_FRAME_SIZE
	.align		4
.L_278:
        /*04ec*/ 	.byte	0x04, 0x11
        /*04ee*/ 	.short	(.L_280 - .L_279)
	.align		4
.L_279:
        /*04f0*/ 	.word	index@(_ZN2at6native27unrolled_elementwise_kernelIZZZNS0_54_GLOBAL__N__d8c5977b_16_LinearAlgebra_cu_35b291db_316116addr_kernel_cudaERNS_14TensorIteratorERKN3c106ScalarES8_ENKUlvE_clEvENKUlvE1_clEvEUliiiE0_St5arrayIPcLm4EELi4E23TrivialOffsetCalculatorILi3EjESF_ILi1EjENS0_6memory15LoadWithoutCastENSI_16StoreWithoutCastEEEviT_T0_T2_T3_T4_T5_)
        /*04f4*/ 	.word	0x00000000


	//----- nvinfo : EIATTR_REGCOUNT
	.align		4
.L_280:
        /*04f8*/ 	.byte	0x04, 0x2f
        /*04fa*/ 	.short	(.L_282 - .L_281)
	.align		4
.L_281:
        /*04fc*/ 	.word	index@(_ZN2at6native18elementwise_kernelILi128ELi2EZNS0_22gpu_kernel_impl_nocastIZZZNS0_54_GLOBAL__N__d8c5977b_16_LinearAlgebra_cu_35b291db_316116addr_kernel_cudaERNS_14TensorIteratorERKN3c106ScalarES9_ENKUlvE_clEvENKUlvE1_clEvEUliiiE0_EEvRNS_18TensorIteratorBaseERKT_EUliE_EEviT1_)
        /*0500*/ 	.word	0x00000016


	//----- nvinfo : EIATTR_FRAME_SIZE
	.align		4
.L_282:
        /*0504*/ 	.byte	0x04, 0x11
        /*0506*/ 	.short	(.L_284 - .L_283)
	.align		4
.L_283:
        /*0508*/ 	.word	index@(_ZN2at6native18elementwise_kernelILi128ELi2EZNS0_22gpu_kernel_impl_nocastIZZZNS0_54_GLOBAL__N__d8c5977b_16_LinearAlgebra_cu_35b291db_316116addr_kernel_cudaERNS_14TensorIteratorERKN3c106ScalarES9_ENKUlvE_clEvENKUlvE1_clEvEUliiiE0_EEvRNS_18TensorIteratorBaseERKT_EUliE_EEviT1_)
        /*050c*/ 	.word	0x00000000


	//----- nvinfo : EIATTR_REGCOUNT
	.align		4
.L_284:
        /*0510*/ 	.byte	0x04, 0x2f
        /*0512*/ 	.short	(.L_286 - .L_285)
	.align		4
.L_285:
        /*0514*/ 	.word	index@(_ZN2at6native27unrolled_elementwise_kernelIZZZNS0_54_GLOBAL__N__d8c5977b_16_LinearAlgebra_cu_35b291db_316116addr_kernel_cudaERNS_14TensorIteratorERKN3c106ScalarES8_ENKUlvE_clEvENKUlvE1_clEvEUliiiE0_St5arrayIPcLm4EELi4E23TrivialOffsetCalculatorILi3EjESF_ILi1EjENS0_6memory12LoadWithCastILi3EEENSI_13StoreWithCastILi1EEEEEviT_T0_T2_T3_T4_T5_)
        /*0518*/ 	.word	0x00000022


	//----- nvinfo : EIATTR_FRAME_SIZE
	.align		4
.L_286:
        /*051c*/ 	.byte	0x04, 0x11
        /*051e*/ 	.short	(.L_288 - .L_287)
	.align		4
.L_287:
        /*0520*/ 	.word	index@(_ZN2at6native27unrolled_elementwise_kernelIZZZNS0_54_GLOBAL__N__d8c5977b_16_LinearAlgebra_cu_35b291db_316116addr_kernel_cudaERNS_14TensorIteratorERKN3c106ScalarES8_ENKUlvE_clEvENKUlvE1_clEvEUliiiE0_St5arrayIPcLm4EELi4E23TrivialOffsetCalculatorILi3EjESF_ILi1EjENS0_6memory12LoadWithCastILi3EEENSI_13StoreWithCastILi1EEEEEviT_T0_T2_T3_T4_T5_)
        /*0524*/ 	.word	0x00000000


	//----- nvinfo : EIATTR_REGCOUNT
	.align		4
.L_288:
        /*0528*/ 	.byte	0x04, 0x2f
        /*052a*/ 	.short	(.L_290 - .L_289)
	.align		4
.L_289:
        /*052c*/ 	.word	index@(_ZN2at6native18elementwise_kernelILi128ELi4EZNS0_15gpu_kernel_implIZZZNS0_54_GLOBAL__N__d8c5977b_16_LinearAlgebra_cu_35b291db_316116addr_kernel_cudaERNS_14TensorIteratorERKN3c106ScalarES9_ENKUlvE_clEvENKUlvE1_clEvEUliiiE0_EEvRNS_18TensorIteratorBaseERKT_EUliE_EEviT1_)
        /*0530*/ 	.word	0x0000001a


	//----- nvinfo : EIATTR_FRAME_SIZE
	.align		4
.L_290:
        /*0534*/ 	.byte	0x04, 0x11
        /*0536*/ 	.short	(.L_292 - .L_291)
	.align		4
.L_291:
        /*0538*/ 	.word	index@(_ZN2at6native18elementwise_kernelILi128ELi4EZNS0_15gpu_kernel_implIZZZNS0_54_GLOBAL__N__d8c5977b_16_LinearAlgebra_cu_35b291db_316116addr_kernel_cudaERNS_14TensorIteratorERKN3c106ScalarES9_ENKUlvE_clEvENKUlvE1_clEvEUliiiE0_EEvRNS_18TensorIteratorBaseERKT_EUliE_EEviT1_)
        /*053c*/ 	.word	0x00000000


	//----- nvinfo : EIATTR_REGCOUNT
	.align		4
.L_292:
        /*0540*/ 	.byte	0x04, 0x2f
        /*0542*/ 	.short	(.L_294 - .L_293)
	.align		4
.L_293:
        /*0544*/ 	.word	index@(_ZN2at6native29vectorized_elementwise_kernelILi8EZZZNS0_54_GLOBAL__N__d8c5977b_16_LinearAlgebra_cu_35b291db_316116addr_kernel_cudaERNS_14TensorIteratorERKN3c106ScalarES8_ENKUlvE_clEvENKUlvE2_clEvEUllllE_St5arrayIPcLm4EEEEviT0_T1_)
        /*0548*/ 	.word	0x0000002c


	//----- nvinfo : EIATTR_FRAME_SIZE
	.align		4
.L_294:
        /*054c*/ 	.byte	0x04, 0x11
        /*054e*/ 	.short	(.L_296 - .L_295)
	.align		4
.L_295:
        /*0550*/ 	.word	index@(_ZN2at6native29vectorized_elementwise_kernelILi8EZZZNS0_54_GLOBAL__N__d8c5977b_16_LinearAlgebra_cu_35b291db_316116addr_kernel_cudaERNS_14TensorIteratorERKN3c106ScalarES8_ENKUlvE_clEvENKUlvE2_clEvEUllllE_St5arrayIPcLm4EEEEviT0_T1_)
        /*0554*/ 	.word	0x00000000


	//----- nvinfo : EIATTR_REGCOUNT
	.align		4
.L_296:
        /*0558*/ 	.byte	0x04, 0x2f
        /*055a*/ 	.short	(.L_298 - .L_297)
	.align		4
.L_297:
        /*055c*/ 	.word	index@(_ZN2at6native29vectorized_elementwise_kernelILi4EZZZNS0_54_GLOBAL__N__d8c5977b_16_LinearAlgebra_cu_35b291db_316116addr_kernel_cudaERNS_14TensorIteratorERKN3c106ScalarES8_ENKUlvE_clEvENKUlvE2_clEvEUllllE_St5arrayIPcLm4EEEEviT0_T1_)
        /*0560*/ 	.word	0x0000002c


	//----- nvinfo : EIATTR_FRAME_SIZE
	.align		4
.L_298:
        /*0564*/ 	.byte	0x04, 0x11
        /*0566*/ 	.short	(.L_300 - .L_299)
	.align		4
.L_299:
        /*0568*/ 	.word	index@(_ZN2at6native29vectorized_elementwise_kernelILi4EZZZNS0_54_GLOBAL__N__d8c5977b_16_LinearAlgebra_cu_35b291db_316116addr_kernel_cudaERNS_14TensorIteratorERKN3c106ScalarES8_ENKUlvE_clEvENKUlvE2_clEvEUllllE_St5arrayIPcLm4EEEEviT0_T1_)
        /*056c*/ 	.word	0x00000000


	//----- nvinfo : EIATTR_REGCOUNT
	.align		4
.L_300:
        /*0570*/ 	.byte	0x04, 0x2f
        /*0572*/ 	.short	(.L_302 - .L_301)
	.align		4
.L_301:
        /*0574*/ 	.word	index@(_ZN2at6native29vectorized_elementwise_kernelILi2EZZZNS0_54_GLOBAL__N__d8c5977b_16_LinearAlgebra_cu_35b291db_316116addr_kernel_cudaERNS_14TensorIteratorERKN3c106ScalarES8_ENKUlvE_clEvENKUlvE2_clEvEUllllE_St5arrayIPcLm4EEEEviT0_T1_)
        /*0578*/ 	.word	0x0000002c


	//----- nvinfo : EIATTR_FRAME_SIZE
	.align		4
.L_302:
        /*057c*/ 	.byte	0x04, 0x11
        /*057e*/ 	.short	(.L_304 - .L_303)
	.align		4
.L_303:
        /*0580*/ 	.word	index@(_ZN2at6native29vectorized_elementwise_kernelILi2EZZZNS0_54_GLOBAL__N__d8c5977b_16_LinearAlgebra_cu_35b291db_316116addr_kernel_cudaERNS_14TensorIteratorERKN3c106ScalarES8_ENKUlvE_clEvENKUlvE2_clEvEUllllE_St5arrayIPcLm4EEEEviT0_T1_)
        /*0584*/ 	.word	0x00000000


	//----- nvinfo : EIATTR_REGCOUNT
	.align		4
.L_304:
        /*0588*/ 	.byte	0x04, 0x2f
        /*058a*/ 	.short	(.L_306 - .L_305)
	.align		4
.L_305:
        /*058c*/ 	.word	index@(_ZN2at6native27unrolled_elementwise_kernelIZZZNS0_54_GLOBAL__N__d8c5977b_16_LinearAlgebra_cu_35b291db_316116addr_kernel_cudaERNS_14TensorIteratorERKN3c106ScalarES8_ENKUlvE_clEvENKUlvE2_clEvEUllllE_St5arrayIPcLm4EELi4E23TrivialOffsetCalculatorILi3EjESF_ILi1EjENS0_6memory15LoadWithoutCastENSI_16StoreWithoutCastEEEviT_T0_T2_T3_T4_T5_)
        /*0590*/ 	.word	0x00000020


	//----- nvinfo : EIATTR_FRAME_SIZE
	.align		4
.L_306:
        /*0594*/ 	.byte	0x04, 0x11
        /*0596*/ 	.short	(.L_308 - .L_307)
	.align		4
.L_307:
        /*0598*/ 	.word	index@(_ZN2at6native27unrolled_elementwise_kernelIZZZNS0_54_GLOBAL__N__d8c5977b_16_LinearAlgebra_cu_35b291db_316116addr_kernel_cudaERNS_14TensorIteratorERKN3c106ScalarES8_ENKUlvE_clEvENKUlvE2_clEvEUllllE_St5arrayIPcLm4EELi4E23TrivialOffsetCalculatorILi3EjESF_ILi1EjENS0_6memory15LoadWithoutCastENSI_16StoreWithoutCastEEEviT_T0_T2_T3_T4_T5_)
        /*059c*/ 	.word	0x00000000


	//----- nvinfo : EIATTR_REGCOUNT
	.align		4
.L_308:
        /*05a0*/ 	.byte	0x04, 0x2f
        /*05a2*/ 	.short	(.L_310 - .L_309)
	.align		4
.L_309:
        /*05a4*/ 	.word	index@(_ZN2at6native18elementwise_kernelILi128ELi2EZNS0_22gpu_kernel_impl_nocastIZZZNS0_54_GLOBAL__N__d8c5977b_16_LinearAlgebra_cu_35b291db_316116addr_kernel_cudaERNS_14TensorIteratorERKN3c106ScalarES9_ENKUlvE_clEvENKUlvE2_clEvEUllllE_EEvRNS_18TensorIteratorBaseERKT_EUliE_EEviT1_)
        /*05a8*/ 	.word	0x00000014


	//----- nvinfo : EIATTR_FRAME_SIZE
	.align		4
.L_310:
        /*05ac*/ 	.byte	0x04, 0x11
        /*05ae*/ 	.short	(.L_312 - .L_311)
	.align		4
.L_311:
        /*05b0*/ 	.word	index@(_ZN2at6native18elementwise_kernelILi128ELi2EZNS0_22gpu_kernel_impl_nocastIZZZNS0_54_GLOBAL__N__d8c5977b_16_LinearAlgebra_cu_35b291db_316116addr_kernel_cudaERNS_14TensorIteratorERKN3c106ScalarES9_ENKUlvE_clEvENKUlvE2_clEvEUllllE_EEvRNS_18TensorIteratorBaseERKT_EUliE_EEviT1_)
        /*05b4*/ 	.word	0x00000000


	//----- nvinfo : EIATTR_REGCOUNT
	.align		4
.L_312:
        /*05b8*/ 	.byte	0x04, 0x2f
        /*05ba*/ 	.short	(.L_314 - .L_313)
	.align		4
.L_313:
        /*05bc*/ 	.word	index@(_ZN2at6native27unrolled_elementwise_kernelIZZZNS0_54_GLOBAL__N__d8c5977b_16_LinearAlgebra_cu_35b291db_316116addr_kernel_cudaERNS_14TensorIteratorERKN3c106ScalarES8_ENKUlvE_clEvENKUlvE2_clEvEUllllE_St5arrayIPcLm4EELi4E23TrivialOffsetCalculatorILi3EjESF_ILi1EjENS0_6memory12LoadWithCastILi3EEENSI_13StoreWithCastILi1EEEEEviT_T0_T2_T3_T4_T5_)
        /*05c0*/ 	.word	0x00000028


	//----- nvinfo : EIATTR_FRAME_SIZE
	.align		4
.L_314:
        /*05c4*/ 	.byte	0x04, 0x11
        /*05c6*/ 	.short	(.L_316 - .L_315)
	.align		4
.L_315:
        /*05c8*/ 	.word	index@(_ZN2at6native27unrolled_elementwise_kernelIZZZNS0_54_GLOBAL__N__d8c5977b_16_LinearAlgebra_cu_35b291db_316116addr_kernel_cudaERNS_14TensorIteratorERKN3c106ScalarES8_ENKUlvE_clEvENKUlvE2_clEvEUllllE_St5arrayIPcLm4EELi4E23TrivialOffsetCalculatorILi3EjESF_ILi1EjENS0_6memory12LoadWithCastILi3EEENSI_13StoreWithCastILi1EEEEEviT_T0_T2_T3_T4_T5_)
        /*05cc*/ 	.word	0x00000000


	//----- nvinfo : EIATTR_REGCOUNT
	.align		4
.L_316:
        /*05d0*/ 	.byte	0x04, 0x2f
        /*05d2*/ 	.short	(.L_318 - .L_317)
	.align		4
.L_317:
        /*05d4*/ 	.word	index@(_ZN2at6native18elementwise_kernelILi128ELi4EZNS0_15gpu_kernel_implIZZZNS0_54_GLOBAL__N__d8c5977b_16_LinearAlgebra_cu_35b291db_316116addr_kernel_cudaERNS_14TensorIteratorERKN3c106ScalarES9_ENKUlvE_clEvENKUlvE2_clEvEUllllE_EEvRNS_18TensorIteratorBaseERKT_EUliE_EEviT1_)
        /*05d8*/ 	.word	0x0000001e


	//----- nvinfo : EIATTR_FRAME_SIZE
	.align		4
.L_318:
        /*05dc*/ 	.byte	0x04, 0x11
        /*05de*/ 	.short	(.L_320 - .L_319)
	.align		4
.L_319:
        /*05e0*/ 	.word	index@(_ZN2at6native18elementwise_kernelILi128ELi4EZNS0_15gpu_kernel_implIZZZNS0_54_GLOBAL__N__d8c5977b_16_LinearAlgebra_cu_35b291db_316116addr_kernel_cudaERNS_14TensorIteratorERKN3c106ScalarES9_ENKUlvE_clEvENKUlvE2_clEvEUllllE_EEvRNS_18TensorIteratorBaseERKT_EUliE_EEviT1_)
        /*05e4*/ 	.word	0x00000000


	//----- nvinfo : EIATTR_REGCOUNT
	.align		4
.L_320:
        /*05e8*/ 	.byte	0x04, 0x2f
        /*05ea*/ 	.short	(.L_322 - .L_321)
	.align		4
.L_321:
        /*05ec*/ 	.word	index@(_ZN2at6native29vectorized_elementwise_kernelILi8EZZZNS0_54_GLOBAL__N__d8c5977b_16_LinearAlgebra_cu_35b291db_316116addr_kernel_cudaERNS_14TensorIteratorERKN3c106ScalarES8_ENKUlvE_clEvENKUlvE2_clEvEUllllE0_St5arrayIPcLm4EEEEviT0_T1_)
        /*05f0*/ 	.word	0x00000038


	//----- nvinfo : EIATTR_FRAME_SIZE
	.align		4
.L_322:
        /*05f4*/ 	.byte	0x04, 0x11
        /*05f6*/ 	.short	(.L_324 - .L_323)
	.align		4
.L_323:
        /*05f8*/ 	.word	index@(_ZN2at6native29vectorized_elementwise_kernelILi8EZZZNS0_54_GLOBAL__N__d8c5977b_16_LinearAlgebra_cu_35b291db_316116addr_kernel_cudaERNS_14TensorIteratorERKN3c106ScalarES8_ENKUlvE_clEvENKUlvE2_clEvEUllllE0_St5arrayIPcLm4EEEEviT0_T1_)
        /*05fc*/ 	.word	0x00000000


	//----- nvinfo : EIATTR_REGCOUNT
	.align		4
.L_324:
        /*0600*/ 	.byte	0x04, 0x2f
        /*0602*/ 	.short	(.L_326 - .L_325)
	.align		4
.L_325:
        /*0604*/ 	.word	index@(_ZN2at6native29vectorized_elementwise_kernelILi4EZZZNS0_54_GLOBAL__N__d8c5977b_16_LinearAlgebra_cu_35b291db_316116addr_kernel_cudaERNS_14TensorIteratorERKN3c106ScalarES8_ENKUlvE_clEvENKUlvE2_clEvEUllllE0_St5arrayIPcLm4EEEEviT0_T1_)
        /*0608*/ 	.word	0x00000038


	//----- nvinfo : EIATTR_FRAME_SIZE
	.align		4
.L_326:
        /*060c*/ 	.byte	0x04, 0x11
        /*060e*/ 	.short	(.L_328 - .L_327)
	.align		4
.L_327:
        /*0610*/ 	.word	index@(_ZN2at6native29vectorized_elementwise_kernelILi4EZZZNS0_54_GLOBAL__N__d8c5977b_16_LinearAlgebra_cu_35b291db_316116addr_kernel_cudaERNS_14TensorIteratorERKN3c106ScalarES8_ENKUlvE_clEvENKUlvE2_clEvEUllllE0_St5arrayIPcLm4EEEEviT0_T1_)
        /*0614*/ 	.word	0x00000000


	//----- nvinfo : EIATTR_REGCOUNT
	.align		4
.L_328:
        /*0618*/ 	.byte	0x04, 0x2f
        /*061a*/ 	.short	(.L_330 - .L_329)
	.align		4
.L_329:
        /*061c*/ 	.word	index@(_ZN2at6native29vectorized_elementwise_kernelILi2EZZZNS0_54_GLOBAL__N__d8c5977b_16_LinearAlgebra_cu_35b291db_316116addr_kernel_cudaERNS_14TensorIteratorERKN3c106ScalarES8_ENKUlvE_clEvENKUlvE2_clEvEUllllE0_St5arrayIPcLm4EEEEviT0_T1_)
        /*0620*/ 	.word	0x00000038


	//----- nvinfo : EIATTR_FRAME_SIZE
	.align		4
.L_330:
        /*0624*/ 	.byte	0x04, 0x11
        /*0626*/ 	.short	(.L_332 - .L_331)
	.align		4
.L_331:
        /*0628*/ 	.word	index@(_ZN2at6native29vectorized_elementwise_kernelILi2EZZZNS0_54_GLOBAL__N__d8c5977b_16_LinearAlgebra_cu_35b291db_316116addr_kernel_cudaERNS_14TensorIteratorERKN3c106ScalarES8_ENKUlvE_clEvENKUlvE2_clEvEUllllE0_St5arrayIPcLm4EEEEviT0_T1_)
        /*062c*/ 	.word	0x00000000


	//----- nvinfo : EIATTR_REGCOUNT
	.align		4
.L_332:
        /*0630*/ 	.byte	0x04, 0x2f
        /*0632*/ 	.short	(.L_334 - .L_333)
	.align		4
.L_333:
        /*0634*/ 	.word	index@(_ZN2at6native27unrolled_elementwise_kernelIZZZNS0_54_GLOBAL__N__d8c5977b_16_LinearAlgebra_cu_35b291db_316116addr_kernel_cudaERNS_14TensorIteratorERKN3c106ScalarES8_ENKUlvE_clEvENKUlvE2_clEvEUllllE0_St5arrayIPcLm4EELi4E23TrivialOffsetCalculatorILi3EjESF_ILi1EjENS0_6memory15LoadWithoutCastENSI_16StoreWithoutCastEEEviT_T0_T2_T3_T4_T5_)
        /*0638*/ 	.word	0x00000028


	//----- nvinfo : EIATTR_FRAME_SIZE
	.align		4
.L_334:
        /*063c*/ 	.byte	0x04, 0x11
        /*063e*/ 	.short	(.L_336 - .L_335)
	.align		4
.L_335:
        /*0640*/ 	.word	index@(_ZN2at6native27unrolled_elementwise_kernelIZZZNS0_54_GLOBAL__N__d8c5977b_16_LinearAlgebra_cu_35b291db_316116addr_kernel_cudaERNS_14TensorIteratorERKN3c106ScalarES8_ENKUlvE_clEvENKUlvE2_clEvEUllllE0_St5arrayIPcLm4EELi4E23TrivialOffsetCalculatorILi3EjESF_ILi1EjENS0_6memory15LoadWithoutCastENSI_16StoreWithoutCastEEEviT_T0_T2_T3_T4_T5_)
        /*0644*/ 	.word	0x00000000


	//----- nvinfo : EIATTR_REGCOUNT
	.align		4
.L_336:
        /*0648*/ 	.byte	0x04, 0x2f
        /*064a*/ 	.short	(.L_338 - .L_337)
	.align		4
.L_337:
        /*064c*/ 	.word	index@(_ZN2at6native18elementwise_kernelILi128ELi2EZNS0_22gpu_kernel_impl_nocastIZZZNS0_54_GLOBAL__N__d8c5977b_16_LinearAlgebra_cu_35b291db_316116addr_kernel_cudaERNS_14TensorIteratorERKN3c106ScalarES9_ENKUlvE_clEvENKUlvE2_clEvEUllllE0_EEvRNS_18TensorIteratorBaseERKT_EUliE_EEviT1_)
        /*0650*/ 	.word	0x00000016


	//----- nvinfo : EIATTR_FRAME_SIZE
	.align		4
.L_338:
        /*0654*/ 	.byte	0x04, 0x11
        /*0656*/ 	.short	(.L_340 - .L_339)
	.align		4
.L_339:
        /*0658*/ 	.word	index@(_ZN2at6native18elementwise_kernelILi128ELi2EZNS0_22gpu_kernel_impl_nocastIZZZNS0_54_GLOBAL__N__d8c5977b_16_LinearAlgebra_cu_35b291db_316116addr_kernel_cudaERNS_14TensorIteratorERKN3c106ScalarES9_ENKUlvE_clEvENKUlvE2_clEvEUllllE0_EEvRNS_18TensorIteratorBaseERKT_EUliE_EEviT1_)
        /*065c*/ 	.word	0x00000000


	//----- nvinfo : EIATTR_REGCOUNT
	.align		4
.L_340:
        /*0660*/ 	.byte	0x04, 0x2f
        /*0662*/ 	.short	(.L_342 - .L_341)
	.align		4
.L_341:
        /*0664*/ 	.word	index@(_ZN2at6native27unrolled_elementwise_kernelIZZZNS0_54_GLOBAL__N__d8c5977b_16_LinearAlgebra_cu_35b291db_316116addr_kernel_cudaERNS_14TensorIteratorERKN3c106ScalarES8_ENKUlvE_clEvENKUlvE2_clEvEUllllE0_St5arrayIPcLm4EELi4E23TrivialOffsetCalculatorILi3EjESF_ILi1EjENS0_6memory12LoadWithCastILi3EEENSI_13StoreWithCastILi1EEEEEviT_T0_T2_T3_T4_T5_)
        /*0668*/ 	.word	0x00000030


	//----- nvinfo : EIATTR_FRAME_SIZE
	.align		4
.L_342:
        /*066c*/ 	.byte	0x04, 0x11
        /*066e*/ 	.short	(.L_344 - .L_343)
	.align		4
.L_343:
        /*0670*/ 	.word	index@(_ZN2at6native27unrolled_elementwise_kernelIZZZNS0_54_GLOBAL__N__d8c5977b_16_LinearAlgebra_cu_35b291db_316116addr_kernel_cudaERNS_14TensorIteratorERKN3c106ScalarES8_ENKUlvE_clEvENKUlvE2_clEvEUllllE0_St5arrayIPcLm4EELi4E23TrivialOffsetCalculatorILi3EjESF_ILi1EjENS0_6memory12LoadWithCastILi3EEENSI_13StoreWithCastILi1EEEEEviT_T0_T2_T3_T4_T5_)
        /*0674*/ 	.word	0x00000000


	//----- nvinfo : EIATTR_REGCOUNT
	.align		4
.L_344:
        /*0678*/ 	.byte	0x04, 0x2f
        /*067a*/ 	.short	(.L_346 - .L_345)
	.align		4
.L_345:
        /*067c*/ 	.word	index@(_ZN2at6native18elementwise_kernelILi128ELi4EZNS0_15gpu_kernel_implIZZZNS0_54_GLOBAL__N__d8c5977b_16_LinearAlgebra_cu_35b291db_316116addr_kernel_cudaERNS_14TensorIteratorERKN3c106ScalarES9_ENKUlvE_clEvENKUlvE2_clEvEUllllE0_EEvRNS_18TensorIteratorBaseERKT_EUliE_EEviT1_)
        /*0680*/ 	.word	0x0000001c


	//----- nvinfo : EIATTR_FRAME_SIZE
	.align		4
.L_346:
        /*0684*/ 	.byte	0x04, 0x11
        /*0686*/ 	.short	(.L_348 - .L_347)
	.align		4
.L_347:
        /*0688*/ 	.word	index@(_ZN2at6native18elementwise_kernelILi128ELi4EZNS0_15gpu_kernel_implIZZZNS0_54_GLOBAL__N__d8c5977b_16_LinearAlgebra_cu_35b291db_316116addr_kernel_cudaERNS_14TensorIteratorERKN3c106ScalarES9_ENKUlvE_clEvENKUlvE2_clEvEUllllE0_EEvRNS_18TensorIteratorBaseERKT_EUliE_EEviT1_)
        /*068c*/ 	.word	0x00000000


	//----- nvinfo : EIATTR_REGCOUNT
	.align		4
.L_348:
        /*0690*/ 	.byte	0x04, 0x2f
        /*0692*/ 	.short	(.L_350 - .L_349)
	.align		4
.L_349:
        /*0694*/ 	.word	index@(_ZN2at6native29vectorized_elementwise_kernelILi8EZZZNS0_54_GLOBAL__N__d8c5977b_16_LinearAlgebra_cu_35b291db_316116addr_kernel_cudaERNS_14TensorIteratorERKN3c106ScalarES8_ENKUlvE_clEvENKUlvE3_clEvEUlsssE_St5arrayIPcLm4EEEEviT0_T1_)
        /*0698*/ 	.word	0x00000020


	//----- nvinfo : EIATTR_FRAME_SIZE
	.align		4
.L_350:
        /*069c*/ 	.byte	0x04, 0x11
        /*069e*/ 	.short	(.L_352 - .L_351)
	.align		4
.L_351:
        /*06a0*/ 	.word	index@(_ZN2at6native29vectorized_elementwise_kernelILi8EZZZNS0_54_GLOBAL__N__d8c5977b_16_LinearAlgebra_cu_35b291db_316116addr_kernel_cudaERNS_14TensorIteratorERKN3c106ScalarES8_ENKUlvE_clEvENKUlvE3_clEvEUlsssE_St5arrayIPcLm4EEEEviT0_T1_)
        /*06a4*/ 	.word	0x00000000


	//----- nvinfo : EIATTR_REGCOUNT
	.align		4
.L_352:
        /*06a8*/ 	.byte	0x04, 0x2f
        /*06aa*/ 	.short	(.L_354 - .L_353)
	.align		4
.L_353:
        /*06ac*/ 	.word	index@(_ZN2at6native29vectorized_elementwise_kernelILi4EZZZNS0_54_GLOBAL__N__d8c5977b_16_LinearAlgebra_cu_35b291db_316116addr_kernel_cudaERNS_14TensorIteratorERKN3c106ScalarES8_ENKUlvE_clEvENKUlvE3_clEvEUlsssE_St5arrayIPcLm4EEEEviT0_T1_)
        /*06b0*/ 	.word	0x00000020


	//----- nvinfo : EIATTR_FRAME_SIZE
	.align		4
.L_354:
        /*06b4*/ 	.byte	0x04, 0x11
        /*06b6*/ 	.short	(.L_356 - .L_355)
	.align		4
.L_355:
        /*06b8*/ 	.word	index@(_ZN2at6native29vectorized_elementwise_kernelILi4EZZZNS0_54_GLOBAL__N__d8c5977b_16_LinearAlgebra_cu_35b291db_316116addr_kernel_cudaERNS_14TensorIteratorERKN3c106ScalarES8_ENKUlvE_clEvENKUlvE3_clEvEUlsssE_St5arrayIPcLm4EEEEviT0_T1_)
        /*06bc*/ 	.word	0x00000000


	//----- nvinfo : EIATTR_REGCOUNT
	.align		4
.L_356:
        /*06c0*/ 	.byte	0x04, 0x2f
        /*06c2*/ 	.short	(.L_358 - .L_357)
	.align		4
.L_357:
        /*06c4*/ 	.word	index@(_ZN2at6native29vectorized_elementwise_kernelILi2EZZZNS0_54_GLOBAL__N__d8c5977b_16_LinearAlgebra_cu_35b291db_316116addr_kernel_cudaERNS_14TensorIteratorERKN3c106ScalarES8_ENKUlvE_clEvENKUlvE3_clEvEUlsssE_St5arrayIPcLm4EEEEviT0_T1_)
        /*06c8*/ 	.word	0x00000020


	//----- nvinfo : EIATTR_FRAME_SIZE
	.align		4
.L_358:
        /*06cc*/ 	.byte	0x04, 0x11
        /*06ce*/ 	.short	(.L_360 - .L_359)
	.align		4
.L_359:
        /*06d0*/ 	.word	index@(_ZN2at6native29vectorized_elementwise_kernelILi2EZZZNS0_54_GLOBAL__N__d8c5977b_16_LinearAlgebra_cu_35b291db_316116addr_kernel_cudaERNS_14TensorIteratorERKN3c106ScalarES8_ENKUlvE_clEvENKUlvE3_clEvEUlsssE_St5arrayIPcLm4EEEEviT0_T1_)
        /*06d4*/ 	.word	0x00000000


	//----- nvinfo : EIATTR_REGCOUNT
	.align		4
.L_360:
        /*06d8*/ 	.byte	0x04, 0x2f
        /*06da*/ 	.short	(.L_362 - .L_361)
	.align		4
.L_361:
        /*06dc*/ 	.word	index@(_ZN2at6native27unrolled_elementwise_kernelIZZZNS0_54_GLOBAL__N__d8c5977b_16_LinearAlgebra_cu_35b291db_316116addr_kernel_cudaERNS_14TensorIteratorERKN3c106ScalarES8_ENKUlvE_clEvENKUlvE3_clEvEUlsssE_St5arrayIPcLm4EELi4E23TrivialOffsetCalculatorILi3EjESF_ILi1EjENS0_6memory15LoadWithoutCastENSI_16StoreWithoutCastEEEviT_T0_T2_T3_T4_T5_)
        /*06e0*/ 	.word	0x0000001e


	//----- nvinfo : EIATTR_FRAME_SIZE
	.align		4
.L_362:
        /*06e4*/ 	.byte	0x04, 0x11
        /*06e6*/ 	.short	(.L_364 - .L_363)
	.align		4
.L_363:
        /*06e8*/ 	.word	index@(_ZN2at6native27unrolled_elementwise_kernelIZZZNS0_54_GLOBAL__N__d8c5977b_16_LinearAlgebra_cu_35b291db_316116addr_kernel_cudaERNS_14TensorIteratorERKN3c106ScalarES8_ENKUlvE_clEvENKUlvE3_clEvEUlsssE_St5arrayIPcLm4EELi4E23TrivialOffsetCalculatorILi3EjESF_ILi1EjENS0_6memory15LoadWithoutCastENSI_16StoreWithoutCastEEEviT_T0_T2_T3_T4_T5_)
        /*06ec*/ 	.word	0x00000000


	//----- nvinfo : EIATTR_REGCOUNT
	.align		4
.L_364:
        /*06f0*/ 	.byte	0x04, 0x2f
        /*06f2*/ 	.short	(.L_366 - .L_365)
	.align		4
.L_365:
        /*06f4*/ 	.word	index@(_ZN2at6native18elementwise_kernelILi128ELi4EZNS0_22gpu_kernel_impl_nocastIZZZNS0_54_GLOBAL__N__d8c5977b_16_LinearAlgebra_cu_35b291db_316116addr_kernel_cudaERNS_14TensorIteratorERKN3c106ScalarES9_ENKUlvE_clEvENKUlvE3_clEvEUlsssE_EEvRNS_18TensorIteratorBaseERKT_EUliE_EEviT1_)
        /*06f8*/ 	.word	0x00000014


	//----- nvinfo : EIATTR_FRAME_SIZE
	.align		4
.L_366:
        /*06fc*/ 	.byte	0x04, 0x11
        /*06fe*/ 	.short	(.L_368 - .L_367)
	.align		4
.L_367:
        /*0700*/ 	.word	index@(_ZN2at6native18elementwise_kernelILi128ELi4EZNS0_22gpu_kernel_impl_nocastIZZZNS0_54_GLOBAL__N__d8c5977b_16_LinearAlgebra_cu_35b291db_316116addr_kernel_cudaERNS_14TensorIteratorERKN3c106ScalarES9_ENKUlvE_clEvENKUlvE3_clEvEUlsssE_EEvRNS_18TensorIteratorBaseERKT_EUliE_EEviT1_)
        /*0704*/ 	.word	0x00000000


	//----- nvinfo : EIATTR_REGCOUNT
	.align		4
.L_368:
        /*0708*/ 	.byte	0x04, 0x2f
        /*070a*/ 	.short	(.L_370 - .L_369)
	.align		4
.L_369:
        /*070c*/ 	.word	index@(_ZN2at6native27unrolled_elementwise_kernelIZZZNS0_54_GLOBAL__N__d8c5977b_16_LinearAlgebra_cu_35b291db_316116addr_kernel_cudaERNS_14TensorIteratorERKN3c106ScalarES8_ENKUlvE_clEvENKUlvE3_clEvEUlsssE_St5arrayIPcLm4EELi4E23TrivialOffsetCalculatorILi3EjESF_ILi1EjENS0_6memory12LoadWithCastILi3EEENSI_13StoreWithCastILi1EEEEEviT_T0_T2_T3_T4_T5_)
        /*0710*/ 	.word	0x00000020


	//----- nvinfo : EIATTR_FRAME_SIZE
	.align		4
.L_370:
        /*0714*/ 	.byte	0x04, 0x11
        /*0716*/ 	.short	(.L_372 - .L_371)
	.align		4
.L_371:
        /*0718*/ 	.word	index@(_ZN2at6native27unrolled_elementwise_kernelIZZZNS0_54_GLOBAL__N__d8c5977b_16_LinearAlgebra_cu_35b291db_316116addr_kernel_cudaERNS_14TensorIteratorERKN3c106ScalarES8_ENKUlvE_clEvENKUlvE3_clEvEUlsssE_St5arrayIPcLm4EELi4E23TrivialOffsetCalculatorILi3EjESF_ILi1EjENS0_6memory12LoadWithCastILi3EEENSI_13StoreWithCastILi1EEEEEviT_T0_T2_T3_T4_T5_)
        /*071c*/ 	.word	0x00000000


	//----- nvinfo : EIATTR_REGCOUNT
	.align		4
.L_372:
        /*0720*/ 	.byte	0x04, 0x2f
        /*0722*/ 	.short	(.L_374 - .L_373)
	.align		4
.L_373:
        /*0724*/ 	.word	index@(_ZN2at6native18elementwise_kernelILi128ELi4EZNS0_15gpu_kernel_implIZZZNS0_54_GLOBAL__N__d8c5977b_16_LinearAlgebra_cu_35b291db_316116addr_kernel_cudaERNS_14TensorIteratorERKN3c106ScalarES9_ENKUlvE_clEvENKUlvE3_clEvEUlsssE_EEvRNS_18TensorIteratorBaseERKT_EUliE_EEviT1_)
        /*0728*/ 	.word	0x0000001c


	//----- nvinfo : EIATTR_FRAME_SIZE
	.align		4
.L_374:
        /*072c*/ 	.byte	0x04, 0x11
        /*072e*/ 	.short	(.L_376 - .L_375)
	.align		4
.L_375:
        /*0730*/ 	.word	index@(_ZN2at6native18elementwise_kernelILi128ELi4EZNS0_15gpu_kernel_implIZZZNS0_54_GLOBAL__N__d8c5977b_16_LinearAlgebra_cu_35b291db_316116addr_kernel_cudaERNS_14TensorIteratorERKN3c106ScalarES9_ENKUlvE_clEvENKUlvE3_clEvEUlsssE_EEvRNS_18TensorIteratorBaseERKT_EUliE_EEviT1_)
        /*0734*/ 	.word	0x00000000


	//----- nvinfo : EIATTR_REGCOUNT
	.align		4
.L_376:
        /*0738*/ 	.byte	0x04, 0x2f
        /*073a*/ 	.short	(.L_378 - .L_377)
	.align		4
.L_377:
        /*073c*/ 	.word	index@(_ZN2at6native29vectorized_elementwise_kernelILi8EZZZNS0_54_GLOBAL__N__d8c5977b_16_LinearAlgebra_cu_35b291db_316116addr_kernel_cudaERNS_14TensorIteratorERKN3c106ScalarES8_ENKUlvE_clEvENKUlvE3_clEvEUlsssE0_St5arrayIPcLm4EEEEviT0_T1_)
        /*0740*/ 	.word	0x00000020


	//----- nvinfo : EIATTR_FRAME_SIZE
	.align		4
.L_378:
        /*0744*/ 	.byte	0x04, 0x11
        /*0746*/ 	.short	(.L_380 - .L_379)
	.align		4
.L_379:
        /*0748*/ 	.word	index@(_ZN2at6native29vectorized_elementwise_kernelILi8EZZZNS0_54_GLOBAL__N__d8c5977b_16_LinearAlgebra_cu_35b291db_316116addr_kernel_cudaERNS_14TensorIteratorERKN3c106ScalarES8_ENKUlvE_clEvENKUlvE3_clEvEUlsssE0_St5arrayIPcLm4EEEEviT0_T1_)
        /*074c*/ 	.word	0x00000000


	//----- nvinfo : EIATTR_REGCOUNT
	.align		4
.L_380:
        /*0750*/ 	.byte	0x04, 0x2f
        /*0752*/ 	.short	(.L_382 - .L_381)
	.align		4
.L_381:
        /*0754*/ 	.word	index@(_ZN2at6native29vectorized_elementwise_kernelILi4EZZZNS0_54_GLOBAL__N__d8c5977b_16_LinearAlgebra_cu_35b291db_316116addr_kernel_cudaERNS_14TensorIteratorERKN3c106ScalarES8_ENKUlvE_clEvENKUlvE3_clEvEUlsssE0_St5arrayIPcLm4EEEEviT0_T1_)
        /*0758*/ 	.word	0x00000020


	//----- nvinfo : EIATTR_FRAME_SIZE
	.align		4
.L_382:
        /*075c*/ 	.byte	0x04, 0x11
        /*075e*/ 	.short	(.L_384 - .L_383)
	.align		4
.L_383:
        /*0760*/ 	.word	index@(_ZN2at6native29vectorized_elementwise_kernelILi4EZZZNS0_54_GLOBAL__N__d8c5977b_16_LinearAlgebra_cu_35b291db_316116addr_kernel_cudaERNS_14TensorIteratorERKN3c106ScalarES8_ENKUlvE_clEvENKUlvE3_clEvEUlsssE0_St5arrayIPcLm4EEEEviT0_T1_)
        /*0764*/ 	.word	0x00000000


	//----- nvinfo : EIATTR_REGCOUNT
	.align		4
.L_384:
        /*0768*/ 	.byte	0x04, 0x2f
        /*076a*/ 	.short	(.L_386 - .L_385)
	.align		4
.L_385:
        /*076c*/ 	.word	index@(_ZN2at6native29vectorized_elementwise_kernelILi2EZZZNS0_54_GLOBAL__N__d8c5977b_16_LinearAlgebra_cu_35b291db_316116addr_kernel_cudaERNS_14TensorIteratorERKN3c106ScalarES8_ENKUlvE_clEvENKUlvE3_clEvEUlsssE0_St5arrayIPcLm4EEEEviT0_T1_)
        /*0770*/ 	.word	0x00000020


	//----- nvinfo : EIATTR_FRAME_SIZE
	.align		4
.L_386:
        /*0774*/ 	.byte	0x04, 0x11
        /*0776*/ 	.short	(.L_388 - .L_387)
	.align		4
.L_387:
        /*0778*/ 	.word	index@(_ZN2at6native29vectorized_elementwise_kernelILi2EZZZNS0_54_GLOBAL__N__d8c5977b_16_LinearAlgebra_cu_35b291db_316116addr_kernel_cudaERNS_14TensorIteratorERKN3c106ScalarES8_ENKUlvE_clEvENKUlvE3_clEvEUlsssE0_St5arrayIPcLm4EEEEviT0_T1_)
        /*077c*/ 	.word	0x00000000


	//----- nvinfo : EIATTR_REGCOUNT
	.align		4
.L_388:
        /*0780*/ 	.byte	0x04, 0x2f
        /*0782*/ 	.short	(.L_390 - .L_389)
	.align		4
.L_389:
        /*0784*/ 	.word	index@(_ZN2at6native27unrolled_elementwise_kernelIZZZNS0_54_GLOBAL__N__d8c5977b_16_LinearAlgebra_cu_35b291db_316116addr_kernel_cudaERNS_14TensorIteratorERKN3c106ScalarES8_ENKUlvE_clEvENKUlvE3_clEvEUlsssE0_St5arrayIPcLm4EELi4E23TrivialOffsetCalculatorILi3EjESF_ILi1EjENS0_6memory15LoadWithoutCastENSI_16StoreWithoutCastEEEviT_T0_T2_T3_T4_T5_)
        /*0788*/ 	.word	0x00000020


	//----- nvinfo : EIATTR_FRAME_SIZE
	.align		4
.L_390:
        /*078c*/ 	.byte	0x04, 0x11
        /*078e*/ 	.short	(.L_392 - .L_391)
	.align		4
.L_391:
        /*0790*/ 	.word	index@(_ZN2at6native27unrolled_elementwise_kernelIZZZNS0_54_GLOBAL__N__d8c5977b_16_LinearAlgebra_cu_35b291db_316116addr_kernel_cudaERNS_14TensorIteratorERKN3c106ScalarES8_ENKUlvE_clEvENKUlvE3_clEvEUlsssE0_St5arrayIPcLm4EELi4E23TrivialOffsetCalculatorILi3EjESF_ILi1EjENS0_6memory15LoadWithoutCastENSI_16StoreWithoutCastEEEviT_T0_T2_T3_T4_T5_)
        /*0794*/ 	.word	0x00000000


	//----- nvinfo : EIATTR_REGCOUNT
	.align		4
.L_392:
        /*0798*/ 	.byte	0x04, 0x2f
        /*079a*/ 	.short	(.L_394 - .L_393)
	.align		4
.L_393:
        /*079c*/ 	.word	index@(_ZN2at6native18elementwise_kernelILi128ELi4EZNS0_22gpu_kernel_impl_nocastIZZZNS0_54_GLOBAL__N__d8c5977b_16_LinearAlgebra_cu_35b291db_316116addr_kernel_cudaERNS_14TensorIteratorERKN3c106ScalarES9_ENKUlvE_clEvENKUlvE3_clEvEUlsssE0_EEvRNS_18TensorIteratorBaseERKT_EUliE_EEviT1_)
        /*07a0*/ 	.word	0x00000016


	//----- nvinfo : EIATTR_FRAME_SIZE
	.align		4
.L_394:
        /*07a4*/ 	.byte	0x04, 0x11
        /*07a6*/ 	.short	(.L_396 - .L_395)
	.align		4
.L_395:
        /*07a8*/ 	.word	index@(_ZN2at6native18elementwise_kernelILi128ELi4EZNS0_22gpu_kernel_impl_nocastIZZZNS0_54_GLOBAL__N__d8c5977b_16_LinearAlgebra_cu_35b291db_316116addr_kernel_cudaERNS_14TensorIteratorERKN3c106ScalarES9_ENKUlvE_clEvENKUlvE3_clEvEUlsssE0_EEvRNS_18TensorIteratorBaseERKT_EUliE_EEviT1_)
        /*07ac*/ 	.word	0x00000000


	//----- nvinfo : EIATTR_REGCOUNT
	.align		4
.L_396:
        /*07b0*/ 	.byte	0x04, 0x2f
        /*07b2*/ 	.short	(.L_398 - .L_397)
	.align		4
.L_397:
        /*07b4*/ 	.word	index@(_ZN2at6native27unrolled_elementwise_kernelIZZZNS0_54_GLOBAL__N__d8c5977b_16_LinearAlgebra_cu_35b291db_316116addr_kernel_cudaERNS_14TensorIteratorERKN3c106ScalarES8_ENKUlvE_clEvENKUlvE3_clEvEUlsssE0_St5arrayIPcLm4EELi4E23TrivialOffsetCalculatorILi3EjESF_ILi1EjENS0_6memory12LoadWithCastILi3EEENSI_13StoreWithCastILi1EEEEEviT_T0_T2_T3_T4_T5_)
        /*07b8*/ 	.word	0x00000020


	//----- nvinfo : EIATTR_FRAME_SIZE
	.align		4
.L_398:
        /*07bc*/ 	.byte	0x04, 0x11
        /*07be*/ 	.short	(.L_400 - .L_399)
	.align		4
.L_399:
        /*07c0*/ 	.word	index@(_ZN2at6native27unrolled_elementwise_kernelIZZZNS0_54_GLOBAL__N__d8c5977b_16_LinearAlgebra_cu_35b291db_316116addr_kernel_cudaERNS_14TensorIteratorERKN3c106ScalarES8_ENKUlvE_clEvENKUlvE3_clEvEUlsssE0_St5arrayIPcLm4EELi4E23TrivialOffsetCalculatorILi3EjESF_ILi1EjENS0_6memory12LoadWithCastILi3EEENSI_13StoreWithCastILi1EEEEEviT_T0_T2_T3_T4_T5_)
        /*07c4*/ 	.word	0x00000000


	//----- nvinfo : EIATTR_REGCOUNT
	.align		4
.L_400:
        /*07c8*/ 	.byte	0x04, 0x2f
        /*07ca*/ 	.short	(.L_402 - .L_401)
	.align		4
.L_401:
        /*07cc*/ 	.word	index@(_ZN2at6native18elementwise_kernelILi128ELi4EZNS0_15gpu_kernel_implIZZZNS0_54_GLOBAL__N__d8c5977b_16_LinearAlgebra_cu_35b291db_316116addr_kernel_cudaERNS_14TensorIteratorERKN3c106ScalarES9_ENKUlvE_clEvENKUlvE3_clEvEUlsssE0_EEvRNS_18TensorIteratorBaseERKT_EUliE_EEviT1_)
        /*07d0*/ 	.word	0x00000019


	//----- nvinfo : EIATTR_FRAME_SIZE
	.align		4
.L_402:
        /*07d4*/ 	.byte	0x04, 0x11
        /*07d6*/ 	.short	(.L_404 - .L_403)
	.align		4
.L_403:
        /*07d8*/ 	.word	index@(_ZN2at6native18elementwise_kernelILi128ELi4EZNS0_15gpu_kernel_implIZZZNS0_54_GLOBAL__N__d8c5977b_16_LinearAlgebra_cu_35b291db_316116addr_kernel_cudaERNS_14TensorIteratorERKN3c106ScalarES9_ENKUlvE_clEvENKUlvE3_clEvEUlsssE0_EEvRNS_18TensorIteratorBaseERKT_EUliE_EEviT1_)
        /*07dc*/ 	.word	0x00000000


	//----- nvinfo : EIATTR_REGCOUNT
	.align		4
.L_404:
        /*07e0*/ 	.byte	0x04, 0x2f
        /*07e2*/ 	.short	(.L_406 - .L_405)
	.align		4
.L_405:
        /*07e4*/ 	.word	index@(_ZN2at6native29vectorized_elementwise_kernelILi8EZZZNS0_54_GLOBAL__N__d8c5977b_16_LinearAlgebra_cu_35b291db_316116addr_kernel_cudaERNS_14TensorIteratorERKN3c106ScalarES8_ENKUlvE_clEvENKUlvE4_clEvEUldddE_St5arrayIPcLm4EEEEviT0_T1_)
        /*07e8*/ 	.word	0x00000026


	//----- nvinfo : EIATTR_FRAME_SIZE
	.align		4
.L_406:
        /*07ec*/ 	.byte	0x04, 0x11
        /*07ee*/ 	.short	(.L_408 - .L_407)
	.align		4
.L_407:
        /*07f0*/ 	.word	index@(_ZN2at6native29vectorized_elementwise_kernelILi8EZZZNS0_54_GLOBAL__N__d8c5977b_16_LinearAlgebra_cu_35b291db_316116addr_kernel_cudaERNS_14TensorIteratorERKN3c106ScalarES8_ENKUlvE_clEvENKUlvE4_clEvEUldddE_St5arrayIPcLm4EEEEviT0_T1_)
        /*07f4*/ 	.word	0x00000000


	//----- nvinfo : EIATTR_REGCOUNT
	.align		4
.L_408:
        /*07f8*/ 	.byte	0x04, 0x2f
        /*07fa*/ 	.short	(.L_410 - .L_409)
	.align		4
.L_409:
        /*07fc*/ 	.word	index@(_ZN2at6native29vectorized_elementwise_kernelILi4EZZZNS0_54_GLOBAL__N__d8c5977b_16_LinearAlgebra_cu_35b291db_316116addr_kernel_cudaERNS_14TensorIteratorERKN3c106ScalarES8_ENKUlvE_clEvENKUlvE4_clEvEUldddE_St5arrayIPcLm4EEEEviT0_T1_)
        /*0800*/ 	.word	0x00000026


	//----- nvinfo : EIATTR_FRAME_SIZE
	.align		4
.L_410:
        /*0804*/ 	.byte	0x04, 0x11
        /*0806*/ 	.short	(.L_412 - .L_411)
	.align		4
.L_411:
        /*0808*/ 	.word	index@(_ZN2at6native29vectorized_elementwise_kernelILi4EZZZNS0_54_GLOBAL__N__d8c5977b_16_LinearAlgebra_cu_35b291db_316116addr_kernel_cudaERNS_14TensorIteratorERKN3c106ScalarES8_ENKUlvE_clEvENKUlvE4_clEvEUldddE_St5arrayIPcLm4EEEEviT0_T1_)
        /*080c*/ 	.word	0x00000000


	//----- nvinfo : EIATTR_REGCOUNT
	.align		4
.L_412:
        /*0810*/ 	.byte	0x04, 0x2f
        /*0812*/ 	.short	(.L_414 - .L_413)
	.align		4
.L_413:
        /*0814*/ 	.word	index@(_ZN2at6native29vectorized_elementwise_kernelILi2EZZZNS0_54_GLOBAL__N__d8c5977b_16_LinearAlgebra_cu_35b291db_316116addr_kernel_cudaERNS_14TensorIteratorERKN3c106ScalarES8_ENKUlvE_clEvENKUlvE4_clEvEUldddE_St5arrayIPcLm4EEEEviT0_T1_)
        /*0818*/ 	.word	0x00000020


	//----- nvinfo : EIATTR_FRAME_SIZE
	.align		4
.L_414:
        /*081c*/ 	.byte	0x04, 0x11
        /*081e*/ 	.short	(.L_416 - .L_415)
	.align		4
.L_415:
        /*0820*/ 	.word	index@(_ZN2at6native29vectorized_elementwise_kernelILi2EZZZNS0_54_GLOBAL__N__d8c5977b_16_LinearAlgebra_cu_35b291db_316116addr_kernel_cudaERNS_14TensorIteratorERKN3c106ScalarES8_ENKUlvE_clEvENKUlvE4_clEvEUldddE_St5arrayIPcLm4EEEEviT0_T1_)
        /*0824*/ 	.word	0x00000000


	//----- nvinfo : EIATTR_REGCOUNT
	.align		4
.L_416:
        /*0828*/ 	.byte	0x04, 0x2f
        /*082a*/ 	.short	(.L_418 - .L_417)
	.align		4
.L_417:
        /*082c*/ 	.word	index@(_ZN2at6native27unrolled_elementwise_kernelIZZZNS0_54_GLOBAL__N__d8c5977b_16_LinearAlgebra_cu_35b291db_316116addr_kernel_cudaERNS_14TensorIteratorERKN3c106ScalarES8_ENKUlvE_clEvENKUlvE4_clEvEUldddE_St5arrayIPcLm4EELi4E23TrivialOffsetCalculatorILi3EjESF_ILi1EjENS0_6memory15LoadWithoutCastENSI_16StoreWithoutCastEEEviT_T0_T2_T3_T4_T5_)
        /*0830*/ 	.word	0x00000020


	//----- nvinfo : EIATTR_FRAME_SIZE
	.align		4
.L_418:
        /*0834*/ 	.byte	0x04, 0x11
        /*0836*/ 	.short	(.L_420 - .L_419)
	.align		4
.L_419:
        /*0838*/ 	.word	index@(_ZN2at6native27unrolled_elementwise_kernelIZZZNS0_54_GLOBAL__N__d8c5977b_16_LinearAlgebra_cu_35b291db_316116addr_kernel_cudaERNS_14TensorIteratorERKN3c106ScalarES8_ENKUlvE_clEvENKUlvE4_clEvEUldddE_St5arrayIPcLm4EELi4E23TrivialOffsetCalculatorILi3EjESF_ILi1EjENS0_6memory15LoadWithoutCastENSI_16StoreWithoutCastEEEviT_T0_T2_T3_T4_T5_)
        /*083c*/ 	.word	0x00000000


	//----- nvinfo : EIATTR_REGCOUNT
	.align		4
.L_420:
        /*0840*/ 	.byte	0x04, 0x2f
        /*0842*/ 	.short	(.L_422 - .L_421)
	.align		4
.L_421:
        /*0844*/ 	.word	index@(_ZN2at6native18elementwise_kernelILi128ELi2EZNS0_22gpu_kernel_impl_nocastIZZZNS0_54_GLOBAL__N__d8c5977b_16_LinearAlgebra_cu_35b291db_316116addr_kernel_cudaERNS_14TensorIteratorERKN3c106ScalarES9_ENKUlvE_clEvENKUlvE4_clEvEUldddE_EEvRNS_18TensorIteratorBaseERKT_EUliE_EEviT1_)
        /*0848*/ 	.word	0x00000014


	//----- nvinfo : EIATTR_FRAME_SIZE
	.align		4
.L_422:
        /*084c*/ 	.byte	0x04, 0x11
        /*084e*/ 	.short	(.L_424 - .L_423)
	.align		4
.L_423:
        /*0850*/ 	.word	index@(_ZN2at6native18elementwise_kernelILi128ELi2EZNS0_22gpu_kernel_impl_nocastIZZZNS0_54_GLOBAL__N__d8c5977b_16_LinearAlgebra_cu_35b291db_316116addr_kernel_cudaERNS_14TensorIteratorERKN3c106ScalarES9_ENKUlvE_clEvENKUlvE4_clEvEUldddE_EEvRNS_18TensorIteratorBaseERKT_EUliE_EEviT1_)
        /*0854*/ 	.word	0x00000000


	//----- nvinfo : EIATTR_REGCOUNT
	.align		4
.L_424:
        /*0858*/ 	.byte	0x04, 0x2f
        /*085a*/ 	.short	(.L_426 - .L_425)
	.align		4
.L_425:
        /*085c*/ 	.word	index@(_ZN2at6native27unrolled_elementwise_kernelIZZZNS0_54_GLOBAL__N__d8c5977b_16_LinearAlgebra_cu_35b291db_316116addr_kernel_cudaERNS_14TensorIteratorERKN3c106ScalarES8_ENKUlvE_clEvENKUlvE4_clEvEUldddE_St5arrayIPcLm4EELi4E23TrivialOffsetCalculatorILi3EjESF_ILi1EjENS0_6memory12LoadWithCastILi3EEENSI_13StoreWithCastILi1EEEEEviT_T0_T2_T3_T4_T5_)
        /*0860*/ 	.word	0x00000028


	//----- nvinfo : EIATTR_FRAME_SIZE
	.align		4
.L_426:
        /*0864*/ 	.byte	0x04, 0x11
        /*0866*/ 	.short	(.L_428 - .L_427)
	.align		4
.L_427:
        /*0868*/ 	.word	index@(_ZN2at6native27unrolled_elementwise_kernelIZZZNS0_54_GLOBAL__N__d8c5977b_16_LinearAlgebra_cu_35b291db_316116addr_kernel_cudaERNS_14TensorIteratorERKN3c106ScalarES8_ENKUlvE_clEvENKUlvE4_clEvEUldddE_St5arrayIPcLm4EELi4E23TrivialOffsetCalculatorILi3EjESF_ILi1EjENS0_6memory12LoadWithCastILi3EEENSI_13StoreWithCastILi1EEEEEviT_T0_T2_T3_T4_T5_)
        /*086c*/ 	.word	0x00000000


	//----- nvinfo : EIATTR_REGCOUNT
	.align		4
.L_428:
        /*0870*/ 	.byte	0x04, 0x2f
        /*0872*/ 	.short	(.L_430 - .L_429)
	.align		4
.L_429:
        /*0874*/ 	.word	index@(_ZN2at6native18elementwise_kernelILi128ELi4EZNS0_15gpu_kernel_implIZZZNS0_54_GLOBAL__N__d8c5977b_16_LinearAlgebra_cu_35b291db_316116addr_kernel_cudaERNS_14TensorIteratorERKN3c106ScalarES9_ENKUlvE_clEvENKUlvE4_clEvEUldddE_EEvRNS_18TensorIteratorBaseERKT_EUliE_EEviT1_)
        /*0878*/ 	.word	0x0000001e


	//----- nvinfo : EIATTR_FRAME_SIZE
	.align		4
.L_430:
        /*087c*/ 	.byte	0x04, 0x11
        /*087e*/ 	.short	(.L_432 - .L_431)
	.align		4
.L_431:
        /*0880*/ 	.word	index@(_ZN2at6native18elementwise_kernelILi128ELi4EZNS0_15gpu_kernel_implIZZZNS0_54_GLOBAL__N__d8c5977b_16_LinearAlgebra_cu_35b291db_316116addr_kernel_cudaERNS_14TensorIteratorERKN3c106ScalarES9_ENKUlvE_clEvENKUlvE4_clEvEUldddE_EEvRNS_18TensorIteratorBaseERKT_EUliE_EEviT1_)
        /*0884*/ 	.word	0x00000000


	//----- nvinfo : EIATTR_REGCOUNT
	.align		4
.L_432:
        /*0888*/ 	.byte	0x04, 0x2f
        /*088a*/ 	.short	(.L_434 - .L_433)
	.align		4
.L_433:
        /*088c*/ 	.word	index@(_ZN2at6native29vectorized_elementwise_kernelILi8EZZZNS0_54_GLOBAL__N__d8c5977b_16_LinearAlgebra_cu_35b291db_316116addr_kernel_cudaERNS_14TensorIteratorERKN3c106ScalarES8_ENKUlvE_clEvENKUlvE4_clEvEUldddE0_St5arrayIPcLm4EEEEviT0_T1_)
        /*0890*/ 	.word	0x00000038


	//----- nvinfo : EIATTR_FRAME_SIZE
	.align		4
.L_434:
        /*0894*/ 	.byte	0x04, 0x11
        /*0896*/ 	.short	(.L_436 - .L_435)
	.align		4
.L_435:
        /*0898*/ 	.word	index@(_ZN2at6native29vectorized_elementwise_kernelILi8EZZZNS0_54_GLOBAL__N__d8c5977b_16_LinearAlgebra_cu_35b291db_316116addr_kernel_cudaERNS_14TensorIteratorERKN3c106ScalarES8_ENKUlvE_clEvENKUlvE4_clEvEUldddE0_St5arrayIPcLm4EEEEviT0_T1_)
        /*089c*/ 	.word	0x00000000


	//----- nvinfo : EIATTR_REGCOUNT
	.align		4
.L_436:
        /*08a0*/ 	.byte	0x04, 0x2f
        /*08a2*/ 	.short	(.L_438 - .L_437)
	.align		4
.L_437:
        /*08a4*/ 	.word	index@(_ZN2at6native29vectorized_elementwise_kernelILi4EZZZNS0_54_GLOBAL__N__d8c5977b_16_LinearAlgebra_cu_35b291db_316116addr_kernel_cudaERNS_14TensorIteratorERKN3c106ScalarES8_ENKUlvE_clEvENKUlvE4_clEvEUldddE0_St5arrayIPcLm4EEEEviT0_T1_)
        /*08a8*/ 	.word	0x00000038


	//----- nvinfo : EIATTR_FRAME_SIZE
	.align		4
.L_438:
        /*08ac*/ 	.byte	0x04, 0x11
        /*08ae*/ 	.short	(.L_440 - .L_439)
	.align		4
.L_439:
        /*08b0*/ 	.word	index@(_ZN2at6native29vectorized_elementwise_kernelILi4EZZZNS0_54_GLOBAL__N__d8c5977b_16_LinearAlgebra_cu_35b291db_316116addr_kernel_cudaERNS_14TensorIteratorERKN3c106ScalarES8_ENKUlvE_clEvENKUlvE4_clEvEUldddE0_St5arrayIPcLm4EEEEviT0_T1_)
        /*08b4*/ 	.word	0x00000000


	//----- nvinfo : EIATTR_REGCOUNT
	.align		4
.L_440:
        /*08b8*/ 	.byte	0x04, 0x2f
        /*08ba*/ 	.short	(.L_442 - .L_441)
	.align		4
.L_441:
        /*08bc*/ 	.word	index@(_ZN2at6native29vectorized_elementwise_kernelILi2EZZZNS0_54_GLOBAL__N__d8c5977b_16_LinearAlgebra_cu_35b291db_316116addr_kernel_cudaERNS_14TensorIteratorERKN3c106ScalarES8_ENKUlvE_clEvENKUlvE4_clEvEUldddE0_St5arrayIPcLm4EEEEviT0_T1_)
        /*08c0*/ 	.word	0x00000038


	//----- nvinfo : EIATTR_FRAME_SIZE
	.align		4
.L_442:
        /*08c4*/ 	.byte	0x04, 0x11
        /*08c6*/ 	.short	(.L_444 - .L_443)
	.align		4
.L_443:
        /*08c8*/ 	.word	index@(_ZN2at6native29vectorized_elementwise_kernelILi2EZZZNS0_54_GLOBAL__N__d8c5977b_16_LinearAlgebra_cu_35b291db_316116addr_kernel_cudaERNS_14TensorIteratorERKN3c106ScalarES8_ENKUlvE_clEvENKUlvE4_clEvEUldddE0_St5arrayIPcLm4EEEEviT0_T1_)
        /*08cc*/ 	.word	0x00000000


	//----- nvinfo : EIATTR_REGCOUNT
	.align		4
.L_444:
        /*08d0*/ 	.byte	0x04, 0x2f
        /*08d2*/ 	.short	(.L_446 - .L_445)
	.align		4
.L_445:
        /*08d4*/ 	.word	index@(_ZN2at6native27unrolled_elementwise_kernelIZZZNS0_54_GLOBAL__N__d8c5977b_16_LinearAlgebra_cu_35b291db_316116addr_kernel_cudaERNS_14TensorIteratorERKN3c106ScalarES8_ENKUlvE_clEvENKUlvE4_clEvEUldddE0_St5arrayIPcLm4EELi4E23TrivialOffsetCalculatorILi3EjESF_ILi1EjENS0_6memory15LoadWithoutCastENSI_16StoreWithoutCastEEEviT_T0_T2_T3_T4_T5_)
        /*08d8*/ 	.word	0x00000020


	//----- nvinfo : EIATTR_FRAME_SIZE
	.align		4
.L_446:
        /*08dc*/ 	.byte	0x04, 0x11
        /*08de*/ 	.short	(.L_448 - .L_447)
	.align		4
.L_447:
        /*08e0*/ 	.word	index@(_ZN2at6native27unrolled_elementwise_kernelIZZZNS0_54_GLOBAL__N__d8c5977b_16_LinearAlgebra_cu_35b291db_316116addr_kernel_cudaERNS_14TensorIteratorERKN3c106ScalarES8_ENKUlvE_clEvENKUlvE4_clEvEUldddE0_St5arrayIPcLm4EELi4E23TrivialOffsetCalculatorILi3EjESF_ILi1EjENS0_6memory15LoadWithoutCastENSI_16StoreWithoutCastEEEviT_T0_T2_T3_T4_T5_)
        /*08e4*/ 	.word	0x00000000


	//----- nvinfo : EIATTR_REGCOUNT
	.align		4
.L_448:
        /*08e8*/ 	.byte	0x04, 0x2f
        /*08ea*/ 	.short	(.L_450 - .L_449)
	.align		4
.L_449:
        /*08ec*/ 	.word	index@(_ZN2at6native18elementwise_kernelILi128ELi2EZNS0_22gpu_kernel_impl_nocastIZZZNS0_54_GLOBAL__N__d8c5977b_16_LinearAlgebra_cu_35b291db_316116addr_kernel_cudaERNS_14TensorIteratorERKN3c106ScalarES9_ENKUlvE_clEvENKUlvE4_clEvEUldddE0_EEvRNS_18TensorIteratorBaseERKT_EUliE_EEviT1_)
        /*08f0*/ 	.word	0x00000016


	//----- nvinfo : EIATTR_FRAME_SIZE
	.align		4
.L_450:
        /*08f4*/ 	.byte	0x04, 0x11
        /*08f6*/ 	.short	(.L_452 - .L_451)
	.align		4
.L_451:
        /*08f8*/ 	.word	index@(_ZN2at6native18elementwise_kernelILi128ELi2EZNS0_22gpu_kernel_impl_nocastIZZZNS0_54_GLOBAL__N__d8c5977b_16_LinearAlgebra_cu_35b291db_316116addr_kernel_cudaERNS_14TensorIteratorERKN3c106ScalarES9_ENKUlvE_clEvENKUlvE4_clEvEUldddE0_EEvRNS_18TensorIteratorBaseERKT_EUliE_EEviT1_)
        /*08fc*/ 	.word	0x00000000


	//----- nvinfo : EIATTR_REGCOUNT
	.align		4
.L_452:
        /*0900*/ 	.byte	0x04, 0x2f
        /*0902*/ 	.short	(.L_454 - .L_453)
	.align		4
.L_453:
        /*0904*/ 	.word	index@(_ZN2at6native27unrolled_elementwise_kernelIZZZNS0_54_GLOBAL__N__d8c5977b_16_LinearAlgebra_cu_35b291db_316116addr_kernel_cudaERNS_14TensorIteratorERKN3c106ScalarES8_ENKUlvE_clEvENKUlvE4_clEvEUldddE0_St5arrayIPcLm4EELi4E23TrivialOffsetCalculatorILi3EjESF_ILi1EjENS0_6memory12LoadWithCastILi3EEENSI_13StoreWithCastILi1EEEEEviT_T0_T2_T3_T4_T5_)
        /*0908*/ 	.word	0x00000030


	//----- nvinfo : EIATTR_FRAME_SIZE
	.align		4
.L_454:
        /*090c*/ 	.byte	0x04, 0x11
        /*090e*/ 	.short	(.L_456 - .L_455)
	.align		4
.L_455:
        /*0910*/ 	.word	index@(_ZN2at6native27unrolled_elementwise_kernelIZZZNS0_54_GLOBAL__N__d8c5977b_16_LinearAlgebra_cu_35b291db_316116addr_kernel_cudaERNS_14TensorIteratorERKN3c106ScalarES8_ENKUlvE_clEvENKUlvE4_clEvEUldddE0_St5arrayIPcLm4EELi4E23TrivialOffsetCalculatorILi3EjESF_ILi1EjENS0_6memory12LoadWithCastILi3EEENSI_13StoreWithCastILi1EEEEEviT_T0_T2_T3_T4_T5_)
        /*0914*/ 	.word	0x00000000


	//----- nvinfo : EIATTR_REGCOUNT
	.align		4
.L_456:
        /*0918*/ 	.byte	0x04, 0x2f
        /*091a*/ 	.short	(.L_458 - .L_457)
	.align		4
.L_457:
        /*091c*/ 	.word	index@(_ZN2at6native18elementwise_kernelILi128ELi4EZNS0_15gpu_kernel_implIZZZNS0_54_GLOBAL__N__d8c5977b_16_LinearAlgebra_cu_35b291db_316116addr_kernel_cudaERNS_14TensorIteratorERKN3c106ScalarES9_ENKUlvE_clEvENKUlvE4_clEvEUldddE0_EEvRNS_18TensorIteratorBaseERKT_EUliE_EEviT1_)
        /*0920*/ 	.word	0x0000001c


	//----- nvinfo : EIATTR_FRAME_SIZE
	.align		4
.L_458:
        /*0924*/ 	.byte	0x04, 0x11
        /*0926*/ 	.short	(.L_460 - .L_459)
	.align		4
.L_459:
        /*0928*/ 	.word	index@(_ZN2at6native18elementwise_kernelILi128ELi4EZNS0_15gpu_kernel_implIZZZNS0_54_GLOBAL__N__d8c5977b_16_LinearAlgebra_cu_35b291db_316116addr_kernel_cudaERNS_14TensorIteratorERKN3c106ScalarES9_ENKUlvE_clEvENKUlvE4_clEvEUldddE0_EEvRNS_18TensorIteratorBaseERKT_EUliE_EEviT1_)
        /*092c*/ 	.word	0x00000000


	//----- nvinfo : EIATTR_REGCOUNT
	.align		4
.L_460:
        /*0930*/ 	.byte	0x04, 0x2f
        /*0932*/ 	.short	(.L_462 - .L_461)
	.align		4
.L_461:
        /*0934*/ 	.word	index@(_ZN2at6native29vectorized_elementwise_kernelILi8EZZZNS0_54_GLOBAL__N__d8c5977b_16_LinearAlgebra_cu_35b291db_316116addr_kernel_cudaERNS_14TensorIteratorERKN3c106ScalarES8_ENKUlvE_clEvENKUlvE5_clEvEUlfffE_St5arrayIPcLm4EEEEviT0_T1_)
        /*0938*/ 	.word	0x00000020


	//----- nvinfo : EIATTR_FRAME_SIZE
	.align		4
.L_462:
        /*093c*/ 	.byte	0x04, 0x11
        /*093e*/ 	.short	(.L_464 - .L_463)
	.align		4
.L_463:
        /*0940*/ 	.word	index@(_ZN2at6native29vectorized_elementwise_kernelILi8EZZZNS0_54_GLOBAL__N__d8c5977b_16_LinearAlgebra_cu_35b291db_316116addr_kernel_cudaERNS_14TensorIteratorERKN3c106ScalarES8_ENKUlvE_clEvENKUlvE5_clEvEUlfffE_St5arrayIPcLm4EEEEviT0_T1_)
        /*0944*/ 	.word	0x00000000


	//----- nvinfo : EIATTR_REGCOUNT
	.align		4
.L_464:
        /*0948*/ 	.byte	0x04, 0x2f
        /*094a*/ 	.short	(.L_466 - .L_465)
	.align		4
.L_465:
        /*094c*/ 	.word	index@(_ZN2at6native29vectorized_elementwise_kernelILi4EZZZNS0_54_GLOBAL__N__d8c5977b_16_LinearAlgebra_cu_35b291db_316116addr_kernel_cudaERNS_14TensorIteratorERKN3c106ScalarES8_ENKUlvE_clEvENKUlvE5_clEvEUlfffE_St5arrayIPcLm4EEEEviT0_T1_)
        /*0950*/ 	.word	0x00000020


	//----- nvinfo : EIATTR_FRAME_SIZE
	.align		4
.L_466:
        /*0954*/ 	.byte	0x04, 0x11
        /*0956*/ 	.short	(.L_468 - .L_467)
	.align		4
.L_467:
        /*0958*/ 	.word	index@(_ZN2at6native29vectorized_elementwise_kernelILi4EZZZNS0_54_GLOBAL__N__d8c5977b_16_LinearAlgebra_cu_35b291db_316116addr_kernel_cudaERNS_14TensorIteratorERKN3c106ScalarES8_ENKUlvE_clEvENKUlvE5_clEvEUlfffE_St5arrayIPcLm4EEEEviT0_T1_)
        /*095c*/ 	.word	0x00000000


	//----- nvinfo : EIATTR_REGCOUNT
	.align		4
.L_468:
        /*0960*/ 	.byte	0x04, 0x2f
        /*0962*/ 	.short	(.L_470 - .L_469)
	.align		4
.L_469:
        /*0964*/ 	.word	index@(_ZN2at6native29vectorized_elementwise_kernelILi2EZZZNS0_54_GLOBAL__N__d8c5977b_16_LinearAlgebra_cu_35b291db_316116addr_kernel_cudaERNS_14TensorIteratorERKN3c106ScalarES8_ENKUlvE_clEvENKUlvE5_clEvEUlfffE_St5arrayIPcLm4EEEEviT0_T1_)
        /*0968*/ 	.word	0x00000020


	//----- nvinfo : EIATTR_FRAME_SIZE
	.align		4
.L_470:
        /*096c*/ 	.byte	0x04, 0x11
        /*096e*/ 	.short	(.L_472 - .L_471)
	.align		4
.L_471:
        /*0970*/ 	.word	index@(_ZN2at6native29vectorized_elementwise_kernelILi2EZZZNS0_54_GLOBAL__N__d8c5977b_16_LinearAlgebra_cu_35b291db_316116addr_kernel_cudaERNS_14TensorIteratorERKN3c106ScalarES8_ENKUlvE_clEvENKUlvE5_clEvEUlfffE_St5arrayIPcLm4EEEEviT0_T1_)
        /*0974*/ 	.word	0x00000000


	//----- nvinfo : EIATTR_REGCOUNT
	.align		4
.L_472:
        /*0978*/ 	.byte	0x04, 0x2f
        /*097a*/ 	.short	(.L_474 - .L_473)
	.align		4
.L_473:
        /*097c*/ 	.word	index@(_ZN2at6native27unrolled_elementwise_kernelIZZZNS0_54_GLOBAL__N__d8c5977b_16_LinearAlgebra_cu_35b291db_316116addr_kernel_cudaERNS_14TensorIteratorERKN3c106ScalarES8_ENKUlvE_clEvENKUlvE5_clEvEUlfffE_St5arrayIPcLm4EELi4E23TrivialOffsetCalculatorILi3EjESF_ILi1EjENS0_6memory15LoadWithoutCastENSI_16StoreWithoutCastEEEviT_T0_T2_T3_T4_T5_)
        /*0980*/ 	.word	0x0000001d


	//----- nvinfo : EIATTR_FRAME_SIZE
	.align		4
.L_474:
        /*0984*/ 	.byte	0x04, 0x11
        /*0986*/ 	.short	(.L_476 - .L_475)
	.align		4
.L_475:
        /*0988*/ 	.word	index@(_ZN2at6native27unrolled_elementwise_kernelIZZZNS0_54_GLOBAL__N__d8c5977b_16_LinearAlgebra_cu_35b291db_316116addr_kernel_cudaERNS_14TensorIteratorERKN3c106ScalarES8_ENKUlvE_clEvENKUlvE5_clEvEUlfffE_St5arrayIPcLm4EELi4E23TrivialOffsetCalculatorILi3EjESF_ILi1EjENS0_6memory15LoadWithoutCastENSI_16StoreWithoutCastEEEviT_T0_T2_T3_T4_T5_)
        /*098c*/ 	.word	0x00000000


	//----- nvinfo : EIATTR_REGCOUNT
	.align		4
.L_476:
        /*0990*/ 	.byte	0x04, 0x2f
        /*0992*/ 	.short	(.L_478 - .L_477)
	.align		4
.L_477:
        /*0994*/ 	.word	index@(_ZN2at6native18elementwise_kernelILi128ELi2EZNS0_22gpu_kernel_impl_nocastIZZZNS0_54_GLOBAL__N__d8c5977b_16_LinearAlgebra_cu_35b291db_316116addr_kernel_cudaERNS_14TensorIteratorERKN3c106ScalarES9_ENKUlvE_clEvENKUlvE5_clEvEUlfffE_EEvRNS_18TensorIteratorBaseERKT_EUliE_EEviT1_)
        /*0998*/ 	.word	0x00000014


	//----- nvinfo : EIATTR_FRAME_SIZE
	.align		4
.L_478:
        /*099c*/ 	.byte	0x04, 0x11
        /*099e*/ 	.short	(.L_480 - .L_479)
	.align		4
.L_479:
        /*09a0*/ 	.word	index@(_ZN2at6native18elementwise_kernelILi128ELi2EZNS0_22gpu_kernel_impl_nocastIZZZNS0_54_GLOBAL__N__d8c5977b_16_LinearAlgebra_cu_35b291db_316116addr_kernel_cudaERNS_14TensorIteratorERKN3c106ScalarES9_ENKUlvE_clEvENKUlvE5_clEvEUlfffE_EEvRNS_18TensorIteratorBaseERKT_EUliE_EEviT1_)
        /*09a4*/ 	.word	0x00000000


	//----- nvinfo : EIATTR_REGCOUNT
	.align		4
.L_480:
        /*09a8*/ 	.byte	0x04, 0x2f
        /*09aa*/ 	.short	(.L_482 - .L_481)
	.align		4
.L_481:
        /*09ac*/ 	.word	index@(_ZN2at6native27unrolled_elementwise_kernelIZZZNS0_54_GLOBAL__N__d8c5977b_16_LinearAlgebra_cu_35b291db_316116addr_kernel_cudaERNS_14TensorIteratorERKN3c106ScalarES8_ENKUlvE_clEvENKUlvE5_clEvEUlfffE_St5arrayIPcLm4EELi4E23TrivialOffsetCalculatorILi3EjESF_ILi1EjENS0_6memory12LoadWithCastILi3EEENSI_13StoreWithCastILi1EEEEEviT_T0_T2_T3_T4_T5_)
        /*09b0*/ 	.word	0x00000020


	//----- nvinfo : EIATTR_FRAME_SIZE
	.align		4
.L_482:
        /*09b4*/ 	.byte	0x04, 0x11
        /*09b6*/ 	.short	(.L_484 - .L_483)
	.align		4
.L_483:
        /*09b8*/ 	.word	index@(_ZN2at6native27unrolled_elementwise_kernelIZZZNS0_54_GLOBAL__N__d8c5977b_16_LinearAlgebra_cu_35b291db_316116addr_kernel_cudaERNS_14TensorIteratorERKN3c106ScalarES8_ENKUlvE_clEvENKUlvE5_clEvEUlfffE_St5arrayIPcLm4EELi4E23TrivialOffsetCalculatorILi3EjESF_ILi1EjENS0_6memory12LoadWithCastILi3EEENSI_13StoreWithCastILi1EEEEEviT_T0_T2_T3_T4_T5_)
        /*09bc*/ 	.word	0x00000000


	//----- nvinfo : EIATTR_REGCOUNT
	.align		4
.L_484:
        /*09c0*/ 	.byte	0x04, 0x2f
        /*09c2*/ 	.short	(.L_486 - .L_485)
	.align		4
.L_485:
        /*09c4*/ 	.word	index@(_ZN2at6native18elementwise_kernelILi128ELi4EZNS0_15gpu_kernel_implIZZZNS0_54_GLOBAL__N__d8c5977b_16_LinearAlgebra_cu_35b291db_316116addr_kernel_cudaERNS_14TensorIteratorERKN3c106ScalarES9_ENKUlvE_clEvENKUlvE5_clEvEUlfffE_EEvRNS_18TensorIteratorBaseERKT_EUliE_EEviT1_)
        /*09c8*/ 	.word	0x0000001c


	//----- nvinfo : EIATTR_FRAME_SIZE
	.align		4
.L_486:
        /*09cc*/ 	.byte	0x04, 0x11
        /*09ce*/ 	.short	(.L_488 - .L_487)
	.align		4
.L_487:
        /*09d0*/ 	.word	index@(_ZN2at6native18elementwise_kernelILi128ELi4EZNS0_15gpu_kernel_implIZZZNS0_54_GLOBAL__N__d8c5977b_16_LinearAlgebra_cu_35b291db_316116addr_kernel_cudaERNS_14TensorIteratorERKN3c106ScalarES9_ENKUlvE_clEvENKUlvE5_clEvEUlfffE_EEvRNS_18TensorIteratorBaseERKT_EUliE_EEviT1_)
        /*09d4*/ 	.word	0x00000000


	//----- nvinfo : EIATTR_REGCOUNT
	.align		4
.L_488:
        /*09d8*/ 	.byte	0x04, 0x2f
        /*09da*/ 	.short	(.L_490 - .L_489)
	.align		4
.L_489:
        /*09dc*/ 	.word	index@(_ZN2at6native29vectorized_elementwise_kernelILi8EZZZNS0_54_GLOBAL__N__d8c5977b_16_LinearAlgebra_cu_35b291db_316116addr_kernel_cudaERNS_14TensorIteratorERKN3c106ScalarES8_ENKUlvE_clEvENKUlvE5_clEvEUlfffE0_St5arrayIPcLm4EEEEviT0_T1_)
        /*09e0*/ 	.word	0x00000022


	//----- nvinfo : EIATTR_FRAME_SIZE
	.align		4
.L_490:
        /*09e4*/ 	.byte	0x04, 0x11
        /*09e6*/ 	.short	(.L_492 - .L_491)
	.align		4
.L_491:
        /*09e8*/ 	.word	index@(_ZN2at6native29vectorized_elementwise_kernelILi8EZZZNS0_54_GLOBAL__N__d8c5977b_16_LinearAlgebra_cu_35b291db_316116addr_kernel_cudaERNS_14TensorIteratorERKN3c106ScalarES8_ENKUlvE_clEvENKUlvE5_clEvEUlfffE0_St5arrayIPcLm4EEEEviT0_T1_)
        /*09ec*/ 	.word	0x00000000


	//----- nvinfo : EIATTR_REGCOUNT
	.align		4
.L_492:
        /*09f0*/ 	.byte	0x04, 0x2f
        /*09f2*/ 	.short	(.L_494 - .L_493)
	.align		4
.L_493:
        /*09f4*/ 	.word	index@(_ZN2at6native29vectorized_elementwise_kernelILi4EZZZNS0_54_GLOBAL__N__d8c5977b_16_LinearAlgebra_cu_35b291db_316116addr_kernel_cudaERNS_14TensorIteratorERKN3c106ScalarES8_ENKUlvE_clEvENKUlvE5_clEvEUlfffE0_St5arrayIPcLm4EEEEviT0_T1_)
        /*09f8*/ 	.word	0x00000026


	//----- nvinfo : EIATTR_FRAME_SIZE
	.align		4
.L_494:
        /*09fc*/ 	.byte	0x04, 0x11
        /*09fe*/ 	.short	(.L_496 - .L_495)
	.align		4
.L_495:
        /*0a00*/ 	.word	index@(_ZN2at6native29vectorized_elementwise_kernelILi4EZZZNS0_54_GLOBAL__N__d8c5977b_16_LinearAlgebra_cu_35b291db_316116addr_kernel_cudaERNS_14TensorIteratorERKN3c106ScalarES8_ENKUlvE_clEvENKUlvE5_clEvEUlfffE0_St5arrayIPcLm4EEEEviT0_T1_)
        /*0a04*/ 	.word	0x00000000


	//----- nvinfo : EIATTR_REGCOUNT
	.align		4
.L_496:
        /*0a08*/ 	.byte	0x04, 0x2f
        /*0a0a*/ 	.short	(.L_498 - .L_497)
	.align		4
.L_497:
        /*0a0c*/ 	.word	index@(_ZN2at6native29vectorized_elementwise_kernelILi2EZZZNS0_54_GLOBAL__N__d8c5977b_16_LinearAlgebra_cu_35b291db_316116addr_kernel_cudaERNS_14TensorIteratorERKN3c106ScalarES8_ENKUlvE_clEvENKUlvE5_clEvEUlfffE0_St5arrayIPcLm4EEEEviT0_T1_)
        /*0a10*/ 	.word	0x00000026


	//----- nvinfo : EIATTR_FRAME_SIZE
	.align		4
.L_498:
        /*0a14*/ 	.byte	0x04, 0x11
        /*0a16*/ 	.short	(.L_500 - .L_499)
	.align		4
.L_499:
        /*0a18*/ 	.word	index@(_ZN2at6native29vectorized_elementwise_kernelILi2EZZZNS0_54_GLOBAL__N__d8c5977b_16_LinearAlgebra_cu_35b291db_316116addr_kernel_cudaERNS_14TensorIteratorERKN3c106ScalarES8_ENKUlvE_clEvENKUlvE5_clEvEUlfffE0_St5arrayIPcLm4EEEEviT0_T1_)
        /*0a1c*/ 	.word	0x00000000


	//----- nvinfo : EIATTR_REGCOUNT
	.align		4
.L_500:
        /*0a20*/ 	.byte	0x04, 0x2f
        /*0a22*/ 	.short	(.L_502 - .L_501)
	.align		4
.L_501:
        /*0a24*/ 	.word	index@(_ZN2at6native27unrolled_elementwise_kernelIZZZNS0_54_GLOBAL__N__d8c5977b_16_LinearAlgebra_cu_35b291db_316116addr_kernel_cudaERNS_14TensorIteratorERKN3c106ScalarES8_ENKUlvE_clEvENKUlvE5_clEvEUlfffE0_St5arrayIPcLm4EELi4E23TrivialOffsetCalculatorILi3EjESF_ILi1EjENS0_6memory15LoadWithoutCastENSI_16StoreWithoutCastEEEviT_T0_T2_T3_T4_T5_)
        /*0a28*/ 	.word	0x00000020


	//----- nvinfo : EIATTR_FRAME_SIZE
	.align		4
.L_502:
        /*0a2c*/ 	.byte	0x04, 0x11
        /*0a2e*/ 	.short	(.L_504 - .L_503)
	.align		4
.L_503:
        /*0a30*/ 	.word	index@(_ZN2at6native27unrolled_elementwise_kernelIZZZNS0_54_GLOBAL__N__d8c5977b_16_LinearAlgebra_cu_35b291db_316116addr_kernel_cudaERNS_14TensorIteratorERKN3c106ScalarES8_ENKUlvE_clEvENKUlvE5_clEvEUlfffE0_St5arrayIPcLm4EELi4E23TrivialOffsetCalculatorILi3EjESF_ILi1EjENS0_6memory15LoadWithoutCastENSI_16StoreWithoutCastEEEviT_T0_T2_T3_T4_T5_)
        /*0a34*/ 	.word	0x00000000


	//----- nvinfo : EIATTR_REGCOUNT
	.align		4
.L_504:
        /*0a38*/ 	.byte	0x04, 0x2f
        /*0a3a*/ 	.short	(.L_506 - .L_505)
	.align		4
.L_505:
        /*0a3c*/ 	.word	index@(_ZN2at6native18elementwise_kernelILi128ELi2EZNS0_22gpu_kernel_impl_nocastIZZZNS0_54_GLOBAL__N__d8c5977b_16_LinearAlgebra_cu_35b291db_316116addr_kernel_cudaERNS_14TensorIteratorERKN3c106ScalarES9_ENKUlvE_clEvENKUlvE5_clEvEUlfffE0_EEvRNS_18TensorIteratorBaseERKT_EUliE_EEviT1_)
        /*0a40*/ 	.word	0x00000016


	//----- nvinfo : EIATTR_FRAME_SIZE
	.align		4
.L_506:
        /*0a44*/ 	.byte	0x04, 0x11
        /*0a46*/ 	.short	(.L_508 - .L_507)
	.align		4
.L_507:
        /*0a48*/ 	.word	index@(_ZN2at6native18elementwise_kernelILi128ELi2EZNS0_22gpu_kernel_impl_nocastIZZZNS0_54_GLOBAL__N__d8c5977b_16_LinearAlgebra_cu_35b291db_316116addr_kernel_cudaERNS_14TensorIteratorERKN3c106ScalarES9_ENKUlvE_clEvENKUlvE5_clEvEUlfffE0_EEvRNS_18TensorIteratorBaseERKT_EUliE_EEviT1_)
        /*0a4c*/ 	.word	0x00000000


	//----- nvinfo : EIATTR_REGCOUNT
	.align		4
.L_508:
        /*0a50*/ 	.byte	0x04, 0x2f
        /*0a52*/ 	.short	(.L_510 - .L_509)
	.align		4
.L_509:
        /*0a54*/ 	.word	index@(_ZN2at6native27unrolled_elementwise_kernelIZZZNS0_54_GLOBAL__N__d8c5977b_16_LinearAlgebra_cu_35b291db_316116addr_kernel_cudaERNS_14TensorIteratorERKN3c106ScalarES8_ENKUlvE_clEvENKUlvE5_clEvEUlfffE0_St5arrayIPcLm4EELi4E23TrivialOffsetCalculatorILi3EjESF_ILi1EjENS0_6memory12LoadWithCastILi3EEENSI_13StoreWithCastILi1EEEEEviT_T0_T2_T3_T4_T5_)
        /*0a58*/ 	.word	0x00000025


	//----- nvinfo : EIATTR_FRAME_SIZE
	.align		4
.L_510:
        /*0a5c*/ 	.byte	0x04, 0x11
        /*0a5e*/ 	.short	(.L_512 - .L_511)
	.align		4
.L_511:
        /*0a60*/ 	.word	index@(_ZN2at6native27unrolled_elementwise_kernelIZZZNS0_54_GLOBAL__N__d8c5977b_16_LinearAlgebra_cu_35b291db_316116addr_kernel_cudaERNS_14TensorIteratorERKN3c106ScalarES8_ENKUlvE_clEvENKUlvE5_clEvEUlfffE0_St5arrayIPcLm4EELi4E23TrivialOffsetCalculatorILi3EjESF_ILi1EjENS0_6memory12LoadWithCastILi3EEENSI_13StoreWithCastILi1EEEEEviT_T0_T2_T3_T4_T5_)
        /*0a64*/ 	.word	0x00000000


	//----- nvinfo : EIATTR_REGCOUNT
	.align		4
.L_512:
        /*0a68*/ 	.byte	0x04, 0x2f
        /*0a6a*/ 	.short	(.L_514 - .L_513)
	.align		4
.L_513:
        /*0a6c*/ 	.word	index@(_ZN2at6native18elementwise_kernelILi128ELi4EZNS0_15gpu_kernel_implIZZZNS0_54_GLOBAL__N__d8c5977b_16_LinearAlgebra_cu_35b291db_316116addr_kernel_cudaERNS_14TensorIteratorERKN3c106ScalarES9_ENKUlvE_clEvENKUlvE5_clEvEUlfffE0_EEvRNS_18TensorIteratorBaseERKT_EUliE_EEviT1_)
        /*0a70*/ 	.word	0x0000001a


	//----- nvinfo : EIATTR_FRAME_SIZE
	.align		4
.L_514:
        /*0a74*/ 	.byte	0x04, 0x11
        /*0a76*/ 	.short	(.L_516 - .L_515)
	.align		4
.L_515:
        /*0a78*/ 	.word	index@(_ZN2at6native18elementwise_kernelILi128ELi4EZNS0_15gpu_kernel_implIZZZNS0_54_GLOBAL__N__d8c5977b_16_LinearAlgebra_cu_35b291db_316116addr_kernel_cudaERNS_14TensorIteratorERKN3c106ScalarES9_ENKUlvE_clEvENKUlvE5_clEvEUlfffE0_EEvRNS_18TensorIteratorBaseERKT_EUliE_EEviT1_)
        /*0a7c*/ 	.word	0x00000000


	//----- nvinfo : EIATTR_REGCOUNT
	.align		4
.L_516:
        /*0a80*/ 	.byte	0x04, 0x2f
        /*0a82*/ 	.short	(.L_518 - .L_517)
	.align		4
.L_517:
        /*0a84*/ 	.word	index@(_ZN2at6native29vectorized_elementwise_kernelILi8EZZZNS0_54_GLOBAL__N__d8c5977b_16_LinearAlgebra_cu_35b291db_316116addr_kernel_cudaERNS_14TensorIteratorERKN3c106ScalarES8_ENKUlvE_clEvENKUlvE6_clEvEUlNS5_7complexIdEESC_SC_E_St5arrayIPcLm4EEEEviT0_T1_)
        /*0a88*/ 	.word	0x00000048


	//----- nvinfo : EIATTR_FRAME_SIZE
	.align		4
.L_518:
        /*0a8c*/ 	.byte	0x04, 0x11
        /*0a8e*/ 	.short	(.L_520 - .L_519)
	.align		4
.L_519:
        /*0a90*/ 	.word	index@(_ZN2at6native29vectorized_elementwise_kernelILi8EZZZNS0_54_GLOBAL__N__d8c5977b_16_LinearAlgebra_cu_35b291db_316116addr_kernel_cudaERNS_14TensorIteratorERKN3c106ScalarES8_ENKUlvE_clEvENKUlvE6_clEvEUlNS5_7complexIdEESC_SC_E_St5arrayIPcLm4EEEEviT0_T1_)
        /*0a94*/ 	.word	0x00000000


	//----- nvinfo : EIATTR_REGCOUNT
	.align		4
.L_520:
        /*0a98*/ 	.byte	0x04, 0x2f
        /*0a9a*/ 	.short	(.L_522 - .L_521)
	.align		4
.L_521:
        /*0a9c*/ 	.word	index@(_ZN2at6native29vectorized_elementwise_kernelILi4EZZZNS0_54_GLOBAL__N__d8c5977b_16_LinearAlgebra_cu_35b291db_316116addr_kernel_cudaERNS_14TensorIteratorERKN3c106ScalarES8_ENKUlvE_clEvENKUlvE6_clEvEUlNS5_7complexIdEESC_SC_E_St5arrayIPcLm4EEEEviT0_T1_)
        /*0aa0*/ 	.word	0x00000048


	//----- nvinfo : EIATTR_FRAME_SIZE
	.align		4
.L_522:
        /*0aa4*/ 	.byte	0x04, 0x11
        /*0aa6*/ 	.short	(.L_524 - .L_523)
	.align		4
.L_523:
        /*0aa8*/ 	.word	index@(_ZN2at6native29vectorized_elementwise_kernelILi4EZZZNS0_54_GLOBAL__N__d8c5977b_16_LinearAlgebra_cu_35b291db_316116addr_kernel_cudaERNS_14TensorIteratorERKN3c106ScalarES8_ENKUlvE_clEvENKUlvE6_clEvEUlNS5_7complexIdEESC_SC_E_St5arrayIPcLm4EEEEviT0_T1_)
        /*0aac*/ 	.word	0x00000000


	//----- nvinfo : EIATTR_REGCOUNT
	.align		4
.L_524:
        /*0ab0*/ 	.byte	0x04, 0x2f
        /*0ab2*/ 	.short	(.L_526 - .L_525)
	.align		4
.L_525:
        /*0ab4*/ 	.word	index@(_ZN2at6native29vectorized_elementwise_kernelILi2EZZZNS0_54_GLOBAL__N__d8c5977b_16_LinearAlgebra_cu_35b291db_316116addr_kernel_cudaERNS_14TensorIteratorERKN3c106ScalarES8_ENKUlvE_clEvENKUlvE6_clEvEUlNS5_7complexIdEESC_SC_E_St5arrayIPcLm4EEEEviT0_T1_)
        /*0ab8*/ 	.word	0x00000048


	//----- nvinfo : EIATTR_FRAME_SIZE
	.align		4
.L_526:
        /*0abc*/ 	.byte	0x04, 0x11
        /*0abe*/ 	.short	(.L_528 - .L_527)
	.align		4
.L_527:
        /*0ac0*/ 	.word	index@(_ZN2at6native29vectorized_elementwise_kernelILi2EZZZNS0_54_GLOBAL__N__d8c5977b_16_LinearAlgebra_cu_35b291db_316116addr_kernel_cudaERNS_14TensorIteratorERKN3c106ScalarES8_ENKUlvE_clEvENKUlvE6_clEvEUlNS5_7complexIdEESC_SC_E_St5arrayIPcLm4EEEEviT0_T1_)
        /*0ac4*/ 	.word	0x00000000


	//----- nvinfo : EIATTR_REGCOUNT
	.align		4
.L_528:
        /*0ac8*/ 	.byte	0x04, 0x2f
        /*0aca*/ 	.short	(.L_530 - .L_529)
	.align		4
.L_529:
        /*0acc*/ 	.word	index@(_ZN2at6native27unrolled_elementwise_kernelIZZZNS0_54_GLOBAL__N__d8c5977b_16_LinearAlgebra_cu_35b291db_316116addr_kernel_cudaERNS_14TensorIteratorERKN3c106ScalarES8_ENKUlvE_clEvENKUlvE6_clEvEUlNS5_7complexIdEESC_SC_E_St5arrayIPcLm4EELi4E23TrivialOffsetCalculatorILi3EjESH_ILi1EjENS0_6memory15LoadWithoutCastENSK_16StoreWithoutCastEEEviT_T0_T2_T3_T4_T5_)
        /*0ad0*/ 	.word	0x00000028


	//----- nvinfo : EIATTR_FRAME_SIZE
	.align		4
.L_530:
        /*0ad4*/ 	.byte	0x04, 0x11
        /*0ad6*/ 	.short	(.L_532 - .L_531)
	.align		4
.L_531:
        /*0ad8*/ 	.word	index@(_ZN2at6native27unrolled_elementwise_kernelIZZZNS0_54_GLOBAL__N__d8c5977b_16_LinearAlgebra_cu_35b291db_316116addr_kernel_cudaERNS_14TensorIteratorERKN3c106ScalarES8_ENKUlvE_clEvENKUlvE6_clEvEUlNS5_7complexIdEESC_SC_E_St5arrayIPcLm4EELi4E23TrivialOffsetCalculatorILi3EjESH_ILi1EjENS0_6memory15LoadWithoutCastENSK_16StoreWithoutCastEEEviT_T0_T2_T3_T4_T5_)
        /*0adc*/ 	.word	0x00000000


	//----- nvinfo : EIATTR_REGCOUNT
	.align		4
.L_532:
        /*0ae0*/ 	.byte	0x04, 0x2f
        /*0ae2*/ 	.short	(.L_534 - .L_533)
	.align		4
.L_533:
        /*0ae4*/ 	.word	index@(_ZN2at6native18elementwise_kernelILi128ELi2EZNS0_22gpu_kernel_impl_nocastIZZZNS0_54_GLOBAL__N__d8c5977b_16_LinearAlgebra_cu_35b291db_316116addr_kernel_cudaERNS_14TensorIteratorERKN3c106ScalarES9_ENKUlvE_clEvENKUlvE6_clEvEUlNS6_7complexIdEESD_SD_E_EEvRNS_18TensorIteratorBaseERKT_EUliE_EEviT1_)
        /*0ae8*/ 	.word	0x00000018


	//----- nvinfo : EIATTR_FRAME_SIZE
	.align		4
.L_534:
        /*0aec*/ 	.byte	0x04, 0x11
        /*0aee*/ 	.short	(.L_536 - .L_535)
	.align		4
.L_535:
        /*0af0*/ 	.word	index@(_ZN2at6native18elementwise_kernelILi128ELi2EZNS0_22gpu_kernel_impl_nocastIZZZNS0_54_GLOBAL__N__d8c5977b_16_LinearAlgebra_cu_35b291db_316116addr_kernel_cudaERNS_14TensorIteratorERKN3c106ScalarES9_ENKUlvE_clEvENKUlvE6_clEvEUlNS6_7complexIdEESD_SD_E_EEvRNS_18TensorIteratorBaseERKT_EUliE_EEviT1_)
        /*0af4*/ 	.word	0x00000000


	//----- nvinfo : EIATTR_REGCOUNT
	.align		4
.L_536:
        /*0af8*/ 	.byte	0x04, 0x2f
        /*0afa*/ 	.short	(.L_538 - .L_537)
	.align		4
.L_537:
        /*0afc*/ 	.word	index@(_ZN2at6native27unrolled_elementwise_kernelIZZZNS0_54_GLOBAL__N__d8c5977b_16_LinearAlgebra_cu_35b291db_316116addr_kernel_cudaERNS_14TensorIteratorERKN3c106ScalarES8_ENKUlvE_clEvENKUlvE6_clEvEUlNS5_7complexIdEESC_SC_E_St5arrayIPcLm4EELi4E23TrivialOffsetCalculatorILi3EjESH_ILi1EjENS0_6memory12LoadWithCastILi3EEENSK_13StoreWithCastILi1EEEEEviT_T0_T2_T3_T4_T5_)
        /*0b00*/ 	.word	0x00000038


	//----- nvinfo : EIATTR_FRAME_SIZE
	.align		4
.L_538:
        /*0b04*/ 	.byte	0x04, 0x11
        /*0b06*/ 	.short	(.L_540 - .L_539)
	.align		4
.L_539:
        /*0b08*/ 	.word	index@(_ZN2at6native27unrolled_elementwise_kernelIZZZNS0_54_GLOBAL__N__d8c5977b_16_LinearAlgebra_cu_35b291db_316116addr_kernel_cudaERNS_14TensorIteratorERKN3c106ScalarES8_ENKUlvE_clEvENKUlvE6_clEvEUlNS5_7complexIdEESC_SC_E_St5arrayIPcLm4EELi4E23TrivialOffsetCalculatorILi3EjESH_ILi1EjENS0_6memory12LoadWithCastILi3EEENSK_13StoreWithCastILi1EEEEEviT_T0_T2_T3_T4_T5_)
        /*0b0c*/ 	.word	0x00000000


	//----- nvinfo : EIATTR_REGCOUNT
	.align		4
.L_540:
        /*0b10*/ 	.byte	0x04, 0x2f
        /*0b12*/ 	.short	(.L_542 - .L_541)
	.align		4
.L_541:
        /*0b14*/ 	.word	index@(_ZN2at6native18elementwise_kernelILi128ELi4EZNS0_15gpu_kernel_implIZZZNS0_54_GLOBAL__N__d8c5977b_16_LinearAlgebra_cu_35b291db_316116addr_kernel_cudaERNS_14TensorIteratorERKN3c106ScalarES9_ENKUlvE_clEvENKUlvE6_clEvEUlNS6_7complexIdEESD_SD_E_EEvRNS_18TensorIteratorBaseERKT_EUliE_EEviT1_)
        /*0b18*/ 	.word	0x00000020


	//----- nvinfo : EIATTR_FRAME_SIZE
	.align		4
.L_542:
        /*0b1c*/ 	.byte	0x04, 0x11
        /*0b1e*/ 	.short	(.L_544 - .L_543)
	.align		4
.L_543:
        /*0b20*/ 	.word	index@(_ZN2at6native18elementwise_kernelILi128ELi4EZNS0_15gpu_kernel_implIZZZNS0_54_GLOBAL__N__d8c5977b_16_LinearAlgebra_cu_35b291db_316116addr_kernel_cudaERNS_14TensorIteratorERKN3c106ScalarES9_ENKUlvE_clEvENKUlvE6_clEvEUlNS6_7complexIdEESD_SD_E_EEvRNS_18TensorIteratorBaseERKT_EUliE_EEviT1_)
        /*0b24*/ 	.word	0x00000000


	//----- nvinfo : EIATTR_REGCOUNT
	.align		4
.L_544:
        /*0b28*/ 	.byte	0x04, 0x2f
        /*0b2a*/ 	.short	(.L_546 - .L_545)
	.align		4
.L_545:
        /*0b2c*/ 	.word	index@(_ZN2at6native29vectorized_elementwise_kernelILi8EZZZNS0_54_GLOBAL__N__d8c5977b_16_LinearAlgebra_cu_35b291db_316116addr_kernel_cudaERNS_14TensorIteratorERKN3c106ScalarES8_ENKUlvE_clEvENKUlvE6_clEvEUlNS5_7complexIdEESC_SC_E0_St5arrayIPcLm4EEEEviT0_T1_)
        /*0b30*/ 	.word	0x00000074


	//----- nvinfo : EIATTR_FRAME_SIZE
	.align		4
.L_546:
        /*0b34*/ 	.byte	0x04, 0x11
        /*0b36*/ 	.short	(.L_548 - .L_547)
	.align		4
.L_547:
        /*0b38*/ 	.word	index@(_ZN2at6native29vectorized_elementwise_kernelILi8EZZZNS0_54_GLOBAL__N__d8c5977b_16_LinearAlgebra_cu_35b291db_316116addr_kernel_cudaERNS_14TensorIteratorERKN3c106ScalarES8_ENKUlvE_clEvENKUlvE6_clEvEUlNS5_7complexIdEESC_SC_E0_St5arrayIPcLm4EEEEviT0_T1_)
        /*0b3c*/ 	.word	0x00000000


	//----- nvinfo : EIATTR_REGCOUNT
	.align		4
.L_548:
        /*0b40*/ 	.byte	0x04, 0x2f
        /*0b42*/ 	.short	(.L_550 - .L_549)
	.align		4
.L_549:
        /*0b44*/ 	.word	index@(_ZN2at6native29vectorized_elementwise_kernelILi4EZZZNS0_54_GLOBAL__N__d8c5977b_16_LinearAlgebra_cu_35b291db_316116addr_kernel_cudaERNS_14TensorIteratorERKN3c106ScalarES8_ENKUlvE_clEvENKUlvE6_clEvEUlNS5_7complexIdEESC_SC_E0_St5arrayIPcLm4EEEEviT0_T1_)
        /*0b48*/ 	.word	0x00000074


	//----- nvinfo : EIATTR_FRAME_SIZE
	.align		4
.L_550:
        /*0b4c*/ 	.byte	0x04, 0x11
        /*0b4e*/ 	.short	(.L_552 - .L_551)
	.align		4
.L_551:
        /*0b50*/ 	.word	index@(_ZN2at6native29vectorized_elementwise_kernelILi4EZZZNS0_54_GLOBAL__N__d8c5977b_16_LinearAlgebra_cu_35b291db_316116addr_kernel_cudaERNS_14TensorIteratorERKN3c106ScalarES8_ENKUlvE_clEvENKUlvE6_clEvEUlNS5_7complexIdEESC_SC_E0_St5arrayIPcLm4EEEEviT0_T1_)
        /*0b54*/ 	.word	0x00000000


	//----- nvinfo : EIATTR_REGCOUNT
	.align		4
.L_552:
        /*0b58*/ 	.byte	0x04, 0x2f
        /*0b5a*/ 	.short	(.L_554 - .L_553)
	.align		4
.L_553:
        /*0b5c*/ 	.word	index@(_ZN2at6native29vectorized_elementwise_kernelILi2EZZZNS0_54_GLOBAL__N__d8c5977b_16_LinearAlgebra_cu_35b291db_316116addr_kernel_cudaERNS_14TensorIteratorERKN3c106ScalarES8_ENKUlvE_clEvENKUlvE6_clEvEUlNS5_7complexIdEESC_SC_E0_St5arrayIPcLm4EEEEviT0_T1_)
        /*0b60*/ 	.word	0x00000074


	//----- nvinfo : EIATTR_FRAME_SIZE
	.align		4
.L_554:
        /*0b64*/ 	.byte	0x04, 0x11
        /*0b66*/ 	.short	(.L_556 - .L_555)
	.align		4
.L_555:
        /*0b68*/ 	.word	index@(_ZN2at6native29vectorized_elementwise_kernelILi2EZZZNS0_54_GLOBAL__N__d8c5977b_16_LinearAlgebra_cu_35b291db_316116addr_kernel_cudaERNS_14TensorIteratorERKN3c106ScalarES8_ENKUlvE_clEvENKUlvE6_clEvEUlNS5_7complexIdEESC_SC_E0_St5arrayIPcLm4EEEEviT0_T1_)
        /*0b6c*/ 	.word	0x00000000


	//----- nvinfo : EIATTR_REGCOUNT
	.align		4
.L_556:
        /*0b70*/ 	.byte	0x04, 0x2f
        /*0b72*/ 	.short	(.L_558 - .L_557)
	.align		4
.L_557:
        /*0b74*/ 	.word	index@(_ZN2at6native27unrolled_elementwise_kernelIZZZNS0_54_GLOBAL__N__d8c5977b_16_LinearAlgebra_cu_35b291db_316116addr_kernel_cudaERNS_14TensorIteratorERKN3c106ScalarES8_ENKUlvE_clEvENKUlvE6_clEvEUlNS5_7complexIdEESC_SC_E0_St5arrayIPcLm4EELi4E23TrivialOffsetCalculatorILi3EjESH_ILi1EjENS0_6memory15LoadWithoutCastENSK_16StoreWithoutCastEEEviT_T0_T2_T3_T4_T5_)
        /*0b78*/ 	.word	0x00000040


	//----- nvinfo : EIATTR_FRAME_SIZE
	.align		4
.L_558:
        /*0b7c*/ 	.byte	0x04, 0x11
        /*0b7e*/ 	.short	(.L_560 - .L_559)
	.align		4
.L_559:
        /*0b80*/ 	.word	index@(_ZN2at6native27unrolled_elementwise_kernelIZZZNS0_54_GLOBAL__N__d8c5977b_16_LinearAlgebra_cu_35b291db_316116addr_kernel_cudaERNS_14TensorIteratorERKN3c106ScalarES8_ENKUlvE_clEvENKUlvE6_clEvEUlNS5_7complexIdEESC_SC_E0_St5arrayIPcLm4EELi4E23TrivialOffsetCalculatorILi3EjESH_ILi1EjENS0_6memory15LoadWithoutCastENSK_16StoreWithoutCastEEEviT_T0_T2_T3_T4_T5_)
        /*0b84*/ 	.word	0x00000000


	//----- nvinfo : EIATTR_REGCOUNT
	.align		4
.L_560:
        /*0b88*/ 	.byte	0x04, 0x2f
        /*0b8a*/ 	.short	(.L_562 - .L_561)
	.align		4
.L_561:
        /*0b8c*/ 	.word	index@(_ZN2at6native18elementwise_kernelILi128ELi2EZNS0_22gpu_kernel_impl_nocastIZZZNS0_54_GLOBAL__N__d8c5977b_16_LinearAlgebra_cu_35b291db_316116addr_kernel_cudaERNS_14TensorIteratorERKN3c106ScalarES9_ENKUlvE_clEvENKUlvE6_clEvEUlNS6_7complexIdEESD_SD_E0_EEvRNS_18TensorIteratorBaseERKT_EUliE_EEviT1_)
        /*0b90*/ 	.word	0x0000001a


	//----- nvinfo : EIATTR_FRAME_SIZE
	.align		4
.L_562:
        /*0b94*/ 	.byte	0x04, 0x11
        /*0b96*/ 	.short	(.L_564 - .L_563)
	.align		4
.L_563:
        /*0b98*/ 	.word	index@(_ZN2at6native18elementwise_kernelILi128ELi2EZNS0_22gpu_kernel_impl_nocastIZZZNS0_54_GLOBAL__N__d8c5977b_16_LinearAlgebra_cu_35b291db_316116addr_kernel_cudaERNS_14TensorIteratorERKN3c106ScalarES9_ENKUlvE_clEvENKUlvE6_clEvEUlNS6_7complexIdEESD_SD_E0_EEvRNS_18TensorIteratorBaseERKT_EUliE_EEviT1_)
        /*0b9c*/ 	.word	0x00000000


	//----- nvinfo : EIATTR_REGCOUNT
	.align		4
.L_564:
        /*0ba0*/ 	.byte	0x04, 0x2f
        /*0ba2*/ 	.short	(.L_566 - .L_565)
	.align		4
.L_565:
        /*0ba4*/ 	.word	index@(_ZN2at6native27unrolled_elementwise_kernelIZZZNS0_54_GLOBAL__N__d8c5977b_16_LinearAlgebra_cu_35b291db_316116addr_kernel_cudaERNS_14TensorIteratorERKN3c106ScalarES8_ENKUlvE_clEvENKUlvE6_clEvEUlNS5_7complexIdEESC_SC_E0_St5arrayIPcLm4EELi4E23TrivialOffsetCalculatorILi3EjESH_ILi1EjENS0_6memory12LoadWithCastILi3EEENSK_13StoreWithCastILi1EEEEEviT_T0_T2_T3_T4_T5_)
        /*0ba8*/ 	.word	0x00000045


	//----- nvinfo : EIATTR_FRAME_SIZE
	.align		4
.L_566:
        /*0bac*/ 	.byte	0x04, 0x11
        /*0bae*/ 	.short	(.L_568 - .L_567)
	.align		4
.L_567:
        /*0bb0*/ 	.word	index@(_ZN2at6native27unrolled_elementwise_kernelIZZZNS0_54_GLOBAL__N__d8c5977b_16_LinearAlgebra_cu_35b291db_316116addr_kernel_cudaERNS_14TensorIteratorERKN3c106ScalarES8_ENKUlvE_clEvENKUlvE6_clEvEUlNS5_7complexIdEESC_SC_E0_St5arrayIPcLm4EELi4E23TrivialOffsetCalculatorILi3EjESH_ILi1EjENS0_6memory12LoadWithCastILi3EEENSK_13StoreWithCastILi1EEEEEviT_T0_T2_T3_T4_T5_)
        /*0bb4*/ 	.word	0x00000000


	//----- nvinfo : EIATTR_REGCOUNT
	.align		4
.L_568:
        /*0bb8*/ 	.byte	0x04, 0x2f
        /*0bba*/ 	.short	(.L_570 - .L_569)
	.align		4
.L_569:
        /*0bbc*/ 	.word	index@(_ZN2at6native18elementwise_kernelILi128ELi4EZNS0_15gpu_kernel_implIZZZNS0_54_GLOBAL__N__d8c5977b_16_LinearAlgebra_cu_35b291db_316116addr_kernel_cudaERNS_14TensorIteratorERKN3c106ScalarES9_ENKUlvE_clEvENKUlvE6_clEvEUlNS6_7complexIdEESD_SD_E0_EEvRNS_18TensorIteratorBaseERKT_EUliE_EEviT1_)
        /*0bc0*/ 	.word	0x0000001e


	//----- nvinfo : EIATTR_FRAME_SIZE
	.align		4
.L_570:
        /*0bc4*/ 	.byte	0x04, 0x11
        /*0bc6*/ 	.short	(.L_572 - .L_571)
	.align		4
.L_571:
        /*0bc8*/ 	.word	index@(_ZN2at6native18elementwise_kernelILi128ELi4EZNS0_15gpu_kernel_implIZZZNS0_54_GLOBAL__N__d8c5977b_16_LinearAlgebra_cu_35b291db_316116addr_kernel_cudaERNS_14TensorIteratorERKN3c106ScalarES9_ENKUlvE_clEvENKUlvE6_clEvEUlNS6_7complexIdEESD_SD_E0_EEvRNS_18TensorIteratorBaseERKT_EUliE_EEviT1_)
        /*0bcc*/ 	.word	0x00000000


	//----- nvinfo : EIATTR_REGCOUNT
	.align		4
.L_572:
        /*0bd0*/ 	.byte	0x04, 0x2f
        /*0bd2*/ 	.short	(.L_574 - .L_573)
	.align		4
.L_573:
        /*0bd4*/ 	.word	index@(_ZN2at6native29vectorized_elementwise_kernelILi8EZZZNS0_54_GLOBAL__N__d8c5977b_16_LinearAlgebra_cu_35b291db_316116addr_kernel_cudaERNS_14TensorIteratorERKN3c106ScalarES8_ENKUlvE_clEvENKUlvE7_clEvEUlNS5_7complexIfEESC_SC_E_St5arrayIPcLm4EEEEviT0_T1_)
        /*0bd8*/ 	.word	0x00000028


	//----- nvinfo : EIATTR_FRAME_SIZE
	.align		4
.L_574:
        /*0bdc*/ 	.byte	0x04, 0x11
        /*0bde*/ 	.short	(.L_576 - .L_575)
	.align		4
.L_575:
        /*0be0*/ 	.word	index@(_ZN2at6native29vectorized_elementwise_kernelILi8EZZZNS0_54_GLOBAL__N__d8c5977b_16_LinearAlgebra_cu_35b291db_316116addr_kernel_cudaERNS_14TensorIteratorERKN3c106ScalarES8_ENKUlvE_clEvENKUlvE7_clEvEUlNS5_7complexIfEESC_SC_E_St5arrayIPcLm4EEEEviT0_T1_)
        /*0be4*/ 	.word	0x00000000


	//----- nvinfo : EIATTR_REGCOUNT
	.align		4
.L_576:
        /*0be8*/ 	.byte	0x04, 0x2f
        /*0bea*/ 	.short	(.L_578 - .L_577)
	.align		4
.L_577:
        /*0bec*/ 	.word	index@(_ZN2at6native29vectorized_elementwise_kernelILi4EZZZNS0_54_GLOBAL__N__d8c5977b_16_LinearAlgebra_cu_35b291db_316116addr_kernel_cudaERNS_14TensorIteratorERKN3c106ScalarES8_ENKUlvE_clEvENKUlvE7_clEvEUlNS5_7complexIfEESC_SC_E_St5arrayIPcLm4EEEEviT0_T1_)
        /*0bf0*/ 	.word	0x00000028


	//----- nvinfo : EIATTR_FRAME_SIZE
	.align		4
.L_578:
        /*0bf4*/ 	.byte	0x04, 0x11
        /*0bf6*/ 	.short	(.L_580 - .L_579)
	.align		4
.L_579:
        /*0bf8*/ 	.word	index@(_ZN2at6native29vectorized_elementwise_kernelILi4EZZZNS0_54_GLOBAL__N__d8c5977b_16_LinearAlgebra_cu_35b291db_316116addr_kernel_cudaERNS_14TensorIteratorERKN3c106ScalarES8_ENKUlvE_clEvENKUlvE7_clEvEUlNS5_7complexIfEESC_SC_E_St5arrayIPcLm4EEEEviT0_T1_)
        /*0bfc*/ 	.word	0x00000000


	//----- nvinfo : EIATTR_REGCOUNT
	.align		4
.L_580:
        /*0c00*/ 	.byte	0x04, 0x2f
        /*0c02*/ 	.short	(.L_582 - .L_581)
	.align		4
.L_581:
        /*0c04*/ 	.word	index@(_ZN2at6native29vectorized_elementwise_kernelILi2EZZZNS0_54_GLOBAL__N__d8c5977b_16_LinearAlgebra_cu_35b291db_316116addr_kernel_cudaERNS_14TensorIteratorERKN3c106ScalarES8_ENKUlvE_clEvENKUlvE7_clEvEUlNS5_7complexIfEESC_SC_E_St5arrayIPcLm4EEEEviT0_T1_)
        /*0c08*/ 	.word	0x00000028


	//----- nvinfo : EIATTR_FRAME_SIZE
	.align		4
.L_582:
        /*0c0c*/ 	.byte	0x04, 0x11
        /*0c0e*/ 	.short	(.L_584 - .L_583)
	.align		4
.L_583:
        /*0c10*/ 	.word	index@(_ZN2at6native29vectorized_elementwise_kernelILi2EZZZNS0_54_GLOBAL__N__d8c5977b_16_LinearAlgebra_cu_35b291db_316116addr_kernel_cudaERNS_14TensorIteratorERKN3c106ScalarES8_ENKUlvE_clEvENKUlvE7_clEvEUlNS5_7complexIfEESC_SC_E_St5arrayIPcLm4EEEEviT0_T1_)
        /*0c14*/ 	.word	0x00000000


	//----- nvinfo : EIATTR_REGCOUNT
	.align		4
.L_584:
        /*0c18*/ 	.byte	0x04, 0x2f
        /*0c1a*/ 	.short	(.L_586 - .L_585)
	.align		4
.L_585:
        /*0c1c*/ 	.word	index@(_ZN2at6native27unrolled_elementwise_kernelIZZZNS0_54_GLOBAL__N__d8c5977b_16_LinearAlgebra_cu_35b291db_316116addr_kernel_cudaERNS_14TensorIteratorERKN3c106ScalarES8_ENKUlvE_clEvENKUlvE7_clEvEUlNS5_7complexIfEESC_SC_E_St5arrayIPcLm4EELi4E23TrivialOffsetCalculatorILi3EjESH_ILi1EjENS0_6memory15LoadWithoutCastENSK_16StoreWithoutCastEEEviT_T0_T2_T3_T4_T5_)
        /*0c20*/ 	.word	0x00000020


	//----- nvinfo : EIATTR_FRAME_SIZE
	.align		4
.L_586:
        /*0c24*/ 	.byte	0x04, 0x11
        /*0c26*/ 	.short	(.L_588 - .L_587)
	.align		4
.L_587:
        /*0c28*/ 	.word	index@(_ZN2at6native27unrolled_elementwise_kernelIZZZNS0_54_GLOBAL__N__d8c5977b_16_LinearAlgebra_cu_35b291db_316116addr_kernel_cudaERNS_14TensorIteratorERKN3c106ScalarES8_ENKUlvE_clEvENKUlvE7_clEvEUlNS5_7complexIfEESC_SC_E_St5arrayIPcLm4EELi4E23TrivialOffsetCalculatorILi3EjESH_ILi1EjENS0_6memory15LoadWithoutCastENSK_16StoreWithoutCastEEEviT_T0_T2_T3_T4_T5_)
        /*0c2c*/ 	.word	0x00000000


	//----- nvinfo : EIATTR_REGCOUNT
	.align		4
.L_588:
        /*0c30*/ 	.byte	0x04, 0x2f
        /*0c32*/ 	.short	(.L_590 - .L_589)
	.align		4
.L_589:
        /*0c34*/ 	.word	index@(_ZN2at6native18elementwise_kernelILi128ELi2EZNS0_22gpu_kernel_impl_nocastIZZZNS0_54_GLOBAL__N__d8c5977b_16_LinearAlgebra_cu_35b291db_316116addr_kernel_cudaERNS_14TensorIteratorERKN3c106ScalarES9_ENKUlvE_clEvENKUlvE7_clEvEUlNS6_7complexIfEESD_SD_E_EEvRNS_18TensorIteratorBaseERKT_EUliE_EEviT1_)
        /*0c38*/ 	.word	0x00000014


	//----- nvinfo : EIATTR_FRAME_SIZE
	.align		4
.L_590:
        /*0c3c*/ 	.byte	0x04, 0x11
        /*0c3e*/ 	.short	(.L_592 - .L_591)
	.align		4
.L_591:
        /*0c40*/ 	.word	index@(_ZN2at6native18elementwise_kernelILi128ELi2EZNS0_22gpu_kernel_impl_nocastIZZZNS0_54_GLOBAL__N__d8c5977b_16_LinearAlgebra_cu_35b291db_316116addr_kernel_cudaERNS_14TensorIteratorERKN3c106ScalarES9_ENKUlvE_clEvENKUlvE7_clEvEUlNS6_7complexIfEESD_SD_E_EEvRNS_18TensorIteratorBaseERKT_EUliE_EEviT1_)
        /*0c44*/ 	.word	0x00000000


	//----- nvinfo : EIATTR_REGCOUNT
	.align		4
.L_592:
        /*0c48*/ 	.byte	0x04, 0x2f
        /*0c4a*/ 	.short	(.L_594 - .L_593)
	.align		4
.L_593:
        /*0c4c*/ 	.word	index@(_ZN2at6native27unrolled_elementwise_kernelIZZZNS0_54_GLOBAL__N__d8c5977b_16_LinearAlgebra_cu_35b291db_316116addr_kernel_cudaERNS_14TensorIteratorERKN3c106ScalarES8_ENKUlvE_clEvENKUlvE7_clEvEUlNS5_7complexIfEESC_SC_E_St5arrayIPcLm4EELi4E23TrivialOffsetCalculatorILi3EjESH_ILi1EjENS0_6memory12LoadWithCastILi3EEENSK_13StoreWithCastILi1EEEEEviT_T0_T2_T3_T4_T5_)
        /*0c50*/ 	.word	0x00000028


	//----- nvinfo : EIATTR_FRAME_SIZE
	.align		4
.L_594:
        /*0c54*/ 	.byte	0x04, 0x11
        /*0c56*/ 	.short	(.L_596 - .L_595)
	.align		4
.L_595:
        /*0c58*/ 	.word	index@(_ZN2at6native27unrolled_elementwise_kernelIZZZNS0_54_GLOBAL__N__d8c5977b_16_LinearAlgebra_cu_35b291db_316116addr_kernel_cudaERNS_14TensorIteratorERKN3c106ScalarES8_ENKUlvE_clEvENKUlvE7_clEvEUlNS5_7complexIfEESC_SC_E_St5arrayIPcLm4EELi4E23TrivialOffsetCalculatorILi3EjESH_ILi1EjENS0_6memory12LoadWithCastILi3EEENSK_13StoreWithCastILi1EEEEEviT_T0_T2_T3_T4_T5_)
        /*0c5c*/ 	.word	0x00000000


	//----- nvinfo : EIATTR_REGCOUNT
	.align		4
.L_596:
        /*0c60*/ 	.byte	0x04, 0x2f
        /*0c62*/ 	.short	(.L_598 - .L_597)
	.align		4
.L_597:
        /*0c64*/ 	.word	index@(_ZN2at6native18elementwise_kernelILi128ELi4EZNS0_15gpu_kernel_implIZZZNS0_54_GLOBAL__N__d8c5977b_16_LinearAlgebra_cu_35b291db_316116addr_kernel_cudaERNS_14TensorIteratorERKN3c106ScalarES9_ENKUlvE_clEvENKUlvE7_clEvEUlNS6_7complexIfEESD_SD_E_EEvRNS_18TensorIteratorBaseERKT_EUliE_EEviT1_)
        /*0c68*/ 	.word	0x0000001e


	//----- nvinfo : EIATTR_FRAME_SIZE
	.align		4
.L_598:
        /*0c6c*/ 	.byte	0x04, 0x11
        /*0c6e*/ 	.short	(.L_600 - .L_599)
	.align		4
.L_599:
        /*0c70*/ 	.word	index@(_ZN2at6native18elementwise_kernelILi128ELi4EZNS0_15gpu_kernel_implIZZZNS0_54_GLOBAL__N__d8c5977b_16_LinearAlgebra_cu_35b291db_316116addr_kernel_cudaERNS_14TensorIteratorERKN3c106ScalarES9_ENKUlvE_clEvENKUlvE7_clEvEUlNS6_7complexIfEESD_SD_E_EEvRNS_18TensorIteratorBaseERKT_EUliE_EEviT1_)
        /*0c74*/ 	.word	0x00000000


	//----- nvinfo : EIATTR_REGCOUNT
	.align		4
.L_600:
        /*0c78*/ 	.byte	0x04, 0x2f
        /*0c7a*/ 	.short	(.L_602 - .L_601)
	.align		4
.L_601:
        /*0c7c*/ 	.word	index@(_ZN2at6native29vectorized_elementwise_kernelILi8EZZZNS0_54_GLOBAL__N__d8c5977b_16_LinearAlgebra_cu_35b291db_316116addr_kernel_cudaERNS_14TensorIteratorERKN3c106ScalarES8_ENKUlvE_clEvENKUlvE7_clEvEUlNS5_7complexIfEESC_SC_E0_St5arrayIPcLm4EEEEviT0_T1_)
        /*0c80*/ 	.word	0x00000038


	//----- nvinfo : EIATTR_FRAME_SIZE
	.align		4
.L_602:
        /*0c84*/ 	.byte	0x04, 0x11
        /*0c86*/ 	.short	(.L_604 - .L_603)
	.align		4
.L_603:
        /*0c88*/ 	.word	index@(_ZN2at6native29vectorized_elementwise_kernelILi8EZZZNS0_54_GLOBAL__N__d8c5977b_16_LinearAlgebra_cu_35b291db_316116addr_kernel_cudaERNS_14TensorIteratorERKN3c106ScalarES8_ENKUlvE_clEvENKUlvE7_clEvEUlNS5_7complexIfEESC_SC_E0_St5arrayIPcLm4EEEEviT0_T1_)
        /*0c8c*/ 	.word	0x00000000


	//----- nvinfo : EIATTR_REGCOUNT
	.align		4
.L_604:
        /*0c90*/ 	.byte	0x04, 0x2f
        /*0c92*/ 	.short	(.L_606 - .L_605)
	.align		4
.L_605:
        /*0c94*/ 	.word	index@(_ZN2at6native29vectorized_elementwise_kernelILi4EZZZNS0_54_GLOBAL__N__d8c5977b_16_LinearAlgebra_cu_35b291db_316116addr_kernel_cudaERNS_14TensorIteratorERKN3c106ScalarES8_ENKUlvE_clEvENKUlvE7_clEvEUlNS5_7complexIfEESC_SC_E0_St5arrayIPcLm4EEEEviT0_T1_)
        /*0c98*/ 	.word	0x00000038


	//----- nvinfo : EIATTR_FRAME_SIZE
	.align		4
.L_606:
        /*0c9c*/ 	.byte	0x04, 0x11
        /*0c9e*/ 	.short	(.L_608 - .L_607)
	.align		4
.L_607:
        /*0ca0*/ 	.word	index@(_ZN2at6native29vectorized_elementwise_kernelILi4EZZZNS0_54_GLOBAL__N__d8c5977b_16_LinearAlgebra_cu_35b291db_316116addr_kernel_cudaERNS_14TensorIteratorERKN3c106ScalarES8_ENKUlvE_clEvENKUlvE7_clEvEUlNS5_7complexIfEESC_SC_E0_St5arrayIPcLm4EEEEviT0_T1_)
        /*0ca4*/ 	.word	0x00000000


	//----- nvinfo : EIATTR_REGCOUNT
	.align		4
.L_608:
        /*0ca8*/ 	.byte	0x04, 0x2f
        /*0caa*/ 	.short	(.L_610 - .L_609)
	.align		4
.L_609:
        /*0cac*/ 	.word	index@(_ZN2at6native29vectorized_elementwise_kernelILi2EZZZNS0_54_GLOBAL__N__d8c5977b_16_LinearAlgebra_cu_35b291db_316116addr_kernel_cudaERNS_14TensorIteratorERKN3c106ScalarES8_ENKUlvE_clEvENKUlvE7_clEvEUlNS5_7complexIfEESC_SC_E0_St5arrayIPcLm4EEEEviT0_T1_)
        /*0cb0*/ 	.word	0x00000038


	//----- nvinfo : EIATTR_FRAME_SIZE
	.align		4
.L_610:
        /*0cb4*/ 	.byte	0x04, 0x11
        /*0cb6*/ 	.short	(.L_612 - .L_611)
	.align		4
.L_611:
        /*0cb8*/ 	.word	index@(_ZN2at6native29vectorized_elementwise_kernelILi2EZZZNS0_54_GLOBAL__N__d8c5977b_16_LinearAlgebra_cu_35b291db_316116addr_kernel_cudaERNS_14TensorIteratorERKN3c106ScalarES8_ENKUlvE_clEvENKUlvE7_clEvEUlNS5_7complexIfEESC_SC_E0_St5arrayIPcLm4EEEEviT0_T1_)
        /*0cbc*/ 	.word	0x00000000


	//----- nvinfo : EIATTR_REGCOUNT
	.align		4
.L_612:
        /*0cc0*/ 	.byte	0x04, 0x2f
        /*0cc2*/ 	.short	(.L_614 - .L_613)
	.align		4
.L_613:
        /*0cc4*/ 	.word	index@(_ZN2at6native27unrolled_elementwise_kernelIZZZNS0_54_GLOBAL__N__d8c5977b_16_LinearAlgebra_cu_35b291db_316116addr_kernel_cudaERNS_14TensorIteratorERKN3c106ScalarES8_ENKUlvE_clEvENKUlvE7_clEvEUlNS5_7complexIfEESC_SC_E0_St5arrayIPcLm4EELi4E23TrivialOffsetCalculatorILi3EjESH_ILi1EjENS0_6memory15LoadWithoutCastENSK_16StoreWithoutCastEEEviT_T0_T2_T3_T4_T5_)
        /*0cc8*/ 	.word	0x00000020


	//----- nvinfo : EIATTR_FRAME_SIZE
	.align		4
.L_614:
        /*0ccc*/ 	.byte	0x04, 0x11
        /*0cce*/ 	.short	(.L_616 - .L_615)
	.align		4
.L_615:
        /*0cd0*/ 	.word	index@(_ZN2at6native27unrolled_elementwise_kernelIZZZNS0_54_GLOBAL__N__d8c5977b_16_LinearAlgebra_cu_35b291db_316116addr_kernel_cudaERNS_14TensorIteratorERKN3c106ScalarES8_ENKUlvE_clEvENKUlvE7_clEvEUlNS5_7complexIfEESC_SC_E0_St5arrayIPcLm4EELi4E23TrivialOffsetCalculatorILi3EjESH_ILi1EjENS0_6memory15LoadWithoutCastENSK_16StoreWithoutCastEEEviT_T0_T2_T3_T4_T5_)
        /*0cd4*/ 	.word	0x00000000


	//----- nvinfo : EIATTR_REGCOUNT
	.align		4
.L_616:
        /*0cd8*/ 	.byte	0x04, 0x2f
        /*0cda*/ 	.short	(.L_618 - .L_617)
	.align		4
.L_617:
        /*0cdc*/ 	.word	index@(_ZN2at6native18elementwise_kernelILi128ELi2EZNS0_22gpu_kernel_impl_nocastIZZZNS0_54_GLOBAL__N__d8c5977b_16_LinearAlgebra_cu_35b291db_316116addr_kernel_cudaERNS_14TensorIteratorERKN3c106ScalarES9_ENKUlvE_clEvENKUlvE7_clEvEUlNS6_7complexIfEESD_SD_E0_EEvRNS_18TensorIteratorBaseERKT_EUliE_EEviT1_)
        /*0ce0*/ 	.word	0x00000016


	//----- nvinfo : EIATTR_FRAME_SIZE
	.align		4
.L_618:
        /*0ce4*/ 	.byte	0x04, 0x11
        /*0ce6*/ 	.short	(.L_620 - .L_619)
	.align		4
.L_619:
        /*0ce8*/ 	.word	index@(_ZN2at6native18elementwise_kernelILi128ELi2EZNS0_22gpu_kernel_impl_nocastIZZZNS0_54_GLOBAL__N__d8c5977b_16_LinearAlgebra_cu_35b291db_316116addr_kernel_cudaERNS_14TensorIteratorERKN3c106ScalarES9_ENKUlvE_clEvENKUlvE7_clEvEUlNS6_7complexIfEESD_SD_E0_EEvRNS_18TensorIteratorBaseERKT_EUliE_EEviT1_)
        /*0cec*/ 	.word	0x00000000


	//----- nvinfo : EIATTR_REGCOUNT
	.align		4
.L_620:
        /*0cf0*/ 	.byte	0x04, 0x2f
        /*0cf2*/ 	.short	(.L_622 - .L_621)
	.align		4
.L_621:
        /*0cf4*/ 	.word	index@(_ZN2at6native27unrolled_elementwise_kernelIZZZNS0_54_GLOBAL__N__d8c5977b_16_LinearAlgebra_cu_35b291db_316116addr_kernel_cudaERNS_14TensorIteratorERKN3c106ScalarES8_ENKUlvE_clEvENKUlvE7_clEvEUlNS5_7complexIfEESC_SC_E0_St5arrayIPcLm4EELi4E23TrivialOffsetCalculatorILi3EjESH_ILi1EjENS0_6memory12LoadWithCastILi3EEENSK_13StoreWithCastILi1EEEEEviT_T0_T2_T3_T4_T5_)
        /*0cf8*/ 	.word	0x00000030


	//----- nvinfo : EIATTR_FRAME_SIZE
	.align		4
.L_622:
        /*0cfc*/ 	.byte	0x04, 0x11
        /*0cfe*/ 	.short	(.L_624 - .L_623)
	.align		4
.L_623:
        /*0d00*/ 	.word	index@(_ZN2at6native27unrolled_elementwise_kernelIZZZNS0_54_GLOBAL__N__d8c5977b_16_LinearAlgebra_cu_35b291db_316116addr_kernel_cudaERNS_14TensorIteratorERKN3c106ScalarES8_ENKUlvE_clEvENKUlvE7_clEvEUlNS5_7complexIfEESC_SC_E0_St5arrayIPcLm4EELi4E23TrivialOffsetCalculatorILi3EjESH_ILi1EjENS0_6memory12LoadWithCastILi3EEENSK_13StoreWithCastILi1EEEEEviT_T0_T2_T3_T4_T5_)
        /*0d04*/ 	.word	0x00000000


	//----- nvinfo : EIATTR_REGCOUNT
	.align		4
.L_624:
        /*0d08*/ 	.byte	0x04, 0x2f
        /*0d0a*/ 	.short	(.L_626 - .L_625)
	.align		4
.L_625:
        /*0d0c*/ 	.word	index@(_ZN2at6native18elementwise_kernelILi128ELi4EZNS0_15gpu_kernel_implIZZZNS0_54_GLOBAL__N__d8c5977b_16_LinearAlgebra_cu_35b291db_316116addr_kernel_cudaERNS_14TensorIteratorERKN3c106ScalarES9_ENKUlvE_clEvENKUlvE7_clEvEUlNS6_7complexIfEESD_SD_E0_EEvRNS_18TensorIteratorBaseERKT_EUliE_EEviT1_)
        /*0d10*/ 	.word	0x0000001c


	//----- nvinfo : EIATTR_FRAME_SIZE
	.align		4
.L_626:
        /*0d14*/ 	.byte	0x04, 0x11
        /*0d16*/ 	.short	(.L_628 - .L_627)
	.align		4
.L_627:
        /*0d18*/ 	.word	index@(_ZN2at6native18elementwise_kernelILi128ELi4EZNS0_15gpu_kernel_implIZZZNS0_54_GLOBAL__N__d8c5977b_16_LinearAlgebra_cu_35b291db_316116addr_kernel_cudaERNS_14TensorIteratorERKN3c106ScalarES9_ENKUlvE_clEvENKUlvE7_clEvEUlNS6_7complexIfEESD_SD_E0_EEvRNS_18TensorIteratorBaseERKT_EUliE_EEviT1_)
        /*0d1c*/ 	.word	0x00000000


	//----- nvinfo : EIATTR_REGCOUNT
	.align		4
.L_628:
        /*0d20*/ 	.byte	0x04, 0x2f
        /*0d22*/ 	.short	(.L_630 - .L_629)
	.align		4
.L_629:
        /*0d24*/ 	.word	index@(_ZN2at6native29vectorized_elementwise_kernelILi8EZZZNS0_54_GLOBAL__N__d8c5977b_16_LinearAlgebra_cu_35b291db_316116addr_kernel_cudaERNS_14TensorIteratorERKN3c106ScalarES8_ENKUlvE_clEvENKUlvE8_clEvEUlNS5_8BFloat16ESB_SB_E_St5arrayIPcLm4EEEEviT0_T1_)
        /*0d28*/ 	.word	0x00000028


	//----- nvinfo : EIATTR_FRAME_SIZE
	.align		4
.L_630:
        /*0d2c*/ 	.byte	0x04, 0x11
        /*0d2e*/ 	.short	(.L_632 - .L_631)
	.align		4
.L_631:
        /*0d30*/ 	.word	index@(_ZN2at6native29vectorized_elementwise_kernelILi8EZZZNS0_54_GLOBAL__N__d8c5977b_16_LinearAlgebra_cu_35b291db_316116addr_kernel_cudaERNS_14TensorIteratorERKN3c106ScalarES8_ENKUlvE_clEvENKUlvE8_clEvEUlNS5_8BFloat16ESB_SB_E_St5arrayIPcLm4EEEEviT0_T1_)
        /*0d34*/ 	.word	0x00000000


	//----- nvinfo : EIATTR_REGCOUNT
	.align		4
.L_632:
        /*0d38*/ 	.byte	0x04, 0x2f
        /*0d3a*/ 	.short	(.L_634 - .L_633)
	.align		4
.L_633:
        /*0d3c*/ 	.word	index@(_ZN2at6native29vectorized_elementwise_kernelILi4EZZZNS0_54_GLOBAL__N__d8c5977b_16_LinearAlgebra_cu_35b291db_316116addr_kernel_cudaERNS_14TensorIteratorERKN3c106ScalarES8_ENKUlvE_clEvENKUlvE8_clEvEUlNS5_8BFloat16ESB_SB_E_St5arrayIPcLm4EEEEviT0_T1_)
        /*0d40*/ 	.word	0x00000028


	//----- nvinfo : EIATTR_FRAME_SIZE
	.align		4
.L_634:
        /*0d44*/ 	.byte	0x04, 0x11
        /*0d46*/ 	.short	(.L_636 - .L_635)
	.align		4
.L_635:
        /*0d48*/ 	.word	index@(_ZN2at6native29vectorized_elementwise_kernelILi4EZZZNS0_54_GLOBAL__N__d8c5977b_16_LinearAlgebra_cu_35b291db_316116addr_kernel_cudaERNS_14TensorIteratorERKN3c106ScalarES8_ENKUlvE_clEvENKUlvE8_clEvEUlNS5_8BFloat16ESB_SB_E_St5arrayIPcLm4EEEEviT0_T1_)
        /*0d4c*/ 	.word	0x00000000


	//----- nvinfo : EIATTR_REGCOUNT
	.align		4
.L_636:
        /*0d50*/ 	.byte	0x04, 0x2f
        /*0d52*/ 	.short	(.L_638 - .L_637)
	.align		4
.L_637:
        /*0d54*/ 	.word	index@(_ZN2at6native29vectorized_elementwise_kernelILi2EZZZNS0_54_GLOBAL__N__d8c5977b_16_LinearAlgebra_cu_35b291db_316116addr_kernel_cudaERNS_14TensorIteratorERKN3c106ScalarES8_ENKUlvE_clEvENKUlvE8_clEvEUlNS5_8BFloat16ESB_SB_E_St5arrayIPcLm4EEEEviT0_T1_)
        /*0d58*/ 	.word	0x00000028


	//----- nvinfo : EIATTR_FRAME_SIZE
	.align		4
.L_638:
        /*0d5c*/ 	.byte	0x04, 0x11
        /*0d5e*/ 	.short	(.L_640 - .L_639)
	.align		4
.L_639:
        /*0d60*/ 	.word	index@(_ZN2at6native29vectorized_elementwise_kernelILi2EZZZNS0_54_GLOBAL__N__d8c5977b_16_LinearAlgebra_cu_35b291db_316116addr_kernel_cudaERNS_14TensorIteratorERKN3c106ScalarES8_ENKUlvE_clEvENKUlvE8_clEvEUlNS5_8BFloat16ESB_SB_E_St5arrayIPcLm4EEEEviT0_T1_)
        /*0d64*/ 	.word	0x00000000


	//----- nvinfo : EIATTR_REGCOUNT
	.align		4
.L_640:
        /*0d68*/ 	.byte	0x04, 0x2f
        /*0d6a*/ 	.short	(.L_642 - .L_641)
	.align		4
.L_641:
        /*0d6c*/ 	.word	index@(_ZN2at6native27unrolled_elementwise_kernelIZZZNS0_54_GLOBAL__N__d8c5977b_16_LinearAlgebra_cu_35b291db_316116addr_kernel_cudaERNS_14TensorIteratorERKN3c106ScalarES8_ENKUlvE_clEvENKUlvE8_clEvEUlNS5_8BFloat16ESB_SB_E_St5arrayIPcLm4EELi4E23TrivialOffsetCalculatorILi3EjESG_ILi1EjENS0_6memory15LoadWithoutCastENSJ_16StoreWithoutCastEEEviT_T0_T2_T3_T4_T5_)
        /*0d70*/ 	.word	0x00000020


	//----- nvinfo : EIATTR_FRAME_SIZE
	.align		4
.L_642:
        /*0d74*/ 	.byte	0x04, 0x11
        /*0d76*/ 	.short	(.L_644 - .L_643)
	.align		4
.L_643:
        /*0d78*/ 	.word	index@(_ZN2at6native27unrolled_elementwise_kernelIZZZNS0_54_GLOBAL__N__d8c5977b_16_LinearAlgebra_cu_35b291db_316116addr_kernel_cudaERNS_14TensorIteratorERKN3c106ScalarES8_ENKUlvE_clEvENKUlvE8_clEvEUlNS5_8BFloat16ESB_SB_E_St5arrayIPcLm4EELi4E23TrivialOffsetCalculatorILi3EjESG_ILi1EjENS0_6memory15LoadWithoutCastENSJ_16StoreWithoutCastEEEviT_T0_T2_T3_T4_T5_)
        /*0d7c*/ 	.word	0x00000000


	//----- nvinfo : EIATTR_REGCOUNT
	.align		4
.L_644:
        /*0d80*/ 	.byte	0x04, 0x2f
        /*0d82*/ 	.short	(.L_646 - .L_645)
	.align		4
.L_645:
        /*0d84*/ 	.word	index@(_ZN2at6native18elementwise_kernelILi128ELi4EZNS0_22gpu_kernel_impl_nocastIZZZNS0_54_GLOBAL__N__d8c5977b_16_LinearAlgebra_cu_35b291db_316116addr_kernel_cudaERNS_14TensorIteratorERKN3c106ScalarES9_ENKUlvE_clEvENKUlvE8_clEvEUlNS6_8BFloat16ESC_SC_E_EEvRNS_18TensorIteratorBaseERKT_EUliE_EEviT1_)
        /*0d88*/ 	.word	0x00000014


	//----- nvinfo : EIATTR_FRAME_SIZE
	.align		4
.L_646:
        /*0d8c*/ 	.byte	0x04, 0x11
        /*0d8e*/ 	.short	(.L_648 - .L_647)
	.align		4
.L_647:
        /*0d90*/ 	.word	index@(_ZN2at6native18elementwise_kernelILi128ELi4EZNS0_22gpu_kernel_impl_nocastIZZZNS0_54_GLOBAL__N__d8c5977b_16_LinearAlgebra_cu_35b291db_316116addr_kernel_cudaERNS_14TensorIteratorERKN3c106ScalarES9_ENKUlvE_clEvENKUlvE8_clEvEUlNS6_8BFloat16ESC_SC_E_EEvRNS_18TensorIteratorBaseERKT_EUliE_EEviT1_)
        /*0d94*/ 	.word	0x00000000


	//----- nvinfo : EIATTR_REGCOUNT
	.align		4
.L_648:
        /*0d98*/ 	.byte	0x04, 0x2f
        /*0d9a*/ 	.short	(.L_650 - .L_649)
	.align		4
.L_649:
        /*0d9c*/ 	.word	index@(_ZN2at6native27unrolled_elementwise_kernelIZZZNS0_54_GLOBAL__N__d8c5977b_16_LinearAlgebra_cu_35b291db_316116addr_kernel_cudaERNS_14TensorIteratorERKN3c106ScalarES8_ENKUlvE_clEvENKUlvE8_clEvEUlNS5_8BFloat16ESB_SB_E_St5arrayIPcLm4EELi4E23TrivialOffsetCalculatorILi3EjESG_ILi1EjENS0_6memory12LoadWithCastILi3EEENSJ_13StoreWithCastILi1EEEEEviT_T0_T2_T3_T4_T5_)
        /*0da0*/ 	.word	0x00000020


	//----- nvinfo : EIATTR_FRAME_SIZE
	.align		4
.L_650:
        /*0da4*/ 	.byte	0x04, 0x11
        /*0da6*/ 	.short	(.L_652 - .L_651)
	.align		4
.L_651:
        /*0da8*/ 	.word	index@(_ZN2at6native27unrolled_elementwise_kernelIZZZNS0_54_GLOBAL__N__d8c5977b_16_LinearAlgebra_cu_35b291db_316116addr_kernel_cudaERNS_14TensorIteratorERKN3c106ScalarES8_ENKUlvE_clEvENKUlvE8_clEvEUlNS5_8BFloat16ESB_SB_E_St5arrayIPcLm4EELi4E23TrivialOffsetCalculatorILi3EjESG_ILi1EjENS0_6memory12LoadWithCastILi3EEENSJ_13StoreWithCastILi1EEEEEviT_T0_T2_T3_T4_T5_)
        /*0dac*/ 	.word	0x00000000


	//----- nvinfo : EIATTR_REGCOUNT
	.align		4
.L_652:
        /*0db0*/ 	.byte	0x04, 0x2f
        /*0db2*/ 	.short	(.L_654 - .L_653)
	.align		4
.L_653:
        /*0db4*/ 	.word	index@(_ZN2at6native18elementwise_kernelILi128ELi4EZNS0_15gpu_kernel_implIZZZNS0_54_GLOBAL__N__d8c5977b_16_LinearAlgebra_cu_35b291db_316116addr_kernel_cudaERNS_14TensorIteratorERKN3c106ScalarES9_ENKUlvE_clEvENKUlvE8_clEvEUlNS6_8BFloat16ESC_SC_E_EEvRNS_18TensorIteratorBaseERKT_EUliE_EEviT1_)
        /*0db8*/ 	.word	0x0000001c


	//----- nvinfo : EIATTR_FRAME_SIZE
	.align		4
.L_654:
        /*0dbc*/ 	.byte	0x04, 0x11
        /*0dbe*/ 	.short	(.L_656 - .L_655)
	.align		4
.L_655:
        /*0dc0*/ 	.word	index@(_ZN2at6native18elementwise_kernelILi128ELi4EZNS0_15gpu_kernel_implIZZZNS0_54_GLOBAL__N__d8c5977b_16_LinearAlgebra_cu_35b291db_316116addr_kernel_cudaERNS_14TensorIteratorERKN3c106ScalarES9_ENKUlvE_clEvENKUlvE8_clEvEUlNS6_8BFloat16ESC_SC_E_EEvRNS_18TensorIteratorBaseERKT_EUliE_EEviT1_)
        /*0dc4*/ 	.word	0x00000000


	//----- nvinfo : EIATTR_REGCOUNT
	.align		4
.L_656:
        /*0dc8*/ 	.byte	0x04, 0x2f
        /*0dca*/ 	.short	(.L_658 - .L_657)
	.align		4
.L_657:
        /*0dcc*/ 	.word	index@(_ZN2at6native29vectorized_elementwise_kernelILi8EZZZNS0_54_GLOBAL__N__d8c5977b_16_LinearAlgebra_cu_35b291db_316116addr_kernel_cudaERNS_14TensorIteratorERKN3c106ScalarES8_ENKUlvE_clEvENKUlvE8_clEvEUlNS5_8BFloat16ESB_SB_E0_St5arrayIPcLm4EEEEviT0_T1_)
        /*0dd0*/ 	.word	0x00000020


	//----- nvinfo : EIATTR_FRAME_SIZE
	.align		4
.L_658:
        /*0dd4*/ 	.byte	0x04, 0x11
        /*0dd6*/ 	.short	(.L_660 - .L_659)
	.align		4
.L_659:
        /*0dd8*/ 	.word	index@(_ZN2at6native29vectorized_elementwise_kernelILi8EZZZNS0_54_GLOBAL__N__d8c5977b_16_LinearAlgebra_cu_35b291db_316116addr_kernel_cudaERNS_14TensorIteratorERKN3c106ScalarES8_ENKUlvE_clEvENKUlvE8_clEvEUlNS5_8BFloat16ESB_SB_E0_St5arrayIPcLm4EEEEviT0_T1_)
        /*0ddc*/ 	.word	0x00000000


	//----- nvinfo : EIATTR_REGCOUNT
	.align		4
.L_660:
        /*0de0*/ 	.byte	0x04, 0x2f
        /*0de2*/ 	.short	(.L_662 - .L_661)
	.align		4
.L_661:
        /*0de4*/ 	.word	index@(_ZN2at6native29vectorized_elementwise_kernelILi4EZZZNS0_54_GLOBAL__N__d8c5977b_16_LinearAlgebra_cu_35b291db_316116addr_kernel_cudaERNS_14TensorIteratorERKN3c106ScalarES8_ENKUlvE_clEvENKUlvE8_clEvEUlNS5_8BFloat16ESB_SB_E0_St5arrayIPcLm4EEEEviT0_T1_)
        /*0de8*/ 	.word	0x00000020


	//----- nvinfo : EIATTR_FRAME_SIZE
	.align		4
.L_662:
        /*0dec*/ 	.byte	0x04, 0x11
        /*0dee*/ 	.short	(.L_664 - .L_663)
	.align		4
.L_663:
        /*0df0*/ 	.word	index@(_ZN2at6native29vectorized_elementwise_kernelILi4EZZZNS0_54_GLOBAL__N__d8c5977b_16_LinearAlgebra_cu_35b291db_316116addr_kernel_cudaERNS_14TensorIteratorERKN3c106ScalarES8_ENKUlvE_clEvENKUlvE8_clEvEUlNS5_8BFloat16ESB_SB_E0_St5arrayIPcLm4EEEEviT0_T1_)
        /*0df4*/ 	.word	0x00000000


	//----- nvinfo : EIATTR_REGCOUNT
	.align		4
.L_664:
        /*0df8*/ 	.byte	0x04, 0x2f
        /*0dfa*/ 	.short	(.L_666 - .L_665)
	.align		4
.L_665:
        /*0dfc*/ 	.word	index@(_ZN2at6native29vectorized_elementwise_kernelILi2EZZZNS0_54_GLOBAL__N__d8c5977b_16_LinearAlgebra_cu_35b291db_316116addr_kernel_cudaERNS_14TensorIteratorERKN3c106ScalarES8_ENKUlvE_clEvENKUlvE8_clEvEUlNS5_8BFloat16ESB_SB_E0_St5arrayIPcLm4EEEEviT0_T1_)
        /*0e00*/ 	.word	0x00000020


	//----- nvinfo : EIATTR_FRAME_SIZE
	.align		4
.L_666:
        /*0e04*/ 	.byte	0x04, 0x11
        /*0e06*/ 	.short	(.L_668 - .L_667)
	.align		4
.L_667:
        /*0e08*/ 	.word	index@(_ZN2at6native29vectorized_elementwise_kernelILi2EZZZNS0_54_GLOBAL__N__d8c5977b_16_LinearAlgebra_cu_35b291db_316116addr_kernel_cudaERNS_14TensorIteratorERKN3c106ScalarES8_ENKUlvE_clEvENKUlvE8_clEvEUlNS5_8BFloat16ESB_SB_E0_St5arrayIPcLm4EEEEviT0_T1_)
        /*0e0c*/ 	.word	0x00000000


	//----- nvinfo : EIATTR_REGCOUNT
	.align		4
.L_668:
        /*0e10*/ 	.byte	0x04, 0x2f
        /*0e12*/ 	.short	(.L_670 - .L_669)
	.align		4
.L_669:
        /*0e14*/ 	.word	index@(_ZN2at6native27unrolled_elementwise_kernelIZZZNS0_54_GLOBAL__N__d8c5977b_16_LinearAlgebra_cu_35b291db_316116addr_kernel_cudaERNS_14TensorIteratorERKN3c106ScalarES8_ENKUlvE_clEvENKUlvE8_clEvEUlNS5_8BFloat16ESB_SB_E0_St5arrayIPcLm4EELi4E23TrivialOffsetCalculatorILi3EjESG_ILi1EjENS0_6memory15LoadWithoutCastENSJ_16StoreWithoutCastEEEviT_T0_T2_T3_T4_T5_)
        /*0e18*/ 	.word	0x00000020


	//----- nvinfo : EIATTR_FRAME_SIZE
	.align		4
.L_670:
        /*0e1c*/ 	.byte	0x04, 0x11
        /*0e1e*/ 	.short	(.L_672 - .L_671)
	.align		4
.L_671:
        /*0e20*/ 	.word	index@(_ZN2at6native27unrolled_elementwise_kernelIZZZNS0_54_GLOBAL__N__d8c5977b_16_LinearAlgebra_cu_35b291db_316116addr_kernel_cudaERNS_14TensorIteratorERKN3c106ScalarES8_ENKUlvE_clEvENKUlvE8_clEvEUlNS5_8BFloat16ESB_SB_E0_St5arrayIPcLm4EELi4E23TrivialOffsetCalculatorILi3EjESG_ILi1EjENS0_6memory15LoadWithoutCastENSJ_16StoreWithoutCastEEEviT_T0_T2_T3_T4_T5_)
        /*0e24*/ 	.word	0x00000000


	//----- nvinfo : EIATTR_REGCOUNT
	.align		4
.L_672:
        /*0e28*/ 	.byte	0x04, 0x2f
        /*0e2a*/ 	.short	(.L_674 - .L_673)
	.align		4
.L_673:
        /*0e2c*/ 	.word	index@(_ZN2at6native18elementwise_kernelILi128ELi4EZNS0_22gpu_kernel_impl_nocastIZZZNS0_54_GLOBAL__N__d8c5977b_16_LinearAlgebra_cu_35b291db_316116addr_kernel_cudaERNS_14TensorIteratorERKN3c106ScalarES9_ENKUlvE_clEvENKUlvE8_clEvEUlNS6_8BFloat16ESC_SC_E0_EEvRNS_18TensorIteratorBaseERKT_EUliE_EEviT1_)
        /*0e30*/ 	.word	0x00000016


	//----- nvinfo : EIATTR_FRAME_SIZE
	.align		4
.L_674:
        /*0e34*/ 	.byte	0x04, 0x11
        /*0e36*/ 	.short	(.L_676 - .L_675)
	.align		4
.L_675:
        /*0e38*/ 	.word	index@(_ZN2at6native18elementwise_kernelILi128ELi4EZNS0_22gpu_kernel_impl_nocastIZZZNS0_54_GLOBAL__N__d8c5977b_16_LinearAlgebra_cu_35b291db_316116addr_kernel_cudaERNS_14TensorIteratorERKN3c106ScalarES9_ENKUlvE_clEvENKUlvE8_clEvEUlNS6_8BFloat16ESC_SC_E0_EEvRNS_18TensorIteratorBaseERKT_EUliE_EEviT1_)
        /*0e3c*/ 	.word	0x00000000


	//----- nvinfo : EIATTR_REGCOUNT
	.align		4
.L_676:
        /*0e40*/ 	.byte	0x04, 0x2f
        /*0e42*/ 	.short	(.L_678 - .L_677)
	.align		4
.L_677:
        /*0e44*/ 	.word	index@(_ZN2at6native27unrolled_elementwise_kernelIZZZNS0_54_GLOBAL__N__d8c5977b_16_LinearAlgebra_cu_35b291db_316116addr_kernel_cudaERNS_14TensorIteratorERKN3c106ScalarES8_ENKUlvE_clEvENKUlvE8_clEvEUlNS5_8BFloat16ESB_SB_E0_St5arrayIPcLm4EELi4E23TrivialOffsetCalculatorILi3EjESG_ILi1EjENS0_6memory12LoadWithCastILi3EEENSJ_13StoreWithCastILi1EEEEEviT_T0_T2_T3_T4_T5_)
        /*0e48*/ 	.word	0x00000020


	//----- nvinfo : EIATTR_FRAME_SIZE
	.align		4
.L_678:
        /*0e4c*/ 	.byte	0x04, 0x11
        /*0e4e*/ 	.short	(.L_680 - .L_679)
	.align		4
.L_679:
        /*0e50*/ 	.word	index@(_ZN2at6native27unrolled_elementwise_kernelIZZZNS0_54_GLOBAL__N__d8c5977b_16_LinearAlgebra_cu_35b291db_316116addr_kernel_cudaERNS_14TensorIteratorERKN3c106ScalarES8_ENKUlvE_clEvENKUlvE8_clEvEUlNS5_8BFloat16ESB_SB_E0_St5arrayIPcLm4EELi4E23TrivialOffsetCalculatorILi3EjESG_ILi1EjENS0_6memory12LoadWithCastILi3EEENSJ_13StoreWithCastILi1EEEEEviT_T0_T2_T3_T4_T5_)
        /*0e54*/ 	.word	0x00000000


	//----- nvinfo : EIATTR_REGCOUNT
	.align		4
.L_680:
        /*0e58*/ 	.byte	0x04, 0x2f
        /*0e5a*/ 	.short	(.L_682 - .L_681)
	.align		4
.L_681:
        /*0e5c*/ 	.word	index@(_ZN2at6native18elementwise_kernelILi128ELi4EZNS0_15gpu_kernel_implIZZZNS0_54_GLOBAL__N__d8c5977b_16_LinearAlgebra_cu_35b291db_316116addr_kernel_cudaERNS_14TensorIteratorERKN3c106ScalarES9_ENKUlvE_clEvENKUlvE8_clEvEUlNS6_8BFloat16ESC_SC_E0_EEvRNS_18TensorIteratorBaseERKT_EUliE_EEviT1_)
        /*0e60*/ 	.word	0x00000019


	//----- nvinfo : EIATTR_FRAME_SIZE
	.align		4
.L_682:
        /*0e64*/ 	.byte	0x04, 0x11
        /*0e66*/ 	.short	(.L_684 - .L_683)
	.align		4
.L_683:
        /*0e68*/ 	.word	index@(_ZN2at6native18elementwise_kernelILi128ELi4EZNS0_15gpu_kernel_implIZZZNS0_54_GLOBAL__N__d8c5977b_16_LinearAlgebra_cu_35b291db_316116addr_kernel_cudaERNS_14TensorIteratorERKN3c106ScalarES9_ENKUlvE_clEvENKUlvE8_clEvEUlNS6_8BFloat16ESC_SC_E0_EEvRNS_18TensorIteratorBaseERKT_EUliE_EEviT1_)
        /*0e6c*/ 	.word	0x00000000


	//----- nvinfo : EIATTR_REGCOUNT
	.align		4
.L_684:
        /*0e70*/ 	.byte	0x04, 0x2f
        /*0e72*/ 	.short	(.L_686 - .L_685)
	.align		4
.L_685:
        /*0e74*/ 	.word	index@(_ZN2at6native29vectorized_elementwise_kernelILi8EZZZNS0_54_GLOBAL__N__d8c5977b_16_LinearAlgebra_cu_35b291db_316116addr_kernel_cudaERNS_14TensorIteratorERKN3c106ScalarES8_ENKUlvE_clEvENKUlvE9_clEvEUlNS5_4HalfESB_SB_E_St5arrayIPcLm4EEEEviT0_T1_)
        /*0e78*/ 	.word	0x00000020


	//----- nvinfo : EIATTR_FRAME_SIZE
	.align		4
.L_686:
        /*0e7c*/ 	.byte	0x04, 0x11
        /*0e7e*/ 	.short	(.L_688 - .L_687)
	.align		4
.L_687:
        /*0e80*/ 	.word	index@(_ZN2at6native29vectorized_elementwise_kernelILi8EZZZNS0_54_GLOBAL__N__d8c5977b_16_LinearAlgebra_cu_35b291db_316116addr_kernel_cudaERNS_14TensorIteratorERKN3c106ScalarES8_ENKUlvE_clEvENKUlvE9_clEvEUlNS5_4HalfESB_SB_E_St5arrayIPcLm4EEEEviT0_T1_)
        /*0e84*/ 	.word	0x00000000


	//----- nvinfo : EIATTR_REGCOUNT
	.align		4
.L_688:
        /*0e88*/ 	.byte	0x04, 0x2f
        /*0e8a*/ 	.short	(.L_690 - .L_689)
	.align		4
.L_689:
        /*0e8c*/ 	.word	index@(_ZN2at6native29vectorized_elementwise_kernelILi4EZZZNS0_54_GLOBAL__N__d8c5977b_16_LinearAlgebra_cu_35b291db_316116addr_kernel_cudaERNS_14TensorIteratorERKN3c106ScalarES8_ENKUlvE_clEvENKUlvE9_clEvEUlNS5_4HalfESB_SB_E_St5arrayIPcLm4EEEEviT0_T1_)
        /*0e90*/ 	.word	0x00000020


	//----- nvinfo : EIATTR_FRAME_SIZE
	.align		4
.L_690:
        /*0e94*/ 	.byte	0x04, 0x11
        /*0e96*/ 	.short	(.L_692 - .L_691)
	.align		4
.L_691:
        /*0e98*/ 	.word	index@(_ZN2at6native29vectorized_elementwise_kernelILi4EZZZNS0_54_GLOBAL__N__d8c5977b_16_LinearAlgebra_cu_35b291db_316116addr_kernel_cudaERNS_14TensorIteratorERKN3c106ScalarES8_ENKUlvE_clEvENKUlvE9_clEvEUlNS5_4HalfESB_SB_E_St5arrayIPcLm4EEEEviT0_T1_)
        /*0e9c*/ 	.word	0x00000000


	//----- nvinfo : EIATTR_REGCOUNT
	.align		4
.L_692:
        /*0ea0*/ 	.byte	0x04, 0x2f
        /*0ea2*/ 	.short	(.L_694 - .L_693)
	.align		4
.L_693:
        /*0ea4*/ 	.word	index@(_ZN2at6native29vectorized_elementwise_kernelILi2EZZZNS0_54_GLOBAL__N__d8c5977b_16_LinearAlgebra_cu_35b291db_316116addr_kernel_cudaERNS_14TensorIteratorERKN3c106ScalarES8_ENKUlvE_clEvENKUlvE9_clEvEUlNS5_4HalfESB_SB_E_St5arrayIPcLm4EEEEviT0_T1_)
        /*0ea8*/ 	.word	0x00000020


	//----- nvinfo : EIATTR_FRAME_SIZE
	.align		4
.L_694:
        /*0eac*/ 	.byte	0x04, 0x11
        /*0eae*/ 	.short	(.L_696 - .L_695)
	.align		4
.L_695:
        /*0eb0*/ 	.word	index@(_ZN2at6native29vectorized_elementwise_kernelILi2EZZZNS0_54_GLOBAL__N__d8c5977b_16_LinearAlgebra_cu_35b291db_316116addr_kernel_cudaERNS_14TensorIteratorERKN3c106ScalarES8_ENKUlvE_clEvENKUlvE9_clEvEUlNS5_4HalfESB_SB_E_St5arrayIPcLm4EEEEviT0_T1_)
        /*0eb4*/ 	.word	0x00000000


	//----- nvinfo : EIATTR_REGCOUNT
	.align		4
.L_696:
        /*0eb8*/ 	.byte	0x04, 0x2f
        /*0eba*/ 	.short	(.L_698 - .L_697)
	.align		4
.L_697:
        /*0ebc*/ 	.word	index@(_ZN2at6native27unrolled_elementwise_kernelIZZZNS0_54_GLOBAL__N__d8c5977b_16_LinearAlgebra_cu_35b291db_316116addr_kernel_cudaERNS_14TensorIteratorERKN3c106ScalarES8_ENKUlvE_clEvENKUlvE9_clEvEUlNS5_4HalfESB_SB_E_St5arrayIPcLm4EELi4E23TrivialOffsetCalculatorILi3EjESG_ILi1EjENS0_6memory15LoadWithoutCastENSJ_16StoreWithoutCastEEEviT_T0_T2_T3_T4_T5_)
        /*0ec0*/ 	.word	0x0000001c


	//----- nvinfo : EIATTR_FRAME_SIZE
	.align		4
.L_698:
        /*0ec4*/ 	.byte	0x04, 0x11
        /*0ec6*/ 	.short	(.L_700 - .L_699)
	.align		4
.L_699:
        /*0ec8*/ 	.word	index@(_ZN2at6native27unrolled_elementwise_kernelIZZZNS0_54_GLOBAL__N__d8c5977b_16_LinearAlgebra_cu_35b291db_316116addr_kernel_cudaERNS_14TensorIteratorERKN3c106ScalarES8_ENKUlvE_clEvENKUlvE9_clEvEUlNS5_4HalfESB_SB_E_St5arrayIPcLm4EELi4E23TrivialOffsetCalculatorILi3EjESG_ILi1EjENS0_6memory15LoadWithoutCastENSJ_16StoreWithoutCastEEEviT_T0_T2_T3_T4_T5_)
        /*0ecc*/ 	.word	0x00000000


	//----- nvinfo : EIATTR_REGCOUNT
	.align		4
.L_700:
        /*0ed0*/ 	.byte	0x04, 0x2f
        /*0ed2*/ 	.short	(.L_702 - .L_701)
	.align		4
.L_701:
        /*0ed4*/ 	.word	index@(_ZN2at6native18elementwise_kernelILi128ELi4EZNS0_22gpu_kernel_impl_nocastIZZZNS0_54_GLOBAL__N__d8c5977b_16_LinearAlgebra_cu_35b291db_316116addr_kernel_cudaERNS_14TensorIteratorERKN3c106ScalarES9_ENKUlvE_clEvENKUlvE9_clEvEUlNS6_4HalfESC_SC_E_EEvRNS_18TensorIteratorBaseERKT_EUliE_EEviT1_)
        /*0ed8*/ 	.word	0x00000014


	//----- nvinfo : EIATTR_FRAME_SIZE
	.align		4
.L_702:
        /*0edc*/ 	.byte	0x04, 0x11
        /*0ede*/ 	.short	(.L_704 - .L_703)
	.align		4
.L_703:
        /*0ee0*/ 	.word	index@(_ZN2at6native18elementwise_kernelILi128ELi4EZNS0_22gpu_kernel_impl_nocastIZZZNS0_54_GLOBAL__N__d8c5977b_16_LinearAlgebra_cu_35b291db_316116addr_kernel_cudaERNS_14TensorIteratorERKN3c106ScalarES9_ENKUlvE_clEvENKUlvE9_clEvEUlNS6_4HalfESC_SC_E_EEvRNS_18TensorIteratorBaseERKT_EUliE_EEviT1_)
        /*0ee4*/ 	.word	0x00000000


	//----- nvinfo : EIATTR_REGCOUNT
	.align		4
.L_704:
        /*0ee8*/ 	.byte	0x04, 0x2f
        /*0eea*/ 	.short	(.L_706 - .L_705)
	.align		4
.L_705:
        /*0eec*/ 	.word	index@(_ZN2at6native27unrolled_elementwise_kernelIZZZNS0_54_GLOBAL__N__d8c5977b_16_LinearAlgebra_cu_35b291db_316116addr_kernel_cudaERNS_14TensorIteratorERKN3c106ScalarES8_ENKUlvE_clEvENKUlvE9_clEvEUlNS5_4HalfESB_SB_E_St5arrayIPcLm4EELi4E23TrivialOffsetCalculatorILi3EjESG_ILi1EjENS0_6memory12LoadWithCastILi3EEENSJ_13StoreWithCastILi1EEEEEviT_T0_T2_T3_T4_T5_)
        /*0ef0*/ 	.word	0x0000001f


	//----- nvinfo : EIATTR_FRAME_SIZE
	.align		4
.L_706:
        /*0ef4*/ 	.byte	0x04, 0x11
        /*0ef6*/ 	.short	(.L_708 - .L_707)
	.align		4
.L_707:
        /*0ef8*/ 	.word	index@(_ZN2at6native27unrolled_elementwise_kernelIZZZNS0_54_GLOBAL__N__d8c5977b_16_LinearAlgebra_cu_35b291db_316116addr_kernel_cudaERNS_14TensorIteratorERKN3c106ScalarES8_ENKUlvE_clEvENKUlvE9_clEvEUlNS5_4HalfESB_SB_E_St5arrayIPcLm4EELi4E23TrivialOffsetCalculatorILi3EjESG_ILi1EjENS0_6memory12LoadWithCastILi3EEENSJ_13StoreWithCastILi1EEEEEviT_T0_T2_T3_T4_T5_)
        /*0efc*/ 	.word	0x00000000


	//----- nvinfo : EIATTR_REGCOUNT
	.align		4
.L_708:
        /*0f00*/ 	.byte	0x04, 0x2f
        /*0f02*/ 	.short	(.L_710 - .L_709)
	.align		4
.L_709:
        /*0f04*/ 	.word	index@(_ZN2at6native18elementwise_kernelILi128ELi4EZNS0_15gpu_kernel_implIZZZNS0_54_GLOBAL__N__d8c5977b_16_LinearAlgebra_cu_35b291db_316116addr_kernel_cudaERNS_14TensorIteratorERKN3c106ScalarES9_ENKUlvE_clEvENKUlvE9_clEvEUlNS6_4HalfESC_SC_E_EEvRNS_18TensorIteratorBaseERKT_EUliE_EEviT1_)
        /*0f08*/ 	.word	0x0000001c


	//----- nvinfo : EIATTR_FRAME_SIZE
	.align		4
.L_710:
        /*0f0c*/ 	.byte	0x04, 0x11
        /*0f0e*/ 	.short	(.L_712 - .L_711)
	.align		4
.L_711:
        /*0f10*/ 	.word	index@(_ZN2at6native18elementwise_kernelILi128ELi4EZNS0_15gpu_kernel_implIZZZNS0_54_GLOBAL__N__d8c5977b_16_LinearAlgebra_cu_35b291db_316116addr_kernel_cudaERNS_14TensorIteratorERKN3c106ScalarES9_ENKUlvE_clEvENKUlvE9_clEvEUlNS6_4HalfESC_SC_E_EEvRNS_18TensorIteratorBaseERKT_EUliE_EEviT1_)
        /*0f14*/ 	.word	0x00000000


	//----- nvinfo : EIATTR_REGCOUNT
	.align		4
.L_712:
        /*0f18*/ 	.byte	0x04, 0x2f
        /*0f1a*/ 	.short	(.L_714 - .L_713)
	.align		4
.L_713:
        /*0f1c*/ 	.word	index@(_ZN2at6native29vectorized_elementwise_kernelILi8EZZZNS0_54_GLOBAL__N__d8c5977b_16_LinearAlgebra_cu_35b291db_316116addr_kernel_cudaERNS_14TensorIteratorERKN3c106ScalarES8_ENKUlvE_clEvENKUlvE9_clEvEUlNS5_4HalfESB_SB_E0_St5arrayIPcLm4EEEEviT0_T1_)
        /*0f20*/ 	.word	0x00000020


	//----- nvinfo : EIATTR_FRAME_SIZE
	.align		4
.L_714:
        /*0f24*/ 	.byte	0x04, 0x11
        /*0f26*/ 	.short	(.L_716 - .L_715)
	.align		4
.L_715:
        /*0f28*/ 	.word	index@(_ZN2at6native29vectorized_elementwise_kernelILi8EZZZNS0_54_GLOBAL__N__d8c5977b_16_LinearAlgebra_cu_35b291db_316116addr_kernel_cudaERNS_14TensorIteratorERKN3c106ScalarES8_ENKUlvE_clEvENKUlvE9_clEvEUlNS5_4HalfESB_SB_E0_St5arrayIPcLm4EEEEviT0_T1_)
        /*0f2c*/ 	.word	0x00000000


	//----- nvinfo : EIATTR_REGCOUNT
	.align		4
.L_716:
        /*0f30*/ 	.byte	0x04, 0x2f
        /*0f32*/ 	.short	(.L_718 - .L_717)
	.align		4
.L_717:
        /*0f34*/ 	.word	index@(_ZN2at6native29vectorized_elementwise_kernelILi4EZZZNS0_54_GLOBAL__N__d8c5977b_16_LinearAlgebra_cu_35b291db_316116addr_kernel_cudaERNS_14TensorIteratorERKN3c106ScalarES8_ENKUlvE_clEvENKUlvE9_clEvEUlNS5_4HalfESB_SB_E0_St5arrayIPcLm4EEEEviT0_T1_)
        /*0f38*/ 	.word	0x00000020


	//----- nvinfo : EIATTR_FRAME_SIZE
	.align		4
.L_718:
        /*0f3c*/ 	.byte	0x04, 0x11
        /*0f3e*/ 	.short	(.L_720 - .L_719)
	.align		4
.L_719:
        /*0f40*/ 	.word	index@(_ZN2at6native29vectorized_elementwise_kernelILi4EZZZNS0_54_GLOBAL__N__d8c5977b_16_LinearAlgebra_cu_35b291db_316116addr_kernel_cudaERNS_14TensorIteratorERKN3c106ScalarES8_ENKUlvE_clEvENKUlvE9_clEvEUlNS5_4HalfESB_SB_E0_St5arrayIPcLm4EEEEviT0_T1_)
        /*0f44*/ 	.word	0x00000000


	//----- nvinfo : EIATTR_REGCOUNT
	.align		4
.L_720:
        /*0f48*/ 	.byte	0x04, 0x2f
        /*0f4a*/ 	.short	(.L_722 - .L_721)
	.align		4
.L_721:
        /*0f4c*/ 	.word	index@(_ZN2at6native29vectorized_elementwise_kernelILi2EZZZNS0_54_GLOBAL__N__d8c5977b_16_LinearAlgebra_cu_35b291db_316116addr_kernel_cudaERNS_14TensorIteratorERKN3c106ScalarES8_ENKUlvE_clEvENKUlvE9_clEvEUlNS5_4HalfESB_SB_E0_St5arrayIPcLm4EEEEviT0_T1_)
        /*0f50*/ 	.word	0x00000020


	//----- nvinfo : EIATTR_FRAME_SIZE
	.align		4
.L_722:
        /*0f54*/ 	.byte	0x04, 0x11
        /*0f56*/ 	.short	(.L_724 - .L_723)
	.align		4
.L_723:
        /*0f58*/ 	.word	index@(_ZN2at6native29vectorized_elementwise_kernelILi2EZZZNS0_54_GLOBAL__N__d8c5977b_16_LinearAlgebra_cu_35b291db_316116addr_kernel_cudaERNS_14TensorIteratorERKN3c106ScalarES8_ENKUlvE_clEvENKUlvE9_clEvEUlNS5_4HalfESB_SB_E0_St5arrayIPcLm4EEEEviT0_T1_)
        /*0f5c*/ 	.word	0x00000000


	//----- nvinfo : EIATTR_REGCOUNT
	.align		4
.L_724:
        /*0f60*/ 	.byte	0x04, 0x2f
        /*0f62*/ 	.short	(.L_726 - .L_725)
	.align		4
.L_725:
        /*0f64*/ 	.word	index@(_ZN2at6native27unrolled_elementwise_kernelIZZZNS0_54_GLOBAL__N__d8c5977b_16_LinearAlgebra_cu_35b291db_316116addr_kernel_cudaERNS_14TensorIteratorERKN3c106ScalarES8_ENKUlvE_clEvENKUlvE9_clEvEUlNS5_4HalfESB_SB_E0_St5arrayIPcLm4EELi4E23TrivialOffsetCalculatorILi3EjESG_ILi1EjENS0_6memory15LoadWithoutCastENSJ_16StoreWithoutCastEEEviT_T0_T2_T3_T4_T5_)
        /*0f68*/ 	.word	0x00000020


	//----- nvinfo : EIATTR_FRAME_SIZE
	.align		4
.L_726:
        /*0f6c*/ 	.byte	0x04, 0x11
        /*0f6e*/ 	.short	(.L_728 - .L_727)
	.align		4
.L_727:
        /*0f70*/ 	.word	index@(_ZN2at6native27unrolled_elementwise_kernelIZZZNS0_54_GLOBAL__N__d8c5977b_16_LinearAlgebra_cu_35b291db_316116addr_kernel_cudaERNS_14TensorIteratorERKN3c106ScalarES8_ENKUlvE_clEvENKUlvE9_clEvEUlNS5_4HalfESB_SB_E0_St5arrayIPcLm4EELi4E23TrivialOffsetCalculatorILi3EjESG_ILi1EjENS0_6memory15LoadWithoutCastENSJ_16StoreWithoutCastEEEviT_T0_T2_T3_T4_T5_)
        /*0f74*/ 	.word	0x00000000


	//----- nvinfo : EIATTR_REGCOUNT
	.align		4
.L_728:
        /*0f78*/ 	.byte	0x04, 0x2f
        /*0f7a*/ 	.short	(.L_730 - .L_729)
	.align		4
.L_729:
        /*0f7c*/ 	.word	index@(_ZN2at6native18elementwise_kernelILi128ELi4EZNS0_22gpu_kernel_impl_nocastIZZZNS0_54_GLOBAL__N__d8c5977b_16_LinearAlgebra_cu_35b291db_316116addr_kernel_cudaERNS_14TensorIteratorERKN3c106ScalarES9_ENKUlvE_clEvENKUlvE9_clEvEUlNS6_4HalfESC_SC_E0_EEvRNS_18TensorIteratorBaseERKT_EUliE_EEviT1_)
        /*0f80*/ 	.word	0x00000016


	//----- nvinfo : EIATTR_FRAME_SIZE
	.align		4
.L_730:
        /*0f84*/ 	.byte	0x04, 0x11
        /*0f86*/ 	.short	(.L_732 - .L_731)
	.align		4
.L_731:
        /*0f88*/ 	.word	index@(_ZN2at6native18elementwise_kernelILi128ELi4EZNS0_22gpu_kernel_impl_nocastIZZZNS0_54_GLOBAL__N__d8c5977b_16_LinearAlgebra_cu_35b291db_316116addr_kernel_cudaERNS_14TensorIteratorERKN3c106ScalarES9_ENKUlvE_clEvENKUlvE9_clEvEUlNS6_4HalfESC_SC_E0_EEvRNS_18TensorIteratorBaseERKT_EUliE_EEviT1_)
        /*0f8c*/ 	.word	0x00000000


	//----- nvinfo : EIATTR_REGCOUNT
	.align		4
.L_732:
        /*0f90*/ 	.byte	0x04, 0x2f
        /*0f92*/ 	.short	(.L_734 - .L_733)
	.align		4
.L_733:
        /*0f94*/ 	.word	index@(_ZN2at6native27unrolled_elementwise_kernelIZZZNS0_54_GLOBAL__N__d8c5977b_16_LinearAlgebra_cu_35b291db_316116addr_kernel_cudaERNS_14TensorIteratorERKN3c106ScalarES8_ENKUlvE_clEvENKUlvE9_clEvEUlNS5_4HalfESB_SB_E0_St5arrayIPcLm4EELi4E23TrivialOffsetCalculatorILi3EjESG_ILi1EjENS0_6memory12LoadWithCastILi3EEENSJ_13StoreWithCastILi1EEEEEviT_T0_T2_T3_T4_T5_)
        /*0f98*/ 	.word	0x00000020


	//----- nvinfo : EIATTR_FRAME_SIZE
	.align		4
.L_734:
        /*0f9c*/ 	.byte	0x04, 0x11
        /*0f9e*/ 	.short	(.L_736 - .L_735)
	.align		4
.L_735:
        /*0fa0*/ 	.word	index@(_ZN2at6native27unrolled_elementwise_kernelIZZZNS0_54_GLOBAL__N__d8c5977b_16_LinearAlgebra_cu_35b291db_316116addr_kernel_cudaERNS_14TensorIteratorERKN3c106ScalarES8_ENKUlvE_clEvENKUlvE9_clEvEUlNS5_4HalfESB_SB_E0_St5arrayIPcLm4EELi4E23TrivialOffsetCalculatorILi3EjESG_ILi1EjENS0_6memory12LoadWithCastILi3EEENSJ_13StoreWithCastILi1EEEEEviT_T0_T2_T3_T4_T5_)
        /*0fa4*/ 	.word	0x00000000


	//----- nvinfo : EIATTR_REGCOUNT
	.align		4
.L_736:
        /*0fa8*/ 	.byte	0x04, 0x2f
        /*0faa*/ 	.short	(.L_738 - .L_737)
	.align		4
.L_737:
        /*0fac*/ 	.word	index@(_ZN2at6native18elementwise_kernelILi128ELi4EZNS0_15gpu_kernel_implIZZZNS0_54_GLOBAL__N__d8c5977b_16_LinearAlgebra_cu_35b291db_316116addr_kernel_cudaERNS_14TensorIteratorERKN3c106ScalarES9_ENKUlvE_clEvENKUlvE9_clEvEUlNS6_4HalfESC_SC_E0_EEvRNS_18TensorIteratorBaseERKT_EUliE_EEviT1_)
        /*0fb0*/ 	.word	0x00000019


	//----- nvinfo : EIATTR_FRAME_SIZE
	.align		4
.L_738:
        /*0fb4*/ 	.byte	0x04, 0x11
        /*0fb6*/ 	.short	(.L_740 - .L_739)
	.align		4
.L_739:
        /*0fb8*/ 	.word	index@(_ZN2at6native18elementwise_kernelILi128ELi4EZNS0_15gpu_kernel_implIZZZNS0_54_GLOBAL__N__d8c5977b_16_LinearAlgebra_cu_35b291db_316116addr_kernel_cudaERNS_14TensorIteratorERKN3c106ScalarES9_ENKUlvE_clEvENKUlvE9_clEvEUlNS6_4HalfESC_SC_E0_EEvRNS_18TensorIteratorBaseERKT_EUliE_EEviT1_)
        /*0fbc*/ 	.word	0x00000000


	//----- nvinfo : EIATTR_REGCOUNT
	.align		4
.L_740:
        /*0fc0*/ 	.byte	0x04, 0x2f
        /*0fc2*/ 	.short	(.L_742 - .L_741)
	.align		4
.L_741:
        /*0fc4*/ 	.word	index@(_ZN2at6native54_GLOBAL__N__d8c5977b_16_LinearAlgebra_cu_35b291db_316119_elementwise_kernelILi128ELi8EZNS1_25unpack_pivots_cuda_kernelERNS_14TensorIteratorEllEUliE_EEviT1_)
        /*0fc8*/ 	.word	0x00000020


	//----- nvinfo : EIATTR_FRAME_SIZE
	.align		4
.L_742:
        /*0fcc*/ 	.byte	0x04, 0x11
        /*0fce*/ 	.short	(.L_744 - .L_743)
	.align		4
.L_743:
        /*0fd0*/ 	.word	index@(_ZN2at6native54_GLOBAL__N__d8c5977b_16_LinearAlgebra_cu_35b291db_316119_elementwise_kernelILi128ELi8EZNS1_25unpack_pivots_cuda_kernelERNS_14TensorIteratorEllEUliE_EEviT1_)
        /*0fd4*/ 	.word	0x00000000


	//----- nvinfo : EIATTR_REGCOUNT
	.align		4
.L_744:
        /*0fd8*/ 	.byte	0x04, 0x2f
        /*0fda*/ 	.short	(.L_746 - .L_745)
	.align		4
.L_745:
        /*0fdc*/ 	.word	index@(_ZN3cub18CUB_300001_SM_10006detail11EmptyKernelIvEEvv)
        /*0fe0*/ 	.word	0x00000004


	//----- nvinfo : EIATTR_FRAME_SIZE
	.align		4
.L_746:
        /*0fe4*/ 	.byte	0x04, 0x11
        /*0fe6*/ 	.short	(.L_748 - .L_747)
	.align		4
.L_747:
        /*0fe8*/ 	.word	index@(_ZN3cub18CUB_300001_SM_10006detail11EmptyKernelIvEEvv)
        /*0fec*/ 	.word	0x00000000


	//----- nvinfo : EIATTR_MIN_STACK_SIZE
	.align		4
.L_748:
        /*0ff0*/ 	.byte	0x04, 0x12
        /*0ff2*/ 	.short	(.L_750 - .L_749)
	.align		4
.L_749:
        /*0ff4*/ 	.word	index@(_ZN2at6native54_GLOBAL__N__d8c5977b_16_LinearAlgebra_cu_35b291db_316119_elementwise_kernelILi128ELi8EZNS1_25unpack_pivots_cuda_kernelERNS_14TensorIteratorEllEUliE_EEviT1_)
        /*0ff8*/ 	.word	0x00000000


	//----- nvinfo : EIATTR_MIN_STACK_SIZE
	.align		4
.L_750:
        /*0ffc*/ 	.byte	0x04, 0x12
        /*0ffe*/ 	.short	(.L_752 - .L_751)
	.align		4
.L_751:
        /*1000*/ 	.word	index@(_ZN3cub18CUB_300001_SM_10006detail11EmptyKernelIvEEvv)
        /*1004*/ 	.word	0x00000000


	//----- nvinfo : EIATTR_MIN_STACK_SIZE
	.align		4
.L_752:
        /*1008*/ 	.byte	0x04, 0x12
        /*100a*/ 	.short	(.L_754 - .L_753)
	.align		4
.L_753:
        /*100c*/ 	.word	index@(_ZN2at6native18elementwise_kernelILi128ELi4EZNS0_15gpu_kernel_implIZZZNS0_54_GLOBAL__N__d8c5977b_16_LinearAlgebra_cu_35b291db_316116addr_kernel_cudaERNS_14TensorIteratorERKN3c106ScalarES9_ENKUlvE_clEvENKUlvE9_clEvEUlNS6_4HalfESC_SC_E0_EEvRNS_18TensorIteratorBaseERKT_EUliE_EEviT1_)
        /*1010*/ 	.word	0x00000000


	//----- nvinfo : EIATTR_MIN_STACK_SIZE
	.align		4
.L_754:
        /*1014*/ 	.byte	0x04, 0x12
        /*1016*/ 	.short	(.L_756 - .L_755)
	.align		4
.L_755:
        /*1018*/ 	.word	index@(_ZN2at6native27unrolled_elementwise_kernelIZZZNS0_54_GLOBAL__N__d8c5977b_16_LinearAlgebra_cu_35b291db_316116addr_kernel_cudaERNS_14TensorIteratorERKN3c106ScalarES8_ENKUlvE_clEvENKUlvE9_clEvEUlNS5_4HalfESB_SB_E0_St5arrayIPcLm4EELi4E23TrivialOffsetCalculatorILi3EjESG_ILi1EjENS0_6memory12LoadWithCastILi3EEENSJ_13StoreWithCastILi1EEEEEviT_T0_T2_T3_T4_T5_)
        /*101c*/ 	.word	0x00000000


	//----- nvinfo : EIATTR_MIN_STACK_SIZE
	.align		4
.L_756:
        /*1020*/ 	.byte	0x04, 0x12
        /*1022*/ 	.short	(.L_758 - .L_757)
	.align		4
.L_757:
        /*1024*/ 	.word	index@(_ZN2at6native18elementwise_kernelILi128ELi4EZNS0_22gpu_kernel_impl_nocastIZZZNS0_54_GLOBAL__N__d8c5977b_16_LinearAlgebra_cu_35b291db_316116addr_kernel_cudaERNS_14TensorIteratorERKN3c106ScalarES9_ENKUlvE_clEvENKUlvE9_clEvEUlNS6_4HalfESC_SC_E0_EEvRNS_18TensorIteratorBaseERKT_EUliE_EEviT1_)
        /*1028*/ 	.word	0x00000000


	//----- nvinfo : EIATTR_MIN_STACK_SIZE
	.align		4
.L_758:
        /*102c*/ 	.byte	0x04, 0x12
        /*102e*/ 	.short	(.L_760 - .L_759)
	.align		4
.L_759:
        /*1030*/ 	.word	index@(_ZN2at6native27unrolled_elementwise_kernelIZZZNS0_54_GLOBAL__N__d8c5977b_16_LinearAlgebra_cu_35b291db_316116addr_kernel_cudaERNS_14TensorIteratorERKN3c106ScalarES8_ENKUlvE_clEvENKUlvE9_clEvEUlNS5_4HalfESB_SB_E0_St5arrayIPcLm4EELi4E23TrivialOffsetCalculatorILi3EjESG_ILi1EjENS0_6memory15LoadWithoutCastENSJ_16StoreWithoutCastEEEviT_T0_T2_T3_T4_T5_)
        /*1034*/ 	.word	0x00000000


	//----- nvinfo : EIATTR_MIN_STACK_SIZE
	.align		4
.L_760:
        /*1038*/ 	.byte	0x04, 0x12
        /*103a*/ 	.short	(.L_762 - .L_761)
	.align		4
.L_761:
        /*103c*/ 	.word	index@(_ZN2at6native29vectorized_elementwise_kernelILi2EZZZNS0_54_GLOBAL__N__d8c5977b_16_LinearAlgebra_cu_35b291db_316116addr_kernel_cudaERNS_14TensorIteratorERKN3c106ScalarES8_ENKUlvE_clEvENKUlvE9_clEvEUlNS5_4HalfESB_SB_E0_St5arrayIPcLm4EEEEviT0_T1_)
        /*1040*/ 	.word	0x00000000


	//----- nvinfo : EIATTR_MIN_STACK_SIZE
	.align		4
.L_762:
        /*1044*/ 	.byte	0x04, 0x12
        /*1046*/ 	.short	(.L_764 - .L_763)
	.align		4
.L_763:
        /*1048*/ 	.word	index@(_ZN2at6native29vectorized_elementwise_kernelILi4EZZZNS0_54_GLOBAL__N__d8c5977b_16_LinearAlgebra_cu_35b291db_316116addr_kernel_cudaERNS_14TensorIteratorERKN3c106ScalarES8_ENKUlvE_clEvENKUlvE9_clEvEUlNS5_4HalfESB_SB_E0_St5arrayIPcLm4EEEEviT0_T1_)
        /*104c*/ 	.word	0x00000000


	//----- nvinfo : EIATTR_MIN_STACK_SIZE
	.align		4
.L_764:
        /*1050*/ 	.byte	0x04, 0x12
        /*1052*/ 	.short	(.L_766 - .L_765)
	.align		4
.L_765:
        /*1054*/ 	.word	index@(_ZN2at6native29vectorized_elementwise_kernelILi8EZZZNS0_54_GLOBAL__N__d8c5977b_16_LinearAlgebra_cu_35b291db_316116addr_kernel_cudaERNS_14TensorIteratorERKN3c106ScalarES8_ENKUlvE_clEvENKUlvE9_clEvEUlNS5_4HalfESB_SB_E0_St5arrayIPcLm4EEEEviT0_T1_)
        /*1058*/ 	.word	0x00000000


	//----- nvinfo : EIATTR_MIN_STACK_SIZE
	.align		4
.L_766:
        /*105c*/ 	.byte	0x04, 0x12
        /*105e*/ 	.short	(.L_768 - .L_767)
	.align		4
.L_767:
        /*1060*/ 	.word	index@(_ZN2at6native18elementwise_kernelILi128ELi4EZNS0_15gpu_kernel_implIZZZNS0_54_GLOBAL__N__d8c5977b_16_LinearAlgebra_cu_35b291db_316116addr_kernel_cudaERNS_14TensorIteratorERKN3c106ScalarES9_ENKUlvE_clEvENKUlvE9_clEvEUlNS6_4HalfESC_SC_E_EEvRNS_18TensorIteratorBaseERKT_EUliE_EEviT1_)
        /*1064*/ 	.word	0x00000000


	//----- nvinfo : EIATTR_MIN_STACK_SIZE
	.align		4
.L_768:
        /*1068*/ 	.byte	0x04, 0x12
        /*106a*/ 	.short	(.L_770 - .L_769)
	.align		4
.L_769:
        /*106c*/ 	.word	index@(_ZN2at6native27unrolled_elementwise_kernelIZZZNS0_54_GLOBAL__N__d8c5977b_16_LinearAlgebra_cu_35b291db_316116addr_kernel_cudaERNS_14TensorIteratorERKN3c106ScalarES8_ENKUlvE_clEvENKUlvE9_clEvEUlNS5_4HalfESB_SB_E_St5arrayIPcLm4EELi4E23TrivialOffsetCalculatorILi3EjESG_ILi1EjENS0_6memory12LoadWithCastILi3EEENSJ_13StoreWithCastILi1EEEEEviT_T0_T2_T3_T4_T5_)
        /*1070*/ 	.word	0x00000000


	//----- nvinfo : EIATTR_MIN_STACK_SIZE
	.align		4
.L_770:
        /*1074*/ 	.byte	0x04, 0x12
        /*1076*/ 	.short	(.L_772 - .L_771)
	.align		4
.L_771:
        /*1078*/ 	.word	index@(_ZN2at6native18elementwise_kernelILi128ELi4EZNS0_22gpu_kernel_impl_nocastIZZZNS0_54_GLOBAL__N__d8c5977b_16_LinearAlgebra_cu_35b291db_316116addr_kernel_cudaERNS_14TensorIteratorERKN3c106ScalarES9_ENKUlvE_clEvENKUlvE9_clEvEUlNS6_4HalfESC_SC_E_EEvRNS_18TensorIteratorBaseERKT_EUliE_EEviT1_)
        /*107c*/ 	.word	0x00000000


	//----- nvinfo : EIATTR_MIN_STACK_SIZE
	.align		4
.L_772:
        /*1080*/ 	.byte	0x04, 0x12
        /*1082*/ 	.short	(.L_774 - .L_773)
	.align		4
.L_773:
        /*1084*/ 	.word	index@(_ZN2at6native27unrolled_elementwise_kernelIZZZNS0_54_GLOBAL__N__d8c5977b_16_LinearAlgebra_cu_35b291db_316116addr_kernel_cudaERNS_14TensorIteratorERKN3c106ScalarES8_ENKUlvE_clEvENKUlvE9_clEvEUlNS5_4HalfESB_SB_E_St5arrayIPcLm4EELi4E23TrivialOffsetCalculatorILi3EjESG_ILi1EjENS0_6memory15LoadWithoutCastENSJ_16StoreWithoutCastEEEviT_T0_T2_T3_T4_T5_)
        /*1088*/ 	.word	0x00000000


	//----- nvinfo : EIATTR_MIN_STACK_SIZE
	.align		4
.L_774:
        /*108c*/ 	.byte	0x04, 0x12
        /*108e*/ 	.short	(.L_776 - .L_775)
	.align		4
.L_775:
        /*1090*/ 	.word	index@(_ZN2at6native29vectorized_elementwise_kernelILi2EZZZNS0_54_GLOBAL__N__d8c5977b_16_LinearAlgebra_cu_35b291db_316116addr_kernel_cudaERNS_14TensorIteratorERKN3c106ScalarES8_ENKUlvE_clEvENKUlvE9_clEvEUlNS5_4HalfESB_SB_E_St5arrayIPcLm4EEEEviT0_T1_)
        /*1094*/ 	.word	0x00000000


	//----- nvinfo : EIATTR_MIN_STACK_SIZE
	.align		4
.L_776:
        /*1098*/ 	.byte	0x04, 0x12
        /*109a*/ 	.short	(.L_778 - .L_777)
	.align		4
.L_777:
        /*109c*/ 	.word	index@(_ZN2at6native29vectorized_elementwise_kernelILi4EZZZNS0_54_GLOBAL__N__d8c5977b_16_LinearAlgebra_cu_35b291db_316116addr_kernel_cudaERNS_14TensorIteratorERKN3c106ScalarES8_ENKUlvE_clEvENKUlvE9_clEvEUlNS5_4HalfESB_SB_E_St5arrayIPcLm4EEEEviT0_T1_)
        /*10a0*/ 	.word	0x00000000


	//----- nvinfo : EIATTR_MIN_STACK_SIZE
	.align		4
.L_778:
        /*10a4*/ 	.byte	0x04, 0x12
        /*10a6*/ 	.short	(.L_780 - .L_779)
	.align		4
.L_779:
        /*10a8*/ 	.word	index@(_ZN2at6native29vectorized_elementwise_kernelILi8EZZZNS0_54_GLOBAL__N__d8c5977b_16_LinearAlgebra_cu_35b291db_316116addr_kernel_cudaERNS_14TensorIteratorERKN3c106ScalarES8_ENKUlvE_clEvENKUlvE9_clEvEUlNS5_4HalfESB_SB_E_St5arrayIPcLm4EEEEviT0_T1_)
        /*10ac*/ 	.word	0x00000000


	//----- nvinfo : EIATTR_MIN_STACK_SIZE
	.align		4
.L_780:
        /*10b0*/ 	.byte	0x04, 0x12
        /*10b2*/ 	.short	(.L_782 - .L_781)
	.align		4
.L_781:
        /*10b4*/ 	.word	index@(_ZN2at6native18elementwise_kernelILi128ELi4EZNS0_15gpu_kernel_implIZZZNS0_54_GLOBAL__N__d8c5977b_16_LinearAlgebra_cu_35b291db_316116addr_kernel_cudaERNS_14TensorIteratorERKN3c106ScalarES9_ENKUlvE_clEvENKUlvE8_clEvEUlNS6_8BFloat16ESC_SC_E0_EEvRNS_18TensorIteratorBaseERKT_EUliE_EEviT1_)
        /*10b8*/ 	.word	0x00000000


	//----- nvinfo : EIATTR_MIN_STACK_SIZE
	.align		4
.L_782:
        /*10bc*/ 	.byte	0x04, 0x12
        /*10be*/ 	.short	(.L_784 - .L_783)
	.align		4
.L_783:
        /*10c0*/ 	.word	index@(_ZN2at6native27unrolled_elementwise_kernelIZZZNS0_54_GLOBAL__N__d8c5977b_16_LinearAlgebra_cu_35b291db_316116addr_kernel_cudaERNS_14TensorIteratorERKN3c106ScalarES8_ENKUlvE_clEvENKUlvE8_clEvEUlNS5_8BFloat16ESB_SB_E0_St5arrayIPcLm4EELi4E23TrivialOffsetCalculatorILi3EjESG_ILi1EjENS0_6memory12LoadWithCastILi3EEENSJ_13StoreWithCastILi1EEEEEviT_T0_T2_T3_T4_T5_)
        /*10c4*/ 	.word	0x00000000


	//----- nvinfo : EIATTR_MIN_STACK_SIZE
	.align		4
.L_784:
        /*10c8*/ 	.byte	0x04, 0x12
        /*10ca*/ 	.short	(.L_786 - .L_785)
	.align		4
.L_785:
        /*10cc*/ 	.word	index@(_ZN2at6native18elementwise_kernelILi128ELi4EZNS0_22gpu_kernel_impl_nocastIZZZNS0_54_GLOBAL__N__d8c5977b_16_LinearAlgebra_cu_35b291db_316116addr_kernel_cudaERNS_14TensorIteratorERKN3c106ScalarES9_ENKUlvE_clEvENKUlvE8_clEvEUlNS6_8BFloat16ESC_SC_E0_EEvRNS_18TensorIteratorBaseERKT_EUliE_EEviT1_)
        /*10d0*/ 	.word	0x00000000


	//----- nvinfo : EIATTR_MIN_STACK_SIZE
	.align		4
.L_786:
        /*10d4*/ 	.byte	0x04, 0x12
        /*10d6*/ 	.short	(.L_788 - .L_787)
	.align		4
.L_787:
        /*10d8*/ 	.word	index@(_ZN2at6native27unrolled_elementwise_kernelIZZZNS0_54_GLOBAL__N__d8c5977b_16_LinearAlgebra_cu_35b291db_316116addr_kernel_cudaERNS_14TensorIteratorERKN3c106ScalarES8_ENKUlvE_clEvENKUlvE8_clEvEUlNS5_8BFloat16ESB_SB_E0_St5arrayIPcLm4EELi4E23TrivialOffsetCalculatorILi3EjESG_ILi1EjENS0_6memory15LoadWithoutCastENSJ_16StoreWithoutCastEEEviT_T0_T2_T3_T4_T5_)
        /*10dc*/ 	.word	0x00000000


	//----- nvinfo : EIATTR_MIN_STACK_SIZE
	.align		4
.L_788:
        /*10e0*/ 	.byte	0x04, 0x12
        /*10e2*/ 	.short	(.L_790 - .L_789)
	.align		4
.L_789:
        /*10e4*/ 	.word	index@(_ZN2at6native29vectorized_elementwise_kernelILi2EZZZNS0_54_GLOBAL__N__d8c5977b_16_LinearAlgebra_cu_35b291db_316116addr_kernel_cudaERNS_14TensorIteratorERKN3c106ScalarES8_ENKUlvE_clEvENKUlvE8_clEvEUlNS5_8BFloat16ESB_SB_E0_St5arrayIPcLm4EEEEviT0_T1_)
        /*10e8*/ 	.word	0x00000000


	//----- nvinfo : EIATTR_MIN_STACK_SIZE
	.align		4
.L_790:
        /*10ec*/ 	.byte	0x04, 0x12
        /*10ee*/ 	.short	(.L_792 - .L_791)
	.align		4
.L_791:
        /*10f0*/ 	.word	index@(_ZN2at6native29vectorized_elementwise_kernelILi4EZZZNS0_54_GLOBAL__N__d8c5977b_16_LinearAlgebra_cu_35b291db_316116addr_kernel_cudaERNS_14TensorIteratorERKN3c106ScalarES8_ENKUlvE_clEvENKUlvE8_clEvEUlNS5_8BFloat16ESB_SB_E0_St5arrayIPcLm4EEEEviT0_T1_)
        /*10f4*/ 	.word	0x00000000


	//----- nvinfo : EIATTR_MIN_STACK_SIZE
	.align		4
.L_792:
        /*10f8*/ 	.byte	0x04, 0x12
        /*10fa*/ 	.short	(.L_794 - .L_793)
	.align		4
.L_793:
        /*10fc*/ 	.word	index@(_ZN2at6native29vectorized_elementwise_kernelILi8EZZZNS0_54_GLOBAL__N__d8c5977b_16_LinearAlgebra_cu_35b291db_316116addr_kernel_cudaERNS_14TensorIteratorERKN3c106ScalarES8_ENKUlvE_clEvENKUlvE8_clEvEUlNS5_8BFloat16ESB_SB_E0_St5arrayIPcLm4EEEEviT0_T1_)
        /*1100*/ 	.word	0x00000000


	//----- nvinfo : EIATTR_MIN_STACK_SIZE
	.align		4
.L_794:
        /*1104*/ 	.byte	0x04, 0x12
        /*1106*/ 	.short	(.L_796 - .L_795)
	.align		4
.L_795:
        /*1108*/ 	.word	index@(_ZN2at6native18elementwise_kernelILi128ELi4EZNS0_15gpu_kernel_implIZZZNS0_54_GLOBAL__N__d8c5977b_16_LinearAlgebra_cu_35b291db_316116addr_kernel_cudaERNS_14TensorIteratorERKN3c106ScalarES9_ENKUlvE_clEvENKUlvE8_clEvEUlNS6_8BFloat16ESC_SC_E_EEvRNS_18TensorIteratorBaseERKT_EUliE_EEviT1_)
        /*110c*/ 	.word	0x00000000


	//----- nvinfo : EIATTR_MIN_STACK_SIZE
	.align		4
.L_796:
        /*1110*/ 	.byte	0x04, 0x12
        /*1112*/ 	.short	(.L_798 - .L_797)
	.align		4
.L_797:
        /*1114*/ 	.word	index@(_ZN2at6native27unrolled_elementwise_kernelIZZZNS0_54_GLOBAL__N__d8c5977b_16_LinearAlgebra_cu_35b291db_316116addr_kernel_cudaERNS_14TensorIteratorERKN3c106ScalarES8_ENKUlvE_clEvENKUlvE8_clEvEUlNS5_8BFloat16ESB_SB_E_St5arrayIPcLm4EELi4E23TrivialOffsetCalculatorILi3EjESG_ILi1EjENS0_6memory12LoadWithCastILi3EEENSJ_13StoreWithCastILi1EEEEEviT_T0_T2_T3_T4_T5_)
        /*1118*/ 	.word	0x00000000


	//----- nvinfo : EIATTR_MIN_STACK_SIZE
	.align		4
.L_798:
        /*111c*/ 	.byte	0x04, 0x12
        /*111e*/ 	.short	(.L_800 - .L_799)
	.align		4
.L_799:
        /*1120*/ 	.word	index@(_ZN2at6native18elementwise_kernelILi128ELi4EZNS0_22gpu_kernel_impl_nocastIZZZNS0_54_GLOBAL__N__d8c5977b_16_LinearAlgebra_cu_35b291db_316116addr_kernel_cudaERNS_14TensorIteratorERKN3c106ScalarES9_ENKUlvE_clEvENKUlvE8_clEvEUlNS6_8BFloat16ESC_SC_E_EEvRNS_18TensorIteratorBaseERKT_EUliE_EEviT1_)
        /*1124*/ 	.word	0x00000000


	//----- nvinfo : EIATTR_MIN_STACK_SIZE
	.align		4
.L_800:
        /*1128*/ 	.byte	0x04, 0x12
        /*112a*/ 	.short	(.L_802 - .L_801)
	.align		4
.L_801:
        /*112c*/ 	.word	index@(_ZN2at6native27unrolled_elementwise_kernelIZZZNS0_54_GLOBAL__N__d8c5977b_16_LinearAlgebra_cu_35b291db_316116addr_kernel_cudaERNS_14TensorIteratorERKN3c106ScalarES8_ENKUlvE_clEvENKUlvE8_clEvEUlNS5_8BFloat16ESB_SB_E_St5arrayIPcLm4EELi4E23TrivialOffsetCalculatorILi3EjESG_ILi1EjENS0_6memory15LoadWithoutCastENSJ_16StoreWithoutCastEEEviT_T0_T2_T3_T4_T5_)
        /*1130*/ 	.word	0x00000000


	//----- nvinfo : EIATTR_MIN_STACK_SIZE
	.align		4
.L_802:
        /*1134*/ 	.byte	0x04, 0x12
        /*1136*/ 	.short	(.L_804 - .L_803)
	.align		4
.L_803:
        /*1138*/ 	.word	index@(_ZN2at6native29vectorized_elementwise_kernelILi2EZZZNS0_54_GLOBAL__N__d8c5977b_16_LinearAlgebra_cu_35b291db_316116addr_kernel_cudaERNS_14TensorIteratorERKN3c106ScalarES8_ENKUlvE_clEvENKUlvE8_clEvEUlNS5_8BFloat16ESB_SB_E_St5arrayIPcLm4EEEEviT0_T1_)
        /*113c*/ 	.word	0x00000000


	//----- nvinfo : EIATTR_MIN_STACK_SIZE
	.align		4
.L_804:
        /*1140*/ 	.byte	0x04, 0x12
        /*1142*/ 	.short	(.L_806 - .L_805)
	.align		4
.L_805:
        /*1144*/ 	.word	index@(_ZN2at6native29vectorized_elementwise_kernelILi4EZZZNS0_54_GLOBAL__N__d8c5977b_16_LinearAlgebra_cu_35b291db_316116addr_kernel_cudaERNS_14TensorIteratorERKN3c106ScalarES8_ENKUlvE_clEvENKUlvE8_clEvEUlNS5_8BFloat16ESB_SB_E_St5arrayIPcLm4EEEEviT0_T1_)
        /*1148*/ 	.word	0x00000000


	//----- nvinfo : EIATTR_MIN_STACK_SIZE
	.align		4
.L_806:
        /*114c*/ 	.byte	0x04, 0x12
        /*114e*/ 	.short	(.L_808 - .L_807)
	.align		4
.L_807:
        /*1150*/ 	.word	index@(_ZN2at6native29vectorized_elementwise_kernelILi8EZZZNS0_54_GLOBAL__N__d8c5977b_16_LinearAlgebra_cu_35b291db_316116addr_kernel_cudaERNS_14TensorIteratorERKN3c106ScalarES8_ENKUlvE_clEvENKUlvE8_clEvEUlNS5_8BFloat16ESB_SB_E_St5arrayIPcLm4EEEEviT0_T1_)
        /*1154*/ 	.word	0x00000000


	//----- nvinfo : EIATTR_MIN_STACK_SIZE
	.align		4
.L_808:
        /*1158*/ 	.byte	0x04, 0x12
        /*115a*/ 	.short	(.L_810 - .L_809)
	.align		4
.L_809:
        /*115c*/ 	.word	index@(_ZN2at6native18elementwise_kernelILi128ELi4EZNS0_15gpu_kernel_implIZZZNS0_54_GLOBAL__N__d8c5977b_16_LinearAlgebra_cu_35b291db_316116addr_kernel_cudaERNS_14TensorIteratorERKN3c106ScalarES9_ENKUlvE_clEvENKUlvE7_clEvEUlNS6_7complexIfEESD_SD_E0_EEvRNS_18TensorIteratorBaseERKT_EUliE_EEviT1_)
        /*1160*/ 	.word	0x00000000


	//----- nvinfo : EIATTR_MIN_STACK_SIZE
	.align		4
.L_810:
        /*1164*/ 	.byte	0x04, 0x12
        /*1166*/ 	.short	(.L_812 - .L_811)
	.align		4
.L_811:
        /*1168*/ 	.word	index@(_ZN2at6native27unrolled_elementwise_kernelIZZZNS0_54_GLOBAL__N__d8c5977b_16_LinearAlgebra_cu_35b291db_316116addr_kernel_cudaERNS_14TensorIteratorERKN3c106ScalarES8_ENKUlvE_clEvENKUlvE7_clEvEUlNS5_7complexIfEESC_SC_E0_St5arrayIPcLm4EELi4E23TrivialOffsetCalculatorILi3EjESH_ILi1EjENS0_6memory12LoadWithCastILi3EEENSK_13StoreWithCastILi1EEEEEviT_T0_T2_T3_T4_T5_)
        /*116c*/ 	.word	0x00000000


	//----- nvinfo : EIATTR_MIN_STACK_SIZE
	.align		4
.L_812:
        /*1170*/ 	.byte	0x04, 0x12
        /*1172*/ 	.short	(.L_814 - .L_813)
	.align		4
.L_813:
        /*1174*/ 	.word	index@(_ZN2at6native18elementwise_kernelILi128ELi2EZNS0_22gpu_kernel_impl_nocastIZZZNS0_54_GLOBAL__N__d8c5977b_16_LinearAlgebra_cu_35b291db_316116addr_kernel_cudaERNS_14TensorIteratorERKN3c106ScalarES9_ENKUlvE_clEvENKUlvE7_clEvEUlNS6_7complexIfEESD_SD_E0_EEvRNS_18TensorIteratorBaseERKT_EUliE_EEviT1_)
        /*1178*/ 	.word	0x00000000


	//----- nvinfo : EIATTR_MIN_STACK_SIZE
	.align		4
.L_814:
        /*117c*/ 	.byte	0x04, 0x12
        /*117e*/ 	.short	(.L_816 - .L_815)
	.align		4
.L_815:
        /*1180*/ 	.word	index@(_ZN2at6native27unrolled_elementwise_kernelIZZZNS0_54_GLOBAL__N__d8c5977b_16_LinearAlgebra_cu_35b291db_316116addr_kernel_cudaERNS_14TensorIteratorERKN3c106ScalarES8_ENKUlvE_clEvENKUlvE7_clEvEUlNS5_7complexIfEESC_SC_E0_St5arrayIPcLm4EELi4E23TrivialOffsetCalculatorILi3EjESH_ILi1EjENS0_6memory15LoadWithoutCastENSK_16StoreWithoutCastEEEviT_T0_T2_T3_T4_T5_)
        /*1184*/ 	.word	0x00000000


	//----- nvinfo : EIATTR_MIN_STACK_SIZE
	.align		4
.L_816:
        /*1188*/ 	.byte	0x04, 0x12
        /*118a*/ 	.short	(.L_818 - .L_817)
	.align		4
.L_817:
        /*118c*/ 	.word	index@(_ZN2at6native29vectorized_elementwise_kernelILi2EZZZNS0_54_GLOBAL__N__d8c5977b_16_LinearAlgebra_cu_35b291db_316116addr_kernel_cudaERNS_14TensorIteratorERKN3c106ScalarES8_ENKUlvE_clEvENKUlvE7_clEvEUlNS5_7complexIfEESC_SC_E0_St5arrayIPcLm4EEEEviT0_T1_)
        /*1190*/ 	.word	0x00000000


	//----- nvinfo : EIATTR_MIN_STACK_SIZE
	.align		4
.L_818:
        /*1194*/ 	.byte	0x04, 0x12
        /*1196*/ 	.short	(.L_820 - .L_819)
	.align		4
.L_819:
        /*1198*/ 	.word	index@(_ZN2at6native29vectorized_elementwise_kernelILi4EZZZNS0_54_GLOBAL__N__d8c5977b_16_LinearAlgebra_cu_35b291db_316116addr_kernel_cudaERNS_14TensorIteratorERKN3c106ScalarES8_ENKUlvE_clEvENKUlvE7_clEvEUlNS5_7complexIfEESC_SC_E0_St5arrayIPcLm4EEEEviT0_T1_)
        /*119c*/ 	.word	0x00000000


	//----- nvinfo : EIATTR_MIN_STACK_SIZE
	.align		4
.L_820:
        /*11a0*/ 	.byte	0x04, 0x12
        /*11a2*/ 	.short	(.L_822 - .L_821)
	.align		4
.L_821:
        /*11a4*/ 	.word	index@(_ZN2at6native29vectorized_elementwise_kernelILi8EZZZNS0_54_GLOBAL__N__d8c5977b_16_LinearAlgebra_cu_35b291db_316116addr_kernel_cudaERNS_14TensorIteratorERKN3c106ScalarES8_ENKUlvE_clEvENKUlvE7_clEvEUlNS5_7complexIfEESC_SC_E0_St5arrayIPcLm4EEEEviT0_T1_)
        /*11a8*/ 	.word	0x00000000


	//----- nvinfo : EIATTR_MIN_STACK_SIZE
	.align		4
.L_822:
        /*11ac*/ 	.byte	0x04, 0x12
        /*11ae*/ 	.short	(.L_824 - .L_823)
	.align		4
.L_823:
        /*11b0*/ 	.word	index@(_ZN2at6native18elementwise_kernelILi128ELi4EZNS0_15gpu_kernel_implIZZZNS0_54_GLOBAL__N__d8c5977b_16_LinearAlgebra_cu_35b291db_316116addr_kernel_cudaERNS_14TensorIteratorERKN3c106ScalarES9_ENKUlvE_clEvENKUlvE7_clEvEUlNS6_7complexIfEESD_SD_E_EEvRNS_18TensorIteratorBaseERKT_EUliE_EEviT1_)
        /*11b4*/ 	.word	0x00000000


	//----- nvinfo : EIATTR_MIN_STACK_SIZE
	.align		4
.L_824:
        /*11b8*/ 	.byte	0x04, 0x12
        /*11ba*/ 	.short	(.L_826 - .L_825)
	.align		4
.L_825:
        /*11bc*/ 	.word	index@(_ZN2at6native27unrolled_elementwise_kernelIZZZNS0_54_GLOBAL__N__d8c5977b_16_LinearAlgebra_cu_35b291db_316116addr_kernel_cudaERNS_14TensorIteratorERKN3c106ScalarES8_ENKUlvE_clEvENKUlvE7_clEvEUlNS5_7complexIfEESC_SC_E_St5arrayIPcLm4EELi4E23TrivialOffsetCalculatorILi3EjESH_ILi1EjENS0_6memory12LoadWithCastILi3EEENSK_13StoreWithCastILi1EEEEEviT_T0_T2_T3_T4_T5_)
        /*11c0*/ 	.word	0x00000000


	//----- nvinfo : EIATTR_MIN_STACK_SIZE
	.align		4
.L_826:
        /*11c4*/ 	.byte	0x04, 0x12
        /*11c6*/ 	.short	(.L_828 - .L_827)
	.align		4
.L_827:
        /*11c8*/ 	.word	index@(_ZN2at6native18elementwise_kernelILi128ELi2EZNS0_22gpu_kernel_impl_nocastIZZZNS0_54_GLOBAL__N__d8c5977b_16_LinearAlgebra_cu_35b291db_316116addr_kernel_cudaERNS_14TensorIteratorERKN3c106ScalarES9_ENKUlvE_clEvENKUlvE7_clEvEUlNS6_7complexIfEESD_SD_E_EEvRNS_18TensorIteratorBaseERKT_EUliE_EEviT1_)
        /*11cc*/ 	.word	0x00000000


	//----- nvinfo : EIATTR_MIN_STACK_SIZE
	.align		4
.L_828:
        /*11d0*/ 	.byte	0x04, 0x12
        /*11d2*/ 	.short	(.L_830 - .L_829)
	.align		4
.L_829:
        /*11d4*/ 	.word	index@(_ZN2at6native27unrolled_elementwise_kernelIZZZNS0_54_GLOBAL__N__d8c5977b_16_LinearAlgebra_cu_35b291db_316116addr_kernel_cudaERNS_14TensorIteratorERKN3c106ScalarES8_ENKUlvE_clEvENKUlvE7_clEvEUlNS5_7complexIfEESC_SC_E_St5arrayIPcLm4EELi4E23TrivialOffsetCalculatorILi3EjESH_ILi1EjENS0_6memory15LoadWithoutCastENSK_16StoreWithoutCastEEEviT_T0_T2_T3_T4_T5_)
        /*11d8*/ 	.word	0x00000000


	//----- nvinfo : EIATTR_MIN_STACK_SIZE
	.align		4
.L_830:
        /*11dc*/ 	.byte	0x04, 0x12
        /*11de*/ 	.short	(.L_832 - .L_831)
	.align		4
.L_831:
        /*11e0*/ 	.word	index@(_ZN2at6native29vectorized_elementwise_kernelILi2EZZZNS0_54_GLOBAL__N__d8c5977b_16_LinearAlgebra_cu_35b291db_316116addr_kernel_cudaERNS_14TensorIteratorERKN3c106ScalarES8_ENKUlvE_clEvENKUlvE7_clEvEUlNS5_7complexIfEESC_SC_E_St5arrayIPcLm4EEEEviT0_T1_)
        /*11e4*/ 	.word	0x00000000


	//----- nvinfo : EIATTR_MIN_STACK_SIZE
	.align		4
.L_832:
        /*11e8*/ 	.byte	0x04, 0x12
        /*11ea*/ 	.short	(.L_834 - .L_833)
	.align		4
.L_833:
        /*11ec*/ 	.word	index@(_ZN2at6native29vectorized_elementwise_kernelILi4EZZZNS0_54_GLOBAL__N__d8c5977b_16_LinearAlgebra_cu_35b291db_316116addr_kernel_cudaERNS_14TensorIteratorERKN3c106ScalarES8_ENKUlvE_clEvENKUlvE7_clEvEUlNS5_7complexIfEESC_SC_E_St5arrayIPcLm4EEEEviT0_T1_)
        /*11f0*/ 	.word	0x00000000


	//----- nvinfo : EIATTR_MIN_STACK_SIZE
	.align		4
.L_834:
        /*11f4*/ 	.byte	0x04, 0x12
        /*11f6*/ 	.short	(.L_836 - .L_835)
	.align		4
.L_835:
        /*11f8*/ 	.word	index@(_ZN2at6native29vectorized_elementwise_kernelILi8EZZZNS0_54_GLOBAL__N__d8c5977b_16_LinearAlgebra_cu_35b291db_316116addr_kernel_cudaERNS_14TensorIteratorERKN3c106ScalarES8_ENKUlvE_clEvENKUlvE7_clEvEUlNS5_7complexIfEESC_SC_E_St5arrayIPcLm4EEEEviT0_T1_)
        /*11fc*/ 	.word	0x00000000


	//----- nvinfo : EIATTR_MIN_STACK_SIZE
	.align		4
.L_836:
        /*1200*/ 	.byte	0x04, 0x12
        /*1202*/ 	.short	(.L_838 - .L_837)
	.align		4
.L_837:
        /*1204*/ 	.word	index@(_ZN2at6native18elementwise_kernelILi128ELi4EZNS0_15gpu_kernel_implIZZZNS0_54_GLOBAL__N__d8c5977b_16_LinearAlgebra_cu_35b291db_316116addr_kernel_cudaERNS_14TensorIteratorERKN3c106ScalarES9_ENKUlvE_clEvENKUlvE6_clEvEUlNS6_7complexIdEESD_SD_E0_EEvRNS_18TensorIteratorBaseERKT_EUliE_EEviT1_)
        /*1208*/ 	.word	0x00000000


	//----- nvinfo : EIATTR_MIN_STACK_SIZE
	.align		4
.L_838:
        /*120c*/ 	.byte	0x04, 0x12
        /*120e*/ 	.short	(.L_840 - .L_839)
	.align		4
.L_839:
        /*1210*/ 	.word	index@(_ZN2at6native27unrolled_elementwise_kernelIZZZNS0_54_GLOBAL__N__d8c5977b_16_LinearAlgebra_cu_35b291db_316116addr_kernel_cudaERNS_14TensorIteratorERKN3c106ScalarES8_ENKUlvE_clEvENKUlvE6_clEvEUlNS5_7complexIdEESC_SC_E0_St5arrayIPcLm4EELi4E23TrivialOffsetCalculatorILi3EjESH_ILi1EjENS0_6memory12LoadWithCastILi3EEENSK_13StoreWithCastILi1EEEEEviT_T0_T2_T3_T4_T5_)
        /*1214*/ 	.word	0x00000000


	//----- nvinfo : EIATTR_MIN_STACK_SIZE
	.align		4
.L_840:
        /*1218*/ 	.byte	0x04, 0x12
        /*121a*/ 	.short	(.L_842 - .L_841)
	.align		4
.L_841:
        /*121c*/ 	.word	index@(_ZN2at6native18elementwise_kernelILi128ELi2EZNS0_22gpu_kernel_impl_nocastIZZZNS0_54_GLOBAL__N__d8c5977b_16_LinearAlgebra_cu_35b291db_316116addr_kernel_cudaERNS_14TensorIteratorERKN3c106ScalarES9_ENKUlvE_clEvENKUlvE6_clEvEUlNS6_7complexIdEESD_SD_E0_EEvRNS_18TensorIteratorBaseERKT_EUliE_EEviT1_)
        /*1220*/ 	.word	0x00000000


	//----- nvinfo : EIATTR_MIN_STACK_SIZE
	.align		4
.L_842:
        /*1224*/ 	.byte	0x04, 0x12
        /*1226*/ 	.short	(.L_844 - .L_843)
	.align		4
.L_843:
        /*1228*/ 	.word	index@(_ZN2at6native27unrolled_elementwise_kernelIZZZNS0_54_GLOBAL__N__d8c5977b_16_LinearAlgebra_cu_35b291db_316116addr_kernel_cudaERNS_14TensorIteratorERKN3c106ScalarES8_ENKUlvE_clEvENKUlvE6_clEvEUlNS5_7complexIdEESC_SC_E0_St5arrayIPcLm4EELi4E23TrivialOffsetCalculatorILi3EjESH_ILi1EjENS0_6memory15LoadWithoutCastENSK_16StoreWithoutCastEEEviT_T0_T2_T3_T4_T5_)
        /*122c*/ 	.word	0x00000000


	//----- nvinfo : EIATTR_MIN_STACK_SIZE
	.align		4
.L_844:
        /*1230*/ 	.byte	0x04, 0x12
        /*1232*/ 	.short	(.L_846 - .L_845)
	.align		4
.L_845:
        /*1234*/ 	.word	index@(_ZN2at6native29vectorized_elementwise_kernelILi2EZZZNS0_54_GLOBAL__N__d8c5977b_16_LinearAlgebra_cu_35b291db_316116addr_kernel_cudaERNS_14TensorIteratorERKN3c106ScalarES8_ENKUlvE_clEvENKUlvE6_clEvEUlNS5_7complexIdEESC_SC_E0_St5arrayIPcLm4EEEEviT0_T1_)
        /*1238*/ 	.word	0x00000000


	//----- nvinfo : EIATTR_MIN_STACK_SIZE
	.align		4
.L_846:
        /*123c*/ 	.byte	0x04, 0x12
        /*123e*/ 	.short	(.L_848 - .L_847)
	.align		4
.L_847:
        /*1240*/ 	.word	index@(_ZN2at6native29vectorized_elementwise_kernelILi4EZZZNS0_54_GLOBAL__N__d8c5977b_16_LinearAlgebra_cu_35b291db_316116addr_kernel_cudaERNS_14TensorIteratorERKN3c106ScalarES8_ENKUlvE_clEvENKUlvE6_clEvEUlNS5_7complexIdEESC_SC_E0_St5arrayIPcLm4EEEEviT0_T1_)
        /*1244*/ 	.word	0x00000000


	//----- nvinfo : EIATTR_MIN_STACK_SIZE
	.align		4
.L_848:
        /*1248*/ 	.byte	0x04, 0x12
        /*124a*/ 	.short	(.L_850 - .L_849)
	.align		4
.L_849:
        /*124c*/ 	.word	index@(_ZN2at6native29vectorized_elementwise_kernelILi8EZZZNS0_54_GLOBAL__N__d8c5977b_16_LinearAlgebra_cu_35b291db_316116addr_kernel_cudaERNS_14TensorIteratorERKN3c106ScalarES8_ENKUlvE_clEvENKUlvE6_clEvEUlNS5_7complexIdEESC_SC_E0_St5arrayIPcLm4EEEEviT0_T1_)
        /*1250*/ 	.word	0x00000000


	//----- nvinfo : EIATTR_MIN_STACK_SIZE
	.align		4
.L_850:
        /*1254*/ 	.byte	0x04, 0x12
        /*1256*/ 	.short	(.L_852 - .L_851)
	.align		4
.L_851:
        /*1258*/ 	.word	index@(_ZN2at6native18elementwise_kernelILi128ELi4EZNS0_15gpu_kernel_implIZZZNS0_54_GLOBAL__N__d8c5977b_16_LinearAlgebra_cu_35b291db_316116addr_kernel_cudaERNS_14TensorIteratorERKN3c106ScalarES9_ENKUlvE_clEvENKUlvE6_clEvEUlNS6_7complexIdEESD_SD_E_EEvRNS_18TensorIteratorBaseERKT_EUliE_EEviT1_)
        /*125c*/ 	.word	0x00000000


	//----- nvinfo : EIATTR_MIN_STACK_SIZE
	.align		4
.L_852:
        /*1260*/ 	.byte	0x04, 0x12
        /*1262*/ 	.short	(.L_854 - .L_853)
	.align		4
.L_853:
        /*1264*/ 	.word	index@(_ZN2at6native27unrolled_elementwise_kernelIZZZNS0_54_GLOBAL__N__d8c5977b_16_LinearAlgebra_cu_35b291db_316116addr_kernel_cudaERNS_14TensorIteratorERKN3c106ScalarES8_ENKUlvE_clEvENKUlvE6_clEvEUlNS5_7complexIdEESC_SC_E_St5arrayIPcLm4EELi4E23TrivialOffsetCalculatorILi3EjESH_ILi1EjENS0_6memory12LoadWithCastILi3EEENSK_13StoreWithCastILi1EEEEEviT_T0_T2_T3_T4_T5_)
        /*1268*/ 	.word	0x00000000


	//----- nvinfo : EIATTR_MIN_STACK_SIZE
	.align		4
.L_854:
        /*126c*/ 	.byte	0x04, 0x12
        /*126e*/ 	.short	(.L_856 - .L_855)
	.align		4
.L_855:
        /*1270*/ 	.word	index@(_ZN2at6native18elementwise_kernelILi128ELi2EZNS0_22gpu_kernel_impl_nocastIZZZNS0_54_GLOBAL__N__d8c5977b_16_LinearAlgebra_cu_35b291db_316116addr_kernel_cudaERNS_14TensorIteratorERKN3c106ScalarES9_ENKUlvE_clEvENKUlvE6_clEvEUlNS6_7complexIdEESD_SD_E_EEvRNS_18TensorIteratorBaseERKT_EUliE_EEviT1_)
        /*1274*/ 	.word	0x00000000


	//----- nvinfo : EIATTR_MIN_STACK_SIZE
	.align		4
.L_856:
        /*1278*/ 	.byte	0x04, 0x12
        /*127a*/ 	.short	(.L_858 - .L_857)
	.align		4
.L_857:
        /*127c*/ 	.word	index@(_ZN2at6native27unrolled_elementwise_kernelIZZZNS0_54_GLOBAL__N__d8c5977b_16_LinearAlgebra_cu_35b291db_316116addr_kernel_cudaERNS_14TensorIteratorERKN3c106ScalarES8_ENKUlvE_clEvENKUlvE6_clEvEUlNS5_7complexIdEESC_SC_E_St5arrayIPcLm4EELi4E23TrivialOffsetCalculatorILi3EjESH_ILi1EjENS0_6memory15LoadWithoutCastENSK_16StoreWithoutCastEEEviT_T0_T2_T3_T4_T5_)
        /*1280*/ 	.word	0x00000000


	//----- nvinfo : EIATTR_MIN_STACK_SIZE
	.align		4
.L_858:
        /*1284*/ 	.byte	0x04, 0x12
        /*1286*/ 	.short	(.L_860 - .L_859)
	.align		4
.L_859:
        /*1288*/ 	.word	index@(_ZN2at6native29vectorized_elementwise_kernelILi2EZZZNS0_54_GLOBAL__N__d8c5977b_16_LinearAlgebra_cu_35b291db_316116addr_kernel_cudaERNS_14TensorIteratorERKN3c106ScalarES8_ENKUlvE_clEvENKUlvE6_clEvEUlNS5_7complexIdEESC_SC_E_St5arrayIPcLm4EEEEviT0_T1_)
        /*128c*/ 	.word	0x00000000


	//----- nvinfo : EIATTR_MIN_STACK_SIZE
	.align		4
.L_860:
        /*1290*/ 	.byte	0x04, 0x12
        /*1292*/ 	.short	(.L_862 - .L_861)
	.align		4
.L_861:
        /*1294*/ 	.word	index@(_ZN2at6native29vectorized_elementwise_kernelILi4EZZZNS0_54_GLOBAL__N__d8c5977b_16_LinearAlgebra_cu_35b291db_316116addr_kernel_cudaERNS_14TensorIteratorERKN3c106ScalarES8_ENKUlvE_clEvENKUlvE6_clEvEUlNS5_7complexIdEESC_SC_E_St5arrayIPcLm4EEEEviT0_T1_)
        /*1298*/ 	.word	0x00000000


	//----- nvinfo : EIATTR_MIN_STACK_SIZE
	.align		4
.L_862:
        /*129c*/ 	.byte	0x04, 0x12
        /*129e*/ 	.short	(.L_864 - .L_863)
	.align		4
.L_863:
        /*12a0*/ 	.word	index@(_ZN2at6native29vectorized_elementwise_kernelILi8EZZZNS0_54_GLOBAL__N__d8c5977b_16_LinearAlgebra_cu_35b291db_316116addr_kernel_cudaERNS_14TensorIteratorERKN3c106ScalarES8_ENKUlvE_clEvENKUlvE6_clEvEUlNS5_7complexIdEESC_SC_E_St5arrayIPcLm4EEEEviT0_T1_)
        /*12a4*/ 	.word	0x00000000


	//----- nvinfo : EIATTR_MIN_STACK_SIZE
	.align		4
.L_864:
        /*12a8*/ 	.byte	0x04, 0x12
        /*12aa*/ 	.short	(.L_866 - .L_865)
	.align		4
.L_865:
        /*12ac*/ 	.word	index@(_ZN2at6native18elementwise_kernelILi128ELi4EZNS0_15gpu_kernel_implIZZZNS0_54_GLOBAL__N__d8c5977b_16_LinearAlgebra_cu_35b291db_316116addr_kernel_cudaERNS_14TensorIteratorERKN3c106ScalarES9_ENKUlvE_clEvENKUlvE5_clEvEUlfffE0_EEvRNS_18TensorIteratorBaseERKT_EUliE_EEviT1_)
        /*12b0*/ 	.word	0x00000000


	//----- nvinfo : EIATTR_MIN_STACK_SIZE
	.align		4
.L_866:
        /*12b4*/ 	.byte	0x04, 0x12
        /*12b6*/ 	.short	(.L_868 - .L_867)
	.align		4
.L_867:
        /*12b8*/ 	.word	index@(_ZN2at6native27unrolled_elementwise_kernelIZZZNS0_54_GLOBAL__N__d8c5977b_16_LinearAlgebra_cu_35b291db_316116addr_kernel_cudaERNS_14TensorIteratorERKN3c106ScalarES8_ENKUlvE_clEvENKUlvE5_clEvEUlfffE0_St5arrayIPcLm4EELi4E23TrivialOffsetCalculatorILi3EjESF_ILi1EjENS0_6memory12LoadWithCastILi3EEENSI_13StoreWithCastILi1EEEEEviT_T0_T2_T3_T4_T5_)
        /*12bc*/ 	.word	0x00000000


	//----- nvinfo : EIATTR_MIN_STACK_SIZE
	.align		4
.L_868:
        /*12c0*/ 	.byte	0x04, 0x12
        /*12c2*/ 	.short	(.L_870 - .L_869)
	.align		4
.L_869:
        /*12c4*/ 	.word	index@(_ZN2at6native18elementwise_kernelILi128ELi2EZNS0_22gpu_kernel_impl_nocastIZZZNS0_54_GLOBAL__N__d8c5977b_16_LinearAlgebra_cu_35b291db_316116addr_kernel_cudaERNS_14TensorIteratorERKN3c106ScalarES9_ENKUlvE_clEvENKUlvE5_clEvEUlfffE0_EEvRNS_18TensorIteratorBaseERKT_EUliE_EEviT1_)
        /*12c8*/ 	.word	0x00000000


	//----- nvinfo : EIATTR_MIN_STACK_SIZE
	.align		4
.L_870:
        /*12cc*/ 	.byte	0x04, 0x12
        /*12ce*/ 	.short	(.L_872 - .L_871)
	.align		4
.L_871:
        /*12d0*/ 	.word	index@(_ZN2at6native27unrolled_elementwise_kernelIZZZNS0_54_GLOBAL__N__d8c5977b_16_LinearAlgebra_cu_35b291db_316116addr_kernel_cudaERNS_14TensorIteratorERKN3c106ScalarES8_ENKUlvE_clEvENKUlvE5_clEvEUlfffE0_St5arrayIPcLm4EELi4E23TrivialOffsetCalculatorILi3EjESF_ILi1EjENS0_6memory15LoadWithoutCastENSI_16StoreWithoutCastEEEviT_T0_T2_T3_T4_T5_)
        /*12d4*/ 	.word	0x00000000


	//----- nvinfo : EIATTR_MIN_STACK_SIZE
	.align		4
.L_872:
        /*12d8*/ 	.byte	0x04, 0x12
        /*12da*/ 	.short	(.L_874 - .L_873)
	.align		4
.L_873:
        /*12dc*/ 	.word	index@(_ZN2at6native29vectorized_elementwise_kernelILi2EZZZNS0_54_GLOBAL__N__d8c5977b_16_LinearAlgebra_cu_35b291db_316116addr_kernel_cudaERNS_14TensorIteratorERKN3c106ScalarES8_ENKUlvE_clEvENKUlvE5_clEvEUlfffE0_St5arrayIPcLm4EEEEviT0_T1_)
        /*12e0*/ 	.word	0x00000000


	//----- nvinfo : EIATTR_MIN_STACK_SIZE
	.align		4
.L_874:
        /*12e4*/ 	.byte	0x04, 0x12
        /*12e6*/ 	.short	(.L_876 - .L_875)
	.align		4
.L_875:
        /*12e8*/ 	.word	index@(_ZN2at6native29vectorized_elementwise_kernelILi4EZZZNS0_54_GLOBAL__N__d8c5977b_16_LinearAlgebra_cu_35b291db_316116addr_kernel_cudaERNS_14TensorIteratorERKN3c106ScalarES8_ENKUlvE_clEvENKUlvE5_clEvEUlfffE0_St5arrayIPcLm4EEEEviT0_T1_)
        /*12ec*/ 	.word	0x00000000


	//----- nvinfo : EIATTR_MIN_STACK_SIZE
	.align		4
.L_876:
        /*12f0*/ 	.byte	0x04, 0x12
        /*12f2*/ 	.short	(.L_878 - .L_877)
	.align		4
.L_877:
        /*12f4*/ 	.word	index@(_ZN2at6native29vectorized_elementwise_kernelILi8EZZZNS0_54_GLOBAL__N__d8c5977b_16_LinearAlgebra_cu_35b291db_316116addr_kernel_cudaERNS_14TensorIteratorERKN3c106ScalarES8_ENKUlvE_clEvENKUlvE5_clEvEUlfffE0_St5arrayIPcLm4EEEEviT0_T1_)
        /*12f8*/ 	.word	0x00000000


	//----- nvinfo : EIATTR_MIN_STACK_SIZE
	.align		4
.L_878:
        /*12fc*/ 	.byte	0x04, 0x12
        /*12fe*/ 	.short	(.L_880 - .L_879)
	.align		4
.L_879:
        /*1300*/ 	.word	index@(_ZN2at6native18elementwise_kernelILi128ELi4EZNS0_15gpu_kernel_implIZZZNS0_54_GLOBAL__N__d8c5977b_16_LinearAlgebra_cu_35b291db_316116addr_kernel_cudaERNS_14TensorIteratorERKN3c106ScalarES9_ENKUlvE_clEvENKUlvE5_clEvEUlfffE_EEvRNS_18TensorIteratorBaseERKT_EUliE_EEviT1_)
        /*1304*/ 	.word	0x00000000


	//----- nvinfo : EIATTR_MIN_STACK_SIZE
	.align		4
.L_880:
        /*1308*/ 	.byte	0x04, 0x12
        /*130a*/ 	.short	(.L_882 - .L_881)
	.align		4
.L_881:
        /*130c*/ 	.word	index@(_ZN2at6native27unrolled_elementwise_kernelIZZZNS0_54_GLOBAL__N__d8c5977b_16_LinearAlgebra_cu_35b291db_316116addr_kernel_cudaERNS_14TensorIteratorERKN3c106ScalarES8_ENKUlvE_clEvENKUlvE5_clEvEUlfffE_St5arrayIPcLm4EELi4E23TrivialOffsetCalculatorILi3EjESF_ILi1EjENS0_6memory12LoadWithCastILi3EEENSI_13StoreWithCastILi1EEEEEviT_T0_T2_T3_T4_T5_)
        /*1310*/ 	.word	0x00000000


	//----- nvinfo : EIATTR_MIN_STACK_SIZE
	.align		4
.L_882:
        /*1314*/ 	.byte	0x04, 0x12
        /*1316*/ 	.short	(.L_884 - .L_883)
	.align		4
.L_883:
        /*1318*/ 	.word	index@(_ZN2at6native18elementwise_kernelILi128ELi2EZNS0_22gpu_kernel_impl_nocastIZZZNS0_54_GLOBAL__N__d8c5977b_16_LinearAlgebra_cu_35b291db_316116addr_kernel_cudaERNS_14TensorIteratorERKN3c106ScalarES9_ENKUlvE_clEvENKUlvE5_clEvEUlfffE_EEvRNS_18TensorIteratorBaseERKT_EUliE_EEviT1_)
        /*131c*/ 	.word	0x00000000


	//----- nvinfo : EIATTR_MIN_STACK_SIZE
	.align		4
.L_884:
        /*1320*/ 	.byte	0x04, 0x12
        /*1322*/ 	.short	(.L_886 - .L_885)
	.align		4
.L_885:
        /*1324*/ 	.word	index@(_ZN2at6native27unrolled_elementwise_kernelIZZZNS0_54_GLOBAL__N__d8c5977b_16_LinearAlgebra_cu_35b291db_316116addr_kernel_cudaERNS_14TensorIteratorERKN3c106ScalarES8_ENKUlvE_clEvENKUlvE5_clEvEUlfffE_St5arrayIPcLm4EELi4E23TrivialOffsetCalculatorILi3EjESF_ILi1EjENS0_6memory15LoadWithoutCastENSI_16StoreWithoutCastEEEviT_T0_T2_T3_T4_T5_)
        /*1328*/ 	.word	0x00000000


	//----- nvinfo : EIATTR_MIN_STACK_SIZE
	.align		4
.L_886:
        /*132c*/ 	.byte	0x04, 0x12
        /*132e*/ 	.short	(.L_888 - .L_887)
	.align		4
.L_887:
        /*1330*/ 	.word	index@(_ZN2at6native29vectorized_elementwise_kernelILi2EZZZNS0_54_GLOBAL__N__d8c5977b_16_LinearAlgebra_cu_35b291db_316116addr_kernel_cudaERNS_14TensorIteratorERKN3c106ScalarES8_ENKUlvE_clEvENKUlvE5_clEvEUlfffE_St5arrayIPcLm4EEEEviT0_T1_)
        /*1334*/ 	.word	0x00000000


	//----- nvinfo : EIATTR_MIN_STACK_SIZE
	.align		4
.L_888:
        /*1338*/ 	.byte	0x04, 0x12
        /*133a*/ 	.short	(.L_890 - .L_889)
	.align		4
.L_889:
        /*133c*/ 	.word	index@(_ZN2at6native29vectorized_elementwise_kernelILi4EZZZNS0_54_GLOBAL__N__d8c5977b_16_LinearAlgebra_cu_35b291db_316116addr_kernel_cudaERNS_14TensorIteratorERKN3c106ScalarES8_ENKUlvE_clEvENKUlvE5_clEvEUlfffE_St5arrayIPcLm4EEEEviT0_T1_)
        /*1340*/ 	.word	0x00000000


	//----- nvinfo : EIATTR_MIN_STACK_SIZE
	.align		4
.L_890:
        /*1344*/ 	.byte	0x04, 0x12
        /*1346*/ 	.short	(.L_892 - .L_891)
	.align		4
.L_891:
        /*1348*/ 	.word	index@(_ZN2at6native29vectorized_elementwise_kernelILi8EZZZNS0_54_GLOBAL__N__d8c5977b_16_LinearAlgebra_cu_35b291db_316116addr_kernel_cudaERNS_14TensorIteratorERKN3c106ScalarES8_ENKUlvE_clEvENKUlvE5_clEvEUlfffE_St5arrayIPcLm4EEEEviT0_T1_)
        /*134c*/ 	.word	0x00000000


	//----- nvinfo : EIATTR_MIN_STACK_SIZE
	.align		4
.L_892:
        /*1350*/ 	.byte	0x04, 0x12
        /*1352*/ 	.short	(.L_894 - .L_893)
	.align		4
.L_893:
        /*1354*/ 	.word	index@(_ZN2at6native18elementwise_kernelILi128ELi4EZNS0_15gpu_kernel_implIZZZNS0_54_GLOBAL__N__d8c5977b_16_LinearAlgebra_cu_35b291db_316116addr_kernel_cudaERNS_14TensorIteratorERKN3c106ScalarES9_ENKUlvE_clEvENKUlvE4_clEvEUldddE0_EEvRNS_18TensorIteratorBaseERKT_EUliE_EEviT1_)
        /*1358*/ 	.word	0x00000000


	//----- nvinfo : EIATTR_MIN_STACK_SIZE
	.align		4
.L_894:
        /*135c*/ 	.byte	0x04, 0x12
        /*135e*/ 	.short	(.L_896 - .L_895)
	.align		4
.L_895:
        /*1360*/ 	.word	index@(_ZN2at6native27unrolled_elementwise_kernelIZZZNS0_54_GLOBAL__N__d8c5977b_16_LinearAlgebra_cu_35b291db_316116addr_kernel_cudaERNS_14TensorIteratorERKN3c106ScalarES8_ENKUlvE_clEvENKUlvE4_clEvEUldddE0_St5arrayIPcLm4EELi4E23TrivialOffsetCalculatorILi3EjESF_ILi1EjENS0_6memory12LoadWithCastILi3EEENSI_13StoreWithCastILi1EEEEEviT_T0_T2_T3_T4_T5_)
        /*1364*/ 	.word	0x00000000


	//----- nvinfo : EIATTR_MIN_STACK_SIZE
	.align		4
.L_896:
        /*1368*/ 	.byte	0x04, 0x12
        /*136a*/ 	.short	(.L_898 - .L_897)
	.align		4
.L_897:
        /*136c*/ 	.word	index@(_ZN2at6native18elementwise_kernelILi128ELi2EZNS0_22gpu_kernel_impl_nocastIZZZNS0_54_GLOBAL__N__d8c5977b_16_LinearAlgebra_cu_35b291db_316116addr_kernel_cudaERNS_14TensorIteratorERKN3c106ScalarES9_ENKUlvE_clEvENKUlvE4_clEvEUldddE0_EEvRNS_18TensorIteratorBaseERKT_EUliE_EEviT1_)
        /*1370*/ 	.word	0x00000000


	//----- nvinfo : EIATTR_MIN_STACK_SIZE
	.align		4
.L_898:
        /*1374*/ 	.byte	0x04, 0x12
        /*1376*/ 	.short	(.L_900 - .L_899)
	.align		4
.L_899:
        /*1378*/ 	.word	index@(_ZN2at6native27unrolled_elementwise_kernelIZZZNS0_54_GLOBAL__N__d8c5977b_16_LinearAlgebra_cu_35b291db_316116addr_kernel_cudaERNS_14TensorIteratorERKN3c106ScalarES8_ENKUlvE_clEvENKUlvE4_clEvEUldddE0_St5arrayIPcLm4EELi4E23TrivialOffsetCalculatorILi3EjESF_ILi1EjENS0_6memory15LoadWithoutCastENSI_16StoreWithoutCastEEEviT_T0_T2_T3_T4_T5_)
        /*137c*/ 	.word	0x00000000


	//----- nvinfo : EIATTR_MIN_STACK_SIZE
	.align		4
.L_900:
        /*1380*/ 	.byte	0x04, 0x12
        /*1382*/ 	.short	(.L_902 - .L_901)
	.align		4
.L_901:
        /*1384*/ 	.word	index@(_ZN2at6native29vectorized_elementwise_kernelILi2EZZZNS0_54_GLOBAL__N__d8c5977b_16_LinearAlgebra_cu_35b291db_316116addr_kernel_cudaERNS_14TensorIteratorERKN3c106ScalarES8_ENKUlvE_clEvENKUlvE4_clEvEUldddE0_St5arrayIPcLm4EEEEviT0_T1_)
        /*1388*/ 	.word	0x00000000


	//----- nvinfo : EIATTR_MIN_STACK_SIZE
	.align		4
.L_902:
        /*138c*/ 	.byte	0x04, 0x12
        /*138e*/ 	.short	(.L_904 - .L_903)
	.align		4
.L_903:
        /*1390*/ 	.word	index@(_ZN2at6native29vectorized_elementwise_kernelILi4EZZZNS0_54_GLOBAL__N__d8c5977b_16_LinearAlgebra_cu_35b291db_316116addr_kernel_cudaERNS_14TensorIteratorERKN3c106ScalarES8_ENKUlvE_clEvENKUlvE4_clEvEUldddE0_St5arrayIPcLm4EEEEviT0_T1_)
        /*1394*/ 	.word	0x00000000


	//----- nvinfo : EIATTR_MIN_STACK_SIZE
	.align		4
.L_904:
        /*1398*/ 	.byte	0x04, 0x12
        /*139a*/ 	.short	(.L_906 - .L_905)
	.align		4
.L_905:
        /*139c*/ 	.word	index@(_ZN2at6native29vectorized_elementwise_kernelILi8EZZZNS0_54_GLOBAL__N__d8c5977b_16_LinearAlgebra_cu_35b291db_316116addr_kernel_cudaERNS_14TensorIteratorERKN3c106ScalarES8_ENKUlvE_clEvENKUlvE4_clEvEUldddE0_St5arrayIPcLm4EEEEviT0_T1_)
        /*13a0*/ 	.word	0x00000000


	//----- nvinfo : EIATTR_MIN_STACK_SIZE
	.align		4
.L_906:
        /*13a4*/ 	.byte	0x04, 0x12
        /*13a6*/ 	.short	(.L_908 - .L_907)
	.align		4
.L_907:
        /*13a8*/ 	.word	index@(_ZN2at6native18elementwise_kernelILi128ELi4EZNS0_15gpu_kernel_implIZZZNS0_54_GLOBAL__N__d8c5977b_16_LinearAlgebra_cu_35b291db_316116addr_kernel_cudaERNS_14TensorIteratorERKN3c106ScalarES9_ENKUlvE_clEvENKUlvE4_clEvEUldddE_EEvRNS_18TensorIteratorBaseERKT_EUliE_EEviT1_)
        /*13ac*/ 	.word	0x00000000


	//----- nvinfo : EIATTR_MIN_STACK_SIZE
	.align		4
.L_908:
        /*13b0*/ 	.byte	0x04, 0x12
        /*13b2*/ 	.short	(.L_910 - .L_909)
	.align		4
.L_909:
        /*13b4*/ 	.word	index@(_ZN2at6native27unrolled_elementwise_kernelIZZZNS0_54_GLOBAL__N__d8c5977b_16_LinearAlgebra_cu_35b291db_316116addr_kernel_cudaERNS_14TensorIteratorERKN3c106ScalarES8_ENKUlvE_clEvENKUlvE4_clEvEUldddE_St5arrayIPcLm4EELi4E23TrivialOffsetCalculatorILi3EjESF_ILi1EjENS0_6memory12LoadWithCastILi3EEENSI_13StoreWithCastILi1EEEEEviT_T0_T2_T3_T4_T5_)
        /*13b8*/ 	.word	0x00000000


	//----- nvinfo : EIATTR_MIN_STACK_SIZE
	.align		4
.L_910:
        /*13bc*/ 	.byte	0x04, 0x12
        /*13be*/ 	.short	(.L_912 - .L_911)
	.align		4
.L_911:
        /*13c0*/ 	.word	index@(_ZN2at6native18elementwise_kernelILi128ELi2EZNS0_22gpu_kernel_impl_nocastIZZZNS0_54_GLOBAL__N__d8c5977b_16_LinearAlgebra_cu_35b291db_316116addr_kernel_cudaERNS_14TensorIteratorERKN3c106ScalarES9_ENKUlvE_clEvENKUlvE4_clEvEUldddE_EEvRNS_18TensorIteratorBaseERKT_EUliE_EEviT1_)
        /*13c4*/ 	.word	0x00000000


	//----- nvinfo : EIATTR_MIN_STACK_SIZE
	.align		4
.L_912:
        /*13c8*/ 	.byte	0x04, 0x12
        /*13ca*/ 	.short	(.L_914 - .L_913)
	.align		4
.L_913:
        /*13cc*/ 	.word	index@(_ZN2at6native27unrolled_elementwise_kernelIZZZNS0_54_GLOBAL__N__d8c5977b_16_LinearAlgebra_cu_35b291db_316116addr_kernel_cudaERNS_14TensorIteratorERKN3c106ScalarES8_ENKUlvE_clEvENKUlvE4_clEvEUldddE_St5arrayIPcLm4EELi4E23TrivialOffsetCalculatorILi3EjESF_ILi1EjENS0_6memory15LoadWithoutCastENSI_16StoreWithoutCastEEEviT_T0_T2_T3_T4_T5_)
        /*13d0*/ 	.word	0x00000000


	//----- nvinfo : EIATTR_MIN_STACK_SIZE
	.align		4
.L_914:
        /*13d4*/ 	.byte	0x04, 0x12
        /*13d6*/ 	.short	(.L_916 - .L_915)
	.align		4
.L_915:
        /*13d8*/ 	.word	index@(_ZN2at6native29vectorized_elementwise_kernelILi2EZZZNS0_54_GLOBAL__N__d8c5977b_16_LinearAlgebra_cu_35b291db_316116addr_kernel_cudaERNS_14TensorIteratorERKN3c106ScalarES8_ENKUlvE_clEvENKUlvE4_clEvEUldddE_St5arrayIPcLm4EEEEviT0_T1_)
        /*13dc*/ 	.word	0x00000000


	//----- nvinfo : EIATTR_MIN_STACK_SIZE
	.align		4
.L_916:
        /*13e0*/ 	.byte	0x04, 0x12
        /*13e2*/ 	.short	(.L_918 - .L_917)
	.align		4
.L_917:
        /*13e4*/ 	.word	index@(_ZN2at6native29vectorized_elementwise_kernelILi4EZZZNS0_54_GLOBAL__N__d8c5977b_16_LinearAlgebra_cu_35b291db_316116addr_kernel_cudaERNS_14TensorIteratorERKN3c106ScalarES8_ENKUlvE_clEvENKUlvE4_clEvEUldddE_St5arrayIPcLm4EEEEviT0_T1_)
        /*13e8*/ 	.word	0x00000000


	//----- nvinfo : EIATTR_MIN_STACK_SIZE
	.align		4
.L_918:
        /*13ec*/ 	.byte	0x04, 0x12
        /*13ee*/ 	.short	(.L_920 - .L_919)
	.align		4
.L_919:
        /*13f0*/ 	.word	index@(_ZN2at6native29vectorized_elementwise_kernelILi8EZZZNS0_54_GLOBAL__N__d8c5977b_16_LinearAlgebra_cu_35b291db_316116addr_kernel_cudaERNS_14TensorIteratorERKN3c106ScalarES8_ENKUlvE_clEvENKUlvE4_clEvEUldddE_St5arrayIPcLm4EEEEviT0_T1_)
        /*13f4*/ 	.word	0x00000000


	//----- nvinfo : EIATTR_MIN_STACK_SIZE
	.align		4
.L_920:
        /*13f8*/ 	.byte	0x04, 0x12
        /*13fa*/ 	.short	(.L_922 - .L_921)
	.align		4
.L_921:
        /*13fc*/ 	.word	index@(_ZN2at6native18elementwise_kernelILi128ELi4EZNS0_15gpu_kernel_implIZZZNS0_54_GLOBAL__N__d8c5977b_16_LinearAlgebra_cu_35b291db_316116addr_kernel_cudaERNS_14TensorIteratorERKN3c106ScalarES9_ENKUlvE_clEvENKUlvE3_clEvEUlsssE0_EEvRNS_18TensorIteratorBaseERKT_EUliE_EEviT1_)
        /*1400*/ 	.word	0x00000000


	//----- nvinfo : EIATTR_MIN_STACK_SIZE
	.align		4
.L_922:
        /*1404*/ 	.byte	0x04, 0x12
        /*1406*/ 	.short	(.L_924 - .L_923)
	.align		4
.L_923:
        /*1408*/ 	.word	index@(_ZN2at6native27unrolled_elementwise_kernelIZZZNS0_54_GLOBAL__N__d8c5977b_16_LinearAlgebra_cu_35b291db_316116addr_kernel_cudaERNS_14TensorIteratorERKN3c106ScalarES8_ENKUlvE_clEvENKUlvE3_clEvEUlsssE0_St5arrayIPcLm4EELi4E23TrivialOffsetCalculatorILi3EjESF_ILi1EjENS0_6memory12LoadWithCastILi3EEENSI_13StoreWithCastILi1EEEEEviT_T0_T2_T3_T4_T5_)
        /*140c*/ 	.word	0x00000000


	//----- nvinfo : EIATTR_MIN_STACK_SIZE
	.align		4
.L_924:
        /*1410*/ 	.byte	0x04, 0x12
        /*1412*/ 	.short	(.L_926 - .L_925)
	.align		4
.L_925:
        /*1414*/ 	.word	index@(_ZN2at6native18elementwise_kernelILi128ELi4EZNS0_22gpu_kernel_impl_nocastIZZZNS0_54_GLOBAL__N__d8c5977b_16_LinearAlgebra_cu_35b291db_316116addr_kernel_cudaERNS_14TensorIteratorERKN3c106ScalarES9_ENKUlvE_clEvENKUlvE3_clEvEUlsssE0_EEvRNS_18TensorIteratorBaseERKT_EUliE_EEviT1_)
        /*1418*/ 	.word	0x00000000


	//----- nvinfo : EIATTR_MIN_STACK_SIZE
	.align		4
.L_926:
        /*141c*/ 	.byte	0x04, 0x12
        /*141e*/ 	.short	(.L_928 - .L_927)
	.align		4
.L_927:
        /*1420*/ 	.word	index@(_ZN2at6native27unrolled_elementwise_kernelIZZZNS0_54_GLOBAL__N__d8c5977b_16_LinearAlgebra_cu_35b291db_316116addr_kernel_cudaERNS_14TensorIteratorERKN3c106ScalarES8_ENKUlvE_clEvENKUlvE3_clEvEUlsssE0_St5arrayIPcLm4EELi4E23TrivialOffsetCalculatorILi3EjESF_ILi1EjENS0_6memory15LoadWithoutCastENSI_16StoreWithoutCastEEEviT_T0_T2_T3_T4_T5_)
        /*1424*/ 	.word	0x00000000


	//----- nvinfo : EIATTR_MIN_STACK_SIZE
	.align		4
.L_928:
        /*1428*/ 	.byte	0x04, 0x12
        /*142a*/ 	.short	(.L_930 - .L_929)
	.align		4
.L_929:
        /*142c*/ 	.word	index@(_ZN2at6native29vectorized_elementwise_kernelILi2EZZZNS0_54_GLOBAL__N__d8c5977b_16_LinearAlgebra_cu_35b291db_316116addr_kernel_cudaERNS_14TensorIteratorERKN3c106ScalarES8_ENKUlvE_clEvENKUlvE3_clEvEUlsssE0_St5arrayIPcLm4EEEEviT0_T1_)
        /*1430*/ 	.word	0x00000000


	//----- nvinfo : EIATTR_MIN_STACK_SIZE
	.align		4
.L_930:
        /*1434*/ 	.byte	0x04, 0x12
        /*1436*/ 	.short	(.L_932 - .L_931)
	.align		4
.L_931:
        /*1438*/ 	.word	index@(_ZN2at6native29vectorized_elementwise_kernelILi4EZZZNS0_54_GLOBAL__N__d8c5977b_16_LinearAlgebra_cu_35b291db_316116addr_kernel_cudaERNS_14TensorIteratorERKN3c106ScalarES8_ENKUlvE_clEvENKUlvE3_clEvEUlsssE0_St5arrayIPcLm4EEEEviT0_T1_)
        /*143c*/ 	.word	0x00000000


	//----- nvinfo : EIATTR_MIN_STACK_SIZE
	.align		4
.L_932:
        /*1440*/ 	.byte	0x04, 0x12
        /*1442*/ 	.short	(.L_934 - .L_933)
	.align		4
.L_933:
        /*1444*/ 	.word	index@(_ZN2at6native29vectorized_elementwise_kernelILi8EZZZNS0_54_GLOBAL__N__d8c5977b_16_LinearAlgebra_cu_35b291db_316116addr_kernel_cudaERNS_14TensorIteratorERKN3c106ScalarES8_ENKUlvE_clEvENKUlvE3_clEvEUlsssE0_St5arrayIPcLm4EEEEviT0_T1_)
        /*1448*/ 	.word	0x00000000


	//----- nvinfo : EIATTR_MIN_STACK_SIZE
	.align		4
.L_934:
        /*144c*/ 	.byte	0x04, 0x12
        /*144e*/ 	.short	(.L_936 - .L_935)
	.align		4
.L_935:
        /*1450*/ 	.word	index@(_ZN2at6native18elementwise_kernelILi128ELi4EZNS0_15gpu_kernel_implIZZZNS0_54_GLOBAL__N__d8c5977b_16_LinearAlgebra_cu_35b291db_316116addr_kernel_cudaERNS_14TensorIteratorERKN3c106ScalarES9_ENKUlvE_clEvENKUlvE3_clEvEUlsssE_EEvRNS_18TensorIteratorBaseERKT_EUliE_EEviT1_)
        /*1454*/ 	.word	0x00000000


	//----- nvinfo : EIATTR_MIN_STACK_SIZE
	.align		4
.L_936:
        /*1458*/ 	.byte	0x04, 0x12
        /*145a*/ 	.short	(.L_938 - .L_937)
	.align		4
.L_937:
        /*145c*/ 	.word	index@(_ZN2at6native27unrolled_elementwise_kernelIZZZNS0_54_GLOBAL__N__d8c5977b_16_LinearAlgebra_cu_35b291db_316116addr_kernel_cudaERNS_14TensorIteratorERKN3c106ScalarES8_ENKUlvE_clEvENKUlvE3_clEvEUlsssE_St5arrayIPcLm4EELi4E23TrivialOffsetCalculatorILi3EjESF_ILi1EjENS0_6memory12LoadWithCastILi3EEENSI_13StoreWithCastILi1EEEEEviT_T0_T2_T3_T4_T5_)
        /*1460*/ 	.word	0x00000000


	//----- nvinfo : EIATTR_MIN_STACK_SIZE
	.align		4
.L_938:
        /*1464*/ 	.byte	0x04, 0x12
        /*1466*/ 	.short	(.L_940 - .L_939)
	.align		4
.L_939:
        /*1468*/ 	.word	index@(_ZN2at6native18elementwise_kernelILi128ELi4EZNS0_22gpu_kernel_impl_nocastIZZZNS0_54_GLOBAL__N__d8c5977b_16_LinearAlgebra_cu_35b291db_316116addr_kernel_cudaERNS_14TensorIteratorERKN3c106ScalarES9_ENKUlvE_clEvENKUlvE3_clEvEUlsssE_EEvRNS_18TensorIteratorBaseERKT_EUliE_EEviT1_)
        /*146c*/ 	.word	0x00000000


	//----- nvinfo : EIATTR_MIN_STACK_SIZE
	.align		4
.L_940:
        /*1470*/ 	.byte	0x04, 0x12
        /*1472*/ 	.short	(.L_942 - .L_941)
	.align		4
.L_941:
        /*1474*/ 	.word	index@(_ZN2at6native27unrolled_elementwise_kernelIZZZNS0_54_GLOBAL__N__d8c5977b_16_LinearAlgebra_cu_35b291db_316116addr_kernel_cudaERNS_14TensorIteratorERKN3c106ScalarES8_ENKUlvE_clEvENKUlvE3_clEvEUlsssE_St5arrayIPcLm4EELi4E23TrivialOffsetCalculatorILi3EjESF_ILi1EjENS0_6memory15LoadWithoutCastENSI_16StoreWithoutCastEEEviT_T0_T2_T3_T4_T5_)
        /*1478*/ 	.word	0x00000000


	//----- nvinfo : EIATTR_MIN_STACK_SIZE
	.align		4
.L_942:
        /*147c*/ 	.byte	0x04, 0x12
        /*147e*/ 	.short	(.L_944 - .L_943)
	.align		4
.L_943:
        /*1480*/ 	.word	index@(_ZN2at6native29vectorized_elementwise_kernelILi2EZZZNS0_54_GLOBAL__N__d8c5977b_16_LinearAlgebra_cu_35b291db_316116addr_kernel_cudaERNS_14TensorIteratorERKN3c106ScalarES8_ENKUlvE_clEvENKUlvE3_clEvEUlsssE_St5arrayIPcLm4EEEEviT0_T1_)
        /*1484*/ 	.word	0x00000000


	//----- nvinfo : EIATTR_MIN_STACK_SIZE
	.align		4
.L_944:
        /*1488*/ 	.byte	0x04, 0x12
        /*148a*/ 	.short	(.L_946 - .L_945)
	.align		4
.L_945:
        /*148c*/ 	.word	index@(_ZN2at6native29vectorized_elementwise_kernelILi4EZZZNS0_54_GLOBAL__N__d8c5977b_16_LinearAlgebra_cu_35b291db_316116addr_kernel_cudaERNS_14TensorIteratorERKN3c106ScalarES8_ENKUlvE_clEvENKUlvE3_clEvEUlsssE_St5arrayIPcLm4EEEEviT0_T1_)
        /*1490*/ 	.word	0x00000000


	//----- nvinfo : EIATTR_MIN_STACK_SIZE
	.align		4
.L_946:
        /*1494*/ 	.byte	0x04, 0x12
        /*1496*/ 	.short	(.L_948 - .L_947)
	.align		4
.L_947:
        /*1498*/ 	.word	index@(_ZN2at6native29vectorized_elementwise_kernelILi8EZZZNS0_54_GLOBAL__N__d8c5977b_16_LinearAlgebra_cu_35b291db_316116addr_kernel_cudaERNS_14TensorIteratorERKN3c106ScalarES8_ENKUlvE_clEvENKUlvE3_clEvEUlsssE_St5arrayIPcLm4EEEEviT0_T1_)
        /*149c*/ 	.word	0x00000000


	//----- nvinfo : EIATTR_MIN_STACK_SIZE
	.align		4
.L_948:
        /*14a0*/ 	.byte	0x04, 0x12
        /*14a2*/ 	.short	(.L_950 - .L_949)
	.align		4
.L_949:
        /*14a4*/ 	.word	index@(_ZN2at6native18elementwise_kernelILi128ELi4EZNS0_15gpu_kernel_implIZZZNS0_54_GLOBAL__N__d8c5977b_16_LinearAlgebra_cu_35b291db_316116addr_kernel_cudaERNS_14TensorIteratorERKN3c106ScalarES9_ENKUlvE_clEvENKUlvE2_clEvEUllllE0_EEvRNS_18TensorIteratorBaseERKT_EUliE_EEviT1_)
        /*14a8*/ 	.word	0x00000000


	//----- nvinfo : EIATTR_MIN_STACK_SIZE
	.align		4
.L_950:
        /*14ac*/ 	.byte	0x04, 0x12
        /*14ae*/ 	.short	(.L_952 - .L_951)
	.align		4
.L_951:
        /*14b0*/ 	.word	index@(_ZN2at6native27unrolled_elementwise_kernelIZZZNS0_54_GLOBAL__N__d8c5977b_16_LinearAlgebra_cu_35b291db_316116addr_kernel_cudaERNS_14TensorIteratorERKN3c106ScalarES8_ENKUlvE_clEvENKUlvE2_clEvEUllllE0_St5arrayIPcLm4EELi4E23TrivialOffsetCalculatorILi3EjESF_ILi1EjENS0_6memory12LoadWithCastILi3EEENSI_13StoreWithCastILi1EEEEEviT_T0_T2_T3_T4_T5_)
        /*14b4*/ 	.word	0x00000000


	//----- nvinfo : EIATTR_MIN_STACK_SIZE
	.align		4
.L_952:
        /*14b8*/ 	.byte	0x04, 0x12
        /*14ba*/ 	.short	(.L_954 - .L_953)
	.align		4
.L_953:
        /*14bc*/ 	.word	index@(_ZN2at6native18elementwise_kernelILi128ELi2EZNS0_22gpu_kernel_impl_nocastIZZZNS0_54_GLOBAL__N__d8c5977b_16_LinearAlgebra_cu_35b291db_316116addr_kernel_cudaERNS_14TensorIteratorERKN3c106ScalarES9_ENKUlvE_clEvENKUlvE2_clEvEUllllE0_EEvRNS_18TensorIteratorBaseERKT_EUliE_EEviT1_)
        /*14c0*/ 	.word	0x00000000


	//----- nvinfo : EIATTR_MIN_STACK_SIZE
	.align		4
.L_954:
        /*14c4*/ 	.byte	0x04, 0x12
        /*14c6*/ 	.short	(.L_956 - .L_955)
	.align		4
.L_955:
        /*14c8*/ 	.word	index@(_ZN2at6native27unrolled_elementwise_kernelIZZZNS0_54_GLOBAL__N__d8c5977b_16_LinearAlgebra_cu_35b291db_316116addr_kernel_cudaERNS_14TensorIteratorERKN3c106ScalarES8_ENKUlvE_clEvENKUlvE2_clEvEUllllE0_St5arrayIPcLm4EELi4E23TrivialOffsetCalculatorILi3EjESF_ILi1EjENS0_6memory15LoadWithoutCastENSI_16StoreWithoutCastEEEviT_T0_T2_T3_T4_T5_)
        /*14cc*/ 	.word	0x00000000


	//----- nvinfo : EIATTR_MIN_STACK_SIZE
	.align		4
.L_956:
        /*14d0*/ 	.byte	0x04, 0x12
        /*14d2*/ 	.short	(.L_958 - .L_957)
	.align		4
.L_957:
        /*14d4*/ 	.word	index@(_ZN2at6native29vectorized_elementwise_kernelILi2EZZZNS0_54_GLOBAL__N__d8c5977b_16_LinearAlgebra_cu_35b291db_316116addr_kernel_cudaERNS_14TensorIteratorERKN3c106ScalarES8_ENKUlvE_clEvENKUlvE2_clEvEUllllE0_St5arrayIPcLm4EEEEviT0_T1_)
        /*14d8*/ 	.word	0x00000000


	//----- nvinfo : EIATTR_MIN_STACK_SIZE
	.align		4
.L_958:
        /*14dc*/ 	.byte	0x04, 0x12
        /*14de*/ 	.short	(.L_960 - .L_959)
	.align		4
.L_959:
        /*14e0*/ 	.word	index@(_ZN2at6native29vectorized_elementwise_kernelILi4EZZZNS0_54_GLOBAL__N__d8c5977b_16_LinearAlgebra_cu_35b291db_316116addr_kernel_cudaERNS_14TensorIteratorERKN3c106ScalarES8_ENKUlvE_clEvENKUlvE2_clEvEUllllE0_St5arrayIPcLm4EEEEviT0_T1_)
        /*14e4*/ 	.word	0x00000000


	//----- nvinfo : EIATTR_MIN_STACK_SIZE
	.align		4
.L_960:
        /*14e8*/ 	.byte	0x04, 0x12
        /*14ea*/ 	.short	(.L_962 - .L_961)
	.align		4
.L_961:
        /*14ec*/ 	.word	index@(_ZN2at6native29vectorized_elementwise_kernelILi8EZZZNS0_54_GLOBAL__N__d8c5977b_16_LinearAlgebra_cu_35b291db_316116addr_kernel_cudaERNS_14TensorIteratorERKN3c106ScalarES8_ENKUlvE_clEvENKUlvE2_clEvEUllllE0_St5arrayIPcLm4EEEEviT0_T1_)
        /*14f0*/ 	.word	0x00000000


	//----- nvinfo : EIATTR_MIN_STACK_SIZE
	.align		4
.L_962:
        /*14f4*/ 	.byte	0x04, 0x12
        /*14f6*/ 	.short	(.L_964 - .L_963)
	.align		4
.L_963:
        /*14f8*/ 	.word	index@(_ZN2at6native18elementwise_kernelILi128ELi4EZNS0_15gpu_kernel_implIZZZNS0_54_GLOBAL__N__d8c5977b_16_LinearAlgebra_cu_35b291db_316116addr_kernel_cudaERNS_14TensorIteratorERKN3c106ScalarES9_ENKUlvE_clEvENKUlvE2_clEvEUllllE_EEvRNS_18TensorIteratorBaseERKT_EUliE_EEviT1_)
        /*14fc*/ 	.word	0x00000000


	//----- nvinfo : EIATTR_MIN_STACK_SIZE
	.align		4
.L_964:
        /*1500*/ 	.byte	0x04, 0x12
        /*1502*/ 	.short	(.L_966 - .L_965)
	.align		4
.L_965:
        /*1504*/ 	.word	index@(_ZN2at6native27unrolled_elementwise_kernelIZZZNS0_54_GLOBAL__N__d8c5977b_16_LinearAlgebra_cu_35b291db_316116addr_kernel_cudaERNS_14TensorIteratorERKN3c106ScalarES8_ENKUlvE_clEvENKUlvE2_clEvEUllllE_St5arrayIPcLm4EELi4E23TrivialOffsetCalculatorILi3EjESF_ILi1EjENS0_6memory12LoadWithCastILi3EEENSI_13StoreWithCastILi1EEEEEviT_T0_T2_T3_T4_T5_)
        /*1508*/ 	.word	0x00000000


	//----- nvinfo : EIATTR_MIN_STACK_SIZE
	.align		4
.L_966:
        /*150c*/ 	.byte	0x04, 0x12
        /*150e*/ 	.short	(.L_968 - .L_967)
	.align		4
.L_967:
        /*1510*/ 	.word	index@(_ZN2at6native18elementwise_kernelILi128ELi2EZNS0_22gpu_kernel_impl_nocastIZZZNS0_54_GLOBAL__N__d8c5977b_16_LinearAlgebra_cu_35b291db_316116addr_kernel_cudaERNS_14TensorIteratorERKN3c106ScalarES9_ENKUlvE_clEvENKUlvE2_clEvEUllllE_EEvRNS_18TensorIteratorBaseERKT_EUliE_EEviT1_)
        /*1514*/ 	.word	0x00000000


	//----- nvinfo : EIATTR_MIN_STACK_SIZE
	.align		4
.L_968:
        /*1518*/ 	.byte	0x04, 0x12
        /*151a*/ 	.short	(.L_970 - .L_969)
	.align		4
.L_969:
        /*151c*/ 	.word	index@(_ZN2at6native27unrolled_elementwise_kernelIZZZNS0_54_GLOBAL__N__d8c5977b_16_LinearAlgebra_cu_35b291db_316116addr_kernel_cudaERNS_14TensorIteratorERKN3c106ScalarES8_ENKUlvE_clEvENKUlvE2_clEvEUllllE_St5arrayIPcLm4EELi4E23TrivialOffsetCalculatorILi3EjESF_ILi1EjENS0_6memory15LoadWithoutCastENSI_16StoreWithoutCastEEEviT_T0_T2_T3_T4_T5_)
        /*1520*/ 	.word	0x00000000


	//----- nvinfo : EIATTR_MIN_STACK_SIZE
	.align		4
.L_970:
        /*1524*/ 	.byte	0x04, 0x12
        /*1526*/ 	.short	(.L_972 - .L_971)
	.align		4
.L_971:
        /*1528*/ 	.word	index@(_ZN2at6native29vectorized_elementwise_kernelILi2EZZZNS0_54_GLOBAL__N__d8c5977b_16_LinearAlgebra_cu_35b291db_316116addr_kernel_cudaERNS_14TensorIteratorERKN3c106ScalarES8_ENKUlvE_clEvENKUlvE2_clEvEUllllE_St5arrayIPcLm4EEEEviT0_T1_)
        /*152c*/ 	.word	0x00000000


	//----- nvinfo : EIATTR_MIN_STACK_SIZE
	.align		4
.L_972:
        /*1530*/ 	.byte	0x04, 0x12
        /*1532*/ 	.short	(.L_974 - .L_973)
	.align		4
.L_973:
        /*1534*/ 	.word	index@(_ZN2at6native29vectorized_elementwise_kernelILi4EZZZNS0_54_GLOBAL__N__d8c5977b_16_LinearAlgebra_cu_35b291db_316116addr_kernel_cudaERNS_14TensorIteratorERKN3c106ScalarES8_ENKUlvE_clEvENKUlvE2_clEvEUllllE_St5arrayIPcLm4EEEEviT0_T1_)
        /*1538*/ 	.word	0x00000000


	//----- nvinfo : EIATTR_MIN_STACK_SIZE
	.align		4
.L_974:
        /*153c*/ 	.byte	0x04, 0x12
        /*153e*/ 	.short	(.L_976 - .L_975)
	.align		4
.L_975:
        /*1540*/ 	.word	index@(_ZN2at6native29vectorized_elementwise_kernelILi8EZZZNS0_54_GLOBAL__N__d8c5977b_16_LinearAlgebra_cu_35b291db_316116addr_kernel_cudaERNS_14TensorIteratorERKN3c106ScalarES8_ENKUlvE_clEvENKUlvE2_clEvEUllllE_St5arrayIPcLm4EEEEviT0_T1_)
        /*1544*/ 	.word	0x00000000


	//----- nvinfo : EIATTR_MIN_STACK_SIZE
	.align		4
.L_976:
        /*1548*/ 	.byte	0x04, 0x12
        /*154a*/ 	.short	(.L_978 - .L_977)
	.align		4
.L_977:
        /*154c*/ 	.word	index@(_ZN2at6native18elementwise_kernelILi128ELi4EZNS0_15gpu_kernel_implIZZZNS0_54_GLOBAL__N__d8c5977b_16_LinearAlgebra_cu_35b291db_316116addr_kernel_cudaERNS_14TensorIteratorERKN3c106ScalarES9_ENKUlvE_clEvENKUlvE1_clEvEUliiiE0_EEvRNS_18TensorIteratorBaseERKT_EUliE_EEviT1_)
        /*1550*/ 	.word	0x00000000


	//----- nvinfo : EIATTR_MIN_STACK_SIZE
	.align		4
.L_978:
        /*1554*/ 	.byte	0x04, 0x12
        /*1556*/ 	.short	(.L_980 - .L_979)
	.align		4
.L_979:
        /*1558*/ 	.word	index@(_ZN2at6native27unrolled_elementwise_kernelIZZZNS0_54_GLOBAL__N__d8c5977b_16_LinearAlgebra_cu_35b291db_316116addr_kernel_cudaERNS_14TensorIteratorERKN3c106ScalarES8_ENKUlvE_clEvENKUlvE1_clEvEUliiiE0_St5arrayIPcLm4EELi4E23TrivialOffsetCalculatorILi3EjESF_ILi1EjENS0_6memory12LoadWithCastILi3EEENSI_13StoreWithCastILi1EEEEEviT_T0_T2_T3_T4_T5_)
        /*155c*/ 	.word	0x00000000


	//----- nvinfo : EIATTR_MIN_STACK_SIZE
	.align		4
.L_980:
        /*1560*/ 	.byte	0x04, 0x12
        /*1562*/ 	.short	(.L_982 - .L_981)
	.align		4
.L_981:
        /*1564*/ 	.word	index@(_ZN2at6native18elementwise_kernelILi128ELi2EZNS0_22gpu_kernel_impl_nocastIZZZNS0_54_GLOBAL__N__d8c5977b_16_LinearAlgebra_cu_35b291db_316116addr_kernel_cudaERNS_14TensorIteratorERKN3c106ScalarES9_ENKUlvE_clEvENKUlvE1_clEvEUliiiE0_EEvRNS_18TensorIteratorBaseERKT_EUliE_EEviT1_)
        /*1568*/ 	.word	0x00000000


	//----- nvinfo : EIATTR_MIN_STACK_SIZE
	.align		4
.L_982:
        /*156c*/ 	.byte	0x04, 0x12
        /*156e*/ 	.short	(.L_984 - .L_983)
	.align		4
.L_983:
        /*1570*/ 	.word	index@(_ZN2at6native27unrolled_elementwise_kernelIZZZNS0_54_GLOBAL__N__d8c5977b_16_LinearAlgebra_cu_35b291db_316116addr_kernel_cudaERNS_14TensorIteratorERKN3c106ScalarES8_ENKUlvE_clEvENKUlvE1_clEvEUliiiE0_St5arrayIPcLm4EELi4E23TrivialOffsetCalculatorILi3EjESF_ILi1EjENS0_6memory15LoadWithoutCastENSI_16StoreWithoutCastEEEviT_T0_T2_T3_T4_T5_)
        /*1574*/ 	.word	0x00000000


	//----- nvinfo : EIATTR_MIN_STACK_SIZE
	.align		4
.L_984:
        /*1578*/ 	.byte	0x04, 0x12
        /*157a*/ 	.short	(.L_986 - .L_985)
	.align		4
.L_985:
        /*157c*/ 	.word	index@(_ZN2at6native29vectorized_elementwise_kernelILi2EZZZNS0_54_GLOBAL__N__d8c5977b_16_LinearAlgebra_cu_35b291db_316116addr_kernel_cudaERNS_14TensorIteratorERKN3c106ScalarES8_ENKUlvE_clEvENKUlvE1_clEvEUliiiE0_St5arrayIPcLm4EEEEviT0_T1_)
        /*1580*/ 	.word	0x00000000


	//----- nvinfo : EIATTR_MIN_STACK_SIZE
	.align		4
.L_986:
        /*1584*/ 	.byte	0x04, 0x12
        /*1586*/ 	.short	(.L_988 - .L_987)
	.align		4
.L_987:
        /*1588*/ 	.word	index@(_ZN2at6native29vectorized_elementwise_kernelILi4EZZZNS0_54_GLOBAL__N__d8c5977b_16_LinearAlgebra_cu_35b291db_316116addr_kernel_cudaERNS_14TensorIteratorERKN3c106ScalarES8_ENKUlvE_clEvENKUlvE1_clEvEUliiiE0_St5arrayIPcLm4EEEEviT0_T1_)
        /*158c*/ 	.word	0x00000000


	//----- nvinfo : EIATTR_MIN_STACK_SIZE
	.align		4
.L_988:
        /*1590*/ 	.byte	0x04, 0x12
        /*1592*/ 	.short	(.L_990 - .L_989)
	.align		4
.L_989:
        /*1594*/ 	.word	index@(_ZN2at6native29vectorized_elementwise_kernelILi8EZZZNS0_54_GLOBAL__N__d8c5977b_16_LinearAlgebra_cu_35b291db_316116addr_kernel_cudaERNS_14TensorIteratorERKN3c106ScalarES8_ENKUlvE_clEvENKUlvE1_clEvEUliiiE0_St5arrayIPcLm4EEEEviT0_T1_)
        /*1598*/ 	.word	0x00000000


	//----- nvinfo : EIATTR_MIN_STACK_SIZE
	.align		4
.L_990:
        /*159c*/ 	.byte	0x04, 0x12
        /*159e*/ 	.short	(.L_992 - .L_991)
	.align		4
.L_991:
        /*15a0*/ 	.word	index@(_ZN2at6native18elementwise_kernelILi128ELi4EZNS0_15gpu_kernel_implIZZZNS0_54_GLOBAL__N__d8c5977b_16_LinearAlgebra_cu_35b291db_316116addr_kernel_cudaERNS_14TensorIteratorERKN3c106ScalarES9_ENKUlvE_clEvENKUlvE1_clEvEUliiiE_EEvRNS_18TensorIteratorBaseERKT_EUliE_EEviT1_)
        /*15a4*/ 	.word	0x00000000


	//----- nvinfo : EIATTR_MIN_STACK_SIZE
	.align		4
.L_992:
        /*15a8*/ 	.byte	0x04, 0x12
        /*15aa*/ 	.short	(.L_994 - .L_993)
	.align		4
.L_993:
        /*15ac*/ 	.word	index@(_ZN2at6native27unrolled_elementwise_kernelIZZZNS0_54_GLOBAL__N__d8c5977b_16_LinearAlgebra_cu_35b291db_316116addr_kernel_cudaERNS_14TensorIteratorERKN3c106ScalarES8_ENKUlvE_clEvENKUlvE1_clEvEUliiiE_St5arrayIPcLm4EELi4E23TrivialOffsetCalculatorILi3EjESF_ILi1EjENS0_6memory12LoadWithCastILi3EEENSI_13StoreWithCastILi1EEEEEviT_T0_T2_T3_T4_T5_)
        /*15b0*/ 	.word	0x00000000


	//----- nvinfo : EIATTR_MIN_STACK_SIZE
	.align		4
.L_994:
        /*15b4*/ 	.byte	0x04, 0x12
        /*15b6*/ 	.short	(.L_996 - .L_995)
	.align		4
.L_995:
        /*15b8*/ 	.word	index@(_ZN2at6native18elementwise_kernelILi128ELi2EZNS0_22gpu_kernel_impl_nocastIZZZNS0_54_GLOBAL__N__d8c5977b_16_LinearAlgebra_cu_35b291db_316116addr_kernel_cudaERNS_14TensorIteratorERKN3c106ScalarES9_ENKUlvE_clEvENKUlvE1_clEvEUliiiE_EEvRNS_18TensorIteratorBaseERKT_EUliE_EEviT1_)
        /*15bc*/ 	.word	0x00000000


	//----- nvinfo : EIATTR_MIN_STACK_SIZE
	.align		4
.L_996:
        /*15c0*/ 	.byte	0x04, 0x12
        /*15c2*/ 	.short	(.L_998 - .L_997)
	.align		4
.L_997:
        /*15c4*/ 	.word	index@(_ZN2at6native27unrolled_elementwise_kernelIZZZNS0_54_GLOBAL__N__d8c5977b_16_LinearAlgebra_cu_35b291db_316116addr_kernel_cudaERNS_14TensorIteratorERKN3c106ScalarES8_ENKUlvE_clEvENKUlvE1_clEvEUliiiE_St5arrayIPcLm4EELi4E23TrivialOffsetCalculatorILi3EjESF_ILi1EjENS0_6memory15LoadWithoutCastENSI_16StoreWithoutCastEEEviT_T0_T2_T3_T4_T5_)
        /*15c8*/ 	.word	0x00000000


	//----- nvinfo : EIATTR_MIN_STACK_SIZE
	.align		4
.L_998:
        /*15cc*/ 	.byte	0x04, 0x12
        /*15ce*/ 	.short	(.L_1000 - .L_999)
	.align		4
.L_999:
        /*15d0*/ 	.word	index@(_ZN2at6native29vectorized_elementwise_kernelILi2EZZZNS0_54_GLOBAL__N__d8c5977b_16_LinearAlgebra_cu_35b291db_316116addr_kernel_cudaERNS_14TensorIteratorERKN3c106ScalarES8_ENKUlvE_clEvENKUlvE1_clEvEUliiiE_St5arrayIPcLm4EEEEviT0_T1_)
        /*15d4*/ 	.word	0x00000000


	//----- nvinfo : EIATTR_MIN_STACK_SIZE
	.align		4
.L_1000:
        /*15d8*/ 	.byte	0x04, 0x12
        /*15da*/ 	.short	(.L_1002 - .L_1001)
	.align		4
.L_1001:
        /*15dc*/ 	.word	index@(_ZN2at6native29vectorized_elementwise_kernelILi4EZZZNS0_54_GLOBAL__N__d8c5977b_16_LinearAlgebra_cu_35b291db_316116addr_kernel_cudaERNS_14TensorIteratorERKN3c106ScalarES8_ENKUlvE_clEvENKUlvE1_clEvEUliiiE_St5arrayIPcLm4EEEEviT0_T1_)
        /*15e0*/ 	.word	0x00000000


	//----- nvinfo : EIATTR_MIN_STACK_SIZE
	.align		4
.L_1002:
        /*15e4*/ 	.byte	0x04, 0x12
        /*15e6*/ 	.short	(.L_1004 - .L_1003)
	.align		4
.L_1003:
        /*15e8*/ 	.word	index@(_ZN2at6native29vectorized_elementwise_kernelILi8EZZZNS0_54_GLOBAL__N__d8c5977b_16_LinearAlgebra_cu_35b291db_316116addr_kernel_cudaERNS_14TensorIteratorERKN3c106ScalarES8_ENKUlvE_clEvENKUlvE1_clEvEUliiiE_St5arrayIPcLm4EEEEviT0_T1_)
        /*15ec*/ 	.word	0x00000000


	//----- nvinfo : EIATTR_MIN_STACK_SIZE
	.align		4
.L_1004:
        /*15f0*/ 	.byte	0x04, 0x12
        /*15f2*/ 	.short	(.L_1006 - .L_1005)
	.align		4
.L_1005:
        /*15f4*/ 	.word	index@(_ZN2at6native18elementwise_kernelILi128ELi4EZNS0_15gpu_kernel_implIZZZNS0_54_GLOBAL__N__d8c5977b_16_LinearAlgebra_cu_35b291db_316116addr_kernel_cudaERNS_14TensorIteratorERKN3c106ScalarES9_ENKUlvE_clEvENKUlvE0_clEvEUlaaaE0_EEvRNS_18TensorIteratorBaseERKT_EUliE_EEviT1_)
        /*15f8*/ 	.word	0x00000000


	//----- nvinfo : EIATTR_MIN_STACK_SIZE
	.align		4
.L_1006:
        /*15fc*/ 	.byte	0x04, 0x12
        /*15fe*/ 	.short	(.L_1008 - .L_1007)
	.align		4
.L_1007:
        /*1600*/ 	.word	index@(_ZN2at6native27unrolled_elementwise_kernelIZZZNS0_54_GLOBAL__N__d8c5977b_16_LinearAlgebra_cu_35b291db_316116addr_kernel_cudaERNS_14TensorIteratorERKN3c106ScalarES8_ENKUlvE_clEvENKUlvE0_clEvEUlaaaE0_St5arrayIPcLm4EELi4E23TrivialOffsetCalculatorILi3EjESF_ILi1EjENS0_6memory12LoadWithCastILi3EEENSI_13StoreWithCastILi1EEEEEviT_T0_T2_T3_T4_T5_)
        /*1604*/ 	.word	0x00000000


	//----- nvinfo : EIATTR_MIN_STACK_SIZE
	.align		4
.L_1008:
        /*1608*/ 	.byte	0x04, 0x12
        /*160a*/ 	.short	(.L_1010 - .L_1009)
	.align		4
.L_1009:
        /*160c*/ 	.word	index@(_ZN2at6native18elementwise_kernelILi128ELi4EZNS0_22gpu_kernel_impl_nocastIZZZNS0_54_GLOBAL__N__d8c5977b_16_LinearAlgebra_cu_35b291db_316116addr_kernel_cudaERNS_14TensorIteratorERKN3c106ScalarES9_ENKUlvE_clEvENKUlvE0_clEvEUlaaaE0_EEvRNS_18TensorIteratorBaseERKT_EUliE_EEviT1_)
        /*1610*/ 	.word	0x00000000


	//----- nvinfo : EIATTR_MIN_STACK_SIZE
	.align		4
.L_1010:
        /*1614*/ 	.byte	0x04, 0x12
        /*1616*/ 	.short	(.L_1012 - .L_1011)
	.align		4
.L_1011:
        /*1618*/ 	.word	index@(_ZN2at6native27unrolled_elementwise_kernelIZZZNS0_54_GLOBAL__N__d8c5977b_16_LinearAlgebra_cu_35b291db_316116addr_kernel_cudaERNS_14TensorIteratorERKN3c106ScalarES8_ENKUlvE_clEvENKUlvE0_clEvEUlaaaE0_St5arrayIPcLm4EELi4E23TrivialOffsetCalculatorILi3EjESF_ILi1EjENS0_6memory15LoadWithoutCastENSI_16StoreWithoutCastEEEviT_T0_T2_T3_T4_T5_)
        /*161c*/ 	.word	0x00000000


	//----- nvinfo : EIATTR_MIN_STACK_SIZE
	.align		4
.L_1012:
        /*1620*/ 	.byte	0x04, 0x12
        /*1622*/ 	.short	(.L_1014 - .L_1013)
	.align		4
.L_1013:
        /*1624*/ 	.word	index@(_ZN2at6native29vectorized_elementwise_kernelILi2EZZZNS0_54_GLOBAL__N__d8c5977b_16_LinearAlgebra_cu_35b291db_316116addr_kernel_cudaERNS_14TensorIteratorERKN3c106ScalarES8_ENKUlvE_clEvENKUlvE0_clEvEUlaaaE0_St5arrayIPcLm4EEEEviT0_T1_)
        /*1628*/ 	.word	0x00000000


	//----- nvinfo : EIATTR_MIN_STACK_SIZE
	.align		4
.L_1014:
        /*162c*/ 	.byte	0x04, 0x12
        /*162e*/ 	.short	(.L_1016 - .L_1015)
	.align		4
.L_1015:
        /*1630*/ 	.word	index@(_ZN2at6native29vectorized_elementwise_kernelILi4EZZZNS0_54_GLOBAL__N__d8c5977b_16_LinearAlgebra_cu_35b291db_316116addr_kernel_cudaERNS_14TensorIteratorERKN3c106ScalarES8_ENKUlvE_clEvENKUlvE0_clEvEUlaaaE0_St5arrayIPcLm4EEEEviT0_T1_)
        /*1634*/ 	.word	0x00000000


	//----- nvinfo : EIATTR_MIN_STACK_SIZE
	.align		4
.L_1016:
        /*1638*/ 	.byte	0x04, 0x12
        /*163a*/ 	.short	(.L_1018 - .L_1017)
	.align		4
.L_1017:
        /*163c*/ 	.word	index@(_ZN2at6native29vectorized_elementwise_kernelILi8EZZZNS0_54_GLOBAL__N__d8c5977b_16_LinearAlgebra_cu_35b291db_316116addr_kernel_cudaERNS_14TensorIteratorERKN3c106ScalarES8_ENKUlvE_clEvENKUlvE0_clEvEUlaaaE0_St5arrayIPcLm4EEEEviT0_T1_)
        /*1640*/ 	.word	0x00000000


	//----- nvinfo : EIATTR_MIN_STACK_SIZE
	.align		4
.L_1018:
        /*1644*/ 	.byte	0x04, 0x12
        /*1646*/ 	.short	(.L_1020 - .L_1019)
	.align		4
.L_1019:
        /*1648*/ 	.word	index@(_ZN2at6native18elementwise_kernelILi128ELi4EZNS0_15gpu_kernel_implIZZZNS0_54_GLOBAL__N__d8c5977b_16_LinearAlgebra_cu_35b291db_316116addr_kernel_cudaERNS_14TensorIteratorERKN3c106ScalarES9_ENKUlvE_clEvENKUlvE0_clEvEUlaaaE_EEvRNS_18TensorIteratorBaseERKT_EUliE_EEviT1_)
        /*164c*/ 	.word	0x00000000


	//----- nvinfo : EIATTR_MIN_STACK_SIZE
	.align		4
.L_1020:
        /*1650*/ 	.byte	0x04, 0x12
        /*1652*/ 	.short	(.L_1022 - .L_1021)
	.align		4
.L_1021:
        /*1654*/ 	.word	index@(_ZN2at6native27unrolled_elementwise_kernelIZZZNS0_54_GLOBAL__N__d8c5977b_16_LinearAlgebra_cu_35b291db_316116addr_kernel_cudaERNS_14TensorIteratorERKN3c106ScalarES8_ENKUlvE_clEvENKUlvE0_clEvEUlaaaE_St5arrayIPcLm4EELi4E23TrivialOffsetCalculatorILi3EjESF_ILi1EjENS0_6memory12LoadWithCastILi3EEENSI_13StoreWithCastILi1EEEEEviT_T0_T2_T3_T4_T5_)
        /*1658*/ 	.word	0x00000000


	//----- nvinfo : EIATTR_MIN_STACK_SIZE
	.align		4
.L_1022:
        /*165c*/ 	.byte	0x04, 0x12
        /*165e*/ 	.short	(.L_1024 - .L_1023)
	.align		4
.L_1023:
        /*1660*/ 	.word	index@(_ZN2at6native18elementwise_kernelILi128ELi4EZNS0_22gpu_kernel_impl_nocastIZZZNS0_54_GLOBAL__N__d8c5977b_16_LinearAlgebra_cu_35b291db_316116addr_kernel_cudaERNS_14TensorIteratorERKN3c106ScalarES9_ENKUlvE_clEvENKUlvE0_clEvEUlaaaE_EEvRNS_18TensorIteratorBaseERKT_EUliE_EEviT1_)
        /*1664*/ 	.word	0x00000000


	//----- nvinfo : EIATTR_MIN_STACK_SIZE
	.align		4
.L_1024:
        /*1668*/ 	.byte	0x04, 0x12
        /*166a*/ 	.short	(.L_1026 - .L_1025)
	.align		4
.L_1025:
        /*166c*/ 	.word	index@(_ZN2at6native27unrolled_elementwise_kernelIZZZNS0_54_GLOBAL__N__d8c5977b_16_LinearAlgebra_cu_35b291db_316116addr_kernel_cudaERNS_14TensorIteratorERKN3c106ScalarES8_ENKUlvE_clEvENKUlvE0_clEvEUlaaaE_St5arrayIPcLm4EELi4E23TrivialOffsetCalculatorILi3EjESF_ILi1EjENS0_6memory15LoadWithoutCastENSI_16StoreWithoutCastEEEviT_T0_T2_T3_T4_T5_)
        /*1670*/ 	.word	0x00000000


	//----- nvinfo : EIATTR_MIN_STACK_SIZE
	.align		4
.L_1026:
        /*1674*/ 	.byte	0x04, 0x12
        /*1676*/ 	.short	(.L_1028 - .L_1027)
	.align		4
.L_1027:
        /*1678*/ 	.word	index@(_ZN2at6native29vectorized_elementwise_kernelILi2EZZZNS0_54_GLOBAL__N__d8c5977b_16_LinearAlgebra_cu_35b291db_316116addr_kernel_cudaERNS_14TensorIteratorERKN3c106ScalarES8_ENKUlvE_clEvENKUlvE0_clEvEUlaaaE_St5arrayIPcLm4EEEEviT0_T1_)
        /*167c*/ 	.word	0x00000000


	//----- nvinfo : EIATTR_MIN_STACK_SIZE
	.align		4
.L_1028:
        /*1680*/ 	.byte	0x04, 0x12
        /*1682*/ 	.short	(.L_1030 - .L_1029)
	.align		4
.L_1029:
        /*1684*/ 	.word	index@(_ZN2at6native29vectorized_elementwise_kernelILi4EZZZNS0_54_GLOBAL__N__d8c5977b_16_LinearAlgebra_cu_35b291db_316116addr_kernel_cudaERNS_14TensorIteratorERKN3c106ScalarES8_ENKUlvE_clEvENKUlvE0_clEvEUlaaaE_St5arrayIPcLm4EEEEviT0_T1_)
        /*1688*/ 	.word	0x00000000


	//----- nvinfo : EIATTR_MIN_STACK_SIZE
	.align		4
.L_1030:
        /*168c*/ 	.byte	0x04, 0x12
        /*168e*/ 	.short	(.L_1032 - .L_1031)
	.align		4
.L_1031:
        /*1690*/ 	.word	index@(_ZN2at6native29vectorized_elementwise_kernelILi8EZZZNS0_54_GLOBAL__N__d8c5977b_16_LinearAlgebra_cu_35b291db_316116addr_kernel_cudaERNS_14TensorIteratorERKN3c106ScalarES8_ENKUlvE_clEvENKUlvE0_clEvEUlaaaE_St5arrayIPcLm4EEEEviT0_T1_)
        /*1694*/ 	.word	0x00000000


	//----- nvinfo : EIATTR_MIN_STACK_SIZE
	.align		4
.L_1032:
        /*1698*/ 	.byte	0x04, 0x12
        /*169a*/ 	.short	(.L_1034 - .L_1033)
	.align		4
.L_1033:
        /*169c*/ 	.word	index@(_ZN2at6native18elementwise_kernelILi128ELi4EZNS0_15gpu_kernel_implIZZZNS0_54_GLOBAL__N__d8c5977b_16_LinearAlgebra_cu_35b291db_316116addr_kernel_cudaERNS_14TensorIteratorERKN3c106ScalarES9_ENKUlvE_clEvENKUlvE_clEvEUlhhhE0_EEvRNS_18TensorIteratorBaseERKT_EUliE_EEviT1_)
        /*16a0*/ 	.word	0x00000000


	//----- nvinfo : EIATTR_MIN_STACK_SIZE
	.align		4
.L_1034:
        /*16a4*/ 	.byte	0x04, 0x12
        /*16a6*/ 	.short	(.L_1036 - .L_1035)
	.align		4
.L_1035:
        /*16a8*/ 	.word	index@(_ZN2at6native27unrolled_elementwise_kernelIZZZNS0_54_GLOBAL__N__d8c5977b_16_LinearAlgebra_cu_35b291db_316116addr_kernel_cudaERNS_14TensorIteratorERKN3c106ScalarES8_ENKUlvE_clEvENKUlvE_clEvEUlhhhE0_St5arrayIPcLm4EELi4E23TrivialOffsetCalculatorILi3EjESF_ILi1EjENS0_6memory12LoadWithCastILi3EEENSI_13StoreWithCastILi1EEEEEviT_T0_T2_T3_T4_T5_)
        /*16ac*/ 	.word	0x00000000


	//----- nvinfo : EIATTR_MIN_STACK_SIZE
	.align		4
.L_1036:
        /*16b0*/ 	.byte	0x04, 0x12
        /*16b2*/ 	.short	(.L_1038 - .L_1037)
	.align		4
.L_1037:
        /*16b4*/ 	.word	index@(_ZN2at6native18elementwise_kernelILi128ELi4EZNS0_22gpu_kernel_impl_nocastIZZZNS0_54_GLOBAL__N__d8c5977b_16_LinearAlgebra_cu_35b291db_316116addr_kernel_cudaERNS_14TensorIteratorERKN3c106ScalarES9_ENKUlvE_clEvENKUlvE_clEvEUlhhhE0_EEvRNS_18TensorIteratorBaseERKT_EUliE_EEviT1_)
        /*16b8*/ 	.word	0x00000000


	//----- nvinfo : EIATTR_MIN_STACK_SIZE
	.align		4
.L_1038:
        /*16bc*/ 	.byte	0x04, 0x12
        /*16be*/ 	.short	(.L_1040 - .L_1039)
	.align		4
.L_1039:
        /*16c0*/ 	.word	index@(_ZN2at6native27unrolled_elementwise_kernelIZZZNS0_54_GLOBAL__N__d8c5977b_16_LinearAlgebra_cu_35b291db_316116addr_kernel_cudaERNS_14TensorIteratorERKN3c106ScalarES8_ENKUlvE_clEvENKUlvE_clEvEUlhhhE0_St5arrayIPcLm4EELi4E23TrivialOffsetCalculatorILi3EjESF_ILi1EjENS0_6memory15LoadWithoutCastENSI_16StoreWithoutCastEEEviT_T0_T2_T3_T4_T5_)
        /*16c4*/ 	.word	0x00000000


	//----- nvinfo : EIATTR_MIN_STACK_SIZE
	.align		4
.L_1040:
        /*16c8*/ 	.byte	0x04, 0x12
        /*16ca*/ 	.short	(.L_1042 - .L_1041)
	.align		4
.L_1041:
        /*16cc*/ 	.word	index@(_ZN2at6native29vectorized_elementwise_kernelILi2EZZZNS0_54_GLOBAL__N__d8c5977b_16_LinearAlgebra_cu_35b291db_316116addr_kernel_cudaERNS_14TensorIteratorERKN3c106ScalarES8_ENKUlvE_clEvENKUlvE_clEvEUlhhhE0_St5arrayIPcLm4EEEEviT0_T1_)
        /*16d0*/ 	.word	0x00000000


	//----- nvinfo : EIATTR_MIN_STACK_SIZE
	.align		4
.L_1042:
        /*16d4*/ 	.byte	0x04, 0x12
        /*16d6*/ 	.short	(.L_1044 - .L_1043)
	.align		4
.L_1043:
        /*16d8*/ 	.word	index@(_ZN2at6native29vectorized_elementwise_kernelILi4EZZZNS0_54_GLOBAL__N__d8c5977b_16_LinearAlgebra_cu_35b291db_316116addr_kernel_cudaERNS_14TensorIteratorERKN3c106ScalarES8_ENKUlvE_clEvENKUlvE_clEvEUlhhhE0_St5arrayIPcLm4EEEEviT0_T1_)
        /*16dc*/ 	.word	0x00000000


	//----- nvinfo : EIATTR_MIN_STACK_SIZE
	.align		4
.L_1044:
        /*16e0*/ 	.byte	0x04, 0x12
        /*16e2*/ 	.short	(.L_1046 - .L_1045)
	.align		4
.L_1045:
        /*16e4*/ 	.word	index@(_ZN2at6native29vectorized_elementwise_kernelILi8EZZZNS0_54_GLOBAL__N__d8c5977b_16_LinearAlgebra_cu_35b291db_316116addr_kernel_cudaERNS_14TensorIteratorERKN3c106ScalarES8_ENKUlvE_clEvENKUlvE_clEvEUlhhhE0_St5arrayIPcLm4EEEEviT0_T1_)
        /*16e8*/ 	.word	0x00000000


	//----- nvinfo : EIATTR_MIN_STACK_SIZE
	.align		4
.L_1046:
        /*16ec*/ 	.byte	0x04, 0x12
        /*16ee*/ 	.short	(.L_1048 - .L_1047)
	.align		4
.L_1047:
        /*16f0*/ 	.word	index@(_ZN2at6native18elementwise_kernelILi128ELi4EZNS0_15gpu_kernel_implIZZZNS0_54_GLOBAL__N__d8c5977b_16_LinearAlgebra_cu_35b291db_316116addr_kernel_cudaERNS_14TensorIteratorERKN3c106ScalarES9_ENKUlvE_clEvENKUlvE_clEvEUlhhhE_EEvRNS_18TensorIteratorBaseERKT_EUliE_EEviT1_)
        /*16f4*/ 	.word	0x00000000


	//----- nvinfo : EIATTR_MIN_STACK_SIZE
	.align		4
.L_1048:
        /*16f8*/ 	.byte	0x04, 0x12
        /*16fa*/ 	.short	(.L_1050 - .L_1049)
	.align		4
.L_1049:
        /*16fc*/ 	.word	index@(_ZN2at6native27unrolled_elementwise_kernelIZZZNS0_54_GLOBAL__N__d8c5977b_16_LinearAlgebra_cu_35b291db_316116addr_kernel_cudaERNS_14TensorIteratorERKN3c106ScalarES8_ENKUlvE_clEvENKUlvE_clEvEUlhhhE_St5arrayIPcLm4EELi4E23TrivialOffsetCalculatorILi3EjESF_ILi1EjENS0_6memory12LoadWithCastILi3EEENSI_13StoreWithCastILi1EEEEEviT_T0_T2_T3_T4_T5_)
        /*1700*/ 	.word	0x00000000


	//----- nvinfo : EIATTR_MIN_STACK_SIZE
	.align		4
.L_1050:
        /*1704*/ 	.byte	0x04, 0x12
        /*1706*/ 	.short	(.L_1052 - .L_1051)
	.align		4
.L_1051:
        /*1708*/ 	.word	index@(_ZN2at6native18elementwise_kernelILi128ELi4EZNS0_22gpu_kernel_impl_nocastIZZZNS0_54_GLOBAL__N__d8c5977b_16_LinearAlgebra_cu_35b291db_316116addr_kernel_cudaERNS_14TensorIteratorERKN3c106ScalarES9_ENKUlvE_clEvENKUlvE_clEvEUlhhhE_EEvRNS_18TensorIteratorBaseERKT_EUliE_EEviT1_)
        /*170c*/ 	.word	0x00000000


	//----- nvinfo : EIATTR_MIN_STACK_SIZE
	.align		4
.L_1052:
        /*1710*/ 	.byte	0x04, 0x12
        /*1712*/ 	.short	(.L_1054 - .L_1053)
	.align		4
.L_1053:
        /*1714*/ 	.word	index@(_ZN2at6native27unrolled_elementwise_kernelIZZZNS0_54_GLOBAL__N__d8c5977b_16_LinearAlgebra_cu_35b291db_316116addr_kernel_cudaERNS_14TensorIteratorERKN3c106ScalarES8_ENKUlvE_clEvENKUlvE_clEvEUlhhhE_St5arrayIPcLm4EELi4E23TrivialOffsetCalculatorILi3EjESF_ILi1EjENS0_6memory15LoadWithoutCastENSI_16StoreWithoutCastEEEviT_T0_T2_T3_T4_T5_)
        /*1718*/ 	.word	0x00000000


	//----- nvinfo : EIATTR_MIN_STACK_SIZE
	.align		4
.L_1054:
        /*171c*/ 	.byte	0x04, 0x12
        /*171e*/ 	.short	(.L_1056 - .L_1055)
	.align		4
.L_1055:
        /*1720*/ 	.word	index@(_ZN2at6native29vectorized_elementwise_kernelILi2EZZZNS0_54_GLOBAL__N__d8c5977b_16_LinearAlgebra_cu_35b291db_316116addr_kernel_cudaERNS_14TensorIteratorERKN3c106ScalarES8_ENKUlvE_clEvENKUlvE_clEvEUlhhhE_St5arrayIPcLm4EEEEviT0_T1_)
        /*1724*/ 	.word	0x00000000


	//----- nvinfo : EIATTR_MIN_STACK_SIZE
	.align		4
.L_1056:
        /*1728*/ 	.byte	0x04, 0x12
        /*172a*/ 	.short	(.L_1058 - .L_1057)
	.align		4
.L_1057:
        /*172c*/ 	.word	index@(_ZN2at6native29vectorized_elementwise_kernelILi4EZZZNS0_54_GLOBAL__N__d8c5977b_16_LinearAlgebra_cu_35b291db_316116addr_kernel_cudaERNS_14TensorIteratorERKN3c106ScalarES8_ENKUlvE_clEvENKUlvE_clEvEUlhhhE_St5arrayIPcLm4EEEEviT0_T1_)
        /*1730*/ 	.word	0x00000000


	//----- nvinfo : EIATTR_MIN_STACK_SIZE
	.align		4
.L_1058:
        /*1734*/ 	.byte	0x04, 0x12
        /*1736*/ 	.short	(.L_1060 - .L_1059)
	.align		4
.L_1059:
        /*1738*/ 	.word	index@(_ZN2at6native29vectorized_elementwise_kernelILi8EZZZNS0_54_GLOBAL__N__d8c5977b_16_LinearAlgebra_cu_35b291db_316116addr_kernel_cudaERNS_14TensorIteratorERKN3c106ScalarES8_ENKUlvE_clEvENKUlvE_clEvEUlhhhE_St5arrayIPcLm4EEEEviT0_T1_)
        /*173c*/ 	.word	0x00000000


	//----- nvinfo : EIATTR_MIN_STACK_SIZE
	.align		4
.L_1060:
        /*1740*/ 	.byte	0x04, 0x12
        /*1742*/ 	.short	(.L_1062 - .L_1061)
	.align		4
.L_1061:
        /*1744*/ 	.word	index@(_ZN2at6native18elementwise_kernelILi128ELi4EZNS0_15gpu_kernel_implIZNS0_54_GLOBAL__N__d8c5977b_16_LinearAlgebra_cu_35b291db_316116addr_kernel_cudaERNS_14TensorIteratorERKN3c106ScalarES9_EUlbbbE0_EEvRNS_18TensorIteratorBaseERKT_EUliE_EEviT1_)
        /*1748*/ 	.word	0x00000000


	//----- nvinfo : EIATTR_MIN_STACK_SIZE
	.align		4
.L_1062:
        /*174c*/ 	.byte	0x04, 0x12
        /*174e*/ 	.short	(.L_1064 - .L_1063)
	.align		4
.L_1063:
        /*1750*/ 	.word	index@(_ZN2at6native27unrolled_elementwise_kernelIZNS0_54_GLOBAL__N__d8c5977b_16_LinearAlgebra_cu_35b291db_316116addr_kernel_cudaERNS_14TensorIteratorERKN3c106ScalarES8_EUlbbbE0_St5arrayIPcLm4EELi4E23TrivialOffsetCalculatorILi3EjESD_ILi1EjENS0_6memory12LoadWithCastILi3EEENSG_13StoreWithCastILi1EEEEEviT_T0_T2_T3_T4_T5_)
        /*1754*/ 	.word	0x00000000


	//----- nvinfo : EIATTR_MIN_STACK_SIZE
	.align		4
.L_1064:
        /*1758*/ 	.byte	0x04, 0x12
        /*175a*/ 	.short	(.L_1066 - .L_1065)
	.align		4
.L_1065:
        /*175c*/ 	.word	index@(_ZN2at6native18elementwise_kernelILi128ELi4EZNS0_22gpu_kernel_impl_nocastIZNS0_54_GLOBAL__N__d8c5977b_16_LinearAlgebra_cu_35b291db_316116addr_kernel_cudaERNS_14TensorIteratorERKN3c106ScalarES9_EUlbbbE0_EEvRNS_18TensorIteratorBaseERKT_EUliE_EEviT1_)
        /*1760*/ 	.word	0x00000000


	//----- nvinfo : EIATTR_MIN_STACK_SIZE
	.align		4
.L_1066:
        /*1764*/ 	.byte	0x04, 0x12
        /*1766*/ 	.short	(.L_1068 - .L_1067)
	.align		4
.L_1067:
        /*1768*/ 	.word	index@(_ZN2at6native27unrolled_elementwise_kernelIZNS0_54_GLOBAL__N__d8c5977b_16_LinearAlgebra_cu_35b291db_316116addr_kernel_cudaERNS_14TensorIteratorERKN3c106ScalarES8_EUlbbbE0_St5arrayIPcLm4EELi4E23TrivialOffsetCalculatorILi3EjESD_ILi1EjENS0_6memory15LoadWithoutCastENSG_16StoreWithoutCastEEEviT_T0_T2_T3_T4_T5_)
        /*176c*/ 	.word	0x00000000


	//----- nvinfo : EIATTR_MIN_STACK_SIZE
	.align		4
.L_1068:
        /*1770*/ 	.byte	0x04, 0x12
        /*1772*/ 	.short	(.L_1070 - .L_1069)
	.align		4
.L_1069:
        /*1774*/ 	.word	index@(_ZN2at6native29vectorized_elementwise_kernelILi2EZNS0_54_GLOBAL__N__d8c5977b_16_LinearAlgebra_cu_35b291db_316116addr_kernel_cudaERNS_14TensorIteratorERKN3c106ScalarES8_EUlbbbE0_St5arrayIPcLm4EEEEviT0_T1_)
        /*1778*/ 	.word	0x00000000


	//----- nvinfo : EIATTR_MIN_STACK_SIZE
	.align		4
.L_1070:
        /*177c*/ 	.byte	0x04, 0x12
        /*177e*/ 	.short	(.L_1072 - .L_1071)
	.align		4
.L_1071:
        /*1780*/ 	.word	index@(_ZN2at6native29vectorized_elementwise_kernelILi4EZNS0_54_GLOBAL__N__d8c5977b_16_LinearAlgebra_cu_35b291db_316116addr_kernel_cudaERNS_14TensorIteratorERKN3c106ScalarES8_EUlbbbE0_St5arrayIPcLm4EEEEviT0_T1_)
        /*1784*/ 	.word	0x00000000


	//----- nvinfo : EIATTR_MIN_STACK_SIZE
	.align		4
.L_1072:
        /*1788*/ 	.byte	0x04, 0x12
        /*178a*/ 	.short	(.L_1074 - .L_1073)
	.align		4
.L_1073:
        /*178c*/ 	.word	index@(_ZN2at6native29vectorized_elementwise_kernelILi8EZNS0_54_GLOBAL__N__d8c5977b_16_LinearAlgebra_cu_35b291db_316116addr_kernel_cudaERNS_14TensorIteratorERKN3c106ScalarES8_EUlbbbE0_St5arrayIPcLm4EEEEviT0_T1_)
        /*1790*/ 	.word	0x00000000


	//----- nvinfo : EIATTR_MIN_STACK_SIZE
	.align		4
.L_1074:
        /*1794*/ 	.byte	0x04, 0x12
        /*1796*/ 	.short	(.L_1076 - .L_1075)
	.align		4
.L_1075:
        /*1798*/ 	.word	index@(_ZN2at6native18elementwise_kernelILi128ELi4EZNS0_15gpu_kernel_implIZNS0_54_GLOBAL__N__d8c5977b_16_LinearAlgebra_cu_35b291db_316116addr_kernel_cudaERNS_14TensorIteratorERKN3c106ScalarES9_EUlbbbE_EEvRNS_18TensorIteratorBaseERKT_EUliE_EEviT1_)
        /*179c*/ 	.word	0x00000000


	//----- nvinfo : EIATTR_MIN_STACK_SIZE
	.align		4
.L_1076:
        /*17a0*/ 	.byte	0x04, 0x12
        /*17a2*/ 	.short	(.L_1078 - .L_1077)
	.align		4
.L_1077:
        /*17a4*/ 	.word	index@(_ZN2at6native27unrolled_elementwise_kernelIZNS0_54_GLOBAL__N__d8c5977b_16_LinearAlgebra_cu_35b291db_316116addr_kernel_cudaERNS_14TensorIteratorERKN3c106ScalarES8_EUlbbbE_St5arrayIPcLm4EELi4E23TrivialOffsetCalculatorILi3EjESD_ILi1EjENS0_6memory12LoadWithCastILi3EEENSG_13StoreWithCastILi1EEEEEviT_T0_T2_T3_T4_T5_)
        /*17a8*/ 	.word	0x00000000


	//----- nvinfo : EIATTR_MIN_STACK_SIZE
	.align		4
.L_1078:
        /*17ac*/ 	.byte	0x04, 0x12
        /*17ae*/ 	.short	(.L_1080 - .L_1079)
	.align		4
.L_1079:
        /*17b0*/ 	.word	index@(_ZN2at6native18elementwise_kernelILi128ELi4EZNS0_22gpu_kernel_impl_nocastIZNS0_54_GLOBAL__N__d8c5977b_16_LinearAlgebra_cu_35b291db_316116addr_kernel_cudaERNS_14TensorIteratorERKN3c106ScalarES9_EUlbbbE_EEvRNS_18TensorIteratorBaseERKT_EUliE_EEviT1_)
        /*17b4*/ 	.word	0x00000000


	//----- nvinfo : EIATTR_MIN_STACK_SIZE
	.align		4
.L_1080:
        /*17b8*/ 	.byte	0x04, 0x12
        /*17ba*/ 	.short	(.L_1082 - .L_1081)
	.align		4
.L_1081:
        /*17bc*/ 	.word	index@(_ZN2at6native27unrolled_elementwise_kernelIZNS0_54_GLOBAL__N__d8c5977b_16_LinearAlgebra_cu_35b291db_316116addr_kernel_cudaERNS_14TensorIteratorERKN3c106ScalarES8_EUlbbbE_St5arrayIPcLm4EELi4E23TrivialOffsetCalculatorILi3EjESD_ILi1EjENS0_6memory15LoadWithoutCastENSG_16StoreWithoutCastEEEviT_T0_T2_T3_T4_T5_)
        /*17c0*/ 	.word	0x00000000


	//----- nvinfo : EIATTR_MIN_STACK_SIZE
	.align		4
.L_1082:
        /*17c4*/ 	.byte	0x04, 0x12
        /*17c6*/ 	.short	(.L_1084 - .L_1083)
	.align		4
.L_1083:
        /*17c8*/ 	.word	index@(_ZN2at6native29vectorized_elementwise_kernelILi2EZNS0_54_GLOBAL__N__d8c5977b_16_LinearAlgebra_cu_35b291db_316116addr_kernel_cudaERNS_14TensorIteratorERKN3c106ScalarES8_EUlbbbE_St5arrayIPcLm4EEEEviT0_T1_)
        /*17cc*/ 	.word	0x00000000


	//----- nvinfo : EIATTR_MIN_STACK_SIZE
	.align		4
.L_1084:
        /*17d0*/ 	.byte	0x04, 0x12
        /*17d2*/ 	.short	(.L_1086 - .L_1085)
	.align		4
.L_1085:
        /*17d4*/ 	.word	index@(_ZN2at6native29vectorized_elementwise_kernelILi4EZNS0_54_GLOBAL__N__d8c5977b_16_LinearAlgebra_cu_35b291db_316116addr_kernel_cudaERNS_14TensorIteratorERKN3c106ScalarES8_EUlbbbE_St5arrayIPcLm4EEEEviT0_T1_)
        /*17d8*/ 	.word	0x00000000


	//----- nvinfo : EIATTR_MIN_STACK_SIZE
	.align		4
.L_1086:
        /*17dc*/ 	.byte	0x04, 0x12
        /*17de*/ 	.short	(.L_1088 - .L_1087)
	.align		4
.L_1087:
        /*17e0*/ 	.word	index@(_ZN2at6native29vectorized_elementwise_kernelILi8EZNS0_54_GLOBAL__N__d8c5977b_16_LinearAlgebra_cu_35b291db_316116addr_kernel_cudaERNS_14TensorIteratorERKN3c106ScalarES8_EUlbbbE_St5arrayIPcLm4EEEEviT0_T1_)
        /*17e4*/ 	.word	0x00000000
.L_1088:


//--------------------- .nv.compat                --------------------------
	.section	.nv.compat,"",@"SHT_CUDA_COMPAT_INFO"
	.align	4
        /*0000*/ 	.byte	0x02, 0x09, 0x01, 0x00, 0x02, 0x02, 0x01, 0x00, 0x02, 0x05, 0x05, 0x00, 0x03, 0x07, 0x01, 0x01
        /*0010*/ 	.byte	0x02, 0x03, 0x00, 0x00, 0x02, 0x06, 0x01, 0x00, 0x04, 0x0b, 0x08, 0x00, 0x01, 0x00, 0x00, 0x00
        /*0020*/ 	.byte	0x00, 0x00, 0x00, 0x00


//--------------------- .nv.info._ZN3cub18CUB_300001_SM_10006detail11EmptyKernelIvEEvv --------------------------
	.section	.nv.info._ZN3cub18CUB_300001_SM_10006detail11EmptyKernelIvEEvv,"",@"SHT_CUDA_INFO"
	.sectionflags	@""
	.align	4


	//----- nvinfo : EIATTR_CUDA_API_VERSION
	.align		4
        /*0000*/ 	.byte	0x04, 0x37
        /*0002*/ 	.short	(.L_1090 - .L_1089)
.L_1089:
        /*0004*/ 	.word	0x00000082


	//----- nvinfo : EIATTR_SPARSE_MMA_MASK
	.align		4
.L_1090:
        /*0008*/ 	.byte	0x03, 0x50
        /*000a*/ 	.short	0x0000


	//----- nvinfo : EIATTR_MAXREG_COUNT
	.align		4
        /*000c*/ 	.byte	0x03, 0x1b
        /*000e*/ 	.short	0x00ff


	//----- nvinfo : EIATTR_MERCURY_ISA_VERSION
	.align		4
        /*0010*/ 	.byte	0x03, 0x5f
        /*0012*/ 	.short	0x0101


	//----- nvinfo : EIATTR_VRC_CTA_INIT_COUNT
	.align		4
        /*0014*/ 	.byte	0x02, 0x4a
	.zero		1
	.zero		1


	//----- nvinfo : EIATTR_EXIT_INSTR_OFFSETS
	.align		4
        /*0018*/ 	.byte	0x04, 0x1c
        /*001a*/ 	.short	(.L_1092 - .L_1091)


	//   ....[0]....
.L_1091:
        /*001c*/ 	.word	0x00000010


	//----- nvinfo : EIATTR_SW_WAR
	.align		4
.L_1092:
        /*0020*/ 	.byte	0x04, 0x36
        /*0022*/ 	.short	(.L_1094 - .L_1093)
.L_1093:
        /*0024*/ 	.word	0x00000008
.L_1094:


//--------------------- .nv.info._ZN2at6native54_GLOBAL__N__d8c5977b_16_LinearAlgebra_cu_35b291db_316119_elementwise_kernelILi128ELi8EZNS1_25unpack_pivots_cuda_kernelERNS_14TensorIteratorEllEUliE_EEviT1_ --------------------------
	.section	.nv.info._ZN2at6native54_GLOBAL__N__d8c5977b_16_LinearAlgebra_cu_35b291db_316119_elementwise_kernelILi128ELi8EZNS1_25unpack_pivots_cuda_kernelERNS_14TensorIteratorEllEUliE_EEviT1_,"",@"SHT_CUDA_INFO"
	.sectionflags	@""
	.align	4


	//----- nvinfo : EIATTR_CUDA_API_VERSION
	.align		4
        /*0000*/ 	.byte	0x04, 0x37
        /*0002*/ 	.short	(.L_1096 - .L_1095)
.L_1095:
        /*0004*/ 	.word	0x00000082


	//----- nvinfo : EIATTR_KPARAM_INFO
	.align		4
.L_1096:
        /*0008*/ 	.byte	0x04, 0x17
        /*000a*/ 	.short	(.L_1098 - .L_1097)
.L_1097:
        /*000c*/ 	.word	0x00000000
        /*0010*/ 	.short	0x0001
        /*0012*/ 	.short	0x0008
        /*0014*/ 	.byte	0x00, 0xf0, 0x41, 0x08


	//----- nvinfo : EIATTR_KPARAM_INFO
	.align		4
.L_1098:
        /*0018*/ 	.byte	0x04, 0x17
        /*001a*/ 	.short	(.L_1100 - .L_1099)
.L_1099:
        /*001c*/ 	.word	0x00000000
        /*0020*/ 	.short	0x0000
        /*0022*/ 	.short	0x0000
        /*0024*/ 	.byte	0x00, 0xf0, 0x11, 0x00


	//----- nvinfo : EIATTR_SPARSE_MMA_MASK
	.align		4
.L_1100:
        /*0028*/ 	.byte	0x03, 0x50
        /*002a*/ 	.short	0x0000


	//----- nvinfo : EIATTR_MAXREG_COUNT
	.align		4
        /*002c*/ 	.byte	0x03, 0x1b
        /*002e*/ 	.short	0x0040


	//----- nvinfo : EIATTR_MERCURY_ISA_VERSION
	.align		4
        /*0030*/ 	.byte	0x03, 0x5f
        /*0032*/ 	.short	0x0101


	//----- nvinfo : EIATTR_VRC_CTA_INIT_COUNT
	.align		4
        /*0034*/ 	.byte	0x02, 0x4a
	.zero		1
	.zero		1


	//----- nvinfo : EIATTR_EXIT_INSTR_OFFSETS
	.align		4
        /*0038*/ 	.byte	0x04, 0x1c
        /*003a*/ 	.short	(.L_1102 - .L_1101)


	//   ....[0]....
.L_1101:
        /*003c*/ 	.word	0x000000c0


	//   ....[1]....
        /*0040*/ 	.word	0x000048c0


	//   ....[2]....
        /*0044*/ 	.word	0x00004dc0


	//   ....[3]....
        /*0048*/ 	.word	0x00005030


	//   ....[4]....
        /*004c*/ 	.word	0x000051f0


	//   ....[5]....
        /*0050*/ 	.word	0x000052d0


	//   ....[6]....
        /*0054*/ 	.word	0x00005310


	//   ....[7]....
        /*0058*/ 	.word	0x00011c00


	//   ....[8]....
        /*005c*/ 	.word	0x000133b0


	//   ....[9]....
        /*0060*/ 	.word	0x00013620


	//   ....[10]....
        /*0064*/ 	.word	0x000137a0


	//   ....[11]....
        /*0068*/ 	.word	0x00013850


	//----- nvinfo : EIATTR_MAX_THREADS
	.align		4
.L_1102:
        /*006c*/ 	.byte	0x04, 0x05
        /*006e*/ 	.short	(.L_1104 - .L_1103)
.L_1103:
        /*0070*/ 	.word	0x00000080
        /*0074*/ 	.word	0x00000001
        /*0078*/ 	.word	0x00000001


	//----- nvinfo : EIATTR_CRS_STACK_SIZE
	.align		4
.L_1104:
        /*007c*/ 	.byte	0x04, 0x1e
        /*007e*/ 	.short	(.L_1106 - .L_1105)
.L_1105:
        /*0080*/ 	.word	0x00000000


	//----- nvinfo : EIATTR_CBANK_PARAM_SIZE
	.align		4
.L_1106:
        /*0084*/ 	.byte	0x03, 0x19
        /*0086*/ 	.short	0x0218


	//----- nvinfo : EIATTR_PARAM_CBANK
	.align		4
        /*0088*/ 	.byte	0x04, 0x0a
        /*008a*/ 	.short	(.L_1108 - .L_1107)
	.align		4
.L_1107:
        /*008c*/ 	.word	index@(.nv.constant0._ZN2at6native54_GLOBAL__N__d8c5977b_16_LinearAlgebra_cu_35b291db_316119_elementwise_kernelILi128ELi8EZNS1_25unpack_pivots_cuda_kernelERNS_14TensorIteratorEllEUliE_EEviT1_)
        /*0090*/ 	.short	0x0380
        /*0092*/ 	.short	0x0218


	//----- nvinfo : EIATTR_SW_WAR
	.align		4
.L_1108:
        /*0094*/ 	.byte	0x04, 0x36
        /*0096*/ 	.short	(.L_1110 - .L_1109)
.L_1109:
        /*0098*/ 	.word	0x00000008
.L_1110:


//--------------------- .nv.info._ZN2at6native18elementwise_kernelILi128ELi4EZNS0_15gpu_kernel_implIZZZNS0_54_GLOBAL__N__d8c5977b_16_LinearAlgebra_cu_35b291db_316116addr_kernel_cudaERNS_14TensorIteratorERKN3c106ScalarES9_ENKUlvE_clEvENKUlvE9_clEvEUlNS6_4HalfESC_SC_E0_EEvRNS_18TensorIteratorBaseERKT_EUliE_EEviT1_ --------------------------
	.section	.nv.info._ZN2at6native18elementwise_kernelILi128ELi4EZNS0_15gpu_kernel_implIZZZNS0_54_GLOBAL__N__d8c5977b_16_LinearAlgebra_cu_35b291db_316116addr_kernel_cudaERNS_14TensorIteratorERKN3c106ScalarES9_ENKUlvE_clEvENKUlvE9_clEvEUlNS6_4HalfESC_SC_E0_EEvRNS_18TensorIteratorBaseERKT_EUliE_EEviT1_,"",@"SHT_CUDA_INFO"
	.sectionflags	@""
	.align	4


	//----- nvinfo : EIATTR_CUDA_API_VERSION
	.align		4
        /*0000*/ 	.byte	0x04, 0x37
        /*0002*/ 	.short	(.L_1112 - .L_1111)
.L_1111:
        /*0004*/ 	.word	0x00000082


	//----- nvinfo : EIATTR_KPARAM_INFO
	.align		4
.L_1112:
        /*0008*/ 	.byte	0x04, 0x17
        /*000a*/ 	.short	(.L_1114 - .L_1113)
.L_1113:
        /*000c*/ 	.word	0x00000000
        /*0010*/ 	.short	0x0001
        /*0012*/ 	.short	0x0008
        /*0014*/ 	.byte	0x00, 0xf0, 0x01, 0x0c


	//----- nvinfo : EIATTR_KPARAM_INFO
	.align		4
.L_1114:
        /*0018*/ 	.byte	0x04, 0x17
        /*001a*/ 	.short	(.L_1116 - .L_1115)
.L_1115:
        /*001c*/ 	.word	0x00000000
        /*0020*/ 	.short	0x0000
        /*0022*/ 	.short	0x0000
        /*0024*/ 	.byte	0x00, 0xf0, 0x11, 0x00


	//----- nvinfo : EIATTR_SPARSE_MMA_MASK
	.align		4
.L_1116:
        /*0028*/ 	.byte	0x03, 0x50
        /*002a*/ 	.short	0x0000


	//----- nvinfo : EIATTR_MAXREG_COUNT
	.align		4
        /*002c*/ 	.byte	0x03, 0x1b
        /*002e*/ 	.short	0x0080


	//----- nvinfo : EIATTR_EXTERNS
	.align		4
        /*0030*/ 	.byte	0x04, 0x0f
        /*0032*/ 	.short	(.L_1118 - .L_1117)


	//   ....[0]....
	.align		4
.L_1117:
        /*0034*/ 	.word	index@(__assertfail)


	//----- nvinfo : EIATTR_MERCURY_ISA_VERSION
	.align		4
.L_1118:
        /*0038*/ 	.byte	0x03, 0x5f
        /*003a*/ 	.short	0x0101


	//----- nvinfo : EIATTR_VRC_CTA_INIT_COUNT
	.align		4
        /*003c*/ 	.byte	0x02, 0x4a
	.zero		1
	.zero		1


	//----- nvinfo : EIATTR_SYSCALL_OFFSETS
	.align		4
        /*0040*/ 	.byte	0x04, 0x46
        /*0042*/ 	.short	(.L_1120 - .L_1119)


	//   ....[0]....
.L_1119:
        /*0044*/ 	.word	0x000027c0


	//   ....[1]....
        /*0048*/ 	.word	0x00003810


	//   ....[2]....
        /*004c*/ 	.word	0x00004790


	//   ....[3]....
        /*0050*/ 	.word	0x00005780


	//   ....[4]....
        /*0054*/ 	.word	0x000080c0


	//   ....[5]....
        /*0058*/ 	.word	0x00009110


	//   ....[6]....
        /*005c*/ 	.word	0x0000a080


	//   ....[7]....
        /*0060*/ 	.word	0x0000aea0


	//   ....[8]....
        /*0064*/ 	.word	0x0000d8f0


	//   ....[9]....
        /*0068*/ 	.word	0x0000e940


	//   ....[10]....
        /*006c*/ 	.word	0x0000f8b0


	//   ....[11]....
        /*0070*/ 	.word	0x000106d0


	//   ....[12]....
        /*0074*/ 	.word	0x00013140


	//   ....[13]....
        /*0078*/ 	.word	0x00014190


	//   ....[14]....
        /*007c*/ 	.word	0x00015100


	//   ....[15]....
        /*0080*/ 	.word	0x00015ef0


	//----- nvinfo : EIATTR_EXIT_INSTR_OFFSETS
	.align		4
.L_1120:
        /*0084*/ 	.byte	0x04, 0x1c
        /*0086*/ 	.short	(.L_1122 - .L_1121)


	//   ....[0]....
.L_1121:
        /*0088*/ 	.word	0x000109b0


	//   ....[1]....
        /*008c*/ 	.word	0x00015390


	//   ....[2]....
        /*0090*/ 	.word	0x000153d0


	//   ....[3]....
        /*0094*/ 	.word	0x00015470


	//   ....[4]....
        /*0098*/ 	.word	0x000154b0


	//   ....[5]....
        /*009c*/ 	.word	0x000154f0


	//   ....[6]....
        /*00a0*/ 	.word	0x00015580


	//   ....[7]....
        /*00a4*/ 	.word	0x000155a0


	//   ....[8]....
        /*00a8*/ 	.word	0x00015640


	//   ....[9]....
        /*00ac*/ 	.word	0x00015690


	//   ....[10]....
        /*00b0*/ 	.word	0x000156e0


	//   ....[11]....
        /*00b4*/ 	.word	0x000157c0


	//   ....[12]....
        /*00b8*/ 	.word	0x00015930


	//   ....[13]....
        /*00bc*/ 	.word	0x00015aa0


	//   ....[14]....
        /*00c0*/ 	.word	0x00015c00


	//   ....[15]....
        /*00c4*/ 	.word	0x00015c40


	//   ....[16]....
        /*00c8*/ 	.word	0x00015c80


	//   ....[17]....
        /*00cc*/ 	.word	0x00015d30


	//   ....[18]....
        /*00d0*/ 	.word	0x00015d90


	//   ....[19]....
        /*00d4*/ 	.word	0x00015f00


	//   ....[20]....
        /*00d8*/ 	.word	0x00016010


	//   ....[21]....
        /*00dc*/ 	.word	0x00016150


	//   ....[22]....
        /*00e0*/ 	.word	0x00016190


	//----- nvinfo : EIATTR_MAX_THREADS
	.align		4
.L_1122:
        /*00e4*/ 	.byte	0x04, 0x05
        /*00e6*/ 	.short	(.L_1124 - .L_1123)
.L_1123:
        /*00e8*/ 	.word	0x00000080
        /*00ec*/ 	.word	0x00000001
        /*00f0*/ 	.word	0x00000001


	//----- nvinfo : EIATTR_CRS_STACK_SIZE
	.align		4
.L_1124:
        /*00f4*/ 	.byte	0x04, 0x1e
        /*00f6*/ 	.short	(.L_1126 - .L_1125)
.L_1125:
        /*00f8*/ 	.word	0x00000000


	//----- nvinfo : EIATTR_CBANK_PARAM_SIZE
	.align		4
.L_1126:
        /*00fc*/ 	.byte	0x03, 0x19
        /*00fe*/ 	.short	0x0308


	//----- nvinfo : EIATTR_PARAM_CBANK
	.align		4
        /*0100*/ 	.byte	0x04, 0x0a
        /*0102*/ 	.short	(.L_1128 - .L_1127)
	.align		4
.L_1127:
        /*0104*/ 	.word	index@(.nv.constant0._ZN2at6native18elementwise_kernelILi128ELi4EZNS0_15gpu_kernel_implIZZZNS0_54_GLOBAL__N__d8c5977b_16_LinearAlgebra_cu_35b291db_316116addr_kernel_cudaERNS_14TensorIteratorERKN3c106ScalarES9_ENKUlvE_clEvENKUlvE9_clEvEUlNS6_4HalfESC_SC_E0_EEvRNS_18TensorIteratorBaseERKT_EUliE_EEviT1_)
        /*0108*/ 	.short	0x0380
        /*010a*/ 	.short	0x0308


	//----- nvinfo : EIATTR_SW_WAR
	.align		4
.L_1128:
        /*010c*/ 	.byte	0x04, 0x36
        /*010e*/ 	.short	(.L_1130 - .L_1129)
.L_1129:
        /*0110*/ 	.word	0x00000008
.L_1130:


//--------------------- .nv.info._ZN2at6native27unrolled_elementwise_kernelIZZZNS0_54_GLOBAL__N__d8c5977b_16_LinearAlgebra_cu_35b291db_316116addr_kernel_cudaERNS_14TensorIteratorERKN3c106ScalarES8_ENKUlvE_clEvENKUlvE9_clEvEUlNS5_4HalfESB_SB_E0_St5arrayIPcLm4EELi4E23TrivialOffsetCalculatorILi3EjESG_ILi1EjENS0_6memory12LoadWithCastILi3EEENSJ_13StoreWithCastILi1EEEEEviT_T0_T2_T3_T4_T5_ --------------------------
	.section	.nv.info._ZN2at6native27unrolled_elementwise_kernelIZZZNS0_54_GLOBAL__N__d8c5977b_16_LinearAlgebra_cu_35b291db_316116addr_kernel_cudaERNS_14TensorIteratorERKN3c106ScalarES8_ENKUlvE_clEvENKUlvE9_clEvEUlNS5_4HalfESB_SB_E0_St5arrayIPcLm4EELi4E23TrivialOffsetCalculatorILi3EjESG_ILi1EjENS0_6memory12LoadWithCastILi3EEENSJ_13StoreWithCastILi1EEEEEviT_T0_T2_T3_T4_T5_,"",@"SHT_CUDA_INFO"
	.sectionflags	@""
	.align	4


	//----- nvinfo : EIATTR_CUDA_API_VERSION
	.align		4
        /*0000*/ 	.byte	0x04, 0x37
        /*0002*/ 	.short	(.L_1132 - .L_1131)
.L_1131:
        /*0004*/ 	.word	0x00000082


	//----- nvinfo : EIATTR_KPARAM_INFO
	.align		4
.L_1132:
        /*0008*/ 	.byte	0x04, 0x17
        /*000a*/ 	.short	(.L_1134 - .L_1133)
.L_1133:
        /*000c*/ 	.word	0x00000000
        /*0010*/ 	.short	0x0006
        /*0012*/ 	.short	0x004c
        /*0014*/ 	.byte	0x00, 0xf0, 0x21, 0x00


	//----- nvinfo : EIATTR_KPARAM_INFO
	.align		4
.L_1134:
        /*0018*/ 	.byte	0x04, 0x17
        /*001a*/ 	.short	(.L_1136 - .L_1135)
.L_1135:
        /*001c*/ 	.word	0x00000000
        /*0020*/ 	.short	0x0005
        /*0022*/ 	.short	0x003c
        /*0024*/ 	.byte	0x00, 0xf0, 0x41, 0x00


	//----- nvinfo : EIATTR_KPARAM_INFO
	.align		4
.L_1136:
        /*0028*/ 	.byte	0x04, 0x17
        /*002a*/ 	.short	(.L_1138 - .L_1137)
.L_1137:
        /*002c*/ 	.word	0x00000000
        /*0030*/ 	.short	0x0004
        /*0032*/ 	.short	0x0039
        /*0034*/ 	.byte	0x00, 0xf0, 0x05, 0x00


	//----- nvinfo : EIATTR_KPARAM_INFO
	.align		4
.L_1138:
        /*0038*/ 	.byte	0x04, 0x17
        /*003a*/ 	.short	(.L_1140 - .L_1139)
.L_1139:
        /*003c*/ 	.word	0x00000000
        /*0040*/ 	.short	0x0003
        /*0042*/ 	.short	0x0038
        /*0044*/ 	.byte	0x00, 0xf0, 0x05, 0x00


	//----- nvinfo : EIATTR_KPARAM_INFO
	.align		4
.L_1140:
        /*0048*/ 	.byte	0x04, 0x17
        /*004a*/ 	.short	(.L_1142 - .L_1141)
.L_1141:
        /*004c*/ 	.word	0x00000000
        /*0050*/ 	.short	0x0002
        /*0052*/ 	.short	0x0018
        /*0054*/ 	.byte	0x00, 0xf0, 0x81, 0x00


	//----- nvinfo : EIATTR_KPARAM_INFO
	.align		4
.L_1142:
        /*0058*/ 	.byte	0x04, 0x17
        /*005a*/ 	.short	(.L_1144 - .L_1143)
.L_1143:
        /*005c*/ 	.word	0x00000000
        /*0060*/ 	.short	0x0001
        /*0062*/ 	.short	0x0008
        /*0064*/ 	.byte	0x00, 0xf0, 0x41, 0x00


	//----- nvinfo : EIATTR_KPARAM_INFO
	.align		4
.L_1144:
        /*0068*/ 	.byte	0x04, 0x17
        /*006a*/ 	.short	(.L_1146 - .L_1145)
.L_1145:
        /*006c*/ 	.word	0x00000000
        /*0070*/ 	.short	0x0000
        /*0072*/ 	.short	0x0000
        /*0074*/ 	.byte	0x00, 0xf0, 0x11, 0x00


	//----- nvinfo : EIATTR_SPARSE_MMA_MASK
	.align		4
.L_1146:
        /*0078*/ 	.byte	0x03, 0x50
        /*007a*/ 	.short	0x0000


	//----- nvinfo : EIATTR_MAXREG_COUNT
	.align		4
        /*007c*/ 	.byte	0x03, 0x1b
        /*007e*/ 	.short	0x00ff


	//----- nvinfo : EIATTR_EXTERNS
	.align		4
        /*0080*/ 	.byte	0x04, 0x0f
        /*0082*/ 	.short	(.L_1148 - .L_1147)


	//   ....[0]....
	.align		4
.L_1147:
        /*0084*/ 	.word	index@(__assertfail)


	//----- nvinfo : EIATTR_MERCURY_ISA_VERSION
	.align		4
.L_1148:
        /*0088*/ 	.byte	0x03, 0x5f
        /*008a*/ 	.short	0x0101


	//----- nvinfo : EIATTR_VRC_CTA_INIT_COUNT
	.align		4
        /*008c*/ 	.byte	0x02, 0x4a
	.zero		1
	.zero		1


	//----- nvinfo : EIATTR_SYSCALL_OFFSETS
	.align		4
        /*0090*/ 	.byte	0x04, 0x46
        /*0092*/ 	.short	(.L_1150 - .L_1149)


	//   ....[0]....
.L_1149:
        /*0094*/ 	.word	0x00001010


	//   ....[1]....
        /*0098*/ 	.word	0x00002090


	//   ....[2]....
        /*009c*/ 	.word	0x00003110


	//   ....[3]....
        /*00a0*/ 	.word	0x000042e0


	//   ....[4]....
        /*00a4*/ 	.word	0x00005360


	//   ....[5]....
        /*00a8*/ 	.word	0x000063e0


	//   ....[6]....
        /*00ac*/ 	.word	0x000074f0


	//   ....[7]....
        /*00b0*/ 	.word	0x00008570


	//   ....[8]....
        /*00b4*/ 	.word	0x00009600


	//   ....[9]....
        /*00b8*/ 	.word	0x0000a720


	//   ....[10]....
        /*00bc*/ 	.word	0x0000b7b0


	//   ....[11]....
        /*00c0*/ 	.word	0x0000c760


	//   ....[12]....
        /*00c4*/ 	.word	0x0000dce0


	//   ....[13]....
        /*00c8*/ 	.word	0x0000ebe0


	//   ....[14]....
        /*00cc*/ 	.word	0x0000fb60


	//   ....[15]....
        /*00d0*/ 	.word	0x00010b00


	//----- nvinfo : EIATTR_EXIT_INSTR_OFFSETS
	.align		4
.L_1150:
        /*00d4*/ 	.byte	0x04, 0x1c
        /*00d6*/ 	.short	(.L_1152 - .L_1151)


	//   ....[0]....
.L_1151:
        /*00d8*/ 	.word	0x0000fe30


	//   ....[1]....
        /*00dc*/ 	.word	0x0000ffa0


	//   ....[2]....
        /*00e0*/ 	.word	0x0000ffe0


	//   ....[3]....
        /*00e4*/ 	.word	0x00010080


	//   ....[4]....
        /*00e8*/ 	.word	0x000100c0


	//   ....[5]....
        /*00ec*/ 	.word	0x00010100


	//   ....[6]....
        /*00f0*/ 	.word	0x00010190


	//   ....[7]....
        /*00f4*/ 	.word	0x000101b0


	//   ....[8]....
        /*00f8*/ 	.word	0x00010250


	//   ....[9]....
        /*00fc*/ 	.word	0x000102a0


	//   ....[10]....
        /*0100*/ 	.word	0x000102f0


	//   ....[11]....
        /*0104*/ 	.word	0x000103d0


	//   ....[12]....
        /*0108*/ 	.word	0x00010540


	//   ....[13]....
        /*010c*/ 	.word	0x000106b0


	//   ....[14]....
        /*0110*/ 	.word	0x00010810


	//   ....[15]....
        /*0114*/ 	.word	0x00010850


	//   ....[16]....
        /*0118*/ 	.word	0x00010890


	//   ....[17]....
        /*011c*/ 	.word	0x00010940


	//   ....[18]....
        /*0120*/ 	.word	0x000109a0


	//   ....[19]....
        /*0124*/ 	.word	0x00010b10


	//   ....[20]....
        /*0128*/ 	.word	0x00010c20


	//   ....[21]....
        /*012c*/ 	.word	0x00010d60


	//   ....[22]....
        /*0130*/ 	.word	0x00010da0


	//----- nvinfo : EIATTR_MAX_THREADS
	.align		4
.L_1152:
        /*0134*/ 	.byte	0x04, 0x05
        /*0136*/ 	.short	(.L_1154 - .L_1153)
.L_1153:
        /*0138*/ 	.word	0x00000080
        /*013c*/ 	.word	0x00000001
        /*0140*/ 	.word	0x00000001


	//----- nvinfo : EIATTR_CRS_STACK_SIZE
	.align		4
.L_1154:
        /*0144*/ 	.byte	0x04, 0x1e
        /*0146*/ 	.short	(.L_1156 - .L_1155)
.L_1155:
        /*0148*/ 	.word	0x00000000


	//----- nvinfo : EIATTR_CBANK_PARAM_SIZE
	.align		4
.L_1156:
        /*014c*/ 	.byte	0x03, 0x19
        /*014e*/ 	.short	0x0054


	//----- nvinfo : EIATTR_PARAM_CBANK
	.align		4
        /*0150*/ 	.byte	0x04, 0x0a
        /*0152*/ 	.short	(.L_1158 - .L_1157)
	.align		4
.L_1157:
        /*0154*/ 	.word	index@(.nv.constant0._ZN2at6native27unrolled_elementwise_kernelIZZZNS0_54_GLOBAL__N__d8c5977b_16_LinearAlgebra_cu_35b291db_316116addr_kernel_cudaERNS_14TensorIteratorERKN3c106ScalarES8_ENKUlvE_clEvENKUlvE9_clEvEUlNS5_4HalfESB_SB_E0_St5arrayIPcLm4EELi4E23TrivialOffsetCalculatorILi3EjESG_ILi1EjENS0_6memory12LoadWithCastILi3EEENSJ_13StoreWithCastILi1EEEEEviT_T0_T2_T3_T4_T5_)
        /*0158*/ 	.short	0x0380
        /*015a*/ 	.short	0x0054


	//----- nvinfo : EIATTR_SW_WAR
	.align		4
.L_1158:
        /*015c*/ 	.byte	0x04, 0x36
        /*015e*/ 	.short	(.L_1160 - .L_1159)
.L_1159:
        /*0160*/ 	.word	0x00000008
.L_1160:


//--------------------- .nv.info._ZN2at6native18elementwise_kernelILi128ELi4EZNS0_22gpu_kernel_impl_nocastIZZZNS0_54_GLOBAL__N__d8c5977b_16_LinearAlgebra_cu_35b291db_316116addr_kernel_cudaERNS_14TensorIteratorERKN3c106ScalarES9_ENKUlvE_clEvENKUlvE9_clEvEUlNS6_4HalfESC_SC_E0_EEvRNS_18TensorIteratorBaseERKT_EUliE_EEviT1_ --------------------------
	.section	.nv.info._ZN2at6native18elementwise_kernelILi128ELi4EZNS0_22gpu_kernel_impl_nocastIZZZNS0_54_GLOBAL__N__d8c5977b_16_LinearAlgebra_cu_35b291db_316116addr_kernel_cudaERNS_14TensorIteratorERKN3c106ScalarES9_ENKUlvE_clEvENKUlvE9_clEvEUlNS6_4HalfESC_SC_E0_EEvRNS_18TensorIteratorBaseERKT_EUliE_EEviT1_,"",@"SHT_CUDA_INFO"
	.sectionflags	@""
	.align	4


	//----- nvinfo : EIATTR_CUDA_API_VERSION
	.align		4
        /*0000*/ 	.byte	0x04, 0x37
        /*0002*/ 	.short	(.L_1162 - .L_1161)
.L_1161:
        /*0004*/ 	.word	0x00000082


	//----- nvinfo : EIATTR_KPARAM_INFO
	.align		4
.L_1162:
        /*0008*/ 	.byte	0x04, 0x17
        /*000a*/ 	.short	(.L_1164 - .L_1163)
.L_1163:
        /*000c*/ 	.word	0x00000000
        /*0010*/ 	.short	0x0001
        /*0012*/ 	.short	0x0008
        /*0014*/ 	.byte	0x00, 0xf0, 0xe1, 0x0b


	//----- nvinfo : EIATTR_KPARAM_INFO
	.align		4
.L_1164:
        /*0018*/ 	.byte	0x04, 0x17
        /*001a*/ 	.short	(.L_1166 - .L_1165)
.L_1165:
        /*001c*/ 	.word	0x00000000
        /*0020*/ 	.short	0x0000
        /*0022*/ 	.short	0x0000
        /*0024*/ 	.byte	0x00, 0xf0, 0x11, 0x00


	//----- nvinfo : EIATTR_SPARSE_MMA_MASK
	.align		4
.L_1166:
        /*0028*/ 	.byte	0x03, 0x50
        /*002a*/ 	.short	0x0000


	//----- nvinfo : EIATTR_MAXREG_COUNT
	.align		4
        /*002c*/ 	.byte	0x03, 0x1b
        /*002e*/ 	.short	0x0080


	//----- nvinfo : EIATTR_MERCURY_ISA_VERSION
	.align		4
        /*0030*/ 	.byte	0x03, 0x5f
        /*0032*/ 	.short	0x0101


	//----- nvinfo : EIATTR_VRC_CTA_INIT_COUNT
	.align		4
        /*0034*/ 	.byte	0x02, 0x4a
	.zero		1
	.zero		1


	//----- nvinfo : EIATTR_EXIT_INSTR_OFFSETS
	.align		4
        /*0038*/ 	.byte	0x04, 0x1c
        /*003a*/ 	.short	(.L_1168 - .L_1167)


	//   ....[0]....
.L_1167:
        /*003c*/ 	.word	0x00000660


	//   ....[1]....
        /*0040*/ 	.word	0x00000800


	//   ....[2]....
        /*0044*/ 	.word	0x00005550


	//   ....[3]....
        /*0048*/ 	.word	0x00006eb0


	//----- nvinfo : EIATTR_MAX_THREADS
	.align		4
.L_1168:
        /*004c*/ 	.byte	0x04, 0x05
        /*004e*/ 	.short	(.L_1170 - .L_1169)
.L_1169:
        /*0050*/ 	.word	0x00000080
        /*0054*/ 	.word	0x00000001
        /*0058*/ 	.word	0x00000001


	//----- nvinfo : EIATTR_CRS_STACK_SIZE
	.align		4
.L_1170:
        /*005c*/ 	.byte	0x04, 0x1e
        /*005e*/ 	.short	(.L_1172 - .L_1171)
.L_1171:
        /*0060*/ 	.word	0x00000000


	//----- nvinfo : EIATTR_CBANK_PARAM_SIZE
	.align		4
.L_1172:
        /*0064*/ 	.byte	0x03, 0x19
        /*0066*/ 	.short	0x0300


	//----- nvinfo : EIATTR_PARAM_CBANK
	.align		4
        /*0068*/ 	.byte	0x04, 0x0a
        /*006a*/ 	.short	(.L_1174 - .L_1173)
	.align		4
.L_1173:
        /*006c*/ 	.word	index@(.nv.constant0._ZN2at6native18elementwise_kernelILi128ELi4EZNS0_22gpu_kernel_impl_nocastIZZZNS0_54_GLOBAL__N__d8c5977b_16_LinearAlgebra_cu_35b291db_316116addr_kernel_cudaERNS_14TensorIteratorERKN3c106ScalarES9_ENKUlvE_clEvENKUlvE9_clEvEUlNS6_4HalfESC_SC_E0_EEvRNS_18TensorIteratorBaseERKT_EUliE_EEviT1_)
        /*0070*/ 	.short	0x0380
        /*0072*/ 	.short	0x0300


	//----- nvinfo : EIATTR_SW_WAR
	.align		4
.L_1174:
        /*0074*/ 	.byte	0x04, 0x36
        /*0076*/ 	.short	(.L_1176 - .L_1175)
.L_1175:
        /*0078*/ 	.word	0x00000008
.L_1176:


//--------------------- .nv.info._ZN2at6native27unrolled_elementwise_kernelIZZZNS0_54_GLOBAL__N__d8c5977b_16_LinearAlgebra_cu_35b291db_316116addr_kernel_cudaERNS_14TensorIteratorERKN3c106ScalarES8_ENKUlvE_clEvENKUlvE9_clEvEUlNS5_4HalfESB_SB_E0_St5arrayIPcLm4EELi4E23TrivialOffsetCalculatorILi3EjESG_ILi1EjENS0_6memory15LoadWithoutCastENSJ_16StoreWithoutCastEEEviT_T0_T2_T3_T4_T5_ --------------------------
	.section	.nv.info._ZN2at6native27unrolled_elementwise_kernelIZZZNS0_54_GLOBAL__N__d8c5977b_16_LinearAlgebra_cu_35b291db_316116addr_kernel_cudaERNS_14TensorIteratorERKN3c106ScalarES8_ENKUlvE_clEvENKUlvE9_clEvEUlNS5_4HalfESB_SB_E0_St5arrayIPcLm4EELi4E23TrivialOffsetCalculatorILi3EjESG_ILi1EjENS0_6memory15LoadWithoutCastENSJ_16StoreWithoutCastEEEviT_T0_T2_T3_T4_T5_,"",@"SHT_CUDA_INFO"
	.sectionflags	@""
	.align	4


	//----- nvinfo : EIATTR_CUDA_API_VERSION
	.align		4
        /*0000*/ 	.byte	0x04, 0x37
        /*0002*/ 	.short	(.L_1178 - .L_1177)
.L_1177:
        /*0004*/ 	.word	0x00000082


	//----- nvinfo : EIATTR_KPARAM_INFO
	.align		4
.L_1178:
        /*0008*/ 	.byte	0x04, 0x17
        /*000a*/ 	.short	(.L_1180 - .L_1179)
.L_1179:
        /*000c*/ 	.word	0x00000000
        /*0010*/ 	.short	0x0006
        /*0012*/ 	.short	0x003b
        /*0014*/ 	.byte	0x00, 0xf0, 0x05, 0x00


	//----- nvinfo : EIATTR_KPARAM_INFO
	.align		4
.L_1180:
        /*0018*/ 	.byte	0x04, 0x17
        /*001a*/ 	.short	(.L_1182 - .L_1181)
.L_1181:
        /*001c*/ 	.word	0x00000000
        /*0020*/ 	.short	0x0005
        /*0022*/ 	.short	0x003a
        /*0024*/ 	.byte	0x00, 0xf0, 0x05, 0x00


	//----- nvinfo : EIATTR_KPARAM_INFO
	.align		4
.L_1182:
        /*0028*/ 	.byte	0x04, 0x17
        /*002a*/ 	.short	(.L_1184 - .L_1183)
.L_1183:
        /*002c*/ 	.word	0x00000000
        /*0030*/ 	.short	0x0004
        /*0032*/ 	.short	0x0039
        /*0034*/ 	.byte	0x00, 0xf0, 0x05, 0x00


	//----- nvinfo : EIATTR_KPARAM_INFO
	.align		4
.L_1184:
        /*0038*/ 	.byte	0x04, 0x17
        /*003a*/ 	.short	(.L_1186 - .L_1185)
.L_1185:
        /*003c*/ 	.word	0x00000000
        /*0040*/ 	.short	0x0003
        /*0042*/ 	.short	0x0038
        /*0044*/ 	.byte	0x00, 0xf0, 0x05, 0x00


	//----- nvinfo : EIATTR_KPARAM_INFO
	.align		4
.L_1186:
        /*0048*/ 	.byte	0x04, 0x17
        /*004a*/ 	.short	(.L_1188 - .L_1187)
.L_1187:
        /*004c*/ 	.word	0x00000000
        /*0050*/ 	.short	0x0002
        /*0052*/ 	.short	0x0018
        /*0054*/ 	.byte	0x00, 0xf0, 0x81, 0x00


	//----- nvinfo : EIATTR_KPARAM_INFO
	.align		4
.L_1188:
        /*0058*/ 	.byte	0x04, 0x17
        /*005a*/ 	.short	(.L_1190 - .L_1189)
.L_1189:
        /*005c*/ 	.word	0x00000000
        /*0060*/ 	.short	0x0001
        /*0062*/ 	.short	0x0008
        /*0064*/ 	.byte	0x00, 0xf0, 0x41, 0x00


	//----- nvinfo : EIATTR_KPARAM_INFO
	.align		4
.L_1190:
        /*0068*/ 	.byte	0x04, 0x17
        /*006a*/ 	.short	(.L_1192 - .L_1191)
.L_1191:
        /*006c*/ 	.word	0x00000000
        /*0070*/ 	.short	0x0000
        /*0072*/ 	.short	0x0000
        /*0074*/ 	.byte	0x00, 0xf0, 0x11, 0x00


	//----- nvinfo : EIATTR_SPARSE_MMA_MASK
	.align		4
.L_1192:
        /*0078*/ 	.byte	0x03, 0x50
        /*007a*/ 	.short	0x0000


	//----- nvinfo : EIATTR_MAXREG_COUNT
	.align		4
        /*007c*/ 	.byte	0x03, 0x1b
        /*007e*/ 	.short	0x00ff


	//----- nvinfo : EIATTR_MERCURY_ISA_VERSION
	.align		4
        /*0080*/ 	.byte	0x03, 0x5f
        /*0082*/ 	.short	0x0101


	//----- nvinfo : EIATTR_VRC_CTA_INIT_COUNT
	.align		4
        /*0084*/ 	.byte	0x02, 0x4a
	.zero		1
	.zero		1


	//----- nvinfo : EIATTR_EXIT_INSTR_OFFSETS
	.align		4
        /*0088*/ 	.byte	0x04, 0x1c
        /*008a*/ 	.short	(.L_1194 - .L_1193)


	//   ....[0]....
.L_1193:
        /*008c*/ 	.word	0x00000ad0


	//   ....[1]....
        /*0090*/ 	.word	0x00000b20


	//----- nvinfo : EIATTR_MAX_THREADS
	.align		4
.L_1194:
        /*0094*/ 	.byte	0x04, 0x05
        /*0096*/ 	.short	(.L_1196 - .L_1195)
.L_1195:
        /*0098*/ 	.word	0x00000080
        /*009c*/ 	.word	0x00000001
        /*00a0*/ 	.word	0x00000001


	//----- nvinfo : EIATTR_CRS_STACK_SIZE
	.align		4
.L_1196:
        /*00a4*/ 	.byte	0x04, 0x1e
        /*00a6*/ 	.short	(.L_1198 - .L_1197)
.L_1197:
        /*00a8*/ 	.word	0x00000000


	//----- nvinfo : EIATTR_CBANK_PARAM_SIZE
	.align		4
.L_1198:
        /*00ac*/ 	.byte	0x03, 0x19
        /*00ae*/ 	.short	0x003c


	//----- nvinfo : EIATTR_PARAM_CBANK
	.align		4
        /*00b0*/ 	.byte	0x04, 0x0a
        /*00b2*/ 	.short	(.L_1200 - .L_1199)
	.align		4
.L_1199:
        /*00b4*/ 	.word	index@(.nv.constant0._ZN2at6native27unrolled_elementwise_kernelIZZZNS0_54_GLOBAL__N__d8c5977b_16_LinearAlgebra_cu_35b291db_316116addr_kernel_cudaERNS_14TensorIteratorERKN3c106ScalarES8_ENKUlvE_clEvENKUlvE9_clEvEUlNS5_4HalfESB_SB_E0_St5arrayIPcLm4EELi4E23TrivialOffsetCalculatorILi3EjESG_ILi1EjENS0_6memory15LoadWithoutCastENSJ_16StoreWithoutCastEEEviT_T0_T2_T3_T4_T5_)
        /*00b8*/ 	.short	0x0380
        /*00ba*/ 	.short	0x003c


	//----- nvinfo : EIATTR_SW_WAR
	.align		4
.L_1200:
        /*00bc*/ 	.byte	0x04, 0x36
        /*00be*/ 	.short	(.L_1202 - .L_1201)
.L_1201:
        /*00c0*/ 	.word	0x00000008
.L_1202:


//--------------------- .nv.info._ZN2at6native29vectorized_elementwise_kernelILi2EZZZNS0_54_GLOBAL__N__d8c5977b_16_LinearAlgebra_cu_35b291db_316116addr_kernel_cudaERNS_14TensorIteratorERKN3c106ScalarES8_ENKUlvE_clEvENKUlvE9_clEvEUlNS5_4HalfESB_SB_E0_St5arrayIPcLm4EEEEviT0_T1_ --------------------------
	.section	.nv.info._ZN2at6native29vectorized_elementwise_kernelILi2EZZZNS0_54_GLOBAL__N__d8c5977b_16_LinearAlgebra_cu_35b291db_316116addr_kernel_cudaERNS_14TensorIteratorERKN3c106ScalarES8_ENKUlvE_clEvENKUlvE9_clEvEUlNS5_4HalfESB_SB_E0_St5arrayIPcLm4EEEEviT0_T1_,"",@"SHT_CUDA_INFO"
	.sectionflags	@""
	.align	4


	//----- nvinfo : EIATTR_CUDA_API_VERSION
	.align		4
        /*0000*/ 	.byte	0x04, 0x37
        /*0002*/ 	.short	(.L_1204 - .L_1203)
.L_1203:
        /*0004*/ 	.word	0x00000082


	//----- nvinfo : EIATTR_KPARAM_INFO
	.align		4
.L_1204:
        /*0008*/ 	.byte	0x04, 0x17
        /*000a*/ 	.short	(.L_1206 - .L_1205)
.L_1205:
        /*000c*/ 	.word	0x00000000
        /*0010*/ 	.short	0x0002
        /*0012*/ 	.short	0x0018
        /*0014*/ 	.byte	0x00, 0xf0, 0x81, 0x00


	//----- nvinfo : EIATTR_KPARAM_INFO
	.align		4
.L_1206:
        /*0018*/ 	.byte	0x04, 0x17
        /*001a*/ 	.short	(.L_1208 - .L_1207)
.L_1207:
        /*001c*/ 	.word	0x00000000
        /*0020*/ 	.short	0x0001
        /*0022*/ 	.short	0x0008
        /*0024*/ 	.byte	0x00, 0xf0, 0x41, 0x00


	//----- nvinfo : EIATTR_KPARAM_INFO
	.align		4
.L_1208:
        /*0028*/ 	.byte	0x04, 0x17
        /*002a*/ 	.short	(.L_1210 - .L_1209)
.L_1209:
        /*002c*/ 	.word	0x00000000
        /*0030*/ 	.short	0x0000
        /*0032*/ 	.short	0x0000
        /*0034*/ 	.byte	0x00, 0xf0, 0x11, 0x00


	//----- nvinfo : EIATTR_SPARSE_MMA_MASK
	.align		4
.L_1210:
        /*0038*/ 	.byte	0x03, 0x50
        /*003a*/ 	.short	0x0000


	//----- nvinfo : EIATTR_MAXREG_COUNT
	.align		4
        /*003c*/ 	.byte	0x03, 0x1b
        /*003e*/ 	.short	0x00ff


	//----- nvinfo : EIATTR_MERCURY_ISA_VERSION
	.align		4
        /*0040*/ 	.byte	0x03, 0x5f
        /*0042*/ 	.short	0x0101


	//----- nvinfo : EIATTR_VRC_CTA_INIT_COUNT
	.align		4
        /*0044*/ 	.byte	0x02, 0x4a
	.zero		1
	.zero		1


	//----- nvinfo : EIATTR_EXIT_INSTR_OFFSETS
	.align		4
        /*0048*/ 	.byte	0x04, 0x1c
        /*004a*/ 	.short	(.L_1212 - .L_1211)


	//   ....[0]....
.L_1211:
        /*004c*/ 	.word	0x00001660


	//   ....[1]....
        /*0050*/ 	.word	0x000016b0


	//   ....[2]....
        /*0054*/ 	.word	0x00001f20


	//----- nvinfo : EIATTR_MAX_THREADS
	.align		4
.L_1212:
        /*0058*/ 	.byte	0x04, 0x05
        /*005a*/ 	.short	(.L_1214 - .L_1213)
.L_1213:
        /*005c*/ 	.word	0x00000080
        /*0060*/ 	.word	0x00000001
        /*0064*/ 	.word	0x00000001


	//----- nvinfo : EIATTR_CRS_STACK_SIZE
	.align		4
.L_1214:
        /*0068*/ 	.byte	0x04, 0x1e
        /*006a*/ 	.short	(.L_1216 - .L_1215)
.L_1215:
        /*006c*/ 	.word	0x00000000


	//----- nvinfo : EIATTR_CBANK_PARAM_SIZE
	.align		4
.L_1216:
        /*0070*/ 	.byte	0x03, 0x19
        /*0072*/ 	.short	0x0038


	//----- nvinfo : EIATTR_PARAM_CBANK
	.align		4
        /*0074*/ 	.byte	0x04, 0x0a
        /*0076*/ 	.short	(.L_1218 - .L_1217)
	.align		4
.L_1217:
        /*0078*/ 	.word	index@(.nv.constant0._ZN2at6native29vectorized_elementwise_kernelILi2EZZZNS0_54_GLOBAL__N__d8c5977b_16_LinearAlgebra_cu_35b291db_316116addr_kernel_cudaERNS_14TensorIteratorERKN3c106ScalarES8_ENKUlvE_clEvENKUlvE9_clEvEUlNS5_4HalfESB_SB_E0_St5arrayIPcLm4EEEEviT0_T1_)
        /*007c*/ 	.short	0x0380
        /*007e*/ 	.short	0x0038


	//----- nvinfo : EIATTR_SW_WAR
	.align		4
.L_1218:
        /*0080*/ 	.byte	0x04, 0x36
        /*0082*/ 	.short	(.L_1220 - .L_1219)
.L_1219:
        /*0084*/ 	.word	0x00000008
.L_1220:


//--------------------- .nv.info._ZN2at6native29vectorized_elementwise_kernelILi4EZZZNS0_54_GLOBAL__N__d8c5977b_16_LinearAlgebra_cu_35b291db_316116addr_kernel_cudaERNS_14TensorIteratorERKN3c106ScalarES8_ENKUlvE_clEvENKUlvE9_clEvEUlNS5_4HalfESB_SB_E0_St5arrayIPcLm4EEEEviT0_T1_ --------------------------
	.section	.nv.info._ZN2at6native29vectorized_elementwise_kernelILi4EZZZNS0_54_GLOBAL__N__d8c5977b_16_LinearAlgebra_cu_35b291db_316116addr_kernel_cudaERNS_14TensorIteratorERKN3c106ScalarES8_ENKUlvE_clEvENKUlvE9_clEvEUlNS5_4HalfESB_SB_E0_St5arrayIPcLm4EEEEviT0_T1_,"",@"SHT_CUDA_INFO"
	.sectionflags	@""
	.align	4


	//----- nvinfo : EIATTR_CUDA_API_VERSION
	.align		4
        /*0000*/ 	.byte	0x04, 0x37
        /*0002*/ 	.short	(.L_1222 - .L_1221)
.L_1221:
        /*0004*/ 	.word	0x00000082


	//----- nvinfo : EIATTR_KPARAM_INFO
	.align		4
.L_1222:
        /*0008*/ 	.byte	0x04, 0x17
        /*000a*/ 	.short	(.L_1224 - .L_1223)
.L_1223:
        /*000c*/ 	.word	0x00000000
        /*0010*/ 	.short	0x0002
        /*0012*/ 	.short	0x0018
        /*0014*/ 	.byte	0x00, 0xf0, 0x81, 0x00


	//----- nvinfo : EIATTR_KPARAM_INFO
	.align		4
.L_1224:
        /*0018*/ 	.byte	0x04, 0x17
        /*001a*/ 	.short	(.L_1226 - .L_1225)
.L_1225:
        /*001c*/ 	.word	0x00000000
        /*0020*/ 	.short	0x0001
        /*0022*/ 	.short	0x0008
        /*0024*/ 	.byte	0x00, 0xf0, 0x41, 0x00


	//----- nvinfo : EIATTR_KPARAM_INFO
	.align		4
.L_1226:
        /*0028*/ 	.byte	0x04, 0x17
        /*002a*/ 	.short	(.L_1228 - .L_1227)
.L_1227:
        /*002c*/ 	.word	0x00000000
        /*0030*/ 	.short	0x0000
        /*0032*/ 	.short	0x0000
        /*0034*/ 	.byte	0x00, 0xf0, 0x11, 0x00


	//----- nvinfo : EIATTR_SPARSE_MMA_MASK
	.align		4
.L_1228:
        /*0038*/ 	.byte	0x03, 0x50
        /*003a*/ 	.short	0x0000


	//----- nvinfo : EIATTR_MAXREG_COUNT
	.align		4
        /*003c*/ 	.byte	0x03, 0x1b
        /*003e*/ 	.short	0x00ff


	//----- nvinfo : EIATTR_MERCURY_ISA_VERSION
	.align		4
        /*0040*/ 	.byte	0x03, 0x5f
        /*0042*/ 	.short	0x0101


	//----- nvinfo : EIATTR_VRC_CTA_INIT_COUNT
	.align		4
        /*0044*/ 	.byte	0x02, 0x4a
	.zero		1
	.zero		1


	//----- nvinfo : EIATTR_EXIT_INSTR_OFFSETS
	.align		4
        /*0048*/ 	.byte	0x04, 0x1c
        /*004a*/ 	.short	(.L_1230 - .L_1229)


	//   ....[0]....
.L_1229:
        /*004c*/ 	.word	0x00001660


	//   ....[1]....
        /*0050*/ 	.word	0x000016b0


	//   ....[2]....
        /*0054*/ 	.word	0x00001ea0


	//----- nvinfo : EIATTR_MAX_THREADS
	.align		4
.L_1230:
        /*0058*/ 	.byte	0x04, 0x05
        /*005a*/ 	.short	(.L_1232 - .L_1231)
.L_1231:
        /*005c*/ 	.word	0x00000080
        /*0060*/ 	.word	0x00000001
        /*0064*/ 	.word	0x00000001


	//----- nvinfo : EIATTR_CRS_STACK_SIZE
	.align		4
.L_1232:
        /*0068*/ 	.byte	0x04, 0x1e
        /*006a*/ 	.short	(.L_1234 - .L_1233)
.L_1233:
        /*006c*/ 	.word	0x00000000


	//----- nvinfo : EIATTR_CBANK_PARAM_SIZE
	.align		4
.L_1234:
        /*0070*/ 	.byte	0x03, 0x19
        /*0072*/ 	.short	0x0038


	//----- nvinfo : EIATTR_PARAM_CBANK
	.align		4
        /*0074*/ 	.byte	0x04, 0x0a
        /*0076*/ 	.short	(.L_1236 - .L_1235)
	.align		4
.L_1235:
        /*0078*/ 	.word	index@(.nv.constant0._ZN2at6native29vectorized_elementwise_kernelILi4EZZZNS0_54_GLOBAL__N__d8c5977b_16_LinearAlgebra_cu_35b291db_316116addr_kernel_cudaERNS_14TensorIteratorERKN3c106ScalarES8_ENKUlvE_clEvENKUlvE9_clEvEUlNS5_4HalfESB_SB_E0_St5arrayIPcLm4EEEEviT0_T1_)
        /*007c*/ 	.short	0x0380
        /*007e*/ 	.short	0x0038


	//----- nvinfo : EIATTR_SW_WAR
	.align		4
.L_1236:
        /*0080*/ 	.byte	0x04, 0x36
        /*0082*/ 	.short	(.L_1238 - .L_1237)
.L_1237:
        /*0084*/ 	.word	0x00000008
.L_1238:


//--------------------- .nv.info._ZN2at6native29vectorized_elementwise_kernelILi8EZZZNS0_54_GLOBAL__N__d8c5977b_16_LinearAlgebra_cu_35b291db_316116addr_kernel_cudaERNS_14TensorIteratorERKN3c106ScalarES8_ENKUlvE_clEvENKUlvE9_clEvEUlNS5_4HalfESB_SB_E0_St5arrayIPcLm4EEEEviT0_T1_ --------------------------
	.section	.nv.info._ZN2at6native29vectorized_elementwise_kernelILi8EZZZNS0_54_GLOBAL__N__d8c5977b_16_LinearAlgebra_cu_35b291db_316116addr_kernel_cudaERNS_14TensorIteratorERKN3c106ScalarES8_ENKUlvE_clEvENKUlvE9_clEvEUlNS5_4HalfESB_SB_E0_St5arrayIPcLm4EEEEviT0_T1_,"",@"SHT_CUDA_INFO"
	.sectionflags	@""
	.align	4


	//----- nvinfo : EIATTR_CUDA_API_VERSION
	.align		4
        /*0000*/ 	.byte	0x04, 0x37
        /*0002*/ 	.short	(.L_1240 - .L_1239)
.L_1239:
        /*0004*/ 	.word	0x00000082


	//----- nvinfo : EIATTR_KPARAM_INFO
	.align		4
.L_1240:
        /*0008*/ 	.byte	0x04, 0x17
        /*000a*/ 	.short	(.L_1242 - .L_1241)
.L_1241:
        /*000c*/ 	.word	0x00000000
        /*0010*/ 	.short	0x0002
        /*0012*/ 	.short	0x0018
        /*0014*/ 	.byte	0x00, 0xf0, 0x81, 0x00


	//----- nvinfo : EIATTR_KPARAM_INFO
	.align		4
.L_1242:
        /*0018*/ 	.byte	0x04, 0x17
        /*001a*/ 	.short	(.L_1244 - .L_1243)
.L_1243:
        /*001c*/ 	.word	0x00000000
        /*0020*/ 	.short	0x0001
        /*0022*/ 	.short	0x0008
        /*0024*/ 	.byte	0x00, 0xf0, 0x41, 0x00


	//----- nvinfo : EIATTR_KPARAM_INFO
	.align		4
.L_1244:
        /*0028*/ 	.byte	0x04, 0x17
        /*002a*/ 	.short	(.L_1246 - .L_1245)
.L_1245:
        /*002c*/ 	.word	0x00000000
        /*0030*/ 	.short	0x0000
        /*0032*/ 	.short	0x0000
        /*0034*/ 	.byte	0x00, 0xf0, 0x11, 0x00


	//----- nvinfo : EIATTR_SPARSE_MMA_MASK
	.align		4
.L_1246:
        /*0038*/ 	.byte	0x03, 0x50
        /*003a*/ 	.short	0x0000


	//----- nvinfo : EIATTR_MAXREG_COUNT
	.align		4
        /*003c*/ 	.byte	0x03, 0x1b
        /*003e*/ 	.short	0x00ff


	//----- nvinfo : EIATTR_MERCURY_ISA_VERSION
	.align		4
        /*0040*/ 	.byte	0x03, 0x5f
        /*0042*/ 	.short	0x0101


	//----- nvinfo : EIATTR_VRC_CTA_INIT_COUNT
	.align		4
        /*0044*/ 	.byte	0x02, 0x4a
	.zero		1
	.zero		1


	//----- nvinfo : EIATTR_EXIT_INSTR_OFFSETS
	.align		4
        /*0048*/ 	.byte	0x04, 0x1c
        /*004a*/ 	.short	(.L_1248 - .L_1247)


	//   ....[0]....
.L_1247:
        /*004c*/ 	.word	0x00001660


	//   ....[1]....
        /*0050*/ 	.word	0x000016b0


	//   ....[2]....
        /*0054*/ 	.word	0x00001e60


	//----- nvinfo : EIATTR_MAX_THREADS
	.align		4
.L_1248:
        /*0058*/ 	.byte	0x04, 0x05
        /*005a*/ 	.short	(.L_1250 - .L_1249)
.L_1249:
        /*005c*/ 	.word	0x00000080
        /*0060*/ 	.word	0x00000001
        /*0064*/ 	.word	0x00000001


	//----- nvinfo : EIATTR_CRS_STACK_SIZE
	.align		4
.L_1250:
        /*0068*/ 	.byte	0x04, 0x1e
        /*006a*/ 	.short	(.L_1252 - .L_1251)
.L_1251:
        /*006c*/ 	.word	0x00000000


	//----- nvinfo : EIATTR_CBANK_PARAM_SIZE
	.align		4
.L_1252:
        /*0070*/ 	.byte	0x03, 0x19
        /*0072*/ 	.short	0x0038


	//----- nvinfo : EIATTR_PARAM_CBANK
	.align		4
        /*0074*/ 	.byte	0x04, 0x0a
        /*0076*/ 	.short	(.L_1254 - .L_1253)
	.align		4
.L_1253:
        /*0078*/ 	.word	index@(.nv.constant0._ZN2at6native29vectorized_elementwise_kernelILi8EZZZNS0_54_GLOBAL__N__d8c5977b_16_LinearAlgebra_cu_35b291db_316116addr_kernel_cudaERNS_14TensorIteratorERKN3c106ScalarES8_ENKUlvE_clEvENKUlvE9_clEvEUlNS5_4HalfESB_SB_E0_St5arrayIPcLm4EEEEviT0_T1_)
        /*007c*/ 	.short	0x0380
        /*007e*/ 	.short	0x0038


	//----- nvinfo : EIATTR_SW_WAR
	.align		4
.L_1254:
        /*0080*/ 	.byte	0x04, 0x36
        /*0082*/ 	.short	(.L_1256 - .L_1255)
.L_1255:
        /*0084*/ 	.word	0x00000008
.L_1256:


//--------------------- .nv.info._ZN2at6native18elementwise_kernelILi128ELi4EZNS0_15gpu_kernel_implIZZZNS0_54_GLOBAL__N__d8c5977b_16_LinearAlgebra_cu_35b291db_316116addr_kernel_cudaERNS_14TensorIteratorERKN3c106ScalarES9_ENKUlvE_clEvENKUlvE9_clEvEUlNS6_4HalfESC_SC_E_EEvRNS_18TensorIteratorBaseERKT_EUliE_EEviT1_ --------------------------
	.section	.nv.info._ZN2at6native18elementwise_kernelILi128ELi4EZNS0_15gpu_kernel_implIZZZNS0_54_GLOBAL__N__d8c5977b_16_LinearAlgebra_cu_35b291db_316116addr_kernel_cudaERNS_14TensorIteratorERKN3c106ScalarES9_ENKUlvE_clEvENKUlvE9_clEvEUlNS6_4HalfESC_SC_E_EEvRNS_18TensorIteratorBaseERKT_EUliE_EEviT1_,"",@"SHT_CUDA_INFO"
	.sectionflags	@""
	.align	4


	//----- nvinfo : EIATTR_CUDA_API_VERSION
	.align		4
        /*0000*/ 	.byte	0x04, 0x37
        /*0002*/ 	.short	(.L_1258 - .L_1257)
.L_1257:
        /*0004*/ 	.word	0x00000082


	//----- nvinfo : EIATTR_KPARAM_INFO
	.align		4
.L_1258:
        /*0008*/ 	.byte	0x04, 0x17
        /*000a*/ 	.short	(.L_1260 - .L_1259)
.L_1259:
        /*000c*/ 	.word	0x00000000
        /*0010*/ 	.short	0x0001
        /*0012*/ 	.short	0x0008
        /*0014*/ 	.byte	0x00, 0xf0, 0x01, 0x0c


	//----- nvinfo : EIATTR_KPARAM_INFO
	.align		4
.L_1260:
        /*0018*/ 	.byte	0x04, 0x17
        /*001a*/ 	.short	(.L_1262 - .L_1261)
.L_1261:
        /*001c*/ 	.word	0x00000000
        /*0020*/ 	.short	0x0000
        /*0022*/ 	.short	0x0000
        /*0024*/ 	.byte	0x00, 0xf0, 0x11, 0x00


	//----- nvinfo : EIATTR_SPARSE_MMA_MASK
	.align		4
.L_1262:
        /*0028*/ 	.byte	0x03, 0x50
        /*002a*/ 	.short	0x0000


	//----- nvinfo : EIATTR_MAXREG_COUNT
	.align		4
        /*002c*/ 	.byte	0x03, 0x1b
        /*002e*/ 	.short	0x0080


	//----- nvinfo : EIATTR_EXTERNS
	.align		4
        /*0030*/ 	.byte	0x04, 0x0f
        /*0032*/ 	.short	(.L_1264 - .L_1263)


	//   ....[0]....
	.align		4
.L_1263:
        /*0034*/ 	.word	index@(__assertfail)


	//----- nvinfo : EIATTR_MERCURY_ISA_VERSION
	.align		4
.L_1264:
        /*0038*/ 	.byte	0x03, 0x5f
        /*003a*/ 	.short	0x0101


	//----- nvinfo : EIATTR_VRC_CTA_INIT_COUNT
	.align		4
        /*003c*/ 	.byte	0x02, 0x4a
	.zero		1
	.zero		1


	//----- nvinfo : EIATTR_SYSCALL_OFFSETS
	.align		4
        /*0040*/ 	.byte	0x04, 0x46
        /*0042*/ 	.short	(.L_1266 - .L_1265)


	//   ....[0]....
.L_1265:
        /*0044*/ 	.word	0x000018c0


	//   ....[1]....
        /*0048*/ 	.word	0x000027b0


	//   ....[2]....
        /*004c*/ 	.word	0x00003740


	//   ....[3]....
        /*0050*/ 	.word	0x000046b0


	//   ....[4]....
        /*0054*/ 	.word	0x00006030


	//   ....[5]....
        /*0058*/ 	.word	0x00006fe0


	//   ....[6]....
        /*005c*/ 	.word	0x00007f60


	//   ....[7]....
        /*0060*/ 	.word	0x00008d00


	//   ....[8]....
        /*0064*/ 	.word	0x0000a790


	//   ....[9]....
        /*0068*/ 	.word	0x0000b740


	//   ....[10]....
        /*006c*/ 	.word	0x0000c6c0


	//   ....[11]....
        /*0070*/ 	.word	0x0000d460


	//   ....[12]....
        /*0074*/ 	.word	0x0000ef20


	//   ....[13]....
        /*0078*/ 	.word	0x0000fed0


	//   ....[14]....
        /*007c*/ 	.word	0x00010e50


	//   ....[15]....
        /*0080*/ 	.word	0x00011bc0


	//----- nvinfo : EIATTR_EXIT_INSTR_OFFSETS
	.align		4
.L_1266:
        /*0084*/ 	.byte	0x04, 0x1c
        /*0086*/ 	.short	(.L_1268 - .L_1267)


	//   ....[0]....
.L_1267:
        /*0088*/ 	.word	0x0000d740


	//   ....[1]....
        /*008c*/ 	.word	0x00011060


	//   ....[2]....
        /*0090*/ 	.word	0x000110a0


	//   ....[3]....
        /*0094*/ 	.word	0x00011140


	//   ....[4]....
        /*0098*/ 	.word	0x00011180


	//   ....[5]....
        /*009c*/ 	.word	0x000111c0


	//   ....[6]....
        /*00a0*/ 	.word	0x00011250


	//   ....[7]....
        /*00a4*/ 	.word	0x00011270


	//   ....[8]....
        /*00a8*/ 	.word	0x00011310


	//   ....[9]....
        /*00ac*/ 	.word	0x00011360


	//   ....[10]....
        /*00b0*/ 	.word	0x000113b0


	//   ....[11]....
        /*00b4*/ 	.word	0x00011490


	//   ....[12]....
        /*00b8*/ 	.word	0x00011600


	//   ....[13]....
        /*00bc*/ 	.word	0x00011770


	//   ....[14]....
        /*00c0*/ 	.word	0x000118d0


	//   ....[15]....
        /*00c4*/ 	.word	0x00011910


	//   ....[16]....
        /*00c8*/ 	.word	0x00011950


	//   ....[17]....
        /*00cc*/ 	.word	0x00011a00


	//   ....[18]....
        /*00d0*/ 	.word	0x00011a60


	//   ....[19]....
        /*00d4*/ 	.word	0x00011bd0


	//   ....[20]....
        /*00d8*/ 	.word	0x00011ce0


	//   ....[21]....
        /*00dc*/ 	.word	0x00011e20


	//   ....[22]....
        /*00e0*/ 	.word	0x00011e60


	//----- nvinfo : EIATTR_MAX_THREADS
	.align		4
.L_1268:
        /*00e4*/ 	.byte	0x04, 0x05
        /*00e6*/ 	.short	(.L_1270 - .L_1269)
.L_1269:
        /*00e8*/ 	.word	0x00000080
        /*00ec*/ 	.word	0x00000001
        /*00f0*/ 	.word	0x00000001


	//----- nvinfo : EIATTR_CRS_STACK_SIZE
	.align		4
.L_1270:
        /*00f4*/ 	.byte	0x04, 0x1e
        /*00f6*/ 	.short	(.L_1272 - .L_1271)
.L_1271:
        /*00f8*/ 	.word	0x00000000


	//----- nvinfo : EIATTR_CBANK_PARAM_SIZE
	.align		4
.L_1272:
        /*00fc*/ 	.byte	0x03, 0x19
        /*00fe*/ 	.short	0x0308


	//----- nvinfo : EIATTR_PARAM_CBANK
	.align		4
        /*0100*/ 	.byte	0x04, 0x0a
        /*0102*/ 	.short	(.L_1274 - .L_1273)
	.align		4
.L_1273:
        /*0104*/ 	.word	index@(.nv.constant0._ZN2at6native18elementwise_kernelILi128ELi4EZNS0_15gpu_kernel_implIZZZNS0_54_GLOBAL__N__d8c5977b_16_LinearAlgebra_cu_35b291db_316116addr_kernel_cudaERNS_14TensorIteratorERKN3c106ScalarES9_ENKUlvE_clEvENKUlvE9_clEvEUlNS6_4HalfESC_SC_E_EEvRNS_18TensorIteratorBaseERKT_EUliE_EEviT1_)
        /*0108*/ 	.short	0x0380
        /*010a*/ 	.short	0x0308


	//----- nvinfo : EIATTR_SW_WAR
	.align		4
.L_1274:
        /*010c*/ 	.byte	0x04, 0x36
        /*010e*/ 	.short	(.L_1276 - .L_1275)
.L_1275:
        /*0110*/ 	.word	0x00000008
.L_1276:


//--------------------- .nv.info._ZN2at6native27unrolled_elementwise_kernelIZZZNS0_54_GLOBAL__N__d8c5977b_16_LinearAlgebra_cu_35b291db_316116addr_kernel_cudaERNS_14TensorIteratorERKN3c106ScalarES8_ENKUlvE_clEvENKUlvE9_clEvEUlNS5_4HalfESB_SB_E_St5arrayIPcLm4EELi4E23TrivialOffsetCalculatorILi3EjESG_ILi1EjENS0_6memory12LoadWithCastILi3EEENSJ_13StoreWithCastILi1EEEEEviT_T0_T2_T3_T4_T5_ --------------------------
	.section	.nv.info._ZN2at6native27unrolled_elementwise_kernelIZZZNS0_54_GLOBAL__N__d8c5977b_16_LinearAlgebra_cu_35b291db_316116addr_kernel_cudaERNS_14TensorIteratorERKN3c106ScalarES8_ENKUlvE_clEvENKUlvE9_clEvEUlNS5_4HalfESB_SB_E_St5arrayIPcLm4EELi4E23TrivialOffsetCalculatorILi3EjESG_ILi1EjENS0_6memory12LoadWithCastILi3EEENSJ_13StoreWithCastILi1EEEEEviT_T0_T2_T3_T4_T5_,"",@"SHT_CUDA_INFO"
	.sectionflags	@""
	.align	4


	//----- nvinfo : EIATTR_CUDA_API_VERSION
	.align		4
        /*0000*/ 	.byte	0x04, 0x37
        /*0002*/ 	.short	(.L_1278 - .L_1277)
.L_1277:
        /*0004*/ 	.word	0x00000082


	//----- nvinfo : EIATTR_KPARAM_INFO
	.align		4
.L_1278:
        /*0008*/ 	.byte	0x04, 0x17
        /*000a*/ 	.short	(.L_1280 - .L_1279)
.L_1279:
        /*000c*/ 	.word	0x00000000
        /*0010*/ 	.short	0x0006
        /*0012*/ 	.short	0x004c
        /*0014*/ 	.byte	0x00, 0xf0, 0x21, 0x00


	//----- nvinfo : EIATTR_KPARAM_INFO
	.align		4
.L_1280:
        /*0018*/ 	.byte	0x04, 0x17
        /*001a*/ 	.short	(.L_1282 - .L_1281)
.L_1281:
        /*001c*/ 	.word	0x00000000
        /*0020*/ 	.short	0x0005
        /*0022*/ 	.short	0x003c
        /*0024*/ 	.byte	0x00, 0xf0, 0x41, 0x00


	//----- nvinfo : EIATTR_KPARAM_INFO
	.align		4
.L_1282:
        /*0028*/ 	.byte	0x04, 0x17
        /*002a*/ 	.short	(.L_1284 - .L_1283)
.L_1283:
        /*002c*/ 	.word	0x00000000
        /*0030*/ 	.short	0x0004
        /*0032*/ 	.short	0x0039
        /*0034*/ 	.byte	0x00, 0xf0, 0x05, 0x00


	//----- nvinfo : EIATTR_KPARAM_INFO
	.align		4
.L_1284:
        /*0038*/ 	.byte	0x04, 0x17
        /*003a*/ 	.short	(.L_1286 - .L_1285)
.L_1285:
        /*003c*/ 	.word	0x00000000
        /*0040*/ 	.short	0x0003
        /*0042*/ 	.short	0x0038
        /*0044*/ 	.byte	0x00, 0xf0, 0x05, 0x00


	//----- nvinfo : EIATTR_KPARAM_INFO
	.align		4
.L_1286:
        /*0048*/ 	.byte	0x04, 0x17
        /*004a*/ 	.short	(.L_1288 - .L_1287)
.L_1287:
        /*004c*/ 	.word	0x00000000
        /*0050*/ 	.short	0x0002
        /*0052*/ 	.short	0x0018
        /*0054*/ 	.byte	0x00, 0xf0, 0x81, 0x00


	//----- nvinfo : EIATTR_KPARAM_INFO
	.align		4
.L_1288:
        /*0058*/ 	.byte	0x04, 0x17
        /*005a*/ 	.short	(.L_1290 - .L_1289)
.L_1289:
        /*005c*/ 	.word	0x00000000
        /*0060*/ 	.short	0x0001
        /*0062*/ 	.short	0x0008
        /*0064*/ 	.byte	0x00, 0xf0, 0x41, 0x00


	//----- nvinfo : EIATTR_KPARAM_INFO
	.align		4
.L_1290:
        /*0068*/ 	.byte	0x04, 0x17
        /*006a*/ 	.short	(.L_1292 - .L_1291)
.L_1291:
        /*006c*/ 	.word	0x00000000
        /*0070*/ 	.short	0x0000
        /*0072*/ 	.short	0x0000
        /*0074*/ 	.byte	0x00, 0xf0, 0x11, 0x00


	//----- nvinfo : EIATTR_SPARSE_MMA_MASK
	.align		4
.L_1292:
        /*0078*/ 	.byte	0x03, 0x50
        /*007a*/ 	.short	0x0000


	//----- nvinfo : EIATTR_MAXREG_COUNT
	.align		4
        /*007c*/ 	.byte	0x03, 0x1b
        /*007e*/ 	.short	0x00ff


	//----- nvinfo : EIATTR_EXTERNS
	.align		4
        /*0080*/ 	.byte	0x04, 0x0f
        /*0082*/ 	.short	(.L_1294 - .L_1293)


	//   ....[0]....
	.align		4
.L_1293:
        /*0084*/ 	.word	index@(__assertfail)


	//----- nvinfo : EIATTR_MERCURY_ISA_VERSION
	.align		4
.L_1294:
        /*0088*/ 	.byte	0x03, 0x5f
        /*008a*/ 	.short	0x0101


	//----- nvinfo : EIATTR_VRC_CTA_INIT_COUNT
	.align		4
        /*008c*/ 	.byte	0x02, 0x4a
	.zero		1
	.zero		1


	//----- nvinfo : EIATTR_SYSCALL_OFFSETS
	.align		4
        /*0090*/ 	.byte	0x04, 0x46
        /*0092*/ 	.short	(.L_1296 - .L_1295)


	//   ....[0]....
.L_1295:
        /*0094*/ 	.word	0x00000270


	//   ....[1]....
        /*0098*/ 	.word	0x00001180


	//   ....[2]....
        /*009c*/ 	.word	0x00002200


	//   ....[3]....
        /*00a0*/ 	.word	0x00002570


	//   ....[4]....
        /*00a4*/ 	.word	0x00003540


	//   ....[5]....
        /*00a8*/ 	.word	0x000045c0


	//   ....[6]....
        /*00ac*/ 	.word	0x00004870


	//   ....[7]....
        /*00b0*/ 	.word	0x00005850


	//   ....[8]....
        /*00b4*/ 	.word	0x000068e0


	//   ....[9]....
        /*00b8*/ 	.word	0x00006b90


	//   ....[10]....
        /*00bc*/ 	.word	0x00007b70


	//   ....[11]....
        /*00c0*/ 	.word	0x00008b20


	//   ....[12]....
        /*00c4*/ 	.word	0x00009e60


	//   ....[13]....
        /*00c8*/ 	.word	0x0000ad20


	//   ....[14]....
        /*00cc*/ 	.word	0x0000bca0


	//   ....[15]....
        /*00d0*/ 	.word	0x0000cc20


	//----- nvinfo : EIATTR_EXIT_INSTR_OFFSETS
	.align		4
.L_1296:
        /*00d4*/ 	.byte	0x04, 0x1c
        /*00d6*/ 	.short	(.L_1298 - .L_1297)


	//   ....[0]....
.L_1297:
        /*00d8*/ 	.word	0x0000bf70


	//   ....[1]....
        /*00dc*/ 	.word	0x0000c0c0


	//   ....[2]....
        /*00e0*/ 	.word	0x0000c100


	//   ....[3]....
        /*00e4*/ 	.word	0x0000c1a0


	//   ....[4]....
        /*00e8*/ 	.word	0x0000c1e0


	//   ....[5]....
        /*00ec*/ 	.word	0x0000c220


	//   ....[6]....
        /*00f0*/ 	.word	0x0000c2b0


	//   ....[7]....
        /*00f4*/ 	.word	0x0000c2d0


	//   ....[8]....
        /*00f8*/ 	.word	0x0000c370


	//   ....[9]....
        /*00fc*/ 	.word	0x0000c3c0


	//   ....[10]....
        /*0100*/ 	.word	0x0000c410


	//   ....[11]....
        /*0104*/ 	.word	0x0000c4f0


	//   ....[12]....
        /*0108*/ 	.word	0x0000c660


	//   ....[13]....
        /*010c*/ 	.word	0x0000c7d0


	//   ....[14]....
        /*0110*/ 	.word	0x0000c930


	//   ....[15]....
        /*0114*/ 	.word	0x0000c970


	//   ....[16]....
        /*0118*/ 	.word	0x0000c9b0


	//   ....[17]....
        /*011c*/ 	.word	0x0000ca60


	//   ....[18]....
        /*0120*/ 	.word	0x0000cac0


	//   ....[19]....
        /*0124*/ 	.word	0x0000cc30


	//   ....[20]....
        /*0128*/ 	.word	0x0000cd40


	//   ....[21]....
        /*012c*/ 	.word	0x0000ce80


	//   ....[22]....
        /*0130*/ 	.word	0x0000cec0


	//----- nvinfo : EIATTR_MAX_THREADS
	.align		4
.L_1298:
        /*0134*/ 	.byte	0x04, 0x05
        /*0136*/ 	.short	(.L_1300 - .L_1299)
.L_1299:
        /*0138*/ 	.word	0x00000080
        /*013c*/ 	.word	0x00000001
        /*0140*/ 	.word	0x00000001


	//----- nvinfo : EIATTR_CRS_STACK_SIZE
	.align		4
.L_1300:
        /*0144*/ 	.byte	0x04, 0x1e
        /*0146*/ 	.short	(.L_1302 - .L_1301)
.L_1301:
        /*0148*/ 	.word	0x00000000


	//----- nvinfo : EIATTR_CBANK_PARAM_SIZE
	.align		4
.L_1302:
        /*014c*/ 	.byte	0x03, 0x19
        /*014e*/ 	.short	0x0054


	//----- nvinfo : EIATTR_PARAM_CBANK
	.align		4
        /*0150*/ 	.byte	0x04, 0x0a
        /*0152*/ 	.short	(.L_1304 - .L_1303)
	.align		4
.L_1303:
        /*0154*/ 	.word	index@(.nv.constant0._ZN2at6native27unrolled_elementwise_kernelIZZZNS0_54_GLOBAL__N__d8c5977b_16_LinearAlgebra_cu_35b291db_316116addr_kernel_cudaERNS_14TensorIteratorERKN3c106ScalarES8_ENKUlvE_clEvENKUlvE9_clEvEUlNS5_4HalfESB_SB_E_St5arrayIPcLm4EELi4E23TrivialOffsetCalculatorILi3EjESG_ILi1EjENS0_6memory12LoadWithCastILi3EEENSJ_13StoreWithCastILi1EEEEEviT_T0_T2_T3_T4_T5_)
        /*0158*/ 	.short	0x0380
        /*015a*/ 	.short	0x0054


	//----- nvinfo : EIATTR_SW_WAR
	.align		4
.L_1304:
        /*015c*/ 	.byte	0x04, 0x36
        /*015e*/ 	.short	(.L_1306 - .L_1305)
.L_1305:
        /*0160*/ 	.word	0x00000008
.L_1306:


//--------------------- .nv.info._ZN2at6native18elementwise_kernelILi128ELi4EZNS0_22gpu_kernel_impl_nocastIZZZNS0_54_GLOBAL__N__d8c5977b_16_LinearAlgebra_cu_35b291db_316116addr_kernel_cudaERNS_14TensorIteratorERKN3c106ScalarES9_ENKUlvE_clEvENKUlvE9_clEvEUlNS6_4HalfESC_SC_E_EEvRNS_18TensorIteratorBaseERKT_EUliE_EEviT1_ --------------------------
	.section	.nv.info._ZN2at6native18elementwise_kernelILi128ELi4EZNS0_22gpu_kernel_impl_nocastIZZZNS0_54_GLOBAL__N__d8c5977b_16_LinearAlgebra_cu_35b291db_316116addr_kernel_cudaERNS_14TensorIteratorERKN3c106ScalarES9_ENKUlvE_clEvENKUlvE9_clEvEUlNS6_4HalfESC_SC_E_EEvRNS_18TensorIteratorBaseERKT_EUliE_EEviT1_,"",@"SHT_CUDA_INFO"
	.sectionflags	@""
	.align	4


	//----- nvinfo : EIATTR_CUDA_API_VERSION
	.align		4
        /*0000*/ 	.byte	0x04, 0x37
        /*0002*/ 	.short	(.L_1308 - .L_1307)
.L_1307:
        /*0004*/ 	.word	0x00000082


	//----- nvinfo : EIATTR_KPARAM_INFO
	.align		4
.L_1308:
        /*0008*/ 	.byte	0x04, 0x17
        /*000a*/ 	.short	(.L_1310 - .L_1309)
.L_1309:
        /*000c*/ 	.word	0x00000000
        /*0010*/ 	.short	0x0001
        /*0012*/ 	.short	0x0008
        /*0014*/ 	.byte	0x00, 0xf0, 0xe1, 0x0b


	//----- nvinfo : EIATTR_KPARAM_INFO
	.align		4
.L_1310:
        /*0018*/ 	.byte	0x04, 0x17
        /*001a*/ 	.short	(.L_1312 - .L_1311)
.L_1311:
        /*001c*/ 	.word	0x00000000
        /*0020*/ 	.short	0x0000
        /*0022*/ 	.short	0x0000
        /*0024*/ 	.byte	0x00, 0xf0, 0x11, 0x00


	//----- nvinfo : EIATTR_SPARSE_MMA_MASK
	.align		4
.L_1312:
        /*0028*/ 	.byte	0x03, 0x50
        /*002a*/ 	.short	0x0000


	//----- nvinfo : EIATTR_MAXREG_COUNT
	.align		4
        /*002c*/ 	.byte	0x03, 0x1b
        /*002e*/ 	.short	0x0080


	//----- nvinfo : EIATTR_MERCURY_ISA_VERSION
	.align		4
        /*0030*/ 	.byte	0x03, 0x5f
        /*0032*/ 	.short	0x0101


	//----- nvinfo : EIATTR_VRC_CTA_INIT_COUNT
	.align		4
        /*0034*/ 	.byte	0x02, 0x4a
	.zero		1
	.zero		1


	//----- nvinfo : EIATTR_EXIT_INSTR_OFFSETS
	.align		4
        /*0038*/ 	.byte	0x04, 0x1c
        /*003a*/ 	.short	(.L_1314 - .L_1313)


	//   ....[0]....
.L_1313:
        /*003c*/ 	.word	0x00000480


	//   ....[1]....
        /*0040*/ 	.word	0x00000580


	//   ....[2]....
        /*0044*/ 	.word	0x00004c10


	//   ....[3]....
        /*0048*/ 	.word	0x00006330


	//----- nvinfo : EIATTR_MAX_THREADS
	.align		4
.L_1314:
        /*004c*/ 	.byte	0x04, 0x05
        /*004e*/ 	.short	(.L_1316 - .L_1315)
.L_1315:
        /*0050*/ 	.word	0x00000080
        /*0054*/ 	.word	0x00000001
        /*0058*/ 	.word	0x00000001


	//----- nvinfo : EIATTR_CRS_STACK_SIZE
	.align		4
.L_1316:
        /*005c*/ 	.byte	0x04, 0x1e
        /*005e*/ 	.short	(.L_1318 - .L_1317)
.L_1317:
        /*0060*/ 	.word	0x00000000


	//----- nvinfo : EIATTR_CBANK_PARAM_SIZE
	.align		4
.L_1318:
        /*0064*/ 	.byte	0x03, 0x19
        /*0066*/ 	.short	0x0300


	//----- nvinfo : EIATTR_PARAM_CBANK
	.align		4
        /*0068*/ 	.byte	0x04, 0x0a
        /*006a*/ 	.short	(.L_1320 - .L_1319)
	.align		4
.L_1319:
        /*006c*/ 	.word	index@(.nv.constant0._ZN2at6native18elementwise_kernelILi128ELi4EZNS0_22gpu_kernel_impl_nocastIZZZNS0_54_GLOBAL__N__d8c5977b_16_LinearAlgebra_cu_35b291db_316116addr_kernel_cudaERNS_14TensorIteratorERKN3c106ScalarES9_ENKUlvE_clEvENKUlvE9_clEvEUlNS6_4HalfESC_SC_E_EEvRNS_18TensorIteratorBaseERKT_EUliE_EEviT1_)
        /*0070*/ 	.short	0x0380
        /*0072*/ 	.short	0x0300


	//----- nvinfo : EIATTR_SW_WAR
	.align		4
.L_1320:
        /*0074*/ 	.byte	0x04, 0x36
        /*0076*/ 	.short	(.L_1322 - .L_1321)
.L_1321:
        /*0078*/ 	.word	0x00000008
.L_1322:


//--------------------- .nv.info._ZN2at6native27unrolled_elementwise_kernelIZZZNS0_54_GLOBAL__N__d8c5977b_16_LinearAlgebra_cu_35b291db_316116addr_kernel_cudaERNS_14TensorIteratorERKN3c106ScalarES8_ENKUlvE_clEvENKUlvE9_clEvEUlNS5_4HalfESB_SB_E_St5arrayIPcLm4EELi4E23TrivialOffsetCalculatorILi3EjESG_ILi1EjENS0_6memory15LoadWithoutCastENSJ_16StoreWithoutCastEEEviT_T0_T2_T3_T4_T5_ --------------------------
	.section	.nv.info._ZN2at6native27unrolled_elementwise_kernelIZZZNS0_54_GLOBAL__N__d8c5977b_16_LinearAlgebra_cu_35b291db_316116addr_kernel_cudaERNS_14TensorIteratorERKN3c106ScalarES8_ENKUlvE_clEvENKUlvE9_clEvEUlNS5_4HalfESB_SB_E_St5arrayIPcLm4EELi4E23TrivialOffsetCalculatorILi3EjESG_ILi1EjENS0_6memory15LoadWithoutCastENSJ_16StoreWithoutCastEEEviT_T0_T2_T3_T4_T5_,"",@"SHT_CUDA_INFO"
	.sectionflags	@""
	.align	4


	//----- nvinfo : EIATTR_CUDA_API_VERSION
	.align		4
        /*0000*/ 	.byte	0x04, 0x37
        /*0002*/ 	.short	(.L_1324 - .L_1323)
.L_1323:
        /*0004*/ 	.word	0x00000082


	//----- nvinfo : EIATTR_KPARAM_INFO
	.align		4
.L_1324:
        /*0008*/ 	.byte	0x04, 0x17
        /*000a*/ 	.short	(.L_1326 - .L_1325)
.L_1325:
        /*000c*/ 	.word	0x00000000
        /*0010*/ 	.short	0x0006
        /*0012*/ 	.short	0x003b
        /*0014*/ 	.byte	0x00, 0xf0, 0x05, 0x00


	//----- nvinfo : EIATTR_KPARAM_INFO
	.align		4
.L_1326:
        /*0018*/ 	.byte	0x04, 0x17
        /*001a*/ 	.short	(.L_1328 - .L_1327)
.L_1327:
        /*001c*/ 	.word	0x00000000
        /*0020*/ 	.short	0x0005
        /*0022*/ 	.short	0x003a
        /*0024*/ 	.byte	0x00, 0xf0, 0x05, 0x00


	//----- nvinfo : EIATTR_KPARAM_INFO
	.align		4
.L_1328:
        /*0028*/ 	.byte	0x04, 0x17
        /*002a*/ 	.short	(.L_1330 - .L_1329)
.L_1329:
        /*002c*/ 	.word	0x00000000
        /*0030*/ 	.short	0x0004
        /*0032*/ 	.short	0x0039
        /*0034*/ 	.byte	0x00, 0xf0, 0x05, 0x00


	//----- nvinfo : EIATTR_KPARAM_INFO
	.align		4
.L_1330:
        /*0038*/ 	.byte	0x04, 0x17
        /*003a*/ 	.short	(.L_1332 - .L_1331)
.L_1331:
        /*003c*/ 	.word	0x00000000
        /*0040*/ 	.short	0x0003
        /*0042*/ 	.short	0x0038
        /*0044*/ 	.byte	0x00, 0xf0, 0x05, 0x00


	//----- nvinfo : EIATTR_KPARAM_INFO
	.align		4
.L_1332:
        /*0048*/ 	.byte	0x04, 0x17
        /*004a*/ 	.short	(.L_1334 - .L_1333)
.L_1333:
        /*004c*/ 	.word	0x00000000
        /*0050*/ 	.short	0x0002
        /*0052*/ 	.short	0x0018
        /*0054*/ 	.byte	0x00, 0xf0, 0x81, 0x00


	//----- nvinfo : EIATTR_KPARAM_INFO
	.align		4
.L_1334:
        /*0058*/ 	.byte	0x04, 0x17
        /*005a*/ 	.short	(.L_1336 - .L_1335)
.L_1335:
        /*005c*/ 	.word	0x00000000
        /*0060*/ 	.short	0x0001
        /*0062*/ 	.short	0x0008
        /*0064*/ 	.byte	0x00, 0xf0, 0x41, 0x00


	//----- nvinfo : EIATTR_KPARAM_INFO
	.align		4
.L_1336:
        /*0068*/ 	.byte	0x04, 0x17
        /*006a*/ 	.short	(.L_1338 - .L_1337)
.L_1337:
        /*006c*/ 	.word	0x00000000
        /*0070*/ 	.short	0x0000
        /*0072*/ 	.short	0x0000
        /*0074*/ 	.byte	0x00, 0xf0, 0x11, 0x00


	//----- nvinfo : EIATTR_SPARSE_MMA_MASK
	.align		4
.L_1338:
        /*0078*/ 	.byte	0x03, 0x50
        /*007a*/ 	.short	0x0000


	//----- nvinfo : EIATTR_MAXREG_COUNT
	.align		4
        /*007c*/ 	.byte	0x03, 0x1b
        /*007e*/ 	.short	0x00ff


	//----- nvinfo : EIATTR_MERCURY_ISA_VERSION
	.align		4
        /*0080*/ 	.byte	0x03, 0x5f
        /*0082*/ 	.short	0x0101


	//----- nvinfo : EIATTR_VRC_CTA_INIT_COUNT
	.align		4
        /*0084*/ 	.byte	0x02, 0x4a
	.zero		1
	.zero		1


	//----- nvinfo : EIATTR_EXIT_INSTR_OFFSETS
	.align		4
        /*0088*/ 	.byte	0x04, 0x1c
        /*008a*/ 	.short	(.L_1340 - .L_1339)


	//   ....[0]....
.L_1339:
        /*008c*/ 	.word	0x000007d0


	//   ....[1]....
        /*0090*/ 	.word	0x00000820


	//----- nvinfo : EIATTR_MAX_THREADS
	.align		4
.L_1340:
        /*0094*/ 	.byte	0x04, 0x05
        /*0096*/ 	.short	(.L_1342 - .L_1341)
.L_1341:
        /*0098*/ 	.word	0x00000080
        /*009c*/ 	.word	0x00000001
        /*00a0*/ 	.word	0x00000001


	//----- nvinfo : EIATTR_CRS_STACK_SIZE
	.align		4
.L_1342:
        /*00a4*/ 	.byte	0x04, 0x1e
        /*00a6*/ 	.short	(.L_1344 - .L_1343)
.L_1343:
        /*00a8*/ 	.word	0x00000000


	//----- nvinfo : EIATTR_CBANK_PARAM_SIZE
	.align		4
.L_1344:
        /*00ac*/ 	.byte	0x03, 0x19
        /*00ae*/ 	.short	0x003c


	//----- nvinfo : EIATTR_PARAM_CBANK
	.align		4
        /*00b0*/ 	.byte	0x04, 0x0a
        /*00b2*/ 	.short	(.L_1346 - .L_1345)
	.align		4
.L_1345:
        /*00b4*/ 	.word	index@(.nv.constant0._ZN2at6native27unrolled_elementwise_kernelIZZZNS0_54_GLOBAL__N__d8c5977b_16_LinearAlgebra_cu_35b291db_316116addr_kernel_cudaERNS_14TensorIteratorERKN3c106ScalarES8_ENKUlvE_clEvENKUlvE9_clEvEUlNS5_4HalfESB_SB_E_St5arrayIPcLm4EELi4E23TrivialOffsetCalculatorILi3EjESG_ILi1EjENS0_6memory15LoadWithoutCastENSJ_16StoreWithoutCastEEEviT_T0_T2_T3_T4_T5_)
        /*00b8*/ 	.short	0x0380
        /*00ba*/ 	.short	0x003c


	//----- nvinfo : EIATTR_SW_WAR
	.align		4
.L_1346:
        /*00bc*/ 	.byte	0x04, 0x36
        /*00be*/ 	.short	(.L_1348 - .L_1347)
.L_1347:
        /*00c0*/ 	.word	0x00000008
.L_1348:


//--------------------- .nv.info._ZN2at6native29vectorized_elementwise_kernelILi2EZZZNS0_54_GLOBAL__N__d8c5977b_16_LinearAlgebra_cu_35b291db_316116addr_kernel_cudaERNS_14TensorIteratorERKN3c106ScalarES8_ENKUlvE_clEvENKUlvE9_clEvEUlNS5_4HalfESB_SB_E_St5arrayIPcLm4EEEEviT0_T1_ --------------------------
	.section	.nv.info._ZN2at6native29vectorized_elementwise_kernelILi2EZZZNS0_54_GLOBAL__N__d8c5977b_16_LinearAlgebra_cu_35b291db_316116addr_kernel_cudaERNS_14TensorIteratorERKN3c106ScalarES8_ENKUlvE_clEvENKUlvE9_clEvEUlNS5_4HalfESB_SB_E_St5arrayIPcLm4EEEEviT0_T1_,"",@"SHT_CUDA_INFO"
	.sectionflags	@""
	.align	4


	//----- nvinfo : EIATTR_CUDA_API_VERSION
	.align		4
        /*0000*/ 	.byte	0x04, 0x37
        /*0002*/ 	.short	(.L_1350 - .L_1349)
.L_1349:
        /*0004*/ 	.word	0x00000082


	//----- nvinfo : EIATTR_KPARAM_INFO
	.align		4
.L_1350:
        /*0008*/ 	.byte	0x04, 0x17
        /*000a*/ 	.short	(.L_1352 - .L_1351)
.L_1351:
        /*000c*/ 	.word	0x00000000
        /*0010*/ 	.short	0x0002
        /*0012*/ 	.short	0x0018
        /*0014*/ 	.byte	0x00, 0xf0, 0x81, 0x00


	//----- nvinfo : EIATTR_KPARAM_INFO
	.align		4
.L_1352:
        /*0018*/ 	.byte	0x04, 0x17
        /*001a*/ 	.short	(.L_1354 - .L_1353)
.L_1353:
        /*001c*/ 	.word	0x00000000
        /*0020*/ 	.short	0x0001
        /*0022*/ 	.short	0x0008
        /*0024*/ 	.byte	0x00, 0xf0, 0x41, 0x00


	//----- nvinfo : EIATTR_KPARAM_INFO
	.align		4
.L_1354:
        /*0028*/ 	.byte	0x04, 0x17
        /*002a*/ 	.short	(.L_1356 - .L_1355)
.L_1355:
        /*002c*/ 	.word	0x00000000
        /*0030*/ 	.short	0x0000
        /*0032*/ 	.short	0x0000
        /*0034*/ 	.byte	0x00, 0xf0, 0x11, 0x00


	//----- nvinfo : EIATTR_SPARSE_MMA_MASK
	.align		4
.L_1356:
        /*0038*/ 	.byte	0x03, 0x50
        /*003a*/ 	.short	0x0000


	//----- nvinfo : EIATTR_MAXREG_COUNT
	.align		4
        /*003c*/ 	.byte	0x03, 0x1b
        /*003e*/ 	.short	0x00ff


	//----- nvinfo : EIATTR_MERCURY_ISA_VERSION
	.align		4
        /*0040*/ 	.byte	0x03, 0x5f
        /*0042*/ 	.short	0x0101


	//----- nvinfo : EIATTR_VRC_CTA_INIT_COUNT
	.align		4
        /*0044*/ 	.byte	0x02, 0x4a
	.zero		1
	.zero		1


	//----- nvinfo : EIATTR_EXIT_INSTR_OFFSETS
	.align		4
        /*0048*/ 	.byte	0x04, 0x1c
        /*004a*/ 	.short	(.L_1358 - .L_1357)


	//   ....[0]....
.L_1357:
        /*004c*/ 	.word	0x00001070


	//   ....[1]....
        /*0050*/ 	.word	0x000010c0


	//   ....[2]....
        /*0054*/ 	.word	0x00001590


	//----- nvinfo : EIATTR_MAX_THREADS
	.align		4
.L_1358:
        /*0058*/ 	.byte	0x04, 0x05
        /*005a*/ 	.short	(.L_1360 - .L_1359)
.L_1359:
        /*005c*/ 	.word	0x00000080
        /*0060*/ 	.word	0x00000001
        /*0064*/ 	.word	0x00000001


	//----- nvinfo : EIATTR_CRS_STACK_SIZE
	.align		4
.L_1360:
        /*0068*/ 	.byte	0x04, 0x1e
        /*006a*/ 	.short	(.L_1362 - .L_1361)
.L_1361:
        /*006c*/ 	.word	0x00000000


	//----- nvinfo : EIATTR_CBANK_PARAM_SIZE
	.align		4
.L_1362:
        /*0070*/ 	.byte	0x03, 0x19
        /*0072*/ 	.short	0x0038


	//----- nvinfo : EIATTR_PARAM_CBANK
	.align		4
        /*0074*/ 	.byte	0x04, 0x0a
        /*0076*/ 	.short	(.L_1364 - .L_1363)
	.align		4
.L_1363:
        /*0078*/ 	.word	index@(.nv.constant0._ZN2at6native29vectorized_elementwise_kernelILi2EZZZNS0_54_GLOBAL__N__d8c5977b_16_LinearAlgebra_cu_35b291db_316116addr_kernel_cudaERNS_14TensorIteratorERKN3c106ScalarES8_ENKUlvE_clEvENKUlvE9_clEvEUlNS5_4HalfESB_SB_E_St5arrayIPcLm4EEEEviT0_T1_)
        /*007c*/ 	.short	0x0380
        /*007e*/ 	.short	0x0038


	//----- nvinfo : EIATTR_SW_WAR
	.align		4
.L_1364:
        /*0080*/ 	.byte	0x04, 0x36
        /*0082*/ 	.short	(.L_1366 - .L_1365)
.L_1365:
        /*0084*/ 	.word	0x00000008
.L_1366:


//--------------------- .nv.info._ZN2at6native29vectorized_elementwise_kernelILi4EZZZNS0_54_GLOBAL__N__d8c5977b_16_LinearAlgebra_cu_35b291db_316116addr_kernel_cudaERNS_14TensorIteratorERKN3c106ScalarES8_ENKUlvE_clEvENKUlvE9_clEvEUlNS5_4HalfESB_SB_E_St5arrayIPcLm4EEEEviT0_T1_ --------------------------
	.section	.nv.info._ZN2at6native29vectorized_elementwise_kernelILi4EZZZNS0_54_GLOBAL__N__d8c5977b_16_LinearAlgebra_cu_35b291db_316116addr_kernel_cudaERNS_14TensorIteratorERKN3c106ScalarES8_ENKUlvE_clEvENKUlvE9_clEvEUlNS5_4HalfESB_SB_E_St5arrayIPcLm4EEEEviT0_T1_,"",@"SHT_CUDA_INFO"
	.sectionflags	@""
	.align	4


	//----- nvinfo : EIATTR_CUDA_API_VERSION
	.align		4
        /*0000*/ 	.byte	0x04, 0x37
        /*0002*/ 	.short	(.L_1368 - .L_1367)
.L_1367:
        /*0004*/ 	.word	0x00000082


	//----- nvinfo : EIATTR_KPARAM_INFO
	.align		4
.L_1368:
        /*0008*/ 	.byte	0x04, 0x17
        /*000a*/ 	.short	(.L_1370 - .L_1369)
.L_1369:
        /*000c*/ 	.word	0x00000000
        /*0010*/ 	.short	0x0002
        /*0012*/ 	.short	0x0018
        /*0014*/ 	.byte	0x00, 0xf0, 0x81, 0x00


	//----- nvinfo : EIATTR_KPARAM_INFO
	.align		4
.L_1370:
        /*0018*/ 	.byte	0x04, 0x17
        /*001a*/ 	.short	(.L_1372 - .L_1371)
.L_1371:
        /*001c*/ 	.word	0x00000000
        /*0020*/ 	.short	0x0001
        /*0022*/ 	.short	0x0008
        /*0024*/ 	.byte	0x00, 0xf0, 0x41, 0x00


	//----- nvinfo : EIATTR_KPARAM_INFO
	.align		4
.L_1372:
        /*0028*/ 	.byte	0x04, 0x17
        /*002a*/ 	.short	(.L_1374 - .L_1373)
.L_1373:
        /*002c*/ 	.word	0x00000000
        /*0030*/ 	.short	0x0000
        /*0032*/ 	.short	0x0000
        /*0034*/ 	.byte	0x00, 0xf0, 0x11, 0x00


	//----- nvinfo : EIATTR_SPARSE_MMA_MASK
	.align		4
.L_1374:
        /*0038*/ 	.byte	0x03, 0x50
        /*003a*/ 	.short	0x0000


	//----- nvinfo : EIATTR_MAXREG_COUNT
	.align		4
        /*003c*/ 	.byte	0x03, 0x1b
        /*003e*/ 	.short	0x00ff


	//----- nvinfo : EIATTR_MERCURY_ISA_VERSION
	.align		4
        /*0040*/ 	.byte	0x03, 0x5f
        /*0042*/ 	.short	0x0101


	//----- nvinfo : EIATTR_VRC_CTA_INIT_COUNT
	.align		4
        /*0044*/ 	.byte	0x02, 0x4a
	.zero		1
	.zero		1


	//----- nvinfo : EIATTR_EXIT_INSTR_OFFSETS
	.align		4
        /*0048*/ 	.byte	0x04, 0x1c
        /*004a*/ 	.short	(.L_1376 - .L_1375)


	//   ....[0]....
.L_1375:
        /*004c*/ 	.word	0x00001070


	//   ....[1]....
        /*0050*/ 	.word	0x000010c0


	//   ....[2]....
        /*0054*/ 	.word	0x00001530


	//----- nvinfo : EIATTR_MAX_THREADS
	.align		4
.L_1376:
        /*0058*/ 	.byte	0x04, 0x05
        /*005a*/ 	.short	(.L_1378 - .L_1377)
.L_1377:
        /*005c*/ 	.word	0x00000080
        /*0060*/ 	.word	0x00000001
        /*0064*/ 	.word	0x00000001


	//----- nvinfo : EIATTR_CRS_STACK_SIZE
	.align		4
.L_1378:
        /*0068*/ 	.byte	0x04, 0x1e
        /*006a*/ 	.short	(.L_1380 - .L_1379)
.L_1379:
        /*006c*/ 	.word	0x00000000


	//----- nvinfo : EIATTR_CBANK_PARAM_SIZE
	.align		4
.L_1380:
        /*0070*/ 	.byte	0x03, 0x19
        /*0072*/ 	.short	0x0038


	//----- nvinfo : EIATTR_PARAM_CBANK
	.align		4
        /*0074*/ 	.byte	0x04, 0x0a
        /*0076*/ 	.short	(.L_1382 - .L_1381)
	.align		4
.L_1381:
        /*0078*/ 	.word	index@(.nv.constant0._ZN2at6native29vectorized_elementwise_kernelILi4EZZZNS0_54_GLOBAL__N__d8c5977b_16_LinearAlgebra_cu_35b291db_316116addr_kernel_cudaERNS_14TensorIteratorERKN3c106ScalarES8_ENKUlvE_clEvENKUlvE9_clEvEUlNS5_4HalfESB_SB_E_St5arrayIPcLm4EEEEviT0_T1_)
        /*007c*/ 	.short	0x0380
        /*007e*/ 	.short	0x0038


	//----- nvinfo : EIATTR_SW_WAR
	.align		4
.L_1382:
        /*0080*/ 	.byte	0x04, 0x36
        /*0082*/ 	.short	(.L_1384 - .L_1383)
.L_1383:
        /*0084*/ 	.word	0x00000008
.L_1384:


//--------------------- .nv.info._ZN2at6native29vectorized_elementwise_kernelILi8EZZZNS0_54_GLOBAL__N__d8c5977b_16_LinearAlgebra_cu_35b291db_316116addr_kernel_cudaERNS_14TensorIteratorERKN3c106ScalarES8_ENKUlvE_clEvENKUlvE9_clEvEUlNS5_4HalfESB_SB_E_St5arrayIPcLm4EEEEviT0_T1_ --------------------------
	.section	.nv.info._ZN2at6native29vectorized_elementwise_kernelILi8EZZZNS0_54_GLOBAL__N__d8c5977b_16_LinearAlgebra_cu_35b291db_316116addr_kernel_cudaERNS_14TensorIteratorERKN3c106ScalarES8_ENKUlvE_clEvENKUlvE9_clEvEUlNS5_4HalfESB_SB_E_St5arrayIPcLm4EEEEviT0_T1_,"",@"SHT_CUDA_INFO"
	.sectionflags	@""
	.align	4


	//----- nvinfo : EIATTR_CUDA_API_VERSION
	.align		4
        /*0000*/ 	.byte	0x04, 0x37
        /*0002*/ 	.short	(.L_1386 - .L_1385)
.L_1385:
        /*0004*/ 	.word	0x00000082


	//----- nvinfo : EIATTR_KPARAM_INFO
	.align		4
.L_1386:
        /*0008*/ 	.byte	0x04, 0x17
        /*000a*/ 	.short	(.L_1388 - .L_1387)
.L_1387:
        /*000c*/ 	.word	0x00000000
        /*0010*/ 	.short	0x0002
        /*0012*/ 	.short	0x0018
        /*0014*/ 	.byte	0x00, 0xf0, 0x81, 0x00


	//----- nvinfo : EIATTR_KPARAM_INFO
	.align		4
.L_1388:
        /*0018*/ 	.byte	0x04, 0x17
        /*001a*/ 	.short	(.L_1390 - .L_1389)
.L_1389:
        /*001c*/ 	.word	0x00000000
        /*0020*/ 	.short	0x0001
        /*0022*/ 	.short	0x0008
        /*0024*/ 	.byte	0x00, 0xf0, 0x41, 0x00


	//----- nvinfo : EIATTR_KPARAM_INFO
	.align		4
.L_1390:
        /*0028*/ 	.byte	0x04, 0x17
        /*002a*/ 	.short	(.L_1392 - .L_1391)
.L_1391:
        /*002c*/ 	.word	0x00000000
        /*0030*/ 	.short	0x0000
        /*0032*/ 	.short	0x0000
        /*0034*/ 	.byte	0x00, 0xf0, 0x11, 0x00


	//----- nvinfo : EIATTR_SPARSE_MMA_MASK
	.align		4
.L_1392:
        /*0038*/ 	.byte	0x03, 0x50
        /*003a*/ 	.short	0x0000


	//----- nvinfo : EIATTR_MAXREG_COUNT
	.align		4
        /*003c*/ 	.byte	0x03, 0x1b
        /*003e*/ 	.short	0x00ff


	//----- nvinfo : EIATTR_MERCURY_ISA_VERSION
	.align		4
        /*0040*/ 	.byte	0x03, 0x5f
        /*0042*/ 	.short	0x0101


	//----- nvinfo : EIATTR_VRC_CTA_INIT_COUNT
	.align		4
        /*0044*/ 	.byte	0x02, 0x4a
	.zero		1
	.zero		1


	//----- nvinfo : EIATTR_EXIT_INSTR_OFFSETS
	.align		4
        /*0048*/ 	.byte	0x04, 0x1c
        /*004a*/ 	.short	(.L_1394 - .L_1393)


	//   ....[0]....
.L_1393:
        /*004c*/ 	.word	0x00001070


	//   ....[1]....
        /*0050*/ 	.word	0x000010c0


	//   ....[2]....
        /*0054*/ 	.word	0x00001500


	//----- nvinfo : EIATTR_MAX_THREADS
	.align		4
.L_1394:
        /*0058*/ 	.byte	0x04, 0x05
        /*005a*/ 	.short	(.L_1396 - .L_1395)
.L_1395:
        /*005c*/ 	.word	0x00000080
        /*0060*/ 	.word	0x00000001
        /*0064*/ 	.word	0x00000001


	//----- nvinfo : EIATTR_CRS_STACK_SIZE
	.align		4
.L_1396:
        /*0068*/ 	.byte	0x04, 0x1e
        /*006a*/ 	.short	(.L_1398 - .L_1397)
.L_1397:
        /*006c*/ 	.word	0x00000000


	//----- nvinfo : EIATTR_CBANK_PARAM_SIZE
	.align		4
.L_1398:
        /*0070*/ 	.byte	0x03, 0x19
        /*0072*/ 	.short	0x0038


	//----- nvinfo : EIATTR_PARAM_CBANK
	.align		4
        /*0074*/ 	.byte	0x04, 0x0a
        /*0076*/ 	.short	(.L_1400 - .L_1399)
	.align		4
.L_1399:
        /*0078*/ 	.word	index@(.nv.constant0._ZN2at6native29vectorized_elementwise_kernelILi8EZZZNS0_54_GLOBAL__N__d8c5977b_16_LinearAlgebra_cu_35b291db_316116addr_kernel_cudaERNS_14TensorIteratorERKN3c106ScalarES8_ENKUlvE_clEvENKUlvE9_clEvEUlNS5_4HalfESB_SB_E_St5arrayIPcLm4EEEEviT0_T1_)
        /*007c*/ 	.short	0x0380
        /*007e*/ 	.short	0x0038


	//----- nvinfo : EIATTR_SW_WAR
	.align		4
.L_1400:
        /*0080*/ 	.byte	0x04, 0x36
        /*0082*/ 	.short	(.L_1402 - .L_1401)
.L_1401:
        /*0084*/ 	.word	0x00000008
.L_1402:


//--------------------- .nv.info._ZN2at6native18elementwise_kernelILi128ELi4EZNS0_15gpu_kernel_implIZZZNS0_54_GLOBAL__N__d8c5977b_16_LinearAlgebra_cu_35b291db_316116addr_kernel_cudaERNS_14TensorIteratorERKN3c106ScalarES9_ENKUlvE_clEvENKUlvE8_clEvEUlNS6_8BFloat16ESC_SC_E0_EEvRNS_18TensorIteratorBaseERKT_EUliE_EEviT1_ --------------------------
	.section	.nv.info._ZN2at6native18elementwise_kernelILi128ELi4EZNS0_15gpu_kernel_implIZZZNS0_54_GLOBAL__N__d8c5977b_16_LinearAlgebra_cu_35b291db_316116addr_kernel_cudaERNS_14TensorIteratorERKN3c106ScalarES9_ENKUlvE_clEvENKUlvE8_clEvEUlNS6_8BFloat16ESC_SC_E0_EEvRNS_18TensorIteratorBaseERKT_EUliE_EEviT1_,"",@"SHT_CUDA_INFO"
	.sectionflags	@""
	.align	4


	//----- nvinfo : EIATTR_CUDA_API_VERSION
	.align		4
        /*0000*/ 	.byte	0x04, 0x37
        /*0002*/ 	.short	(.L_1404 - .L_1403)
.L_1403:
        /*0004*/ 	.word	0x00000082


	//----- nvinfo : EIATTR_KPARAM_INFO
	.align		4
.L_1404:
        /*0008*/ 	.byte	0x04, 0x17
        /*000a*/ 	.short	(.L_1406 - .L_1405)
.L_1405:
        /*000c*/ 	.word	0x00000000
        /*0010*/ 	.short	0x0001
        /*0012*/ 	.short	0x0008
        /*0014*/ 	.byte	0x00, 0xf0, 0x01, 0x0c


	//----- nvinfo : EIATTR_KPARAM_INFO
	.align		4
.L_1406:
        /*0018*/ 	.byte	0x04, 0x17
        /*001a*/ 	.short	(.L_1408 - .L_1407)
.L_1407:
        /*001c*/ 	.word	0x00000000
        /*0020*/ 	.short	0x0000
        /*0022*/ 	.short	0x0000
        /*0024*/ 	.byte	0x00, 0xf0, 0x11, 0x00


	//----- nvinfo : EIATTR_SPARSE_MMA_MASK
	.align		4
.L_1408:
        /*0028*/ 	.byte	0x03, 0x50
        /*002a*/ 	.short	0x0000


	//----- nvinfo : EIATTR_MAXREG_COUNT
	.align		4
        /*002c*/ 	.byte	0x03, 0x1b
        /*002e*/ 	.short	0x0080


	//----- nvinfo : EIATTR_EXTERNS
	.align		4
        /*0030*/ 	.byte	0x04, 0x0f
        /*0032*/ 	.short	(.L_1410 - .L_1409)


	//   ....[0]....
	.align		4
.L_1409:
        /*0034*/ 	.word	index@(__assertfail)


	//----- nvinfo : EIATTR_MERCURY_ISA_VERSION
	.align		4
.L_1410:
        /*0038*/ 	.byte	0x03, 0x5f
        /*003a*/ 	.short	0x0101


	//----- nvinfo : EIATTR_VRC_CTA_INIT_COUNT
	.align		4
        /*003c*/ 	.byte	0x02, 0x4a
	.zero		1
	.zero		1


	//----- nvinfo : EIATTR_SYSCALL_OFFSETS
	.align		4
        /*0040*/ 	.byte	0x04, 0x46
        /*0042*/ 	.short	(.L_1412 - .L_1411)


	//   ....[0]....
.L_1411:
        /*0044*/ 	.word	0x00002810


	//   ....[1]....
        /*0048*/ 	.word	0x00003890


	//   ....[2]....
        /*004c*/ 	.word	0x00004830


	//   ....[3]....
        /*0050*/ 	.word	0x00005810


	//   ....[4]....
        /*0054*/ 	.word	0x00008180


	//   ....[5]....
        /*0058*/ 	.word	0x00009200


	//   ....[6]....
        /*005c*/ 	.word	0x0000a190


	//   ....[7]....
        /*0060*/ 	.word	0x0000afc0


	//   ....[8]....
        /*0064*/ 	.word	0x0000da20


	//   ....[9]....
        /*0068*/ 	.word	0x0000eaa0


	//   ....[10]....
        /*006c*/ 	.word	0x0000fa30


	//   ....[11]....
        /*0070*/ 	.word	0x00010860


	//   ....[12]....
        /*0074*/ 	.word	0x000132e0


	//   ....[13]....
        /*0078*/ 	.word	0x00014360


	//   ....[14]....
        /*007c*/ 	.word	0x000152f0


	//   ....[15]....
        /*0080*/ 	.word	0x000160f0


	//----- nvinfo : EIATTR_EXIT_INSTR_OFFSETS
	.align		4
.L_1412:
        /*0084*/ 	.byte	0x04, 0x1c
        /*0086*/ 	.short	(.L_1414 - .L_1413)


	//   ....[0]....
.L_1413:
        /*0088*/ 	.word	0x00010b20


	//   ....[1]....
        /*008c*/ 	.word	0x00015570


	//   ....[2]....
        /*0090*/ 	.word	0x000155b0


	//   ....[3]....
        /*0094*/ 	.word	0x00015650


	//   ....[4]....
        /*0098*/ 	.word	0x00015690


	//   ....[5]....
        /*009c*/ 	.word	0x000156d0


	//   ....[6]....
        /*00a0*/ 	.word	0x00015760


	//   ....[7]....
        /*00a4*/ 	.word	0x000157a0


	//   ....[8]....
        /*00a8*/ 	.word	0x00015840


	//   ....[9]....
        /*00ac*/ 	.word	0x00015890


	//   ....[10]....
        /*00b0*/ 	.word	0x000158e0


	//   ....[11]....
        /*00b4*/ 	.word	0x000159c0


	//   ....[12]....
        /*00b8*/ 	.word	0x00015b30


	//   ....[13]....
        /*00bc*/ 	.word	0x00015ca0


	//   ....[14]....
        /*00c0*/ 	.word	0x00015e00


	//   ....[15]....
        /*00c4*/ 	.word	0x00015e40


	//   ....[16]....
        /*00c8*/ 	.word	0x00015e80


	//   ....[17]....
        /*00cc*/ 	.word	0x00015f30


	//   ....[18]....
        /*00d0*/ 	.word	0x00015f90


	//   ....[19]....
        /*00d4*/ 	.word	0x00016100


	//   ....[20]....
        /*00d8*/ 	.word	0x00016210


	//   ....[21]....
        /*00dc*/ 	.word	0x00016350


	//   ....[22]....
        /*00e0*/ 	.word	0x00016370


	//----- nvinfo : EIATTR_MAX_THREADS
	.align		4
.L_1414:
        /*00e4*/ 	.byte	0x04, 0x05
        /*00e6*/ 	.short	(.L_1416 - .L_1415)
.L_1415:
        /*00e8*/ 	.word	0x00000080
        /*00ec*/ 	.word	0x00000001
        /*00f0*/ 	.word	0x00000001


	//----- nvinfo : EIATTR_CRS_STACK_SIZE
	.align		4
.L_1416:
        /*00f4*/ 	.byte	0x04, 0x1e
        /*00f6*/ 	.short	(.L_1418 - .L_1417)
.L_1417:
        /*00f8*/ 	.word	0x00000000


	//----- nvinfo : EIATTR_CBANK_PARAM_SIZE
	.align		4
.L_1418:
        /*00fc*/ 	.byte	0x03, 0x19
        /*00fe*/ 	.short	0x0308


	//----- nvinfo : EIATTR_PARAM_CBANK
	.align		4
        /*0100*/ 	.byte	0x04, 0x0a
        /*0102*/ 	.short	(.L_1420 - .L_1419)
	.align		4
.L_1419:
        /*0104*/ 	.word	index@(.nv.constant0._ZN2at6native18elementwise_kernelILi128ELi4EZNS0_15gpu_kernel_implIZZZNS0_54_GLOBAL__N__d8c5977b_16_LinearAlgebra_cu_35b291db_316116addr_kernel_cudaERNS_14TensorIteratorERKN3c106ScalarES9_ENKUlvE_clEvENKUlvE8_clEvEUlNS6_8BFloat16ESC_SC_E0_EEvRNS_18TensorIteratorBaseERKT_EUliE_EEviT1_)
        /*0108*/ 	.short	0x0380
        /*010a*/ 	.short	0x0308


	//----- nvinfo : EIATTR_SW_WAR
	.align		4
.L_1420:
        /*010c*/ 	.byte	0x04, 0x36
        /*010e*/ 	.short	(.L_1422 - .L_1421)
.L_1421:
        /*0110*/ 	.word	0x00000008
.L_1422:


//--------------------- .nv.info._ZN2at6native27unrolled_elementwise_kernelIZZZNS0_54_GLOBAL__N__d8c5977b_16_LinearAlgebra_cu_35b291db_316116addr_kernel_cudaERNS_14TensorIteratorERKN3c106ScalarES8_ENKUlvE_clEvENKUlvE8_clEvEUlNS5_8BFloat16ESB_SB_E0_St5arrayIPcLm4EELi4E23TrivialOffsetCalculatorILi3EjESG_ILi1EjENS0_6memory12LoadWithCastILi3EEENSJ_13StoreWithCastILi1EEEEEviT_T0_T2_T3_T4_T5_ --------------------------
	.section	.nv.info._ZN2at6native27unrolled_elementwise_kernelIZZZNS0_54_GLOBAL__N__d8c5977b_16_LinearAlgebra_cu_35b291db_316116addr_kernel_cudaERNS_14TensorIteratorERKN3c106ScalarES8_ENKUlvE_clEvENKUlvE8_clEvEUlNS5_8BFloat16ESB_SB_E0_St5arrayIPcLm4EELi4E23TrivialOffsetCalculatorILi3EjESG_ILi1EjENS0_6memory12LoadWithCastILi3EEENSJ_13StoreWithCastILi1EEEEEviT_T0_T2_T3_T4_T5_,"",@"SHT_CUDA_INFO"
	.sectionflags	@""
	.align	4


	//----- nvinfo : EIATTR_CUDA_API_VERSION
	.align		4
        /*0000*/ 	.byte	0x04, 0x37
        /*0002*/ 	.short	(.L_1424 - .L_1423)
.L_1423:
        /*0004*/ 	.word	0x00000082


	//----- nvinfo : EIATTR_KPARAM_INFO
	.align		4
.L_1424:
        /*0008*/ 	.byte	0x04, 0x17
        /*000a*/ 	.short	(.L_1426 - .L_1425)
.L_1425:
        /*000c*/ 	.word	0x00000000
        /*0010*/ 	.short	0x0006
        /*0012*/ 	.short	0x004c
        /*0014*/ 	.byte	0x00, 0xf0, 0x21, 0x00


	//----- nvinfo : EIATTR_KPARAM_INFO
	.align		4
.L_1426:
        /*0018*/ 	.byte	0x04, 0x17
        /*001a*/ 	.short	(.L_1428 - .L_1427)
.L_1427:
        /*001c*/ 	.word	0x00000000
        /*0020*/ 	.short	0x0005
        /*0022*/ 	.short	0x003c
        /*0024*/ 	.byte	0x00, 0xf0, 0x41, 0x00


	//----- nvinfo : EIATTR_KPARAM_INFO
	.align		4
.L_1428:
        /*0028*/ 	.byte	0x04, 0x17
        /*002a*/ 	.short	(.L_1430 - .L_1429)
.L_1429:
        /*002c*/ 	.word	0x00000000
        /*0030*/ 	.short	0x0004
        /*0032*/ 	.short	0x0039
        /*0034*/ 	.byte	0x00, 0xf0, 0x05, 0x00


	//----- nvinfo : EIATTR_KPARAM_INFO
	.align		4
.L_1430:
        /*0038*/ 	.byte	0x04, 0x17
        /*003a*/ 	.short	(.L_1432 - .L_1431)
.L_1431:
        /*003c*/ 	.word	0x00000000
        /*0040*/ 	.short	0x0003
        /*0042*/ 	.short	0x0038
        /*0044*/ 	.byte	0x00, 0xf0, 0x05, 0x00


	//----- nvinfo : EIATTR_KPARAM_INFO
	.align		4
.L_1432:
        /*0048*/ 	.byte	0x04, 0x17
        /*004a*/ 	.short	(.L_1434 - .L_1433)
.L_1433:
        /*004c*/ 	.word	0x00000000
        /*0050*/ 	.short	0x0002
        /*0052*/ 	.short	0x0018
        /*0054*/ 	.byte	0x00, 0xf0, 0x81, 0x00


	//----- nvinfo : EIATTR_KPARAM_INFO
	.align		4
.L_1434:
        /*0058*/ 	.byte	0x04, 0x17
        /*005a*/ 	.short	(.L_1436 - .L_1435)
.L_1435:
        /*005c*/ 	.word	0x00000000
        /*0060*/ 	.short	0x0001
        /*0062*/ 	.short	0x0008
        /*0064*/ 	.byte	0x00, 0xf0, 0x41, 0x00


	//----- nvinfo : EIATTR_KPARAM_INFO
	.align		4
.L_1436:
        /*0068*/ 	.byte	0x04, 0x17
        /*006a*/ 	.short	(.L_1438 - .L_1437)
.L_1437:
        /*006c*/ 	.word	0x00000000
        /*0070*/ 	.short	0x0000
        /*0072*/ 	.short	0x0000
        /*0074*/ 	.byte	0x00, 0xf0, 0x11, 0x00


	//----- nvinfo : EIATTR_SPARSE_MMA_MASK
	.align		4
.L_1438:
        /*0078*/ 	.byte	0x03, 0x50
        /*007a*/ 	.short	0x0000


	//----- nvinfo : EIATTR_MAXREG_COUNT
	.align		4
        /*007c*/ 	.byte	0x03, 0x1b
        /*007e*/ 	.short	0x00ff


	//----- nvinfo : EIATTR_EXTERNS
	.align		4
        /*0080*/ 	.byte	0x04, 0x0f
        /*0082*/ 	.short	(.L_1440 - .L_1439)


	//   ....[0]....
	.align		4
.L_1439:
        /*0084*/ 	.word	index@(__assertfail)


	//----- nvinfo : EIATTR_MERCURY_ISA_VERSION
	.align		4
.L_1440:
        /*0088*/ 	.byte	0x03, 0x5f
        /*008a*/ 	.short	0x0101


	//----- nvinfo : EIATTR_VRC_CTA_INIT_COUNT
	.align		4
        /*008c*/ 	.byte	0x02, 0x4a
	.zero		1
	.zero		1


	//----- nvinfo : EIATTR_SYSCALL_OFFSETS
	.align		4
        /*0090*/ 	.byte	0x04, 0x46
        /*0092*/ 	.short	(.L_1442 - .L_1441)


	//   ....[0]....
.L_1441:
        /*0094*/ 	.word	0x00001040


	//   ....[1]....
        /*0098*/ 	.word	0x000020f0


	//   ....[2]....
        /*009c*/ 	.word	0x000031a0


	//   ....[3]....
        /*00a0*/ 	.word	0x000043a0


	//   ....[4]....
        /*00a4*/ 	.word	0x00005450


	//   ....[5]....
        /*00a8*/ 	.word	0x00006500


	//   ....[6]....
        /*00ac*/ 	.word	0x00007640


	//   ....[7]....
        /*00b0*/ 	.word	0x000086f0


	//   ....[8]....
        /*00b4*/ 	.word	0x000097b0


	//   ....[9]....
        /*00b8*/ 	.word	0x0000a930


	//   ....[10]....
        /*00bc*/ 	.word	0x0000b9e0


	//   ....[11]....
        /*00c0*/ 	.word	0x0000c9b0


	//   ....[12]....
        /*00c4*/ 	.word	0x0000df20


	//   ....[13]....
        /*00c8*/ 	.word	0x0000ee40


	//   ....[14]....
        /*00cc*/ 	.word	0x0000fdc0


	//   ....[15]....
        /*00d0*/ 	.word	0x00010d60


	//----- nvinfo : EIATTR_EXIT_INSTR_OFFSETS
	.align		4
.L_1442:
        /*00d4*/ 	.byte	0x04, 0x1c
        /*00d6*/ 	.short	(.L_1444 - .L_1443)


	//   ....[0]....
.L_1443:
        /*00d8*/ 	.word	0x00010070


	//   ....[1]....
        /*00dc*/ 	.word	0x000101e0


	//   ....[2]....
        /*00e0*/ 	.word	0x00010220


	//   ....[3]....
        /*00e4*/ 	.word	0x000102c0


	//   ....[4]....
        /*00e8*/ 	.word	0x00010300


	//   ....[5]....
        /*00ec*/ 	.word	0x00010340


	//   ....[6]....
        /*00f0*/ 	.word	0x000103d0


	//   ....[7]....
        /*00f4*/ 	.word	0x00010410


	//   ....[8]....
        /*00f8*/ 	.word	0x000104b0


	//   ....[9]....
        /*00fc*/ 	.word	0x00010500


	//   ....[10]....
        /*0100*/ 	.word	0x00010550


	//   ....[11]....
        /*0104*/ 	.word	0x00010630


	//   ....[12]....
        /*0108*/ 	.word	0x000107a0


	//   ....[13]....
        /*010c*/ 	.word	0x00010910


	//   ....[14]....
        /*0110*/ 	.word	0x00010a70


	//   ....[15]....
        /*0114*/ 	.word	0x00010ab0


	//   ....[16]....
        /*0118*/ 	.word	0x00010af0


	//   ....[17]....
        /*011c*/ 	.word	0x00010ba0


	//   ....[18]....
        /*0120*/ 	.word	0x00010c00


	//   ....[19]....
        /*0124*/ 	.word	0x00010d70


	//   ....[20]....
        /*0128*/ 	.word	0x00010e80


	//   ....[21]....
        /*012c*/ 	.word	0x00010fc0


	//   ....[22]....
        /*0130*/ 	.word	0x00010fe0


	//----- nvinfo : EIATTR_MAX_THREADS
	.align		4
.L_1444:
        /*0134*/ 	.byte	0x04, 0x05
        /*0136*/ 	.short	(.L_1446 - .L_1445)
.L_1445:
        /*0138*/ 	.word	0x00000080
        /*013c*/ 	.word	0x00000001
        /*0140*/ 	.word	0x00000001


	//----- nvinfo : EIATTR_CRS_STACK_SIZE
	.align		4
.L_1446:
        /*0144*/ 	.byte	0x04, 0x1e
        /*0146*/ 	.short	(.L_1448 - .L_1447)
.L_1447:
        /*0148*/ 	.word	0x00000000


	//----- nvinfo : EIATTR_CBANK_PARAM_SIZE
	.align		4
.L_1448:
        /*014c*/ 	.byte	0x03, 0x19
        /*014e*/ 	.short	0x0054


	//----- nvinfo : EIATTR_PARAM_CBANK
	.align		4
        /*0150*/ 	.byte	0x04, 0x0a
        /*0152*/ 	.short	(.L_1450 - .L_1449)
	.align		4
.L_1449:
        /*0154*/ 	.word	index@(.nv.constant0._ZN2at6native27unrolled_elementwise_kernelIZZZNS0_54_GLOBAL__N__d8c5977b_16_LinearAlgebra_cu_35b291db_316116addr_kernel_cudaERNS_14TensorIteratorERKN3c106ScalarES8_ENKUlvE_clEvENKUlvE8_clEvEUlNS5_8BFloat16ESB_SB_E0_St5arrayIPcLm4EELi4E23TrivialOffsetCalculatorILi3EjESG_ILi1EjENS0_6memory12LoadWithCastILi3EEENSJ_13StoreWithCastILi1EEEEEviT_T0_T2_T3_T4_T5_)
        /*0158*/ 	.short	0x0380
        /*015a*/ 	.short	0x0054


	//----- nvinfo : EIATTR_SW_WAR
	.align		4
.L_1450:
        /*015c*/ 	.byte	0x04, 0x36
        /*015e*/ 	.short	(.L_1452 - .L_1451)
.L_1451:
        /*0160*/ 	.word	0x00000008
.L_1452:


//--------------------- .nv.info._ZN2at6native18elementwise_kernelILi128ELi4EZNS0_22gpu_kernel_impl_nocastIZZZNS0_54_GLOBAL__N__d8c5977b_16_LinearAlgebra_cu_35b291db_316116addr_kernel_cudaERNS_14TensorIteratorERKN3c106ScalarES9_ENKUlvE_clEvENKUlvE8_clEvEUlNS6_8BFloat16ESC_SC_E0_EEvRNS_18TensorIteratorBaseERKT_EUliE_EEviT1_ --------------------------
	.section	.nv.info._ZN2at6native18elementwise_kernelILi128ELi4EZNS0_22gpu_kernel_impl_nocastIZZZNS0_54_GLOBAL__N__d8c5977b_16_LinearAlgebra_cu_35b291db_316116addr_kernel_cudaERNS_14TensorIteratorERKN3c106ScalarES9_ENKUlvE_clEvENKUlvE8_clEvEUlNS6_8BFloat16ESC_SC_E0_EEvRNS_18TensorIteratorBaseERKT_EUliE_EEviT1_,"",@"SHT_CUDA_INFO"
	.sectionflags	@""
	.align	4


	//----- nvinfo : EIATTR_CUDA_API_VERSION
	.align		4
        /*0000*/ 	.byte	0x04, 0x37
        /*0002*/ 	.short	(.L_1454 - .L_1453)
.L_1453:
        /*0004*/ 	.word	0x00000082


	//----- nvinfo : EIATTR_KPARAM_INFO
	.align		4
.L_1454:
        /*0008*/ 	.byte	0x04, 0x17
        /*000a*/ 	.short	(.L_1456 - .L_1455)
.L_1455:
        /*000c*/ 	.word	0x00000000
        /*0010*/ 	.short	0x0001
        /*0012*/ 	.short	0x0008
        /*0014*/ 	.byte	0x00, 0xf0, 0xe1, 0x0b


	//----- nvinfo : EIATTR_KPARAM_INFO
	.align		4
.L_1456:
        /*0018*/ 	.byte	0x04, 0x17
        /*001a*/ 	.short	(.L_1458 - .L_1457)
.L_1457:
        /*001c*/ 	.word	0x00000000
        /*0020*/ 	.short	0x0000
        /*0022*/ 	.short	0x0000
        /*0024*/ 	.byte	0x00, 0xf0, 0x11, 0x00


	//----- nvinfo : EIATTR_SPARSE_MMA_MASK
	.align		4
.L_1458:
        /*0028*/ 	.byte	0x03, 0x50
        /*002a*/ 	.short	0x0000


	//----- nvinfo : EIATTR_MAXREG_COUNT
	.align		4
        /*002c*/ 	.byte	0x03, 0x1b
        /*002e*/ 	.short	0x0080


	//----- nvinfo : EIATTR_MERCURY_ISA_VERSION
	.align		4
        /*0030*/ 	.byte	0x03, 0x5f
        /*0032*/ 	.short	0x0101


	//----- nvinfo : EIATTR_VRC_CTA_INIT_COUNT
	.align		4
        /*0034*/ 	.byte	0x02, 0x4a
	.zero		1
	.zero		1


	//----- nvinfo : EIATTR_EXIT_INSTR_OFFSETS
	.align		4
        /*0038*/ 	.byte	0x04, 0x1c
        /*003a*/ 	.short	(.L_1460 - .L_1459)


	//   ....[0]....
.L_1459:
        /*003c*/ 	.word	0x00000650


	//   ....[1]....
        /*0040*/ 	.word	0x000007e0


	//   ....[2]....
        /*0044*/ 	.word	0x00005500


	//   ....[3]....
        /*0048*/ 	.word	0x00006e50


	//----- nvinfo : EIATTR_MAX_THREADS
	.align		4
.L_1460:
        /*004c*/ 	.byte	0x04, 0x05
        /*004e*/ 	.short	(.L_1462 - .L_1461)
.L_1461:
        /*0050*/ 	.word	0x00000080
        /*0054*/ 	.word	0x00000001
        /*0058*/ 	.word	0x00000001


	//----- nvinfo : EIATTR_CRS_STACK_SIZE
	.align		4
.L_1462:
        /*005c*/ 	.byte	0x04, 0x1e
        /*005e*/ 	.short	(.L_1464 - .L_1463)
.L_1463:
        /*0060*/ 	.word	0x00000000


	//----- nvinfo : EIATTR_CBANK_PARAM_SIZE
	.align		4
.L_1464:
        /*0064*/ 	.byte	0x03, 0x19
        /*0066*/ 	.short	0x0300


	//----- nvinfo : EIATTR_PARAM_CBANK
	.align		4
        /*0068*/ 	.byte	0x04, 0x0a
        /*006a*/ 	.short	(.L_1466 - .L_1465)
	.align		4
.L_1465:
        /*006c*/ 	.word	index@(.nv.constant0._ZN2at6native18elementwise_kernelILi128ELi4EZNS0_22gpu_kernel_impl_nocastIZZZNS0_54_GLOBAL__N__d8c5977b_16_LinearAlgebra_cu_35b291db_316116addr_kernel_cudaERNS_14TensorIteratorERKN3c106ScalarES9_ENKUlvE_clEvENKUlvE8_clEvEUlNS6_8BFloat16ESC_SC_E0_EEvRNS_18TensorIteratorBaseERKT_EUliE_EEviT1_)
        /*0070*/ 	.short	0x0380
        /*0072*/ 	.short	0x0300


	//----- nvinfo : EIATTR_SW_WAR
	.align		4
.L_1466:
        /*0074*/ 	.byte	0x04, 0x36
        /*0076*/ 	.short	(.L_1468 - .L_1467)
.L_1467:
        /*0078*/ 	.word	0x00000008
.L_1468:


//--------------------- .nv.info._ZN2at6native27unrolled_elementwise_kernelIZZZNS0_54_GLOBAL__N__d8c5977b_16_LinearAlgebra_cu_35b291db_316116addr_kernel_cudaERNS_14TensorIteratorERKN3c106ScalarES8_ENKUlvE_clEvENKUlvE8_clEvEUlNS5_8BFloat16ESB_SB_E0_St5arrayIPcLm4EELi4E23TrivialOffsetCalculatorILi3EjESG_ILi1EjENS0_6memory15LoadWithoutCastENSJ_16StoreWithoutCastEEEviT_T0_T2_T3_T4_T5_ --------------------------
	.section	.nv.info._ZN2at6native27unrolled_elementwise_kernelIZZZNS0_54_GLOBAL__N__d8c5977b_16_LinearAlgebra_cu_35b291db_316116addr_kernel_cudaERNS_14TensorIteratorERKN3c106ScalarES8_ENKUlvE_clEvENKUlvE8_clEvEUlNS5_8BFloat16ESB_SB_E0_St5arrayIPcLm4EELi4E23TrivialOffsetCalculatorILi3EjESG_ILi1EjENS0_6memory15LoadWithoutCastENSJ_16StoreWithoutCastEEEviT_T0_T2_T3_T4_T5_,"",@"SHT_CUDA_INFO"
	.sectionflags	@""
	.align	4


	//----- nvinfo : EIATTR_CUDA_API_VERSION
	.align		4
        /*0000*/ 	.byte	0x04, 0x37
        /*0002*/ 	.short	(.L_1470 - .L_1469)
.L_1469:
        /*0004*/ 	.word	0x00000082


	//----- nvinfo : EIATTR_KPARAM_INFO
	.align		4
.L_1470:
        /*0008*/ 	.byte	0x04, 0x17
        /*000a*/ 	.short	(.L_1472 - .L_1471)
.L_1471:
        /*000c*/ 	.word	0x00000000
        /*0010*/ 	.short	0x0006
        /*0012*/ 	.short	0x003b
        /*0014*/ 	.byte	0x00, 0xf0, 0x05, 0x00


	//----- nvinfo : EIATTR_KPARAM_INFO
	.align		4
.L_1472:
        /*0018*/ 	.byte	0x04, 0x17
        /*001a*/ 	.short	(.L_1474 - .L_1473)
.L_1473:
        /*001c*/ 	.word	0x00000000
        /*0020*/ 	.short	0x0005
        /*0022*/ 	.short	0x003a
        /*0024*/ 	.byte	0x00, 0xf0, 0x05, 0x00


	//----- nvinfo : EIATTR_KPARAM_INFO
	.align		4
.L_1474:
        /*0028*/ 	.byte	0x04, 0x17
        /*002a*/ 	.short	(.L_1476 - .L_1475)
.L_1475:
        /*002c*/ 	.word	0x00000000
        /*0030*/ 	.short	0x0004
        /*0032*/ 	.short	0x0039
        /*0034*/ 	.byte	0x00, 0xf0, 0x05, 0x00


	//----- nvinfo : EIATTR_KPARAM_INFO
	.align		4
.L_1476:
        /*0038*/ 	.byte	0x04, 0x17
        /*003a*/ 	.short	(.L_1478 - .L_1477)
.L_1477:
        /*003c*/ 	.word	0x00000000
        /*0040*/ 	.short	0x0003
        /*0042*/ 	.short	0x0038
        /*0044*/ 	.byte	0x00, 0xf0, 0x05, 0x00


	//----- nvinfo : EIATTR_KPARAM_INFO
	.align		4
.L_1478:
        /*0048*/ 	.byte	0x04, 0x17
        /*004a*/ 	.short	(.L_1480 - .L_1479)
.L_1479:
        /*004c*/ 	.word	0x00000000
        /*0050*/ 	.short	0x0002
        /*0052*/ 	.short	0x0018
        /*0054*/ 	.byte	0x00, 0xf0, 0x81, 0x00


	//----- nvinfo : EIATTR_KPARAM_INFO
	.align		4
.L_1480:
        /*0058*/ 	.byte	0x04, 0x17
        /*005a*/ 	.short	(.L_1482 - .L_1481)
.L_1481:
        /*005c*/ 	.word	0x00000000
        /*0060*/ 	.short	0x0001
        /*0062*/ 	.short	0x0008
        /*0064*/ 	.byte	0x00, 0xf0, 0x41, 0x00


	//----- nvinfo : EIATTR_KPARAM_INFO
	.align		4
.L_1482:
        /*0068*/ 	.byte	0x04, 0x17
        /*006a*/ 	.short	(.L_1484 - .L_1483)
.L_1483:
        /*006c*/ 	.word	0x00000000
        /*0070*/ 	.short	0x0000
        /*0072*/ 	.short	0x0000
        /*0074*/ 	.byte	0x00, 0xf0, 0x11, 0x00


	//----- nvinfo : EIATTR_SPARSE_MMA_MASK
	.align		4
.L_1484:
        /*0078*/ 	.byte	0x03, 0x50
        /*007a*/ 	.short	0x0000


	//----- nvinfo : EIATTR_MAXREG_COUNT
	.align		4
        /*007c*/ 	.byte	0x03, 0x1b
        /*007e*/ 	.short	0x00ff


	//----- nvinfo : EIATTR_MERCURY_ISA_VERSION
	.align		4
        /*0080*/ 	.byte	0x03, 0x5f
        /*0082*/ 	.short	0x0101


	//----- nvinfo : EIATTR_VRC_CTA_INIT_COUNT
	.align		4
        /*0084*/ 	.byte	0x02, 0x4a
	.zero		1
	.zero		1


	//----- nvinfo : EIATTR_EXIT_INSTR_OFFSETS
	.align		4
        /*0088*/ 	.byte	0x04, 0x1c
        /*008a*/ 	.short	(.L_1486 - .L_1485)


	//   ....[0]....
.L_1485:
        /*008c*/ 	.word	0x00000ab0


	//   ....[1]....
        /*0090*/ 	.word	0x00000b00


	//----- nvinfo : EIATTR_MAX_THREADS
	.align		4
.L_1486:
        /*0094*/ 	.byte	0x04, 0x05
        /*0096*/ 	.short	(.L_1488 - .L_1487)
.L_1487:
        /*0098*/ 	.word	0x00000080
        /*009c*/ 	.word	0x00000001
        /*00a0*/ 	.word	0x00000001


	//----- nvinfo : EIATTR_CRS_STACK_SIZE
	.align		4
.L_1488:
        /*00a4*/ 	.byte	0x04, 0x1e
        /*00a6*/ 	.short	(.L_1490 - .L_1489)
.L_1489:
        /*00a8*/ 	.word	0x00000000


	//----- nvinfo : EIATTR_CBANK_PARAM_SIZE
	.align		4
.L_1490:
        /*00ac*/ 	.byte	0x03, 0x19
        /*00ae*/ 	.short	0x003c


	//----- nvinfo : EIATTR_PARAM_CBANK
	.align		4
        /*00b0*/ 	.byte	0x04, 0x0a
        /*00b2*/ 	.short	(.L_1492 - .L_1491)
	.align		4
.L_1491:
        /*00b4*/ 	.word	index@(.nv.constant0._ZN2at6native27unrolled_elementwise_kernelIZZZNS0_54_GLOBAL__N__d8c5977b_16_LinearAlgebra_cu_35b291db_316116addr_kernel_cudaERNS_14TensorIteratorERKN3c106ScalarES8_ENKUlvE_clEvENKUlvE8_clEvEUlNS5_8BFloat16ESB_SB_E0_St5arrayIPcLm4EELi4E23TrivialOffsetCalculatorILi3EjESG_ILi1EjENS0_6memory15LoadWithoutCastENSJ_16StoreWithoutCastEEEviT_T0_T2_T3_T4_T5_)
        /*00b8*/ 	.short	0x0380
        /*00ba*/ 	.short	0x003c


	//----- nvinfo : EIATTR_SW_WAR
	.align		4
.L_1492:
        /*00bc*/ 	.byte	0x04, 0x36
        /*00be*/ 	.short	(.L_1494 - .L_1493)
.L_1493:
        /*00c0*/ 	.word	0x00000008
.L_1494:


//--------------------- .nv.info._ZN2at6native29vectorized_elementwise_kernelILi2EZZZNS0_54_GLOBAL__N__d8c5977b_16_LinearAlgebra_cu_35b291db_316116addr_kernel_cudaERNS_14TensorIteratorERKN3c106ScalarES8_ENKUlvE_clEvENKUlvE8_clEvEUlNS5_8BFloat16ESB_SB_E0_St5arrayIPcLm4EEEEviT0_T1_ --------------------------
	.section	.nv.info._ZN2at6native29vectorized_elementwise_kernelILi2EZZZNS0_54_GLOBAL__N__d8c5977b_16_LinearAlgebra_cu_35b291db_316116addr_kernel_cudaERNS_14TensorIteratorERKN3c106ScalarES8_ENKUlvE_clEvENKUlvE8_clEvEUlNS5_8BFloat16ESB_SB_E0_St5arrayIPcLm4EEEEviT0_T1_,"",@"SHT_CUDA_INFO"
	.sectionflags	@""
	.align	4


	//----- nvinfo : EIATTR_CUDA_API_VERSION
	.align		4
        /*0000*/ 	.byte	0x04, 0x37
        /*0002*/ 	.short	(.L_1496 - .L_1495)
.L_1495:
        /*0004*/ 	.word	0x00000082


	//----- nvinfo : EIATTR_KPARAM_INFO
	.align		4
.L_1496:
        /*0008*/ 	.byte	0x04, 0x17
        /*000a*/ 	.short	(.L_1498 - .L_1497)
.L_1497:
        /*000c*/ 	.word	0x00000000
        /*0010*/ 	.short	0x0002
        /*0012*/ 	.short	0x0018
        /*0014*/ 	.byte	0x00, 0xf0, 0x81, 0x00


	//----- nvinfo : EIATTR_KPARAM_INFO
	.align		4
.L_1498:
        /*0018*/ 	.byte	0x04, 0x17
        /*001a*/ 	.short	(.L_1500 - .L_1499)
.L_1499:
        /*001c*/ 	.word	0x00000000
        /*0020*/ 	.short	0x0001
        /*0022*/ 	.short	0x0008
        /*0024*/ 	.byte	0x00, 0xf0, 0x41, 0x00


	//----- nvinfo : EIATTR_KPARAM_INFO
	.align		4
.L_1500:
        /*0028*/ 	.byte	0x04, 0x17
        /*002a*/ 	.short	(.L_1502 - .L_1501)
.L_1501:
        /*002c*/ 	.word	0x00000000
        /*0030*/ 	.short	0x0000
        /*0032*/ 	.short	0x0000
        /*0034*/ 	.byte	0x00, 0xf0, 0x11, 0x00


	//----- nvinfo : EIATTR_SPARSE_MMA_MASK
	.align		4
.L_1502:
        /*0038*/ 	.byte	0x03, 0x50
        /*003a*/ 	.short	0x0000


	//----- nvinfo : EIATTR_MAXREG_COUNT
	.align		4
        /*003c*/ 	.byte	0x03, 0x1b
        /*003e*/ 	.short	0x00ff


	//----- nvinfo : EIATTR_MERCURY_ISA_VERSION
	.align		4
        /*0040*/ 	.byte	0x03, 0x5f
        /*0042*/ 	.short	0x0101


	//----- nvinfo : EIATTR_VRC_CTA_INIT_COUNT
	.align		4
        /*0044*/ 	.byte	0x02, 0x4a
	.zero		1
	.zero		1


	//----- nvinfo : EIATTR_EXIT_INSTR_OFFSETS
	.align		4
        /*0048*/ 	.byte	0x04, 0x1c
        /*004a*/ 	.short	(.L_1504 - .L_1503)


	//   ....[0]....
.L_1503:
        /*004c*/ 	.word	0x00001600


	//   ....[1]....
        /*0050*/ 	.word	0x00001650


	//   ....[2]....
        /*0054*/ 	.word	0x00001fe0


	//----- nvinfo : EIATTR_MAX_THREADS
	.align		4
.L_1504:
        /*0058*/ 	.byte	0x04, 0x05
        /*005a*/ 	.short	(.L_1506 - .L_1505)
.L_1505:
        /*005c*/ 	.word	0x00000080
        /*0060*/ 	.word	0x00000001
        /*0064*/ 	.word	0x00000001


	//----- nvinfo : EIATTR_CRS_STACK_SIZE
	.align		4
.L_1506:
        /*0068*/ 	.byte	0x04, 0x1e
        /*006a*/ 	.short	(.L_1508 - .L_1507)
.L_1507:
        /*006c*/ 	.word	0x00000000


	//----- nvinfo : EIATTR_CBANK_PARAM_SIZE
	.align		4
.L_1508:
        /*0070*/ 	.byte	0x03, 0x19
        /*0072*/ 	.short	0x0038


	//----- nvinfo : EIATTR_PARAM_CBANK
	.align		4
        /*0074*/ 	.byte	0x04, 0x0a
        /*0076*/ 	.short	(.L_1510 - .L_1509)
	.align		4
.L_1509:
        /*0078*/ 	.word	index@(.nv.constant0._ZN2at6native29vectorized_elementwise_kernelILi2EZZZNS0_54_GLOBAL__N__d8c5977b_16_LinearAlgebra_cu_35b291db_316116addr_kernel_cudaERNS_14TensorIteratorERKN3c106ScalarES8_ENKUlvE_clEvENKUlvE8_clEvEUlNS5_8BFloat16ESB_SB_E0_St5arrayIPcLm4EEEEviT0_T1_)
        /*007c*/ 	.short	0x0380
        /*007e*/ 	.short	0x0038


	//----- nvinfo : EIATTR_SW_WAR
	.align		4
.L_1510:
        /*0080*/ 	.byte	0x04, 0x36
        /*0082*/ 	.short	(.L_1512 - .L_1511)
.L_1511:
        /*0084*/ 	.word	0x00000008
.L_1512:


//--------------------- .nv.info._ZN2at6native29vectorized_elementwise_kernelILi4EZZZNS0_54_GLOBAL__N__d8c5977b_16_LinearAlgebra_cu_35b291db_316116addr_kernel_cudaERNS_14TensorIteratorERKN3c106ScalarES8_ENKUlvE_clEvENKUlvE8_clEvEUlNS5_8BFloat16ESB_SB_E0_St5arrayIPcLm4EEEEviT0_T1_ --------------------------
	.section	.nv.info._ZN2at6native29vectorized_elementwise_kernelILi4EZZZNS0_54_GLOBAL__N__d8c5977b_16_LinearAlgebra_cu_35b291db_316116addr_kernel_cudaERNS_14TensorIteratorERKN3c106ScalarES8_ENKUlvE_clEvENKUlvE8_clEvEUlNS5_8BFloat16ESB_SB_E0_St5arrayIPcLm4EEEEviT0_T1_,"",@"SHT_CUDA_INFO"
	.sectionflags	@""
	.align	4


	//----- nvinfo : EIATTR_CUDA_API_VERSION
	.align		4
        /*0000*/ 	.byte	0x04, 0x37
        /*0002*/ 	.short	(.L_1514 - .L_1513)
.L_1513:
        /*0004*/ 	.word	0x00000082


	//----- nvinfo : EIATTR_KPARAM_INFO
	.align		4
.L_1514:
        /*0008*/ 	.byte	0x04, 0x17
        /*000a*/ 	.short	(.L_1516 - .L_1515)
.L_1515:
        /*000c*/ 	.word	0x00000000
        /*0010*/ 	.short	0x0002
        /*0012*/ 	.short	0x0018
        /*0014*/ 	.byte	0x00, 0xf0, 0x81, 0x00


	//----- nvinfo : EIATTR_KPARAM_INFO
	.align		4
.L_1516:
        /*0018*/ 	.byte	0x04, 0x17
        /*001a*/ 	.short	(.L_1518 - .L_1517)
.L_1517:
        /*001c*/ 	.word	0x00000000
        /*0020*/ 	.short	0x0001
        /*0022*/ 	.short	0x0008
        /*0024*/ 	.byte	0x00, 0xf0, 0x41, 0x00


	//----- nvinfo : EIATTR_KPARAM_INFO
	.align		4
.L_1518:
        /*0028*/ 	.byte	0x04, 0x17
        /*002a*/ 	.short	(.L_1520 - .L_1519)
.L_1519:
        /*002c*/ 	.word	0x00000000
        /*0030*/ 	.short	0x0000
        /*0032*/ 	.short	0x0000
        /*0034*/ 	.byte	0x00, 0xf0, 0x11, 0x00


	//----- nvinfo : EIATTR_SPARSE_MMA_MASK
	.align		4
.L_1520:
        /*0038*/ 	.byte	0x03, 0x50
        /*003a*/ 	.short	0x0000


	//----- nvinfo : EIATTR_MAXREG_COUNT
	.align		4
        /*003c*/ 	.byte	0x03, 0x1b
        /*003e*/ 	.short	0x00ff


	//----- nvinfo : EIATTR_MERCURY_ISA_VERSION
	.align		4
        /*0040*/ 	.byte	0x03, 0x5f
        /*0042*/ 	.short	0x0101


	//----- nvinfo : EIATTR_VRC_CTA_INIT_COUNT
	.align		4
        /*0044*/ 	.byte	0x02, 0x4a
	.zero		1
	.zero		1


	//----- nvinfo : EIATTR_EXIT_INSTR_OFFSETS
	.align		4
        /*0048*/ 	.byte	0x04, 0x1c
        /*004a*/ 	.short	(.L_1522 - .L_1521)


	//   ....[0]....
.L_1521:
        /*004c*/ 	.word	0x00001600


	//   ....[1]....
        /*0050*/ 	.word	0x00001650


	//   ....[2]....
        /*0054*/ 	.word	0x00001f60


	//----- nvinfo : EIATTR_MAX_THREADS
	.align		4
.L_1522:
        /*0058*/ 	.byte	0x04, 0x05
        /*005a*/ 	.short	(.L_1524 - .L_1523)
.L_1523:
        /*005c*/ 	.word	0x00000080
        /*0060*/ 	.word	0x00000001
        /*0064*/ 	.word	0x00000001


	//----- nvinfo : EIATTR_CRS_STACK_SIZE
	.align		4
.L_1524:
        /*0068*/ 	.byte	0x04, 0x1e
        /*006a*/ 	.short	(.L_1526 - .L_1525)
.L_1525:
        /*006c*/ 	.word	0x00000000


	//----- nvinfo : EIATTR_CBANK_PARAM_SIZE
	.align		4
.L_1526:
        /*0070*/ 	.byte	0x03, 0x19
        /*0072*/ 	.short	0x0038


	//----- nvinfo : EIATTR_PARAM_CBANK
	.align		4
        /*0074*/ 	.byte	0x04, 0x0a
        /*0076*/ 	.short	(.L_1528 - .L_1527)
	.align		4
.L_1527:
        /*0078*/ 	.word	index@(.nv.constant0._ZN2at6native29vectorized_elementwise_kernelILi4EZZZNS0_54_GLOBAL__N__d8c5977b_16_LinearAlgebra_cu_35b291db_316116addr_kernel_cudaERNS_14TensorIteratorERKN3c106ScalarES8_ENKUlvE_clEvENKUlvE8_clEvEUlNS5_8BFloat16ESB_SB_E0_St5arrayIPcLm4EEEEviT0_T1_)
        /*007c*/ 	.short	0x0380
        /*007e*/ 	.short	0x0038


	//----- nvinfo : EIATTR_SW_WAR
	.align		4
.L_1528:
        /*0080*/ 	.byte	0x04, 0x36
        /*0082*/ 	.short	(.L_1530 - .L_1529)
.L_1529:
        /*0084*/ 	.word	0x00000008
.L_1530:


//--------------------- .nv.info._ZN2at6native29vectorized_elementwise_kernelILi8EZZZNS0_54_GLOBAL__N__d8c5977b_16_LinearAlgebra_cu_35b291db_316116addr_kernel_cudaERNS_14TensorIteratorERKN3c106ScalarES8_ENKUlvE_clEvENKUlvE8_clEvEUlNS5_8BFloat16ESB_SB_E0_St5arrayIPcLm4EEEEviT0_T1_ --------------------------
	.section	.nv.info._ZN2at6native29vectorized_elementwise_kernelILi8EZZZNS0_54_GLOBAL__N__d8c5977b_16_LinearAlgebra_cu_35b291db_316116addr_kernel_cudaERNS_14TensorIteratorERKN3c106ScalarES8_ENKUlvE_clEvENKUlvE8_clEvEUlNS5_8BFloat16ESB_SB_E0_St5arrayIPcLm4EEEEviT0_T1_,"",@"SHT_CUDA_INFO"
	.sectionflags	@""
	.align	4


	//----- nvinfo : EIATTR_CUDA_API_VERSION
	.align		4
        /*0000*/ 	.byte	0x04, 0x37
        /*0002*/ 	.short	(.L_1532 - .L_1531)
.L_1531:
        /*0004*/ 	.word	0x00000082


	//----- nvinfo : EIATTR_KPARAM_INFO
	.align		4
.L_1532:
        /*0008*/ 	.byte	0x04, 0x17
        /*000a*/ 	.short	(.L_1534 - .L_1533)
.L_1533:
        /*000c*/ 	.word	0x00000000
        /*0010*/ 	.short	0x0002
        /*0012*/ 	.short	0x0018
        /*0014*/ 	.byte	0x00, 0xf0, 0x81, 0x00


	//----- nvinfo : EIATTR_KPARAM_INFO
	.align		4
.L_1534:
        /*0018*/ 	.byte	0x04, 0x17
        /*001a*/ 	.short	(.L_1536 - .L_1535)
.L_1535:
        /*001c*/ 	.word	0x00000000
        /*0020*/ 	.short	0x0001
        /*0022*/ 	.short	0x0008
        /*0024*/ 	.byte	0x00, 0xf0, 0x41, 0x00


	//----- nvinfo : EIATTR_KPARAM_INFO
	.align		4
.L_1536:
        /*0028*/ 	.byte	0x04, 0x17
        /*002a*/ 	.short	(.L_1538 - .L_1537)
.L_1537:
        /*002c*/ 	.word	0x00000000
        /*0030*/ 	.short	0x0000
        /*0032*/ 	.short	0x0000
        /*0034*/ 	.byte	0x00, 0xf0, 0x11, 0x00


	//----- nvinfo : EIATTR_SPARSE_MMA_MASK
	.align		4
.L_1538:
        /*0038*/ 	.byte	0x03, 0x50
        /*003a*/ 	.short	0x0000


	//----- nvinfo : EIATTR_MAXREG_COUNT
	.align		4
        /*003c*/ 	.byte	0x03, 0x1b
        /*003e*/ 	.short	0x00ff


	//----- nvinfo : EIATTR_MERCURY_ISA_VERSION
	.align		4
        /*0040*/ 	.byte	0x03, 0x5f
        /*0042*/ 	.short	0x0101


	//----- nvinfo : EIATTR_VRC_CTA_INIT_COUNT
	.align		4
        /*0044*/ 	.byte	0x02, 0x4a
	.zero		1
	.zero		1


	//----- nvinfo : EIATTR_EXIT_INSTR_OFFSETS
	.align		4
        /*0048*/ 	.byte	0x04, 0x1c
        /*004a*/ 	.short	(.L_1540 - .L_1539)


	//   ....[0]....
.L_1539:
        /*004c*/ 	.word	0x00001600


	//   ....[1]....
        /*0050*/ 	.word	0x00001650


	//   ....[2]....
        /*0054*/ 	.word	0x00001f20


	//----- nvinfo : EIATTR_MAX_THREADS
	.align		4
.L_1540:
        /*0058*/ 	.byte	0x04, 0x05
        /*005a*/ 	.short	(.L_1542 - .L_1541)
.L_1541:
        /*005c*/ 	.word	0x00000080
        /*0060*/ 	.word	0x00000001
        /*0064*/ 	.word	0x00000001


	//----- nvinfo : EIATTR_CRS_STACK_SIZE
	.align		4
.L_1542:
        /*0068*/ 	.byte	0x04, 0x1e
        /*006a*/ 	.short	(.L_1544 - .L_1543)
.L_1543:
        /*006c*/ 	.word	0x00000000


	//----- nvinfo : EIATTR_CBANK_PARAM_SIZE
	.align		4
.L_1544:
        /*0070*/ 	.byte	0x03, 0x19
        /*0072*/ 	.short	0x0038


	//----- nvinfo : EIATTR_PARAM_CBANK
	.align		4
        /*0074*/ 	.byte	0x04, 0x0a
        /*0076*/ 	.short	(.L_1546 - .L_1545)
	.align		4
.L_1545:
        /*0078*/ 	.word	index@(.nv.constant0._ZN2at6native29vectorized_elementwise_kernelILi8EZZZNS0_54_GLOBAL__N__d8c5977b_16_LinearAlgebra_cu_35b291db_316116addr_kernel_cudaERNS_14TensorIteratorERKN3c106ScalarES8_ENKUlvE_clEvENKUlvE8_clEvEUlNS5_8BFloat16ESB_SB_E0_St5arrayIPcLm4EEEEviT0_T1_)
        /*007c*/ 	.short	0x0380
        /*007e*/ 	.short	0x0038


	//----- nvinfo : EIATTR_SW_WAR
	.align		4
.L_1546:
        /*0080*/ 	.byte	0x04, 0x36
        /*0082*/ 	.short	(.L_1548 - .L_1547)
.L_1547:
        /*0084*/ 	.word	0x00000008
.L_1548:


//--------------------- .nv.info._ZN2at6native18elementwise_kernelILi128ELi4EZNS0_15gpu_kernel_implIZZZNS0_54_GLOBAL__N__d8c5977b_16_LinearAlgebra_cu_35b291db_316116addr_kernel_cudaERNS_14TensorIteratorERKN3c106ScalarES9_ENKUlvE_clEvENKUlvE8_clEvEUlNS6_8BFloat16ESC_SC_E_EEvRNS_18TensorIteratorBaseERKT_EUliE_EEviT1_ --------------------------
	.section	.nv.info._ZN2at6native18elementwise_kernelILi128ELi4EZNS0_15gpu_kernel_implIZZZNS0_54_GLOBAL__N__d8c5977b_16_LinearAlgebra_cu_35b291db_316116addr_kernel_cudaERNS_14TensorIteratorERKN3c106ScalarES9_ENKUlvE_clEvENKUlvE8_clEvEUlNS6_8BFloat16ESC_SC_E_EEvRNS_18TensorIteratorBaseERKT_EUliE_EEviT1_,"",@"SHT_CUDA_INFO"
	.sectionflags	@""
	.align	4


	//----- nvinfo : EIATTR_CUDA_API_VERSION
	.align		4
        /*0000*/ 	.byte	0x04, 0x37
        /*0002*/ 	.short	(.L_1550 - .L_1549)
.L_1549:
        /*0004*/ 	.word	0x00000082


	//----- nvinfo : EIATTR_KPARAM_INFO
	.align		4
.L_1550:
        /*0008*/ 	.byte	0x04, 0x17
        /*000a*/ 	.short	(.L_1552 - .L_1551)
.L_1551:
        /*000c*/ 	.word	0x00000000
        /*0010*/ 	.short	0x0001
        /*0012*/ 	.short	0x0008
        /*0014*/ 	.byte	0x00, 0xf0, 0x01, 0x0c


	//----- nvinfo : EIATTR_KPARAM_INFO
	.align		4
.L_1552:
        /*0018*/ 	.byte	0x04, 0x17
        /*001a*/ 	.short	(.L_1554 - .L_1553)
.L_1553:
        /*001c*/ 	.word	0x00000000
        /*0020*/ 	.short	0x0000
        /*0022*/ 	.short	0x0000
        /*0024*/ 	.byte	0x00, 0xf0, 0x11, 0x00


	//----- nvinfo : EIATTR_SPARSE_MMA_MASK
	.align		4
.L_1554:
        /*0028*/ 	.byte	0x03, 0x50
        /*002a*/ 	.short	0x0000


	//----- nvinfo : EIATTR_MAXREG_COUNT
	.align		4
        /*002c*/ 	.byte	0x03, 0x1b
        /*002e*/ 	.short	0x0080


	//----- nvinfo : EIATTR_EXTERNS
	.align		4
        /*0030*/ 	.byte	0x04, 0x0f
        /*0032*/ 	.short	(.L_1556 - .L_1555)


	//   ....[0]....
	.align		4
.L_1555:
        /*0034*/ 	.word	index@(__assertfail)


	//----- nvinfo : EIATTR_MERCURY_ISA_VERSION
	.align		4
.L_1556:
        /*0038*/ 	.byte	0x03, 0x5f
        /*003a*/ 	.short	0x0101


	//----- nvinfo : EIATTR_VRC_CTA_INIT_COUNT
	.align		4
        /*003c*/ 	.byte	0x02, 0x4a
	.zero		1
	.zero		1


	//----- nvinfo : EIATTR_SYSCALL_OFFSETS
	.align		4
        /*0040*/ 	.byte	0x04, 0x46
        /*0042*/ 	.short	(.L_1558 - .L_1557)


	//   ....[0]....
.L_1557:
        /*0044*/ 	.word	0x000018d0


	//   ....[1]....
        /*0048*/ 	.word	0x000027f0


	//   ....[2]....
        /*004c*/ 	.word	0x000037a0


	//   ....[3]....
        /*0050*/ 	.word	0x00004700


	//   ....[4]....
        /*0054*/ 	.word	0x00006080


	//   ....[5]....
        /*0058*/ 	.word	0x00007060


	//   ....[6]....
        /*005c*/ 	.word	0x00008000


	//   ....[7]....
        /*0060*/ 	.word	0x00008db0


	//   ....[8]....
        /*0064*/ 	.word	0x0000a820


	//   ....[9]....
        /*0068*/ 	.word	0x0000b800


	//   ....[10]....
        /*006c*/ 	.word	0x0000c7a0


	//   ....[11]....
        /*0070*/ 	.word	0x0000d550


	//   ....[12]....
        /*0074*/ 	.word	0x0000eff0


	//   ....[13]....
        /*0078*/ 	.word	0x0000ffd0


	//   ....[14]....
        /*007c*/ 	.word	0x00010f70


	//   ....[15]....
        /*0080*/ 	.word	0x00011cf0


	//----- nvinfo : EIATTR_EXIT_INSTR_OFFSETS
	.align		4
.L_1558:
        /*0084*/ 	.byte	0x04, 0x1c
        /*0086*/ 	.short	(.L_1560 - .L_1559)


	//   ....[0]....
.L_1559:
        /*0088*/ 	.word	0x0000d810


	//   ....[1]....
        /*008c*/ 	.word	0x00011170


	//   ....[2]....
        /*0090*/ 	.word	0x000111b0


	//   ....[3]....
        /*0094*/ 	.word	0x00011250


	//   ....[4]....
        /*0098*/ 	.word	0x00011290


	//   ....[5]....
        /*009c*/ 	.word	0x000112d0


	//   ....[6]....
        /*00a0*/ 	.word	0x00011360


	//   ....[7]....
        /*00a4*/ 	.word	0x000113a0


	//   ....[8]....
        /*00a8*/ 	.word	0x00011440


	//   ....[9]....
        /*00ac*/ 	.word	0x00011490


	//   ....[10]....
        /*00b0*/ 	.word	0x000114e0


	//   ....[11]....
        /*00b4*/ 	.word	0x000115c0


	//   ....[12]....
        /*00b8*/ 	.word	0x00011730


	//   ....[13]....
        /*00bc*/ 	.word	0x000118a0


	//   ....[14]....
        /*00c0*/ 	.word	0x00011a00


	//   ....[15]....
        /*00c4*/ 	.word	0x00011a40


	//   ....[16]....
        /*00c8*/ 	.word	0x00011a80


	//   ....[17]....
        /*00cc*/ 	.word	0x00011b30


	//   ....[18]....
        /*00d0*/ 	.word	0x00011b90


	//   ....[19]....
        /*00d4*/ 	.word	0x00011d00


	//   ....[20]....
        /*00d8*/ 	.word	0x00011e10


	//   ....[21]....
        /*00dc*/ 	.word	0x00011f50


	//   ....[22]....
        /*00e0*/ 	.word	0x00011f70


	//----- nvinfo : EIATTR_MAX_THREADS
	.align		4
.L_1560:
        /*00e4*/ 	.byte	0x04, 0x05
        /*00e6*/ 	.short	(.L_1562 - .L_1561)
.L_1561:
        /*00e8*/ 	.word	0x00000080
        /*00ec*/ 	.word	0x00000001
        /*00f0*/ 	.word	0x00000001


	//----- nvinfo : EIATTR_CRS_STACK_SIZE
	.align		4
.L_1562:
        /*00f4*/ 	.byte	0x04, 0x1e
        /*00f6*/ 	.short	(.L_1564 - .L_1563)
.L_1563:
        /*00f8*/ 	.word	0x00000000


	//----- nvinfo : EIATTR_CBANK_PARAM_SIZE
	.align		4
.L_1564:
        /*00fc*/ 	.byte	0x03, 0x19
        /*00fe*/ 	.short	0x0308


	//----- nvinfo : EIATTR_PARAM_CBANK
	.align		4
        /*0100*/ 	.byte	0x04, 0x0a
        /*0102*/ 	.short	(.L_1566 - .L_1565)
	.align		4
.L_1565:
        /*0104*/ 	.word	index@(.nv.constant0._ZN2at6native18elementwise_kernelILi128ELi4EZNS0_15gpu_kernel_implIZZZNS0_54_GLOBAL__N__d8c5977b_16_LinearAlgebra_cu_35b291db_316116addr_kernel_cudaERNS_14TensorIteratorERKN3c106ScalarES9_ENKUlvE_clEvENKUlvE8_clEvEUlNS6_8BFloat16ESC_SC_E_EEvRNS_18TensorIteratorBaseERKT_EUliE_EEviT1_)
        /*0108*/ 	.short	0x0380
        /*010a*/ 	.short	0x0308


	//----- nvinfo : EIATTR_SW_WAR
	.align		4
.L_1566:
        /*010c*/ 	.byte	0x04, 0x36
        /*010e*/ 	.short	(.L_1568 - .L_1567)
.L_1567:
        /*0110*/ 	.word	0x00000008
.L_1568:


//--------------------- .nv.info._ZN2at6native27unrolled_elementwise_kernelIZZZNS0_54_GLOBAL__N__d8c5977b_16_LinearAlgebra_cu_35b291db_316116addr_kernel_cudaERNS_14TensorIteratorERKN3c106ScalarES8_ENKUlvE_clEvENKUlvE8_clEvEUlNS5_8BFloat16ESB_SB_E_St5arrayIPcLm4EELi4E23TrivialOffsetCalculatorILi3EjESG_ILi1EjENS0_6memory12LoadWithCastILi3EEENSJ_13StoreWithCastILi1EEEEEviT_T0_T2_T3_T4_T5_ --------------------------
	.section	.nv.info._ZN2at6native27unrolled_elementwise_kernelIZZZNS0_54_GLOBAL__N__d8c5977b_16_LinearAlgebra_cu_35b291db_316116addr_kernel_cudaERNS_14TensorIteratorERKN3c106ScalarES8_ENKUlvE_clEvENKUlvE8_clEvEUlNS5_8BFloat16ESB_SB_E_St5arrayIPcLm4EELi4E23TrivialOffsetCalculatorILi3EjESG_ILi1EjENS0_6memory12LoadWithCastILi3EEENSJ_13StoreWithCastILi1EEEEEviT_T0_T2_T3_T4_T5_,"",@"SHT_CUDA_INFO"
	.sectionflags	@""
	.align	4


	//----- nvinfo : EIATTR_CUDA_API_VERSION
	.align		4
        /*0000*/ 	.byte	0x04, 0x37
        /*0002*/ 	.short	(.L_1570 - .L_1569)
.L_1569:
        /*0004*/ 	.word	0x00000082


	//----- nvinfo : EIATTR_KPARAM_INFO
	.align		4
.L_1570:
        /*0008*/ 	.byte	0x04, 0x17
        /*000a*/ 	.short	(.L_1572 - .L_1571)
.L_1571:
        /*000c*/ 	.word	0x00000000
        /*0010*/ 	.short	0x0006
        /*0012*/ 	.short	0x004c
        /*0014*/ 	.byte	0x00, 0xf0, 0x21, 0x00


	//----- nvinfo : EIATTR_KPARAM_INFO
	.align		4
.L_1572:
        /*0018*/ 	.byte	0x04, 0x17
        /*001a*/ 	.short	(.L_1574 - .L_1573)
.L_1573:
        /*001c*/ 	.word	0x00000000
        /*0020*/ 	.short	0x0005
        /*0022*/ 	.short	0x003c
        /*0024*/ 	.byte	0x00, 0xf0, 0x41, 0x00


	//----- nvinfo : EIATTR_KPARAM_INFO
	.align		4
.L_1574:
        /*0028*/ 	.byte	0x04, 0x17
        /*002a*/ 	.short	(.L_1576 - .L_1575)
.L_1575:
        /*002c*/ 	.word	0x00000000
        /*0030*/ 	.short	0x0004
        /*0032*/ 	.short	0x0039
        /*0034*/ 	.byte	0x00, 0xf0, 0x05, 0x00


	//----- nvinfo : EIATTR_KPARAM_INFO
	.align		4
.L_1576:
        /*0038*/ 	.byte	0x04, 0x17
        /*003a*/ 	.short	(.L_1578 - .L_1577)
.L_1577:
        /*003c*/ 	.word	0x00000000
        /*0040*/ 	.short	0x0003
        /*0042*/ 	.short	0x0038
        /*0044*/ 	.byte	0x00, 0xf0, 0x05, 0x00


	//----- nvinfo : EIATTR_KPARAM_INFO
	.align		4
.L_1578:
        /*0048*/ 	.byte	0x04, 0x17
        /*004a*/ 	.short	(.L_1580 - .L_1579)
.L_1579:
        /*004c*/ 	.word	0x00000000
        /*0050*/ 	.short	0x0002
        /*0052*/ 	.short	0x0018
        /*0054*/ 	.byte	0x00, 0xf0, 0x81, 0x00


	//----- nvinfo : EIATTR_KPARAM_INFO
	.align		4
.L_1580:
        /*0058*/ 	.byte	0x04, 0x17
        /*005a*/ 	.short	(.L_1582 - .L_1581)
.L_1581:
        /*005c*/ 	.word	0x00000000
        /*0060*/ 	.short	0x0001
        /*0062*/ 	.short	0x0008
        /*0064*/ 	.byte	0x00, 0xf0, 0x41, 0x00


	//----- nvinfo : EIATTR_KPARAM_INFO
	.align		4
.L_1582:
        /*0068*/ 	.byte	0x04, 0x17
        /*006a*/ 	.short	(.L_1584 - .L_1583)
.L_1583:
        /*006c*/ 	.word	0x00000000
        /*0070*/ 	.short	0x0000
        /*0072*/ 	.short	0x0000
        /*0074*/ 	.byte	0x00, 0xf0, 0x11, 0x00


	//----- nvinfo : EIATTR_SPARSE_MMA_MASK
	.align		4
.L_1584:
        /*0078*/ 	.byte	0x03, 0x50
        /*007a*/ 	.short	0x0000


	//----- nvinfo : EIATTR_MAXREG_COUNT
	.align		4
        /*007c*/ 	.byte	0x03, 0x1b
        /*007e*/ 	.short	0x00ff


	//----- nvinfo : EIATTR_EXTERNS
	.align		4
        /*0080*/ 	.byte	0x04, 0x0f
        /*0082*/ 	.short	(.L_1586 - .L_1585)


	//   ....[0]....
	.align		4
.L_1585:
        /*0084*/ 	.word	index@(__assertfail)


	//----- nvinfo : EIATTR_MERCURY_ISA_VERSION
	.align		4
.L_1586:
        /*0088*/ 	.byte	0x03, 0x5f
        /*008a*/ 	.short	0x0101


	//----- nvinfo : EIATTR_VRC_CTA_INIT_COUNT
	.align		4
        /*008c*/ 	.byte	0x02, 0x4a
	.zero		1
	.zero		1


	//----- nvinfo : EIATTR_SYSCALL_OFFSETS
	.align		4
        /*0090*/ 	.byte	0x04, 0x46
        /*0092*/ 	.short	(.L_1588 - .L_1587)


	//   ....[0]....
.L_1587:
        /*0094*/ 	.word	0x00000270


	//   ....[1]....
        /*0098*/ 	.word	0x000011b0


	//   ....[2]....
        /*009c*/ 	.word	0x00002260


	//   ....[3]....
        /*00a0*/ 	.word	0x000025d0


	//   ....[4]....
        /*00a4*/ 	.word	0x000035d0


	//   ....[5]....
        /*00a8*/ 	.word	0x00004680


	//   ....[6]....
        /*00ac*/ 	.word	0x00004930


	//   ....[7]....
        /*00b0*/ 	.word	0x00005940


	//   ....[8]....
        /*00b4*/ 	.word	0x00006a00


	//   ....[9]....
        /*00b8*/ 	.word	0x00006cb0


	//   ....[10]....
        /*00bc*/ 	.word	0x00007cc0


	//   ....[11]....
        /*00c0*/ 	.word	0x00008c90


	//   ....[12]....
        /*00c4*/ 	.word	0x00009ee0


	//   ....[13]....
        /*00c8*/ 	.word	0x0000adc0


	//   ....[14]....
        /*00cc*/ 	.word	0x0000bd40


	//   ....[15]....
        /*00d0*/ 	.word	0x0000ccc0


	//----- nvinfo : EIATTR_EXIT_INSTR_OFFSETS
	.align		4
.L_1588:
        /*00d4*/ 	.byte	0x04, 0x1c
        /*00d6*/ 	.short	(.L_1590 - .L_1589)


	//   ....[0]....
.L_1589:
        /*00d8*/ 	.word	0x0000bff0


	//   ....[1]....
        /*00dc*/ 	.word	0x0000c140


	//   ....[2]....
        /*00e0*/ 	.word	0x0000c180


	//   ....[3]....
        /*00e4*/ 	.word	0x0000c220


	//   ....[4]....
        /*00e8*/ 	.word	0x0000c260


	//   ....[5]....
        /*00ec*/ 	.word	0x0000c2a0


	//   ....[6]....
        /*00f0*/ 	.word	0x0000c330


	//   ....[7]....
        /*00f4*/ 	.word	0x0000c370


	//   ....[8]....
        /*00f8*/ 	.word	0x0000c410


	//   ....[9]....
        /*00fc*/ 	.word	0x0000c460


	//   ....[10]....
        /*0100*/ 	.word	0x0000c4b0


	//   ....[11]....
        /*0104*/ 	.word	0x0000c590


	//   ....[12]....
        /*0108*/ 	.word	0x0000c700


	//   ....[13]....
        /*010c*/ 	.word	0x0000c870


	//   ....[14]....
        /*0110*/ 	.word	0x0000c9d0


	//   ....[15]....
        /*0114*/ 	.word	0x0000ca10


	//   ....[16]....
        /*0118*/ 	.word	0x0000ca50


	//   ....[17]....
        /*011c*/ 	.word	0x0000cb00


	//   ....[18]....
        /*0120*/ 	.word	0x0000cb60


	//   ....[19]....
        /*0124*/ 	.word	0x0000ccd0


	//   ....[20]....
        /*0128*/ 	.word	0x0000cde0


	//   ....[21]....
        /*012c*/ 	.word	0x0000cf20


	//   ....[22]....
        /*0130*/ 	.word	0x0000cf40


	//----- nvinfo : EIATTR_MAX_THREADS
	.align		4
.L_1590:
        /*0134*/ 	.byte	0x04, 0x05
        /*0136*/ 	.short	(.L_1592 - .L_1591)
.L_1591:
        /*0138*/ 	.word	0x00000080
        /*013c*/ 	.word	0x00000001
        /*0140*/ 	.word	0x00000001


	//----- nvinfo : EIATTR_CRS_STACK_SIZE
	.align		4
.L_1592:
        /*0144*/ 	.byte	0x04, 0x1e
        /*0146*/ 	.short	(.L_1594 - .L_1593)
.L_1593:
        /*0148*/ 	.word	0x00000000


	//----- nvinfo : EIATTR_CBANK_PARAM_SIZE
	.align		4
.L_1594:
        /*014c*/ 	.byte	0x03, 0x19
        /*014e*/ 	.short	0x0054


	//----- nvinfo : EIATTR_PARAM_CBANK
	.align		4
        /*0150*/ 	.byte	0x04, 0x0a
        /*0152*/ 	.short	(.L_1596 - .L_1595)
	.align		4
.L_1595:
        /*0154*/ 	.word	index@(.nv.constant0._ZN2at6native27unrolled_elementwise_kernelIZZZNS0_54_GLOBAL__N__d8c5977b_16_LinearAlgebra_cu_35b291db_316116addr_kernel_cudaERNS_14TensorIteratorERKN3c106ScalarES8_ENKUlvE_clEvENKUlvE8_clEvEUlNS5_8BFloat16ESB_SB_E_St5arrayIPcLm4EELi4E23TrivialOffsetCalculatorILi3EjESG_ILi1EjENS0_6memory12LoadWithCastILi3EEENSJ_13StoreWithCastILi1EEEEEviT_T0_T2_T3_T4_T5_)
        /*0158*/ 	.short	0x0380
        /*015a*/ 	.short	0x0054


	//----- nvinfo : EIATTR_SW_WAR
	.align		4
.L_1596:
        /*015c*/ 	.byte	0x04, 0x36
        /*015e*/ 	.short	(.L_1598 - .L_1597)
.L_1597:
        /*0160*/ 	.word	0x00000008
.L_1598:


//--------------------- .nv.info._ZN2at6native18elementwise_kernelILi128ELi4EZNS0_22gpu_kernel_impl_nocastIZZZNS0_54_GLOBAL__N__d8c5977b_16_LinearAlgebra_cu_35b291db_316116addr_kernel_cudaERNS_14TensorIteratorERKN3c106ScalarES9_ENKUlvE_clEvENKUlvE8_clEvEUlNS6_8BFloat16ESC_SC_E_EEvRNS_18TensorIteratorBaseERKT_EUliE_EEviT1_ --------------------------
	.section	.nv.info._ZN2at6native18elementwise_kernelILi128ELi4EZNS0_22gpu_kernel_impl_nocastIZZZNS0_54_GLOBAL__N__d8c5977b_16_LinearAlgebra_cu_35b291db_316116addr_kernel_cudaERNS_14TensorIteratorERKN3c106ScalarES9_ENKUlvE_clEvENKUlvE8_clEvEUlNS6_8BFloat16ESC_SC_E_EEvRNS_18TensorIteratorBaseERKT_EUliE_EEviT1_,"",@"SHT_CUDA_INFO"
	.sectionflags	@""
	.align	4


	//----- nvinfo : EIATTR_CUDA_API_VERSION
	.align		4
        /*0000*/ 	.byte	0x04, 0x37
        /*0002*/ 	.short	(.L_1600 - .L_1599)
.L_1599:
        /*0004*/ 	.word	0x00000082


	//----- nvinfo : EIATTR_KPARAM_INFO
	.align		4
.L_1600:
        /*0008*/ 	.byte	0x04, 0x17
        /*000a*/ 	.short	(.L_1602 - .L_1601)
.L_1601:
        /*000c*/ 	.word	0x00000000
        /*0010*/ 	.short	0x0001
        /*0012*/ 	.short	0x0008
        /*0014*/ 	.byte	0x00, 0xf0, 0xe1, 0x0b


	//----- nvinfo : EIATTR_KPARAM_INFO
	.align		4
.L_1602:
        /*0018*/ 	.byte	0x04, 0x17
        /*001a*/ 	.short	(.L_1604 - .L_1603)
.L_1603:
        /*001c*/ 	.word	0x00000000
        /*0020*/ 	.short	0x0000
        /*0022*/ 	.short	0x0000
        /*0024*/ 	.byte	0x00, 0xf0, 0x11, 0x00


	//----- nvinfo : EIATTR_SPARSE_MMA_MASK
	.align		4
.L_1604:
        /*0028*/ 	.byte	0x03, 0x50
        /*002a*/ 	.short	0x0000


	//----- nvinfo : EIATTR_MAXREG_COUNT
	.align		4
        /*002c*/ 	.byte	0x03, 0x1b
        /*002e*/ 	.short	0x0080


	//----- nvinfo : EIATTR_MERCURY_ISA_VERSION
	.align		4
        /*0030*/ 	.byte	0x03, 0x5f
        /*0032*/ 	.short	0x0101


	//----- nvinfo : EIATTR_VRC_CTA_INIT_COUNT
	.align		4
        /*0034*/ 	.byte	0x02, 0x4a
	.zero		1
	.zero		1


	//----- nvinfo : EIATTR_EXIT_INSTR_OFFSETS
	.align		4
        /*0038*/ 	.byte	0x04, 0x1c
        /*003a*/ 	.short	(.L_1606 - .L_1605)


	//   ....[0]....
.L_1605:
        /*003c*/ 	.word	0x00000460


	//   ....[1]....
        /*0040*/ 	.word	0x00000550


	//   ....[2]....
        /*0044*/ 	.word	0x00004bb0


	//   ....[3]....
        /*0048*/ 	.word	0x000062c0


	//----- nvinfo : EIATTR_MAX_THREADS
	.align		4
.L_1606:
        /*004c*/ 	.byte	0x04, 0x05
        /*004e*/ 	.short	(.L_1608 - .L_1607)
.L_1607:
        /*0050*/ 	.word	0x00000080
        /*0054*/ 	.word	0x00000001
        /*0058*/ 	.word	0x00000001


	//----- nvinfo : EIATTR_CRS_STACK_SIZE
	.align		4
.L_1608:
        /*005c*/ 	.byte	0x04, 0x1e
        /*005e*/ 	.short	(.L_1610 - .L_1609)
.L_1609:
        /*0060*/ 	.word	0x00000000


	//----- nvinfo : EIATTR_CBANK_PARAM_SIZE
	.align		4
.L_1610:
        /*0064*/ 	.byte	0x03, 0x19
        /*0066*/ 	.short	0x0300


	//----- nvinfo : EIATTR_PARAM_CBANK
	.align		4
        /*0068*/ 	.byte	0x04, 0x0a
        /*006a*/ 	.short	(.L_1612 - .L_1611)
	.align		4
.L_1611:
        /*006c*/ 	.word	index@(.nv.constant0._ZN2at6native18elementwise_kernelILi128ELi4EZNS0_22gpu_kernel_impl_nocastIZZZNS0_54_GLOBAL__N__d8c5977b_16_LinearAlgebra_cu_35b291db_316116addr_kernel_cudaERNS_14TensorIteratorERKN3c106ScalarES9_ENKUlvE_clEvENKUlvE8_clEvEUlNS6_8BFloat16ESC_SC_E_EEvRNS_18TensorIteratorBaseERKT_EUliE_EEviT1_)
        /*0070*/ 	.short	0x0380
        /*0072*/ 	.short	0x0300


	//----- nvinfo : EIATTR_SW_WAR
	.align		4
.L_1612:
        /*0074*/ 	.byte	0x04, 0x36
        /*0076*/ 	.short	(.L_1614 - .L_1613)
.L_1613:
        /*0078*/ 	.word	0x00000008
.L_1614:


//--------------------- .nv.info._ZN2at6native27unrolled_elementwise_kernelIZZZNS0_54_GLOBAL__N__d8c5977b_16_LinearAlgebra_cu_35b291db_316116addr_kernel_cudaERNS_14TensorIteratorERKN3c106ScalarES8_ENKUlvE_clEvENKUlvE8_clEvEUlNS5_8BFloat16ESB_SB_E_St5arrayIPcLm4EELi4E23TrivialOffsetCalculatorILi3EjESG_ILi1EjENS0_6memory15LoadWithoutCastENSJ_16StoreWithoutCastEEEviT_T0_T2_T3_T4_T5_ --------------------------
	.section	.nv.info._ZN2at6native27unrolled_elementwise_kernelIZZZNS0_54_GLOBAL__N__d8c5977b_16_LinearAlgebra_cu_35b291db_316116addr_kernel_cudaERNS_14TensorIteratorERKN3c106ScalarES8_ENKUlvE_clEvENKUlvE8_clEvEUlNS5_8BFloat16ESB_SB_E_St5arrayIPcLm4EELi4E23TrivialOffsetCalculatorILi3EjESG_ILi1EjENS0_6memory15LoadWithoutCastENSJ_16StoreWithoutCastEEEviT_T0_T2_T3_T4_T5_,"",@"SHT_CUDA_INFO"
	.sectionflags	@""
	.align	4


	//----- nvinfo : EIATTR_CUDA_API_VERSION
	.align		4
        /*0000*/ 	.byte	0x04, 0x37
        /*0002*/ 	.short	(.L_1616 - .L_1615)
.L_1615:
        /*0004*/ 	.word	0x00000082


	//----- nvinfo : EIATTR_KPARAM_INFO
	.align		4
.L_1616:
        /*0008*/ 	.byte	0x04, 0x17
        /*000a*/ 	.short	(.L_1618 - .L_1617)
.L_1617:
        /*000c*/ 	.word	0x00000000
        /*0010*/ 	.short	0x0006
        /*0012*/ 	.short	0x003b
        /*0014*/ 	.byte	0x00, 0xf0, 0x05, 0x00


	//----- nvinfo : EIATTR_KPARAM_INFO
	.align		4
.L_1618:
        /*0018*/ 	.byte	0x04, 0x17
        /*001a*/ 	.short	(.L_1620 - .L_1619)
.L_1619:
        /*001c*/ 	.word	0x00000000
        /*0020*/ 	.short	0x0005
        /*0022*/ 	.short	0x003a
        /*0024*/ 	.byte	0x00, 0xf0, 0x05, 0x00


	//----- nvinfo : EIATTR_KPARAM_INFO
	.align		4
.L_1620:
        /*0028*/ 	.byte	0x04, 0x17
        /*002a*/ 	.short	(.L_1622 - .L_1621)
.L_1621:
        /*002c*/ 	.word	0x00000000
        /*0030*/ 	.short	0x0004
        /*0032*/ 	.short	0x0039
        /*0034*/ 	.byte	0x00, 0xf0, 0x05, 0x00


	//----- nvinfo : EIATTR_KPARAM_INFO
	.align		4
.L_1622:
        /*0038*/ 	.byte	0x04, 0x17
        /*003a*/ 	.short	(.L_1624 - .L_1623)
.L_1623:
        /*003c*/ 	.word	0x00000000
        /*0040*/ 	.short	0x0003
        /*0042*/ 	.short	0x0038
        /*0044*/ 	.byte	0x00, 0xf0, 0x05, 0x00


	//----- nvinfo : EIATTR_KPARAM_INFO
	.align		4
.L_1624:
        /*0048*/ 	.byte	0x04, 0x17
        /*004a*/ 	.short	(.L_1626 - .L_1625)
.L_1625:
        /*004c*/ 	.word	0x00000000
        /*0050*/ 	.short	0x0002
        /*0052*/ 	.short	0x0018
        /*0054*/ 	.byte	0x00, 0xf0, 0x81, 0x00


	//----- nvinfo : EIATTR_KPARAM_INFO
	.align		4
.L_1626:
        /*0058*/ 	.byte	0x04, 0x17
        /*005a*/ 	.short	(.L_1628 - .L_1627)
.L_1627:
        /*005c*/ 	.word	0x00000000
        /*0060*/ 	.short	0x0001
        /*0062*/ 	.short	0x0008
        /*0064*/ 	.byte	0x00, 0xf0, 0x41, 0x00


	//----- nvinfo : EIATTR_KPARAM_INFO
	.align		4
.L_1628:
        /*0068*/ 	.byte	0x04, 0x17
        /*006a*/ 	.short	(.L_1630 - .L_1629)
.L_1629:
        /*006c*/ 	.word	0x00000000
        /*0070*/ 	.short	0x0000
        /*0072*/ 	.short	0x0000
        /*0074*/ 	.byte	0x00, 0xf0, 0x11, 0x00


	//----- nvinfo : EIATTR_SPARSE_MMA_MASK
	.align		4
.L_1630:
        /*0078*/ 	.byte	0x03, 0x50
        /*007a*/ 	.short	0x0000


	//----- nvinfo : EIATTR_MAXREG_COUNT
	.align		4
        /*007c*/ 	.byte	0x03, 0x1b
        /*007e*/ 	.short	0x00ff


	//----- nvinfo : EIATTR_MERCURY_ISA_VERSION
	.align		4
        /*0080*/ 	.byte	0x03, 0x5f
        /*0082*/ 	.short	0x0101


	//----- nvinfo : EIATTR_VRC_CTA_INIT_COUNT
	.align		4
        /*0084*/ 	.byte	0x02, 0x4a
	.zero		1
	.zero		1


	//----- nvinfo : EIATTR_EXIT_INSTR_OFFSETS
	.align		4
        /*0088*/ 	.byte	0x04, 0x1c
        /*008a*/ 	.short	(.L_1632 - .L_1631)


	//   ....[0]....
.L_1631:
        /*008c*/ 	.word	0x000006a0


	//   ....[1]....
        /*0090*/ 	.word	0x00000730


	//----- nvinfo : EIATTR_MAX_THREADS
	.align		4
.L_1632:
        /*0094*/ 	.byte	0x04, 0x05
        /*0096*/ 	.short	(.L_1634 - .L_1633)
.L_1633:
        /*0098*/ 	.word	0x00000080
        /*009c*/ 	.word	0x00000001
        /*00a0*/ 	.word	0x00000001


	//----- nvinfo : EIATTR_CRS_STACK_SIZE
	.align		4
.L_1634:
        /*00a4*/ 	.byte	0x04, 0x1e
        /*00a6*/ 	.short	(.L_1636 - .L_1635)
.L_1635:
        /*00a8*/ 	.word	0x00000000


	//----- nvinfo : EIATTR_CBANK_PARAM_SIZE
	.align		4
.L_1636:
        /*00ac*/ 	.byte	0x03, 0x19
        /*00ae*/ 	.short	0x003c


	//----- nvinfo : EIATTR_PARAM_CBANK
	.align		4
        /*00b0*/ 	.byte	0x04, 0x0a
        /*00b2*/ 	.short	(.L_1638 - .L_1637)
	.align		4
.L_1637:
        /*00b4*/ 	.word	index@(.nv.constant0._ZN2at6native27unrolled_elementwise_kernelIZZZNS0_54_GLOBAL__N__d8c5977b_16_LinearAlgebra_cu_35b291db_316116addr_kernel_cudaERNS_14TensorIteratorERKN3c106ScalarES8_ENKUlvE_clEvENKUlvE8_clEvEUlNS5_8BFloat16ESB_SB_E_St5arrayIPcLm4EELi4E23TrivialOffsetCalculatorILi3EjESG_ILi1EjENS0_6memory15LoadWithoutCastENSJ_16StoreWithoutCastEEEviT_T0_T2_T3_T4_T5_)
        /*00b8*/ 	.short	0x0380
        /*00ba*/ 	.short	0x003c


	//----- nvinfo : EIATTR_SW_WAR
	.align		4
.L_1638:
        /*00bc*/ 	.byte	0x04, 0x36
        /*00be*/ 	.short	(.L_1640 - .L_1639)
.L_1639:
        /*00c0*/ 	.word	0x00000008
.L_1640:


//--------------------- .nv.info._ZN2at6native29vectorized_elementwise_kernelILi2EZZZNS0_54_GLOBAL__N__d8c5977b_16_LinearAlgebra_cu_35b291db_316116addr_kernel_cudaERNS_14TensorIteratorERKN3c106ScalarES8_ENKUlvE_clEvENKUlvE8_clEvEUlNS5_8BFloat16ESB_SB_E_St5arrayIPcLm4EEEEviT0_T1_ --------------------------
	.section	.nv.info._ZN2at6native29vectorized_elementwise_kernelILi2EZZZNS0_54_GLOBAL__N__d8c5977b_16_LinearAlgebra_cu_35b291db_316116addr_kernel_cudaERNS_14TensorIteratorERKN3c106ScalarES8_ENKUlvE_clEvENKUlvE8_clEvEUlNS5_8BFloat16ESB_SB_E_St5arrayIPcLm4EEEEviT0_T1_,"",@"SHT_CUDA_INFO"
	.sectionflags	@""
	.align	4


	//----- nvinfo : EIATTR_CUDA_API_VERSION
	.align		4
        /*0000*/ 	.byte	0x04, 0x37
        /*0002*/ 	.short	(.L_1642 - .L_1641)
.L_1641:
        /*0004*/ 	.word	0x00000082


	//----- nvinfo : EIATTR_KPARAM_INFO
	.align		4
.L_1642:
        /*0008*/ 	.byte	0x04, 0x17
        /*000a*/ 	.short	(.L_1644 - .L_1643)
.L_1643:
        /*000c*/ 	.word	0x00000000
        /*0010*/ 	.short	0x0002
        /*0012*/ 	.short	0x0018
        /*0014*/ 	.byte	0x00, 0xf0, 0x81, 0x00


	//----- nvinfo : EIATTR_KPARAM_INFO
	.align		4
.L_1644:
        /*0018*/ 	.byte	0x04, 0x17
        /*001a*/ 	.short	(.L_1646 - .L_1645)
.L_1645:
        /*001c*/ 	.word	0x00000000
        /*0020*/ 	.short	0x0001
        /*0022*/ 	.short	0x0008
        /*0024*/ 	.byte	0x00, 0xf0, 0x41, 0x00


	//----- nvinfo : EIATTR_KPARAM_INFO
	.align		4
.L_1646:
        /*0028*/ 	.byte	0x04, 0x17
        /*002a*/ 	.short	(.L_1648 - .L_1647)
.L_1647:
        /*002c*/ 	.word	0x00000000
        /*0030*/ 	.short	0x0000
        /*0032*/ 	.short	0x0000
        /*0034*/ 	.byte	0x00, 0xf0, 0x11, 0x00


	//----- nvinfo : EIATTR_SPARSE_MMA_MASK
	.align		4
.L_1648:
        /*0038*/ 	.byte	0x03, 0x50
        /*003a*/ 	.short	0x0000


	//----- nvinfo : EIATTR_MAXREG_COUNT
	.align		4
        /*003c*/ 	.byte	0x03, 0x1b
        /*003e*/ 	.short	0x00ff


	//----- nvinfo : EIATTR_MERCURY_ISA_VERSION
	.align		4
        /*0040*/ 	.byte	0x03, 0x5f
        /*0042*/ 	.short	0x0101


	//----- nvinfo : EIATTR_VRC_CTA_INIT_COUNT
	.align		4
        /*0044*/ 	.byte	0x02, 0x4a
	.zero		1
	.zero		1


	//----- nvinfo : EIATTR_EXIT_INSTR_OFFSETS
	.align		4
        /*0048*/ 	.byte	0x04, 0x1c
        /*004a*/ 	.short	(.L_1650 - .L_1649)


	//   ....[0]....
.L_1649:
        /*004c*/ 	.word	0x00000e60


	//   ....[1]....
        /*0050*/ 	.word	0x00000eb0


	//   ....[2]....
        /*0054*/ 	.word	0x00001400


	//----- nvinfo : EIATTR_MAX_THREADS
	.align		4
.L_1650:
        /*0058*/ 	.byte	0x04, 0x05
        /*005a*/ 	.short	(.L_1652 - .L_1651)
.L_1651:
        /*005c*/ 	.word	0x00000080
        /*0060*/ 	.word	0x00000001
        /*0064*/ 	.word	0x00000001


	//----- nvinfo : EIATTR_CRS_STACK_SIZE
	.align		4
.L_1652:
        /*0068*/ 	.byte	0x04, 0x1e
        /*006a*/ 	.short	(.L_1654 - .L_1653)
.L_1653:
        /*006c*/ 	.word	0x00000000


	//----- nvinfo : EIATTR_CBANK_PARAM_SIZE
	.align		4
.L_1654:
        /*0070*/ 	.byte	0x03, 0x19
        /*0072*/ 	.short	0x0038


	//----- nvinfo : EIATTR_PARAM_CBANK
	.align		4
        /*0074*/ 	.byte	0x04, 0x0a
        /*0076*/ 	.short	(.L_1656 - .L_1655)
	.align		4
.L_1655:
        /*0078*/ 	.word	index@(.nv.constant0._ZN2at6native29vectorized_elementwise_kernelILi2EZZZNS0_54_GLOBAL__N__d8c5977b_16_LinearAlgebra_cu_35b291db_316116addr_kernel_cudaERNS_14TensorIteratorERKN3c106ScalarES8_ENKUlvE_clEvENKUlvE8_clEvEUlNS5_8BFloat16ESB_SB_E_St5arrayIPcLm4EEEEviT0_T1_)
        /*007c*/ 	.short	0x0380
        /*007e*/ 	.short	0x0038


	//----- nvinfo : EIATTR_SW_WAR
	.align		4
.L_1656:
        /*0080*/ 	.byte	0x04, 0x36
        /*0082*/ 	.short	(.L_1658 - .L_1657)
.L_1657:
        /*0084*/ 	.word	0x00000008
.L_1658:


//--------------------- .nv.info._ZN2at6native29vectorized_elementwise_kernelILi4EZZZNS0_54_GLOBAL__N__d8c5977b_16_LinearAlgebra_cu_35b291db_316116addr_kernel_cudaERNS_14TensorIteratorERKN3c106ScalarES8_ENKUlvE_clEvENKUlvE8_clEvEUlNS5_8BFloat16ESB_SB_E_St5arrayIPcLm4EEEEviT0_T1_ --------------------------
	.section	.nv.info._ZN2at6native29vectorized_elementwise_kernelILi4EZZZNS0_54_GLOBAL__N__d8c5977b_16_LinearAlgebra_cu_35b291db_316116addr_kernel_cudaERNS_14TensorIteratorERKN3c106ScalarES8_ENKUlvE_clEvENKUlvE8_clEvEUlNS5_8BFloat16ESB_SB_E_St5arrayIPcLm4EEEEviT0_T1_,"",@"SHT_CUDA_INFO"
	.sectionflags	@""
	.align	4


	//----- nvinfo : EIATTR_CUDA_API_VERSION
	.align		4
        /*0000*/ 	.byte	0x04, 0x37
        /*0002*/ 	.short	(.L_1660 - .L_1659)
.L_1659:
        /*0004*/ 	.word	0x00000082


	//----- nvinfo : EIATTR_KPARAM_INFO
	.align		4
.L_1660:
        /*0008*/ 	.byte	0x04, 0x17
        /*000a*/ 	.short	(.L_1662 - .L_1661)
.L_1661:
        /*000c*/ 	.word	0x00000000
        /*0010*/ 	.short	0x0002
        /*0012*/ 	.short	0x0018
        /*0014*/ 	.byte	0x00, 0xf0, 0x81, 0x00


	//----- nvinfo : EIATTR_KPARAM_INFO
	.align		4
.L_1662:
        /*0018*/ 	.byte	0x04, 0x17
        /*001a*/ 	.short	(.L_1664 - .L_1663)
.L_1663:
        /*001c*/ 	.word	0x00000000
        /*0020*/ 	.short	0x0001
        /*0022*/ 	.short	0x0008
        /*0024*/ 	.byte	0x00, 0xf0, 0x41, 0x00


	//----- nvinfo : EIATTR_KPARAM_INFO
	.align		4
.L_1664:
        /*0028*/ 	.byte	0x04, 0x17
        /*002a*/ 	.short	(.L_1666 - .L_1665)
.L_1665:
        /*002c*/ 	.word	0x00000000
        /*0030*/ 	.short	0x0000
        /*0032*/ 	.short	0x0000
        /*0034*/ 	.byte	0x00, 0xf0, 0x11, 0x00


	//----- nvinfo : EIATTR_SPARSE_MMA_MASK
	.align		4
.L_1666:
        /*0038*/ 	.byte	0x03, 0x50
        /*003a*/ 	.short	0x0000


	//----- nvinfo : EIATTR_MAXREG_COUNT
	.align		4
        /*003c*/ 	.byte	0x03, 0x1b
        /*003e*/ 	.short	0x00ff


	//----- nvinfo : EIATTR_MERCURY_ISA_VERSION
	.align		4
        /*0040*/ 	.byte	0x03, 0x5f
        /*0042*/ 	.short	0x0101


	//----- nvinfo : EIATTR_VRC_CTA_INIT_COUNT
	.align		4
        /*0044*/ 	.byte	0x02, 0x4a
	.zero		1
	.zero		1


	//----- nvinfo : EIATTR_EXIT_INSTR_OFFSETS
	.align		4
        /*0048*/ 	.byte	0x04, 0x1c
        /*004a*/ 	.short	(.L_1668 - .L_1667)


	//   ....[0]....
.L_1667:
        /*004c*/ 	.word	0x00000e60


	//   ....[1]....
        /*0050*/ 	.word	0x00000eb0


	//   ....[2]....
        /*0054*/ 	.word	0x000013a0


	//----- nvinfo : EIATTR_MAX_THREADS
	.align		4
.L_1668:
        /*0058*/ 	.byte	0x04, 0x05
        /*005a*/ 	.short	(.L_1670 - .L_1669)
.L_1669:
        /*005c*/ 	.word	0x00000080
        /*0060*/ 	.word	0x00000001
        /*0064*/ 	.word	0x00000001


	//----- nvinfo : EIATTR_CRS_STACK_SIZE
	.align		4
.L_1670:
        /*0068*/ 	.byte	0x04, 0x1e
        /*006a*/ 	.short	(.L_1672 - .L_1671)
.L_1671:
        /*006c*/ 	.word	0x00000000


	//----- nvinfo : EIATTR_CBANK_PARAM_SIZE
	.align		4
.L_1672:
        /*0070*/ 	.byte	0x03, 0x19
        /*0072*/ 	.short	0x0038


	//----- nvinfo : EIATTR_PARAM_CBANK
	.align		4
        /*0074*/ 	.byte	0x04, 0x0a
        /*0076*/ 	.short	(.L_1674 - .L_1673)
	.align		4
.L_1673:
        /*0078*/ 	.word	index@(.nv.constant0._ZN2at6native29vectorized_elementwise_kernelILi4EZZZNS0_54_GLOBAL__N__d8c5977b_16_LinearAlgebra_cu_35b291db_316116addr_kernel_cudaERNS_14TensorIteratorERKN3c106ScalarES8_ENKUlvE_clEvENKUlvE8_clEvEUlNS5_8BFloat16ESB_SB_E_St5arrayIPcLm4EEEEviT0_T1_)
        /*007c*/ 	.short	0x0380
        /*007e*/ 	.short	0x0038


	//----- nvinfo : EIATTR_SW_WAR
	.align		4
.L_1674:
        /*0080*/ 	.byte	0x04, 0x36
        /*0082*/ 	.short	(.L_1676 - .L_1675)
.L_1675:
        /*0084*/ 	.word	0x00000008
.L_1676:


//--------------------- .nv.info._ZN2at6native29vectorized_elementwise_kernelILi8EZZZNS0_54_GLOBAL__N__d8c5977b_16_LinearAlgebra_cu_35b291db_316116addr_kernel_cudaERNS_14TensorIteratorERKN3c106ScalarES8_ENKUlvE_clEvENKUlvE8_clEvEUlNS5_8BFloat16ESB_SB_E_St5arrayIPcLm4EEEEviT0_T1_ --------------------------
	.section	.nv.info._ZN2at6native29vectorized_elementwise_kernelILi8EZZZNS0_54_GLOBAL__N__d8c5977b_16_LinearAlgebra_cu_35b291db_316116addr_kernel_cudaERNS_14TensorIteratorERKN3c106ScalarES8_ENKUlvE_clEvENKUlvE8_clEvEUlNS5_8BFloat16ESB_SB_E_St5arrayIPcLm4EEEEviT0_T1_,"",@"SHT_CUDA_INFO"
	.sectionflags	@""
	.align	4


	//----- nvinfo : EIATTR_CUDA_API_VERSION
	.align		4
        /*0000*/ 	.byte	0x04, 0x37
        /*0002*/ 	.short	(.L_1678 - .L_1677)
.L_1677:
        /*0004*/ 	.word	0x00000082


	//----- nvinfo : EIATTR_KPARAM_INFO
	.align		4
.L_1678:
        /*0008*/ 	.byte	0x04, 0x17
        /*000a*/ 	.short	(.L_1680 - .L_1679)
.L_1679:
        /*000c*/ 	.word	0x00000000
        /*0010*/ 	.short	0x0002
        /*0012*/ 	.short	0x0018
        /*0014*/ 	.byte	0x00, 0xf0, 0x81, 0x00


	//----- nvinfo : EIATTR_KPARAM_INFO
	.align		4
.L_1680:
        /*0018*/ 	.byte	0x04, 0x17
        /*001a*/ 	.short	(.L_1682 - .L_1681)
.L_1681:
        /*001c*/ 	.word	0x00000000
        /*0020*/ 	.short	0x0001
        /*0022*/ 	.short	0x0008
        /*0024*/ 	.byte	0x00, 0xf0, 0x41, 0x00


	//----- nvinfo : EIATTR_KPARAM_INFO
	.align		4
.L_1682:
        /*0028*/ 	.byte	0x04, 0x17
        /*002a*/ 	.short	(.L_1684 - .L_1683)
.L_1683:
        /*002c*/ 	.word	0x00000000
        /*0030*/ 	.short	0x0000
        /*0032*/ 	.short	0x0000
        /*0034*/ 	.byte	0x00, 0xf0, 0x11, 0x00


	//----- nvinfo : EIATTR_SPARSE_MMA_MASK
	.align		4
.L_1684:
        /*0038*/ 	.byte	0x03, 0x50
        /*003a*/ 	.short	0x0000


	//----- nvinfo : EIATTR_MAXREG_COUNT
	.align		4
        /*003c*/ 	.byte	0x03, 0x1b
        /*003e*/ 	.short	0x00ff


	//----- nvinfo : EIATTR_MERCURY_ISA_VERSION
	.align		4
        /*0040*/ 	.byte	0x03, 0x5f
        /*0042*/ 	.short	0x0101


	//----- nvinfo : EIATTR_VRC_CTA_INIT_COUNT
	.align		4
        /*0044*/ 	.byte	0x02, 0x4a
	.zero		1
	.zero		1


	//----- nvinfo : EIATTR_EXIT_INSTR_OFFSETS
	.align		4
        /*0048*/ 	.byte	0x04, 0x1c
        /*004a*/ 	.short	(.L_1686 - .L_1685)


	//   ....[0]....
.L_1685:
        /*004c*/ 	.word	0x00000e60


	//   ....[1]....
        /*0050*/ 	.word	0x00000eb0


	//   ....[2]....
        /*0054*/ 	.word	0x00001370


	//----- nvinfo : EIATTR_MAX_THREADS
	.align		4
.L_1686:
        /*0058*/ 	.byte	0x04, 0x05
        /*005a*/ 	.short	(.L_1688 - .L_1687)
.L_1687:
        /*005c*/ 	.word	0x00000080
        /*0060*/ 	.word	0x00000001
        /*0064*/ 	.word	0x00000001


	//----- nvinfo : EIATTR_CRS_STACK_SIZE
	.align		4
.L_1688:
        /*0068*/ 	.byte	0x04, 0x1e
        /*006a*/ 	.short	(.L_1690 - .L_1689)
.L_1689:
        /*006c*/ 	.word	0x00000000


	//----- nvinfo : EIATTR_CBANK_PARAM_SIZE
	.align		4
.L_1690:
        /*0070*/ 	.byte	0x03, 0x19
        /*0072*/ 	.short	0x0038


	//----- nvinfo : EIATTR_PARAM_CBANK
	.align		4
        /*0074*/ 	.byte	0x04, 0x0a
        /*0076*/ 	.short	(.L_1692 - .L_1691)
	.align		4
.L_1691:
        /*0078*/ 	.word	index@(.nv.constant0._ZN2at6native29vectorized_elementwise_kernelILi8EZZZNS0_54_GLOBAL__N__d8c5977b_16_LinearAlgebra_cu_35b291db_316116addr_kernel_cudaERNS_14TensorIteratorERKN3c106ScalarES8_ENKUlvE_clEvENKUlvE8_clEvEUlNS5_8BFloat16ESB_SB_E_St5arrayIPcLm4EEEEviT0_T1_)
        /*007c*/ 	.short	0x0380
        /*007e*/ 	.short	0x0038


	//----- nvinfo : EIATTR_SW_WAR
	.align		4
.L_1692:
        /*0080*/ 	.byte	0x04, 0x36
        /*0082*/ 	.short	(.L_1694 - .L_1693)
.L_1693:
        /*0084*/ 	.word	0x00000008
.L_1694:


//--------------------- .nv.info._ZN2at6native18elementwise_kernelILi128ELi4EZNS0_15gpu_kernel_implIZZZNS0_54_GLOBAL__N__d8c5977b_16_LinearAlgebra_cu_35b291db_316116addr_kernel_cudaERNS_14TensorIteratorERKN3c106ScalarES9_ENKUlvE_clEvENKUlvE7_clEvEUlNS6_7complexIfEESD_SD_E0_EEvRNS_18TensorIteratorBaseERKT_EUliE_EEviT1_ --------------------------
	.section	.nv.info._ZN2at6native18elementwise_kernelILi128ELi4EZNS0_15gpu_kernel_implIZZZNS0_54_GLOBAL__N__d8c5977b_16_LinearAlgebra_cu_35b291db_316116addr_kernel_cudaERNS_14TensorIteratorERKN3c106ScalarES9_ENKUlvE_clEvENKUlvE7_clEvEUlNS6_7complexIfEESD_SD_E0_EEvRNS_18TensorIteratorBaseERKT_EUliE_EEviT1_,"",@"SHT_CUDA_INFO"
	.sectionflags	@""
	.align	4


	//----- nvinfo : EIATTR_CUDA_API_VERSION
	.align		4
        /*0000*/ 	.byte	0x04, 0x37
        /*0002*/ 	.short	(.L_1696 - .L_1695)
.L_1695:
        /*0004*/ 	.word	0x00000082


	//----- nvinfo : EIATTR_KPARAM_INFO
	.align		4
.L_1696:
        /*0008*/ 	.byte	0x04, 0x17
        /*000a*/ 	.short	(.L_1698 - .L_1697)
.L_1697:
        /*000c*/ 	.word	0x00000000
        /*0010*/ 	.short	0x0001
        /*0012*/ 	.short	0x0008
        /*0014*/ 	.byte	0x00, 0xf0, 0x21, 0x0c


	//----- nvinfo : EIATTR_KPARAM_INFO
	.align		4
.L_1698:
        /*0018*/ 	.byte	0x04, 0x17
        /*001a*/ 	.short	(.L_1700 - .L_1699)
.L_1699:
        /*001c*/ 	.word	0x00000000
        /*0020*/ 	.short	0x0000
        /*0022*/ 	.short	0x0000
        /*0024*/ 	.byte	0x00, 0xf0, 0x11, 0x00


	//----- nvinfo : EIATTR_SPARSE_MMA_MASK
	.align		4
.L_1700:
        /*0028*/ 	.byte	0x03, 0x50
        /*002a*/ 	.short	0x0000


	//----- nvinfo : EIATTR_MAXREG_COUNT
	.align		4
        /*002c*/ 	.byte	0x03, 0x1b
        /*002e*/ 	.short	0x0080


	//----- nvinfo : EIATTR_EXTERNS
	.align		4
        /*0030*/ 	.byte	0x04, 0x0f
        /*0032*/ 	.short	(.L_1702 - .L_1701)


	//   ....[0]....
	.align		4
.L_1701:
        /*0034*/ 	.word	index@(__assertfail)


	//----- nvinfo : EIATTR_MERCURY_ISA_VERSION
	.align		4
.L_1702:
        /*0038*/ 	.byte	0x03, 0x5f
        /*003a*/ 	.short	0x0101


	//----- nvinfo : EIATTR_VRC_CTA_INIT_COUNT
	.align		4
        /*003c*/ 	.byte	0x02, 0x4a
	.zero		1
	.zero		1


	//----- nvinfo : EIATTR_SYSCALL_OFFSETS
	.align		4
        /*0040*/ 	.byte	0x04, 0x46
        /*0042*/ 	.short	(.L_1704 - .L_1703)


	//   ....[0]....
.L_1703:
        /*0044*/ 	.word	0x000026e0


	//   ....[1]....
        /*0048*/ 	.word	0x00003610


	//   ....[2]....
        /*004c*/ 	.word	0x00004540


	//   ....[3]....
        /*0050*/ 	.word	0x00005430


	//   ....[4]....
        /*0054*/ 	.word	0x00007c30


	//   ....[5]....
        /*0058*/ 	.word	0x00008b60


	//   ....[6]....
        /*005c*/ 	.word	0x00009a90


	//   ....[7]....
        /*0060*/ 	.word	0x0000a7d0


	//   ....[8]....
        /*0064*/ 	.word	0x0000d0e0


	//   ....[9]....
        /*0068*/ 	.word	0x0000e010


	//   ....[10]....
        /*006c*/ 	.word	0x0000ef40


	//   ....[11]....
        /*0070*/ 	.word	0x0000fc80


	//   ....[12]....
        /*0074*/ 	.word	0x000125a0


	//   ....[13]....
        /*0078*/ 	.word	0x000134d0


	//   ....[14]....
        /*007c*/ 	.word	0x00014400


	//   ....[15]....
        /*0080*/ 	.word	0x00015110


	//----- nvinfo : EIATTR_EXIT_INSTR_OFFSETS
	.align		4
.L_1704:
        /*0084*/ 	.byte	0x04, 0x1c
        /*0086*/ 	.short	(.L_1706 - .L_1705)


	//   ....[0]....
.L_1705:
        /*0088*/ 	.word	0x0000ff30


	//   ....[1]....
        /*008c*/ 	.word	0x00014680


	//   ....[2]....
        /*0090*/ 	.word	0x000146c0


	//   ....[3]....
        /*0094*/ 	.word	0x00014750


	//   ....[4]....
        /*0098*/ 	.word	0x00014780


	//   ....[5]....
        /*009c*/ 	.word	0x000147b0


	//   ....[6]....
        /*00a0*/ 	.word	0x00014830


	//   ....[7]....
        /*00a4*/ 	.word	0x00014860


	//   ....[8]....
        /*00a8*/ 	.word	0x000148e0


	//   ....[9]....
        /*00ac*/ 	.word	0x00014910


	//   ....[10]....
        /*00b0*/ 	.word	0x00014950


	//   ....[11]....
        /*00b4*/ 	.word	0x00014a20


	//   ....[12]....
        /*00b8*/ 	.word	0x00014b80


	//   ....[13]....
        /*00bc*/ 	.word	0x00014ce0


	//   ....[14]....
        /*00c0*/ 	.word	0x00014e30


	//   ....[15]....
        /*00c4*/ 	.word	0x00014e60


	//   ....[16]....
        /*00c8*/ 	.word	0x00014e90


	//   ....[17]....
        /*00cc*/ 	.word	0x00014f50


	//   ....[18]....
        /*00d0*/ 	.word	0x00014fb0


	//   ....[19]....
        /*00d4*/ 	.word	0x00015120


	//   ....[20]....
        /*00d8*/ 	.word	0x00015220


	//   ....[21]....
        /*00dc*/ 	.word	0x00015350


	//   ....[22]....
        /*00e0*/ 	.word	0x00015380


	//----- nvinfo : EIATTR_MAX_THREADS
	.align		4
.L_1706:
        /*00e4*/ 	.byte	0x04, 0x05
        /*00e6*/ 	.short	(.L_1708 - .L_1707)
.L_1707:
        /*00e8*/ 	.word	0x00000080
        /*00ec*/ 	.word	0x00000001
        /*00f0*/ 	.word	0x00000001


	//----- nvinfo : EIATTR_CRS_STACK_SIZE
	.align		4
.L_1708:
        /*00f4*/ 	.byte	0x04, 0x1e
        /*00f6*/ 	.short	(.L_1710 - .L_1709)
.L_1709:
        /*00f8*/ 	.word	0x00000000


	//----- nvinfo : EIATTR_CBANK_PARAM_SIZE
	.align		4
.L_1710:
        /*00fc*/ 	.byte	0x03, 0x19
        /*00fe*/ 	.short	0x0310


	//----- nvinfo : EIATTR_PARAM_CBANK
	.align		4
        /*0100*/ 	.byte	0x04, 0x0a
        /*0102*/ 	.short	(.L_1712 - .L_1711)
	.align		4
.L_1711:
        /*0104*/ 	.word	index@(.nv.constant0._ZN2at6native18elementwise_kernelILi128ELi4EZNS0_15gpu_kernel_implIZZZNS0_54_GLOBAL__N__d8c5977b_16_LinearAlgebra_cu_35b291db_316116addr_kernel_cudaERNS_14TensorIteratorERKN3c106ScalarES9_ENKUlvE_clEvENKUlvE7_clEvEUlNS6_7complexIfEESD_SD_E0_EEvRNS_18TensorIteratorBaseERKT_EUliE_EEviT1_)
        /*0108*/ 	.short	0x0380
        /*010a*/ 	.short	0x0310


	//----- nvinfo : EIATTR_SW_WAR
	.align		4
.L_1712:
        /*010c*/ 	.byte	0x04, 0x36
        /*010e*/ 	.short	(.L_1714 - .L_1713)
.L_1713:
        /*0110*/ 	.word	0x00000008
.L_1714:


//--------------------- .nv.info._ZN2at6native27unrolled_elementwise_kernelIZZZNS0_54_GLOBAL__N__d8c5977b_16_LinearAlgebra_cu_35b291db_316116addr_kernel_cudaERNS_14TensorIteratorERKN3c106ScalarES8_ENKUlvE_clEvENKUlvE7_clEvEUlNS5_7complexIfEESC_SC_E0_St5arrayIPcLm4EELi4E23TrivialOffsetCalculatorILi3EjESH_ILi1EjENS0_6memory12LoadWithCastILi3EEENSK_13StoreWithCastILi1EEEEEviT_T0_T2_T3_T4_T5_ --------------------------
	.section	.nv.info._ZN2at6native27unrolled_elementwise_kernelIZZZNS0_54_GLOBAL__N__d8c5977b_16_LinearAlgebra_cu_35b291db_316116addr_kernel_cudaERNS_14TensorIteratorERKN3c106ScalarES8_ENKUlvE_clEvENKUlvE7_clEvEUlNS5_7complexIfEESC_SC_E0_St5arrayIPcLm4EELi4E23TrivialOffsetCalculatorILi3EjESH_ILi1EjENS0_6memory12LoadWithCastILi3EEENSK_13StoreWithCastILi1EEEEEviT_T0_T2_T3_T4_T5_,"",@"SHT_CUDA_INFO"
	.sectionflags	@""
	.align	4


	//----- nvinfo : EIATTR_CUDA_API_VERSION
	.align		4
        /*0000*/ 	.byte	0x04, 0x37
        /*0002*/ 	.short	(.L_1716 - .L_1715)
.L_1715:
        /*0004*/ 	.word	0x00000082


	//----- nvinfo : EIATTR_KPARAM_INFO
	.align		4
.L_1716:
        /*0008*/ 	.byte	0x04, 0x17
        /*000a*/ 	.short	(.L_1718 - .L_1717)
.L_1717:
        /*000c*/ 	.word	0x00000000
        /*0010*/ 	.short	0x0006
        /*0012*/ 	.short	0x0054
        /*0014*/ 	.byte	0x00, 0xf0, 0x21, 0x00


	//----- nvinfo : EIATTR_KPARAM_INFO
	.align		4
.L_1718:
        /*0018*/ 	.byte	0x04, 0x17
        /*001a*/ 	.short	(.L_1720 - .L_1719)
.L_1719:
        /*001c*/ 	.word	0x00000000
        /*0020*/ 	.short	0x0005
        /*0022*/ 	.short	0x0044
        /*0024*/ 	.byte	0x00, 0xf0, 0x41, 0x00


	//----- nvinfo : EIATTR_KPARAM_INFO
	.align		4
.L_1720:
        /*0028*/ 	.byte	0x04, 0x17
        /*002a*/ 	.short	(.L_1722 - .L_1721)
.L_1721:
        /*002c*/ 	.word	0x00000000
        /*0030*/ 	.short	0x0004
        /*0032*/ 	.short	0x0041
        /*0034*/ 	.byte	0x00, 0xf0, 0x05, 0x00


	//----- nvinfo : EIATTR_KPARAM_INFO
	.align		4
.L_1722:
        /*0038*/ 	.byte	0x04, 0x17
        /*003a*/ 	.short	(.L_1724 - .L_1723)
.L_1723:
        /*003c*/ 	.word	0x00000000
        /*0040*/ 	.short	0x0003
        /*0042*/ 	.short	0x0040
        /*0044*/ 	.byte	0x00, 0xf0, 0x05, 0x00


	//----- nvinfo : EIATTR_KPARAM_INFO
	.align		4
.L_1724:
        /*0048*/ 	.byte	0x04, 0x17
        /*004a*/ 	.short	(.L_1726 - .L_1725)
.L_1725:
        /*004c*/ 	.word	0x00000000
        /*0050*/ 	.short	0x0002
        /*0052*/ 	.short	0x0020
        /*0054*/ 	.byte	0x00, 0xf0, 0x81, 0x00


	//----- nvinfo : EIATTR_KPARAM_INFO
	.align		4
.L_1726:
        /*0058*/ 	.byte	0x04, 0x17
        /*005a*/ 	.short	(.L_1728 - .L_1727)
.L_1727:
        /*005c*/ 	.word	0x00000000
        /*0060*/ 	.short	0x0001
        /*0062*/ 	.short	0x0008
        /*0064*/ 	.byte	0x00, 0xf0, 0x61, 0x00


	//----- nvinfo : EIATTR_KPARAM_INFO
	.align		4
.L_1728:
        /*0068*/ 	.byte	0x04, 0x17
        /*006a*/ 	.short	(.L_1730 - .L_1729)
.L_1729:
        /*006c*/ 	.word	0x00000000
        /*0070*/ 	.short	0x0000
        /*0072*/ 	.short	0x0000
        /*0074*/ 	.byte	0x00, 0xf0, 0x11, 0x00


	//----- nvinfo : EIATTR_SPARSE_MMA_MASK
	.align		4
.L_1730:
        /*0078*/ 	.byte	0x03, 0x50
        /*007a*/ 	.short	0x0000


	//----- nvinfo : EIATTR_MAXREG_COUNT
	.align		4
        /*007c*/ 	.byte	0x03, 0x1b
        /*007e*/ 	.short	0x00ff


	//----- nvinfo : EIATTR_EXTERNS
	.align		4
        /*0080*/ 	.byte	0x04, 0x0f
        /*0082*/ 	.short	(.L_1732 - .L_1731)


	//   ....[0]....
	.align		4
.L_1731:
        /*0084*/ 	.word	index@(__assertfail)


	//----- nvinfo : EIATTR_MERCURY_ISA_VERSION
	.align		4
.L_1732:
        /*0088*/ 	.byte	0x03, 0x5f
        /*008a*/ 	.short	0x0101


	//----- nvinfo : EIATTR_VRC_CTA_INIT_COUNT
	.align		4
        /*008c*/ 	.byte	0x02, 0x4a
	.zero		1
	.zero		1


	//----- nvinfo : EIATTR_SYSCALL_OFFSETS
	.align		4
        /*0090*/ 	.byte	0x04, 0x46
        /*0092*/ 	.short	(.L_1734 - .L_1733)


	//   ....[0]....
.L_1733:
        /*0094*/ 	.word	0x00000f30


	//   ....[1]....
        /*0098*/ 	.word	0x00001e90


	//   ....[2]....
        /*009c*/ 	.word	0x00002df0


	//   ....[3]....
        /*00a0*/ 	.word	0x00003e70


	//   ....[4]....
        /*00a4*/ 	.word	0x00004dd0


	//   ....[5]....
        /*00a8*/ 	.word	0x00005d30


	//   ....[6]....
        /*00ac*/ 	.word	0x00006d20


	//   ....[7]....
        /*00b0*/ 	.word	0x00007c80


	//   ....[8]....
        /*00b4*/ 	.word	0x00008be0


	//   ....[9]....
        /*00b8*/ 	.word	0x00009bd0


	//   ....[10]....
        /*00bc*/ 	.word	0x0000ab30


	//   ....[11]....
        /*00c0*/ 	.word	0x0000b9a0


	//   ....[12]....
        /*00c4*/ 	.word	0x0000cde0


	//   ....[13]....
        /*00c8*/ 	.word	0x0000db90


	//   ....[14]....
        /*00cc*/ 	.word	0x0000ea00


	//   ....[15]....
        /*00d0*/ 	.word	0x0000f870


	//----- nvinfo : EIATTR_EXIT_INSTR_OFFSETS
	.align		4
.L_1734:
        /*00d4*/ 	.byte	0x04, 0x1c
        /*00d6*/ 	.short	(.L_1736 - .L_1735)


	//   ....[0]....
.L_1735:
        /*00d8*/ 	.word	0x0000eca0


	//   ....[1]....
        /*00dc*/ 	.word	0x0000ede0


	//   ....[2]....
        /*00e0*/ 	.word	0x0000ee20


	//   ....[3]....
        /*00e4*/ 	.word	0x0000eeb0


	//   ....[4]....
        /*00e8*/ 	.word	0x0000eee0


	//   ....[5]....
        /*00ec*/ 	.word	0x0000ef10


	//   ....[6]....
        /*00f0*/ 	.word	0x0000ef90


	//   ....[7]....
        /*00f4*/ 	.word	0x0000efc0


	//   ....[8]....
        /*00f8*/ 	.word	0x0000f040


	//   ....[9]....
        /*00fc*/ 	.word	0x0000f070


	//   ....[10]....
        /*0100*/ 	.word	0x0000f0b0


	//   ....[11]....
        /*0104*/ 	.word	0x0000f180


	//   ....[12]....
        /*0108*/ 	.word	0x0000f2e0


	//   ....[13]....
        /*010c*/ 	.word	0x0000f440


	//   ....[14]....
        /*0110*/ 	.word	0x0000f590


	//   ....[15]....
        /*0114*/ 	.word	0x0000f5c0


	//   ....[16]....
        /*0118*/ 	.word	0x0000f5f0


	//   ....[17]....
        /*011c*/ 	.word	0x0000f6b0


	//   ....[18]....
        /*0120*/ 	.word	0x0000f710


	//   ....[19]....
        /*0124*/ 	.word	0x0000f880


	//   ....[20]....
        /*0128*/ 	.word	0x0000f980


	//   ....[21]....
        /*012c*/ 	.word	0x0000fab0


	//   ....[22]....
        /*0130*/ 	.word	0x0000fae0


	//----- nvinfo : EIATTR_MAX_THREADS
	.align		4
.L_1736:
        /*0134*/ 	.byte	0x04, 0x05
        /*0136*/ 	.short	(.L_1738 - .L_1737)
.L_1737:
        /*0138*/ 	.word	0x00000080
        /*013c*/ 	.word	0x00000001
        /*0140*/ 	.word	0x00000001


	//----- nvinfo : EIATTR_CRS_STACK_SIZE
	.align		4
.L_1738:
        /*0144*/ 	.byte	0x04, 0x1e
        /*0146*/ 	.short	(.L_1740 - .L_1739)
.L_1739:
        /*0148*/ 	.word	0x00000000


	//----- nvinfo : EIATTR_CBANK_PARAM_SIZE
	.align		4
.L_1740:
        /*014c*/ 	.byte	0x03, 0x19
        /*014e*/ 	.short	0x005c


	//----- nvinfo : EIATTR_PARAM_CBANK
	.align		4
        /*0150*/ 	.byte	0x04, 0x0a
        /*0152*/ 	.short	(.L_1742 - .L_1741)
	.align		4
.L_1741:
        /*0154*/ 	.word	index@(.nv.constant0._ZN2at6native27unrolled_elementwise_kernelIZZZNS0_54_GLOBAL__N__d8c5977b_16_LinearAlgebra_cu_35b291db_316116addr_kernel_cudaERNS_14TensorIteratorERKN3c106ScalarES8_ENKUlvE_clEvENKUlvE7_clEvEUlNS5_7complexIfEESC_SC_E0_St5arrayIPcLm4EELi4E23TrivialOffsetCalculatorILi3EjESH_ILi1EjENS0_6memory12LoadWithCastILi3EEENSK_13StoreWithCastILi1EEEEEviT_T0_T2_T3_T4_T5_)
        /*0158*/ 	.short	0x0380
        /*015a*/ 	.short	0x005c


	//----- nvinfo : EIATTR_SW_WAR
	.align		4
.L_1742:
        /*015c*/ 	.byte	0x04, 0x36
        /*015e*/ 	.short	(.L_1744 - .L_1743)
.L_1743:
        /*0160*/ 	.word	0x00000008
.L_1744:


//--------------------- .nv.info._ZN2at6native18elementwise_kernelILi128ELi2EZNS0_22gpu_kernel_impl_nocastIZZZNS0_54_GLOBAL__N__d8c5977b_16_LinearAlgebra_cu_35b291db_316116addr_kernel_cudaERNS_14TensorIteratorERKN3c106ScalarES9_ENKUlvE_clEvENKUlvE7_clEvEUlNS6_7complexIfEESD_SD_E0_EEvRNS_18TensorIteratorBaseERKT_EUliE_EEviT1_ --------------------------
	.section	.nv.info._ZN2at6native18elementwise_kernelILi128ELi2EZNS0_22gpu_kernel_impl_nocastIZZZNS0_54_GLOBAL__N__d8c5977b_16_LinearAlgebra_cu_35b291db_316116addr_kernel_cudaERNS_14TensorIteratorERKN3c106ScalarES9_ENKUlvE_clEvENKUlvE7_clEvEUlNS6_7complexIfEESD_SD_E0_EEvRNS_18TensorIteratorBaseERKT_EUliE_EEviT1_,"",@"SHT_CUDA_INFO"
	.sectionflags	@""
	.align	4


	//----- nvinfo : EIATTR_CUDA_API_VERSION
	.align		4
        /*0000*/ 	.byte	0x04, 0x37
        /*0002*/ 	.short	(.L_1746 - .L_1745)
.L_1745:
        /*0004*/ 	.word	0x00000082


	//----- nvinfo : EIATTR_KPARAM_INFO
	.align		4
.L_1746:
        /*0008*/ 	.byte	0x04, 0x17
        /*000a*/ 	.short	(.L_1748 - .L_1747)
.L_1747:
        /*000c*/ 	.word	0x00000000
        /*0010*/ 	.short	0x0001
        /*0012*/ 	.short	0x0008
        /*0014*/ 	.byte	0x00, 0xf0, 0x01, 0x0c


	//----- nvinfo : EIATTR_KPARAM_INFO
	.align		4
.L_1748:
        /*0018*/ 	.byte	0x04, 0x17
        /*001a*/ 	.short	(.L_1750 - .L_1749)
.L_1749:
        /*001c*/ 	.word	0x00000000
        /*0020*/ 	.short	0x0000
        /*0022*/ 	.short	0x0000
        /*0024*/ 	.byte	0x00, 0xf0, 0x11, 0x00


	//----- nvinfo : EIATTR_SPARSE_MMA_MASK
	.align		4
.L_1750:
        /*0028*/ 	.byte	0x03, 0x50
        /*002a*/ 	.short	0x0000


	//----- nvinfo : EIATTR_MAXREG_COUNT
	.align		4
        /*002c*/ 	.byte	0x03, 0x1b
        /*002e*/ 	.short	0x0080


	//----- nvinfo : EIATTR_MERCURY_ISA_VERSION
	.align		4
        /*0030*/ 	.byte	0x03, 0x5f
        /*0032*/ 	.short	0x0101


	//----- nvinfo : EIATTR_VRC_CTA_INIT_COUNT
	.align		4
        /*0034*/ 	.byte	0x02, 0x4a
	.zero		1
	.zero		1


	//----- nvinfo : EIATTR_EXIT_INSTR_OFFSETS
	.align		4
        /*0038*/ 	.byte	0x04, 0x1c
        /*003a*/ 	.short	(.L_1752 - .L_1751)


	//   ....[0]....
.L_1751:
        /*003c*/ 	.word	0x00000280


	//   ....[1]....
        /*0040*/ 	.word	0x00000410


	//   ....[2]....
        /*0044*/ 	.word	0x00001df0


	//   ....[3]....
        /*0048*/ 	.word	0x00003730


	//----- nvinfo : EIATTR_MAX_THREADS
	.align		4
.L_1752:
        /*004c*/ 	.byte	0x04, 0x05
        /*004e*/ 	.short	(.L_1754 - .L_1753)
.L_1753:
        /*0050*/ 	.word	0x00000080
        /*0054*/ 	.word	0x00000001
        /*0058*/ 	.word	0x00000001


	//----- nvinfo : EIATTR_CRS_STACK_SIZE
	.align		4
.L_1754:
        /*005c*/ 	.byte	0x04, 0x1e
        /*005e*/ 	.short	(.L_1756 - .L_1755)
.L_1755:
        /*0060*/ 	.word	0x00000000


	//----- nvinfo : EIATTR_CBANK_PARAM_SIZE
	.align		4
.L_1756:
        /*0064*/ 	.byte	0x03, 0x19
        /*0066*/ 	.short	0x0308


	//----- nvinfo : EIATTR_PARAM_CBANK
	.align		4
        /*0068*/ 	.byte	0x04, 0x0a
        /*006a*/ 	.short	(.L_1758 - .L_1757)
	.align		4
.L_1757:
        /*006c*/ 	.word	index@(.nv.constant0._ZN2at6native18elementwise_kernelILi128ELi2EZNS0_22gpu_kernel_impl_nocastIZZZNS0_54_GLOBAL__N__d8c5977b_16_LinearAlgebra_cu_35b291db_316116addr_kernel_cudaERNS_14TensorIteratorERKN3c106ScalarES9_ENKUlvE_clEvENKUlvE7_clEvEUlNS6_7complexIfEESD_SD_E0_EEvRNS_18TensorIteratorBaseERKT_EUliE_EEviT1_)
        /*0070*/ 	.short	0x0380
        /*0072*/ 	.short	0x0308


	//----- nvinfo : EIATTR_SW_WAR
	.align		4
.L_1758:
        /*0074*/ 	.byte	0x04, 0x36
        /*0076*/ 	.short	(.L_1760 - .L_1759)
.L_1759:
        /*0078*/ 	.word	0x00000008
.L_1760:


//--------------------- .nv.info._ZN2at6native27unrolled_elementwise_kernelIZZZNS0_54_GLOBAL__N__d8c5977b_16_LinearAlgebra_cu_35b291db_316116addr_kernel_cudaERNS_14TensorIteratorERKN3c106ScalarES8_ENKUlvE_clEvENKUlvE7_clEvEUlNS5_7complexIfEESC_SC_E0_St5arrayIPcLm4EELi4E23TrivialOffsetCalculatorILi3EjESH_ILi1EjENS0_6memory15LoadWithoutCastENSK_16StoreWithoutCastEEEviT_T0_T2_T3_T4_T5_ --------------------------
	.section	.nv.info._ZN2at6native27unrolled_elementwise_kernelIZZZNS0_54_GLOBAL__N__d8c5977b_16_LinearAlgebra_cu_35b291db_316116addr_kernel_cudaERNS_14TensorIteratorERKN3c106ScalarES8_ENKUlvE_clEvENKUlvE7_clEvEUlNS5_7complexIfEESC_SC_E0_St5arrayIPcLm4EELi4E23TrivialOffsetCalculatorILi3EjESH_ILi1EjENS0_6memory15LoadWithoutCastENSK_16StoreWithoutCastEEEviT_T0_T2_T3_T4_T5_,"",@"SHT_CUDA_INFO"
	.sectionflags	@""
	.align	4


	//----- nvinfo : EIATTR_CUDA_API_VERSION
	.align		4
        /*0000*/ 	.byte	0x04, 0x37
        /*0002*/ 	.short	(.L_1762 - .L_1761)
.L_1761:
        /*0004*/ 	.word	0x00000082


	//----- nvinfo : EIATTR_KPARAM_INFO
	.align		4
.L_1762:
        /*0008*/ 	.byte	0x04, 0x17
        /*000a*/ 	.short	(.L_1764 - .L_1763)
.L_1763:
        /*000c*/ 	.word	0x00000000
        /*0010*/ 	.short	0x0006
        /*0012*/ 	.short	0x0043
        /*0014*/ 	.byte	0x00, 0xf0, 0x05, 0x00


	//----- nvinfo : EIATTR_KPARAM_INFO
	.align		4
.L_1764:
        /*0018*/ 	.byte	0x04, 0x17
        /*001a*/ 	.short	(.L_1766 - .L_1765)
.L_1765:
        /*001c*/ 	.word	0x00000000
        /*0020*/ 	.short	0x0005
        /*0022*/ 	.short	0x0042
        /*0024*/ 	.byte	0x00, 0xf0, 0x05, 0x00


	//----- nvinfo : EIATTR_KPARAM_INFO
	.align		4
.L_1766:
        /*0028*/ 	.byte	0x04, 0x17
        /*002a*/ 	.short	(.L_1768 - .L_1767)
.L_1767:
        /*002c*/ 	.word	0x00000000
        /*0030*/ 	.short	0x0004
        /*0032*/ 	.short	0x0041
        /*0034*/ 	.byte	0x00, 0xf0, 0x05, 0x00


	//----- nvinfo : EIATTR_KPARAM_INFO
	.align		4
.L_1768:
        /*0038*/ 	.byte	0x04, 0x17
        /*003a*/ 	.short	(.L_1770 - .L_1769)
.L_1769:
        /*003c*/ 	.word	0x00000000
        /*0040*/ 	.short	0x0003
        /*0042*/ 	.short	0x0040
        /*0044*/ 	.byte	0x00, 0xf0, 0x05, 0x00


	//----- nvinfo : EIATTR_KPARAM_INFO
	.align		4
.L_1770:
        /*0048*/ 	.byte	0x04, 0x17
        /*004a*/ 	.short	(.L_1772 - .L_1771)
.L_1771:
        /*004c*/ 	.word	0x00000000
        /*0050*/ 	.short	0x0002
        /*0052*/ 	.short	0x0020
        /*0054*/ 	.byte	0x00, 0xf0, 0x81, 0x00


	//----- nvinfo : EIATTR_KPARAM_INFO
	.align		4
.L_1772:
        /*0058*/ 	.byte	0x04, 0x17
        /*005a*/ 	.short	(.L_1774 - .L_1773)
.L_1773:
        /*005c*/ 	.word	0x00000000
        /*0060*/ 	.short	0x0001
        /*0062*/ 	.short	0x0008
        /*0064*/ 	.byte	0x00, 0xf0, 0x61, 0x00


	//----- nvinfo : EIATTR_KPARAM_INFO
	.align		4
.L_1774:
        /*0068*/ 	.byte	0x04, 0x17
        /*006a*/ 	.short	(.L_1776 - .L_1775)
.L_1775:
        /*006c*/ 	.word	0x00000000
        /*0070*/ 	.short	0x0000
        /*0072*/ 	.short	0x0000
        /*0074*/ 	.byte	0x00, 0xf0, 0x11, 0x00


	//----- nvinfo : EIATTR_SPARSE_MMA_MASK
	.align		4
.L_1776:
        /*0078*/ 	.byte	0x03, 0x50
        /*007a*/ 	.short	0x0000


	//----- nvinfo : EIATTR_MAXREG_COUNT
	.align		4
        /*007c*/ 	.byte	0x03, 0x1b
        /*007e*/ 	.short	0x00ff


	//----- nvinfo : EIATTR_MERCURY_ISA_VERSION
	.align		4
        /*0080*/ 	.byte	0x03, 0x5f
        /*0082*/ 	.short	0x0101


	//----- nvinfo : EIATTR_VRC_CTA_INIT_COUNT
	.align		4
        /*0084*/ 	.byte	0x02, 0x4a
	.zero		1
	.zero		1


	//----- nvinfo : EIATTR_EXIT_INSTR_OFFSETS
	.align		4
        /*0088*/ 	.byte	0x04, 0x1c
        /*008a*/ 	.short	(.L_1778 - .L_1777)


	//   ....[0]....
.L_1777:
        /*008c*/ 	.word	0x00000ad0


	//   ....[1]....
        /*0090*/ 	.word	0x00000b20


	//----- nvinfo : EIATTR_MAX_THREADS
	.align		4
.L_1778:
        /*0094*/ 	.byte	0x04, 0x05
        /*0096*/ 	.short	(.L_1780 - .L_1779)
.L_1779:
        /*0098*/ 	.word	0x00000080
        /*009c*/ 	.word	0x00000001
        /*00a0*/ 	.word	0x00000001


	//----- nvinfo : EIATTR_CRS_STACK_SIZE
	.align		4
.L_1780:
        /*00a4*/ 	.byte	0x04, 0x1e
        /*00a6*/ 	.short	(.L_1782 - .L_1781)
.L_1781:
        /*00a8*/ 	.word	0x00000000


	//----- nvinfo : EIATTR_CBANK_PARAM_SIZE
	.align		4
.L_1782:
        /*00ac*/ 	.byte	0x03, 0x19
        /*00ae*/ 	.short	0x0044


	//----- nvinfo : EIATTR_PARAM_CBANK
	.align		4
        /*00b0*/ 	.byte	0x04, 0x0a
        /*00b2*/ 	.short	(.L_1784 - .L_1783)
	.align		4
.L_1783:
        /*00b4*/ 	.word	index@(.nv.constant0._ZN2at6native27unrolled_elementwise_kernelIZZZNS0_54_GLOBAL__N__d8c5977b_16_LinearAlgebra_cu_35b291db_316116addr_kernel_cudaERNS_14TensorIteratorERKN3c106ScalarES8_ENKUlvE_clEvENKUlvE7_clEvEUlNS5_7complexIfEESC_SC_E0_St5arrayIPcLm4EELi4E23TrivialOffsetCalculatorILi3EjESH_ILi1EjENS0_6memory15LoadWithoutCastENSK_16StoreWithoutCastEEEviT_T0_T2_T3_T4_T5_)
        /*00b8*/ 	.short	0x0380
        /*00ba*/ 	.short	0x0044


	//----- nvinfo : EIATTR_SW_WAR
	.align		4
.L_1784:
        /*00bc*/ 	.byte	0x04, 0x36
        /*00be*/ 	.short	(.L_1786 - .L_1785)
.L_1785:
        /*00c0*/ 	.word	0x00000008
.L_1786:


//--------------------- .nv.info._ZN2at6native29vectorized_elementwise_kernelILi2EZZZNS0_54_GLOBAL__N__d8c5977b_16_LinearAlgebra_cu_35b291db_316116addr_kernel_cudaERNS_14TensorIteratorERKN3c106ScalarES8_ENKUlvE_clEvENKUlvE7_clEvEUlNS5_7complexIfEESC_SC_E0_St5arrayIPcLm4EEEEviT0_T1_ --------------------------
	.section	.nv.info._ZN2at6native29vectorized_elementwise_kernelILi2EZZZNS0_54_GLOBAL__N__d8c5977b_16_LinearAlgebra_cu_35b291db_316116addr_kernel_cudaERNS_14TensorIteratorERKN3c106ScalarES8_ENKUlvE_clEvENKUlvE7_clEvEUlNS5_7complexIfEESC_SC_E0_St5arrayIPcLm4EEEEviT0_T1_,"",@"SHT_CUDA_INFO"
	.sectionflags	@""
	.align	4


	//----- nvinfo : EIATTR_CUDA_API_VERSION
	.align		4
        /*0000*/ 	.byte	0x04, 0x37
        /*0002*/ 	.short	(.L_1788 - .L_1787)
.L_1787:
        /*0004*/ 	.word	0x00000082


	//----- nvinfo : EIATTR_KPARAM_INFO
	.align		4
.L_1788:
        /*0008*/ 	.byte	0x04, 0x17
        /*000a*/ 	.short	(.L_1790 - .L_1789)
.L_1789:
        /*000c*/ 	.word	0x00000000
        /*0010*/ 	.short	0x0002
        /*0012*/ 	.short	0x0020
        /*0014*/ 	.byte	0x00, 0xf0, 0x81, 0x00


	//----- nvinfo : EIATTR_KPARAM_INFO
	.align		4
.L_1790:
        /*0018*/ 	.byte	0x04, 0x17
        /*001a*/ 	.short	(.L_1792 - .L_1791)
.L_1791:
        /*001c*/ 	.word	0x00000000
        /*0020*/ 	.short	0x0001
        /*0022*/ 	.short	0x0008
        /*0024*/ 	.byte	0x00, 0xf0, 0x61, 0x00


	//----- nvinfo : EIATTR_KPARAM_INFO
	.align		4
.L_1792:
        /*0028*/ 	.byte	0x04, 0x17
        /*002a*/ 	.short	(.L_1794 - .L_1793)
.L_1793:
        /*002c*/ 	.word	0x00000000
        /*0030*/ 	.short	0x0000
        /*0032*/ 	.short	0x0000
        /*0034*/ 	.byte	0x00, 0xf0, 0x11, 0x00


	//----- nvinfo : EIATTR_SPARSE_MMA_MASK
	.align		4
.L_1794:
        /*0038*/ 	.byte	0x03, 0x50
        /*003a*/ 	.short	0x0000


	//----- nvinfo : EIATTR_MAXREG_COUNT
	.align		4
        /*003c*/ 	.byte	0x03, 0x1b
        /*003e*/ 	.short	0x00ff


	//----- nvinfo : EIATTR_MERCURY_ISA_VERSION
	.align		4
        /*0040*/ 	.byte	0x03, 0x5f
        /*0042*/ 	.short	0x0101


	//----- nvinfo : EIATTR_VRC_CTA_INIT_COUNT
	.align		4
        /*0044*/ 	.byte	0x02, 0x4a
	.zero		1
	.zero		1


	//----- nvinfo : EIATTR_EXIT_INSTR_OFFSETS
	.align		4
        /*0048*/ 	.byte	0x04, 0x1c
        /*004a*/ 	.short	(.L_1796 - .L_1795)


	//   ....[0]....
.L_1795:
        /*004c*/ 	.word	0x00001650


	//   ....[1]....
        /*0050*/ 	.word	0x000016a0


	//   ....[2]....
        /*0054*/ 	.word	0x00001fb0


	//----- nvinfo : EIATTR_MAX_THREADS
	.align		4
.L_1796:
        /*0058*/ 	.byte	0x04, 0x05
        /*005a*/ 	.short	(.L_1798 - .L_1797)
.L_1797:
        /*005c*/ 	.word	0x00000080
        /*0060*/ 	.word	0x00000001
        /*0064*/ 	.word	0x00000001


	//----- nvinfo : EIATTR_CRS_STACK_SIZE
	.align		4
.L_1798:
        /*0068*/ 	.byte	0x04, 0x1e
        /*006a*/ 	.short	(.L_1800 - .L_1799)
.L_1799:
        /*006c*/ 	.word	0x00000000


	//----- nvinfo : EIATTR_CBANK_PARAM_SIZE
	.align		4
.L_1800:
        /*0070*/ 	.byte	0x03, 0x19
        /*0072*/ 	.short	0x0040


	//----- nvinfo : EIATTR_PARAM_CBANK
	.align		4
        /*0074*/ 	.byte	0x04, 0x0a
        /*0076*/ 	.short	(.L_1802 - .L_1801)
	.align		4
.L_1801:
        /*0078*/ 	.word	index@(.nv.constant0._ZN2at6native29vectorized_elementwise_kernelILi2EZZZNS0_54_GLOBAL__N__d8c5977b_16_LinearAlgebra_cu_35b291db_316116addr_kernel_cudaERNS_14TensorIteratorERKN3c106ScalarES8_ENKUlvE_clEvENKUlvE7_clEvEUlNS5_7complexIfEESC_SC_E0_St5arrayIPcLm4EEEEviT0_T1_)
        /*007c*/ 	.short	0x0380
        /*007e*/ 	.short	0x0040


	//----- nvinfo : EIATTR_SW_WAR
	.align		4
.L_1802:
        /*0080*/ 	.byte	0x04, 0x36
        /*0082*/ 	.short	(.L_1804 - .L_1803)
.L_1803:
        /*0084*/ 	.word	0x00000008
.L_1804:


//--------------------- .nv.info._ZN2at6native29vectorized_elementwise_kernelILi4EZZZNS0_54_GLOBAL__N__d8c5977b_16_LinearAlgebra_cu_35b291db_316116addr_kernel_cudaERNS_14TensorIteratorERKN3c106ScalarES8_ENKUlvE_clEvENKUlvE7_clEvEUlNS5_7complexIfEESC_SC_E0_St5arrayIPcLm4EEEEviT0_T1_ --------------------------
	.section	.nv.info._ZN2at6native29vectorized_elementwise_kernelILi4EZZZNS0_54_GLOBAL__N__d8c5977b_16_LinearAlgebra_cu_35b291db_316116addr_kernel_cudaERNS_14TensorIteratorERKN3c106ScalarES8_ENKUlvE_clEvENKUlvE7_clEvEUlNS5_7complexIfEESC_SC_E0_St5arrayIPcLm4EEEEviT0_T1_,"",@"SHT_CUDA_INFO"
	.sectionflags	@""
	.align	4


	//----- nvinfo : EIATTR_CUDA_API_VERSION
	.align		4
        /*0000*/ 	.byte	0x04, 0x37
        /*0002*/ 	.short	(.L_1806 - .L_1805)
.L_1805:
        /*0004*/ 	.word	0x00000082


	//----- nvinfo : EIATTR_KPARAM_INFO
	.align		4
.L_1806:
        /*0008*/ 	.byte	0x04, 0x17
        /*000a*/ 	.short	(.L_1808 - .L_1807)
.L_1807:
        /*000c*/ 	.word	0x00000000
        /*0010*/ 	.short	0x0002
        /*0012*/ 	.short	0x0020
        /*0014*/ 	.byte	0x00, 0xf0, 0x81, 0x00


	//----- nvinfo : EIATTR_KPARAM_INFO
	.align		4
.L_1808:
        /*0018*/ 	.byte	0x04, 0x17
        /*001a*/ 	.short	(.L_1810 - .L_1809)
.L_1809:
        /*001c*/ 	.word	0x00000000
        /*0020*/ 	.short	0x0001
        /*0022*/ 	.short	0x0008
        /*0024*/ 	.byte	0x00, 0xf0, 0x61, 0x00


	//----- nvinfo : EIATTR_KPARAM_INFO
	.align		4
.L_1810:
        /*0028*/ 	.byte	0x04, 0x17
        /*002a*/ 	.short	(.L_1812 - .L_1811)
.L_1811:
        /*002c*/ 	.word	0x00000000
        /*0030*/ 	.short	0x0000
        /*0032*/ 	.short	0x0000
        /*0034*/ 	.byte	0x00, 0xf0, 0x11, 0x00


	//----- nvinfo : EIATTR_SPARSE_MMA_MASK
	.align		4
.L_1812:
        /*0038*/ 	.byte	0x03, 0x50
        /*003a*/ 	.short	0x0000


	//----- nvinfo : EIATTR_MAXREG_COUNT
	.align		4
        /*003c*/ 	.byte	0x03, 0x1b
        /*003e*/ 	.short	0x00ff


	//----- nvinfo : EIATTR_MERCURY_ISA_VERSION
	.align		4
        /*0040*/ 	.byte	0x03, 0x5f
        /*0042*/ 	.short	0x0101


	//----- nvinfo : EIATTR_VRC_CTA_INIT_COUNT
	.align		4
        /*0044*/ 	.byte	0x02, 0x4a
	.zero		1
	.zero		1


	//----- nvinfo : EIATTR_EXIT_INSTR_OFFSETS
	.align		4
        /*0048*/ 	.byte	0x04, 0x1c
        /*004a*/ 	.short	(.L_1814 - .L_1813)


	//   ....[0]....
.L_1813:
        /*004c*/ 	.word	0x00001650


	//   ....[1]....
        /*0050*/ 	.word	0x000016a0


	//   ....[2]....
        /*0054*/ 	.word	0x00001f30


	//----- nvinfo : EIATTR_MAX_THREADS
	.align		4
.L_1814:
        /*0058*/ 	.byte	0x04, 0x05
        /*005a*/ 	.short	(.L_1816 - .L_1815)
.L_1815:
        /*005c*/ 	.word	0x00000080
        /*0060*/ 	.word	0x00000001
        /*0064*/ 	.word	0x00000001


	//----- nvinfo : EIATTR_CRS_STACK_SIZE
	.align		4
.L_1816:
        /*0068*/ 	.byte	0x04, 0x1e
        /*006a*/ 	.short	(.L_1818 - .L_1817)
.L_1817:
        /*006c*/ 	.word	0x00000000


	//----- nvinfo : EIATTR_CBANK_PARAM_SIZE
	.align		4
.L_1818:
        /*0070*/ 	.byte	0x03, 0x19
        /*0072*/ 	.short	0x0040


	//----- nvinfo : EIATTR_PARAM_CBANK
	.align		4
        /*0074*/ 	.byte	0x04, 0x0a
        /*0076*/ 	.short	(.L_1820 - .L_1819)
	.align		4
.L_1819:
        /*0078*/ 	.word	index@(.nv.constant0._ZN2at6native29vectorized_elementwise_kernelILi4EZZZNS0_54_GLOBAL__N__d8c5977b_16_LinearAlgebra_cu_35b291db_316116addr_kernel_cudaERNS_14TensorIteratorERKN3c106ScalarES8_ENKUlvE_clEvENKUlvE7_clEvEUlNS5_7complexIfEESC_SC_E0_St5arrayIPcLm4EEEEviT0_T1_)
        /*007c*/ 	.short	0x0380
        /*007e*/ 	.short	0x0040


	//----- nvinfo : EIATTR_SW_WAR
	.align		4
.L_1820:
        /*0080*/ 	.byte	0x04, 0x36
        /*0082*/ 	.short	(.L_1822 - .L_1821)
.L_1821:
        /*0084*/ 	.word	0x00000008
.L_1822:


//--------------------- .nv.info._ZN2at6native29vectorized_elementwise_kernelILi8EZZZNS0_54_GLOBAL__N__d8c5977b_16_LinearAlgebra_cu_35b291db_316116addr_kernel_cudaERNS_14TensorIteratorERKN3c106ScalarES8_ENKUlvE_clEvENKUlvE7_clEvEUlNS5_7complexIfEESC_SC_E0_St5arrayIPcLm4EEEEviT0_T1_ --------------------------
	.section	.nv.info._ZN2at6native29vectorized_elementwise_kernelILi8EZZZNS0_54_GLOBAL__N__d8c5977b_16_LinearAlgebra_cu_35b291db_316116addr_kernel_cudaERNS_14TensorIteratorERKN3c106ScalarES8_ENKUlvE_clEvENKUlvE7_clEvEUlNS5_7complexIfEESC_SC_E0_St5arrayIPcLm4EEEEviT0_T1_,"",@"SHT_CUDA_INFO"
	.sectionflags	@""
	.align	4


	//----- nvinfo : EIATTR_CUDA_API_VERSION
	.align		4
        /*0000*/ 	.byte	0x04, 0x37
        /*0002*/ 	.short	(.L_1824 - .L_1823)
.L_1823:
        /*0004*/ 	.word	0x00000082


	//----- nvinfo : EIATTR_KPARAM_INFO
	.align		4
.L_1824:
        /*0008*/ 	.byte	0x04, 0x17
        /*000a*/ 	.short	(.L_1826 - .L_1825)
.L_1825:
        /*000c*/ 	.word	0x00000000
        /*0010*/ 	.short	0x0002
        /*0012*/ 	.short	0x0020
        /*0014*/ 	.byte	0x00, 0xf0, 0x81, 0x00


	//----- nvinfo : EIATTR_KPARAM_INFO
	.align		4
.L_1826:
        /*0018*/ 	.byte	0x04, 0x17
        /*001a*/ 	.short	(.L_1828 - .L_1827)
.L_1827:
        /*001c*/ 	.word	0x00000000
        /*0020*/ 	.short	0x0001
        /*0022*/ 	.short	0x0008
        /*0024*/ 	.byte	0x00, 0xf0, 0x61, 0x00


	//----- nvinfo : EIATTR_KPARAM_INFO
	.align		4
.L_1828:
        /*0028*/ 	.byte	0x04, 0x17
        /*002a*/ 	.short	(.L_1830 - .L_1829)
.L_1829:
        /*002c*/ 	.word	0x00000000
        /*0030*/ 	.short	0x0000
        /*0032*/ 	.short	0x0000
        /*0034*/ 	.byte	0x00, 0xf0, 0x11, 0x00


	//----- nvinfo : EIATTR_SPARSE_MMA_MASK
	.align		4
.L_1830:
        /*0038*/ 	.byte	0x03, 0x50
        /*003a*/ 	.short	0x0000


	//----- nvinfo : EIATTR_MAXREG_COUNT
	.align		4
        /*003c*/ 	.byte	0x03, 0x1b
        /*003e*/ 	.short	0x00ff


	//----- nvinfo : EIATTR_MERCURY_ISA_VERSION
	.align		4
        /*0040*/ 	.byte	0x03, 0x5f
        /*0042*/ 	.short	0x0101


	//----- nvinfo : EIATTR_VRC_CTA_INIT_COUNT
	.align		4
        /*0044*/ 	.byte	0x02, 0x4a
	.zero		1
	.zero		1


	//----- nvinfo : EIATTR_EXIT_INSTR_OFFSETS
	.align		4
        /*0048*/ 	.byte	0x04, 0x1c
        /*004a*/ 	.short	(.L_1832 - .L_1831)


	//   ....[0]....
.L_1831:
        /*004c*/ 	.word	0x00001650


	//   ....[1]....
        /*0050*/ 	.word	0x000016a0


	//   ....[2]....
        /*0054*/ 	.word	0x00001f30


	//----- nvinfo : EIATTR_MAX_THREADS
	.align		4
.L_1832:
        /*0058*/ 	.byte	0x04, 0x05
        /*005a*/ 	.short	(.L_1834 - .L_1833)
.L_1833:
        /*005c*/ 	.word	0x00000080
        /*0060*/ 	.word	0x00000001
        /*0064*/ 	.word	0x00000001


	//----- nvinfo : EIATTR_CRS_STACK_SIZE
	.align		4
.L_1834:
        /*0068*/ 	.byte	0x04, 0x1e
        /*006a*/ 	.short	(.L_1836 - .L_1835)
.L_1835:
        /*006c*/ 	.word	0x00000000


	//----- nvinfo : EIATTR_CBANK_PARAM_SIZE
	.align		4
.L_1836:
        /*0070*/ 	.byte	0x03, 0x19
        /*0072*/ 	.short	0x0040


	//----- nvinfo : EIATTR_PARAM_CBANK
	.align		4
        /*0074*/ 	.byte	0x04, 0x0a
        /*0076*/ 	.short	(.L_1838 - .L_1837)
	.align		4
.L_1837:
        /*0078*/ 	.word	index@(.nv.constant0._ZN2at6native29vectorized_elementwise_kernelILi8EZZZNS0_54_GLOBAL__N__d8c5977b_16_LinearAlgebra_cu_35b291db_316116addr_kernel_cudaERNS_14TensorIteratorERKN3c106ScalarES8_ENKUlvE_clEvENKUlvE7_clEvEUlNS5_7complexIfEESC_SC_E0_St5arrayIPcLm4EEEEviT0_T1_)
        /*007c*/ 	.short	0x0380
        /*007e*/ 	.short	0x0040


	//----- nvinfo : EIATTR_SW_WAR
	.align		4
.L_1838:
        /*0080*/ 	.byte	0x04, 0x36
        /*0082*/ 	.short	(.L_1840 - .L_1839)
.L_1839:
        /*0084*/ 	.word	0x00000008
.L_1840:


//--------------------- .nv.info._ZN2at6native18elementwise_kernelILi128ELi4EZNS0_15gpu_kernel_implIZZZNS0_54_GLOBAL__N__d8c5977b_16_LinearAlgebra_cu_35b291db_316116addr_kernel_cudaERNS_14TensorIteratorERKN3c106ScalarES9_ENKUlvE_clEvENKUlvE7_clEvEUlNS6_7complexIfEESD_SD_E_EEvRNS_18TensorIteratorBaseERKT_EUliE_EEviT1_ --------------------------
	.section	.nv.info._ZN2at6native18elementwise_kernelILi128ELi4EZNS0_15gpu_kernel_implIZZZNS0_54_GLOBAL__N__d8c5977b_16_LinearAlgebra_cu_35b291db_316116addr_kernel_cudaERNS_14TensorIteratorERKN3c106ScalarES9_ENKUlvE_clEvENKUlvE7_clEvEUlNS6_7complexIfEESD_SD_E_EEvRNS_18TensorIteratorBaseERKT_EUliE_EEviT1_,"",@"SHT_CUDA_INFO"
	.sectionflags	@""
	.align	4


	//----- nvinfo : EIATTR_CUDA_API_VERSION
	.align		4
        /*0000*/ 	.byte	0x04, 0x37
        /*0002*/ 	.short	(.L_1842 - .L_1841)
.L_1841:
        /*0004*/ 	.word	0x00000082


	//----- nvinfo : EIATTR_KPARAM_INFO
	.align		4
.L_1842:
        /*0008*/ 	.byte	0x04, 0x17
        /*000a*/ 	.short	(.L_1844 - .L_1843)
.L_1843:
        /*000c*/ 	.word	0x00000000
        /*0010*/ 	.short	0x0001
        /*0012*/ 	.short	0x0008
        /*0014*/ 	.byte	0x00, 0xf0, 0x01, 0x0c


	//----- nvinfo : EIATTR_KPARAM_INFO
	.align		4
.L_1844:
        /*0018*/ 	.byte	0x04, 0x17
        /*001a*/ 	.short	(.L_1846 - .L_1845)
.L_1845:
        /*001c*/ 	.word	0x00000000
        /*0020*/ 	.short	0x0000
        /*0022*/ 	.short	0x0000
        /*0024*/ 	.byte	0x00, 0xf0, 0x11, 0x00


	//----- nvinfo : EIATTR_SPARSE_MMA_MASK
	.align		4
.L_1846:
        /*0028*/ 	.byte	0x03, 0x50
        /*002a*/ 	.short	0x0000


	//----- nvinfo : EIATTR_MAXREG_COUNT
	.align		4
        /*002c*/ 	.byte	0x03, 0x1b
        /*002e*/ 	.short	0x0080


	//----- nvinfo : EIATTR_EXTERNS
	.align		4
        /*0030*/ 	.byte	0x04, 0x0f
        /*0032*/ 	.short	(.L_1848 - .L_1847)


	//   ....[0]....
	.align		4
.L_1847:
        /*0034*/ 	.word	index@(__assertfail)


	//----- nvinfo : EIATTR_MERCURY_ISA_VERSION
	.align		4
.L_1848:
        /*0038*/ 	.byte	0x03, 0x5f
        /*003a*/ 	.short	0x0101


	//----- nvinfo : EIATTR_VRC_CTA_INIT_COUNT
	.align		4
        /*003c*/ 	.byte	0x02, 0x4a
	.zero		1
	.zero		1


	//----- nvinfo : EIATTR_SYSCALL_OFFSETS
	.align		4
        /*0040*/ 	.byte	0x04, 0x46
        /*0042*/ 	.short	(.L_1850 - .L_1849)


	//   ....[0]....
.L_1849:
        /*0044*/ 	.word	0x000018d0


	//   ....[1]....
        /*0048*/ 	.word	0x000026e0


	//   ....[2]....
        /*004c*/ 	.word	0x00003620


	//   ....[3]....
        /*0050*/ 	.word	0x000044a0


	//   ....[4]....
        /*0054*/ 	.word	0x00005e00


	//   ....[5]....
        /*0058*/ 	.word	0x00006ca0


	//   ....[6]....
        /*005c*/ 	.word	0x00007be0


	//   ....[7]....
        /*0060*/ 	.word	0x000088b0


	//   ....[8]....
        /*0064*/ 	.word	0x0000a320


	//   ....[9]....
        /*0068*/ 	.word	0x0000b1c0


	//   ....[10]....
        /*006c*/ 	.word	0x0000c100


	//   ....[11]....
        /*0070*/ 	.word	0x0000cdd0


	//   ....[12]....
        /*0074*/ 	.word	0x0000e850


	//   ....[13]....
        /*0078*/ 	.word	0x0000f6f0


	//   ....[14]....
        /*007c*/ 	.word	0x00010630


	//   ....[15]....
        /*0080*/ 	.word	0x000112d0


	//----- nvinfo : EIATTR_EXIT_INSTR_OFFSETS
	.align		4
.L_1850:
        /*0084*/ 	.byte	0x04, 0x1c
        /*0086*/ 	.short	(.L_1852 - .L_1851)


	//   ....[0]....
.L_1851:
        /*0088*/ 	.word	0x0000d080


	//   ....[1]....
        /*008c*/ 	.word	0x00010840


	//   ....[2]....
        /*0090*/ 	.word	0x00010880


	//   ....[3]....
        /*0094*/ 	.word	0x00010910


	//   ....[4]....
        /*0098*/ 	.word	0x00010940


	//   ....[5]....
        /*009c*/ 	.word	0x00010970


	//   ....[6]....
        /*00a0*/ 	.word	0x000109f0


	//   ....[7]....
        /*00a4*/ 	.word	0x00010a20


	//   ....[8]....
        /*00a8*/ 	.word	0x00010aa0


	//   ....[9]....
        /*00ac*/ 	.word	0x00010ad0


	//   ....[10]....
        /*00b0*/ 	.word	0x00010b10


	//   ....[11]....
        /*00b4*/ 	.word	0x00010be0


	//   ....[12]....
        /*00b8*/ 	.word	0x00010d40


	//   ....[13]....
        /*00bc*/ 	.word	0x00010ea0


	//   ....[14]....
        /*00c0*/ 	.word	0x00010ff0


	//   ....[15]....
        /*00c4*/ 	.word	0x00011020


	//   ....[16]....
        /*00c8*/ 	.word	0x00011050


	//   ....[17]....
        /*00cc*/ 	.word	0x00011110


	//   ....[18]....
        /*00d0*/ 	.word	0x00011170


	//   ....[19]....
        /*00d4*/ 	.word	0x000112e0


	//   ....[20]....
        /*00d8*/ 	.word	0x000113e0


	//   ....[21]....
        /*00dc*/ 	.word	0x00011510


	//   ....[22]....
        /*00e0*/ 	.word	0x00011540


	//----- nvinfo : EIATTR_MAX_THREADS
	.align		4
.L_1852:
        /*00e4*/ 	.byte	0x04, 0x05
        /*00e6*/ 	.short	(.L_1854 - .L_1853)
.L_1853:
        /*00e8*/ 	.word	0x00000080
        /*00ec*/ 	.word	0x00000001
        /*00f0*/ 	.word	0x00000001


	//----- nvinfo : EIATTR_CRS_STACK_SIZE
	.align		4
.L_1854:
        /*00f4*/ 	.byte	0x04, 0x1e
        /*00f6*/ 	.short	(.L_1856 - .L_1855)
.L_1855:
        /*00f8*/ 	.word	0x00000000


	//----- nvinfo : EIATTR_CBANK_PARAM_SIZE
	.align		4
.L_1856:
        /*00fc*/ 	.byte	0x03, 0x19
        /*00fe*/ 	.short	0x0308


	//----- nvinfo : EIATTR_PARAM_CBANK
	.align		4
        /*0100*/ 	.byte	0x04, 0x0a
        /*0102*/ 	.short	(.L_1858 - .L_1857)
	.align		4
.L_1857:
        /*0104*/ 	.word	index@(.nv.constant0._ZN2at6native18elementwise_kernelILi128ELi4EZNS0_15gpu_kernel_implIZZZNS0_54_GLOBAL__N__d8c5977b_16_LinearAlgebra_cu_35b291db_316116addr_kernel_cudaERNS_14TensorIteratorERKN3c106ScalarES9_ENKUlvE_clEvENKUlvE7_clEvEUlNS6_7complexIfEESD_SD_E_EEvRNS_18TensorIteratorBaseERKT_EUliE_EEviT1_)
        /*0108*/ 	.short	0x0380
        /*010a*/ 	.short	0x0308


	//----- nvinfo : EIATTR_SW_WAR
	.align		4
.L_1858:
        /*010c*/ 	.byte	0x04, 0x36
        /*010e*/ 	.short	(.L_1860 - .L_1859)
.L_1859:
        /*0110*/ 	.word	0x00000008
.L_1860:


//--------------------- .nv.info._ZN2at6native27unrolled_elementwise_kernelIZZZNS0_54_GLOBAL__N__d8c5977b_16_LinearAlgebra_cu_35b291db_316116addr_kernel_cudaERNS_14TensorIteratorERKN3c106ScalarES8_ENKUlvE_clEvENKUlvE7_clEvEUlNS5_7complexIfEESC_SC_E_St5arrayIPcLm4EELi4E23TrivialOffsetCalculatorILi3EjESH_ILi1EjENS0_6memory12LoadWithCastILi3EEENSK_13StoreWithCastILi1EEEEEviT_T0_T2_T3_T4_T5_ --------------------------
	.section	.nv.info._ZN2at6native27unrolled_elementwise_kernelIZZZNS0_54_GLOBAL__N__d8c5977b_16_LinearAlgebra_cu_35b291db_316116addr_kernel_cudaERNS_14TensorIteratorERKN3c106ScalarES8_ENKUlvE_clEvENKUlvE7_clEvEUlNS5_7complexIfEESC_SC_E_St5arrayIPcLm4EELi4E23TrivialOffsetCalculatorILi3EjESH_ILi1EjENS0_6memory12LoadWithCastILi3EEENSK_13StoreWithCastILi1EEEEEviT_T0_T2_T3_T4_T5_,"",@"SHT_CUDA_INFO"
	.sectionflags	@""
	.align	4


	//----- nvinfo : EIATTR_CUDA_API_VERSION
	.align		4
        /*0000*/ 	.byte	0x04, 0x37
        /*0002*/ 	.short	(.L_1862 - .L_1861)
.L_1861:
        /*0004*/ 	.word	0x00000082


	//----- nvinfo : EIATTR_KPARAM_INFO
	.align		4
.L_1862:
        /*0008*/ 	.byte	0x04, 0x17
        /*000a*/ 	.short	(.L_1864 - .L_1863)
.L_1863:
        /*000c*/ 	.word	0x00000000
        /*0010*/ 	.short	0x0006
        /*0012*/ 	.short	0x004c
        /*0014*/ 	.byte	0x00, 0xf0, 0x21, 0x00


	//----- nvinfo : EIATTR_KPARAM_INFO
	.align		4
.L_1864:
        /*0018*/ 	.byte	0x04, 0x17
        /*001a*/ 	.short	(.L_1866 - .L_1865)
.L_1865:
        /*001c*/ 	.word	0x00000000
        /*0020*/ 	.short	0x0005
        /*0022*/ 	.short	0x003c
        /*0024*/ 	.byte	0x00, 0xf0, 0x41, 0x00


	//----- nvinfo : EIATTR_KPARAM_INFO
	.align		4
.L_1866:
        /*0028*/ 	.byte	0x04, 0x17
        /*002a*/ 	.short	(.L_1868 - .L_1867)
.L_1867:
        /*002c*/ 	.word	0x00000000
        /*0030*/ 	.short	0x0004
        /*0032*/ 	.short	0x0039
        /*0034*/ 	.byte	0x00, 0xf0, 0x05, 0x00


	//----- nvinfo : EIATTR_KPARAM_INFO
	.align		4
.L_1868:
        /*0038*/ 	.byte	0x04, 0x17
        /*003a*/ 	.short	(.L_1870 - .L_1869)
.L_1869:
        /*003c*/ 	.word	0x00000000
        /*0040*/ 	.short	0x0003
        /*0042*/ 	.short	0x0038
        /*0044*/ 	.byte	0x00, 0xf0, 0x05, 0x00


	//----- nvinfo : EIATTR_KPARAM_INFO
	.align		4
.L_1870:
        /*0048*/ 	.byte	0x04, 0x17
        /*004a*/ 	.short	(.L_1872 - .L_1871)
.L_1871:
        /*004c*/ 	.word	0x00000000
        /*0050*/ 	.short	0x0002
        /*0052*/ 	.short	0x0018
        /*0054*/ 	.byte	0x00, 0xf0, 0x81, 0x00


	//----- nvinfo : EIATTR_KPARAM_INFO
	.align		4
.L_1872:
        /*0058*/ 	.byte	0x04, 0x17
        /*005a*/ 	.short	(.L_1874 - .L_1873)
.L_1873:
        /*005c*/ 	.word	0x00000000
        /*0060*/ 	.short	0x0001
        /*0062*/ 	.short	0x0008
        /*0064*/ 	.byte	0x00, 0xf0, 0x41, 0x00


	//----- nvinfo : EIATTR_KPARAM_INFO
	.align		4
.L_1874:
        /*0068*/ 	.byte	0x04, 0x17
        /*006a*/ 	.short	(.L_1876 - .L_1875)
.L_1875:
        /*006c*/ 	.word	0x00000000
        /*0070*/ 	.short	0x0000
        /*0072*/ 	.short	0x0000
        /*0074*/ 	.byte	0x00, 0xf0, 0x11, 0x00


	//----- nvinfo : EIATTR_SPARSE_MMA_MASK
	.align		4
.L_1876:
        /*0078*/ 	.byte	0x03, 0x50
        /*007a*/ 	.short	0x0000


	//----- nvinfo : EIATTR_MAXREG_COUNT
	.align		4
        /*007c*/ 	.byte	0x03, 0x1b
        /*007e*/ 	.short	0x00ff


	//----- nvinfo : EIATTR_EXTERNS
	.align		4
        /*0080*/ 	.byte	0x04, 0x0f
        /*0082*/ 	.short	(.L_1878 - .L_1877)


	//   ....[0]....
	.align		4
.L_1877:
        /*0084*/ 	.word	index@(__assertfail)


	//----- nvinfo : EIATTR_MERCURY_ISA_VERSION
	.align		4
.L_1878:
        /*0088*/ 	.byte	0x03, 0x5f
        /*008a*/ 	.short	0x0101


	//----- nvinfo : EIATTR_VRC_CTA_INIT_COUNT
	.align		4
        /*008c*/ 	.byte	0x02, 0x4a
	.zero		1
	.zero		1


	//----- nvinfo : EIATTR_SYSCALL_OFFSETS
	.align		4
        /*0090*/ 	.byte	0x04, 0x46
        /*0092*/ 	.short	(.L_1880 - .L_1879)


	//   ....[0]....
.L_1879:
        /*0094*/ 	.word	0x00000270


	//   ....[1]....
        /*0098*/ 	.word	0x000010a0


	//   ....[2]....
        /*009c*/ 	.word	0x00002000


	//   ....[3]....
        /*00a0*/ 	.word	0x00002330


	//   ....[4]....
        /*00a4*/ 	.word	0x000031f0


	//   ....[5]....
        /*00a8*/ 	.word	0x00004150


	//   ....[6]....
        /*00ac*/ 	.word	0x000043f0


	//   ....[7]....
        /*00b0*/ 	.word	0x000052b0


	//   ....[8]....
        /*00b4*/ 	.word	0x00006210


	//   ....[9]....
        /*00b8*/ 	.word	0x000064b0


	//   ....[10]....
        /*00bc*/ 	.word	0x00007370


	//   ....[11]....
        /*00c0*/ 	.word	0x000081f0


	//   ....[12]....
        /*00c4*/ 	.word	0x00009470


	//   ....[13]....
        /*00c8*/ 	.word	0x0000a220


	//   ....[14]....
        /*00cc*/ 	.word	0x0000b090


	//   ....[15]....
        /*00d0*/ 	.word	0x0000bf00


	//----- nvinfo : EIATTR_EXIT_INSTR_OFFSETS
	.align		4
.L_1880:
        /*00d4*/ 	.byte	0x04, 0x1c
        /*00d6*/ 	.short	(.L_1882 - .L_1881)


	//   ....[0]....
.L_1881:
        /*00d8*/ 	.word	0x0000b330


	//   ....[1]....
        /*00dc*/ 	.word	0x0000b470


	//   ....[2]....
        /*00e0*/ 	.word	0x0000b4b0


	//   ....[3]....
        /*00e4*/ 	.word	0x0000b540


	//   ....[4]....
        /*00e8*/ 	.word	0x0000b570


	//   ....[5]....
        /*00ec*/ 	.word	0x0000b5a0


	//   ....[6]....
        /*00f0*/ 	.word	0x0000b620


	//   ....[7]....
        /*00f4*/ 	.word	0x0000b650


	//   ....[8]....
        /*00f8*/ 	.word	0x0000b6d0


	//   ....[9]....
        /*00fc*/ 	.word	0x0000b700


	//   ....[10]....
        /*0100*/ 	.word	0x0000b740


	//   ....[11]....
        /*0104*/ 	.word	0x0000b810


	//   ....[12]....
        /*0108*/ 	.word	0x0000b970


	//   ....[13]....
        /*010c*/ 	.word	0x0000bad0


	//   ....[14]....
        /*0110*/ 	.word	0x0000bc20


	//   ....[15]....
        /*0114*/ 	.word	0x0000bc50


	//   ....[16]....
        /*0118*/ 	.word	0x0000bc80


	//   ....[17]....
        /*011c*/ 	.word	0x0000bd40


	//   ....[18]....
        /*0120*/ 	.word	0x0000bda0


	//   ....[19]....
        /*0124*/ 	.word	0x0000bf10


	//   ....[20]....
        /*0128*/ 	.word	0x0000c010


	//   ....[21]....
        /*012c*/ 	.word	0x0000c140


	//   ....[22]....
        /*0130*/ 	.word	0x0000c170


	//----- nvinfo : EIATTR_MAX_THREADS
	.align		4
.L_1882:
        /*0134*/ 	.byte	0x04, 0x05
        /*0136*/ 	.short	(.L_1884 - .L_1883)
.L_1883:
        /*0138*/ 	.word	0x00000080
        /*013c*/ 	.word	0x00000001
        /*0140*/ 	.word	0x00000001


	//----- nvinfo : EIATTR_CRS_STACK_SIZE
	.align		4
.L_1884:
        /*0144*/ 	.byte	0x04, 0x1e
        /*0146*/ 	.short	(.L_1886 - .L_1885)
.L_1885:
        /*0148*/ 	.word	0x00000000


	//----- nvinfo : EIATTR_CBANK_PARAM_SIZE
	.align		4
.L_1886:
        /*014c*/ 	.byte	0x03, 0x19
        /*014e*/ 	.short	0x0054


	//----- nvinfo : EIATTR_PARAM_CBANK
	.align		4
        /*0150*/ 	.byte	0x04, 0x0a
        /*0152*/ 	.short	(.L_1888 - .L_1887)
	.align		4
.L_1887:
        /*0154*/ 	.word	index@(.nv.constant0._ZN2at6native27unrolled_elementwise_kernelIZZZNS0_54_GLOBAL__N__d8c5977b_16_LinearAlgebra_cu_35b291db_316116addr_kernel_cudaERNS_14TensorIteratorERKN3c106ScalarES8_ENKUlvE_clEvENKUlvE7_clEvEUlNS5_7complexIfEESC_SC_E_St5arrayIPcLm4EELi4E23TrivialOffsetCalculatorILi3EjESH_ILi1EjENS0_6memory12LoadWithCastILi3EEENSK_13StoreWithCastILi1EEEEEviT_T0_T2_T3_T4_T5_)
        /*0158*/ 	.short	0x0380
        /*015a*/ 	.short	0x0054


	//----- nvinfo : EIATTR_SW_WAR
	.align		4
.L_1888:
        /*015c*/ 	.byte	0x04, 0x36
        /*015e*/ 	.short	(.L_1890 - .L_1889)
.L_1889:
        /*0160*/ 	.word	0x00000008
.L_1890:


//--------------------- .nv.info._ZN2at6native18elementwise_kernelILi128ELi2EZNS0_22gpu_kernel_impl_nocastIZZZNS0_54_GLOBAL__N__d8c5977b_16_LinearAlgebra_cu_35b291db_316116addr_kernel_cudaERNS_14TensorIteratorERKN3c106ScalarES9_ENKUlvE_clEvENKUlvE7_clEvEUlNS6_7complexIfEESD_SD_E_EEvRNS_18TensorIteratorBaseERKT_EUliE_EEviT1_ --------------------------
	.section	.nv.info._ZN2at6native18elementwise_kernelILi128ELi2EZNS0_22gpu_kernel_impl_nocastIZZZNS0_54_GLOBAL__N__d8c5977b_16_LinearAlgebra_cu_35b291db_316116addr_kernel_cudaERNS_14TensorIteratorERKN3c106ScalarES9_ENKUlvE_clEvENKUlvE7_clEvEUlNS6_7complexIfEESD_SD_E_EEvRNS_18TensorIteratorBaseERKT_EUliE_EEviT1_,"",@"SHT_CUDA_INFO"
	.sectionflags	@""
	.align	4


	//----- nvinfo : EIATTR_CUDA_API_VERSION
	.align		4
        /*0000*/ 	.byte	0x04, 0x37
        /*0002*/ 	.short	(.L_1892 - .L_1891)
.L_1891:
        /*0004*/ 	.word	0x00000082


	//----- nvinfo : EIATTR_KPARAM_INFO
	.align		4
.L_1892:
        /*0008*/ 	.byte	0x04, 0x17
        /*000a*/ 	.short	(.L_1894 - .L_1893)
.L_1893:
        /*000c*/ 	.word	0x00000000
        /*0010*/ 	.short	0x0001
        /*0012*/ 	.short	0x0008
        /*0014*/ 	.byte	0x00, 0xf0, 0xe1, 0x0b


	//----- nvinfo : EIATTR_KPARAM_INFO
	.align		4
.L_1894:
        /*0018*/ 	.byte	0x04, 0x17
        /*001a*/ 	.short	(.L_1896 - .L_1895)
.L_1895:
        /*001c*/ 	.word	0x00000000
        /*0020*/ 	.short	0x0000
        /*0022*/ 	.short	0x0000
        /*0024*/ 	.byte	0x00, 0xf0, 0x11, 0x00


	//----- nvinfo : EIATTR_SPARSE_MMA_MASK
	.align		4
.L_1896:
        /*0028*/ 	.byte	0x03, 0x50
        /*002a*/ 	.short	0x0000


	//----- nvinfo : EIATTR_MAXREG_COUNT
	.align		4
        /*002c*/ 	.byte	0x03, 0x1b
        /*002e*/ 	.short	0x0080


	//----- nvinfo : EIATTR_MERCURY_ISA_VERSION
	.align		4
        /*0030*/ 	.byte	0x03, 0x5f
        /*0032*/ 	.short	0x0101


	//----- nvinfo : EIATTR_VRC_CTA_INIT_COUNT
	.align		4
        /*0034*/ 	.byte	0x02, 0x4a
	.zero		1
	.zero		1


	//----- nvinfo : EIATTR_EXIT_INSTR_OFFSETS
	.align		4
        /*0038*/ 	.byte	0x04, 0x1c
        /*003a*/ 	.short	(.L_1898 - .L_1897)


	//   ....[0]....
.L_1897:
        /*003c*/ 	.word	0x000001f0


	//   ....[1]....
        /*0040*/ 	.word	0x000002f0


	//   ....[2]....
        /*0044*/ 	.word	0x00001aa0


	//   ....[3]....
        /*0048*/ 	.word	0x000031b0


	//----- nvinfo : EIATTR_MAX_THREADS
	.align		4
.L_1898:
        /*004c*/ 	.byte	0x04, 0x05
        /*004e*/ 	.short	(.L_1900 - .L_1899)
.L_1899:
        /*0050*/ 	.word	0x00000080
        /*0054*/ 	.word	0x00000001
        /*0058*/ 	.word	0x00000001


	//----- nvinfo : EIATTR_CRS_STACK_SIZE
	.align		4
.L_1900:
        /*005c*/ 	.byte	0x04, 0x1e
        /*005e*/ 	.short	(.L_1902 - .L_1901)
.L_1901:
        /*0060*/ 	.word	0x00000000


	//----- nvinfo : EIATTR_CBANK_PARAM_SIZE
	.align		4
.L_1902:
        /*0064*/ 	.byte	0x03, 0x19
        /*0066*/ 	.short	0x0300


	//----- nvinfo : EIATTR_PARAM_CBANK
	.align		4
        /*0068*/ 	.byte	0x04, 0x0a
        /*006a*/ 	.short	(.L_1904 - .L_1903)
	.align		4
.L_1903:
        /*006c*/ 	.word	index@(.nv.constant0._ZN2at6native18elementwise_kernelILi128ELi2EZNS0_22gpu_kernel_impl_nocastIZZZNS0_54_GLOBAL__N__d8c5977b_16_LinearAlgebra_cu_35b291db_316116addr_kernel_cudaERNS_14TensorIteratorERKN3c106ScalarES9_ENKUlvE_clEvENKUlvE7_clEvEUlNS6_7complexIfEESD_SD_E_EEvRNS_18TensorIteratorBaseERKT_EUliE_EEviT1_)
        /*0070*/ 	.short	0x0380
        /*0072*/ 	.short	0x0300


	//----- nvinfo : EIATTR_SW_WAR
	.align		4
.L_1904:
        /*0074*/ 	.byte	0x04, 0x36
        /*0076*/ 	.short	(.L_1906 - .L_1905)
.L_1905:
        /*0078*/ 	.word	0x00000008
.L_1906:


//--------------------- .nv.info._ZN2at6native27unrolled_elementwise_kernelIZZZNS0_54_GLOBAL__N__d8c5977b_16_LinearAlgebra_cu_35b291db_316116addr_kernel_cudaERNS_14TensorIteratorERKN3c106ScalarES8_ENKUlvE_clEvENKUlvE7_clEvEUlNS5_7complexIfEESC_SC_E_St5arrayIPcLm4EELi4E23TrivialOffsetCalculatorILi3EjESH_ILi1EjENS0_6memory15LoadWithoutCastENSK_16StoreWithoutCastEEEviT_T0_T2_T3_T4_T5_ --------------------------
	.section	.nv.info._ZN2at6native27unrolled_elementwise_kernelIZZZNS0_54_GLOBAL__N__d8c5977b_16_LinearAlgebra_cu_35b291db_316116addr_kernel_cudaERNS_14TensorIteratorERKN3c106ScalarES8_ENKUlvE_clEvENKUlvE7_clEvEUlNS5_7complexIfEESC_SC_E_St5arrayIPcLm4EELi4E23TrivialOffsetCalculatorILi3EjESH_ILi1EjENS0_6memory15LoadWithoutCastENSK_16StoreWithoutCastEEEviT_T0_T2_T3_T4_T5_,"",@"SHT_CUDA_INFO"
	.sectionflags	@""
	.align	4


	//----- nvinfo : EIATTR_CUDA_API_VERSION
	.align		4
        /*0000*/ 	.byte	0x04, 0x37
        /*0002*/ 	.short	(.L_1908 - .L_1907)
.L_1907:
        /*0004*/ 	.word	0x00000082


	//----- nvinfo : EIATTR_KPARAM_INFO
	.align		4
.L_1908:
        /*0008*/ 	.byte	0x04, 0x17
        /*000a*/ 	.short	(.L_1910 - .L_1909)
.L_1909:
        /*000c*/ 	.word	0x00000000
        /*0010*/ 	.short	0x0006
        /*0012*/ 	.short	0x003b
        /*0014*/ 	.byte	0x00, 0xf0, 0x05, 0x00


	//----- nvinfo : EIATTR_KPARAM_INFO
	.align		4
.L_1910:
        /*0018*/ 	.byte	0x04, 0x17
        /*001a*/ 	.short	(.L_1912 - .L_1911)
.L_1911:
        /*001c*/ 	.word	0x00000000
        /*0020*/ 	.short	0x0005
        /*0022*/ 	.short	0x003a
        /*0024*/ 	.byte	0x00, 0xf0, 0x05, 0x00


	//----- nvinfo : EIATTR_KPARAM_INFO
	.align		4
.L_1912:
        /*0028*/ 	.byte	0x04, 0x17
        /*002a*/ 	.short	(.L_1914 - .L_1913)
.L_1913:
        /*002c*/ 	.word	0x00000000
        /*0030*/ 	.short	0x0004
        /*0032*/ 	.short	0x0039
        /*0034*/ 	.byte	0x00, 0xf0, 0x05, 0x00


	//----- nvinfo : EIATTR_KPARAM_INFO
	.align		4
.L_1914:
        /*0038*/ 	.byte	0x04, 0x17
        /*003a*/ 	.short	(.L_1916 - .L_1915)
.L_1915:
        /*003c*/ 	.word	0x00000000
        /*0040*/ 	.short	0x0003
        /*0042*/ 	.short	0x0038
        /*0044*/ 	.byte	0x00, 0xf0, 0x05, 0x00


	//----- nvinfo : EIATTR_KPARAM_INFO
	.align		4
.L_1916:
        /*0048*/ 	.byte	0x04, 0x17
        /*004a*/ 	.short	(.L_1918 - .L_1917)
.L_1917:
        /*004c*/ 	.word	0x00000000
        /*0050*/ 	.short	0x0002
        /*0052*/ 	.short	0x0018
        /*0054*/ 	.byte	0x00, 0xf0, 0x81, 0x00


	//----- nvinfo : EIATTR_KPARAM_INFO
	.align		4
.L_1918:
        /*0058*/ 	.byte	0x04, 0x17
        /*005a*/ 	.short	(.L_1920 - .L_1919)
.L_1919:
        /*005c*/ 	.word	0x00000000
        /*0060*/ 	.short	0x0001
        /*0062*/ 	.short	0x0008
        /*0064*/ 	.byte	0x00, 0xf0, 0x41, 0x00


	//----- nvinfo : EIATTR_KPARAM_INFO
	.align		4
.L_1920:
        /*0068*/ 	.byte	0x04, 0x17
        /*006a*/ 	.short	(.L_1922 - .L_1921)
.L_1921:
        /*006c*/ 	.word	0x00000000
        /*0070*/ 	.short	0x0000
        /*0072*/ 	.short	0x0000
        /*0074*/ 	.byte	0x00, 0xf0, 0x11, 0x00


	//----- nvinfo : EIATTR_SPARSE_MMA_MASK
	.align		4
.L_1922:
        /*0078*/ 	.byte	0x03, 0x50
        /*007a*/ 	.short	0x0000


	//----- nvinfo : EIATTR_MAXREG_COUNT
	.align		4
        /*007c*/ 	.byte	0x03, 0x1b
        /*007e*/ 	.short	0x00ff


	//----- nvinfo : EIATTR_MERCURY_ISA_VERSION
	.align		4
        /*0080*/ 	.byte	0x03, 0x5f
        /*0082*/ 	.short	0x0101


	//----- nvinfo : EIATTR_VRC_CTA_INIT_COUNT
	.align		4
        /*0084*/ 	.byte	0x02, 0x4a
	.zero		1
	.zero		1


	//----- nvinfo : EIATTR_EXIT_INSTR_OFFSETS
	.align		4
        /*0088*/ 	.byte	0x04, 0x1c
        /*008a*/ 	.short	(.L_1924 - .L_1923)


	//   ....[0]....
.L_1923:
        /*008c*/ 	.word	0x000007e0


	//   ....[1]....
        /*0090*/ 	.word	0x00000830


	//----- nvinfo : EIATTR_MAX_THREADS
	.align		4
.L_1924:
        /*0094*/ 	.byte	0x04, 0x05
        /*0096*/ 	.short	(.L_1926 - .L_1925)
.L_1925:
        /*0098*/ 	.word	0x00000080
        /*009c*/ 	.word	0x00000001
        /*00a0*/ 	.word	0x00000001


	//----- nvinfo : EIATTR_CRS_STACK_SIZE
	.align		4
.L_1926:
        /*00a4*/ 	.byte	0x04, 0x1e
        /*00a6*/ 	.short	(.L_1928 - .L_1927)
.L_1927:
        /*00a8*/ 	.word	0x00000000


	//----- nvinfo : EIATTR_CBANK_PARAM_SIZE
	.align		4
.L_1928:
        /*00ac*/ 	.byte	0x03, 0x19
        /*00ae*/ 	.short	0x003c


	//----- nvinfo : EIATTR_PARAM_CBANK
	.align		4
        /*00b0*/ 	.byte	0x04, 0x0a
        /*00b2*/ 	.short	(.L_1930 - .L_1929)
	.align		4
.L_1929:
        /*00b4*/ 	.word	index@(.nv.constant0._ZN2at6native27unrolled_elementwise_kernelIZZZNS0_54_GLOBAL__N__d8c5977b_16_LinearAlgebra_cu_35b291db_316116addr_kernel_cudaERNS_14TensorIteratorERKN3c106ScalarES8_ENKUlvE_clEvENKUlvE7_clEvEUlNS5_7complexIfEESC_SC_E_St5arrayIPcLm4EELi4E23TrivialOffsetCalculatorILi3EjESH_ILi1EjENS0_6memory15LoadWithoutCastENSK_16StoreWithoutCastEEEviT_T0_T2_T3_T4_T5_)
        /*00b8*/ 	.short	0x0380
        /*00ba*/ 	.short	0x003c


	//----- nvinfo : EIATTR_SW_WAR
	.align		4
.L_1930:
        /*00bc*/ 	.byte	0x04, 0x36
        /*00be*/ 	.short	(.L_1932 - .L_1931)
.L_1931:
        /*00c0*/ 	.word	0x00000008
.L_1932:


//--------------------- .nv.info._ZN2at6native29vectorized_elementwise_kernelILi2EZZZNS0_54_GLOBAL__N__d8c5977b_16_LinearAlgebra_cu_35b291db_316116addr_kernel_cudaERNS_14TensorIteratorERKN3c106ScalarES8_ENKUlvE_clEvENKUlvE7_clEvEUlNS5_7complexIfEESC_SC_E_St5arrayIPcLm4EEEEviT0_T1_ --------------------------
	.section	.nv.info._ZN2at6native29vectorized_elementwise_kernelILi2EZZZNS0_54_GLOBAL__N__d8c5977b_16_LinearAlgebra_cu_35b291db_316116addr_kernel_cudaERNS_14TensorIteratorERKN3c106ScalarES8_ENKUlvE_clEvENKUlvE7_clEvEUlNS5_7complexIfEESC_SC_E_St5arrayIPcLm4EEEEviT0_T1_,"",@"SHT_CUDA_INFO"
	.sectionflags	@""
	.align	4


	//----- nvinfo : EIATTR_CUDA_API_VERSION
	.align		4
        /*0000*/ 	.byte	0x04, 0x37
        /*0002*/ 	.short	(.L_1934 - .L_1933)
.L_1933:
        /*0004*/ 	.word	0x00000082


	//----- nvinfo : EIATTR_KPARAM_INFO
	.align		4
.L_1934:
        /*0008*/ 	.byte	0x04, 0x17
        /*000a*/ 	.short	(.L_1936 - .L_1935)
.L_1935:
        /*000c*/ 	.word	0x00000000
        /*0010*/ 	.short	0x0002
        /*0012*/ 	.short	0x0018
        /*0014*/ 	.byte	0x00, 0xf0, 0x81, 0x00


	//----- nvinfo : EIATTR_KPARAM_INFO
	.align		4
.L_1936:
        /*0018*/ 	.byte	0x04, 0x17
        /*001a*/ 	.short	(.L_1938 - .L_1937)
.L_1937:
        /*001c*/ 	.word	0x00000000
        /*0020*/ 	.short	0x0001
        /*0022*/ 	.short	0x0008
        /*0024*/ 	.byte	0x00, 0xf0, 0x41, 0x00


	//----- nvinfo : EIATTR_KPARAM_INFO
	.align		4
.L_1938:
        /*0028*/ 	.byte	0x04, 0x17
        /*002a*/ 	.short	(.L_1940 - .L_1939)
.L_1939:
        /*002c*/ 	.word	0x00000000
        /*0030*/ 	.short	0x0000
        /*0032*/ 	.short	0x0000
        /*0034*/ 	.byte	0x00, 0xf0, 0x11, 0x00


	//----- nvinfo : EIATTR_SPARSE_MMA_MASK
	.align		4
.L_1940:
        /*0038*/ 	.byte	0x03, 0x50
        /*003a*/ 	.short	0x0000


	//----- nvinfo : EIATTR_MAXREG_COUNT
	.align		4
        /*003c*/ 	.byte	0x03, 0x1b
        /*003e*/ 	.short	0x00ff


	//----- nvinfo : EIATTR_MERCURY_ISA_VERSION
	.align		4
        /*0040*/ 	.byte	0x03, 0x5f
        /*0042*/ 	.short	0x0101


	//----- nvinfo : EIATTR_VRC_CTA_INIT_COUNT
	.align		4
        /*0044*/ 	.byte	0x02, 0x4a
	.zero		1
	.zero		1


	//----- nvinfo : EIATTR_EXIT_INSTR_OFFSETS
	.align		4
        /*0048*/ 	.byte	0x04, 0x1c
        /*004a*/ 	.short	(.L_1942 - .L_1941)


	//   ....[0]....
.L_1941:
        /*004c*/ 	.word	0x000010b0


	//   ....[1]....
        /*0050*/ 	.word	0x00001100


	//   ....[2]....
        /*0054*/ 	.word	0x00001690


	//----- nvinfo : EIATTR_MAX_THREADS
	.align		4
.L_1942:
        /*0058*/ 	.byte	0x04, 0x05
        /*005a*/ 	.short	(.L_1944 - .L_1943)
.L_1943:
        /*005c*/ 	.word	0x00000080
        /*0060*/ 	.word	0x00000001
        /*0064*/ 	.word	0x00000001


	//----- nvinfo : EIATTR_CRS_STACK_SIZE
	.align		4
.L_1944:
        /*0068*/ 	.byte	0x04, 0x1e
        /*006a*/ 	.short	(.L_1946 - .L_1945)
.L_1945:
        /*006c*/ 	.word	0x00000000


	//----- nvinfo : EIATTR_CBANK_PARAM_SIZE
	.align		4
.L_1946:
        /*0070*/ 	.byte	0x03, 0x19
        /*0072*/ 	.short	0x0038


	//----- nvinfo : EIATTR_PARAM_CBANK
	.align		4
        /*0074*/ 	.byte	0x04, 0x0a
        /*0076*/ 	.short	(.L_1948 - .L_1947)
	.align		4
.L_1947:
        /*0078*/ 	.word	index@(.nv.constant0._ZN2at6native29vectorized_elementwise_kernelILi2EZZZNS0_54_GLOBAL__N__d8c5977b_16_LinearAlgebra_cu_35b291db_316116addr_kernel_cudaERNS_14TensorIteratorERKN3c106ScalarES8_ENKUlvE_clEvENKUlvE7_clEvEUlNS5_7complexIfEESC_SC_E_St5arrayIPcLm4EEEEviT0_T1_)
        /*007c*/ 	.short	0x0380
        /*007e*/ 	.short	0x0038


	//----- nvinfo : EIATTR_SW_WAR
	.align		4
.L_1948:
        /*0080*/ 	.byte	0x04, 0x36
        /*0082*/ 	.short	(.L_1950 - .L_1949)
.L_1949:
        /*0084*/ 	.word	0x00000008
.L_1950:


//--------------------- .nv.info._ZN2at6native29vectorized_elementwise_kernelILi4EZZZNS0_54_GLOBAL__N__d8c5977b_16_LinearAlgebra_cu_35b291db_316116addr_kernel_cudaERNS_14TensorIteratorERKN3c106ScalarES8_ENKUlvE_clEvENKUlvE7_clEvEUlNS5_7complexIfEESC_SC_E_St5arrayIPcLm4EEEEviT0_T1_ --------------------------
	.section	.nv.info._ZN2at6native29vectorized_elementwise_kernelILi4EZZZNS0_54_GLOBAL__N__d8c5977b_16_LinearAlgebra_cu_35b291db_316116addr_kernel_cudaERNS_14TensorIteratorERKN3c106ScalarES8_ENKUlvE_clEvENKUlvE7_clEvEUlNS5_7complexIfEESC_SC_E_St5arrayIPcLm4EEEEviT0_T1_,"",@"SHT_CUDA_INFO"
	.sectionflags	@""
	.align	4


	//----- nvinfo : EIATTR_CUDA_API_VERSION
	.align		4
        /*0000*/ 	.byte	0x04, 0x37
        /*0002*/ 	.short	(.L_1952 - .L_1951)
.L_1951:
        /*0004*/ 	.word	0x00000082


	//----- nvinfo : EIATTR_KPARAM_INFO
	.align		4
.L_1952:
        /*0008*/ 	.byte	0x04, 0x17
        /*000a*/ 	.short	(.L_1954 - .L_1953)
.L_1953:
        /*000c*/ 	.word	0x00000000
        /*0010*/ 	.short	0x0002
        /*0012*/ 	.short	0x0018
        /*0014*/ 	.byte	0x00, 0xf0, 0x81, 0x00


	//----- nvinfo : EIATTR_KPARAM_INFO
	.align		4
.L_1954:
        /*0018*/ 	.byte	0x04, 0x17
        /*001a*/ 	.short	(.L_1956 - .L_1955)
.L_1955:
        /*001c*/ 	.word	0x00000000
        /*0020*/ 	.short	0x0001
        /*0022*/ 	.short	0x0008
        /*0024*/ 	.byte	0x00, 0xf0, 0x41, 0x00


	//----- nvinfo : EIATTR_KPARAM_INFO
	.align		4
.L_1956:
        /*0028*/ 	.byte	0x04, 0x17
        /*002a*/ 	.short	(.L_1958 - .L_1957)
.L_1957:
        /*002c*/ 	.word	0x00000000
        /*0030*/ 	.short	0x0000
        /*0032*/ 	.short	0x0000
        /*0034*/ 	.byte	0x00, 0xf0, 0x11, 0x00


	//----- nvinfo : EIATTR_SPARSE_MMA_MASK
	.align		4
.L_1958:
        /*0038*/ 	.byte	0x03, 0x50
        /*003a*/ 	.short	0x0000


	//----- nvinfo : EIATTR_MAXREG_COUNT
	.align		4
        /*003c*/ 	.byte	0x03, 0x1b
        /*003e*/ 	.short	0x00ff


	//----- nvinfo : EIATTR_MERCURY_ISA_VERSION
	.align		4
        /*0040*/ 	.byte	0x03, 0x5f
        /*0042*/ 	.short	0x0101


	//----- nvinfo : EIATTR_VRC_CTA_INIT_COUNT
	.align		4
        /*0044*/ 	.byte	0x02, 0x4a
	.zero		1
	.zero		1


	//----- nvinfo : EIATTR_EXIT_INSTR_OFFSETS
	.align		4
        /*0048*/ 	.byte	0x04, 0x1c
        /*004a*/ 	.short	(.L_1960 - .L_1959)


	//   ....[0]....
.L_1959:
        /*004c*/ 	.word	0x000010b0


	//   ....[1]....
        /*0050*/ 	.word	0x00001100


	//   ....[2]....
        /*0054*/ 	.word	0x00001630


	//----- nvinfo : EIATTR_MAX_THREADS
	.align		4
.L_1960:
        /*0058*/ 	.byte	0x04, 0x05
        /*005a*/ 	.short	(.L_1962 - .L_1961)
.L_1961:
        /*005c*/ 	.word	0x00000080
        /*0060*/ 	.word	0x00000001
        /*0064*/ 	.word	0x00000001


	//----- nvinfo : EIATTR_CRS_STACK_SIZE
	.align		4
.L_1962:
        /*0068*/ 	.byte	0x04, 0x1e
        /*006a*/ 	.short	(.L_1964 - .L_1963)
.L_1963:
        /*006c*/ 	.word	0x00000000


	//----- nvinfo : EIATTR_CBANK_PARAM_SIZE
	.align		4
.L_1964:
        /*0070*/ 	.byte	0x03, 0x19
        /*0072*/ 	.short	0x0038


	//----- nvinfo : EIATTR_PARAM_CBANK
	.align		4
        /*0074*/ 	.byte	0x04, 0x0a
        /*0076*/ 	.short	(.L_1966 - .L_1965)
	.align		4
.L_1965:
        /*0078*/ 	.word	index@(.nv.constant0._ZN2at6native29vectorized_elementwise_kernelILi4EZZZNS0_54_GLOBAL__N__d8c5977b_16_LinearAlgebra_cu_35b291db_316116addr_kernel_cudaERNS_14TensorIteratorERKN3c106ScalarES8_ENKUlvE_clEvENKUlvE7_clEvEUlNS5_7complexIfEESC_SC_E_St5arrayIPcLm4EEEEviT0_T1_)
        /*007c*/ 	.short	0x0380
        /*007e*/ 	.short	0x0038


	//----- nvinfo : EIATTR_SW_WAR
	.align		4
.L_1966:
        /*0080*/ 	.byte	0x04, 0x36
        /*0082*/ 	.short	(.L_1968 - .L_1967)
.L_1967:
        /*0084*/ 	.word	0x00000008
.L_1968:


//--------------------- .nv.info._ZN2at6native29vectorized_elementwise_kernelILi8EZZZNS0_54_GLOBAL__N__d8c5977b_16_LinearAlgebra_cu_35b291db_316116addr_kernel_cudaERNS_14TensorIteratorERKN3c106ScalarES8_ENKUlvE_clEvENKUlvE7_clEvEUlNS5_7complexIfEESC_SC_E_St5arrayIPcLm4EEEEviT0_T1_ --------------------------
	.section	.nv.info._ZN2at6native29vectorized_elementwise_kernelILi8EZZZNS0_54_GLOBAL__N__d8c5977b_16_LinearAlgebra_cu_35b291db_316116addr_kernel_cudaERNS_14TensorIteratorERKN3c106ScalarES8_ENKUlvE_clEvENKUlvE7_clEvEUlNS5_7complexIfEESC_SC_E_St5arrayIPcLm4EEEEviT0_T1_,"",@"SHT_CUDA_INFO"
	.sectionflags	@""
	.align	4


	//----- nvinfo : EIATTR_CUDA_API_VERSION
	.align		4
        /*0000*/ 	.byte	0x04, 0x37
        /*0002*/ 	.short	(.L_1970 - .L_1969)
.L_1969:
        /*0004*/ 	.word	0x00000082


	//----- nvinfo : EIATTR_KPARAM_INFO
	.align		4
.L_1970:
        /*0008*/ 	.byte	0x04, 0x17
        /*000a*/ 	.short	(.L_1972 - .L_1971)
.L_1971:
        /*000c*/ 	.word	0x00000000
        /*0010*/ 	.short	0x0002
        /*0012*/ 	.short	0x0018
        /*0014*/ 	.byte	0x00, 0xf0, 0x81, 0x00


	//----- nvinfo : EIATTR_KPARAM_INFO
	.align		4
.L_1972:
        /*0018*/ 	.byte	0x04, 0x17
        /*001a*/ 	.short	(.L_1974 - .L_1973)
.L_1973:
        /*001c*/ 	.word	0x00000000
        /*0020*/ 	.short	0x0001
        /*0022*/ 	.short	0x0008
        /*0024*/ 	.byte	0x00, 0xf0, 0x41, 0x00


	//----- nvinfo : EIATTR_KPARAM_INFO
	.align		4
.L_1974:
        /*0028*/ 	.byte	0x04, 0x17
        /*002a*/ 	.short	(.L_1976 - .L_1975)
.L_1975:
        /*002c*/ 	.word	0x00000000
        /*0030*/ 	.short	0x0000
        /*0032*/ 	.short	0x0000
        /*0034*/ 	.byte	0x00, 0xf0, 0x11, 0x00


	//----- nvinfo : EIATTR_SPARSE_MMA_MASK
	.align		4
.L_1976:
        /*0038*/ 	.byte	0x03, 0x50
        /*003a*/ 	.short	0x0000


	//----- nvinfo : EIATTR_MAXREG_COUNT
	.align		4
        /*003c*/ 	.byte	0x03, 0x1b
        /*003e*/ 	.short	0x00ff


	//----- nvinfo : EIATTR_MERCURY_ISA_VERSION
	.align		4
        /*0040*/ 	.byte	0x03, 0x5f
        /*0042*/ 	.short	0x0101


	//----- nvinfo : EIATTR_VRC_CTA_INIT_COUNT
	.align		4
        /*0044*/ 	.byte	0x02, 0x4a
	.zero		1
	.zero		1


	//----- nvinfo : EIATTR_EXIT_INSTR_OFFSETS
	.align		4
        /*0048*/ 	.byte	0x04, 0x1c
        /*004a*/ 	.short	(.L_1978 - .L_1977)


	//   ....[0]....
.L_1977:
        /*004c*/ 	.word	0x000010b0


	//   ....[1]....
        /*0050*/ 	.word	0x00001100


	//   ....[2]....
        /*0054*/ 	.word	0x00001630


	//----- nvinfo : EIATTR_MAX_THREADS
	.align		4
.L_1978:
        /*0058*/ 	.byte	0x04, 0x05
        /*005a*/ 	.short	(.L_1980 - .L_1979)
.L_1979:
        /*005c*/ 	.word	0x00000080
        /*0060*/ 	.word	0x00000001
        /*0064*/ 	.word	0x00000001


	//----- nvinfo : EIATTR_CRS_STACK_SIZE
	.align		4
.L_1980:
        /*0068*/ 	.byte	0x04, 0x1e
        /*006a*/ 	.short	(.L_1982 - .L_1981)
.L_1981:
        /*006c*/ 	.word	0x00000000


	//----- nvinfo : EIATTR_CBANK_PARAM_SIZE
	.align		4
.L_1982:
        /*0070*/ 	.byte	0x03, 0x19
        /*0072*/ 	.short	0x0038


	//----- nvinfo : EIATTR_PARAM_CBANK
	.align		4
        /*0074*/ 	.byte	0x04, 0x0a
        /*0076*/ 	.short	(.L_1984 - .L_1983)
	.align		4
.L_1983:
        /*0078*/ 	.word	index@(.nv.constant0._ZN2at6native29vectorized_elementwise_kernelILi8EZZZNS0_54_GLOBAL__N__d8c5977b_16_LinearAlgebra_cu_35b291db_316116addr_kernel_cudaERNS_14TensorIteratorERKN3c106ScalarES8_ENKUlvE_clEvENKUlvE7_clEvEUlNS5_7complexIfEESC_SC_E_St5arrayIPcLm4EEEEviT0_T1_)
        /*007c*/ 	.short	0x0380
        /*007e*/ 	.short	0x0038


	//----- nvinfo : EIATTR_SW_WAR
	.align		4
.L_1984:
        /*0080*/ 	.byte	0x04, 0x36
        /*0082*/ 	.short	(.L_1986 - .L_1985)
.L_1985:
        /*0084*/ 	.word	0x00000008
.L_1986:


//--------------------- .nv.info._ZN2at6native18elementwise_kernelILi128ELi4EZNS0_15gpu_kernel_implIZZZNS0_54_GLOBAL__N__d8c5977b_16_LinearAlgebra_cu_35b291db_316116addr_kernel_cudaERNS_14TensorIteratorERKN3c106ScalarES9_ENKUlvE_clEvENKUlvE6_clEvEUlNS6_7complexIdEESD_SD_E0_EEvRNS_18TensorIteratorBaseERKT_EUliE_EEviT1_ --------------------------
	.section	.nv.info._ZN2at6native18elementwise_kernelILi128ELi4EZNS0_15gpu_kernel_implIZZZNS0_54_GLOBAL__N__d8c5977b_16_LinearAlgebra_cu_35b291db_316116addr_kernel_cudaERNS_14TensorIteratorERKN3c106ScalarES9_ENKUlvE_clEvENKUlvE6_clEvEUlNS6_7complexIdEESD_SD_E0_EEvRNS_18TensorIteratorBaseERKT_EUliE_EEviT1_,"",@"SHT_CUDA_INFO"
	.sectionflags	@""
	.align	4


	//----- nvinfo : EIATTR_CUDA_API_VERSION
	.align		4
        /*0000*/ 	.byte	0x04, 0x37
        /*0002*/ 	.short	(.L_1988 - .L_1987)
.L_1987:
        /*0004*/ 	.word	0x00000082


	//----- nvinfo : EIATTR_KPARAM_INFO
	.align		4
.L_1988:
        /*0008*/ 	.byte	0x04, 0x17
        /*000a*/ 	.short	(.L_1990 - .L_1989)
.L_1989:
        /*000c*/ 	.word	0x00000000
        /*0010*/ 	.short	0x0001
        /*0012*/ 	.short	0x0010
        /*0014*/ 	.byte	0x00, 0xf0, 0x81, 0x0c


	//----- nvinfo : EIATTR_KPARAM_INFO
	.align		4
.L_1990:
        /*0018*/ 	.byte	0x04, 0x17
        /*001a*/ 	.short	(.L_1992 - .L_1991)
.L_1991:
        /*001c*/ 	.word	0x00000000
        /*0020*/ 	.short	0x0000
        /*0022*/ 	.short	0x0000
        /*0024*/ 	.byte	0x00, 0xf0, 0x11, 0x00


	//----- nvinfo : EIATTR_SPARSE_MMA_MASK
	.align		4
.L_1992:
        /*0028*/ 	.byte	0x03, 0x50
        /*002a*/ 	.short	0x0000


	//----- nvinfo : EIATTR_MAXREG_COUNT
	.align		4
        /*002c*/ 	.byte	0x03, 0x1b
        /*002e*/ 	.short	0x0080


	//----- nvinfo : EIATTR_EXTERNS
	.align		4
        /*0030*/ 	.byte	0x04, 0x0f
        /*0032*/ 	.short	(.L_1994 - .L_1993)


	//   ....[0]....
	.align		4
.L_1993:
        /*0034*/ 	.word	index@(__assertfail)


	//----- nvinfo : EIATTR_MERCURY_ISA_VERSION
	.align		4
.L_1994:
        /*0038*/ 	.byte	0x03, 0x5f
        /*003a*/ 	.short	0x0101


	//----- nvinfo : EIATTR_VRC_CTA_INIT_COUNT
	.align		4
        /*003c*/ 	.byte	0x02, 0x4a
	.zero		1
	.zero		1


	//----- nvinfo : EIATTR_SYSCALL_OFFSETS
	.align		4
        /*0040*/ 	.byte	0x04, 0x46
        /*0042*/ 	.short	(.L_1996 - .L_1995)


	//   ....[0]....
.L_1995:
        /*0044*/ 	.word	0x00002640


	//   ....[1]....
        /*0048*/ 	.word	0x000036b0


	//   ....[2]....
        /*004c*/ 	.word	0x00004720


	//   ....[3]....
        /*0050*/ 	.word	0x00005920


	//   ....[4]....
        /*0054*/ 	.word	0x00008110


	//   ....[5]....
        /*0058*/ 	.word	0x00009180


	//   ....[6]....
        /*005c*/ 	.word	0x0000a1f0


	//   ....[7]....
        /*0060*/ 	.word	0x0000b160


	//   ....[8]....
        /*0064*/ 	.word	0x0000db00


	//   ....[9]....
        /*0068*/ 	.word	0x0000eb70


	//   ....[10]....
        /*006c*/ 	.word	0x0000fbe0


	//   ....[11]....
        /*0070*/ 	.word	0x00010b50


	//   ....[12]....
        /*0074*/ 	.word	0x00013500


	//   ....[13]....
        /*0078*/ 	.word	0x00014570


	//   ....[14]....
        /*007c*/ 	.word	0x000155d0


	//   ....[15]....
        /*0080*/ 	.word	0x00016510


	//----- nvinfo : EIATTR_EXIT_INSTR_OFFSETS
	.align		4
.L_1996:
        /*0084*/ 	.byte	0x04, 0x1c
        /*0086*/ 	.short	(.L_1998 - .L_1997)


	//   ....[0]....
.L_1997:
        /*0088*/ 	.word	0x00010ef0


	//   ....[1]....
        /*008c*/ 	.word	0x00015860


	//   ....[2]....
        /*0090*/ 	.word	0x000158a0


	//   ....[3]....
        /*0094*/ 	.word	0x00015930


	//   ....[4]....
        /*0098*/ 	.word	0x00015960


	//   ....[5]....
        /*009c*/ 	.word	0x00015990


	//   ....[6]....
        /*00a0*/ 	.word	0x00015a60


	//   ....[7]....
        /*00a4*/ 	.word	0x00015ae0


	//   ....[8]....
        /*00a8*/ 	.word	0x00015be0


	//   ....[9]....
        /*00ac*/ 	.word	0x00015c90


	//   ....[10]....
        /*00b0*/ 	.word	0x00015cb0


	//   ....[11]....
        /*00b4*/ 	.word	0x00015d80


	//   ....[12]....
        /*00b8*/ 	.word	0x00015f30


	//   ....[13]....
        /*00bc*/ 	.word	0x000160e0


	//   ....[14]....
        /*00c0*/ 	.word	0x00016280


	//   ....[15]....
        /*00c4*/ 	.word	0x000162b0


	//   ....[16]....
        /*00c8*/ 	.word	0x000162e0


	//   ....[17]....
        /*00cc*/ 	.word	0x00016390


	//   ....[18]....
        /*00d0*/ 	.word	0x000163b0


	//   ....[19]....
        /*00d4*/ 	.word	0x00016520


	//   ....[20]....
        /*00d8*/ 	.word	0x00016670


	//   ....[21]....
        /*00dc*/ 	.word	0x000167f0


	//   ....[22]....
        /*00e0*/ 	.word	0x00016870


	//----- nvinfo : EIATTR_MAX_THREADS
	.align		4
.L_1998:
        /*00e4*/ 	.byte	0x04, 0x05
        /*00e6*/ 	.short	(.L_2000 - .L_1999)
.L_1999:
        /*00e8*/ 	.word	0x00000080
        /*00ec*/ 	.word	0x00000001
        /*00f0*/ 	.word	0x00000001


	//----- nvinfo : EIATTR_CRS_STACK_SIZE
	.align		4
.L_2000:
        /*00f4*/ 	.byte	0x04, 0x1e
        /*00f6*/ 	.short	(.L_2002 - .L_2001)
.L_2001:
        /*00f8*/ 	.word	0x00000000


	//----- nvinfo : EIATTR_CBANK_PARAM_SIZE
	.align		4
.L_2002:
        /*00fc*/ 	.byte	0x03, 0x19
        /*00fe*/ 	.short	0x0330


	//----- nvinfo : EIATTR_PARAM_CBANK
	.align		4
        /*0100*/ 	.byte	0x04, 0x0a
        /*0102*/ 	.short	(.L_2004 - .L_2003)
	.align		4
.L_2003:
        /*0104*/ 	.word	index@(.nv.constant0._ZN2at6native18elementwise_kernelILi128ELi4EZNS0_15gpu_kernel_implIZZZNS0_54_GLOBAL__N__d8c5977b_16_LinearAlgebra_cu_35b291db_316116addr_kernel_cudaERNS_14TensorIteratorERKN3c106ScalarES9_ENKUlvE_clEvENKUlvE6_clEvEUlNS6_7complexIdEESD_SD_E0_EEvRNS_18TensorIteratorBaseERKT_EUliE_EEviT1_)
        /*0108*/ 	.short	0x0380
        /*010a*/ 	.short	0x0330


	//----- nvinfo : EIATTR_SW_WAR
	.align		4
.L_2004:
        /*010c*/ 	.byte	0x04, 0x36
        /*010e*/ 	.short	(.L_2006 - .L_2005)
.L_2005:
        /*0110*/ 	.word	0x00000008
.L_2006:


//--------------------- .nv.info._ZN2at6native27unrolled_elementwise_kernelIZZZNS0_54_GLOBAL__N__d8c5977b_16_LinearAlgebra_cu_35b291db_316116addr_kernel_cudaERNS_14TensorIteratorERKN3c106ScalarES8_ENKUlvE_clEvENKUlvE6_clEvEUlNS5_7complexIdEESC_SC_E0_St5arrayIPcLm4EELi4E23TrivialOffsetCalculatorILi3EjESH_ILi1EjENS0_6memory12LoadWithCastILi3EEENSK_13StoreWithCastILi1EEEEEviT_T0_T2_T3_T4_T5_ --------------------------
	.section	.nv.info._ZN2at6native27unrolled_elementwise_kernelIZZZNS0_54_GLOBAL__N__d8c5977b_16_LinearAlgebra_cu_35b291db_316116addr_kernel_cudaERNS_14TensorIteratorERKN3c106ScalarES8_ENKUlvE_clEvENKUlvE6_clEvEUlNS5_7complexIdEESC_SC_E0_St5arrayIPcLm4EELi4E23TrivialOffsetCalculatorILi3EjESH_ILi1EjENS0_6memory12LoadWithCastILi3EEENSK_13StoreWithCastILi1EEEEEviT_T0_T2_T3_T4_T5_,"",@"SHT_CUDA_INFO"
	.sectionflags	@""
	.align	4


	//----- nvinfo : EIATTR_CUDA_API_VERSION
	.align		4
        /*0000*/ 	.byte	0x04, 0x37
        /*0002*/ 	.short	(.L_2008 - .L_2007)
.L_2007:
        /*0004*/ 	.word	0x00000082


	//----- nvinfo : EIATTR_KPARAM_INFO
	.align		4
.L_2008:
        /*0008*/ 	.byte	0x04, 0x17
        /*000a*/ 	.short	(.L_2010 - .L_2009)
.L_2009:
        /*000c*/ 	.word	0x00000000
        /*0010*/ 	.short	0x0006
        /*0012*/ 	.short	0x0074
        /*0014*/ 	.byte	0x00, 0xf0, 0x21, 0x00


	//----- nvinfo : EIATTR_KPARAM_INFO
	.align		4
.L_2010:
        /*0018*/ 	.byte	0x04, 0x17
        /*001a*/ 	.short	(.L_2012 - .L_2011)
.L_2011:
        /*001c*/ 	.word	0x00000000
        /*0020*/ 	.short	0x0005
        /*0022*/ 	.short	0x0064
        /*0024*/ 	.byte	0x00, 0xf0, 0x41, 0x00


	//----- nvinfo : EIATTR_KPARAM_INFO
	.align		4
.L_2012:
        /*0028*/ 	.byte	0x04, 0x17
        /*002a*/ 	.short	(.L_2014 - .L_2013)
.L_2013:
        /*002c*/ 	.word	0x00000000
        /*0030*/ 	.short	0x0004
        /*0032*/ 	.short	0x0061
        /*0034*/ 	.byte	0x00, 0xf0, 0x05, 0x00


	//----- nvinfo : EIATTR_KPARAM_INFO
	.align		4
.L_2014:
        /*0038*/ 	.byte	0x04, 0x17
        /*003a*/ 	.short	(.L_2016 - .L_2015)
.L_2015:
        /*003c*/ 	.word	0x00000000
        /*0040*/ 	.short	0x0003
        /*0042*/ 	.short	0x0060
        /*0044*/ 	.byte	0x00, 0xf0, 0x05, 0x00


	//----- nvinfo : EIATTR_KPARAM_INFO
	.align		4
.L_2016:
        /*0048*/ 	.byte	0x04, 0x17
        /*004a*/ 	.short	(.L_2018 - .L_2017)
.L_2017:
        /*004c*/ 	.word	0x00000000
        /*0050*/ 	.short	0x0002
        /*0052*/ 	.short	0x0040
        /*0054*/ 	.byte	0x00, 0xf0, 0x81, 0x00


	//----- nvinfo : EIATTR_KPARAM_INFO
	.align		4
.L_2018:
        /*0058*/ 	.byte	0x04, 0x17
        /*005a*/ 	.short	(.L_2020 - .L_2019)
.L_2019:
        /*005c*/ 	.word	0x00000000
        /*0060*/ 	.short	0x0001
        /*0062*/ 	.short	0x0010
        /*0064*/ 	.byte	0x00, 0xf0, 0xc1, 0x00


	//----- nvinfo : EIATTR_KPARAM_INFO
	.align		4
.L_2020:
        /*0068*/ 	.byte	0x04, 0x17
        /*006a*/ 	.short	(.L_2022 - .L_2021)
.L_2021:
        /*006c*/ 	.word	0x00000000
        /*0070*/ 	.short	0x0000
        /*0072*/ 	.short	0x0000
        /*0074*/ 	.byte	0x00, 0xf0, 0x11, 0x00


	//----- nvinfo : EIATTR_SPARSE_MMA_MASK
	.align		4
.L_2022:
        /*0078*/ 	.byte	0x03, 0x50
        /*007a*/ 	.short	0x0000


	//----- nvinfo : EIATTR_MAXREG_COUNT
	.align		4
        /*007c*/ 	.byte	0x03, 0x1b
        /*007e*/ 	.short	0x00ff


	//----- nvinfo : EIATTR_EXTERNS
	.align		4
        /*0080*/ 	.byte	0x04, 0x0f
        /*0082*/ 	.short	(.L_2024 - .L_2023)


	//   ....[0]....
	.align		4
.L_2023:
        /*0084*/ 	.word	index@(__assertfail)


	//----- nvinfo : EIATTR_MERCURY_ISA_VERSION
	.align		4
.L_2024:
        /*0088*/ 	.byte	0x03, 0x5f
        /*008a*/ 	.short	0x0101


	//----- nvinfo : EIATTR_VRC_CTA_INIT_COUNT
	.align		4
        /*008c*/ 	.byte	0x02, 0x4a
	.zero		1
	.zero		1


	//----- nvinfo : EIATTR_SYSCALL_OFFSETS
	.align		4
        /*0090*/ 	.byte	0x04, 0x46
        /*0092*/ 	.short	(.L_2026 - .L_2025)


	//   ....[0]....
.L_2025:
        /*0094*/ 	.word	0x00001030


	//   ....[1]....
        /*0098*/ 	.word	0x000020b0


	//   ....[2]....
        /*009c*/ 	.word	0x00003130


	//   ....[3]....
        /*00a0*/ 	.word	0x00004350


	//   ....[4]....
        /*00a4*/ 	.word	0x000053e0


	//   ....[5]....
        /*00a8*/ 	.word	0x00006470


	//   ....[6]....
        /*00ac*/ 	.word	0x000075c0


	//   ....[7]....
        /*00b0*/ 	.word	0x00008650


	//   ....[8]....
        /*00b4*/ 	.word	0x000096e0


	//   ....[9]....
        /*00b8*/ 	.word	0x0000a820


	//   ....[10]....
        /*00bc*/ 	.word	0x0000b8a0


	//   ....[11]....
        /*00c0*/ 	.word	0x0000c810


	//   ....[12]....
        /*00c4*/ 	.word	0x0000df50


	//   ....[13]....
        /*00c8*/ 	.word	0x0000ef70


	//   ....[14]....
        /*00cc*/ 	.word	0x000100f0


	//   ....[15]....
        /*00d0*/ 	.word	0x00011270


	//----- nvinfo : EIATTR_EXIT_INSTR_OFFSETS
	.align		4
.L_2026:
        /*00d4*/ 	.byte	0x04, 0x1c
        /*00d6*/ 	.short	(.L_2028 - .L_2027)


	//   ....[0]....
.L_2027:
        /*00d8*/ 	.word	0x00010480


	//   ....[1]....
        /*00dc*/ 	.word	0x000105c0


	//   ....[2]....
        /*00e0*/ 	.word	0x00010600


	//   ....[3]....
        /*00e4*/ 	.word	0x00010690


	//   ....[4]....
        /*00e8*/ 	.word	0x000106c0


	//   ....[5]....
        /*00ec*/ 	.word	0x000106f0


	//   ....[6]....
        /*00f0*/ 	.word	0x000107c0


	//   ....[7]....
        /*00f4*/ 	.word	0x00010840


	//   ....[8]....
        /*00f8*/ 	.word	0x00010940


	//   ....[9]....
        /*00fc*/ 	.word	0x000109f0


	//   ....[10]....
        /*0100*/ 	.word	0x00010a10


	//   ....[11]....
        /*0104*/ 	.word	0x00010ae0


	//   ....[12]....
        /*0108*/ 	.word	0x00010c90


	//   ....[13]....
        /*010c*/ 	.word	0x00010e40


	//   ....[14]....
        /*0110*/ 	.word	0x00010fe0


	//   ....[15]....
        /*0114*/ 	.word	0x00011010


	//   ....[16]....
        /*0118*/ 	.word	0x00011040


	//   ....[17]....
        /*011c*/ 	.word	0x000110f0


	//   ....[18]....
        /*0120*/ 	.word	0x00011110


	//   ....[19]....
        /*0124*/ 	.word	0x00011280


	//   ....[20]....
        /*0128*/ 	.word	0x000113d0


	//   ....[21]....
        /*012c*/ 	.word	0x00011550


	//   ....[22]....
        /*0130*/ 	.word	0x000115d0


	//----- nvinfo : EIATTR_MAX_THREADS
	.align		4
.L_2028:
        /*0134*/ 	.byte	0x04, 0x05
        /*0136*/ 	.short	(.L_2030 - .L_2029)
.L_2029:
        /*0138*/ 	.word	0x00000080
        /*013c*/ 	.word	0x00000001
        /*0140*/ 	.word	0x00000001


	//----- nvinfo : EIATTR_CRS_STACK_SIZE
	.align		4
.L_2030:
        /*0144*/ 	.byte	0x04, 0x1e
        /*0146*/ 	.short	(.L_2032 - .L_2031)
.L_2031:
        /*0148*/ 	.word	0x00000000


	//----- nvinfo : EIATTR_CBANK_PARAM_SIZE
	.align		4
.L_2032:
        /*014c*/ 	.byte	0x03, 0x19
        /*014e*/ 	.short	0x007c


	//----- nvinfo : EIATTR_PARAM_CBANK
	.align		4
        /*0150*/ 	.byte	0x04, 0x0a
        /*0152*/ 	.short	(.L_2034 - .L_2033)
	.align		4
.L_2033:
        /*0154*/ 	.word	index@(.nv.constant0._ZN2at6native27unrolled_elementwise_kernelIZZZNS0_54_GLOBAL__N__d8c5977b_16_LinearAlgebra_cu_35b291db_316116addr_kernel_cudaERNS_14TensorIteratorERKN3c106ScalarES8_ENKUlvE_clEvENKUlvE6_clEvEUlNS5_7complexIdEESC_SC_E0_St5arrayIPcLm4EELi4E23TrivialOffsetCalculatorILi3EjESH_ILi1EjENS0_6memory12LoadWithCastILi3EEENSK_13StoreWithCastILi1EEEEEviT_T0_T2_T3_T4_T5_)
        /*0158*/ 	.short	0x0380
        /*015a*/ 	.short	0x007c


	//----- nvinfo : EIATTR_SW_WAR
	.align		4
.L_2034:
        /*015c*/ 	.byte	0x04, 0x36
        /*015e*/ 	.short	(.L_2036 - .L_2035)
.L_2035:
        /*0160*/ 	.word	0x00000008
.L_2036:


//--------------------- .nv.info._ZN2at6native18elementwise_kernelILi128ELi2EZNS0_22gpu_kernel_impl_nocastIZZZNS0_54_GLOBAL__N__d8c5977b_16_LinearAlgebra_cu_35b291db_316116addr_kernel_cudaERNS_14TensorIteratorERKN3c106ScalarES9_ENKUlvE_clEvENKUlvE6_clEvEUlNS6_7complexIdEESD_SD_E0_EEvRNS_18TensorIteratorBaseERKT_EUliE_EEviT1_ --------------------------
	.section	.nv.info._ZN2at6native18elementwise_kernelILi128ELi2EZNS0_22gpu_kernel_impl_nocastIZZZNS0_54_GLOBAL__N__d8c5977b_16_LinearAlgebra_cu_35b291db_316116addr_kernel_cudaERNS_14TensorIteratorERKN3c106ScalarES9_ENKUlvE_clEvENKUlvE6_clEvEUlNS6_7complexIdEESD_SD_E0_EEvRNS_18TensorIteratorBaseERKT_EUliE_EEviT1_,"",@"SHT_CUDA_INFO"
	.sectionflags	@""
	.align	4


	//----- nvinfo : EIATTR_CUDA_API_VERSION
	.align		4
        /*0000*/ 	.byte	0x04, 0x37
        /*0002*/ 	.short	(.L_2038 - .L_2037)
.L_2037:
        /*0004*/ 	.word	0x00000082


	//----- nvinfo : EIATTR_KPARAM_INFO
	.align		4
.L_2038:
        /*0008*/ 	.byte	0x04, 0x17
        /*000a*/ 	.short	(.L_2040 - .L_2039)
.L_2039:
        /*000c*/ 	.word	0x00000000
        /*0010*/ 	.short	0x0001
        /*0012*/ 	.short	0x0010
        /*0014*/ 	.byte	0x00, 0xf0, 0x81, 0x0c


	//----- nvinfo : EIATTR_KPARAM_INFO
	.align		4
.L_2040:
        /*0018*/ 	.byte	0x04, 0x17
        /*001a*/ 	.short	(.L_2042 - .L_2041)
.L_2041:
        /*001c*/ 	.word	0x00000000
        /*0020*/ 	.short	0x0000
        /*0022*/ 	.short	0x0000
        /*0024*/ 	.byte	0x00, 0xf0, 0x11, 0x00


	//----- nvinfo : EIATTR_SPARSE_MMA_MASK
	.align		4
.L_2042:
        /*0028*/ 	.byte	0x03, 0x50
        /*002a*/ 	.short	0x0000


	//----- nvinfo : EIATTR_MAXREG_COUNT
	.align		4
        /*002c*/ 	.byte	0x03, 0x1b
        /*002e*/ 	.short	0x0080


	//----- nvinfo : EIATTR_MERCURY_ISA_VERSION
	.align		4
        /*0030*/ 	.byte	0x03, 0x5f
        /*0032*/ 	.short	0x0101


	//----- nvinfo : EIATTR_VRC_CTA_INIT_COUNT
	.align		4
        /*0034*/ 	.byte	0x02, 0x4a
	.zero		1
	.zero		1


	//----- nvinfo : EIATTR_EXIT_INSTR_OFFSETS
	.align		4
        /*0038*/ 	.byte	0x04, 0x1c
        /*003a*/ 	.short	(.L_2044 - .L_2043)


	//   ....[0]....
.L_2043:
        /*003c*/ 	.word	0x00000280


	//   ....[1]....
        /*0040*/ 	.word	0x00000410


	//   ....[2]....
        /*0044*/ 	.word	0x00001c70


	//   ....[3]....
        /*0048*/ 	.word	0x00003430


	//----- nvinfo : EIATTR_MAX_THREADS
	.align		4
.L_2044:
        /*004c*/ 	.byte	0x04, 0x05
        /*004e*/ 	.short	(.L_2046 - .L_2045)
.L_2045:
        /*0050*/ 	.word	0x00000080
        /*0054*/ 	.word	0x00000001
        /*0058*/ 	.word	0x00000001


	//----- nvinfo : EIATTR_CRS_STACK_SIZE
	.align		4
.L_2046:
        /*005c*/ 	.byte	0x04, 0x1e
        /*005e*/ 	.short	(.L_2048 - .L_2047)
.L_2047:
        /*0060*/ 	.word	0x00000000


	//----- nvinfo : EIATTR_CBANK_PARAM_SIZE
	.align		4
.L_2048:
        /*0064*/ 	.byte	0x03, 0x19
        /*0066*/ 	.short	0x0330


	//----- nvinfo : EIATTR_PARAM_CBANK
	.align		4
        /*0068*/ 	.byte	0x04, 0x0a
        /*006a*/ 	.short	(.L_2050 - .L_2049)
	.align		4
.L_2049:
        /*006c*/ 	.word	index@(.nv.constant0._ZN2at6native18elementwise_kernelILi128ELi2EZNS0_22gpu_kernel_impl_nocastIZZZNS0_54_GLOBAL__N__d8c5977b_16_LinearAlgebra_cu_35b291db_316116addr_kernel_cudaERNS_14TensorIteratorERKN3c106ScalarES9_ENKUlvE_clEvENKUlvE6_clEvEUlNS6_7complexIdEESD_SD_E0_EEvRNS_18TensorIteratorBaseERKT_EUliE_EEviT1_)
        /*0070*/ 	.short	0x0380
        /*0072*/ 	.short	0x0330


	//----- nvinfo : EIATTR_SW_WAR
	.align		4
.L_2050:
        /*0074*/ 	.byte	0x04, 0x36
        /*0076*/ 	.short	(.L_2052 - .L_2051)
.L_2051:
        /*0078*/ 	.word	0x00000008
.L_2052:


//--------------------- .nv.info._ZN2at6native27unrolled_elementwise_kernelIZZZNS0_54_GLOBAL__N__d8c5977b_16_LinearAlgebra_cu_35b291db_316116addr_kernel_cudaERNS_14TensorIteratorERKN3c106ScalarES8_ENKUlvE_clEvENKUlvE6_clEvEUlNS5_7complexIdEESC_SC_E0_St5arrayIPcLm4EELi4E23TrivialOffsetCalculatorILi3EjESH_ILi1EjENS0_6memory15LoadWithoutCastENSK_16StoreWithoutCastEEEviT_T0_T2_T3_T4_T5_ --------------------------
	.section	.nv.info._ZN2at6native27unrolled_elementwise_kernelIZZZNS0_54_GLOBAL__N__d8c5977b_16_LinearAlgebra_cu_35b291db_316116addr_kernel_cudaERNS_14TensorIteratorERKN3c106ScalarES8_ENKUlvE_clEvENKUlvE6_clEvEUlNS5_7complexIdEESC_SC_E0_St5arrayIPcLm4EELi4E23TrivialOffsetCalculatorILi3EjESH_ILi1EjENS0_6memory15LoadWithoutCastENSK_16StoreWithoutCastEEEviT_T0_T2_T3_T4_T5_,"",@"SHT_CUDA_INFO"
	.sectionflags	@""
	.align	4


	//----- nvinfo : EIATTR_CUDA_API_VERSION
	.align		4
        /*0000*/ 	.byte	0x04, 0x37
        /*0002*/ 	.short	(.L_2054 - .L_2053)
.L_2053:
        /*0004*/ 	.word	0x00000082


	//----- nvinfo : EIATTR_KPARAM_INFO
	.align		4
.L_2054:
        /*0008*/ 	.byte	0x04, 0x17
        /*000a*/ 	.short	(.L_2056 - .L_2055)
.L_2055:
        /*000c*/ 	.word	0x00000000
        /*0010*/ 	.short	0x0006
        /*0012*/ 	.short	0x0063
        /*0014*/ 	.byte	0x00, 0xf0, 0x05, 0x00


	//----- nvinfo : EIATTR_KPARAM_INFO
	.align		4
.L_2056:
        /*0018*/ 	.byte	0x04, 0x17
        /*001a*/ 	.short	(.L_2058 - .L_2057)
.L_2057:
        /*001c*/ 	.word	0x00000000
        /*0020*/ 	.short	0x0005
        /*0022*/ 	.short	0x0062
        /*0024*/ 	.byte	0x00, 0xf0, 0x05, 0x00


	//----- nvinfo : EIATTR_KPARAM_INFO
	.align		4
.L_2058:
        /*0028*/ 	.byte	0x04, 0x17
        /*002a*/ 	.short	(.L_2060 - .L_2059)
.L_2059:
        /*002c*/ 	.word	0x00000000
        /*0030*/ 	.short	0x0004
        /*0032*/ 	.short	0x0061
        /*0034*/ 	.byte	0x00, 0xf0, 0x05, 0x00


	//----- nvinfo : EIATTR_KPARAM_INFO
	.align		4
.L_2060:
        /*0038*/ 	.byte	0x04, 0x17
        /*003a*/ 	.short	(.L_2062 - .L_2061)
.L_2061:
        /*003c*/ 	.word	0x00000000
        /*0040*/ 	.short	0x0003
        /*0042*/ 	.short	0x0060
        /*0044*/ 	.byte	0x00, 0xf0, 0x05, 0x00


	//----- nvinfo : EIATTR_KPARAM_INFO
	.align		4
.L_2062:
        /*0048*/ 	.byte	0x04, 0x17
        /*004a*/ 	.short	(.L_2064 - .L_2063)
.L_2063:
        /*004c*/ 	.word	0x00000000
        /*0050*/ 	.short	0x0002
        /*0052*/ 	.short	0x0040
        /*0054*/ 	.byte	0x00, 0xf0, 0x81, 0x00


	//----- nvinfo : EIATTR_KPARAM_INFO
	.align		4
.L_2064:
        /*0058*/ 	.byte	0x04, 0x17
        /*005a*/ 	.short	(.L_2066 - .L_2065)
.L_2065:
        /*005c*/ 	.word	0x00000000
        /*0060*/ 	.short	0x0001
        /*0062*/ 	.short	0x0010
        /*0064*/ 	.byte	0x00, 0xf0, 0xc1, 0x00


	//----- nvinfo : EIATTR_KPARAM_INFO
	.align		4
.L_2066:
        /*0068*/ 	.byte	0x04, 0x17
        /*006a*/ 	.short	(.L_2068 - .L_2067)
.L_2067:
        /*006c*/ 	.word	0x00000000
        /*0070*/ 	.short	0x0000
        /*0072*/ 	.short	0x0000
        /*0074*/ 	.byte	0x00, 0xf0, 0x11, 0x00


	//----- nvinfo : EIATTR_SPARSE_MMA_MASK
	.align		4
.L_2068:
        /*0078*/ 	.byte	0x03, 0x50
        /*007a*/ 	.short	0x0000


	//----- nvinfo : EIATTR_MAXREG_COUNT
	.align		4
        /*007c*/ 	.byte	0x03, 0x1b
        /*007e*/ 	.short	0x00ff


	//----- nvinfo : EIATTR_MERCURY_ISA_VERSION
	.align		4
        /*0080*/ 	.byte	0x03, 0x5f
        /*0082*/ 	.short	0x0101


	//----- nvinfo : EIATTR_VRC_CTA_INIT_COUNT
	.align		4
        /*0084*/ 	.byte	0x02, 0x4a
	.zero		1
	.zero		1


	//----- nvinfo : EIATTR_EXIT_INSTR_OFFSETS
	.align		4
        /*0088*/ 	.byte	0x04, 0x1c
        /*008a*/ 	.short	(.L_2070 - .L_2069)


	//   ....[0]....
.L_2069:
        /*008c*/ 	.word	0x00000bd0


	//   ....[1]....
        /*0090*/ 	.word	0x00000c20


	//----- nvinfo : EIATTR_MAX_THREADS
	.align		4
.L_2070:
        /*0094*/ 	.byte	0x04, 0x05
        /*0096*/ 	.short	(.L_2072 - .L_2071)
.L_2071:
        /*0098*/ 	.word	0x00000080
        /*009c*/ 	.word	0x00000001
        /*00a0*/ 	.word	0x00000001


	//----- nvinfo : EIATTR_CRS_STACK_SIZE
	.align		4
.L_2072:
        /*00a4*/ 	.byte	0x04, 0x1e
        /*00a6*/ 	.short	(.L_2074 - .L_2073)
.L_2073:
        /*00a8*/ 	.word	0x00000000


	//----- nvinfo : EIATTR_CBANK_PARAM_SIZE
	.align		4
.L_2074:
        /*00ac*/ 	.byte	0x03, 0x19
        /*00ae*/ 	.short	0x0064


	//----- nvinfo : EIATTR_PARAM_CBANK
	.align		4
        /*00b0*/ 	.byte	0x04, 0x0a
        /*00b2*/ 	.short	(.L_2076 - .L_2075)
	.align		4
.L_2075:
        /*00b4*/ 	.word	index@(.nv.constant0._ZN2at6native27unrolled_elementwise_kernelIZZZNS0_54_GLOBAL__N__d8c5977b_16_LinearAlgebra_cu_35b291db_316116addr_kernel_cudaERNS_14TensorIteratorERKN3c106ScalarES8_ENKUlvE_clEvENKUlvE6_clEvEUlNS5_7complexIdEESC_SC_E0_St5arrayIPcLm4EELi4E23TrivialOffsetCalculatorILi3EjESH_ILi1EjENS0_6memory15LoadWithoutCastENSK_16StoreWithoutCastEEEviT_T0_T2_T3_T4_T5_)
        /*00b8*/ 	.short	0x0380
        /*00ba*/ 	.short	0x0064


	//----- nvinfo : EIATTR_SW_WAR
	.align		4
.L_2076:
        /*00bc*/ 	.byte	0x04, 0x36
        /*00be*/ 	.short	(.L_2078 - .L_2077)
.L_2077:
        /*00c0*/ 	.word	0x00000008
.L_2078:


//--------------------- .nv.info._ZN2at6native29vectorized_elementwise_kernelILi2EZZZNS0_54_GLOBAL__N__d8c5977b_16_LinearAlgebra_cu_35b291db_316116addr_kernel_cudaERNS_14TensorIteratorERKN3c106ScalarES8_ENKUlvE_clEvENKUlvE6_clEvEUlNS5_7complexIdEESC_SC_E0_St5arrayIPcLm4EEEEviT0_T1_ --------------------------
	.section	.nv.info._ZN2at6native29vectorized_elementwise_kernelILi2EZZZNS0_54_GLOBAL__N__d8c5977b_16_LinearAlgebra_cu_35b291db_316116addr_kernel_cudaERNS_14TensorIteratorERKN3c106ScalarES8_ENKUlvE_clEvENKUlvE6_clEvEUlNS5_7complexIdEESC_SC_E0_St5arrayIPcLm4EEEEviT0_T1_,"",@"SHT_CUDA_INFO"
	.sectionflags	@""
	.align	4


	//----- nvinfo : EIATTR_CUDA_API_VERSION
	.align		4
        /*0000*/ 	.byte	0x04, 0x37
        /*0002*/ 	.short	(.L_2080 - .L_2079)
.L_2079:
        /*0004*/ 	.word	0x00000082


	//----- nvinfo : EIATTR_KPARAM_INFO
	.align		4
.L_2080:
        /*0008*/ 	.byte	0x04, 0x17
        /*000a*/ 	.short	(.L_2082 - .L_2081)
.L_2081:
        /*000c*/ 	.word	0x00000000
        /*0010*/ 	.short	0x0002
        /*0012*/ 	.short	0x0040
        /*0014*/ 	.byte	0x00, 0xf0, 0x81, 0x00


	//----- nvinfo : EIATTR_KPARAM_INFO
	.align		4
.L_2082:
        /*0018*/ 	.byte	0x04, 0x17
        /*001a*/ 	.short	(.L_2084 - .L_2083)
.L_2083:
        /*001c*/ 	.word	0x00000000
        /*0020*/ 	.short	0x0001
        /*0022*/ 	.short	0x0010
        /*0024*/ 	.byte	0x00, 0xf0, 0xc1, 0x00


	//----- nvinfo : EIATTR_KPARAM_INFO
	.align		4
.L_2084:
        /*0028*/ 	.byte	0x04, 0x17
        /*002a*/ 	.short	(.L_2086 - .L_2085)
.L_2085:
        /*002c*/ 	.word	0x00000000
        /*0030*/ 	.short	0x0000
        /*0032*/ 	.short	0x0000
        /*0034*/ 	.byte	0x00, 0xf0, 0x11, 0x00


	//----- nvinfo : EIATTR_SPARSE_MMA_MASK
	.align		4
.L_2086:
        /*0038*/ 	.byte	0x03, 0x50
        /*003a*/ 	.short	0x0000


	//----- nvinfo : EIATTR_MAXREG_COUNT
	.align		4
        /*003c*/ 	.byte	0x03, 0x1b
        /*003e*/ 	.short	0x00ff


	//----- nvinfo : EIATTR_MERCURY_ISA_VERSION
	.align		4
        /*0040*/ 	.byte	0x03, 0x5f
        /*0042*/ 	.short	0x0101


	//----- nvinfo : EIATTR_VRC_CTA_INIT_COUNT
	.align		4
        /*0044*/ 	.byte	0x02, 0x4a
	.zero		1
	.zero		1


	//----- nvinfo : EIATTR_EXIT_INSTR_OFFSETS
	.align		4
        /*0048*/ 	.byte	0x04, 0x1c
        /*004a*/ 	.short	(.L_2088 - .L_2087)


	//   ....[0]....
.L_2087:
        /*004c*/ 	.word	0x00001870


	//   ....[1]....
        /*0050*/ 	.word	0x000018c0


	//   ....[2]....
        /*0054*/ 	.word	0x000021e0


	//----- nvinfo : EIATTR_MAX_THREADS
	.align		4
.L_2088:
        /*0058*/ 	.byte	0x04, 0x05
        /*005a*/ 	.short	(.L_2090 - .L_2089)
.L_2089:
        /*005c*/ 	.word	0x00000080
        /*0060*/ 	.word	0x00000001
        /*0064*/ 	.word	0x00000001


	//----- nvinfo : EIATTR_CRS_STACK_SIZE
	.align		4
.L_2090:
        /*0068*/ 	.byte	0x04, 0x1e
        /*006a*/ 	.short	(.L_2092 - .L_2091)
.L_2091:
        /*006c*/ 	.word	0x00000000


	//----- nvinfo : EIATTR_CBANK_PARAM_SIZE
	.align		4
.L_2092:
        /*0070*/ 	.byte	0x03, 0x19
        /*0072*/ 	.short	0x0060


	//----- nvinfo : EIATTR_PARAM_CBANK
	.align		4
        /*0074*/ 	.byte	0x04, 0x0a
        /*0076*/ 	.short	(.L_2094 - .L_2093)
	.align		4
.L_2093:
        /*0078*/ 	.word	index@(.nv.constant0._ZN2at6native29vectorized_elementwise_kernelILi2EZZZNS0_54_GLOBAL__N__d8c5977b_16_LinearAlgebra_cu_35b291db_316116addr_kernel_cudaERNS_14TensorIteratorERKN3c106ScalarES8_ENKUlvE_clEvENKUlvE6_clEvEUlNS5_7complexIdEESC_SC_E0_St5arrayIPcLm4EEEEviT0_T1_)
        /*007c*/ 	.short	0x0380
        /*007e*/ 	.short	0x0060


	//----- nvinfo : EIATTR_SW_WAR
	.align		4
.L_2094:
        /*0080*/ 	.byte	0x04, 0x36
        /*0082*/ 	.short	(.L_2096 - .L_2095)
.L_2095:
        /*0084*/ 	.word	0x00000008
.L_2096:


//--------------------- .nv.info._ZN2at6native29vectorized_elementwise_kernelILi4EZZZNS0_54_GLOBAL__N__d8c5977b_16_LinearAlgebra_cu_35b291db_316116addr_kernel_cudaERNS_14TensorIteratorERKN3c106ScalarES8_ENKUlvE_clEvENKUlvE6_clEvEUlNS5_7complexIdEESC_SC_E0_St5arrayIPcLm4EEEEviT0_T1_ --------------------------
	.section	.nv.info._ZN2at6native29vectorized_elementwise_kernelILi4EZZZNS0_54_GLOBAL__N__d8c5977b_16_LinearAlgebra_cu_35b291db_316116addr_kernel_cudaERNS_14TensorIteratorERKN3c106ScalarES8_ENKUlvE_clEvENKUlvE6_clEvEUlNS5_7complexIdEESC_SC_E0_St5arrayIPcLm4EEEEviT0_T1_,"",@"SHT_CUDA_INFO"
	.sectionflags	@""
	.align	4


	//----- nvinfo : EIATTR_CUDA_API_VERSION
	.align		4
        /*0000*/ 	.byte	0x04, 0x37
        /*0002*/ 	.short	(.L_2098 - .L_2097)
.L_2097:
        /*0004*/ 	.word	0x00000082


	//----- nvinfo : EIATTR_KPARAM_INFO
	.align		4
.L_2098:
        /*0008*/ 	.byte	0x04, 0x17
        /*000a*/ 	.short	(.L_2100 - .L_2099)
.L_2099:
        /*000c*/ 	.word	0x00000000
        /*0010*/ 	.short	0x0002
        /*0012*/ 	.short	0x0040
        /*0014*/ 	.byte	0x00, 0xf0, 0x81, 0x00


	//----- nvinfo : EIATTR_KPARAM_INFO
	.align		4
.L_2100:
        /*0018*/ 	.byte	0x04, 0x17
        /*001a*/ 	.short	(.L_2102 - .L_2101)
.L_2101:
        /*001c*/ 	.word	0x00000000
        /*0020*/ 	.short	0x0001
        /*0022*/ 	.short	0x0010
        /*0024*/ 	.byte	0x00, 0xf0, 0xc1, 0x00


	//----- nvinfo : EIATTR_KPARAM_INFO
	.align		4
.L_2102:
        /*0028*/ 	.byte	0x04, 0x17
        /*002a*/ 	.short	(.L_2104 - .L_2103)
.L_2103:
        /*002c*/ 	.word	0x00000000
        /*0030*/ 	.short	0x0000
        /*0032*/ 	.short	0x0000
        /*0034*/ 	.byte	0x00, 0xf0, 0x11, 0x00


	//----- nvinfo : EIATTR_SPARSE_MMA_MASK
	.align		4
.L_2104:
        /*0038*/ 	.byte	0x03, 0x50
        /*003a*/ 	.short	0x0000


	//----- nvinfo : EIATTR_MAXREG_COUNT
	.align		4
        /*003c*/ 	.byte	0x03, 0x1b
        /*003e*/ 	.short	0x00ff


	//----- nvinfo : EIATTR_MERCURY_ISA_VERSION
	.align		4
        /*0040*/ 	.byte	0x03, 0x5f
        /*0042*/ 	.short	0x0101


	//----- nvinfo : EIATTR_VRC_CTA_INIT_COUNT
	.align		4
        /*0044*/ 	.byte	0x02, 0x4a
	.zero		1
	.zero		1


	//----- nvinfo : EIATTR_EXIT_INSTR_OFFSETS
	.align		4
        /*0048*/ 	.byte	0x04, 0x1c
        /*004a*/ 	.short	(.L_2106 - .L_2105)


	//   ....[0]....
.L_2105:
        /*004c*/ 	.word	0x00001870


	//   ....[1]....
        /*0050*/ 	.word	0x000018c0


	//   ....[2]....
        /*0054*/ 	.word	0x000021e0


	//----- nvinfo : EIATTR_MAX_THREADS
	.align		4
.L_2106:
        /*0058*/ 	.byte	0x04, 0x05
        /*005a*/ 	.short	(.L_2108 - .L_2107)
.L_2107:
        /*005c*/ 	.word	0x00000080
        /*0060*/ 	.word	0x00000001
        /*0064*/ 	.word	0x00000001


	//----- nvinfo : EIATTR_CRS_STACK_SIZE
	.align		4
.L_2108:
        /*0068*/ 	.byte	0x04, 0x1e
        /*006a*/ 	.short	(.L_2110 - .L_2109)
.L_2109:
        /*006c*/ 	.word	0x00000000


	//----- nvinfo : EIATTR_CBANK_PARAM_SIZE
	.align		4
.L_2110:
        /*0070*/ 	.byte	0x03, 0x19
        /*0072*/ 	.short	0x0060


	//----- nvinfo : EIATTR_PARAM_CBANK
	.align		4
        /*0074*/ 	.byte	0x04, 0x0a
        /*0076*/ 	.short	(.L_2112 - .L_2111)
	.align		4
.L_2111:
        /*0078*/ 	.word	index@(.nv.constant0._ZN2at6native29vectorized_elementwise_kernelILi4EZZZNS0_54_GLOBAL__N__d8c5977b_16_LinearAlgebra_cu_35b291db_316116addr_kernel_cudaERNS_14TensorIteratorERKN3c106ScalarES8_ENKUlvE_clEvENKUlvE6_clEvEUlNS5_7complexIdEESC_SC_E0_St5arrayIPcLm4EEEEviT0_T1_)
        /*007c*/ 	.short	0x0380
        /*007e*/ 	.short	0x0060


	//----- nvinfo : EIATTR_SW_WAR
	.align		4
.L_2112:
        /*0080*/ 	.byte	0x04, 0x36
        /*0082*/ 	.short	(.L_2114 - .L_2113)
.L_2113:
        /*0084*/ 	.word	0x00000008
.L_2114:


//--------------------- .nv.info._ZN2at6native29vectorized_elementwise_kernelILi8EZZZNS0_54_GLOBAL__N__d8c5977b_16_LinearAlgebra_cu_35b291db_316116addr_kernel_cudaERNS_14TensorIteratorERKN3c106ScalarES8_ENKUlvE_clEvENKUlvE6_clEvEUlNS5_7complexIdEESC_SC_E0_St5arrayIPcLm4EEEEviT0_T1_ --------------------------
	.section	.nv.info._ZN2at6native29vectorized_elementwise_kernelILi8EZZZNS0_54_GLOBAL__N__d8c5977b_16_LinearAlgebra_cu_35b291db_316116addr_kernel_cudaERNS_14TensorIteratorERKN3c106ScalarES8_ENKUlvE_clEvENKUlvE6_clEvEUlNS5_7complexIdEESC_SC_E0_St5arrayIPcLm4EEEEviT0_T1_,"",@"SHT_CUDA_INFO"
	.sectionflags	@""
	.align	4


	//----- nvinfo : EIATTR_CUDA_API_VERSION
	.align		4
        /*0000*/ 	.byte	0x04, 0x37
        /*0002*/ 	.short	(.L_2116 - .L_2115)
.L_2115:
        /*0004*/ 	.word	0x00000082


	//----- nvinfo : EIATTR_KPARAM_INFO
	.align		4
.L_2116:
        /*0008*/ 	.byte	0x04, 0x17
        /*000a*/ 	.short	(.L_2118 - .L_2117)
.L_2117:
        /*000c*/ 	.word	0x00000000
        /*0010*/ 	.short	0x0002
        /*0012*/ 	.short	0x0040
        /*0014*/ 	.byte	0x00, 0xf0, 0x81, 0x00


	//----- nvinfo : EIATTR_KPARAM_INFO
	.align		4
.L_2118:
        /*0018*/ 	.byte	0x04, 0x17
        /*001a*/ 	.short	(.L_2120 - .L_2119)
.L_2119:
        /*001c*/ 	.word	0x00000000
        /*0020*/ 	.short	0x0001
        /*0022*/ 	.short	0x0010
        /*0024*/ 	.byte	0x00, 0xf0, 0xc1, 0x00


	//----- nvinfo : EIATTR_KPARAM_INFO
	.align		4
.L_2120:
        /*0028*/ 	.byte	0x04, 0x17
        /*002a*/ 	.short	(.L_2122 - .L_2121)
.L_2121:
        /*002c*/ 	.word	0x00000000
        /*0030*/ 	.short	0x0000
        /*0032*/ 	.short	0x0000
        /*0034*/ 	.byte	0x00, 0xf0, 0x11, 0x00


	//----- nvinfo : EIATTR_SPARSE_MMA_MASK
	.align		4
.L_2122:
        /*0038*/ 	.byte	0x03, 0x50
        /*003a*/ 	.short	0x0000


	//----- nvinfo : EIATTR_MAXREG_COUNT
	.align		4
        /*003c*/ 	.byte	0x03, 0x1b
        /*003e*/ 	.short	0x00ff


	//----- nvinfo : EIATTR_MERCURY_ISA_VERSION
	.align		4
        /*0040*/ 	.byte	0x03, 0x5f
        /*0042*/ 	.short	0x0101


	//----- nvinfo : EIATTR_VRC_CTA_INIT_COUNT
	.align		4
        /*0044*/ 	.byte	0x02, 0x4a
	.zero		1
	.zero		1


	//----- nvinfo : EIATTR_EXIT_INSTR_OFFSETS
	.align		4
        /*0048*/ 	.byte	0x04, 0x1c
        /*004a*/ 	.short	(.L_2124 - .L_2123)


	//   ....[0]....
.L_2123:
        /*004c*/ 	.word	0x00001870


	//   ....[1]....
        /*0050*/ 	.word	0x000018c0


	//   ....[2]....
        /*0054*/ 	.word	0x000021e0


	//----- nvinfo : EIATTR_MAX_THREADS
	.align		4
.L_2124:
        /*0058*/ 	.byte	0x04, 0x05
        /*005a*/ 	.short	(.L_2126 - .L_2125)
.L_2125:
        /*005c*/ 	.word	0x00000080
        /*0060*/ 	.word	0x00000001
        /*0064*/ 	.word	0x00000001


	//----- nvinfo : EIATTR_CRS_STACK_SIZE
	.align		4
.L_2126:
        /*0068*/ 	.byte	0x04, 0x1e
        /*006a*/ 	.short	(.L_2128 - .L_2127)
.L_2127:
        /*006c*/ 	.word	0x00000000


	//----- nvinfo : EIATTR_CBANK_PARAM_SIZE
	.align		4
.L_2128:
        /*0070*/ 	.byte	0x03, 0x19
        /*0072*/ 	.short	0x0060


	//----- nvinfo : EIATTR_PARAM_CBANK
	.align		4
        /*0074*/ 	.byte	0x04, 0x0a
        /*0076*/ 	.short	(.L_2130 - .L_2129)
	.align		4
.L_2129:
        /*0078*/ 	.word	index@(.nv.constant0._ZN2at6native29vectorized_elementwise_kernelILi8EZZZNS0_54_GLOBAL__N__d8c5977b_16_LinearAlgebra_cu_35b291db_316116addr_kernel_cudaERNS_14TensorIteratorERKN3c106ScalarES8_ENKUlvE_clEvENKUlvE6_clEvEUlNS5_7complexIdEESC_SC_E0_St5arrayIPcLm4EEEEviT0_T1_)
        /*007c*/ 	.short	0x0380
        /*007e*/ 	.short	0x0060


	//----- nvinfo : EIATTR_SW_WAR
	.align		4
.L_2130:
        /*0080*/ 	.byte	0x04, 0x36
        /*0082*/ 	.short	(.L_2132 - .L_2131)
.L_2131:
        /*0084*/ 	.word	0x00000008
.L_2132:


//--------------------- .nv.info._ZN2at6native18elementwise_kernelILi128ELi4EZNS0_15gpu_kernel_implIZZZNS0_54_GLOBAL__N__d8c5977b_16_LinearAlgebra_cu_35b291db_316116addr_kernel_cudaERNS_14TensorIteratorERKN3c106ScalarES9_ENKUlvE_clEvENKUlvE6_clEvEUlNS6_7complexIdEESD_SD_E_EEvRNS_18TensorIteratorBaseERKT_EUliE_EEviT1_ --------------------------
	.section	.nv.info._ZN2at6native18elementwise_kernelILi128ELi4EZNS0_15gpu_kernel_implIZZZNS0_54_GLOBAL__N__d8c5977b_16_LinearAlgebra_cu_35b291db_316116addr_kernel_cudaERNS_14TensorIteratorERKN3c106ScalarES9_ENKUlvE_clEvENKUlvE6_clEvEUlNS6_7complexIdEESD_SD_E_EEvRNS_18TensorIteratorBaseERKT_EUliE_EEviT1_,"",@"SHT_CUDA_INFO"
	.sectionflags	@""
	.align	4


	//----- nvinfo : EIATTR_CUDA_API_VERSION
	.align		4
        /*0000*/ 	.byte	0x04, 0x37
        /*0002*/ 	.short	(.L_2134 - .L_2133)
.L_2133:
        /*0004*/ 	.word	0x00000082


	//----- nvinfo : EIATTR_KPARAM_INFO
	.align		4
.L_2134:
        /*0008*/ 	.byte	0x04, 0x17
        /*000a*/ 	.short	(.L_2136 - .L_2135)
.L_2135:
        /*000c*/ 	.word	0x00000000
        /*0010*/ 	.short	0x0001
        /*0012*/ 	.short	0x0010
        /*0014*/ 	.byte	0x00, 0xf0, 0x41, 0x0c


	//----- nvinfo : EIATTR_KPARAM_INFO
	.align		4
.L_2136:
        /*0018*/ 	.byte	0x04, 0x17
        /*001a*/ 	.short	(.L_2138 - .L_2137)
.L_2137:
        /*001c*/ 	.word	0x00000000
        /*0020*/ 	.short	0x0000
        /*0022*/ 	.short	0x0000
        /*0024*/ 	.byte	0x00, 0xf0, 0x11, 0x00


	//----- nvinfo : EIATTR_SPARSE_MMA_MASK
	.align		4
.L_2138:
        /*0028*/ 	.byte	0x03, 0x50
        /*002a*/ 	.short	0x0000


	//----- nvinfo : EIATTR_MAXREG_COUNT
	.align		4
        /*002c*/ 	.byte	0x03, 0x1b
        /*002e*/ 	.short	0x0080


	//----- nvinfo : EIATTR_EXTERNS
	.align		4
        /*0030*/ 	.byte	0x04, 0x0f
        /*0032*/ 	.short	(.L_2140 - .L_2139)


	//   ....[0]....
	.align		4
.L_2139:
        /*0034*/ 	.word	index@(__assertfail)


	//----- nvinfo : EIATTR_MERCURY_ISA_VERSION
	.align		4
.L_2140:
        /*0038*/ 	.byte	0x03, 0x5f
        /*003a*/ 	.short	0x0101


	//----- nvinfo : EIATTR_VRC_CTA_INIT_COUNT
	.align		4
        /*003c*/ 	.byte	0x02, 0x4a
	.zero		1
	.zero		1


	//----- nvinfo : EIATTR_SYSCALL_OFFSETS
	.align		4
        /*0040*/ 	.byte	0x04, 0x46
        /*0042*/ 	.short	(.L_2142 - .L_2141)


	//   ....[0]....
.L_2141:
        /*0044*/ 	.word	0x000018d0


	//   ....[1]....
        /*0048*/ 	.word	0x000027c0


	//   ....[2]....
        /*004c*/ 	.word	0x00003830


	//   ....[3]....
        /*0050*/ 	.word	0x000049a0


	//   ....[4]....
        /*0054*/ 	.word	0x00006350


	//   ....[5]....
        /*0058*/ 	.word	0x00007310


	//   ....[6]....
        /*005c*/ 	.word	0x00008380


	//   ....[7]....
        /*0060*/ 	.word	0x00009280


	//   ....[8]....
        /*0064*/ 	.word	0x0000ade0


	//   ....[9]....
        /*0068*/ 	.word	0x0000bda0


	//   ....[10]....
        /*006c*/ 	.word	0x0000ce10


	//   ....[11]....
        /*0070*/ 	.word	0x0000dd10


	//   ....[12]....
        /*0074*/ 	.word	0x0000f890


	//   ....[13]....
        /*0078*/ 	.word	0x00010850


	//   ....[14]....
        /*007c*/ 	.word	0x000118c0


	//   ....[15]....
        /*0080*/ 	.word	0x00012790


	//----- nvinfo : EIATTR_EXIT_INSTR_OFFSETS
	.align		4
.L_2142:
        /*0084*/ 	.byte	0x04, 0x1c
        /*0086*/ 	.short	(.L_2144 - .L_2143)


	//   ....[0]....
.L_2143:
        /*0088*/ 	.word	0x0000e0b0


	//   ....[1]....
        /*008c*/ 	.word	0x00011ae0


	//   ....[2]....
        /*0090*/ 	.word	0x00011b20


	//   ....[3]....
        /*0094*/ 	.word	0x00011bb0


	//   ....[4]....
        /*0098*/ 	.word	0x00011be0


	//   ....[5]....
        /*009c*/ 	.word	0x00011c10


	//   ....[6]....
        /*00a0*/ 	.word	0x00011ce0


	//   ....[7]....
        /*00a4*/ 	.word	0x00011d60


	//   ....[8]....
        /*00a8*/ 	.word	0x00011e60


	//   ....[9]....
        /*00ac*/ 	.word	0x00011f10


	//   ....[10]....
        /*00b0*/ 	.word	0x00011f30


	//   ....[11]....
        /*00b4*/ 	.word	0x00012000


	//   ....[12]....
        /*00b8*/ 	.word	0x000121b0


	//   ....[13]....
        /*00bc*/ 	.word	0x00012360


	//   ....[14]....
        /*00c0*/ 	.word	0x00012500


	//   ....[15]....
        /*00c4*/ 	.word	0x00012530


	//   ....[16]....
        /*00c8*/ 	.word	0x00012560


	//   ....[17]....
        /*00cc*/ 	.word	0x00012610


	//   ....[18]....
        /*00d0*/ 	.word	0x00012630


	//   ....[19]....
        /*00d4*/ 	.word	0x000127a0


	//   ....[20]....
        /*00d8*/ 	.word	0x000128f0


	//   ....[21]....
        /*00dc*/ 	.word	0x00012a70


	//   ....[22]....
        /*00e0*/ 	.word	0x00012af0


	//----- nvinfo : EIATTR_MAX_THREADS
	.align		4
.L_2144:
        /*00e4*/ 	.byte	0x04, 0x05
        /*00e6*/ 	.short	(.L_2146 - .L_2145)
.L_2145:
        /*00e8*/ 	.word	0x00000080
        /*00ec*/ 	.word	0x00000001
        /*00f0*/ 	.word	0x00000001


	//----- nvinfo : EIATTR_CRS_STACK_SIZE
	.align		4
.L_2146:
        /*00f4*/ 	.byte	0x04, 0x1e
        /*00f6*/ 	.short	(.L_2148 - .L_2147)
.L_2147:
        /*00f8*/ 	.word	0x00000000


	//----- nvinfo : EIATTR_CBANK_PARAM_SIZE
	.align		4
.L_2148:
        /*00fc*/ 	.byte	0x03, 0x19
        /*00fe*/ 	.short	0x0320


	//----- nvinfo : EIATTR_PARAM_CBANK
	.align		4
        /*0100*/ 	.byte	0x04, 0x0a
        /*0102*/ 	.short	(.L_2150 - .L_2149)
	.align		4
.L_2149:
        /*0104*/ 	.word	index@(.nv.constant0._ZN2at6native18elementwise_kernelILi128ELi4EZNS0_15gpu_kernel_implIZZZNS0_54_GLOBAL__N__d8c5977b_16_LinearAlgebra_cu_35b291db_316116addr_kernel_cudaERNS_14TensorIteratorERKN3c106ScalarES9_ENKUlvE_clEvENKUlvE6_clEvEUlNS6_7complexIdEESD_SD_E_EEvRNS_18TensorIteratorBaseERKT_EUliE_EEviT1_)
        /*0108*/ 	.short	0x0380
        /*010a*/ 	.short	0x0320


	//----- nvinfo : EIATTR_SW_WAR
	.align		4
.L_2150:
        /*010c*/ 	.byte	0x04, 0x36
        /*010e*/ 	.short	(.L_2152 - .L_2151)
.L_2151:
        /*0110*/ 	.word	0x00000008
.L_2152:


//--------------------- .nv.info._ZN2at6native27unrolled_elementwise_kernelIZZZNS0_54_GLOBAL__N__d8c5977b_16_LinearAlgebra_cu_35b291db_316116addr_kernel_cudaERNS_14TensorIteratorERKN3c106ScalarES8_ENKUlvE_clEvENKUlvE6_clEvEUlNS5_7complexIdEESC_SC_E_St5arrayIPcLm4EELi4E23TrivialOffsetCalculatorILi3EjESH_ILi1EjENS0_6memory12LoadWithCastILi3EEENSK_13StoreWithCastILi1EEEEEviT_T0_T2_T3_T4_T5_ --------------------------
	.section	.nv.info._ZN2at6native27unrolled_elementwise_kernelIZZZNS0_54_GLOBAL__N__d8c5977b_16_LinearAlgebra_cu_35b291db_316116addr_kernel_cudaERNS_14TensorIteratorERKN3c106ScalarES8_ENKUlvE_clEvENKUlvE6_clEvEUlNS5_7complexIdEESC_SC_E_St5arrayIPcLm4EELi4E23TrivialOffsetCalculatorILi3EjESH_ILi1EjENS0_6memory12LoadWithCastILi3EEENSK_13StoreWithCastILi1EEEEEviT_T0_T2_T3_T4_T5_,"",@"SHT_CUDA_INFO"
	.sectionflags	@""
	.align	4


	//----- nvinfo : EIATTR_CUDA_API_VERSION
	.align		4
        /*0000*/ 	.byte	0x04, 0x37
        /*0002*/ 	.short	(.L_2154 - .L_2153)
.L_2153:
        /*0004*/ 	.word	0x00000082


	//----- nvinfo : EIATTR_KPARAM_INFO
	.align		4
.L_2154:
        /*0008*/ 	.byte	0x04, 0x17
        /*000a*/ 	.short	(.L_2156 - .L_2155)
.L_2155:
        /*000c*/ 	.word	0x00000000
        /*0010*/ 	.short	0x0006
        /*0012*/ 	.short	0x0064
        /*0014*/ 	.byte	0x00, 0xf0, 0x21, 0x00


	//----- nvinfo : EIATTR_KPARAM_INFO
	.align		4
.L_2156:
        /*0018*/ 	.byte	0x04, 0x17
        /*001a*/ 	.short	(.L_2158 - .L_2157)
.L_2157:
        /*001c*/ 	.word	0x00000000
        /*0020*/ 	.short	0x0005
        /*0022*/ 	.short	0x0054
        /*0024*/ 	.byte	0x00, 0xf0, 0x41, 0x00


	//----- nvinfo : EIATTR_KPARAM_INFO
	.align		4
.L_2158:
        /*0028*/ 	.byte	0x04, 0x17
        /*002a*/ 	.short	(.L_2160 - .L_2159)
.L_2159:
        /*002c*/ 	.word	0x00000000
        /*0030*/ 	.short	0x0004
        /*0032*/ 	.short	0x0051
        /*0034*/ 	.byte	0x00, 0xf0, 0x05, 0x00


	//----- nvinfo : EIATTR_KPARAM_INFO
	.align		4
.L_2160:
        /*0038*/ 	.byte	0x04, 0x17
        /*003a*/ 	.short	(.L_2162 - .L_2161)
.L_2161:
        /*003c*/ 	.word	0x00000000
        /*0040*/ 	.short	0x0003
        /*0042*/ 	.short	0x0050
        /*0044*/ 	.byte	0x00, 0xf0, 0x05, 0x00


	//----- nvinfo : EIATTR_KPARAM_INFO
	.align		4
.L_2162:
        /*0048*/ 	.byte	0x04, 0x17
        /*004a*/ 	.short	(.L_2164 - .L_2163)
.L_2163:
        /*004c*/ 	.word	0x00000000
        /*0050*/ 	.short	0x0002
        /*0052*/ 	.short	0x0030
        /*0054*/ 	.byte	0x00, 0xf0, 0x81, 0x00


	//----- nvinfo : EIATTR_KPARAM_INFO
	.align		4
.L_2164:
        /*0058*/ 	.byte	0x04, 0x17
        /*005a*/ 	.short	(.L_2166 - .L_2165)
.L_2165:
        /*005c*/ 	.word	0x00000000
        /*0060*/ 	.short	0x0001
        /*0062*/ 	.short	0x0010
        /*0064*/ 	.byte	0x00, 0xf0, 0x81, 0x00


	//----- nvinfo : EIATTR_KPARAM_INFO
	.align		4
.L_2166:
        /*0068*/ 	.byte	0x04, 0x17
        /*006a*/ 	.short	(.L_2168 - .L_2167)
.L_2167:
        /*006c*/ 	.word	0x00000000
        /*0070*/ 	.short	0x0000
        /*0072*/ 	.short	0x0000
        /*0074*/ 	.byte	0x00, 0xf0, 0x11, 0x00


	//----- nvinfo : EIATTR_SPARSE_MMA_MASK
	.align		4
.L_2168:
        /*0078*/ 	.byte	0x03, 0x50
        /*007a*/ 	.short	0x0000


	//----- nvinfo : EIATTR_MAXREG_COUNT
	.align		4
        /*007c*/ 	.byte	0x03, 0x1b
        /*007e*/ 	.short	0x00ff


	//----- nvinfo : EIATTR_EXTERNS
	.align		4
        /*0080*/ 	.byte	0x04, 0x0f
        /*0082*/ 	.short	(.L_2170 - .L_2169)


	//   ....[0]....
	.align		4
.L_2169:
        /*0084*/ 	.word	index@(__assertfail)


	//----- nvinfo : EIATTR_MERCURY_ISA_VERSION
	.align		4
.L_2170:
        /*0088*/ 	.byte	0x03, 0x5f
        /*008a*/ 	.short	0x0101


	//----- nvinfo : EIATTR_VRC_CTA_INIT_COUNT
	.align		4
        /*008c*/ 	.byte	0x02, 0x4a
	.zero		1
	.zero		1


	//----- nvinfo : EIATTR_SYSCALL_OFFSETS
	.align		4
        /*0090*/ 	.byte	0x04, 0x46
        /*0092*/ 	.short	(.L_2172 - .L_2171)


	//   ....[0]....
.L_2171:
        /*0094*/ 	.word	0x00000280


	//   ....[1]....
        /*0098*/ 	.word	0x00001190


	//   ....[2]....
        /*009c*/ 	.word	0x00002220


	//   ....[3]....
        /*00a0*/ 	.word	0x000025c0


	//   ....[4]....
        /*00a4*/ 	.word	0x000035a0


	//   ....[5]....
        /*00a8*/ 	.word	0x00004630


	//   ....[6]....
        /*00ac*/ 	.word	0x00004900


	//   ....[7]....
        /*00b0*/ 	.word	0x000058e0


	//   ....[8]....
        /*00b4*/ 	.word	0x00006970


	//   ....[9]....
        /*00b8*/ 	.word	0x00006c40


	//   ....[10]....
        /*00bc*/ 	.word	0x00007c10


	//   ....[11]....
        /*00c0*/ 	.word	0x00008b80


	//   ....[12]....
        /*00c4*/ 	.word	0x0000a140


	//   ....[13]....
        /*00c8*/ 	.word	0x0000b150


	//   ....[14]....
        /*00cc*/ 	.word	0x0000c2f0


	//   ....[15]....
        /*00d0*/ 	.word	0x0000d470


	//----- nvinfo : EIATTR_EXIT_INSTR_OFFSETS
	.align		4
.L_2172:
        /*00d4*/ 	.byte	0x04, 0x1c
        /*00d6*/ 	.short	(.L_2174 - .L_2173)


	//   ....[0]....
.L_2173:
        /*00d8*/ 	.word	0x0000c680


	//   ....[1]....
        /*00dc*/ 	.word	0x0000c7c0


	//   ....[2]....
        /*00e0*/ 	.word	0x0000c800


	//   ....[3]....
        /*00e4*/ 	.word	0x0000c890


	//   ....[4]....
        /*00e8*/ 	.word	0x0000c8c0


	//   ....[5]....
        /*00ec*/ 	.word	0x0000c8f0


	//   ....[6]....
        /*00f0*/ 	.word	0x0000c9c0


	//   ....[7]....
        /*00f4*/ 	.word	0x0000ca40


	//   ....[8]....
        /*00f8*/ 	.word	0x0000cb40


	//   ....[9]....
        /*00fc*/ 	.word	0x0000cbf0


	//   ....[10]....
        /*0100*/ 	.word	0x0000cc10


	//   ....[11]....
        /*0104*/ 	.word	0x0000cce0


	//   ....[12]....
        /*0108*/ 	.word	0x0000ce90


	//   ....[13]....
        /*010c*/ 	.word	0x0000d040


	//   ....[14]....
        /*0110*/ 	.word	0x0000d1e0


	//   ....[15]....
        /*0114*/ 	.word	0x0000d210


	//   ....[16]....
        /*0118*/ 	.word	0x0000d240


	//   ....[17]....
        /*011c*/ 	.word	0x0000d2f0


	//   ....[18]....
        /*0120*/ 	.word	0x0000d310


	//   ....[19]....
        /*0124*/ 	.word	0x0000d480


	//   ....[20]....
        /*0128*/ 	.word	0x0000d5d0


	//   ....[21]....
        /*012c*/ 	.word	0x0000d750


	//   ....[22]....
        /*0130*/ 	.word	0x0000d7d0


	//----- nvinfo : EIATTR_MAX_THREADS
	.align		4
.L_2174:
        /*0134*/ 	.byte	0x04, 0x05
        /*0136*/ 	.short	(.L_2176 - .L_2175)
.L_2175:
        /*0138*/ 	.word	0x00000080
        /*013c*/ 	.word	0x00000001
        /*0140*/ 	.word	0x00000001


	//----- nvinfo : EIATTR_CRS_STACK_SIZE
	.align		4
.L_2176:
        /*0144*/ 	.byte	0x04, 0x1e
        /*0146*/ 	.short	(.L_2178 - .L_2177)
.L_2177:
        /*0148*/ 	.word	0x00000000


	//----- nvinfo : EIATTR_CBANK_PARAM_SIZE
	.align		4
.L_2178:
        /*014c*/ 	.byte	0x03, 0x19
        /*014e*/ 	.short	0x006c


	//----- nvinfo : EIATTR_PARAM_CBANK
	.align		4
        /*0150*/ 	.byte	0x04, 0x0a
        /*0152*/ 	.short	(.L_2180 - .L_2179)
	.align		4
.L_2179:
        /*0154*/ 	.word	index@(.nv.constant0._ZN2at6native27unrolled_elementwise_kernelIZZZNS0_54_GLOBAL__N__d8c5977b_16_LinearAlgebra_cu_35b291db_316116addr_kernel_cudaERNS_14TensorIteratorERKN3c106ScalarES8_ENKUlvE_clEvENKUlvE6_clEvEUlNS5_7complexIdEESC_SC_E_St5arrayIPcLm4EELi4E23TrivialOffsetCalculatorILi3EjESH_ILi1EjENS0_6memory12LoadWithCastILi3EEENSK_13StoreWithCastILi1EEEEEviT_T0_T2_T3_T4_T5_)
        /*0158*/ 	.short	0x0380
        /*015a*/ 	.short	0x006c


	//----- nvinfo : EIATTR_SW_WAR
	.align		4
.L_2180:
        /*015c*/ 	.byte	0x04, 0x36
        /*015e*/ 	.short	(.L_2182 - .L_2181)
.L_2181:
        /*0160*/ 	.word	0x00000008
.L_2182:


//--------------------- .nv.info._ZN2at6native18elementwise_kernelILi128ELi2EZNS0_22gpu_kernel_impl_nocastIZZZNS0_54_GLOBAL__N__d8c5977b_16_LinearAlgebra_cu_35b291db_316116addr_kernel_cudaERNS_14TensorIteratorERKN3c106ScalarES9_ENKUlvE_clEvENKUlvE6_clEvEUlNS6_7complexIdEESD_SD_E_EEvRNS_18TensorIteratorBaseERKT_EUliE_EEviT1_ --------------------------
	.section	.nv.info._ZN2at6native18elementwise_kernelILi128ELi2EZNS0_22gpu_kernel_impl_nocastIZZZNS0_54_GLOBAL__N__d8c5977b_16_LinearAlgebra_cu_35b291db_316116addr_kernel_cudaERNS_14TensorIteratorERKN3c106ScalarES9_ENKUlvE_clEvENKUlvE6_clEvEUlNS6_7complexIdEESD_SD_E_EEvRNS_18TensorIteratorBaseERKT_EUliE_EEviT1_,"",@"SHT_CUDA_INFO"
	.sectionflags	@""
	.align	4


	//----- nvinfo : EIATTR_CUDA_API_VERSION
	.align		4
        /*0000*/ 	.byte	0x04, 0x37
        /*0002*/ 	.short	(.L_2184 - .L_2183)
.L_2183:
        /*0004*/ 	.word	0x00000082


	//----- nvinfo : EIATTR_KPARAM_INFO
	.align		4
.L_2184:
        /*0008*/ 	.byte	0x04, 0x17
        /*000a*/ 	.short	(.L_2186 - .L_2185)
.L_2185:
        /*000c*/ 	.word	0x00000000
        /*0010*/ 	.short	0x0001
        /*0012*/ 	.short	0x0010
        /*0014*/ 	.byte	0x00, 0xf0, 0x41, 0x0c


	//----- nvinfo : EIATTR_KPARAM_INFO
	.align		4
.L_2186:
        /*0018*/ 	.byte	0x04, 0x17
        /*001a*/ 	.short	(.L_2188 - .L_2187)
.L_2187:
        /*001c*/ 	.word	0x00000000
        /*0020*/ 	.short	0x0000
        /*0022*/ 	.short	0x0000
        /*0024*/ 	.byte	0x00, 0xf0, 0x11, 0x00


	//----- nvinfo : EIATTR_SPARSE_MMA_MASK
	.align		4
.L_2188:
        /*0028*/ 	.byte	0x03, 0x50
        /*002a*/ 	.short	0x0000


	//----- nvinfo : EIATTR_MAXREG_COUNT
	.align		4
        /*002c*/ 	.byte	0x03, 0x1b
        /*002e*/ 	.short	0x0080


	//----- nvinfo : EIATTR_MERCURY_ISA_VERSION
	.align		4
        /*0030*/ 	.byte	0x03, 0x5f
        /*0032*/ 	.short	0x0101


	//----- nvinfo : EIATTR_VRC_CTA_INIT_COUNT
	.align		4
        /*0034*/ 	.byte	0x02, 0x4a
	.zero		1
	.zero		1


	//----- nvinfo : EIATTR_EXIT_INSTR_OFFSETS
	.align		4
        /*0038*/ 	.byte	0x04, 0x1c
        /*003a*/ 	.short	(.L_2190 - .L_2189)


	//   ....[0]....
.L_2189:
        /*003c*/ 	.word	0x000001f0


	//   ....[1]....
        /*0040*/ 	.word	0x000002f0


	//   ....[2]....
        /*0044*/ 	.word	0x00001aa0


	//   ....[3]....
        /*0048*/ 	.word	0x000031b0


	//----- nvinfo : EIATTR_MAX_THREADS
	.align		4
.L_2190:
        /*004c*/ 	.byte	0x04, 0x05
        /*004e*/ 	.short	(.L_2192 - .L_2191)
.L_2191:
        /*0050*/ 	.word	0x00000080
        /*0054*/ 	.word	0x00000001
        /*0058*/ 	.word	0x00000001


	//----- nvinfo : EIATTR_CRS_STACK_SIZE
	.align		4
.L_2192:
        /*005c*/ 	.byte	0x04, 0x1e
        /*005e*/ 	.short	(.L_2194 - .L_2193)
.L_2193:
        /*0060*/ 	.word	0x00000000


	//----- nvinfo : EIATTR_CBANK_PARAM_SIZE
	.align		4
.L_2194:
        /*0064*/ 	.byte	0x03, 0x19
        /*0066*/ 	.short	0x0320


	//----- nvinfo : EIATTR_PARAM_CBANK
	.align		4
        /*0068*/ 	.byte	0x04, 0x0a
        /*006a*/ 	.short	(.L_2196 - .L_2195)
	.align		4
.L_2195:
        /*006c*/ 	.word	index@(.nv.constant0._ZN2at6native18elementwise_kernelILi128ELi2EZNS0_22gpu_kernel_impl_nocastIZZZNS0_54_GLOBAL__N__d8c5977b_16_LinearAlgebra_cu_35b291db_316116addr_kernel_cudaERNS_14TensorIteratorERKN3c106ScalarES9_ENKUlvE_clEvENKUlvE6_clEvEUlNS6_7complexIdEESD_SD_E_EEvRNS_18TensorIteratorBaseERKT_EUliE_EEviT1_)
        /*0070*/ 	.short	0x0380
        /*0072*/ 	.short	0x0320


	//----- nvinfo : EIATTR_SW_WAR
	.align		4
.L_2196:
        /*0074*/ 	.byte	0x04, 0x36
        /*0076*/ 	.short	(.L_2198 - .L_2197)
.L_2197:
        /*0078*/ 	.word	0x00000008
.L_2198:


//--------------------- .nv.info._ZN2at6native27unrolled_elementwise_kernelIZZZNS0_54_GLOBAL__N__d8c5977b_16_LinearAlgebra_cu_35b291db_316116addr_kernel_cudaERNS_14TensorIteratorERKN3c106ScalarES8_ENKUlvE_clEvENKUlvE6_clEvEUlNS5_7complexIdEESC_SC_E_St5arrayIPcLm4EELi4E23TrivialOffsetCalculatorILi3EjESH_ILi1EjENS0_6memory15LoadWithoutCastENSK_16StoreWithoutCastEEEviT_T0_T2_T3_T4_T5_ --------------------------
	.section	.nv.info._ZN2at6native27unrolled_elementwise_kernelIZZZNS0_54_GLOBAL__N__d8c5977b_16_LinearAlgebra_cu_35b291db_316116addr_kernel_cudaERNS_14TensorIteratorERKN3c106ScalarES8_ENKUlvE_clEvENKUlvE6_clEvEUlNS5_7complexIdEESC_SC_E_St5arrayIPcLm4EELi4E23TrivialOffsetCalculatorILi3EjESH_ILi1EjENS0_6memory15LoadWithoutCastENSK_16StoreWithoutCastEEEviT_T0_T2_T3_T4_T5_,"",@"SHT_CUDA_INFO"
	.sectionflags	@""
	.align	4


	//----- nvinfo : EIATTR_CUDA_API_VERSION
	.align		4
        /*0000*/ 	.byte	0x04, 0x37
        /*0002*/ 	.short	(.L_2200 - .L_2199)
.L_2199:
        /*0004*/ 	.word	0x00000082


	//----- nvinfo : EIATTR_KPARAM_INFO
	.align		4
.L_2200:
        /*0008*/ 	.byte	0x04, 0x17
        /*000a*/ 	.short	(.L_2202 - .L_2201)
.L_2201:
        /*000c*/ 	.word	0x00000000
        /*0010*/ 	.short	0x0006
        /*0012*/ 	.short	0x0053
        /*0014*/ 	.byte	0x00, 0xf0, 0x05, 0x00


	//----- nvinfo : EIATTR_KPARAM_INFO
	.align		4
.L_2202:
        /*0018*/ 	.byte	0x04, 0x17
        /*001a*/ 	.short	(.L_2204 - .L_2203)
.L_2203:
        /*001c*/ 	.word	0x00000000
        /*0020*/ 	.short	0x0005
        /*0022*/ 	.short	0x0052
        /*0024*/ 	.byte	0x00, 0xf0, 0x05, 0x00


	//----- nvinfo : EIATTR_KPARAM_INFO
	.align		4
.L_2204:
        /*0028*/ 	.byte	0x04, 0x17
        /*002a*/ 	.short	(.L_2206 - .L_2205)
.L_2205:
        /*002c*/ 	.word	0x00000000
        /*0030*/ 	.short	0x0004
        /*0032*/ 	.short	0x0051
        /*0034*/ 	.byte	0x00, 0xf0, 0x05, 0x00


	//----- nvinfo : EIATTR_KPARAM_INFO
	.align		4
.L_2206:
        /*0038*/ 	.byte	0x04, 0x17
        /*003a*/ 	.short	(.L_2208 - .L_2207)
.L_2207:
        /*003c*/ 	.word	0x00000000
        /*0040*/ 	.short	0x0003
        /*0042*/ 	.short	0x0050
        /*0044*/ 	.byte	0x00, 0xf0, 0x05, 0x00


	//----- nvinfo : EIATTR_KPARAM_INFO
	.align		4
.L_2208:
        /*0048*/ 	.byte	0x04, 0x17
        /*004a*/ 	.short	(.L_2210 - .L_2209)
.L_2209:
        /*004c*/ 	.word	0x00000000
        /*0050*/ 	.short	0x0002
        /*0052*/ 	.short	0x0030
        /*0054*/ 	.byte	0x00, 0xf0, 0x81, 0x00


	//----- nvinfo : EIATTR_KPARAM_INFO
	.align		4
.L_2210:
        /*0058*/ 	.byte	0x04, 0x17
        /*005a*/ 	.short	(.L_2212 - .L_2211)
.L_2211:
        /*005c*/ 	.word	0x00000000
        /*0060*/ 	.short	0x0001
        /*0062*/ 	.short	0x0010
        /*0064*/ 	.byte	0x00, 0xf0, 0x81, 0x00


	//----- nvinfo : EIATTR_KPARAM_INFO
	.align		4
.L_2212:
        /*0068*/ 	.byte	0x04, 0x17
        /*006a*/ 	.short	(.L_2214 - .L_2213)
.L_2213:
        /*006c*/ 	.word	0x00000000
        /*0070*/ 	.short	0x0000
        /*0072*/ 	.short	0x0000
        /*0074*/ 	.byte	0x00, 0xf0, 0x11, 0x00


	//----- nvinfo : EIATTR_SPARSE_MMA_MASK
	.align		4
.L_2214:
        /*0078*/ 	.byte	0x03, 0x50
        /*007a*/ 	.short	0x0000


	//----- nvinfo : EIATTR_MAXREG_COUNT
	.align		4
        /*007c*/ 	.byte	0x03, 0x1b
        /*007e*/ 	.short	0x00ff


	//----- nvinfo : EIATTR_MERCURY_ISA_VERSION
	.align		4
        /*0080*/ 	.byte	0x03, 0x5f
        /*0082*/ 	.short	0x0101


	//----- nvinfo : EIATTR_VRC_CTA_INIT_COUNT
	.align		4
        /*0084*/ 	.byte	0x02, 0x4a
	.zero		1
	.zero		1


	//----- nvinfo : EIATTR_EXIT_INSTR_OFFSETS
	.align		4
        /*0088*/ 	.byte	0x04, 0x1c
        /*008a*/ 	.short	(.L_2216 - .L_2215)


	//   ....[0]....
.L_2215:
        /*008c*/ 	.word	0x00000910


	//   ....[1]....
        /*0090*/ 	.word	0x00000960


	//----- nvinfo : EIATTR_MAX_THREADS
	.align		4
.L_2216:
        /*0094*/ 	.byte	0x04, 0x05
        /*0096*/ 	.short	(.L_2218 - .L_2217)
.L_2217:
        /*0098*/ 	.word	0x00000080
        /*009c*/ 	.word	0x00000001
        /*00a0*/ 	.word	0x00000001


	//----- nvinfo : EIATTR_CRS_STACK_SIZE
	.align		4
.L_2218:
        /*00a4*/ 	.byte	0x04, 0x1e
        /*00a6*/ 	.short	(.L_2220 - .L_2219)
.L_2219:
        /*00a8*/ 	.word	0x00000000


	//----- nvinfo : EIATTR_CBANK_PARAM_SIZE
	.align		4
.L_2220:
        /*00ac*/ 	.byte	0x03, 0x19
        /*00ae*/ 	.short	0x0054


	//----- nvinfo : EIATTR_PARAM_CBANK
	.align		4
        /*00b0*/ 	.byte	0x04, 0x0a
        /*00b2*/ 	.short	(.L_2222 - .L_2221)
	.align		4
.L_2221:
        /*00b4*/ 	.word	index@(.nv.constant0._ZN2at6native27unrolled_elementwise_kernelIZZZNS0_54_GLOBAL__N__d8c5977b_16_LinearAlgebra_cu_35b291db_316116addr_kernel_cudaERNS_14TensorIteratorERKN3c106ScalarES8_ENKUlvE_clEvENKUlvE6_clEvEUlNS5_7complexIdEESC_SC_E_St5arrayIPcLm4EELi4E23TrivialOffsetCalculatorILi3EjESH_ILi1EjENS0_6memory15LoadWithoutCastENSK_16StoreWithoutCastEEEviT_T0_T2_T3_T4_T5_)
        /*00b8*/ 	.short	0x0380
        /*00ba*/ 	.short	0x0054


	//----- nvinfo : EIATTR_SW_WAR
	.align		4
.L_2222:
        /*00bc*/ 	.byte	0x04, 0x36
        /*00be*/ 	.short	(.L_2224 - .L_2223)
.L_2223:
        /*00c0*/ 	.word	0x00000008
.L_2224:


//--------------------- .nv.info._ZN2at6native29vectorized_elementwise_kernelILi2EZZZNS0_54_GLOBAL__N__d8c5977b_16_LinearAlgebra_cu_35b291db_316116addr_kernel_cudaERNS_14TensorIteratorERKN3c106ScalarES8_ENKUlvE_clEvENKUlvE6_clEvEUlNS5_7complexIdEESC_SC_E_St5arrayIPcLm4EEEEviT0_T1_ --------------------------
	.section	.nv.info._ZN2at6native29vectorized_elementwise_kernelILi2EZZZNS0_54_GLOBAL__N__d8c5977b_16_LinearAlgebra_cu_35b291db_316116addr_kernel_cudaERNS_14TensorIteratorERKN3c106ScalarES8_ENKUlvE_clEvENKUlvE6_clEvEUlNS5_7complexIdEESC_SC_E_St5arrayIPcLm4EEEEviT0_T1_,"",@"SHT_CUDA_INFO"
	.sectionflags	@""
	.align	4


	//----- nvinfo : EIATTR_CUDA_API_VERSION
	.align		4
        /*0000*/ 	.byte	0x04, 0x37
        /*0002*/ 	.short	(.L_2226 - .L_2225)
.L_2225:
        /*0004*/ 	.word	0x00000082


	//----- nvinfo : EIATTR_KPARAM_INFO
	.align		4
.L_2226:
        /*0008*/ 	.byte	0x04, 0x17
        /*000a*/ 	.short	(.L_2228 - .L_2227)
.L_2227:
        /*000c*/ 	.word	0x00000000
        /*0010*/ 	.short	0x0002
        /*0012*/ 	.short	0x0030
        /*0014*/ 	.byte	0x00, 0xf0, 0x81, 0x00


	//----- nvinfo : EIATTR_KPARAM_INFO
	.align		4
.L_2228:
        /*0018*/ 	.byte	0x04, 0x17
        /*001a*/ 	.short	(.L_2230 - .L_2229)
.L_2229:
        /*001c*/ 	.word	0x00000000
        /*0020*/ 	.short	0x0001
        /*0022*/ 	.short	0x0010
        /*0024*/ 	.byte	0x00, 0xf0, 0x81, 0x00


	//----- nvinfo : EIATTR_KPARAM_INFO
	.align		4
.L_2230:
        /*0028*/ 	.byte	0x04, 0x17
        /*002a*/ 	.short	(.L_2232 - .L_2231)
.L_2231:
        /*002c*/ 	.word	0x00000000
        /*0030*/ 	.short	0x0000
        /*0032*/ 	.short	0x0000
        /*0034*/ 	.byte	0x00, 0xf0, 0x11, 0x00


	//----- nvinfo : EIATTR_SPARSE_MMA_MASK
	.align		4
.L_2232:
        /*0038*/ 	.byte	0x03, 0x50
        /*003a*/ 	.short	0x0000


	//----- nvinfo : EIATTR_MAXREG_COUNT
	.align		4
        /*003c*/ 	.byte	0x03, 0x1b
        /*003e*/ 	.short	0x00ff


	//----- nvinfo : EIATTR_MERCURY_ISA_VERSION
	.align		4
        /*0040*/ 	.byte	0x03, 0x5f
        /*0042*/ 	.short	0x0101


	//----- nvinfo : EIATTR_VRC_CTA_INIT_COUNT
	.align		4
        /*0044*/ 	.byte	0x02, 0x4a
	.zero		1
	.zero		1


	//----- nvinfo : EIATTR_EXIT_INSTR_OFFSETS
	.align		4
        /*0048*/ 	.byte	0x04, 0x1c
        /*004a*/ 	.short	(.L_2234 - .L_2233)


	//   ....[0]....
.L_2233:
        /*004c*/ 	.word	0x00001230


	//   ....[1]....
        /*0050*/ 	.word	0x00001280


	//   ....[2]....
        /*0054*/ 	.word	0x00001820


	//----- nvinfo : EIATTR_MAX_THREADS
	.align		4
.L_2234:
        /*0058*/ 	.byte	0x04, 0x05
        /*005a*/ 	.short	(.L_2236 - .L_2235)
.L_2235:
        /*005c*/ 	.word	0x00000080
        /*0060*/ 	.word	0x00000001
        /*0064*/ 	.word	0x00000001


	//----- nvinfo : EIATTR_CRS_STACK_SIZE
	.align		4
.L_2236:
        /*0068*/ 	.byte	0x04, 0x1e
        /*006a*/ 	.short	(.L_2238 - .L_2237)
.L_2237:
        /*006c*/ 	.word	0x00000000


	//----- nvinfo : EIATTR_CBANK_PARAM_SIZE
	.align		4
.L_2238:
        /*0070*/ 	.byte	0x03, 0x19
        /*0072*/ 	.short	0x0050


	//----- nvinfo : EIATTR_PARAM_CBANK
	.align		4
        /*0074*/ 	.byte	0x04, 0x0a
        /*0076*/ 	.short	(.L_2240 - .L_2239)
	.align		4
.L_2239:
        /*0078*/ 	.word	index@(.nv.constant0._ZN2at6native29vectorized_elementwise_kernelILi2EZZZNS0_54_GLOBAL__N__d8c5977b_16_LinearAlgebra_cu_35b291db_316116addr_kernel_cudaERNS_14TensorIteratorERKN3c106ScalarES8_ENKUlvE_clEvENKUlvE6_clEvEUlNS5_7complexIdEESC_SC_E_St5arrayIPcLm4EEEEviT0_T1_)
        /*007c*/ 	.short	0x0380
        /*007e*/ 	.short	0x0050


	//----- nvinfo : EIATTR_SW_WAR
	.align		4
.L_2240:
        /*0080*/ 	.byte	0x04, 0x36
        /*0082*/ 	.short	(.L_2242 - .L_2241)
.L_2241:
        /*0084*/ 	.word	0x00000008
.L_2242:


//--------------------- .nv.info._ZN2at6native29vectorized_elementwise_kernelILi4EZZZNS0_54_GLOBAL__N__d8c5977b_16_LinearAlgebra_cu_35b291db_316116addr_kernel_cudaERNS_14TensorIteratorERKN3c106ScalarES8_ENKUlvE_clEvENKUlvE6_clEvEUlNS5_7complexIdEESC_SC_E_St5arrayIPcLm4EEEEviT0_T1_ --------------------------
	.section	.nv.info._ZN2at6native29vectorized_elementwise_kernelILi4EZZZNS0_54_GLOBAL__N__d8c5977b_16_LinearAlgebra_cu_35b291db_316116addr_kernel_cudaERNS_14TensorIteratorERKN3c106ScalarES8_ENKUlvE_clEvENKUlvE6_clEvEUlNS5_7complexIdEESC_SC_E_St5arrayIPcLm4EEEEviT0_T1_,"",@"SHT_CUDA_INFO"
	.sectionflags	@""
	.align	4


	//----- nvinfo : EIATTR_CUDA_API_VERSION
	.align		4
        /*0000*/ 	.byte	0x04, 0x37
        /*0002*/ 	.short	(.L_2244 - .L_2243)
.L_2243:
        /*0004*/ 	.word	0x00000082


	//----- nvinfo : EIATTR_KPARAM_INFO
	.align		4
.L_2244:
        /*0008*/ 	.byte	0x04, 0x17
        /*000a*/ 	.short	(.L_2246 - .L_2245)
.L_2245:
        /*000c*/ 	.word	0x00000000
        /*0010*/ 	.short	0x0002
        /*0012*/ 	.short	0x0030
        /*0014*/ 	.byte	0x00, 0xf0, 0x81, 0x00


	//----- nvinfo : EIATTR_KPARAM_INFO
	.align		4
.L_2246:
        /*0018*/ 	.byte	0x04, 0x17
        /*001a*/ 	.short	(.L_2248 - .L_2247)
.L_2247:
        /*001c*/ 	.word	0x00000000
        /*0020*/ 	.short	0x0001
        /*0022*/ 	.short	0x0010
        /*0024*/ 	.byte	0x00, 0xf0, 0x81, 0x00


	//----- nvinfo : EIATTR_KPARAM_INFO
	.align		4
.L_2248:
        /*0028*/ 	.byte	0x04, 0x17
        /*002a*/ 	.short	(.L_2250 - .L_2249)
.L_2249:
        /*002c*/ 	.word	0x00000000
        /*0030*/ 	.short	0x0000
        /*0032*/ 	.short	0x0000
        /*0034*/ 	.byte	0x00, 0xf0, 0x11, 0x00


	//----- nvinfo : EIATTR_SPARSE_MMA_MASK
	.align		4
.L_2250:
        /*0038*/ 	.byte	0x03, 0x50
        /*003a*/ 	.short	0x0000


	//----- nvinfo : EIATTR_MAXREG_COUNT
	.align		4
        /*003c*/ 	.byte	0x03, 0x1b
        /*003e*/ 	.short	0x00ff


	//----- nvinfo : EIATTR_MERCURY_ISA_VERSION
	.align		4
        /*0040*/ 	.byte	0x03, 0x5f
        /*0042*/ 	.short	0x0101


	//----- nvinfo : EIATTR_VRC_CTA_INIT_COUNT
	.align		4
        /*0044*/ 	.byte	0x02, 0x4a
	.zero		1
	.zero		1


	//----- nvinfo : EIATTR_EXIT_INSTR_OFFSETS
	.align		4
        /*0048*/ 	.byte	0x04, 0x1c
        /*004a*/ 	.short	(.L_2252 - .L_2251)


	//   ....[0]....
.L_2251:
        /*004c*/ 	.word	0x00001230


	//   ....[1]....
        /*0050*/ 	.word	0x00001280


	//   ....[2]....
        /*0054*/ 	.word	0x00001820


	//----- nvinfo : EIATTR_MAX_THREADS
	.align		4
.L_2252:
        /*0058*/ 	.byte	0x04, 0x05
        /*005a*/ 	.short	(.L_2254 - .L_2253)
.L_2253:
        /*005c*/ 	.word	0x00000080
        /*0060*/ 	.word	0x00000001
        /*0064*/ 	.word	0x00000001


	//----- nvinfo : EIATTR_CRS_STACK_SIZE
	.align		4
.L_2254:
        /*0068*/ 	.byte	0x04, 0x1e
        /*006a*/ 	.short	(.L_2256 - .L_2255)
.L_2255:
        /*006c*/ 	.word	0x00000000


	//----- nvinfo : EIATTR_CBANK_PARAM_SIZE
	.align		4
.L_2256:
        /*0070*/ 	.byte	0x03, 0x19
        /*0072*/ 	.short	0x0050


	//----- nvinfo : EIATTR_PARAM_CBANK
	.align		4
        /*0074*/ 	.byte	0x04, 0x0a
        /*0076*/ 	.short	(.L_2258 - .L_2257)
	.align		4
.L_2257:
        /*0078*/ 	.word	index@(.nv.constant0._ZN2at6native29vectorized_elementwise_kernelILi4EZZZNS0_54_GLOBAL__N__d8c5977b_16_LinearAlgebra_cu_35b291db_316116addr_kernel_cudaERNS_14TensorIteratorERKN3c106ScalarES8_ENKUlvE_clEvENKUlvE6_clEvEUlNS5_7complexIdEESC_SC_E_St5arrayIPcLm4EEEEviT0_T1_)
        /*007c*/ 	.short	0x0380
        /*007e*/ 	.short	0x0050


	//----- nvinfo : EIATTR_SW_WAR
	.align		4
.L_2258:
        /*0080*/ 	.byte	0x04, 0x36
        /*0082*/ 	.short	(.L_2260 - .L_2259)
.L_2259:
        /*0084*/ 	.word	0x00000008
.L_2260:


//--------------------- .nv.info._ZN2at6native29vectorized_elementwise_kernelILi8EZZZNS0_54_GLOBAL__N__d8c5977b_16_LinearAlgebra_cu_35b291db_316116addr_kernel_cudaERNS_14TensorIteratorERKN3c106ScalarES8_ENKUlvE_clEvENKUlvE6_clEvEUlNS5_7complexIdEESC_SC_E_St5arrayIPcLm4EEEEviT0_T1_ --------------------------
	.section	.nv.info._ZN2at6native29vectorized_elementwise_kernelILi8EZZZNS0_54_GLOBAL__N__d8c5977b_16_LinearAlgebra_cu_35b291db_316116addr_kernel_cudaERNS_14TensorIteratorERKN3c106ScalarES8_ENKUlvE_clEvENKUlvE6_clEvEUlNS5_7complexIdEESC_SC_E_St5arrayIPcLm4EEEEviT0_T1_,"",@"SHT_CUDA_INFO"
	.sectionflags	@""
	.align	4


	//----- nvinfo : EIATTR_CUDA_API_VERSION
	.align		4
        /*0000*/ 	.byte	0x04, 0x37
        /*0002*/ 	.short	(.L_2262 - .L_2261)
.L_2261:
        /*0004*/ 	.word	0x00000082


	//----- nvinfo : EIATTR_KPARAM_INFO
	.align		4
.L_2262:
        /*0008*/ 	.byte	0x04, 0x17
        /*000a*/ 	.short	(.L_2264 - .L_2263)
.L_2263:
        /*000c*/ 	.word	0x00000000
        /*0010*/ 	.short	0x0002
        /*0012*/ 	.short	0x0030
        /*0014*/ 	.byte	0x00, 0xf0, 0x81, 0x00


	//----- nvinfo : EIATTR_KPARAM_INFO
	.align		4
.L_2264:
        /*0018*/ 	.byte	0x04, 0x17
        /*001a*/ 	.short	(.L_2266 - .L_2265)
.L_2265:
        /*001c*/ 	.word	0x00000000
        /*0020*/ 	.short	0x0001
        /*0022*/ 	.short	0x0010
        /*0024*/ 	.byte	0x00, 0xf0, 0x81, 0x00


	//----- nvinfo : EIATTR_KPARAM_INFO
	.align		4
.L_2266:
        /*0028*/ 	.byte	0x04, 0x17
        /*002a*/ 	.short	(.L_2268 - .L_2267)
.L_2267:
        /*002c*/ 	.word	0x00000000
        /*0030*/ 	.short	0x0000
        /*0032*/ 	.short	0x0000
        /*0034*/ 	.byte	0x00, 0xf0, 0x11, 0x00


	//----- nvinfo : EIATTR_SPARSE_MMA_MASK
	.align		4
.L_2268:
        /*0038*/ 	.byte	0x03, 0x50
        /*003a*/ 	.short	0x0000


	//----- nvinfo : EIATTR_MAXREG_COUNT
	.align		4
        /*003c*/ 	.byte	0x03, 0x1b
        /*003e*/ 	.short	0x00ff


	//----- nvinfo : EIATTR_MERCURY_ISA_VERSION
	.align		4
        /*0040*/ 	.byte	0x03, 0x5f
        /*0042*/ 	.short	0x0101


	//----- nvinfo : EIATTR_VRC_CTA_INIT_COUNT
	.align		4
        /*0044*/ 	.byte	0x02, 0x4a
	.zero		1
	.zero		1


	//----- nvinfo : EIATTR_EXIT_INSTR_OFFSETS
	.align		4
        /*0048*/ 	.byte	0x04, 0x1c
        /*004a*/ 	.short	(.L_2270 - .L_2269)


	//   ....[0]....
.L_2269:
        /*004c*/ 	.word	0x00001230


	//   ....[1]....
        /*0050*/ 	.word	0x00001280


	//   ....[2]....
        /*0054*/ 	.word	0x00001820


	//----- nvinfo : EIATTR_MAX_THREADS
	.align		4
.L_2270:
        /*0058*/ 	.byte	0x04, 0x05
        /*005a*/ 	.short	(.L_2272 - .L_2271)
.L_2271:
        /*005c*/ 	.word	0x00000080
        /*0060*/ 	.word	0x00000001
        /*0064*/ 	.word	0x00000001


	//----- nvinfo : EIATTR_CRS_STACK_SIZE
	.align		4
.L_2272:
        /*0068*/ 	.byte	0x04, 0x1e
        /*006a*/ 	.short	(.L_2274 - .L_2273)
.L_2273:
        /*006c*/ 	.word	0x00000000


	//----- nvinfo : EIATTR_CBANK_PARAM_SIZE
	.align		4
.L_2274:
        /*0070*/ 	.byte	0x03, 0x19
        /*0072*/ 	.short	0x0050


	//----- nvinfo : EIATTR_PARAM_CBANK
	.align		4
        /*0074*/ 	.byte	0x04, 0x0a
        /*0076*/ 	.short	(.L_2276 - .L_2275)
	.align		4
.L_2275:
        /*0078*/ 	.word	index@(.nv.constant0._ZN2at6native29vectorized_elementwise_kernelILi8EZZZNS0_54_GLOBAL__N__d8c5977b_16_LinearAlgebra_cu_35b291db_316116addr_kernel_cudaERNS_14TensorIteratorERKN3c106ScalarES8_ENKUlvE_clEvENKUlvE6_clEvEUlNS5_7complexIdEESC_SC_E_St5arrayIPcLm4EEEEviT0_T1_)
        /*007c*/ 	.short	0x0380
        /*007e*/ 	.short	0x0050


	//----- nvinfo : EIATTR_SW_WAR
	.align		4
.L_2276:
        /*0080*/ 	.byte	0x04, 0x36
        /*0082*/ 	.short	(.L_2278 - .L_2277)
.L_2277:
        /*0084*/ 	.word	0x00000008
.L_2278:


//--------------------- .nv.info._ZN2at6native18elementwise_kernelILi128ELi4EZNS0_15gpu_kernel_implIZZZNS0_54_GLOBAL__N__d8c5977b_16_LinearAlgebra_cu_35b291db_316116addr_kernel_cudaERNS_14TensorIteratorERKN3c106ScalarES9_ENKUlvE_clEvENKUlvE5_clEvEUlfffE0_EEvRNS_18TensorIteratorBaseERKT_EUliE_EEviT1_ --------------------------
	.section	.nv.info._ZN2at6native18elementwise_kernelILi128ELi4EZNS0_15gpu_kernel_implIZZZNS0_54_GLOBAL__N__d8c5977b_16_LinearAlgebra_cu_35b291db_316116addr_kernel_cudaERNS_14TensorIteratorERKN3c106ScalarES9_ENKUlvE_clEvENKUlvE5_clEvEUlfffE0_EEvRNS_18TensorIteratorBaseERKT_EUliE_EEviT1_,"",@"SHT_CUDA_INFO"
	.sectionflags	@""
	.align	4


	//----- nvinfo : EIATTR_CUDA_API_VERSION
	.align		4
        /*0000*/ 	.byte	0x04, 0x37
        /*0002*/ 	.short	(.L_2280 - .L_2279)
.L_2279:
        /*0004*/ 	.word	0x00000082


	//----- nvinfo : EIATTR_KPARAM_INFO
	.align		4
.L_2280:
        /*0008*/ 	.byte	0x04, 0x17
        /*000a*/ 	.short	(.L_2282 - .L_2281)
.L_2281:
        /*000c*/ 	.word	0x00000000
        /*0010*/ 	.short	0x0001
        /*0012*/ 	.short	0x0008
        /*0014*/ 	.byte	0x00, 0xf0, 0x01, 0x0c


	//----- nvinfo : EIATTR_KPARAM_INFO
	.align		4
.L_2282:
        /*0018*/ 	.byte	0x04, 0x17
        /*001a*/ 	.short	(.L_2284 - .L_2283)
.L_2283:
        /*001c*/ 	.word	0x00000000
        /*0020*/ 	.short	0x0000
        /*0022*/ 	.short	0x0000
        /*0024*/ 	.byte	0x00, 0xf0, 0x11, 0x00


	//----- nvinfo : EIATTR_SPARSE_MMA_MASK
	.align		4
.L_2284:
        /*0028*/ 	.byte	0x03, 0x50
        /*002a*/ 	.short	0x0000


	//----- nvinfo : EIATTR_MAXREG_COUNT
	.align		4
        /*002c*/ 	.byte	0x03, 0x1b
        /*002e*/ 	.short	0x0080


	//----- nvinfo : EIATTR_EXTERNS
	.align		4
        /*0030*/ 	.byte	0x04, 0x0f
        /*0032*/ 	.short	(.L_2286 - .L_2285)


	//   ....[0]....
	.align		4
.L_2285:
        /*0034*/ 	.word	index@(__assertfail)


	//----- nvinfo : EIATTR_MERCURY_ISA_VERSION
	.align		4
.L_2286:
        /*0038*/ 	.byte	0x03, 0x5f
        /*003a*/ 	.short	0x0101


	//----- nvinfo : EIATTR_VRC_CTA_INIT_COUNT
	.align		4
        /*003c*/ 	.byte	0x02, 0x4a
	.zero		1
	.zero		1


	//----- nvinfo : EIATTR_SYSCALL_OFFSETS
	.align		4
        /*0040*/ 	.byte	0x04, 0x46
        /*0042*/ 	.short	(.L_2288 - .L_2287)


	//   ....[0]....
.L_2287:
        /*0044*/ 	.word	0x000025d0


	//   ....[1]....
        /*0048*/ 	.word	0x000033c0


	//   ....[2]....
        /*004c*/ 	.word	0x000041b0


	//   ....[3]....
        /*0050*/ 	.word	0x00004fa0


	//   ....[4]....
        /*0054*/ 	.word	0x00007680


	//   ....[5]....
        /*0058*/ 	.word	0x00008470


	//   ....[6]....
        /*005c*/ 	.word	0x00009260


	//   ....[7]....
        /*0060*/ 	.word	0x00009eb0


	//   ....[8]....
        /*0064*/ 	.word	0x0000c6a0


	//   ....[9]....
        /*0068*/ 	.word	0x0000d490


	//   ....[10]....
        /*006c*/ 	.word	0x0000e280


	//   ....[11]....
        /*0070*/ 	.word	0x0000eed0


	//   ....[12]....
        /*0074*/ 	.word	0x000116e0


	//   ....[13]....
        /*0078*/ 	.word	0x000124d0


	//   ....[14]....
        /*007c*/ 	.word	0x000132c0


	//   ....[15]....
        /*0080*/ 	.word	0x00013ee0


	//----- nvinfo : EIATTR_EXIT_INSTR_OFFSETS
	.align		4
.L_2288:
        /*0084*/ 	.byte	0x04, 0x1c
        /*0086*/ 	.short	(.L_2290 - .L_2289)


	//   ....[0]....
.L_2289:
        /*0088*/ 	.word	0x0000f180


	//   ....[1]....
        /*008c*/ 	.word	0x00013460


	//   ....[2]....
        /*0090*/ 	.word	0x000134a0


	//   ....[3]....
        /*0094*/ 	.word	0x00013530


	//   ....[4]....
        /*0098*/ 	.word	0x00013560


	//   ....[5]....
        /*009c*/ 	.word	0x00013590


	//   ....[6]....
        /*00a0*/ 	.word	0x00013610


	//   ....[7]....
        /*00a4*/ 	.word	0x00013640


	//   ....[8]....
        /*00a8*/ 	.word	0x000136d0


	//   ....[9]....
        /*00ac*/ 	.word	0x00013710


	//   ....[10]....
        /*00b0*/ 	.word	0x00013750


	//   ....[11]....
        /*00b4*/ 	.word	0x00013820


	//   ....[12]....
        /*00b8*/ 	.word	0x00013980


	//   ....[13]....
        /*00bc*/ 	.word	0x00013ae0


	//   ....[14]....
        /*00c0*/ 	.word	0x00013c30


	//   ....[15]....
        /*00c4*/ 	.word	0x00013c60


	//   ....[16]....
        /*00c8*/ 	.word	0x00013c90


	//   ....[17]....
        /*00cc*/ 	.word	0x00013d30


	//   ....[18]....
        /*00d0*/ 	.word	0x00013d80


	//   ....[19]....
        /*00d4*/ 	.word	0x00013ef0


	//   ....[20]....
        /*00d8*/ 	.word	0x00013ff0


	//   ....[21]....
        /*00dc*/ 	.word	0x00014120


	//   ....[22]....
        /*00e0*/ 	.word	0x00014150


	//----- nvinfo : EIATTR_MAX_THREADS
	.align		4
.L_2290:
        /*00e4*/ 	.byte	0x04, 0x05
        /*00e6*/ 	.short	(.L_2292 - .L_2291)
.L_2291:
        /*00e8*/ 	.word	0x00000080
        /*00ec*/ 	.word	0x00000001
        /*00f0*/ 	.word	0x00000001


	//----- nvinfo : EIATTR_CRS_STACK_SIZE
	.align		4
.L_2292:
        /*00f4*/ 	.byte	0x04, 0x1e
        /*00f6*/ 	.short	(.L_2294 - .L_2293)
.L_2293:
        /*00f8*/ 	.word	0x00000000


	//----- nvinfo : EIATTR_CBANK_PARAM_SIZE
	.align		4
.L_2294:
        /*00fc*/ 	.byte	0x03, 0x19
        /*00fe*/ 	.short	0x0308


	//----- nvinfo : EIATTR_PARAM_CBANK
	.align		4
        /*0100*/ 	.byte	0x04, 0x0a
        /*0102*/ 	.short	(.L_2296 - .L_2295)
	.align		4
.L_2295:
        /*0104*/ 	.word	index@(.nv.constant0._ZN2at6native18elementwise_kernelILi128ELi4EZNS0_15gpu_kernel_implIZZZNS0_54_GLOBAL__N__d8c5977b_16_LinearAlgebra_cu_35b291db_316116addr_kernel_cudaERNS_14TensorIteratorERKN3c106ScalarES9_ENKUlvE_clEvENKUlvE5_clEvEUlfffE0_EEvRNS_18TensorIteratorBaseERKT_EUliE_EEviT1_)
        /*0108*/ 	.short	0x0380
        /*010a*/ 	.short	0x0308


	//----- nvinfo : EIATTR_SW_WAR
	.align		4
.L_2296:
        /*010c*/ 	.byte	0x04, 0x36
        /*010e*/ 	.short	(.L_2298 - .L_2297)
.L_2297:
        /*0110*/ 	.word	0x00000008
.L_2298:


//--------------------- .nv.info._ZN2at6native27unrolled_elementwise_kernelIZZZNS0_54_GLOBAL__N__d8c5977b_16_LinearAlgebra_cu_35b291db_316116addr_kernel_cudaERNS_14TensorIteratorERKN3c106ScalarES8_ENKUlvE_clEvENKUlvE5_clEvEUlfffE0_St5arrayIPcLm4EELi4E23TrivialOffsetCalculatorILi3EjESF_ILi1EjENS0_6memory12LoadWithCastILi3EEENSI_13StoreWithCastILi1EEEEEviT_T0_T2_T3_T4_T5_ --------------------------
	.section	.nv.info._ZN2at6native27unrolled_elementwise_kernelIZZZNS0_54_GLOBAL__N__d8c5977b_16_LinearAlgebra_cu_35b291db_316116addr_kernel_cudaERNS_14TensorIteratorERKN3c106ScalarES8_ENKUlvE_clEvENKUlvE5_clEvEUlfffE0_St5arrayIPcLm4EELi4E23TrivialOffsetCalculatorILi3EjESF_ILi1EjENS0_6memory12LoadWithCastILi3EEENSI_13StoreWithCastILi1EEEEEviT_T0_T2_T3_T4_T5_,"",@"SHT_CUDA_INFO"
	.sectionflags	@""
	.align	4


	//----- nvinfo : EIATTR_CUDA_API_VERSION
	.align		4
        /*0000*/ 	.byte	0x04, 0x37
        /*0002*/ 	.short	(.L_2300 - .L_2299)
.L_2299:
        /*0004*/ 	.word	0x00000082


	//----- nvinfo : EIATTR_KPARAM_INFO
	.align		4
.L_2300:
        /*0008*/ 	.byte	0x04, 0x17
        /*000a*/ 	.short	(.L_2302 - .L_2301)
.L_2301:
        /*000c*/ 	.word	0x00000000
        /*0010*/ 	.short	0x0006
        /*0012*/ 	.short	0x004c
        /*0014*/ 	.byte	0x00, 0xf0, 0x21, 0x00


	//----- nvinfo : EIATTR_KPARAM_INFO
	.align		4
.L_2302:
        /*0018*/ 	.byte	0x04, 0x17
        /*001a*/ 	.short	(.L_2304 - .L_2303)
.L_2303:
        /*001c*/ 	.word	0x00000000
        /*0020*/ 	.short	0x0005
        /*0022*/ 	.short	0x003c
        /*0024*/ 	.byte	0x00, 0xf0, 0x41, 0x00


	//----- nvinfo : EIATTR_KPARAM_INFO
	.align		4
.L_2304:
        /*0028*/ 	.byte	0x04, 0x17
        /*002a*/ 	.short	(.L_2306 - .L_2305)
.L_2305:
        /*002c*/ 	.word	0x00000000
        /*0030*/ 	.short	0x0004
        /*0032*/ 	.short	0x0039
        /*0034*/ 	.byte	0x00, 0xf0, 0x05, 0x00


	//----- nvinfo : EIATTR_KPARAM_INFO
	.align		4
.L_2306:
        /*0038*/ 	.byte	0x04, 0x17
        /*003a*/ 	.short	(.L_2308 - .L_2307)
.L_2307:
        /*003c*/ 	.word	0x00000000
        /*0040*/ 	.short	0x0003
        /*0042*/ 	.short	0x0038
        /*0044*/ 	.byte	0x00, 0xf0, 0x05, 0x00


	//----- nvinfo : EIATTR_KPARAM_INFO
	.align		4
.L_2308:
        /*0048*/ 	.byte	0x04, 0x17
        /*004a*/ 	.short	(.L_2310 - .L_2309)
.L_2309:
        /*004c*/ 	.word	0x00000000
        /*0050*/ 	.short	0x0002
        /*0052*/ 	.short	0x0018
        /*0054*/ 	.byte	0x00, 0xf0, 0x81, 0x00


	//----- nvinfo : EIATTR_KPARAM_INFO
	.align		4
.L_2310:
        /*0058*/ 	.byte	0x04, 0x17
        /*005a*/ 	.short	(.L_2312 - .L_2311)
.L_2311:
        /*005c*/ 	.word	0x00000000
        /*0060*/ 	.short	0x0001
        /*0062*/ 	.short	0x0008
        /*0064*/ 	.byte	0x00, 0xf0, 0x41, 0x00


	//----- nvinfo : EIATTR_KPARAM_INFO
	.align		4
.L_2312:
        /*0068*/ 	.byte	0x04, 0x17
        /*006a*/ 	.short	(.L_2314 - .L_2313)
.L_2313:
        /*006c*/ 	.word	0x00000000
        /*0070*/ 	.short	0x0000
        /*0072*/ 	.short	0x0000
        /*0074*/ 	.byte	0x00, 0xf0, 0x11, 0x00


	//----- nvinfo : EIATTR_SPARSE_MMA_MASK
	.align		4
.L_2314:
        /*0078*/ 	.byte	0x03, 0x50
        /*007a*/ 	.short	0x0000


	//----- nvinfo : EIATTR_MAXREG_COUNT
	.align		4
        /*007c*/ 	.byte	0x03, 0x1b
        /*007e*/ 	.short	0x00ff


	//----- nvinfo : EIATTR_EXTERNS
	.align		4
        /*0080*/ 	.byte	0x04, 0x0f
        /*0082*/ 	.short	(.L_2316 - .L_2315)


	//   ....[0]....
	.align		4
.L_2315:
        /*0084*/ 	.word	index@(__assertfail)


	//----- nvinfo : EIATTR_MERCURY_ISA_VERSION
	.align		4
.L_2316:
        /*0088*/ 	.byte	0x03, 0x5f
        /*008a*/ 	.short	0x0101


	//----- nvinfo : EIATTR_VRC_CTA_INIT_COUNT
	.align		4
        /*008c*/ 	.byte	0x02, 0x4a
	.zero		1
	.zero		1


	//----- nvinfo : EIATTR_SYSCALL_OFFSETS
	.align		4
        /*0090*/ 	.byte	0x04, 0x46
        /*0092*/ 	.short	(.L_2318 - .L_2317)


	//   ....[0]....
.L_2317:
        /*0094*/ 	.word	0x00000e00


	//   ....[1]....
        /*0098*/ 	.word	0x00001c10


	//   ....[2]....
        /*009c*/ 	.word	0x00002a20


	//   ....[3]....
        /*00a0*/ 	.word	0x00003950


	//   ....[4]....
        /*00a4*/ 	.word	0x00004770


	//   ....[5]....
        /*00a8*/ 	.word	0x00005580


	//   ....[6]....
        /*00ac*/ 	.word	0x00006420


	//   ....[7]....
        /*00b0*/ 	.word	0x00007230


	//   ....[8]....
        /*00b4*/ 	.word	0x00008050


	//   ....[9]....
        /*00b8*/ 	.word	0x00008ef0


	//   ....[10]....
        /*00bc*/ 	.word	0x00009d10


	//   ....[11]....
        /*00c0*/ 	.word	0x0000ab00


	//   ....[12]....
        /*00c4*/ 	.word	0x0000b9b0


	//   ....[13]....
        /*00c8*/ 	.word	0x0000c700


	//   ....[14]....
        /*00cc*/ 	.word	0x0000d580


	//   ....[15]....
        /*00d0*/ 	.word	0x0000e3e0


	//----- nvinfo : EIATTR_EXIT_INSTR_OFFSETS
	.align		4
.L_2318:
        /*00d4*/ 	.byte	0x04, 0x1c
        /*00d6*/ 	.short	(.L_2320 - .L_2319)


	//   ....[0]....
.L_2319:
        /*00d8*/ 	.word	0x0000d820


	//   ....[1]....
        /*00dc*/ 	.word	0x0000d960


	//   ....[2]....
        /*00e0*/ 	.word	0x0000d9a0


	//   ....[3]....
        /*00e4*/ 	.word	0x0000da30


	//   ....[4]....
        /*00e8*/ 	.word	0x0000da60


	//   ....[5]....
        /*00ec*/ 	.word	0x0000da90


	//   ....[6]....
        /*00f0*/ 	.word	0x0000db10


	//   ....[7]....
        /*00f4*/ 	.word	0x0000db40


	//   ....[8]....
        /*00f8*/ 	.word	0x0000dbd0


	//   ....[9]....
        /*00fc*/ 	.word	0x0000dc10


	//   ....[10]....
        /*0100*/ 	.word	0x0000dc50


	//   ....[11]....
        /*0104*/ 	.word	0x0000dd20


	//   ....[12]....
        /*0108*/ 	.word	0x0000de80


	//   ....[13]....
        /*010c*/ 	.word	0x0000dfe0


	//   ....[14]....
        /*0110*/ 	.word	0x0000e130


	//   ....[15]....
        /*0114*/ 	.word	0x0000e160


	//   ....[16]....
        /*0118*/ 	.word	0x0000e190


	//   ....[17]....
        /*011c*/ 	.word	0x0000e230


	//   ....[18]....
        /*0120*/ 	.word	0x0000e280


	//   ....[19]....
        /*0124*/ 	.word	0x0000e3f0


	//   ....[20]....
        /*0128*/ 	.word	0x0000e4f0


	//   ....[21]....
        /*012c*/ 	.word	0x0000e620


	//   ....[22]....
        /*0130*/ 	.word	0x0000e650


	//----- nvinfo : EIATTR_MAX_THREADS
	.align		4
.L_2320:
        /*0134*/ 	.byte	0x04, 0x05
        /*0136*/ 	.short	(.L_2322 - .L_2321)
.L_2321:
        /*0138*/ 	.word	0x00000080
        /*013c*/ 	.word	0x00000001
        /*0140*/ 	.word	0x00000001


	//----- nvinfo : EIATTR_CRS_STACK_SIZE
	.align		4
.L_2322:
        /*0144*/ 	.byte	0x04, 0x1e
        /*0146*/ 	.short	(.L_2324 - .L_2323)
.L_2323:
        /*0148*/ 	.word	0x00000000


	//----- nvinfo : EIATTR_CBANK_PARAM_SIZE
	.align		4
.L_2324:
        /*014c*/ 	.byte	0x03, 0x19
        /*014e*/ 	.short	0x0054


	//----- nvinfo : EIATTR_PARAM_CBANK
	.align		4
        /*0150*/ 	.byte	0x04, 0x0a
        /*0152*/ 	.short	(.L_2326 - .L_2325)
	.align		4
.L_2325:
        /*0154*/ 	.word	index@(.nv.constant0._ZN2at6native27unrolled_elementwise_kernelIZZZNS0_54_GLOBAL__N__d8c5977b_16_LinearAlgebra_cu_35b291db_316116addr_kernel_cudaERNS_14TensorIteratorERKN3c106ScalarES8_ENKUlvE_clEvENKUlvE5_clEvEUlfffE0_St5arrayIPcLm4EELi4E23TrivialOffsetCalculatorILi3EjESF_ILi1EjENS0_6memory12LoadWithCastILi3EEENSI_13StoreWithCastILi1EEEEEviT_T0_T2_T3_T4_T5_)
        /*0158*/ 	.short	0x0380
        /*015a*/ 	.short	0x0054


	//----- nvinfo : EIATTR_SW_WAR
	.align		4
.L_2326:
        /*015c*/ 	.byte	0x04, 0x36
        /*015e*/ 	.short	(.L_2328 - .L_2327)
.L_2327:
        /*0160*/ 	.word	0x00000008
.L_2328:


//--------------------- .nv.info._ZN2at6native18elementwise_kernelILi128ELi2EZNS0_22gpu_kernel_impl_nocastIZZZNS0_54_GLOBAL__N__d8c5977b_16_LinearAlgebra_cu_35b291db_316116addr_kernel_cudaERNS_14TensorIteratorERKN3c106ScalarES9_ENKUlvE_clEvENKUlvE5_clEvEUlfffE0_EEvRNS_18TensorIteratorBaseERKT_EUliE_EEviT1_ --------------------------
	.section	.nv.info._ZN2at6native18elementwise_kernelILi128ELi2EZNS0_22gpu_kernel_impl_nocastIZZZNS0_54_GLOBAL__N__d8c5977b_16_LinearAlgebra_cu_35b291db_316116addr_kernel_cudaERNS_14TensorIteratorERKN3c106ScalarES9_ENKUlvE_clEvENKUlvE5_clEvEUlfffE0_EEvRNS_18TensorIteratorBaseERKT_EUliE_EEviT1_,"",@"SHT_CUDA_INFO"
	.sectionflags	@""
	.align	4


	//----- nvinfo : EIATTR_CUDA_API_VERSION
	.align		4
        /*0000*/ 	.byte	0x04, 0x37
        /*0002*/ 	.short	(.L_2330 - .L_2329)
.L_2329:
        /*0004*/ 	.word	0x00000082


	//----- nvinfo : EIATTR_KPARAM_INFO
	.align		4
.L_2330:
        /*0008*/ 	.byte	0x04, 0x17
        /*000a*/ 	.short	(.L_2332 - .L_2331)
.L_2331:
        /*000c*/ 	.word	0x00000000
        /*0010*/ 	.short	0x0001
        /*0012*/ 	.short	0x0008
        /*0014*/ 	.byte	0x00, 0xf0, 0xe1, 0x0b


	//----- nvinfo : EIATTR_KPARAM_INFO
	.align		4
.L_2332:
        /*0018*/ 	.byte	0x04, 0x17
        /*001a*/ 	.short	(.L_2334 - .L_2333)
.L_2333:
        /*001c*/ 	.word	0x00000000
        /*0020*/ 	.short	0x0000
        /*0022*/ 	.short	0x0000
        /*0024*/ 	.byte	0x00, 0xf0, 0x11, 0x00


	//----- nvinfo : EIATTR_SPARSE_MMA_MASK
	.align		4
.L_2334:
        /*0028*/ 	.byte	0x03, 0x50
        /*002a*/ 	.short	0x0000


	//----- nvinfo : EIATTR_MAXREG_COUNT
	.align		4
        /*002c*/ 	.byte	0x03, 0x1b
        /*002e*/ 	.short	0x0080


	//----- nvinfo : EIATTR_MERCURY_ISA_VERSION
	.align		4
        /*0030*/ 	.byte	0x03, 0x5f
        /*0032*/ 	.short	0x0101


	//----- nvinfo : EIATTR_VRC_CTA_INIT_COUNT
	.align		4
        /*0034*/ 	.byte	0x02, 0x4a
	.zero		1
	.zero		1


	//----- nvinfo : EIATTR_EXIT_INSTR_OFFSETS
	.align		4
        /*0038*/ 	.byte	0x04, 0x1c
        /*003a*/ 	.short	(.L_2336 - .L_2335)


	//   ....[0]....
.L_2335:
        /*003c*/ 	.word	0x000001c0


	//   ....[1]....
        /*0040*/ 	.word	0x00000290


	//   ....[2]....
        /*0044*/ 	.word	0x00001bb0


	//   ....[3]....
        /*0048*/ 	.word	0x00003430


	//----- nvinfo : EIATTR_MAX_THREADS
	.align		4
.L_2336:
        /*004c*/ 	.byte	0x04, 0x05
        /*004e*/ 	.short	(.L_2338 - .L_2337)
.L_2337:
        /*0050*/ 	.word	0x00000080
        /*0054*/ 	.word	0x00000001
        /*0058*/ 	.word	0x00000001


	//----- nvinfo : EIATTR_CRS_STACK_SIZE
	.align		4
.L_2338:
        /*005c*/ 	.byte	0x04, 0x1e
        /*005e*/ 	.short	(.L_2340 - .L_2339)
.L_2339:
        /*0060*/ 	.word	0x00000000


	//----- nvinfo : EIATTR_CBANK_PARAM_SIZE
	.align		4
.L_2340:
        /*0064*/ 	.byte	0x03, 0x19
        /*0066*/ 	.short	0x0300


	//----- nvinfo : EIATTR_PARAM_CBANK
	.align		4
        /*0068*/ 	.byte	0x04, 0x0a
        /*006a*/ 	.short	(.L_2342 - .L_2341)
	.align		4
.L_2341:
        /*006c*/ 	.word	index@(.nv.constant0._ZN2at6native18elementwise_kernelILi128ELi2EZNS0_22gpu_kernel_impl_nocastIZZZNS0_54_GLOBAL__N__d8c5977b_16_LinearAlgebra_cu_35b291db_316116addr_kernel_cudaERNS_14TensorIteratorERKN3c106ScalarES9_ENKUlvE_clEvENKUlvE5_clEvEUlfffE0_EEvRNS_18TensorIteratorBaseERKT_EUliE_EEviT1_)
        /*0070*/ 	.short	0x0380
        /*0072*/ 	.short	0x0300


	//----- nvinfo : EIATTR_SW_WAR
	.align		4
.L_2342:
        /*0074*/ 	.byte	0x04, 0x36
        /*0076*/ 	.short	(.L_2344 - .L_2343)
.L_2343:
        /*0078*/ 	.word	0x00000008
.L_2344:


//--------------------- .nv.info._ZN2at6native27unrolled_elementwise_kernelIZZZNS0_54_GLOBAL__N__d8c5977b_16_LinearAlgebra_cu_35b291db_316116addr_kernel_cudaERNS_14TensorIteratorERKN3c106ScalarES8_ENKUlvE_clEvENKUlvE5_clEvEUlfffE0_St5arrayIPcLm4EELi4E23TrivialOffsetCalculatorILi3EjESF_ILi1EjENS0_6memory15LoadWithoutCastENSI_16StoreWithoutCastEEEviT_T0_T2_T3_T4_T5_ --------------------------
	.section	.nv.info._ZN2at6native27unrolled_elementwise_kernelIZZZNS0_54_GLOBAL__N__d8c5977b_16_LinearAlgebra_cu_35b291db_316116addr_kernel_cudaERNS_14TensorIteratorERKN3c106ScalarES8_ENKUlvE_clEvENKUlvE5_clEvEUlfffE0_St5arrayIPcLm4EELi4E23TrivialOffsetCalculatorILi3EjESF_ILi1EjENS0_6memory15LoadWithoutCastENSI_16StoreWithoutCastEEEviT_T0_T2_T3_T4_T5_,"",@"SHT_CUDA_INFO"
	.sectionflags	@""
	.align	4


	//----- nvinfo : EIATTR_CUDA_API_VERSION
	.align		4
        /*0000*/ 	.byte	0x04, 0x37
        /*0002*/ 	.short	(.L_2346 - .L_2345)
.L_2345:
        /*0004*/ 	.word	0x00000082


	//----- nvinfo : EIATTR_KPARAM_INFO
	.align		4
.L_2346:
        /*0008*/ 	.byte	0x04, 0x17
        /*000a*/ 	.short	(.L_2348 - .L_2347)
.L_2347:
        /*000c*/ 	.word	0x00000000
        /*0010*/ 	.short	0x0006
        /*0012*/ 	.short	0x003b
        /*0014*/ 	.byte	0x00, 0xf0, 0x05, 0x00


	//----- nvinfo : EIATTR_KPARAM_INFO
	.align		4
.L_2348:
        /*0018*/ 	.byte	0x04, 0x17
        /*001a*/ 	.short	(.L_2350 - .L_2349)
.L_2349:
        /*001c*/ 	.word	0x00000000
        /*0020*/ 	.short	0x0005
        /*0022*/ 	.short	0x003a
        /*0024*/ 	.byte	0x00, 0xf0, 0x05, 0x00


	//----- nvinfo : EIATTR_KPARAM_INFO
	.align		4
.L_2350:
        /*0028*/ 	.byte	0x04, 0x17
        /*002a*/ 	.short	(.L_2352 - .L_2351)
.L_2351:
        /*002c*/ 	.word	0x00000000
        /*0030*/ 	.short	0x0004
        /*0032*/ 	.short	0x0039
        /*0034*/ 	.byte	0x00, 0xf0, 0x05, 0x00


	//----- nvinfo : EIATTR_KPARAM_INFO
	.align		4
.L_2352:
        /*0038*/ 	.byte	0x04, 0x17
        /*003a*/ 	.short	(.L_2354 - .L_2353)
.L_2353:
        /*003c*/ 	.word	0x00000000
        /*0040*/ 	.short	0x0003
        /*0042*/ 	.short	0x0038
        /*0044*/ 	.byte	0x00, 0xf0, 0x05, 0x00


	//----- nvinfo : EIATTR_KPARAM_INFO
	.align		4
.L_2354:
        /*0048*/ 	.byte	0x04, 0x17
        /*004a*/ 	.short	(.L_2356 - .L_2355)
.L_2355:
        /*004c*/ 	.word	0x00000000
        /*0050*/ 	.short	0x0002
        /*0052*/ 	.short	0x0018
        /*0054*/ 	.byte	0x00, 0xf0, 0x81, 0x00


	//----- nvinfo : EIATTR_KPARAM_INFO
	.align		4
.L_2356:
        /*0058*/ 	.byte	0x04, 0x17
        /*005a*/ 	.short	(.L_2358 - .L_2357)
.L_2357:
        /*005c*/ 	.word	0x00000000
        /*0060*/ 	.short	0x0001
        /*0062*/ 	.short	0x0008
        /*0064*/ 	.byte	0x00, 0xf0, 0x41, 0x00


	//----- nvinfo : EIATTR_KPARAM_INFO
	.align		4
.L_2358:
        /*0068*/ 	.byte	0x04, 0x17
        /*006a*/ 	.short	(.L_2360 - .L_2359)
.L_2359:
        /*006c*/ 	.word	0x00000000
        /*0070*/ 	.short	0x0000
        /*0072*/ 	.short	0x0000
        /*0074*/ 	.byte	0x00, 0xf0, 0x11, 0x00


	//----- nvinfo : EIATTR_SPARSE_MMA_MASK
	.align		4
.L_2360:
        /*0078*/ 	.byte	0x03, 0x50
        /*007a*/ 	.short	0x0000


	//----- nvinfo : EIATTR_MAXREG_COUNT
	.align		4
        /*007c*/ 	.byte	0x03, 0x1b
        /*007e*/ 	.short	0x00ff


	//----- nvinfo : EIATTR_MERCURY_ISA_VERSION
	.align		4
        /*0080*/ 	.byte	0x03, 0x5f
        /*0082*/ 	.short	0x0101


	//----- nvinfo : EIATTR_VRC_CTA_INIT_COUNT
	.align		4
        /*0084*/ 	.byte	0x02, 0x4a
	.zero		1
	.zero		1


	//----- nvinfo : EIATTR_EXIT_INSTR_OFFSETS
	.align		4
        /*0088*/ 	.byte	0x04, 0x1c
        /*008a*/ 	.short	(.L_2362 - .L_2361)


	//   ....[0]....
.L_2361:
        /*008c*/ 	.word	0x00000670


	//   ....[1]....
        /*0090*/ 	.word	0x000006c0


	//----- nvinfo : EIATTR_MAX_THREADS
	.align		4
.L_2362:
        /*0094*/ 	.byte	0x04, 0x05
        /*0096*/ 	.short	(.L_2364 - .L_2363)
.L_2363:
        /*0098*/ 	.word	0x00000080
        /*009c*/ 	.word	0x00000001
        /*00a0*/ 	.word	0x00000001


	//----- nvinfo : EIATTR_CRS_STACK_SIZE
	.align		4
.L_2364:
        /*00a4*/ 	.byte	0x04, 0x1e
        /*00a6*/ 	.short	(.L_2366 - .L_2365)
.L_2365:
        /*00a8*/ 	.word	0x00000000


	//----- nvinfo : EIATTR_CBANK_PARAM_SIZE
	.align		4
.L_2366:
        /*00ac*/ 	.byte	0x03, 0x19
        /*00ae*/ 	.short	0x003c


	//----- nvinfo : EIATTR_PARAM_CBANK
	.align		4
        /*00b0*/ 	.byte	0x04, 0x0a
        /*00b2*/ 	.short	(.L_2368 - .L_2367)
	.align		4
.L_2367:
        /*00b4*/ 	.word	index@(.nv.constant0._ZN2at6native27unrolled_elementwise_kernelIZZZNS0_54_GLOBAL__N__d8c5977b_16_LinearAlgebra_cu_35b291db_316116addr_kernel_cudaERNS_14TensorIteratorERKN3c106ScalarES8_ENKUlvE_clEvENKUlvE5_clEvEUlfffE0_St5arrayIPcLm4EELi4E23TrivialOffsetCalculatorILi3EjESF_ILi1EjENS0_6memory15LoadWithoutCastENSI_16StoreWithoutCastEEEviT_T0_T2_T3_T4_T5_)
        /*00b8*/ 	.short	0x0380
        /*00ba*/ 	.short	0x003c


	//----- nvinfo : EIATTR_SW_WAR
	.align		4
.L_2368:
        /*00bc*/ 	.byte	0x04, 0x36
        /*00be*/ 	.short	(.L_2370 - .L_2369)
.L_2369:
        /*00c0*/ 	.word	0x00000008
.L_2370:


//--------------------- .nv.info._ZN2at6native29vectorized_elementwise_kernelILi2EZZZNS0_54_GLOBAL__N__d8c5977b_16_LinearAlgebra_cu_35b291db_316116addr_kernel_cudaERNS_14TensorIteratorERKN3c106ScalarES8_ENKUlvE_clEvENKUlvE5_clEvEUlfffE0_St5arrayIPcLm4EEEEviT0_T1_ --------------------------
	.section	.nv.info._ZN2at6native29vectorized_elementwise_kernelILi2EZZZNS0_54_GLOBAL__N__d8c5977b_16_LinearAlgebra_cu_35b291db_316116addr_kernel_cudaERNS_14TensorIteratorERKN3c106ScalarES8_ENKUlvE_clEvENKUlvE5_clEvEUlfffE0_St5arrayIPcLm4EEEEviT0_T1_,"",@"SHT_CUDA_INFO"
	.sectionflags	@""
	.align	4


	//----- nvinfo : EIATTR_CUDA_API_VERSION
	.align		4
        /*0000*/ 	.byte	0x04, 0x37
        /*0002*/ 	.short	(.L_2372 - .L_2371)
.L_2371:
        /*0004*/ 	.word	0x00000082


	//----- nvinfo : EIATTR_KPARAM_INFO
	.align		4
.L_2372:
        /*0008*/ 	.byte	0x04, 0x17
        /*000a*/ 	.short	(.L_2374 - .L_2373)
.L_2373:
        /*000c*/ 	.word	0x00000000
        /*0010*/ 	.short	0x0002
        /*0012*/ 	.short	0x0018
        /*0014*/ 	.byte	0x00, 0xf0, 0x81, 0x00


	//----- nvinfo : EIATTR_KPARAM_INFO
	.align		4
.L_2374:
        /*0018*/ 	.byte	0x04, 0x17
        /*001a*/ 	.short	(.L_2376 - .L_2375)
.L_2375:
        /*001c*/ 	.word	0x00000000
        /*0020*/ 	.short	0x0001
        /*0022*/ 	.short	0x0008
        /*0024*/ 	.byte	0x00, 0xf0, 0x41, 0x00


	//----- nvinfo : EIATTR_KPARAM_INFO
	.align		4
.L_2376:
        /*0028*/ 	.byte	0x04, 0x17
        /*002a*/ 	.short	(.L_2378 - .L_2377)
.L_2377:
        /*002c*/ 	.word	0x00000000
        /*0030*/ 	.short	0x0000
        /*0032*/ 	.short	0x0000
        /*0034*/ 	.byte	0x00, 0xf0, 0x11, 0x00


	//----- nvinfo : EIATTR_SPARSE_MMA_MASK
	.align		4
.L_2378:
        /*0038*/ 	.byte	0x03, 0x50
        /*003a*/ 	.short	0x0000


	//----- nvinfo : EIATTR_MAXREG_COUNT
	.align		4
        /*003c*/ 	.byte	0x03, 0x1b
        /*003e*/ 	.short	0x00ff


	//----- nvinfo : EIATTR_MERCURY_ISA_VERSION
	.align		4
        /*0040*/ 	.byte	0x03, 0x5f
        /*0042*/ 	.short	0x0101


	//----- nvinfo : EIATTR_VRC_CTA_INIT_COUNT
	.align		4
        /*0044*/ 	.byte	0x02, 0x4a
	.zero		1
	.zero		1


	//----- nvinfo : EIATTR_EXIT_INSTR_OFFSETS
	.align		4
        /*0048*/ 	.byte	0x04, 0x1c
        /*004a*/ 	.short	(.L_2380 - .L_2379)


	//   ....[0]....
.L_2379:
        /*004c*/ 	.word	0x00000ca0


	//   ....[1]....
        /*0050*/ 	.word	0x00000cf0


	//   ....[2]....
        /*0054*/ 	.word	0x00001070


	//----- nvinfo : EIATTR_MAX_THREADS
	.align		4
.L_2380:
        /*0058*/ 	.byte	0x04, 0x05
        /*005a*/ 	.short	(.L_2382 - .L_2381)
.L_2381:
        /*005c*/ 	.word	0x00000080
        /*0060*/ 	.word	0x00000001
        /*0064*/ 	.word	0x00000001


	//----- nvinfo : EIATTR_CRS_STACK_SIZE
	.align		4
.L_2382:
        /*0068*/ 	.byte	0x04, 0x1e
        /*006a*/ 	.short	(.L_2384 - .L_2383)
.L_2383:
        /*006c*/ 	.word	0x00000000


	//----- nvinfo : EIATTR_CBANK_PARAM_SIZE
	.align		4
.L_2384:
        /*0070*/ 	.byte	0x03, 0x19
        /*0072*/ 	.short	0x0038


	//----- nvinfo : EIATTR_PARAM_CBANK
	.align		4
        /*0074*/ 	.byte	0x04, 0x0a
        /*0076*/ 	.short	(.L_2386 - .L_2385)
	.align		4
.L_2385:
        /*0078*/ 	.word	index@(.nv.constant0._ZN2at6native29vectorized_elementwise_kernelILi2EZZZNS0_54_GLOBAL__N__d8c5977b_16_LinearAlgebra_cu_35b291db_316116addr_kernel_cudaERNS_14TensorIteratorERKN3c106ScalarES8_ENKUlvE_clEvENKUlvE5_clEvEUlfffE0_St5arrayIPcLm4EEEEviT0_T1_)
        /*007c*/ 	.short	0x0380
        /*007e*/ 	.short	0x0038


	//----- nvinfo : EIATTR_SW_WAR
	.align		4
.L_2386:
        /*0080*/ 	.byte	0x04, 0x36
        /*0082*/ 	.short	(.L_2388 - .L_2387)
.L_2387:
        /*0084*/ 	.word	0x00000008
.L_2388:


//--------------------- .nv.info._ZN2at6native29vectorized_elementwise_kernelILi4EZZZNS0_54_GLOBAL__N__d8c5977b_16_LinearAlgebra_cu_35b291db_316116addr_kernel_cudaERNS_14TensorIteratorERKN3c106ScalarES8_ENKUlvE_clEvENKUlvE5_clEvEUlfffE0_St5arrayIPcLm4EEEEviT0_T1_ --------------------------
	.section	.nv.info._ZN2at6native29vectorized_elementwise_kernelILi4EZZZNS0_54_GLOBAL__N__d8c5977b_16_LinearAlgebra_cu_35b291db_316116addr_kernel_cudaERNS_14TensorIteratorERKN3c106ScalarES8_ENKUlvE_clEvENKUlvE5_clEvEUlfffE0_St5arrayIPcLm4EEEEviT0_T1_,"",@"SHT_CUDA_INFO"
	.sectionflags	@""
	.align	4


	//----- nvinfo : EIATTR_CUDA_API_VERSION
	.align		4
        /*0000*/ 	.byte	0x04, 0x37
        /*0002*/ 	.short	(.L_2390 - .L_2389)
.L_2389:
        /*0004*/ 	.word	0x00000082


	//----- nvinfo : EIATTR_KPARAM_INFO
	.align		4
.L_2390:
        /*0008*/ 	.byte	0x04, 0x17
        /*000a*/ 	.short	(.L_2392 - .L_2391)
.L_2391:
        /*000c*/ 	.word	0x00000000
        /*0010*/ 	.short	0x0002
        /*0012*/ 	.short	0x0018
        /*0014*/ 	.byte	0x00, 0xf0, 0x81, 0x00


	//----- nvinfo : EIATTR_KPARAM_INFO
	.align		4
.L_2392:
        /*0018*/ 	.byte	0x04, 0x17
        /*001a*/ 	.short	(.L_2394 - .L_2393)
.L_2393:
        /*001c*/ 	.word	0x00000000
        /*0020*/ 	.short	0x0001
        /*0022*/ 	.short	0x0008
        /*0024*/ 	.byte	0x00, 0xf0, 0x41, 0x00


	//----- nvinfo : EIATTR_KPARAM_INFO
	.align		4
.L_2394:
        /*0028*/ 	.byte	0x04, 0x17
        /*002a*/ 	.short	(.L_2396 - .L_2395)
.L_2395:
        /*002c*/ 	.word	0x00000000
        /*0030*/ 	.short	0x0000
        /*0032*/ 	.short	0x0000
        /*0034*/ 	.byte	0x00, 0xf0, 0x11, 0x00


	//----- nvinfo : EIATTR_SPARSE_MMA_MASK
	.align		4
.L_2396:
        /*0038*/ 	.byte	0x03, 0x50
        /*003a*/ 	.short	0x0000


	//----- nvinfo : EIATTR_MAXREG_COUNT
	.align		4
        /*003c*/ 	.byte	0x03, 0x1b
        /*003e*/ 	.short	0x00ff


	//----- nvinfo : EIATTR_MERCURY_ISA_VERSION
	.align		4
        /*0040*/ 	.byte	0x03, 0x5f
        /*0042*/ 	.short	0x0101


	//----- nvinfo : EIATTR_VRC_CTA_INIT_COUNT
	.align		4
        /*0044*/ 	.byte	0x02, 0x4a
	.zero		1
	.zero		1


	//----- nvinfo : EIATTR_EXIT_INSTR_OFFSETS
	.align		4
        /*0048*/ 	.byte	0x04, 0x1c
        /*004a*/ 	.short	(.L_2398 - .L_2397)


	//   ....[0]....
.L_2397:
        /*004c*/ 	.word	0x00000ca0


	//   ....[1]....
        /*0050*/ 	.word	0x00000cf0


	//   ....[2]....
        /*0054*/ 	.word	0x00000ff0


	//----- nvinfo : EIATTR_MAX_THREADS
	.align		4
.L_2398:
        /*0058*/ 	.byte	0x04, 0x05
        /*005a*/ 	.short	(.L_2400 - .L_2399)
.L_2399:
        /*005c*/ 	.word	0x00000080
        /*0060*/ 	.word	0x00000001
        /*0064*/ 	.word	0x00000001


	//----- nvinfo : EIATTR_CRS_STACK_SIZE
	.align		4
.L_2400:
        /*0068*/ 	.byte	0x04, 0x1e
        /*006a*/ 	.short	(.L_2402 - .L_2401)
.L_2401:
        /*006c*/ 	.word	0x00000000


	//----- nvinfo : EIATTR_CBANK_PARAM_SIZE
	.align		4
.L_2402:
        /*0070*/ 	.byte	0x03, 0x19
        /*0072*/ 	.short	0x0038


	//----- nvinfo : EIATTR_PARAM_CBANK
	.align		4
        /*0074*/ 	.byte	0x04, 0x0a
        /*0076*/ 	.short	(.L_2404 - .L_2403)
	.align		4
.L_2403:
        /*0078*/ 	.word	index@(.nv.constant0._ZN2at6native29vectorized_elementwise_kernelILi4EZZZNS0_54_GLOBAL__N__d8c5977b_16_LinearAlgebra_cu_35b291db_316116addr_kernel_cudaERNS_14TensorIteratorERKN3c106ScalarES8_ENKUlvE_clEvENKUlvE5_clEvEUlfffE0_St5arrayIPcLm4EEEEviT0_T1_)
        /*007c*/ 	.short	0x0380
        /*007e*/ 	.short	0x0038


	//----- nvinfo : EIATTR_SW_WAR
	.align		4
.L_2404:
        /*0080*/ 	.byte	0x04, 0x36
        /*0082*/ 	.short	(.L_2406 - .L_2405)
.L_2405:
        /*0084*/ 	.word	0x00000008
.L_2406:


//--------------------- .nv.info._ZN2at6native29vectorized_elementwise_kernelILi8EZZZNS0_54_GLOBAL__N__d8c5977b_16_LinearAlgebra_cu_35b291db_316116addr_kernel_cudaERNS_14TensorIteratorERKN3c106ScalarES8_ENKUlvE_clEvENKUlvE5_clEvEUlfffE0_St5arrayIPcLm4EEEEviT0_T1_ --------------------------
	.section	.nv.info._ZN2at6native29vectorized_elementwise_kernelILi8EZZZNS0_54_GLOBAL__N__d8c5977b_16_LinearAlgebra_cu_35b291db_316116addr_kernel_cudaERNS_14TensorIteratorERKN3c106ScalarES8_ENKUlvE_clEvENKUlvE5_clEvEUlfffE0_St5arrayIPcLm4EEEEviT0_T1_,"",@"SHT_CUDA_INFO"
	.sectionflags	@""
	.align	4


	//----- nvinfo : EIATTR_CUDA_API_VERSION
	.align		4
        /*0000*/ 	.byte	0x04, 0x37
        /*0002*/ 	.short	(.L_2408 - .L_2407)
.L_2407:
        /*0004*/ 	.word	0x00000082


	//----- nvinfo : EIATTR_KPARAM_INFO
	.align		4
.L_2408:
        /*0008*/ 	.byte	0x04, 0x17
        /*000a*/ 	.short	(.L_2410 - .L_2409)
.L_2409:
        /*000c*/ 	.word	0x00000000
        /*0010*/ 	.short	0x0002
        /*0012*/ 	.short	0x0018
        /*0014*/ 	.byte	0x00, 0xf0, 0x81, 0x00


	//----- nvinfo : EIATTR_KPARAM_INFO
	.align		4
.L_2410:
        /*0018*/ 	.byte	0x04, 0x17
        /*001a*/ 	.short	(.L_2412 - .L_2411)
.L_2411:
        /*001c*/ 	.word	0x00000000
        /*0020*/ 	.short	0x0001
        /*0022*/ 	.short	0x0008
        /*0024*/ 	.byte	0x00, 0xf0, 0x41, 0x00


	//----- nvinfo : EIATTR_KPARAM_INFO
	.align		4
.L_2412:
        /*0028*/ 	.byte	0x04, 0x17
        /*002a*/ 	.short	(.L_2414 - .L_2413)
.L_2413:
        /*002c*/ 	.word	0x00000000
        /*0030*/ 	.short	0x0000
        /*0032*/ 	.short	0x0000
        /*0034*/ 	.byte	0x00, 0xf0, 0x11, 0x00


	//----- nvinfo : EIATTR_SPARSE_MMA_MASK
	.align		4
.L_2414:
        /*0038*/ 	.byte	0x03, 0x50
        /*003a*/ 	.short	0x0000


	//----- nvinfo : EIATTR_MAXREG_COUNT
	.align		4
        /*003c*/ 	.byte	0x03, 0x1b
        /*003e*/ 	.short	0x00ff


	//----- nvinfo : EIATTR_MERCURY_ISA_VERSION
	.align		4
        /*0040*/ 	.byte	0x03, 0x5f
        /*0042*/ 	.short	0x0101


	//----- nvinfo : EIATTR_VRC_CTA_INIT_COUNT
	.align		4
        /*0044*/ 	.byte	0x02, 0x4a
	.zero		1
	.zero		1


	//----- nvinfo : EIATTR_EXIT_INSTR_OFFSETS
	.align		4
        /*0048*/ 	.byte	0x04, 0x1c
        /*004a*/ 	.short	(.L_2416 - .L_2415)


	//   ....[0]....
.L_2415:
        /*004c*/ 	.word	0x00000c90


	//   ....[1]....
        /*0050*/ 	.word	0x00000ce0


	//   ....[2]....
        /*0054*/ 	.word	0x00000fa0


	//----- nvinfo : EIATTR_MAX_THREADS
	.align		4
.L_2416:
        /*0058*/ 	.byte	0x04, 0x05
        /*005a*/ 	.short	(.L_2418 - .L_2417)
.L_2417:
        /*005c*/ 	.word	0x00000080
        /*0060*/ 	.word	0x00000001
        /*0064*/ 	.word	0x00000001


	//----- nvinfo : EIATTR_CRS_STACK_SIZE
	.align		4
.L_2418:
        /*0068*/ 	.byte	0x04, 0x1e
        /*006a*/ 	.short	(.L_2420 - .L_2419)
.L_2419:
        /*006c*/ 	.word	0x00000000


	//----- nvinfo : EIATTR_CBANK_PARAM_SIZE
	.align		4
.L_2420:
        /*0070*/ 	.byte	0x03, 0x19
        /*0072*/ 	.short	0x0038


	//----- nvinfo : EIATTR_PARAM_CBANK
	.align		4
        /*0074*/ 	.byte	0x04, 0x0a
        /*0076*/ 	.short	(.L_2422 - .L_2421)
	.align		4
.L_2421:
        /*0078*/ 	.word	index@(.nv.constant0._ZN2at6native29vectorized_elementwise_kernelILi8EZZZNS0_54_GLOBAL__N__d8c5977b_16_LinearAlgebra_cu_35b291db_316116addr_kernel_cudaERNS_14TensorIteratorERKN3c106ScalarES8_ENKUlvE_clEvENKUlvE5_clEvEUlfffE0_St5arrayIPcLm4EEEEviT0_T1_)
        /*007c*/ 	.short	0x0380
        /*007e*/ 	.short	0x0038


	//----- nvinfo : EIATTR_SW_WAR
	.align		4
.L_2422:
        /*0080*/ 	.byte	0x04, 0x36
        /*0082*/ 	.short	(.L_2424 - .L_2423)
.L_2423:
        /*0084*/ 	.word	0x00000008
.L_2424:


//--------------------- .nv.info._ZN2at6native18elementwise_kernelILi128ELi4EZNS0_15gpu_kernel_implIZZZNS0_54_GLOBAL__N__d8c5977b_16_LinearAlgebra_cu_35b291db_316116addr_kernel_cudaERNS_14TensorIteratorERKN3c106ScalarES9_ENKUlvE_clEvENKUlvE5_clEvEUlfffE_EEvRNS_18TensorIteratorBaseERKT_EUliE_EEviT1_ --------------------------
	.section	.nv.info._ZN2at6native18elementwise_kernelILi128ELi4EZNS0_15gpu_kernel_implIZZZNS0_54_GLOBAL__N__d8c5977b_16_LinearAlgebra_cu_35b291db_316116addr_kernel_cudaERNS_14TensorIteratorERKN3c106ScalarES9_ENKUlvE_clEvENKUlvE5_clEvEUlfffE_EEvRNS_18TensorIteratorBaseERKT_EUliE_EEviT1_,"",@"SHT_CUDA_INFO"
	.sectionflags	@""
	.align	4


	//----- nvinfo : EIATTR_CUDA_API_VERSION
	.align		4
        /*0000*/ 	.byte	0x04, 0x37
        /*0002*/ 	.short	(.L_2426 - .L_2425)
.L_2425:
        /*0004*/ 	.word	0x00000082


	//----- nvinfo : EIATTR_KPARAM_INFO
	.align		4
.L_2426:
        /*0008*/ 	.byte	0x04, 0x17
        /*000a*/ 	.short	(.L_2428 - .L_2427)
.L_2427:
        /*000c*/ 	.word	0x00000000
        /*0010*/ 	.short	0x0001
        /*0012*/ 	.short	0x0008
        /*0014*/ 	.byte	0x00, 0xf0, 0x01, 0x0c


	//----- nvinfo : EIATTR_KPARAM_INFO
	.align		4
.L_2428:
        /*0018*/ 	.byte	0x04, 0x17
        /*001a*/ 	.short	(.L_2430 - .L_2429)
.L_2429:
        /*001c*/ 	.word	0x00000000
        /*0020*/ 	.short	0x0000
        /*0022*/ 	.short	0x0000
        /*0024*/ 	.byte	0x00, 0xf0, 0x11, 0x00


	//----- nvinfo : EIATTR_SPARSE_MMA_MASK
	.align		4
.L_2430:
        /*0028*/ 	.byte	0x03, 0x50
        /*002a*/ 	.short	0x0000


	//----- nvinfo : EIATTR_MAXREG_COUNT
	.align		4
        /*002c*/ 	.byte	0x03, 0x1b
        /*002e*/ 	.short	0x0080


	//----- nvinfo : EIATTR_EXTERNS
	.align		4
        /*0030*/ 	.byte	0x04, 0x0f
        /*0032*/ 	.short	(.L_2432 - .L_2431)


	//   ....[0]....
	.align		4
.L_2431:
        /*0034*/ 	.word	index@(__assertfail)


	//----- nvinfo : EIATTR_MERCURY_ISA_VERSION
	.align		4
.L_2432:
        /*0038*/ 	.byte	0x03, 0x5f
        /*003a*/ 	.short	0x0101


	//----- nvinfo : EIATTR_VRC_CTA_INIT_COUNT
	.align		4
        /*003c*/ 	.byte	0x02, 0x4a
	.zero		1
	.zero		1


	//----- nvinfo : EIATTR_SYSCALL_OFFSETS
	.align		4
        /*0040*/ 	.byte	0x04, 0x46
        /*0042*/ 	.short	(.L_2434 - .L_2433)


	//   ....[0]....
.L_2433:
        /*0044*/ 	.word	0x000018c0


	//   ....[1]....
        /*0048*/ 	.word	0x000025b0


	//   ....[2]....
        /*004c*/ 	.word	0x000033b0


	//   ....[3]....
        /*0050*/ 	.word	0x00004190


	//   ....[4]....
        /*0054*/ 	.word	0x00005ae0


	//   ....[5]....
        /*0058*/ 	.word	0x00006850


	//   ....[6]....
        /*005c*/ 	.word	0x00007650


	//   ....[7]....
        /*0060*/ 	.word	0x00008290


	//   ....[8]....
        /*0064*/ 	.word	0x00009cf0


	//   ....[9]....
        /*0068*/ 	.word	0x0000aa60


	//   ....[10]....
        /*006c*/ 	.word	0x0000b860


	//   ....[11]....
        /*0070*/ 	.word	0x0000c4a0


	//   ....[12]....
        /*0074*/ 	.word	0x0000df30


	//   ....[13]....
        /*0078*/ 	.word	0x0000ecb0


	//   ....[14]....
        /*007c*/ 	.word	0x0000fab0


	//   ....[15]....
        /*0080*/ 	.word	0x000106c0


	//----- nvinfo : EIATTR_EXIT_INSTR_OFFSETS
	.align		4
.L_2434:
        /*0084*/ 	.byte	0x04, 0x1c
        /*0086*/ 	.short	(.L_2436 - .L_2435)


	//   ....[0]....
.L_2435:
        /*0088*/ 	.word	0x0000c750


	//   ....[1]....
        /*008c*/ 	.word	0x0000fc40


	//   ....[2]....
        /*0090*/ 	.word	0x0000fc80


	//   ....[3]....
        /*0094*/ 	.word	0x0000fd10


	//   ....[4]....
        /*0098*/ 	.word	0x0000fd40


	//   ....[5]....
        /*009c*/ 	.word	0x0000fd70


	//   ....[6]....
        /*00a0*/ 	.word	0x0000fdf0


	//   ....[7]....
        /*00a4*/ 	.word	0x0000fe20


	//   ....[8]....
        /*00a8*/ 	.word	0x0000feb0


	//   ....[9]....
        /*00ac*/ 	.word	0x0000fef0


	//   ....[10]....
        /*00b0*/ 	.word	0x0000ff30


	//   ....[11]....
        /*00b4*/ 	.word	0x00010000


	//   ....[12]....
        /*00b8*/ 	.word	0x00010160


	//   ....[13]....
        /*00bc*/ 	.word	0x000102c0


	//   ....[14]....
        /*00c0*/ 	.word	0x00010410


	//   ....[15]....
        /*00c4*/ 	.word	0x00010440


	//   ....[16]....
        /*00c8*/ 	.word	0x00010470


	//   ....[17]....
        /*00cc*/ 	.word	0x00010510


	//   ....[18]....
        /*00d0*/ 	.word	0x00010560


	//   ....[19]....
        /*00d4*/ 	.word	0x000106d0


	//   ....[20]....
        /*00d8*/ 	.word	0x000107d0


	//   ....[21]....
        /*00dc*/ 	.word	0x00010900


	//   ....[22]....
        /*00e0*/ 	.word	0x00010930


	//----- nvinfo : EIATTR_MAX_THREADS
	.align		4
.L_2436:
        /*00e4*/ 	.byte	0x04, 0x05
        /*00e6*/ 	.short	(.L_2438 - .L_2437)
.L_2437:
        /*00e8*/ 	.word	0x00000080
        /*00ec*/ 	.word	0x00000001
        /*00f0*/ 	.word	0x00000001


	//----- nvinfo : EIATTR_CRS_STACK_SIZE
	.align		4
.L_2438:
        /*00f4*/ 	.byte	0x04, 0x1e
        /*00f6*/ 	.short	(.L_2440 - .L_2439)
.L_2439:
        /*00f8*/ 	.word	0x00000000


	//----- nvinfo : EIATTR_CBANK_PARAM_SIZE
	.align		4
.L_2440:
        /*00fc*/ 	.byte	0x03, 0x19
        /*00fe*/ 	.short	0x0308


	//----- nvinfo : EIATTR_PARAM_CBANK
	.align		4
        /*0100*/ 	.byte	0x04, 0x0a
        /*0102*/ 	.short	(.L_2442 - .L_2441)
	.align		4
.L_2441:
        /*0104*/ 	.word	index@(.nv.constant0._ZN2at6native18elementwise_kernelILi128ELi4EZNS0_15gpu_kernel_implIZZZNS0_54_GLOBAL__N__d8c5977b_16_LinearAlgebra_cu_35b291db_316116addr_kernel_cudaERNS_14TensorIteratorERKN3c106ScalarES9_ENKUlvE_clEvENKUlvE5_clEvEUlfffE_EEvRNS_18TensorIteratorBaseERKT_EUliE_EEviT1_)
        /*0108*/ 	.short	0x0380
        /*010a*/ 	.short	0x0308


	//----- nvinfo : EIATTR_SW_WAR
	.align		4
.L_2442:
        /*010c*/ 	.byte	0x04, 0x36
        /*010e*/ 	.short	(.L_2444 - .L_2443)
.L_2443:
        /*0110*/ 	.word	0x00000008
.L_2444:


//--------------------- .nv.info._ZN2at6native27unrolled_elementwise_kernelIZZZNS0_54_GLOBAL__N__d8c5977b_16_LinearAlgebra_cu_35b291db_316116addr_kernel_cudaERNS_14TensorIteratorERKN3c106ScalarES8_ENKUlvE_clEvENKUlvE5_clEvEUlfffE_St5arrayIPcLm4EELi4E23TrivialOffsetCalculatorILi3EjESF_ILi1EjENS0_6memory12LoadWithCastILi3EEENSI_13StoreWithCastILi1EEEEEviT_T0_T2_T3_T4_T5_ --------------------------
	.section	.nv.info._ZN2at6native27unrolled_elementwise_kernelIZZZNS0_54_GLOBAL__N__d8c5977b_16_LinearAlgebra_cu_35b291db_316116addr_kernel_cudaERNS_14TensorIteratorERKN3c106ScalarES8_ENKUlvE_clEvENKUlvE5_clEvEUlfffE_St5arrayIPcLm4EELi4E23TrivialOffsetCalculatorILi3EjESF_ILi1EjENS0_6memory12LoadWithCastILi3EEENSI_13StoreWithCastILi1EEEEEviT_T0_T2_T3_T4_T5_,"",@"SHT_CUDA_INFO"
	.sectionflags	@""
	.align	4


	//----- nvinfo : EIATTR_CUDA_API_VERSION
	.align		4
        /*0000*/ 	.byte	0x04, 0x37
        /*0002*/ 	.short	(.L_2446 - .L_2445)
.L_2445:
        /*0004*/ 	.word	0x00000082


	//----- nvinfo : EIATTR_KPARAM_INFO
	.align		4
.L_2446:
        /*0008*/ 	.byte	0x04, 0x17
        /*000a*/ 	.short	(.L_2448 - .L_2447)
.L_2447:
        /*000c*/ 	.word	0x00000000
        /*0010*/ 	.short	0x0006
        /*0012*/ 	.short	0x004c
        /*0014*/ 	.byte	0x00, 0xf0, 0x21, 0x00


	//----- nvinfo : EIATTR_KPARAM_INFO
	.align		4
.L_2448:
        /*0018*/ 	.byte	0x04, 0x17
        /*001a*/ 	.short	(.L_2450 - .L_2449)
.L_2449:
        /*001c*/ 	.word	0x00000000
        /*0020*/ 	.short	0x0005
        /*0022*/ 	.short	0x003c
        /*0024*/ 	.byte	0x00, 0xf0, 0x41, 0x00


	//----- nvinfo : EIATTR_KPARAM_INFO
	.align		4
.L_2450:
        /*0028*/ 	.byte	0x04, 0x17
        /*002a*/ 	.short	(.L_2452 - .L_2451)
.L_2451:
        /*002c*/ 	.word	0x00000000
        /*0030*/ 	.short	0x0004
        /*0032*/ 	.short	0x0039
        /*0034*/ 	.byte	0x00, 0xf0, 0x05, 0x00


	//----- nvinfo : EIATTR_KPARAM_INFO
	.align		4
.L_2452:
        /*0038*/ 	.byte	0x04, 0x17
        /*003a*/ 	.short	(.L_2454 - .L_2453)
.L_2453:
        /*003c*/ 	.word	0x00000000
        /*0040*/ 	.short	0x0003
        /*0042*/ 	.short	0x0038
        /*0044*/ 	.byte	0x00, 0xf0, 0x05, 0x00


	//----- nvinfo : EIATTR_KPARAM_INFO
	.align		4
.L_2454:
        /*0048*/ 	.byte	0x04, 0x17
        /*004a*/ 	.short	(.L_2456 - .L_2455)
.L_2455:
        /*004c*/ 	.word	0x00000000
        /*0050*/ 	.short	0x0002
        /*0052*/ 	.short	0x0018
        /*0054*/ 	.byte	0x00, 0xf0, 0x81, 0x00


	//----- nvinfo : EIATTR_KPARAM_INFO
	.align		4
.L_2456:
        /*0058*/ 	.byte	0x04, 0x17
        /*005a*/ 	.short	(.L_2458 - .L_2457)
.L_2457:
        /*005c*/ 	.word	0x00000000
        /*0060*/ 	.short	0x0001
        /*0062*/ 	.short	0x0008
        /*0064*/ 	.byte	0x00, 0xf0, 0x41, 0x00


	//----- nvinfo : EIATTR_KPARAM_INFO
	.align		4
.L_2458:
        /*0068*/ 	.byte	0x04, 0x17
        /*006a*/ 	.short	(.L_2460 - .L_2459)
.L_2459:
        /*006c*/ 	.word	0x00000000
        /*0070*/ 	.short	0x0000
        /*0072*/ 	.short	0x0000
        /*0074*/ 	.byte	0x00, 0xf0, 0x11, 0x00


	//----- nvinfo : EIATTR_SPARSE_MMA_MASK
	.align		4
.L_2460:
        /*0078*/ 	.byte	0x03, 0x50
        /*007a*/ 	.short	0x0000


	//----- nvinfo : EIATTR_MAXREG_COUNT
	.align		4
        /*007c*/ 	.byte	0x03, 0x1b
        /*007e*/ 	.short	0x00ff


	//----- nvinfo : EIATTR_EXTERNS
	.align		4
        /*0080*/ 	.byte	0x04, 0x0f
        /*0082*/ 	.short	(.L_2462 - .L_2461)


	//   ....[0]....
	.align		4
.L_2461:
        /*0084*/ 	.word	index@(__assertfail)


	//----- nvinfo : EIATTR_MERCURY_ISA_VERSION
	.align		4
.L_2462:
        /*0088*/ 	.byte	0x03, 0x5f
        /*008a*/ 	.short	0x0101


	//----- nvinfo : EIATTR_VRC_CTA_INIT_COUNT
	.align		4
        /*008c*/ 	.byte	0x02, 0x4a
	.zero		1
	.zero		1


	//----- nvinfo : EIATTR_SYSCALL_OFFSETS
	.align		4
        /*0090*/ 	.byte	0x04, 0x46
        /*0092*/ 	.short	(.L_2464 - .L_2463)


	//   ....[0]....
.L_2463:
        /*0094*/ 	.word	0x00000270


	//   ....[1]....
        /*0098*/ 	.word	0x00000f90


	//   ....[2]....
        /*009c*/ 	.word	0x00001db0


	//   ....[3]....
        /*00a0*/ 	.word	0x000020b0


	//   ....[4]....
        /*00a4*/ 	.word	0x00002e40


	//   ....[5]....
        /*00a8*/ 	.word	0x00003c50


	//   ....[6]....
        /*00ac*/ 	.word	0x00003ed0


	//   ....[7]....
        /*00b0*/ 	.word	0x00004c80


	//   ....[8]....
        /*00b4*/ 	.word	0x00005aa0


	//   ....[9]....
        /*00b8*/ 	.word	0x00005d20


	//   ....[10]....
        /*00bc*/ 	.word	0x00006ac0


	//   ....[11]....
        /*00c0*/ 	.word	0x000078c0


	//   ....[12]....
        /*00c4*/ 	.word	0x00008710


	//   ....[13]....
        /*00c8*/ 	.word	0x00009460


	//   ....[14]....
        /*00cc*/ 	.word	0x0000a2e0


	//   ....[15]....
        /*00d0*/ 	.word	0x0000b140


	//----- nvinfo : EIATTR_EXIT_INSTR_OFFSETS
	.align		4
.L_2464:
        /*00d4*/ 	.byte	0x04, 0x1c
        /*00d6*/ 	.short	(.L_2466 - .L_2465)


	//   ....[0]....
.L_2465:
        /*00d8*/ 	.word	0x0000a580


	//   ....[1]....
        /*00dc*/ 	.word	0x0000a6c0


	//   ....[2]....
        /*00e0*/ 	.word	0x0000a700


	//   ....[3]....
        /*00e4*/ 	.word	0x0000a790


	//   ....[4]....
        /*00e8*/ 	.word	0x0000a7c0


	//   ....[5]....
        /*00ec*/ 	.word	0x0000a7f0


	//   ....[6]....
        /*00f0*/ 	.word	0x0000a870


	//   ....[7]....
        /*00f4*/ 	.word	0x0000a8a0


	//   ....[8]....
        /*00f8*/ 	.word	0x0000a930


	//   ....[9]....
        /*00fc*/ 	.word	0x0000a970


	//   ....[10]....
        /*0100*/ 	.word	0x0000a9b0


	//   ....[11]....
        /*0104*/ 	.word	0x0000aa80


	//   ....[12]....
        /*0108*/ 	.word	0x0000abe0


	//   ....[13]....
        /*010c*/ 	.word	0x0000ad40


	//   ....[14]....
        /*0110*/ 	.word	0x0000ae90


	//   ....[15]....
        /*0114*/ 	.word	0x0000aec0


	//   ....[16]....
        /*0118*/ 	.word	0x0000aef0


	//   ....[17]....
        /*011c*/ 	.word	0x0000af90


	//   ....[18]....
        /*0120*/ 	.word	0x0000afe0


	//   ....[19]....
        /*0124*/ 	.word	0x0000b150


	//   ....[20]....
        /*0128*/ 	.word	0x0000b250


	//   ....[21]....
        /*012c*/ 	.word	0x0000b380


	//   ....[22]....
        /*0130*/ 	.word	0x0000b3b0


	//----- nvinfo : EIATTR_MAX_THREADS
	.align		4
.L_2466:
        /*0134*/ 	.byte	0x04, 0x05
        /*0136*/ 	.short	(.L_2468 - .L_2467)
.L_2467:
        /*0138*/ 	.word	0x00000080
        /*013c*/ 	.word	0x00000001
        /*0140*/ 	.word	0x00000001


	//----- nvinfo : EIATTR_CRS_STACK_SIZE
	.align		4
.L_2468:
        /*0144*/ 	.byte	0x04, 0x1e
        /*0146*/ 	.short	(.L_2470 - .L_2469)
.L_2469:
        /*0148*/ 	.word	0x00000000


	//----- nvinfo : EIATTR_CBANK_PARAM_SIZE
	.align		4
.L_2470:
        /*014c*/ 	.byte	0x03, 0x19
        /*014e*/ 	.short	0x0054


	//----- nvinfo : EIATTR_PARAM_CBANK
	.align		4
        /*0150*/ 	.byte	0x04, 0x0a
        /*0152*/ 	.short	(.L_2472 - .L_2471)
	.align		4
.L_2471:
        /*0154*/ 	.word	index@(.nv.constant0._ZN2at6native27unrolled_elementwise_kernelIZZZNS0_54_GLOBAL__N__d8c5977b_16_LinearAlgebra_cu_35b291db_316116addr_kernel_cudaERNS_14TensorIteratorERKN3c106ScalarES8_ENKUlvE_clEvENKUlvE5_clEvEUlfffE_St5arrayIPcLm4EELi4E23TrivialOffsetCalculatorILi3EjESF_ILi1EjENS0_6memory12LoadWithCastILi3EEENSI_13StoreWithCastILi1EEEEEviT_T0_T2_T3_T4_T5_)
        /*0158*/ 	.short	0x0380
        /*015a*/ 	.short	0x0054


	//----- nvinfo : EIATTR_SW_WAR
	.align		4
.L_2472:
        /*015c*/ 	.byte	0x04, 0x36
        /*015e*/ 	.short	(.L_2474 - .L_2473)
.L_2473:
        /*0160*/ 	.word	0x00000008
.L_2474:


//--------------------- .nv.info._ZN2at6native18elementwise_kernelILi128ELi2EZNS0_22gpu_kernel_impl_nocastIZZZNS0_54_GLOBAL__N__d8c5977b_16_LinearAlgebra_cu_35b291db_316116addr_kernel_cudaERNS_14TensorIteratorERKN3c106ScalarES9_ENKUlvE_clEvENKUlvE5_clEvEUlfffE_EEvRNS_18TensorIteratorBaseERKT_EUliE_EEviT1_ --------------------------
	.section	.nv.info._ZN2at6native18elementwise_kernelILi128ELi2EZNS0_22gpu_kernel_impl_nocastIZZZNS0_54_GLOBAL__N__d8c5977b_16_LinearAlgebra_cu_35b291db_316116addr_kernel_cudaERNS_14TensorIteratorERKN3c106ScalarES9_ENKUlvE_clEvENKUlvE5_clEvEUlfffE_EEvRNS_18TensorIteratorBaseERKT_EUliE_EEviT1_,"",@"SHT_CUDA_INFO"
	.sectionflags	@""
	.align	4


	//----- nvinfo : EIATTR_CUDA_API_VERSION
	.align		4
        /*0000*/ 	.byte	0x04, 0x37
        /*0002*/ 	.short	(.L_2476 - .L_2475)
.L_2475:
        /*0004*/ 	.word	0x00000082


	//----- nvinfo : EIATTR_KPARAM_INFO
	.align		4
.L_2476:
        /*0008*/ 	.byte	0x04, 0x17
        /*000a*/ 	.short	(.L_2478 - .L_2477)
.L_2477:
        /*000c*/ 	.word	0x00000000
        /*0010*/ 	.short	0x0001
        /*0012*/ 	.short	0x0008
        /*0014*/ 	.byte	0x00, 0xf0, 0xe1, 0x0b


	//----- nvinfo : EIATTR_KPARAM_INFO
	.align		4
.L_2478:
        /*0018*/ 	.byte	0x04, 0x17
        /*001a*/ 	.short	(.L_2480 - .L_2479)
.L_2479:
        /*001c*/ 	.word	0x00000000
        /*0020*/ 	.short	0x0000
        /*0022*/ 	.short	0x0000
        /*0024*/ 	.byte	0x00, 0xf0, 0x11, 0x00


	//----- nvinfo : EIATTR_SPARSE_MMA_MASK
	.align		4
.L_2480:
        /*0028*/ 	.byte	0x03, 0x50
        /*002a*/ 	.short	0x0000


	//----- nvinfo : EIATTR_MAXREG_COUNT
	.align		4
        /*002c*/ 	.byte	0x03, 0x1b
        /*002e*/ 	.short	0x0080


	//----- nvinfo : EIATTR_MERCURY_ISA_VERSION
	.align		4
        /*0030*/ 	.byte	0x03, 0x5f
        /*0032*/ 	.short	0x0101


	//----- nvinfo : EIATTR_VRC_CTA_INIT_COUNT
	.align		4
        /*0034*/ 	.byte	0x02, 0x4a
	.zero		1
	.zero		1


	//----- nvinfo : EIATTR_EXIT_INSTR_OFFSETS
	.align		4
        /*0038*/ 	.byte	0x04, 0x1c
        /*003a*/ 	.short	(.L_2482 - .L_2481)


	//   ....[0]....
.L_2481:
        /*003c*/ 	.word	0x00000190


	//   ....[1]....
        /*0040*/ 	.word	0x00000230


	//   ....[2]....
        /*0044*/ 	.word	0x00001990


	//   ....[3]....
        /*0048*/ 	.word	0x00003050


	//----- nvinfo : EIATTR_MAX_THREADS
	.align		4
.L_2482:
        /*004c*/ 	.byte	0x04, 0x05
        /*004e*/ 	.short	(.L_2484 - .L_2483)
.L_2483:
        /*0050*/ 	.word	0x00000080
        /*0054*/ 	.word	0x00000001
        /*0058*/ 	.word	0x00000001


	//----- nvinfo : EIATTR_CRS_STACK_SIZE
	.align		4
.L_2484:
        /*005c*/ 	.byte	0x04, 0x1e
        /*005e*/ 	.short	(.L_2486 - .L_2485)
.L_2485:
        /*0060*/ 	.word	0x00000000


	//----- nvinfo : EIATTR_CBANK_PARAM_SIZE
	.align		4
.L_2486:
        /*0064*/ 	.byte	0x03, 0x19
        /*0066*/ 	.short	0x0300


	//----- nvinfo : EIATTR_PARAM_CBANK
	.align		4
        /*0068*/ 	.byte	0x04, 0x0a
        /*006a*/ 	.short	(.L_2488 - .L_2487)
	.align		4
.L_2487:
        /*006c*/ 	.word	index@(.nv.constant0._ZN2at6native18elementwise_kernelILi128ELi2EZNS0_22gpu_kernel_impl_nocastIZZZNS0_54_GLOBAL__N__d8c5977b_16_LinearAlgebra_cu_35b291db_316116addr_kernel_cudaERNS_14TensorIteratorERKN3c106ScalarES9_ENKUlvE_clEvENKUlvE5_clEvEUlfffE_EEvRNS_18TensorIteratorBaseERKT_EUliE_EEviT1_)
        /*0070*/ 	.short	0x0380
        /*0072*/ 	.short	0x0300


	//----- nvinfo : EIATTR_SW_WAR
	.align		4
.L_2488:
        /*0074*/ 	.byte	0x04, 0x36
        /*0076*/ 	.short	(.L_2490 - .L_2489)
.L_2489:
        /*0078*/ 	.word	0x00000008
.L_2490:


//--------------------- .nv.info._ZN2at6native27unrolled_elementwise_kernelIZZZNS0_54_GLOBAL__N__d8c5977b_16_LinearAlgebra_cu_35b291db_316116addr_kernel_cudaERNS_14TensorIteratorERKN3c106ScalarES8_ENKUlvE_clEvENKUlvE5_clEvEUlfffE_St5arrayIPcLm4EELi4E23TrivialOffsetCalculatorILi3EjESF_ILi1EjENS0_6memory15LoadWithoutCastENSI_16StoreWithoutCastEEEviT_T0_T2_T3_T4_T5_ --------------------------
	.section	.nv.info._ZN2at6native27unrolled_elementwise_kernelIZZZNS0_54_GLOBAL__N__d8c5977b_16_LinearAlgebra_cu_35b291db_316116addr_kernel_cudaERNS_14TensorIteratorERKN3c106ScalarES8_ENKUlvE_clEvENKUlvE5_clEvEUlfffE_St5arrayIPcLm4EELi4E23TrivialOffsetCalculatorILi3EjESF_ILi1EjENS0_6memory15LoadWithoutCastENSI_16StoreWithoutCastEEEviT_T0_T2_T3_T4_T5_,"",@"SHT_CUDA_INFO"
	.sectionflags	@""
	.align	4


	//----- nvinfo : EIATTR_CUDA_API_VERSION
	.align		4
        /*0000*/ 	.byte	0x04, 0x37
        /*0002*/ 	.short	(.L_2492 - .L_2491)
.L_2491:
        /*0004*/ 	.word	0x00000082


	//----- nvinfo : EIATTR_KPARAM_INFO
	.align		4
.L_2492:
        /*0008*/ 	.byte	0x04, 0x17
        /*000a*/ 	.short	(.L_2494 - .L_2493)
.L_2493:
        /*000c*/ 	.word	0x00000000
        /*0010*/ 	.short	0x0006
        /*0012*/ 	.short	0x003b
        /*0014*/ 	.byte	0x00, 0xf0, 0x05, 0x00


	//----- nvinfo : EIATTR_KPARAM_INFO
	.align		4
.L_2494:
        /*0018*/ 	.byte	0x04, 0x17
        /*001a*/ 	.short	(.L_2496 - .L_2495)
.L_2495:
        /*001c*/ 	.word	0x00000000
        /*0020*/ 	.short	0x0005
        /*0022*/ 	.short	0x003a
        /*0024*/ 	.byte	0x00, 0xf0, 0x05, 0x00


	//----- nvinfo : EIATTR_KPARAM_INFO
	.align		4
.L_2496:
        /*0028*/ 	.byte	0x04, 0x17
        /*002a*/ 	.short	(.L_2498 - .L_2497)
.L_2497:
        /*002c*/ 	.word	0x00000000
        /*0030*/ 	.short	0x0004
        /*0032*/ 	.short	0x0039
        /*0034*/ 	.byte	0x00, 0xf0, 0x05, 0x00


	//----- nvinfo : EIATTR_KPARAM_INFO
	.align		4
.L_2498:
        /*0038*/ 	.byte	0x04, 0x17
        /*003a*/ 	.short	(.L_2500 - .L_2499)
.L_2499:
        /*003c*/ 	.word	0x00000000
        /*0040*/ 	.short	0x0003
        /*0042*/ 	.short	0x0038
        /*0044*/ 	.byte	0x00, 0xf0, 0x05, 0x00


	//----- nvinfo : EIATTR_KPARAM_INFO
	.align		4
.L_2500:
        /*0048*/ 	.byte	0x04, 0x17
        /*004a*/ 	.short	(.L_2502 - .L_2501)
.L_2501:
        /*004c*/ 	.word	0x00000000
        /*0050*/ 	.short	0x0002
        /*0052*/ 	.short	0x0018
        /*0054*/ 	.byte	0x00, 0xf0, 0x81, 0x00


	//----- nvinfo : EIATTR_KPARAM_INFO
	.align		4
.L_2502:
        /*0058*/ 	.byte	0x04, 0x17
        /*005a*/ 	.short	(.L_2504 - .L_2503)
.L_2503:
        /*005c*/ 	.word	0x00000000
        /*0060*/ 	.short	0x0001
        /*0062*/ 	.short	0x0008
        /*0064*/ 	.byte	0x00, 0xf0, 0x41, 0x00


	//----- nvinfo : EIATTR_KPARAM_INFO
	.align		4
.L_2504:
        /*0068*/ 	.byte	0x04, 0x17
        /*006a*/ 	.short	(.L_2506 - .L_2505)
.L_2505:
        /*006c*/ 	.word	0x00000000
        /*0070*/ 	.short	0x0000
        /*0072*/ 	.short	0x0000
        /*0074*/ 	.byte	0x00, 0xf0, 0x11, 0x00


	//----- nvinfo : EIATTR_SPARSE_MMA_MASK
	.align		4
.L_2506:
        /*0078*/ 	.byte	0x03, 0x50
        /*007a*/ 	.short	0x0000


	//----- nvinfo : EIATTR_MAXREG_COUNT
	.align		4
        /*007c*/ 	.byte	0x03, 0x1b
        /*007e*/ 	.short	0x00ff


	//----- nvinfo : EIATTR_MERCURY_ISA_VERSION
	.align		4
        /*0080*/ 	.byte	0x03, 0x5f
        /*0082*/ 	.short	0x0101


	//----- nvinfo : EIATTR_VRC_CTA_INIT_COUNT
	.align		4
        /*0084*/ 	.byte	0x02, 0x4a
	.zero		1
	.zero		1


	//----- nvinfo : EIATTR_EXIT_INSTR_OFFSETS
	.align		4
        /*0088*/ 	.byte	0x04, 0x1c
        /*008a*/ 	.short	(.L_2508 - .L_2507)


	//   ....[0]....
.L_2507:
        /*008c*/ 	.word	0x00000540


	//   ....[1]....
        /*0090*/ 	.word	0x00000590


	//----- nvinfo : EIATTR_MAX_THREADS
	.align		4
.L_2508:
        /*0094*/ 	.byte	0x04, 0x05
        /*0096*/ 	.short	(.L_2510 - .L_2509)
.L_2509:
        /*0098*/ 	.word	0x00000080
        /*009c*/ 	.word	0x00000001
        /*00a0*/ 	.word	0x00000001


	//----- nvinfo : EIATTR_CRS_STACK_SIZE
	.align		4
.L_2510:
        /*00a4*/ 	.byte	0x04, 0x1e
        /*00a6*/ 	.short	(.L_2512 - .L_2511)
.L_2511:
        /*00a8*/ 	.word	0x00000000


	//----- nvinfo : EIATTR_CBANK_PARAM_SIZE
	.align		4
.L_2512:
        /*00ac*/ 	.byte	0x03, 0x19
        /*00ae*/ 	.short	0x003c


	//----- nvinfo : EIATTR_PARAM_CBANK
	.align		4
        /*00b0*/ 	.byte	0x04, 0x0a
        /*00b2*/ 	.short	(.L_2514 - .L_2513)
	.align		4
.L_2513:
        /*00b4*/ 	.word	index@(.nv.constant0._ZN2at6native27unrolled_elementwise_kernelIZZZNS0_54_GLOBAL__N__d8c5977b_16_LinearAlgebra_cu_35b291db_316116addr_kernel_cudaERNS_14TensorIteratorERKN3c106ScalarES8_ENKUlvE_clEvENKUlvE5_clEvEUlfffE_St5arrayIPcLm4EELi4E23TrivialOffsetCalculatorILi3EjESF_ILi1EjENS0_6memory15LoadWithoutCastENSI_16StoreWithoutCastEEEviT_T0_T2_T3_T4_T5_)
        /*00b8*/ 	.short	0x0380
        /*00ba*/ 	.short	0x003c


	//----- nvinfo : EIATTR_SW_WAR
	.align		4
.L_2514:
        /*00bc*/ 	.byte	0x04, 0x36
        /*00be*/ 	.short	(.L_2516 - .L_2515)
.L_2515:
        /*00c0*/ 	.word	0x00000008
.L_2516:


//--------------------- .nv.info._ZN2at6native29vectorized_elementwise_kernelILi2EZZZNS0_54_GLOBAL__N__d8c5977b_16_LinearAlgebra_cu_35b291db_316116addr_kernel_cudaERNS_14TensorIteratorERKN3c106ScalarES8_ENKUlvE_clEvENKUlvE5_clEvEUlfffE_St5arrayIPcLm4EEEEviT0_T1_ --------------------------
	.section	.nv.info._ZN2at6native29vectorized_elementwise_kernelILi2EZZZNS0_54_GLOBAL__N__d8c5977b_16_LinearAlgebra_cu_35b291db_316116addr_kernel_cudaERNS_14TensorIteratorERKN3c106ScalarES8_ENKUlvE_clEvENKUlvE5_clEvEUlfffE_St5arrayIPcLm4EEEEviT0_T1_,"",@"SHT_CUDA_INFO"
	.sectionflags	@""
	.align	4


	//----- nvinfo : EIATTR_CUDA_API_VERSION
	.align		4
        /*0000*/ 	.byte	0x04, 0x37
        /*0002*/ 	.short	(.L_2518 - .L_2517)
.L_2517:
        /*0004*/ 	.word	0x00000082


	//----- nvinfo : EIATTR_KPARAM_INFO
	.align		4
.L_2518:
        /*0008*/ 	.byte	0x04, 0x17
        /*000a*/ 	.short	(.L_2520 - .L_2519)
.L_2519:
        /*000c*/ 	.word	0x00000000
        /*0010*/ 	.short	0x0002
        /*0012*/ 	.short	0x0018
        /*0014*/ 	.byte	0x00, 0xf0, 0x81, 0x00


	//----- nvinfo : EIATTR_KPARAM_INFO
	.align		4
.L_2520:
        /*0018*/ 	.byte	0x04, 0x17
        /*001a*/ 	.short	(.L_2522 - .L_2521)
.L_2521:
        /*001c*/ 	.word	0x00000000
        /*0020*/ 	.short	0x0001
        /*0022*/ 	.short	0x0008
        /*0024*/ 	.byte	0x00, 0xf0, 0x41, 0x00


	//----- nvinfo : EIATTR_KPARAM_INFO
	.align		4
.L_2522:
        /*0028*/ 	.byte	0x04, 0x17
        /*002a*/ 	.short	(.L_2524 - .L_2523)
.L_2523:
        /*002c*/ 	.word	0x00000000
        /*0030*/ 	.short	0x0000
        /*0032*/ 	.short	0x0000
        /*0034*/ 	.byte	0x00, 0xf0, 0x11, 0x00


	//----- nvinfo : EIATTR_SPARSE_MMA_MASK
	.align		4
.L_2524:
        /*0038*/ 	.byte	0x03, 0x50
        /*003a*/ 	.short	0x0000


	//----- nvinfo : EIATTR_MAXREG_COUNT
	.align		4
        /*003c*/ 	.byte	0x03, 0x1b
        /*003e*/ 	.short	0x00ff


	//----- nvinfo : EIATTR_MERCURY_ISA_VERSION
	.align		4
        /*0040*/ 	.byte	0x03, 0x5f
        /*0042*/ 	.short	0x0101


	//----- nvinfo : EIATTR_VRC_CTA_INIT_COUNT
	.align		4
        /*0044*/ 	.byte	0x02, 0x4a
	.zero		1
	.zero		1


	//----- nvinfo : EIATTR_EXIT_INSTR_OFFSETS
	.align		4
        /*0048*/ 	.byte	0x04, 0x1c
        /*004a*/ 	.short	(.L_2526 - .L_2525)


	//   ....[0]....
.L_2525:
        /*004c*/ 	.word	0x00000a60


	//   ....[1]....
        /*0050*/ 	.word	0x00000ab0


	//   ....[2]....
        /*0054*/ 	.word	0x00000d30


	//----- nvinfo : EIATTR_MAX_THREADS
	.align		4
.L_2526:
        /*0058*/ 	.byte	0x04, 0x05
        /*005a*/ 	.short	(.L_2528 - .L_2527)
.L_2527:
        /*005c*/ 	.word	0x00000080
        /*0060*/ 	.word	0x00000001
        /*0064*/ 	.word	0x00000001


	//----- nvinfo : EIATTR_CRS_STACK_SIZE
	.align		4
.L_2528:
        /*0068*/ 	.byte	0x04, 0x1e
        /*006a*/ 	.short	(.L_2530 - .L_2529)
.L_2529:
        /*006c*/ 	.word	0x00000000


	//----- nvinfo : EIATTR_CBANK_PARAM_SIZE
	.align		4
.L_2530:
        /*0070*/ 	.byte	0x03, 0x19
        /*0072*/ 	.short	0x0038


	//----- nvinfo : EIATTR_PARAM_CBANK
	.align		4
        /*0074*/ 	.byte	0x04, 0x0a
        /*0076*/ 	.short	(.L_2532 - .L_2531)
	.align		4
.L_2531:
        /*0078*/ 	.word	index@(.nv.constant0._ZN2at6native29vectorized_elementwise_kernelILi2EZZZNS0_54_GLOBAL__N__d8c5977b_16_LinearAlgebra_cu_35b291db_316116addr_kernel_cudaERNS_14TensorIteratorERKN3c106ScalarES8_ENKUlvE_clEvENKUlvE5_clEvEUlfffE_St5arrayIPcLm4EEEEviT0_T1_)
        /*007c*/ 	.short	0x0380
        /*007e*/ 	.short	0x0038


	//----- nvinfo : EIATTR_SW_WAR
	.align		4
.L_2532:
        /*0080*/ 	.byte	0x04, 0x36
        /*0082*/ 	.short	(.L_2534 - .L_2533)
.L_2533:
        /*0084*/ 	.word	0x00000008
.L_2534:


//--------------------- .nv.info._ZN2at6native29vectorized_elementwise_kernelILi4EZZZNS0_54_GLOBAL__N__d8c5977b_16_LinearAlgebra_cu_35b291db_316116addr_kernel_cudaERNS_14TensorIteratorERKN3c106ScalarES8_ENKUlvE_clEvENKUlvE5_clEvEUlfffE_St5arrayIPcLm4EEEEviT0_T1_ --------------------------
	.section	.nv.info._ZN2at6native29vectorized_elementwise_kernelILi4EZZZNS0_54_GLOBAL__N__d8c5977b_16_LinearAlgebra_cu_35b291db_316116addr_kernel_cudaERNS_14TensorIteratorERKN3c106ScalarES8_ENKUlvE_clEvENKUlvE5_clEvEUlfffE_St5arrayIPcLm4EEEEviT0_T1_,"",@"SHT_CUDA_INFO"
	.sectionflags	@""
	.align	4


	//----- nvinfo : EIATTR_CUDA_API_VERSION
	.align		4
        /*0000*/ 	.byte	0x04, 0x37
        /*0002*/ 	.short	(.L_2536 - .L_2535)
.L_2535:
        /*0004*/ 	.word	0x00000082


	//----- nvinfo : EIATTR_KPARAM_INFO
	.align		4
.L_2536:
        /*0008*/ 	.byte	0x04, 0x17
        /*000a*/ 	.short	(.L_2538 - .L_2537)
.L_2537:
        /*000c*/ 	.word	0x00000000
        /*0010*/ 	.short	0x0002
        /*0012*/ 	.short	0x0018
        /*0014*/ 	.byte	0x00, 0xf0, 0x81, 0x00


	//----- nvinfo : EIATTR_KPARAM_INFO
	.align		4
.L_2538:
        /*0018*/ 	.byte	0x04, 0x17
        /*001a*/ 	.short	(.L_2540 - .L_2539)
.L_2539:
        /*001c*/ 	.word	0x00000000
        /*0020*/ 	.short	0x0001
        /*0022*/ 	.short	0x0008
        /*0024*/ 	.byte	0x00, 0xf0, 0x41, 0x00


	//----- nvinfo : EIATTR_KPARAM_INFO
	.align		4
.L_2540:
        /*0028*/ 	.byte	0x04, 0x17
        /*002a*/ 	.short	(.L_2542 - .L_2541)
.L_2541:
        /*002c*/ 	.word	0x00000000
        /*0030*/ 	.short	0x0000
        /*0032*/ 	.short	0x0000
        /*0034*/ 	.byte	0x00, 0xf0, 0x11, 0x00


	//----- nvinfo : EIATTR_SPARSE_MMA_MASK
	.align		4
.L_2542:
        /*0038*/ 	.byte	0x03, 0x50
        /*003a*/ 	.short	0x0000


	//----- nvinfo : EIATTR_MAXREG_COUNT
	.align		4
        /*003c*/ 	.byte	0x03, 0x1b
        /*003e*/ 	.short	0x00ff


	//----- nvinfo : EIATTR_MERCURY_ISA_VERSION
	.align		4
        /*0040*/ 	.byte	0x03, 0x5f
        /*0042*/ 	.short	0x0101


	//----- nvinfo : EIATTR_VRC_CTA_INIT_COUNT
	.align		4
        /*0044*/ 	.byte	0x02, 0x4a
	.zero		1
	.zero		1


	//----- nvinfo : EIATTR_EXIT_INSTR_OFFSETS
	.align		4
        /*0048*/ 	.byte	0x04, 0x1c
        /*004a*/ 	.short	(.L_2544 - .L_2543)


	//   ....[0]....
.L_2543:
        /*004c*/ 	.word	0x00000a60


	//   ....[1]....
        /*0050*/ 	.word	0x00000ab0


	//   ....[2]....
        /*0054*/ 	.word	0x00000cd0


	//----- nvinfo : EIATTR_MAX_THREADS
	.align		4
.L_2544:
        /*0058*/ 	.byte	0x04, 0x05
        /*005a*/ 	.short	(.L_2546 - .L_2545)
.L_2545:
        /*005c*/ 	.word	0x00000080
        /*0060*/ 	.word	0x00000001
        /*0064*/ 	.word	0x00000001


	//----- nvinfo : EIATTR_CRS_STACK_SIZE
	.align		4
.L_2546:
        /*0068*/ 	.byte	0x04, 0x1e
        /*006a*/ 	.short	(.L_2548 - .L_2547)
.L_2547:
        /*006c*/ 	.word	0x00000000


	//----- nvinfo : EIATTR_CBANK_PARAM_SIZE
	.align		4
.L_2548:
        /*0070*/ 	.byte	0x03, 0x19
        /*0072*/ 	.short	0x0038


	//----- nvinfo : EIATTR_PARAM_CBANK
	.align		4
        /*0074*/ 	.byte	0x04, 0x0a
        /*0076*/ 	.short	(.L_2550 - .L_2549)
	.align		4
.L_2549:
        /*0078*/ 	.word	index@(.nv.constant0._ZN2at6native29vectorized_elementwise_kernelILi4EZZZNS0_54_GLOBAL__N__d8c5977b_16_LinearAlgebra_cu_35b291db_316116addr_kernel_cudaERNS_14TensorIteratorERKN3c106ScalarES8_ENKUlvE_clEvENKUlvE5_clEvEUlfffE_St5arrayIPcLm4EEEEviT0_T1_)
        /*007c*/ 	.short	0x0380
        /*007e*/ 	.short	0x0038


	//----- nvinfo : EIATTR_SW_WAR
	.align		4
.L_2550:
        /*0080*/ 	.byte	0x04, 0x36
        /*0082*/ 	.short	(.L_2552 - .L_2551)
.L_2551:
        /*0084*/ 	.word	0x00000008
.L_2552:


//--------------------- .nv.info._ZN2at6native29vectorized_elementwise_kernelILi8EZZZNS0_54_GLOBAL__N__d8c5977b_16_LinearAlgebra_cu_35b291db_316116addr_kernel_cudaERNS_14TensorIteratorERKN3c106ScalarES8_ENKUlvE_clEvENKUlvE5_clEvEUlfffE_St5arrayIPcLm4EEEEviT0_T1_ --------------------------
	.section	.nv.info._ZN2at6native29vectorized_elementwise_kernelILi8EZZZNS0_54_GLOBAL__N__d8c5977b_16_LinearAlgebra_cu_35b291db_316116addr_kernel_cudaERNS_14TensorIteratorERKN3c106ScalarES8_ENKUlvE_clEvENKUlvE5_clEvEUlfffE_St5arrayIPcLm4EEEEviT0_T1_,"",@"SHT_CUDA_INFO"
	.sectionflags	@""
	.align	4


	//----- nvinfo : EIATTR_CUDA_API_VERSION
	.align		4
        /*0000*/ 	.byte	0x04, 0x37
        /*0002*/ 	.short	(.L_2554 - .L_2553)
.L_2553:
        /*0004*/ 	.word	0x00000082


	//----- nvinfo : EIATTR_KPARAM_INFO
	.align		4
.L_2554:
        /*0008*/ 	.byte	0x04, 0x17
        /*000a*/ 	.short	(.L_2556 - .L_2555)
.L_2555:
        /*000c*/ 	.word	0x00000000
        /*0010*/ 	.short	0x0002
        /*0012*/ 	.short	0x0018
        /*0014*/ 	.byte	0x00, 0xf0, 0x81, 0x00


	//----- nvinfo : EIATTR_KPARAM_INFO
	.align		4
.L_2556:
        /*0018*/ 	.byte	0x04, 0x17
        /*001a*/ 	.short	(.L_2558 - .L_2557)
.L_2557:
        /*001c*/ 	.word	0x00000000
        /*0020*/ 	.short	0x0001
        /*0022*/ 	.short	0x0008
        /*0024*/ 	.byte	0x00, 0xf0, 0x41, 0x00


	//----- nvinfo : EIATTR_KPARAM_INFO
	.align		4
.L_2558:
        /*0028*/ 	.byte	0x04, 0x17
        /*002a*/ 	.short	(.L_2560 - .L_2559)
.L_2559:
        /*002c*/ 	.word	0x00000000
        /*0030*/ 	.short	0x0000
        /*0032*/ 	.short	0x0000
        /*0034*/ 	.byte	0x00, 0xf0, 0x11, 0x00


	//----- nvinfo : EIATTR_SPARSE_MMA_MASK
	.align		4
.L_2560:
        /*0038*/ 	.byte	0x03, 0x50
        /*003a*/ 	.short	0x0000


	//----- nvinfo : EIATTR_MAXREG_COUNT
	.align		4
        /*003c*/ 	.byte	0x03, 0x1b
        /*003e*/ 	.short	0x00ff


	//----- nvinfo : EIATTR_MERCURY_ISA_VERSION
	.align		4
        /*0040*/ 	.byte	0x03, 0x5f
        /*0042*/ 	.short	0x0101


	//----- nvinfo : EIATTR_VRC_CTA_INIT_COUNT
	.align		4
        /*0044*/ 	.byte	0x02, 0x4a
	.zero		1
	.zero		1


	//----- nvinfo : EIATTR_EXIT_INSTR_OFFSETS
	.align		4
        /*0048*/ 	.byte	0x04, 0x1c
        /*004a*/ 	.short	(.L_2562 - .L_2561)


	//   ....[0]....
.L_2561:
        /*004c*/ 	.word	0x00000a60


	//   ....[1]....
        /*0050*/ 	.word	0x00000ab0


	//   ....[2]....
        /*0054*/ 	.word	0x00000ca0


	//----- nvinfo : EIATTR_MAX_THREADS
	.align		4
.L_2562:
        /*0058*/ 	.byte	0x04, 0x05
        /*005a*/ 	.short	(.L_2564 - .L_2563)
.L_2563:
        /*005c*/ 	.word	0x00000080
        /*0060*/ 	.word	0x00000001
        /*0064*/ 	.word	0x00000001


	//----- nvinfo : EIATTR_CRS_STACK_SIZE
	.align		4
.L_2564:
        /*0068*/ 	.byte	0x04, 0x1e
        /*006a*/ 	.short	(.L_2566 - .L_2565)
.L_2565:
        /*006c*/ 	.word	0x00000000


	//----- nvinfo : EIATTR_CBANK_PARAM_SIZE
	.align		4
.L_2566:
        /*0070*/ 	.byte	0x03, 0x19
        /*0072*/ 	.short	0x0038


	//----- nvinfo : EIATTR_PARAM_CBANK
	.align		4
        /*0074*/ 	.byte	0x04, 0x0a
        /*0076*/ 	.short	(.L_2568 - .L_2567)
	.align		4
.L_2567:
        /*0078*/ 	.word	index@(.nv.constant0._ZN2at6native29vectorized_elementwise_kernelILi8EZZZNS0_54_GLOBAL__N__d8c5977b_16_LinearAlgebra_cu_35b291db_316116addr_kernel_cudaERNS_14TensorIteratorERKN3c106ScalarES8_ENKUlvE_clEvENKUlvE5_clEvEUlfffE_St5arrayIPcLm4EEEEviT0_T1_)
        /*007c*/ 	.short	0x0380
        /*007e*/ 	.short	0x0038


	//----- nvinfo : EIATTR_SW_WAR
	.align		4
.L_2568:
        /*0080*/ 	.byte	0x04, 0x36
        /*0082*/ 	.short	(.L_2570 - .L_2569)
.L_2569:
        /*0084*/ 	.word	0x00000008
.L_2570:


//--------------------- .nv.info._ZN2at6native18elementwise_kernelILi128ELi4EZNS0_15gpu_kernel_implIZZZNS0_54_GLOBAL__N__d8c5977b_16_LinearAlgebra_cu_35b291db_316116addr_kernel_cudaERNS_14TensorIteratorERKN3c106ScalarES9_ENKUlvE_clEvENKUlvE4_clEvEUldddE0_EEvRNS_18TensorIteratorBaseERKT_EUliE_EEviT1_ --------------------------
	.section	.nv.info._ZN2at6native18elementwise_kernelILi128ELi4EZNS0_15gpu_kernel_implIZZZNS0_54_GLOBAL__N__d8c5977b_16_LinearAlgebra_cu_35b291db_316116addr_kernel_cudaERNS_14TensorIteratorERKN3c106ScalarES9_ENKUlvE_clEvENKUlvE4_clEvEUldddE0_EEvRNS_18TensorIteratorBaseERKT_EUliE_EEviT1_,"",@"SHT_CUDA_INFO"
	.sectionflags	@""
	.align	4


	//----- nvinfo : EIATTR_CUDA_API_VERSION
	.align		4
        /*0000*/ 	.byte	0x04, 0x37
        /*0002*/ 	.short	(.L_2572 - .L_2571)
.L_2571:
        /*0004*/ 	.word	0x00000082


	//----- nvinfo : EIATTR_KPARAM_INFO
	.align		4
.L_2572:
        /*0008*/ 	.byte	0x04, 0x17
        /*000a*/ 	.short	(.L_2574 - .L_2573)
.L_2573:
        /*000c*/ 	.word	0x00000000
        /*0010*/ 	.short	0x0001
        /*0012*/ 	.short	0x0008
        /*0014*/ 	.byte	0x00, 0xf0, 0x21, 0x0c


	//----- nvinfo : EIATTR_KPARAM_INFO
	.align		4
.L_2574:
        /*0018*/ 	.byte	0x04, 0x17
        /*001a*/ 	.short	(.L_2576 - .L_2575)
.L_2575:
        /*001c*/ 	.word	0x00000000
        /*0020*/ 	.short	0x0000
        /*0022*/ 	.short	0x0000
        /*0024*/ 	.byte	0x00, 0xf0, 0x11, 0x00


	//----- nvinfo : EIATTR_SPARSE_MMA_MASK
	.align		4
.L_2576:
        /*0028*/ 	.byte	0x03, 0x50
        /*002a*/ 	.short	0x0000


	//----- nvinfo : EIATTR_MAXREG_COUNT
	.align		4
        /*002c*/ 	.byte	0x03, 0x1b
        /*002e*/ 	.short	0x0080


	//----- nvinfo : EIATTR_EXTERNS
	.align		4
        /*0030*/ 	.byte	0x04, 0x0f
        /*0032*/ 	.short	(.L_2578 - .L_2577)


	//   ....[0]....
	.align		4
.L_2577:
        /*0034*/ 	.word	index@(__assertfail)


	//----- nvinfo : EIATTR_MERCURY_ISA_VERSION
	.align		4
.L_2578:
        /*0038*/ 	.byte	0x03, 0x5f
        /*003a*/ 	.short	0x0101


	//----- nvinfo : EIATTR_VRC_CTA_INIT_COUNT
	.align		4
        /*003c*/ 	.byte	0x02, 0x4a
	.zero		1
	.zero		1


	//----- nvinfo : EIATTR_SYSCALL_OFFSETS
	.align		4
        /*0040*/ 	.byte	0x04, 0x46
        /*0042*/ 	.short	(.L_2580 - .L_2579)


	//   ....[0]....
.L_2579:
        /*0044*/ 	.word	0x00002680


	//   ....[1]....
        /*0048*/ 	.word	0x00003560


	//   ....[2]....
        /*004c*/ 	.word	0x00004440


	//   ....[3]....
        /*0050*/ 	.word	0x00005510


	//   ....[4]....
        /*0054*/ 	.word	0x00007d30


	//   ....[5]....
        /*0058*/ 	.word	0x00008c10


	//   ....[6]....
        /*005c*/ 	.word	0x00009af0


	//   ....[7]....
        /*0060*/ 	.word	0x0000a940


	//   ....[8]....
        /*0064*/ 	.word	0x0000d310


	//   ....[9]....
        /*0068*/ 	.word	0x0000e1f0


	//   ....[10]....
        /*006c*/ 	.word	0x0000f0d0


	//   ....[11]....
        /*0070*/ 	.word	0x0000ff20


	//   ....[12]....
        /*0074*/ 	.word	0x00012910


	//   ....[13]....
        /*0078*/ 	.word	0x000137f0


	//   ....[14]....
        /*007c*/ 	.word	0x000146d0


	//   ....[15]....
        /*0080*/ 	.word	0x000154f0


	//----- nvinfo : EIATTR_EXIT_INSTR_OFFSETS
	.align		4
.L_2580:
        /*0084*/ 	.byte	0x04, 0x1c
        /*0086*/ 	.short	(.L_2582 - .L_2581)


	//   ....[0]....
.L_2581:
        /*0088*/ 	.word	0x000102c0


	//   ....[1]....
        /*008c*/ 	.word	0x00014880


	//   ....[2]....
        /*0090*/ 	.word	0x000148c0


	//   ....[3]....
        /*0094*/ 	.word	0x00014950


	//   ....[4]....
        /*0098*/ 	.word	0x00014980


	//   ....[5]....
        /*009c*/ 	.word	0x000149b0


	//   ....[6]....
        /*00a0*/ 	.word	0x00014a80


	//   ....[7]....
        /*00a4*/ 	.word	0x00014b00


	//   ....[8]....
        /*00a8*/ 	.word	0x00014be0


	//   ....[9]....
        /*00ac*/ 	.word	0x00014c70


	//   ....[10]....
        /*00b0*/ 	.word	0x00014c90


	//   ....[11]....
        /*00b4*/ 	.word	0x00014d60


	//   ....[12]....
        /*00b8*/ 	.word	0x00014f10


	//   ....[13]....
        /*00bc*/ 	.word	0x000150c0


	//   ....[14]....
        /*00c0*/ 	.word	0x00015260


	//   ....[15]....
        /*00c4*/ 	.word	0x00015290


	//   ....[16]....
        /*00c8*/ 	.word	0x000152c0


	//   ....[17]....
        /*00cc*/ 	.word	0x00015360


	//   ....[18]....
        /*00d0*/ 	.word	0x00015390


	//   ....[19]....
        /*00d4*/ 	.word	0x00015500


	//   ....[20]....
        /*00d8*/ 	.word	0x00015650


	//   ....[21]....
        /*00dc*/ 	.word	0x000157d0


	//   ....[22]....
        /*00e0*/ 	.word	0x00015850


	//----- nvinfo : EIATTR_MAX_THREADS
	.align		4
.L_2582:
        /*00e4*/ 	.byte	0x04, 0x05
        /*00e6*/ 	.short	(.L_2584 - .L_2583)
.L_2583:
        /*00e8*/ 	.word	0x00000080
        /*00ec*/ 	.word	0x00000001
        /*00f0*/ 	.word	0x00000001


	//----- nvinfo : EIATTR_CRS_STACK_SIZE
	.align		4
.L_2584:
        /*00f4*/ 	.byte	0x04, 0x1e
        /*00f6*/ 	.short	(.L_2586 - .L_2585)
.L_2585:
        /*00f8*/ 	.word	0x00000000


	//----- nvinfo : EIATTR_CBANK_PARAM_SIZE
	.align		4
.L_2586:
        /*00fc*/ 	.byte	0x03, 0x19
        /*00fe*/ 	.short	0x0310


	//----- nvinfo : EIATTR_PARAM_CBANK
	.align		4
        /*0100*/ 	.byte	0x04, 0x0a
        /*0102*/ 	.short	(.L_2588 - .L_2587)
	.align		4
.L_2587:
        /*0104*/ 	.word	index@(.nv.constant0._ZN2at6native18elementwise_kernelILi128ELi4EZNS0_15gpu_kernel_implIZZZNS0_54_GLOBAL__N__d8c5977b_16_LinearAlgebra_cu_35b291db_316116addr_kernel_cudaERNS_14TensorIteratorERKN3c106ScalarES9_ENKUlvE_clEvENKUlvE4_clEvEUldddE0_EEvRNS_18TensorIteratorBaseERKT_EUliE_EEviT1_)
        /*0108*/ 	.short	0x0380
        /*010a*/ 	.short	0x0310


	//----- nvinfo : EIATTR_SW_WAR
	.align		4
.L_2588:
        /*010c*/ 	.byte	0x04, 0x36
        /*010e*/ 	.short	(.L_2590 - .L_2589)
.L_2589:
        /*0110*/ 	.word	0x00000008
.L_2590:


//--------------------- .nv.info._ZN2at6native27unrolled_elementwise_kernelIZZZNS0_54_GLOBAL__N__d8c5977b_16_LinearAlgebra_cu_35b291db_316116addr_kernel_cudaERNS_14TensorIteratorERKN3c106ScalarES8_ENKUlvE_clEvENKUlvE4_clEvEUldddE0_St5arrayIPcLm4EELi4E23TrivialOffsetCalculatorILi3EjESF_ILi1EjENS0_6memory12LoadWithCastILi3EEENSI_13StoreWithCastILi1EEEEEviT_T0_T2_T3_T4_T5_ --------------------------
	.section	.nv.info._ZN2at6native27unrolled_elementwise_kernelIZZZNS0_54_GLOBAL__N__d8c5977b_16_LinearAlgebra_cu_35b291db_316116addr_kernel_cudaERNS_14TensorIteratorERKN3c106ScalarES8_ENKUlvE_clEvENKUlvE4_clEvEUldddE0_St5arrayIPcLm4EELi4E23TrivialOffsetCalculatorILi3EjESF_ILi1EjENS0_6memory12LoadWithCastILi3EEENSI_13StoreWithCastILi1EEEEEviT_T0_T2_T3_T4_T5_,"",@"SHT_CUDA_INFO"
	.sectionflags	@""
	.align	4


	//----- nvinfo : EIATTR_CUDA_API_VERSION
	.align		4
        /*0000*/ 	.byte	0x04, 0x37
        /*0002*/ 	.short	(.L_2592 - .L_2591)
.L_2591:
        /*0004*/ 	.word	0x00000082


	//----- nvinfo : EIATTR_KPARAM_INFO
	.align		4
.L_2592:
        /*0008*/ 	.byte	0x04, 0x17
        /*000a*/ 	.short	(.L_2594 - .L_2593)
.L_2593:
        /*000c*/ 	.word	0x00000000
        /*0010*/ 	.short	0x0006
        /*0012*/ 	.short	0x0054
        /*0014*/ 	.byte	0x00, 0xf0, 0x21, 0x00


	//----- nvinfo : EIATTR_KPARAM_INFO
	.align		4
.L_2594:
        /*0018*/ 	.byte	0x04, 0x17
        /*001a*/ 	.short	(.L_2596 - .L_2595)
.L_2595:
        /*001c*/ 	.word	0x00000000
        /*0020*/ 	.short	0x0005
        /*0022*/ 	.short	0x0044
        /*0024*/ 	.byte	0x00, 0xf0, 0x41, 0x00


	//----- nvinfo : EIATTR_KPARAM_INFO
	.align		4
.L_2596:
        /*0028*/ 	.byte	0x04, 0x17
        /*002a*/ 	.short	(.L_2598 - .L_2597)
.L_2597:
        /*002c*/ 	.word	0x00000000
        /*0030*/ 	.short	0x0004
        /*0032*/ 	.short	0x0041
        /*0034*/ 	.byte	0x00, 0xf0, 0x05, 0x00


	//----- nvinfo : EIATTR_KPARAM_INFO
	.align		4
.L_2598:
        /*0038*/ 	.byte	0x04, 0x17
        /*003a*/ 	.short	(.L_2600 - .L_2599)
.L_2599:
        /*003c*/ 	.word	0x00000000
        /*0040*/ 	.short	0x0003
        /*0042*/ 	.short	0x0040
        /*0044*/ 	.byte	0x00, 0xf0, 0x05, 0x00


	//----- nvinfo : EIATTR_KPARAM_INFO
	.align		4
.L_2600:
        /*0048*/ 	.byte	0x04, 0x17
        /*004a*/ 	.short	(.L_2602 - .L_2601)
.L_2601:
        /*004c*/ 	.word	0x00000000
        /*0050*/ 	.short	0x0002
        /*0052*/ 	.short	0x0020
        /*0054*/ 	.byte	0x00, 0xf0, 0x81, 0x00


	//----- nvinfo : EIATTR_KPARAM_INFO
	.align		4
.L_2602:
        /*0058*/ 	.byte	0x04, 0x17
        /*005a*/ 	.short	(.L_2604 - .L_2603)
.L_2603:
        /*005c*/ 	.word	0x00000000
        /*0060*/ 	.short	0x0001
        /*0062*/ 	.short	0x0008
        /*0064*/ 	.byte	0x00, 0xf0, 0x61, 0x00


	//----- nvinfo : EIATTR_KPARAM_INFO
	.align		4
.L_2604:
        /*0068*/ 	.byte	0x04, 0x17
        /*006a*/ 	.short	(.L_2606 - .L_2605)
.L_2605:
        /*006c*/ 	.word	0x00000000
        /*0070*/ 	.short	0x0000
        /*0072*/ 	.short	0x0000
        /*0074*/ 	.byte	0x00, 0xf0, 0x11, 0x00


	//----- nvinfo : EIATTR_SPARSE_MMA_MASK
	.align		4
.L_2606:
        /*0078*/ 	.byte	0x03, 0x50
        /*007a*/ 	.short	0x0000


	//----- nvinfo : EIATTR_MAXREG_COUNT
	.align		4
        /*007c*/ 	.byte	0x03, 0x1b
        /*007e*/ 	.short	0x00ff


	//----- nvinfo : EIATTR_EXTERNS
	.align		4
        /*0080*/ 	.byte	0x04, 0x0f
        /*0082*/ 	.short	(.L_2608 - .L_2607)


	//   ....[0]....
	.align		4
.L_2607:
        /*0084*/ 	.word	index@(__assertfail)


	//----- nvinfo : EIATTR_MERCURY_ISA_VERSION
	.align		4
.L_2608:
        /*0088*/ 	.byte	0x03, 0x5f
        /*008a*/ 	.short	0x0101


	//----- nvinfo : EIATTR_VRC_CTA_INIT_COUNT
	.align		4
        /*008c*/ 	.byte	0x02, 0x4a
	.zero		1
	.zero		1


	//----- nvinfo : EIATTR_SYSCALL_OFFSETS
	.align		4
        /*0090*/ 	.byte	0x04, 0x46
        /*0092*/ 	.short	(.L_2610 - .L_2609)


	//   ....[0]....
.L_2609:
        /*0094*/ 	.word	0x00000ed0


	//   ....[1]....
        /*0098*/ 	.word	0x00001de0


	//   ....[2]....
        /*009c*/ 	.word	0x00002cf0


	//   ....[3]....
        /*00a0*/ 	.word	0x00003d50


	//   ....[4]....
        /*00a4*/ 	.word	0x00004c60


	//   ....[5]....
        /*00a8*/ 	.word	0x00005b70


	//   ....[6]....
        /*00ac*/ 	.word	0x00006b10


	//   ....[7]....
        /*00b0*/ 	.word	0x00007a20


	//   ....[8]....
        /*00b4*/ 	.word	0x00008930


	//   ....[9]....
        /*00b8*/ 	.word	0x000098d0


	//   ....[10]....
        /*00bc*/ 	.word	0x0000a7e0


	//   ....[11]....
        /*00c0*/ 	.word	0x0000b6c0


	//   ....[12]....
        /*00c4*/ 	.word	0x0000c7d0


	//   ....[13]....
        /*00c8*/ 	.word	0x0000d760


	//   ....[14]....
        /*00cc*/ 	.word	0x0000e8c0


	//   ....[15]....
        /*00d0*/ 	.word	0x0000fa00


	//----- nvinfo : EIATTR_EXIT_INSTR_OFFSETS
	.align		4
.L_2610:
        /*00d4*/ 	.byte	0x04, 0x1c
        /*00d6*/ 	.short	(.L_2612 - .L_2611)


	//   ....[0]....
.L_2611:
        /*00d8*/ 	.word	0x0000ec50


	//   ....[1]....
        /*00dc*/ 	.word	0x0000ed90


	//   ....[2]....
        /*00e0*/ 	.word	0x0000edd0


	//   ....[3]....
        /*00e4*/ 	.word	0x0000ee60


	//   ....[4]....
        /*00e8*/ 	.word	0x0000ee90


	//   ....[5]....
        /*00ec*/ 	.word	0x0000eec0


	//   ....[6]....
        /*00f0*/ 	.word	0x0000ef90


	//   ....[7]....
        /*00f4*/ 	.word	0x0000f010


	//   ....[8]....
        /*00f8*/ 	.word	0x0000f0f0


	//   ....[9]....
        /*00fc*/ 	.word	0x0000f180


	//   ....[10]....
        /*0100*/ 	.word	0x0000f1a0


	//   ....[11]....
        /*0104*/ 	.word	0x0000f270


	//   ....[12]....
        /*0108*/ 	.word	0x0000f420


	//   ....[13]....
        /*010c*/ 	.word	0x0000f5d0


	//   ....[14]....
        /*0110*/ 	.word	0x0000f770


	//   ....[15]....
        /*0114*/ 	.word	0x0000f7a0


	//   ....[16]....
        /*0118*/ 	.word	0x0000f7d0


	//   ....[17]....
        /*011c*/ 	.word	0x0000f870


	//   ....[18]....
        /*0120*/ 	.word	0x0000f8a0


	//   ....[19]....
        /*0124*/ 	.word	0x0000fa10


	//   ....[20]....
        /*0128*/ 	.word	0x0000fb60


	//   ....[21]....
        /*012c*/ 	.word	0x0000fce0


	//   ....[22]....
        /*0130*/ 	.word	0x0000fd60


	//----- nvinfo : EIATTR_MAX_THREADS
	.align		4
.L_2612:
        /*0134*/ 	.byte	0x04, 0x05
        /*0136*/ 	.short	(.L_2614 - .L_2613)
.L_2613:
        /*0138*/ 	.word	0x00000080
        /*013c*/ 	.word	0x00000001
        /*0140*/ 	.word	0x00000001


	//----- nvinfo : EIATTR_CRS_STACK_SIZE
	.align		4
.L_2614:
        /*0144*/ 	.byte	0x04, 0x1e
        /*0146*/ 	.short	(.L_2616 - .L_2615)
.L_2615:
        /*0148*/ 	.word	0x00000000


	//----- nvinfo : EIATTR_CBANK_PARAM_SIZE
	.align		4
.L_2616:
        /*014c*/ 	.byte	0x03, 0x19
        /*014e*/ 	.short	0x005c


	//----- nvinfo : EIATTR_PARAM_CBANK
	.align		4
        /*0150*/ 	.byte	0x04, 0x0a
        /*0152*/ 	.short	(.L_2618 - .L_2617)
	.align		4
.L_2617:
        /*0154*/ 	.word	index@(.nv.constant0._ZN2at6native27unrolled_elementwise_kernelIZZZNS0_54_GLOBAL__N__d8c5977b_16_LinearAlgebra_cu_35b291db_316116addr_kernel_cudaERNS_14TensorIteratorERKN3c106ScalarES8_ENKUlvE_clEvENKUlvE4_clEvEUldddE0_St5arrayIPcLm4EELi4E23TrivialOffsetCalculatorILi3EjESF_ILi1EjENS0_6memory12LoadWithCastILi3EEENSI_13StoreWithCastILi1EEEEEviT_T0_T2_T3_T4_T5_)
        /*0158*/ 	.short	0x0380
        /*015a*/ 	.short	0x005c


	//----- nvinfo : EIATTR_SW_WAR
	.align		4
.L_2618:
        /*015c*/ 	.byte	0x04, 0x36
        /*015e*/ 	.short	(.L_2620 - .L_2619)
.L_2619:
        /*0160*/ 	.word	0x00000008
.L_2620:


//--------------------- .nv.info._ZN2at6native18elementwise_kernelILi128ELi2EZNS0_22gpu_kernel_impl_nocastIZZZNS0_54_GLOBAL__N__d8c5977b_16_LinearAlgebra_cu_35b291db_316116addr_kernel_cudaERNS_14TensorIteratorERKN3c106ScalarES9_ENKUlvE_clEvENKUlvE4_clEvEUldddE0_EEvRNS_18TensorIteratorBaseERKT_EUliE_EEviT1_ --------------------------
	.section	.nv.info._ZN2at6native18elementwise_kernelILi128ELi2EZNS0_22gpu_kernel_impl_nocastIZZZNS0_54_GLOBAL__N__d8c5977b_16_LinearAlgebra_cu_35b291db_316116addr_kernel_cudaERNS_14TensorIteratorERKN3c106ScalarES9_ENKUlvE_clEvENKUlvE4_clEvEUldddE0_EEvRNS_18TensorIteratorBaseERKT_EUliE_EEviT1_,"",@"SHT_CUDA_INFO"
	.sectionflags	@""
	.align	4


	//----- nvinfo : EIATTR_CUDA_API_VERSION
	.align		4
        /*0000*/ 	.byte	0x04, 0x37
        /*0002*/ 	.short	(.L_2622 - .L_2621)
.L_2621:
        /*0004*/ 	.word	0x00000082


	//----- nvinfo : EIATTR_KPARAM_INFO
	.align		4
.L_2622:
        /*0008*/ 	.byte	0x04, 0x17
        /*000a*/ 	.short	(.L_2624 - .L_2623)
.L_2623:
        /*000c*/ 	.word	0x00000000
        /*0010*/ 	.short	0x0001
        /*0012*/ 	.short	0x0008
        /*0014*/ 	.byte	0x00, 0xf0, 0x01, 0x0c


	//----- nvinfo : EIATTR_KPARAM_INFO
	.align		4
.L_2624:
        /*0018*/ 	.byte	0x04, 0x17
        /*001a*/ 	.short	(.L_2626 - .L_2625)
.L_2625:
        /*001c*/ 	.word	0x00000000
        /*0020*/ 	.short	0x0000
        /*0022*/ 	.short	0x0000
        /*0024*/ 	.byte	0x00, 0xf0, 0x11, 0x00


	//----- nvinfo : EIATTR_SPARSE_MMA_MASK
	.align		4
.L_2626:
        /*0028*/ 	.byte	0x03, 0x50
        /*002a*/ 	.short	0x0000


	//----- nvinfo : EIATTR_MAXREG_COUNT
	.align		4
        /*002c*/ 	.byte	0x03, 0x1b
        /*002e*/ 	.short	0x0080


	//----- nvinfo : EIATTR_MERCURY_ISA_VERSION
	.align		4
        /*0030*/ 	.byte	0x03, 0x5f
        /*0032*/ 	.short	0x0101


	//----- nvinfo : EIATTR_VRC_CTA_INIT_COUNT
	.align		4
        /*0034*/ 	.byte	0x02, 0x4a
	.zero		1
	.zero		1


	//----- nvinfo : EIATTR_EXIT_INSTR_OFFSETS
	.align		4
        /*0038*/ 	.byte	0x04, 0x1c
        /*003a*/ 	.short	(.L_2628 - .L_2627)


	//   ....[0]....
.L_2627:
        /*003c*/ 	.word	0x000001d0


	//   ....[1]....
        /*0040*/ 	.word	0x000002b0


	//   ....[2]....
        /*0044*/ 	.word	0x00001bf0


	//   ....[3]....
        /*0048*/ 	.word	0x00003490


	//----- nvinfo : EIATTR_MAX_THREADS
	.align		4
.L_2628:
        /*004c*/ 	.byte	0x04, 0x05
        /*004e*/ 	.short	(.L_2630 - .L_2629)
.L_2629:
        /*0050*/ 	.word	0x00000080
        /*0054*/ 	.word	0x00000001
        /*0058*/ 	.word	0x00000001


	//----- nvinfo : EIATTR_CRS_STACK_SIZE
	.align		4
.L_2630:
        /*005c*/ 	.byte	0x04, 0x1e
        /*005e*/ 	.short	(.L_2632 - .L_2631)
.L_2631:
        /*0060*/ 	.word	0x00000000


	//----- nvinfo : EIATTR_CBANK_PARAM_SIZE
	.align		4
.L_2632:
        /*0064*/ 	.byte	0x03, 0x19
        /*0066*/ 	.short	0x0308


	//----- nvinfo : EIATTR_PARAM_CBANK
	.align		4
        /*0068*/ 	.byte	0x04, 0x0a
        /*006a*/ 	.short	(.L_2634 - .L_2633)
	.align		4
.L_2633:
        /*006c*/ 	.word	index@(.nv.constant0._ZN2at6native18elementwise_kernelILi128ELi2EZNS0_22gpu_kernel_impl_nocastIZZZNS0_54_GLOBAL__N__d8c5977b_16_LinearAlgebra_cu_35b291db_316116addr_kernel_cudaERNS_14TensorIteratorERKN3c106ScalarES9_ENKUlvE_clEvENKUlvE4_clEvEUldddE0_EEvRNS_18TensorIteratorBaseERKT_EUliE_EEviT1_)
        /*0070*/ 	.short	0x0380
        /*0072*/ 	.short	0x0308


	//----- nvinfo : EIATTR_SW_WAR
	.align		4
.L_2634:
        /*0074*/ 	.byte	0x04, 0x36
        /*0076*/ 	.short	(.L_2636 - .L_2635)
.L_2635:
        /*0078*/ 	.word	0x00000008
.L_2636:


//--------------------- .nv.info._ZN2at6native27unrolled_elementwise_kernelIZZZNS0_54_GLOBAL__N__d8c5977b_16_LinearAlgebra_cu_35b291db_316116addr_kernel_cudaERNS_14TensorIteratorERKN3c106ScalarES8_ENKUlvE_clEvENKUlvE4_clEvEUldddE0_St5arrayIPcLm4EELi4E23TrivialOffsetCalculatorILi3EjESF_ILi1EjENS0_6memory15LoadWithoutCastENSI_16StoreWithoutCastEEEviT_T0_T2_T3_T4_T5_ --------------------------
	.section	.nv.info._ZN2at6native27unrolled_elementwise_kernelIZZZNS0_54_GLOBAL__N__d8c5977b_16_LinearAlgebra_cu_35b291db_316116addr_kernel_cudaERNS_14TensorIteratorERKN3c106ScalarES8_ENKUlvE_clEvENKUlvE4_clEvEUldddE0_St5arrayIPcLm4EELi4E23TrivialOffsetCalculatorILi3EjESF_ILi1EjENS0_6memory15LoadWithoutCastENSI_16StoreWithoutCastEEEviT_T0_T2_T3_T4_T5_,"",@"SHT_CUDA_INFO"
	.sectionflags	@""
	.align	4


	//----- nvinfo : EIATTR_CUDA_API_VERSION
	.align		4
        /*0000*/ 	.byte	0x04, 0x37
        /*0002*/ 	.short	(.L_2638 - .L_2637)
.L_2637:
        /*0004*/ 	.word	0x00000082


	//----- nvinfo : EIATTR_KPARAM_INFO
	.align		4
.L_2638:
        /*0008*/ 	.byte	0x04, 0x17
        /*000a*/ 	.short	(.L_2640 - .L_2639)
.L_2639:
        /*000c*/ 	.word	0x00000000
        /*0010*/ 	.short	0x0006
        /*0012*/ 	.short	0x0043
        /*0014*/ 	.byte	0x00, 0xf0, 0x05, 0x00


	//----- nvinfo : EIATTR_KPARAM_INFO
	.align		4
.L_2640:
        /*0018*/ 	.byte	0x04, 0x17
        /*001a*/ 	.short	(.L_2642 - .L_2641)
.L_2641:
        /*001c*/ 	.word	0x00000000
        /*0020*/ 	.short	0x0005
        /*0022*/ 	.short	0x0042
        /*0024*/ 	.byte	0x00, 0xf0, 0x05, 0x00


	//----- nvinfo : EIATTR_KPARAM_INFO
	.align		4
.L_2642:
        /*0028*/ 	.byte	0x04, 0x17
        /*002a*/ 	.short	(.L_2644 - .L_2643)
.L_2643:
        /*002c*/ 	.word	0x00000000
        /*0030*/ 	.short	0x0004
        /*0032*/ 	.short	0x0041
        /*0034*/ 	.byte	0x00, 0xf0, 0x05, 0x00


	//----- nvinfo : EIATTR_KPARAM_INFO
	.align		4
.L_2644:
        /*0038*/ 	.byte	0x04, 0x17
        /*003a*/ 	.short	(.L_2646 - .L_2645)
.L_2645:
        /*003c*/ 	.word	0x00000000
        /*0040*/ 	.short	0x0003
        /*0042*/ 	.short	0x0040
        /*0044*/ 	.byte	0x00, 0xf0, 0x05, 0x00


	//----- nvinfo : EIATTR_KPARAM_INFO
	.align		4
.L_2646:
        /*0048*/ 	.byte	0x04, 0x17
        /*004a*/ 	.short	(.L_2648 - .L_2647)
.L_2647:
        /*004c*/ 	.word	0x00000000
        /*0050*/ 	.short	0x0002
        /*0052*/ 	.short	0x0020
        /*0054*/ 	.byte	0x00, 0xf0, 0x81, 0x00


	//----- nvinfo : EIATTR_KPARAM_INFO
	.align		4
.L_2648:
        /*0058*/ 	.byte	0x04, 0x17
        /*005a*/ 	.short	(.L_2650 - .L_2649)
.L_2649:
        /*005c*/ 	.word	0x00000000
        /*0060*/ 	.short	0x0001
        /*0062*/ 	.short	0x0008
        /*0064*/ 	.byte	0x00, 0xf0, 0x61, 0x00


	//----- nvinfo : EIATTR_KPARAM_INFO
	.align		4
.L_2650:
        /*0068*/ 	.byte	0x04, 0x17
        /*006a*/ 	.short	(.L_2652 - .L_2651)
.L_2651:
        /*006c*/ 	.word	0x00000000
        /*0070*/ 	.short	0x0000
        /*0072*/ 	.short	0x0000
        /*0074*/ 	.byte	0x00, 0xf0, 0x11, 0x00


	//----- nvinfo : EIATTR_SPARSE_MMA_MASK
	.align		4
.L_2652:
        /*0078*/ 	.byte	0x03, 0x50
        /*007a*/ 	.short	0x0000


	//----- nvinfo : EIATTR_MAXREG_COUNT
	.align		4
        /*007c*/ 	.byte	0x03, 0x1b
        /*007e*/ 	.short	0x00ff


	//----- nvinfo : EIATTR_MERCURY_ISA_VERSION
	.align		4
        /*0080*/ 	.byte	0x03, 0x5f
        /*0082*/ 	.short	0x0101


	//----- nvinfo : EIATTR_VRC_CTA_INIT_COUNT
	.align		4
        /*0084*/ 	.byte	0x02, 0x4a
	.zero		1
	.zero		1


	//----- nvinfo : EIATTR_EXIT_INSTR_OFFSETS
	.align		4
        /*0088*/ 	.byte	0x04, 0x1c
        /*008a*/ 	.short	(.L_2654 - .L_2653)


	//   ....[0]....
.L_2653:
        /*008c*/ 	.word	0x000006b0


	//   ....[1]....
        /*0090*/ 	.word	0x00000700


	//----- nvinfo : EIATTR_MAX_THREADS
	.align		4
.L_2654:
        /*0094*/ 	.byte	0x04, 0x05
        /*0096*/ 	.short	(.L_2656 - .L_2655)
.L_2655:
        /*0098*/ 	.word	0x00000080
        /*009c*/ 	.word	0x00000001
        /*00a0*/ 	.word	0x00000001


	//----- nvinfo : EIATTR_CRS_STACK_SIZE
	.align		4
.L_2656:
        /*00a4*/ 	.byte	0x04, 0x1e
        /*00a6*/ 	.short	(.L_2658 - .L_2657)
.L_2657:
        /*00a8*/ 	.word	0x00000000


	//----- nvinfo : EIATTR_CBANK_PARAM_SIZE
	.align		4
.L_2658:
        /*00ac*/ 	.byte	0x03, 0x19
        /*00ae*/ 	.short	0x0044


	//----- nvinfo : EIATTR_PARAM_CBANK
	.align		4
        /*00b0*/ 	.byte	0x04, 0x0a
        /*00b2*/ 	.short	(.L_2660 - .L_2659)
	.align		4
.L_2659:
        /*00b4*/ 	.word	index@(.nv.constant0._ZN2at6native27unrolled_elementwise_kernelIZZZNS0_54_GLOBAL__N__d8c5977b_16_LinearAlgebra_cu_35b291db_316116addr_kernel_cudaERNS_14TensorIteratorERKN3c106ScalarES8_ENKUlvE_clEvENKUlvE4_clEvEUldddE0_St5arrayIPcLm4EELi4E23TrivialOffsetCalculatorILi3EjESF_ILi1EjENS0_6memory15LoadWithoutCastENSI_16StoreWithoutCastEEEviT_T0_T2_T3_T4_T5_)
        /*00b8*/ 	.short	0x0380
        /*00ba*/ 	.short	0x0044


	//----- nvinfo : EIATTR_SW_WAR
	.align		4
.L_2660:
        /*00bc*/ 	.byte	0x04, 0x36
        /*00be*/ 	.short	(.L_2662 - .L_2661)
.L_2661:
        /*00c0*/ 	.word	0x00000008
.L_2662:


//--------------------- .nv.info._ZN2at6native29vectorized_elementwise_kernelILi2EZZZNS0_54_GLOBAL__N__d8c5977b_16_LinearAlgebra_cu_35b291db_316116addr_kernel_cudaERNS_14TensorIteratorERKN3c106ScalarES8_ENKUlvE_clEvENKUlvE4_clEvEUldddE0_St5arrayIPcLm4EEEEviT0_T1_ --------------------------
	.section	.nv.info._ZN2at6native29vectorized_elementwise_kernelILi2EZZZNS0_54_GLOBAL__N__d8c5977b_16_LinearAlgebra_cu_35b291db_316116addr_kernel_cudaERNS_14TensorIteratorERKN3c106ScalarES8_ENKUlvE_clEvENKUlvE4_clEvEUldddE0_St5arrayIPcLm4EEEEviT0_T1_,"",@"SHT_CUDA_INFO"
	.sectionflags	@""
	.align	4


	//----- nvinfo : EIATTR_CUDA_API_VERSION
	.align		4
        /*0000*/ 	.byte	0x04, 0x37
        /*0002*/ 	.short	(.L_2664 - .L_2663)
.L_2663:
        /*0004*/ 	.word	0x00000082


	//----- nvinfo : EIATTR_KPARAM_INFO
	.align		4
.L_2664:
        /*0008*/ 	.byte	0x04, 0x17
        /*000a*/ 	.short	(.L_2666 - .L_2665)
.L_2665:
        /*000c*/ 	.word	0x00000000
        /*0010*/ 	.short	0x0002
        /*0012*/ 	.short	0x0020
        /*0014*/ 	.byte	0x00, 0xf0, 0x81, 0x00


	//----- nvinfo : EIATTR_KPARAM_INFO
	.align		4
.L_2666:
        /*0018*/ 	.byte	0x04, 0x17
        /*001a*/ 	.short	(.L_2668 - .L_2667)
.L_2667:
        /*001c*/ 	.word	0x00000000
        /*0020*/ 	.short	0x0001
        /*0022*/ 	.short	0x0008
        /*0024*/ 	.byte	0x00, 0xf0, 0x61, 0x00


	//----- nvinfo : EIATTR_KPARAM_INFO
	.align		4
.L_2668:
        /*0028*/ 	.byte	0x04, 0x17
        /*002a*/ 	.short	(.L_2670 - .L_2669)
.L_2669:
        /*002c*/ 	.word	0x00000000
        /*0030*/ 	.short	0x0000
        /*0032*/ 	.short	0x0000
        /*0034*/ 	.byte	0x00, 0xf0, 0x11, 0x00


	//----- nvinfo : EIATTR_SPARSE_MMA_MASK
	.align		4
.L_2670:
        /*0038*/ 	.byte	0x03, 0x50
        /*003a*/ 	.short	0x0000


	//----- nvinfo : EIATTR_MAXREG_COUNT
	.align		4
        /*003c*/ 	.byte	0x03, 0x1b
        /*003e*/ 	.short	0x00ff


	//----- nvinfo : EIATTR_MERCURY_ISA_VERSION
	.align		4
        /*0040*/ 	.byte	0x03, 0x5f
        /*0042*/ 	.short	0x0101


	//----- nvinfo : EIATTR_VRC_CTA_INIT_COUNT
	.align		4
        /*0044*/ 	.byte	0x02, 0x4a
	.zero		1
	.zero		1


	//----- nvinfo : EIATTR_EXIT_INSTR_OFFSETS
	.align		4
        /*0048*/ 	.byte	0x04, 0x1c
        /*004a*/ 	.short	(.L_2672 - .L_2671)


	//   ....[0]....
.L_2671:
        /*004c*/ 	.word	0x00000d00


	//   ....[1]....
        /*0050*/ 	.word	0x00000d50


	//   ....[2]....
        /*0054*/ 	.word	0x000010f0


	//----- nvinfo : EIATTR_MAX_THREADS
	.align		4
.L_2672:
        /*0058*/ 	.byte	0x04, 0x05
        /*005a*/ 	.short	(.L_2674 - .L_2673)
.L_2673:
        /*005c*/ 	.word	0x00000080
        /*0060*/ 	.word	0x00000001
        /*0064*/ 	.word	0x00000001


	//----- nvinfo : EIATTR_CRS_STACK_SIZE
	.align		4
.L_2674:
        /*0068*/ 	.byte	0x04, 0x1e
        /*006a*/ 	.short	(.L_2676 - .L_2675)
.L_2675:
        /*006c*/ 	.word	0x00000000


	//----- nvinfo : EIATTR_CBANK_PARAM_SIZE
	.align		4
.L_2676:
        /*0070*/ 	.byte	0x03, 0x19
        /*0072*/ 	.short	0x0040


	//----- nvinfo : EIATTR_PARAM_CBANK
	.align		4
        /*0074*/ 	.byte	0x04, 0x0a
        /*0076*/ 	.short	(.L_2678 - .L_2677)
	.align		4
.L_2677:
        /*0078*/ 	.word	index@(.nv.constant0._ZN2at6native29vectorized_elementwise_kernelILi2EZZZNS0_54_GLOBAL__N__d8c5977b_16_LinearAlgebra_cu_35b291db_316116addr_kernel_cudaERNS_14TensorIteratorERKN3c106ScalarES8_ENKUlvE_clEvENKUlvE4_clEvEUldddE0_St5arrayIPcLm4EEEEviT0_T1_)
        /*007c*/ 	.short	0x0380
        /*007e*/ 	.short	0x0040


	//----- nvinfo : EIATTR_SW_WAR
	.align		4
.L_2678:
        /*0080*/ 	.byte	0x04, 0x36
        /*0082*/ 	.short	(.L_2680 - .L_2679)
.L_2679:
        /*0084*/ 	.word	0x00000008
.L_2680:


//--------------------- .nv.info._ZN2at6native29vectorized_elementwise_kernelILi4EZZZNS0_54_GLOBAL__N__d8c5977b_16_LinearAlgebra_cu_35b291db_316116addr_kernel_cudaERNS_14TensorIteratorERKN3c106ScalarES8_ENKUlvE_clEvENKUlvE4_clEvEUldddE0_St5arrayIPcLm4EEEEviT0_T1_ --------------------------
	.section	.nv.info._ZN2at6native29vectorized_elementwise_kernelILi4EZZZNS0_54_GLOBAL__N__d8c5977b_16_LinearAlgebra_cu_35b291db_316116addr_kernel_cudaERNS_14TensorIteratorERKN3c106ScalarES8_ENKUlvE_clEvENKUlvE4_clEvEUldddE0_St5arrayIPcLm4EEEEviT0_T1_,"",@"SHT_CUDA_INFO"
	.sectionflags	@""
	.align	4


	//----- nvinfo : EIATTR_CUDA_API_VERSION
	.align		4
        /*0000*/ 	.byte	0x04, 0x37
        /*0002*/ 	.short	(.L_2682 - .L_2681)
.L_2681:
        /*0004*/ 	.word	0x00000082


	//----- nvinfo : EIATTR_KPARAM_INFO
	.align		4
.L_2682:
        /*0008*/ 	.byte	0x04, 0x17
        /*000a*/ 	.short	(.L_2684 - .L_2683)
.L_2683:
        /*000c*/ 	.word	0x00000000
        /*0010*/ 	.short	0x0002
        /*0012*/ 	.short	0x0020
        /*0014*/ 	.byte	0x00, 0xf0, 0x81, 0x00


	//----- nvinfo : EIATTR_KPARAM_INFO
	.align		4
.L_2684:
        /*0018*/ 	.byte	0x04, 0x17
        /*001a*/ 	.short	(.L_2686 - .L_2685)
.L_2685:
        /*001c*/ 	.word	0x00000000
        /*0020*/ 	.short	0x0001
        /*0022*/ 	.short	0x0008
        /*0024*/ 	.byte	0x00, 0xf0, 0x61, 0x00


	//----- nvinfo : EIATTR_KPARAM_INFO
	.align		4
.L_2686:
        /*0028*/ 	.byte	0x04, 0x17
        /*002a*/ 	.short	(.L_2688 - .L_2687)
.L_2687:
        /*002c*/ 	.word	0x00000000
        /*0030*/ 	.short	0x0000
        /*0032*/ 	.short	0x0000
        /*0034*/ 	.byte	0x00, 0xf0, 0x11, 0x00


	//----- nvinfo : EIATTR_SPARSE_MMA_MASK
	.align		4
.L_2688:
        /*0038*/ 	.byte	0x03, 0x50
        /*003a*/ 	.short	0x0000


	//----- nvinfo : EIATTR_MAXREG_COUNT
	.align		4
        /*003c*/ 	.byte	0x03, 0x1b
        /*003e*/ 	.short	0x00ff


	//----- nvinfo : EIATTR_MERCURY_ISA_VERSION
	.align		4
        /*0040*/ 	.byte	0x03, 0x5f
        /*0042*/ 	.short	0x0101


	//----- nvinfo : EIATTR_VRC_CTA_INIT_COUNT
	.align		4
        /*0044*/ 	.byte	0x02, 0x4a
	.zero		1
	.zero		1


	//----- nvinfo : EIATTR_EXIT_INSTR_OFFSETS
	.align		4
        /*0048*/ 	.byte	0x04, 0x1c
        /*004a*/ 	.short	(.L_2690 - .L_2689)


	//   ....[0]....
.L_2689:
        /*004c*/ 	.word	0x00000d00


	//   ....[1]....
        /*0050*/ 	.word	0x00000d50


	//   ....[2]....
        /*0054*/ 	.word	0x00001070


	//----- nvinfo : EIATTR_MAX_THREADS
	.align		4
.L_2690:
        /*0058*/ 	.byte	0x04, 0x05
        /*005a*/ 	.short	(.L_2692 - .L_2691)
.L_2691:
        /*005c*/ 	.word	0x00000080
        /*0060*/ 	.word	0x00000001
        /*0064*/ 	.word	0x00000001


	//----- nvinfo : EIATTR_CRS_STACK_SIZE
	.align		4
.L_2692:
        /*0068*/ 	.byte	0x04, 0x1e
        /*006a*/ 	.short	(.L_2694 - .L_2693)
.L_2693:
        /*006c*/ 	.word	0x00000000


	//----- nvinfo : EIATTR_CBANK_PARAM_SIZE
	.align		4
.L_2694:
        /*0070*/ 	.byte	0x03, 0x19
        /*0072*/ 	.short	0x0040


	//----- nvinfo : EIATTR_PARAM_CBANK
	.align		4
        /*0074*/ 	.byte	0x04, 0x0a
        /*0076*/ 	.short	(.L_2696 - .L_2695)
	.align		4
.L_2695:
        /*0078*/ 	.word	index@(.nv.constant0._ZN2at6native29vectorized_elementwise_kernelILi4EZZZNS0_54_GLOBAL__N__d8c5977b_16_LinearAlgebra_cu_35b291db_316116addr_kernel_cudaERNS_14TensorIteratorERKN3c106ScalarES8_ENKUlvE_clEvENKUlvE4_clEvEUldddE0_St5arrayIPcLm4EEEEviT0_T1_)
        /*007c*/ 	.short	0x0380
        /*007e*/ 	.short	0x0040


	//----- nvinfo : EIATTR_SW_WAR
	.align		4
.L_2696:
        /*0080*/ 	.byte	0x04, 0x36
        /*0082*/ 	.short	(.L_2698 - .L_2697)
.L_2697:
        /*0084*/ 	.word	0x00000008
.L_2698:


//--------------------- .nv.info._ZN2at6native29vectorized_elementwise_kernelILi8EZZZNS0_54_GLOBAL__N__d8c5977b_16_LinearAlgebra_cu_35b291db_316116addr_kernel_cudaERNS_14TensorIteratorERKN3c106ScalarES8_ENKUlvE_clEvENKUlvE4_clEvEUldddE0_St5arrayIPcLm4EEEEviT0_T1_ --------------------------
	.section	.nv.info._ZN2at6native29vectorized_elementwise_kernelILi8EZZZNS0_54_GLOBAL__N__d8c5977b_16_LinearAlgebra_cu_35b291db_316116addr_kernel_cudaERNS_14TensorIteratorERKN3c106ScalarES8_ENKUlvE_clEvENKUlvE4_clEvEUldddE0_St5arrayIPcLm4EEEEviT0_T1_,"",@"SHT_CUDA_INFO"
	.sectionflags	@""
	.align	4


	//----- nvinfo : EIATTR_CUDA_API_VERSION
	.align		4
        /*0000*/ 	.byte	0x04, 0x37
        /*0002*/ 	.short	(.L_2700 - .L_2699)
.L_2699:
        /*0004*/ 	.word	0x00000082


	//----- nvinfo : EIATTR_KPARAM_INFO
	.align		4
.L_2700:
        /*0008*/ 	.byte	0x04, 0x17
        /*000a*/ 	.short	(.L_2702 - .L_2701)
.L_2701:
        /*000c*/ 	.word	0x00000000
        /*0010*/ 	.short	0x0002
        /*0012*/ 	.short	0x0020
        /*0014*/ 	.byte	0x00, 0xf0, 0x81, 0x00


	//----- nvinfo : EIATTR_KPARAM_INFO
	.align		4
.L_2702:
        /*0018*/ 	.byte	0x04, 0x17
        /*001a*/ 	.short	(.L_2704 - .L_2703)
.L_2703:
        /*001c*/ 	.word	0x00000000
        /*0020*/ 	.short	0x0001
        /*0022*/ 	.short	0x0008
        /*0024*/ 	.byte	0x00, 0xf0, 0x61, 0x00


	//----- nvinfo : EIATTR_KPARAM_INFO
	.align		4
.L_2704:
        /*0028*/ 	.byte	0x04, 0x17
        /*002a*/ 	.short	(.L_2706 - .L_2705)
.L_2705:
        /*002c*/ 	.word	0x00000000
        /*0030*/ 	.short	0x0000
        /*0032*/ 	.short	0x0000
        /*0034*/ 	.byte	0x00, 0xf0, 0x11, 0x00


	//----- nvinfo : EIATTR_SPARSE_MMA_MASK
	.align		4
.L_2706:
        /*0038*/ 	.byte	0x03, 0x50
        /*003a*/ 	.short	0x0000


	//----- nvinfo : EIATTR_MAXREG_COUNT
	.align		4
        /*003c*/ 	.byte	0x03, 0x1b
        /*003e*/ 	.short	0x00ff


	//----- nvinfo : EIATTR_MERCURY_ISA_VERSION
	.align		4
        /*0040*/ 	.byte	0x03, 0x5f
        /*0042*/ 	.short	0x0101


	//----- nvinfo : EIATTR_VRC_CTA_INIT_COUNT
	.align		4
        /*0044*/ 	.byte	0x02, 0x4a
	.zero		1
	.zero		1


	//----- nvinfo : EIATTR_EXIT_INSTR_OFFSETS
	.align		4
        /*0048*/ 	.byte	0x04, 0x1c
        /*004a*/ 	.short	(.L_2708 - .L_2707)


	//   ....[0]....
.L_2707:
        /*004c*/ 	.word	0x00000d00


	//   ....[1]....
        /*0050*/ 	.word	0x00000d50


	//   ....[2]....
        /*0054*/ 	.word	0x00001070


	//----- nvinfo : EIATTR_MAX_THREADS
	.align		4
.L_2708:
        /*0058*/ 	.byte	0x04, 0x05
        /*005a*/ 	.short	(.L_2710 - .L_2709)
.L_2709:
        /*005c*/ 	.word	0x00000080
        /*0060*/ 	.word	0x00000001
        /*0064*/ 	.word	0x00000001


	//----- nvinfo : EIATTR_CRS_STACK_SIZE
	.align		4
.L_2710:
        /*0068*/ 	.byte	0x04, 0x1e
        /*006a*/ 	.short	(.L_2712 - .L_2711)
.L_2711:
        /*006c*/ 	.word	0x00000000


	//----- nvinfo : EIATTR_CBANK_PARAM_SIZE
	.align		4
.L_2712:
        /*0070*/ 	.byte	0x03, 0x19
        /*0072*/ 	.short	0x0040


	//----- nvinfo : EIATTR_PARAM_CBANK
	.align		4
        /*0074*/ 	.byte	0x04, 0x0a
        /*0076*/ 	.short	(.L_2714 - .L_2713)
	.align		4
.L_2713:
        /*0078*/ 	.word	index@(.nv.constant0._ZN2at6native29vectorized_elementwise_kernelILi8EZZZNS0_54_GLOBAL__N__d8c5977b_16_LinearAlgebra_cu_35b291db_316116addr_kernel_cudaERNS_14TensorIteratorERKN3c106ScalarES8_ENKUlvE_clEvENKUlvE4_clEvEUldddE0_St5arrayIPcLm4EEEEviT0_T1_)
        /*007c*/ 	.short	0x0380
        /*007e*/ 	.short	0x0040


	//----- nvinfo : EIATTR_SW_WAR
	.align		4
.L_2714:
        /*0080*/ 	.byte	0x04, 0x36
        /*0082*/ 	.short	(.L_2716 - .L_2715)
.L_2715:
        /*0084*/ 	.word	0x00000008
.L_2716:


//--------------------- .nv.info._ZN2at6native18elementwise_kernelILi128ELi4EZNS0_15gpu_kernel_implIZZZNS0_54_GLOBAL__N__d8c5977b_16_LinearAlgebra_cu_35b291db_316116addr_kernel_cudaERNS_14TensorIteratorERKN3c106ScalarES9_ENKUlvE_clEvENKUlvE4_clEvEUldddE_EEvRNS_18TensorIteratorBaseERKT_EUliE_EEviT1_ --------------------------
	.section	.nv.info._ZN2at6native18elementwise_kernelILi128ELi4EZNS0_15gpu_kernel_implIZZZNS0_54_GLOBAL__N__d8c5977b_16_LinearAlgebra_cu_35b291db_316116addr_kernel_cudaERNS_14TensorIteratorERKN3c106ScalarES9_ENKUlvE_clEvENKUlvE4_clEvEUldddE_EEvRNS_18TensorIteratorBaseERKT_EUliE_EEviT1_,"",@"SHT_CUDA_INFO"
	.sectionflags	@""
	.align	4


	//----- nvinfo : EIATTR_CUDA_API_VERSION
	.align		4
        /*0000*/ 	.byte	0x04, 0x37
        /*0002*/ 	.short	(.L_2718 - .L_2717)
.L_2717:
        /*0004*/ 	.word	0x00000082


	//----- nvinfo : EIATTR_KPARAM_INFO
	.align		4
.L_2718:
        /*0008*/ 	.byte	0x04, 0x17
        /*000a*/ 	.short	(.L_2720 - .L_2719)
.L_2719:
        /*000c*/ 	.word	0x00000000
        /*0010*/ 	.short	0x0001
        /*0012*/ 	.short	0x0008
        /*0014*/ 	.byte	0x00, 0xf0, 0x01, 0x0c


	//----- nvinfo : EIATTR_KPARAM_INFO
	.align		4
.L_2720:
        /*0018*/ 	.byte	0x04, 0x17
        /*001a*/ 	.short	(.L_2722 - .L_2721)
.L_2721:
        /*001c*/ 	.word	0x00000000
        /*0020*/ 	.short	0x0000
        /*0022*/ 	.short	0x0000
        /*0024*/ 	.byte	0x00, 0xf0, 0x11, 0x00


	//----- nvinfo : EIATTR_SPARSE_MMA_MASK
	.align		4
.L_2722:
        /*0028*/ 	.byte	0x03, 0x50
        /*002a*/ 	.short	0x0000


	//----- nvinfo : EIATTR_MAXREG_COUNT
	.align		4
        /*002c*/ 	.byte	0x03, 0x1b
        /*002e*/ 	.short	0x0080


	//----- nvinfo : EIATTR_EXTERNS
	.align		4
        /*0030*/ 	.byte	0x04, 0x0f
        /*0032*/ 	.short	(.L_2724 - .L_2723)


	//   ....[0]....
	.align		4
.L_2723:
        /*0034*/ 	.word	index@(__assertfail)


	//----- nvinfo : EIATTR_MERCURY_ISA_VERSION
	.align		4
.L_2724:
        /*0038*/ 	.byte	0x03, 0x5f
        /*003a*/ 	.short	0x0101


	//----- nvinfo : EIATTR_VRC_CTA_INIT_COUNT
	.align		4
        /*003c*/ 	.byte	0x02, 0x4a
	.zero		1
	.zero		1


	//----- nvinfo : EIATTR_SYSCALL_OFFSETS
	.align		4
        /*0040*/ 	.byte	0x04, 0x46
        /*0042*/ 	.short	(.L_2726 - .L_2725)


	//   ....[0]....
.L_2725:
        /*0044*/ 	.word	0x000018d0


	//   ....[1]....
        /*0048*/ 	.word	0x00002680


	//   ....[2]....
        /*004c*/ 	.word	0x00003570


	//   ....[3]....
        /*0050*/ 	.word	0x00004600


	//   ....[4]....
        /*0054*/ 	.word	0x00005fb0


	//   ....[5]....
        /*0058*/ 	.word	0x00006e20


	//   ....[6]....
        /*005c*/ 	.word	0x00007d10


	//   ....[7]....
        /*0060*/ 	.word	0x00008b40


	//   ....[8]....
        /*0064*/ 	.word	0x0000a6a0


	//   ....[9]....
        /*0068*/ 	.word	0x0000b510


	//   ....[10]....
        /*006c*/ 	.word	0x0000c400


	//   ....[11]....
        /*0070*/ 	.word	0x0000d230


	//   ....[12]....
        /*0074*/ 	.word	0x0000edb0


	//   ....[13]....
        /*0078*/ 	.word	0x0000fc20


	//   ....[14]....
        /*007c*/ 	.word	0x00010b00


	//   ....[15]....
        /*0080*/ 	.word	0x00011900


	//----- nvinfo : EIATTR_EXIT_INSTR_OFFSETS
	.align		4
.L_2726:
        /*0084*/ 	.byte	0x04, 0x1c
        /*0086*/ 	.short	(.L_2728 - .L_2727)


	//   ....[0]....
.L_2727:
        /*0088*/ 	.word	0x0000d5d0


	//   ....[1]....
        /*008c*/ 	.word	0x00010c90


	//   ....[2]....
        /*0090*/ 	.word	0x00010cd0


	//   ....[3]....
        /*0094*/ 	.word	0x00010d60


	//   ....[4]....
        /*0098*/ 	.word	0x00010d90


	//   ....[5]....
        /*009c*/ 	.word	0x00010dc0


	//   ....[6]....
        /*00a0*/ 	.word	0x00010e90


	//   ....[7]....
        /*00a4*/ 	.word	0x00010f10


	//   ....[8]....
        /*00a8*/ 	.word	0x00010ff0


	//   ....[9]....
        /*00ac*/ 	.word	0x00011080


	//   ....[10]....
        /*00b0*/ 	.word	0x000110a0


	//   ....[11]....
        /*00b4*/ 	.word	0x00011170


	//   ....[12]....
        /*00b8*/ 	.word	0x00011320


	//   ....[13]....
        /*00bc*/ 	.word	0x000114d0


	//   ....[14]....
        /*00c0*/ 	.word	0x00011670


	//   ....[15]....
        /*00c4*/ 	.word	0x000116a0


	//   ....[16]....
        /*00c8*/ 	.word	0x000116d0


	//   ....[17]....
        /*00cc*/ 	.word	0x00011770


	//   ....[18]....
        /*00d0*/ 	.word	0x000117a0


	//   ....[19]....
        /*00d4*/ 	.word	0x00011910


	//   ....[20]....
        /*00d8*/ 	.word	0x00011a60


	//   ....[21]....
        /*00dc*/ 	.word	0x00011be0


	//   ....[22]....
        /*00e0*/ 	.word	0x00011c60


	//----- nvinfo : EIATTR_MAX_THREADS
	.align		4
.L_2728:
        /*00e4*/ 	.byte	0x04, 0x05
        /*00e6*/ 	.short	(.L_2730 - .L_2729)
.L_2729:
        /*00e8*/ 	.word	0x00000080
        /*00ec*/ 	.word	0x00000001
        /*00f0*/ 	.word	0x00000001


	//----- nvinfo : EIATTR_CRS_STACK_SIZE
	.align		4
.L_2730:
        /*00f4*/ 	.byte	0x04, 0x1e
        /*00f6*/ 	.short	(.L_2732 - .L_2731)
.L_2731:
        /*00f8*/ 	.word	0x00000000


	//----- nvinfo : EIATTR_CBANK_PARAM_SIZE
	.align		4
.L_2732:
        /*00fc*/ 	.byte	0x03, 0x19
        /*00fe*/ 	.short	0x0308


	//----- nvinfo : EIATTR_PARAM_CBANK
	.align		4
        /*0100*/ 	.byte	0x04, 0x0a
        /*0102*/ 	.short	(.L_2734 - .L_2733)
	.align		4
.L_2733:
        /*0104*/ 	.word	index@(.nv.constant0._ZN2at6native18elementwise_kernelILi128ELi4EZNS0_15gpu_kernel_implIZZZNS0_54_GLOBAL__N__d8c5977b_16_LinearAlgebra_cu_35b291db_316116addr_kernel_cudaERNS_14TensorIteratorERKN3c106ScalarES9_ENKUlvE_clEvENKUlvE4_clEvEUldddE_EEvRNS_18TensorIteratorBaseERKT_EUliE_EEviT1_)
        /*0108*/ 	.short	0x0380
        /*010a*/ 	.short	0x0308


	//----- nvinfo : EIATTR_SW_WAR
	.align		4
.L_2734:
        /*010c*/ 	.byte	0x04, 0x36
        /*010e*/ 	.short	(.L_2736 - .L_2735)
.L_2735:
        /*0110*/ 	.word	0x00000008
.L_2736:


//--------------------- .nv.info._ZN2at6native27unrolled_elementwise_kernelIZZZNS0_54_GLOBAL__N__d8c5977b_16_LinearAlgebra_cu_35b291db_316116addr_kernel_cudaERNS_14TensorIteratorERKN3c106ScalarES8_ENKUlvE_clEvENKUlvE4_clEvEUldddE_St5arrayIPcLm4EELi4E23TrivialOffsetCalculatorILi3EjESF_ILi1EjENS0_6memory12LoadWithCastILi3EEENSI_13StoreWithCastILi1EEEEEviT_T0_T2_T3_T4_T5_ --------------------------
	.section	.nv.info._ZN2at6native27unrolled_elementwise_kernelIZZZNS0_54_GLOBAL__N__d8c5977b_16_LinearAlgebra_cu_35b291db_316116addr_kernel_cudaERNS_14TensorIteratorERKN3c106ScalarES8_ENKUlvE_clEvENKUlvE4_clEvEUldddE_St5arrayIPcLm4EELi4E23TrivialOffsetCalculatorILi3EjESF_ILi1EjENS0_6memory12LoadWithCastILi3EEENSI_13StoreWithCastILi1EEEEEviT_T0_T2_T3_T4_T5_,"",@"SHT_CUDA_INFO"
	.sectionflags	@""
	.align	4


	//----- nvinfo : EIATTR_CUDA_API_VERSION
	.align		4
        /*0000*/ 	.byte	0x04, 0x37
        /*0002*/ 	.short	(.L_2738 - .L_2737)
.L_2737:
        /*0004*/ 	.word	0x00000082


	//----- nvinfo : EIATTR_KPARAM_INFO
	.align		4
.L_2738:
        /*0008*/ 	.byte	0x04, 0x17
        /*000a*/ 	.short	(.L_2740 - .L_2739)
.L_2739:
        /*000c*/ 	.word	0x00000000
        /*0010*/ 	.short	0x0006
        /*0012*/ 	.short	0x004c
        /*0014*/ 	.byte	0x00, 0xf0, 0x21, 0x00


	//----- nvinfo : EIATTR_KPARAM_INFO
	.align		4
.L_2740:
        /*0018*/ 	.byte	0x04, 0x17
        /*001a*/ 	.short	(.L_2742 - .L_2741)
.L_2741:
        /*001c*/ 	.word	0x00000000
        /*0020*/ 	.short	0x0005
        /*0022*/ 	.short	0x003c
        /*0024*/ 	.byte	0x00, 0xf0, 0x41, 0x00


	//----- nvinfo : EIATTR_KPARAM_INFO
	.align		4
.L_2742:
        /*0028*/ 	.byte	0x04, 0x17
        /*002a*/ 	.short	(.L_2744 - .L_2743)
.L_2743:
        /*002c*/ 	.word	0x00000000
        /*0030*/ 	.short	0x0004
        /*0032*/ 	.short	0x0039
        /*0034*/ 	.byte	0x00, 0xf0, 0x05, 0x00


	//----- nvinfo : EIATTR_KPARAM_INFO
	.align		4
.L_2744:
        /*0038*/ 	.byte	0x04, 0x17
        /*003a*/ 	.short	(.L_2746 - .L_2745)
.L_2745:
        /*003c*/ 	.word	0x00000000
        /*0040*/ 	.short	0x0003
        /*0042*/ 	.short	0x0038
        /*0044*/ 	.byte	0x00, 0xf0, 0x05, 0x00


	//----- nvinfo : EIATTR_KPARAM_INFO
	.align		4
.L_2746:
        /*0048*/ 	.byte	0x04, 0x17
        /*004a*/ 	.short	(.L_2748 - .L_2747)
.L_2747:
        /*004c*/ 	.word	0x00000000
        /*0050*/ 	.short	0x0002
        /*0052*/ 	.short	0x0018
        /*0054*/ 	.byte	0x00, 0xf0, 0x81, 0x00


	//----- nvinfo : EIATTR_KPARAM_INFO
	.align		4
.L_2748:
        /*0058*/ 	.byte	0x04, 0x17
        /*005a*/ 	.short	(.L_2750 - .L_2749)
.L_2749:
        /*005c*/ 	.word	0x00000000
        /*0060*/ 	.short	0x0001
        /*0062*/ 	.short	0x0008
        /*0064*/ 	.byte	0x00, 0xf0, 0x41, 0x00


	//----- nvinfo : EIATTR_KPARAM_INFO
	.align		4
.L_2750:
        /*0068*/ 	.byte	0x04, 0x17
        /*006a*/ 	.short	(.L_2752 - .L_2751)
.L_2751:
        /*006c*/ 	.word	0x00000000
        /*0070*/ 	.short	0x0000
        /*0072*/ 	.short	0x0000
        /*0074*/ 	.byte	0x00, 0xf0, 0x11, 0x00


	//----- nvinfo : EIATTR_SPARSE_MMA_MASK
	.align		4
.L_2752:
        /*0078*/ 	.byte	0x03, 0x50
        /*007a*/ 	.short	0x0000


	//----- nvinfo : EIATTR_MAXREG_COUNT
	.align		4
        /*007c*/ 	.byte	0x03, 0x1b
        /*007e*/ 	.short	0x00ff


	//----- nvinfo : EIATTR_EXTERNS
	.align		4
        /*0080*/ 	.byte	0x04, 0x0f
        /*0082*/ 	.short	(.L_2754 - .L_2753)


	//   ....[0]....
	.align		4
.L_2753:
        /*0084*/ 	.word	index@(__assertfail)


	//----- nvinfo : EIATTR_MERCURY_ISA_VERSION
	.align		4
.L_2754:
        /*0088*/ 	.byte	0x03, 0x5f
        /*008a*/ 	.short	0x0101


	//----- nvinfo : EIATTR_VRC_CTA_INIT_COUNT
	.align		4
        /*008c*/ 	.byte	0x02, 0x4a
	.zero		1
	.zero		1


	//----- nvinfo : EIATTR_SYSCALL_OFFSETS
	.align		4
        /*0090*/ 	.byte	0x04, 0x46
        /*0092*/ 	.short	(.L_2756 - .L_2755)


	//   ....[0]....
.L_2755:
        /*0094*/ 	.word	0x00000270


	//   ....[1]....
        /*0098*/ 	.word	0x00001040


	//   ....[2]....
        /*009c*/ 	.word	0x00001f50


	//   ....[3]....
        /*00a0*/ 	.word	0x00002290


	//   ....[4]....
        /*00a4*/ 	.word	0x00003120


	//   ....[5]....
        /*00a8*/ 	.word	0x00004030


	//   ....[6]....
        /*00ac*/ 	.word	0x000042b0


	//   ....[7]....
        /*00b0*/ 	.word	0x00005140


	//   ....[8]....
        /*00b4*/ 	.word	0x00006050


	//   ....[9]....
        /*00b8*/ 	.word	0x000062d0


	//   ....[10]....
        /*00bc*/ 	.word	0x00007160


	//   ....[11]....
        /*00c0*/ 	.word	0x00008050


	//   ....[12]....
        /*00c4*/ 	.word	0x00009110


	//   ....[13]....
        /*00c8*/ 	.word	0x0000a0a0


	//   ....[14]....
        /*00cc*/ 	.word	0x0000b200


	//   ....[15]....
        /*00d0*/ 	.word	0x0000c340


	//----- nvinfo : EIATTR_EXIT_INSTR_OFFSETS
	.align		4
.L_2756:
        /*00d4*/ 	.byte	0x04, 0x1c
        /*00d6*/ 	.short	(.L_2758 - .L_2757)


	//   ....[0]....
.L_2757:
        /*00d8*/ 	.word	0x0000b590


	//   ....[1]....
        /*00dc*/ 	.word	0x0000b6d0


	//   ....[2]....
        /*00e0*/ 	.word	0x0000b710


	//   ....[3]....
        /*00e4*/ 	.word	0x0000b7a0


	//   ....[4]....
        /*00e8*/ 	.word	0x0000b7d0


	//   ....[5]....
        /*00ec*/ 	.word	0x0000b800


	//   ....[6]....
        /*00f0*/ 	.word	0x0000b8d0


	//   ....[7]....
        /*00f4*/ 	.word	0x0000b950


	//   ....[8]....
        /*00f8*/ 	.word	0x0000ba30


	//   ....[9]....
        /*00fc*/ 	.word	0x0000bac0


	//   ....[10]....
        /*0100*/ 	.word	0x0000bae0


	//   ....[11]....
        /*0104*/ 	.word	0x0000bbb0


	//   ....[12]....
        /*0108*/ 	.word	0x0000bd60


	//   ....[13]....
        /*010c*/ 	.word	0x0000bf10


	//   ....[14]....
        /*0110*/ 	.word	0x0000c0b0


	//   ....[15]....
        /*0114*/ 	.word	0x0000c0e0


	//   ....[16]....
        /*0118*/ 	.word	0x0000c110


	//   ....[17]....
        /*011c*/ 	.word	0x0000c1b0


	//   ....[18]....
        /*0120*/ 	.word	0x0000c1e0


	//   ....[19]....
        /*0124*/ 	.word	0x0000c350


	//   ....[20]....
        /*0128*/ 	.word	0x0000c4a0


	//   ....[21]....
        /*012c*/ 	.word	0x0000c620


	//   ....[22]....
        /*0130*/ 	.word	0x0000c6a0


	//----- nvinfo : EIATTR_MAX_THREADS
	.align		4
.L_2758:
        /*0134*/ 	.byte	0x04, 0x05
        /*0136*/ 	.short	(.L_2760 - .L_2759)
.L_2759:
        /*0138*/ 	.word	0x00000080
        /*013c*/ 	.word	0x00000001
        /*0140*/ 	.word	0x00000001


	//----- nvinfo : EIATTR_CRS_STACK_SIZE
	.align		4
.L_2760:
        /*0144*/ 	.byte	0x04, 0x1e
        /*0146*/ 	.short	(.L_2762 - .L_2761)
.L_2761:
        /*0148*/ 	.word	0x00000000


	//----- nvinfo : EIATTR_CBANK_PARAM_SIZE
	.align		4
.L_2762:
        /*014c*/ 	.byte	0x03, 0x19
        /*014e*/ 	.short	0x0054


	//----- nvinfo : EIATTR_PARAM_CBANK
	.align		4
        /*0150*/ 	.byte	0x04, 0x0a
        /*0152*/ 	.short	(.L_2764 - .L_2763)
	.align		4
.L_2763:
        /*0154*/ 	.word	index@(.nv.constant0._ZN2at6native27unrolled_elementwise_kernelIZZZNS0_54_GLOBAL__N__d8c5977b_16_LinearAlgebra_cu_35b291db_316116addr_kernel_cudaERNS_14TensorIteratorERKN3c106ScalarES8_ENKUlvE_clEvENKUlvE4_clEvEUldddE_St5arrayIPcLm4EELi4E23TrivialOffsetCalculatorILi3EjESF_ILi1EjENS0_6memory12LoadWithCastILi3EEENSI_13StoreWithCastILi1EEEEEviT_T0_T2_T3_T4_T5_)
        /*0158*/ 	.short	0x0380
        /*015a*/ 	.short	0x0054


	//----- nvinfo : EIATTR_SW_WAR
	.align		4
.L_2764:
        /*015c*/ 	.byte	0x04, 0x36
        /*015e*/ 	.short	(.L_2766 - .L_2765)
.L_2765:
        /*0160*/ 	.word	0x00000008
.L_2766:


//--------------------- .nv.info._ZN2at6native18elementwise_kernelILi128ELi2EZNS0_22gpu_kernel_impl_nocastIZZZNS0_54_GLOBAL__N__d8c5977b_16_LinearAlgebra_cu_35b291db_316116addr_kernel_cudaERNS_14TensorIteratorERKN3c106ScalarES9_ENKUlvE_clEvENKUlvE4_clEvEUldddE_EEvRNS_18TensorIteratorBaseERKT_EUliE_EEviT1_ --------------------------
	.section	.nv.info._ZN2at6native18elementwise_kernelILi128ELi2EZNS0_22gpu_kernel_impl_nocastIZZZNS0_54_GLOBAL__N__d8c5977b_16_LinearAlgebra_cu_35b291db_316116addr_kernel_cudaERNS_14TensorIteratorERKN3c106ScalarES9_ENKUlvE_clEvENKUlvE4_clEvEUldddE_EEvRNS_18TensorIteratorBaseERKT_EUliE_EEviT1_,"",@"SHT_CUDA_INFO"
	.sectionflags	@""
	.align	4


	//----- nvinfo : EIATTR_CUDA_API_VERSION
	.align		4
        /*0000*/ 	.byte	0x04, 0x37
        /*0002*/ 	.short	(.L_2768 - .L_2767)
.L_2767:
        /*0004*/ 	.word	0x00000082


	//----- nvinfo : EIATTR_KPARAM_INFO
	.align		4
.L_2768:
        /*0008*/ 	.byte	0x04, 0x17
        /*000a*/ 	.short	(.L_2770 - .L_2769)
.L_2769:
        /*000c*/ 	.word	0x00000000
        /*0010*/ 	.short	0x0001
        /*0012*/ 	.short	0x0008
        /*0014*/ 	.byte	0x00, 0xf0, 0xe1, 0x0b


	//----- nvinfo : EIATTR_KPARAM_INFO
	.align		4
.L_2770:
        /*0018*/ 	.byte	0x04, 0x17
        /*001a*/ 	.short	(.L_2772 - .L_2771)
.L_2771:
        /*001c*/ 	.word	0x00000000
        /*0020*/ 	.short	0x0000
        /*0022*/ 	.short	0x0000
        /*0024*/ 	.byte	0x00, 0xf0, 0x11, 0x00


	//----- nvinfo : EIATTR_SPARSE_MMA_MASK
	.align		4
.L_2772:
        /*0028*/ 	.byte	0x03, 0x50
        /*002a*/ 	.short	0x0000


	//----- nvinfo : EIATTR_MAXREG_COUNT
	.align		4
        /*002c*/ 	.byte	0x03, 0x1b
        /*002e*/ 	.short	0x0080


	//----- nvinfo : EIATTR_MERCURY_ISA_VERSION
	.align		4
        /*0030*/ 	.byte	0x03, 0x5f
        /*0032*/ 	.short	0x0101


	//----- nvinfo : EIATTR_VRC_CTA_INIT_COUNT
	.align		4
        /*0034*/ 	.byte	0x02, 0x4a
	.zero		1
	.zero		1


	//----- nvinfo : EIATTR_EXIT_INSTR_OFFSETS
	.align		4
        /*0038*/ 	.byte	0x04, 0x1c
        /*003a*/ 	.short	(.L_2774 - .L_2773)


	//   ....[0]....
.L_2773:
        /*003c*/ 	.word	0x00000190


	//   ....[1]....
        /*0040*/ 	.word	0x00000230


	//   ....[2]....
        /*0044*/ 	.word	0x00001990


	//   ....[3]....
        /*0048*/ 	.word	0x00003050


	//----- nvinfo : EIATTR_MAX_THREADS
	.align		4
.L_2774:
        /*004c*/ 	.byte	0x04, 0x05
        /*004e*/ 	.short	(.L_2776 - .L_2775)
.L_2775:
        /*0050*/ 	.word	0x00000080
        /*0054*/ 	.word	0x00000001
        /*0058*/ 	.word	0x00000001


	//----- nvinfo : EIATTR_CRS_STACK_SIZE
	.align		4
.L_2776:
        /*005c*/ 	.byte	0x04, 0x1e
        /*005e*/ 	.short	(.L_2778 - .L_2777)
.L_2777:
        /*0060*/ 	.word	0x00000000


	//----- nvinfo : EIATTR_CBANK_PARAM_SIZE
	.align		4
.L_2778:
        /*0064*/ 	.byte	0x03, 0x19
        /*0066*/ 	.short	0x0300


	//----- nvinfo : EIATTR_PARAM_CBANK
	.align		4
        /*0068*/ 	.byte	0x04, 0x0a
        /*006a*/ 	.short	(.L_2780 - .L_2779)
	.align		4
.L_2779:
        /*006c*/ 	.word	index@(.nv.constant0._ZN2at6native18elementwise_kernelILi128ELi2EZNS0_22gpu_kernel_impl_nocastIZZZNS0_54_GLOBAL__N__d8c5977b_16_LinearAlgebra_cu_35b291db_316116addr_kernel_cudaERNS_14TensorIteratorERKN3c106ScalarES9_ENKUlvE_clEvENKUlvE4_clEvEUldddE_EEvRNS_18TensorIteratorBaseERKT_EUliE_EEviT1_)
        /*0070*/ 	.short	0x0380
        /*0072*/ 	.short	0x0300


	//----- nvinfo : EIATTR_SW_WAR
	.align		4
.L_2780:
        /*0074*/ 	.byte	0x04, 0x36
        /*0076*/ 	.short	(.L_2782 - .L_2781)
.L_2781:
        /*0078*/ 	.word	0x00000008
.L_2782:


//--------------------- .nv.info._ZN2at6native27unrolled_elementwise_kernelIZZZNS0_54_GLOBAL__N__d8c5977b_16_LinearAlgebra_cu_35b291db_316116addr_kernel_cudaERNS_14TensorIteratorERKN3c106ScalarES8_ENKUlvE_clEvENKUlvE4_clEvEUldddE_St5arrayIPcLm4EELi4E23TrivialOffsetCalculatorILi3EjESF_ILi1EjENS0_6memory15LoadWithoutCastENSI_16StoreWithoutCastEEEviT_T0_T2_T3_T4_T5_ --------------------------
	.section	.nv.info._ZN2at6native27unrolled_elementwise_kernelIZZZNS0_54_GLOBAL__N__d8c5977b_16_LinearAlgebra_cu_35b291db_316116addr_kernel_cudaERNS_14TensorIteratorERKN3c106ScalarES8_ENKUlvE_clEvENKUlvE4_clEvEUldddE_St5arrayIPcLm4EELi4E23TrivialOffsetCalculatorILi3EjESF_ILi1EjENS0_6memory15LoadWithoutCastENSI_16StoreWithoutCastEEEviT_T0_T2_T3_T4_T5_,"",@"SHT_CUDA_INFO"
	.sectionflags	@""
	.align	4


	//----- nvinfo : EIATTR_CUDA_API_VERSION
	.align		4
        /*0000*/ 	.byte	0x04, 0x37
        /*0002*/ 	.short	(.L_2784 - .L_2783)
.L_2783:
        /*0004*/ 	.word	0x00000082


	//----- nvinfo : EIATTR_KPARAM_INFO
	.align		4
.L_2784:
        /*0008*/ 	.byte	0x04, 0x17
        /*000a*/ 	.short	(.L_2786 - .L_2785)
.L_2785:
        /*000c*/ 	.word	0x00000000
        /*0010*/ 	.short	0x0006
        /*0012*/ 	.short	0x003b
        /*0014*/ 	.byte	0x00, 0xf0, 0x05, 0x00


	//----- nvinfo : EIATTR_KPARAM_INFO
	.align		4
.L_2786:
        /*0018*/ 	.byte	0x04, 0x17
        /*001a*/ 	.short	(.L_2788 - .L_2787)
.L_2787:
        /*001c*/ 	.word	0x00000000
        /*0020*/ 	.short	0x0005
        /*0022*/ 	.short	0x003a
        /*0024*/ 	.byte	0x00, 0xf0, 0x05, 0x00


	//----- nvinfo : EIATTR_KPARAM_INFO
	.align		4
.L_2788:
        /*0028*/ 	.byte	0x04, 0x17
        /*002a*/ 	.short	(.L_2790 - .L_2789)
.L_2789:
        /*002c*/ 	.word	0x00000000
        /*0030*/ 	.short	0x0004
        /*0032*/ 	.short	0x0039
        /*0034*/ 	.byte	0x00, 0xf0, 0x05, 0x00


	//----- nvinfo : EIATTR_KPARAM_INFO
	.align		4
.L_2790:
        /*0038*/ 	.byte	0x04, 0x17
        /*003a*/ 	.short	(.L_2792 - .L_2791)
.L_2791:
        /*003c*/ 	.word	0x00000000
        /*0040*/ 	.short	0x0003
        /*0042*/ 	.short	0x0038
        /*0044*/ 	.byte	0x00, 0xf0, 0x05, 0x00


	//----- nvinfo : EIATTR_KPARAM_INFO
	.align		4
.L_2792:
        /*0048*/ 	.byte	0x04, 0x17
        /*004a*/ 	.short	(.L_2794 - .L_2793)
.L_2793:
        /*004c*/ 	.word	0x00000000
        /*0050*/ 	.short	0x0002
        /*0052*/ 	.short	0x0018
        /*0054*/ 	.byte	0x00, 0xf0, 0x81, 0x00


	//----- nvinfo : EIATTR_KPARAM_INFO
	.align		4
.L_2794:
        /*0058*/ 	.byte	0x04, 0x17
        /*005a*/ 	.short	(.L_2796 - .L_2795)
.L_2795:
        /*005c*/ 	.word	0x00000000
        /*0060*/ 	.short	0x0001
        /*0062*/ 	.short	0x0008
        /*0064*/ 	.byte	0x00, 0xf0, 0x41, 0x00


	//----- nvinfo : EIATTR_KPARAM_INFO
	.align		4
.L_2796:
        /*0068*/ 	.byte	0x04, 0x17
        /*006a*/ 	.short	(.L_2798 - .L_2797)
.L_2797:
        /*006c*/ 	.word	0x00000000
        /*0070*/ 	.short	0x0000
        /*0072*/ 	.short	0x0000
        /*0074*/ 	.byte	0x00, 0xf0, 0x11, 0x00


	//----- nvinfo : EIATTR_SPARSE_MMA_MASK
	.align		4
.L_2798:
        /*0078*/ 	.byte	0x03, 0x50
        /*007a*/ 	.short	0x0000


	//----- nvinfo : EIATTR_MAXREG_COUNT
	.align		4
        /*007c*/ 	.byte	0x03, 0x1b
        /*007e*/ 	.short	0x00ff


	//----- nvinfo : EIATTR_MERCURY_ISA_VERSION
	.align		4
        /*0080*/ 	.byte	0x03, 0x5f
        /*0082*/ 	.short	0x0101


	//----- nvinfo : EIATTR_VRC_CTA_INIT_COUNT
	.align		4
        /*0084*/ 	.byte	0x02, 0x4a
	.zero		1
	.zero		1


	//----- nvinfo : EIATTR_EXIT_INSTR_OFFSETS
	.align		4
        /*0088*/ 	.byte	0x04, 0x1c
        /*008a*/ 	.short	(.L_2800 - .L_2799)


	//   ....[0]....
.L_2799:
        /*008c*/ 	.word	0x00000560


	//   ....[1]....
        /*0090*/ 	.word	0x000005b0


	//----- nvinfo : EIATTR_MAX_THREADS
	.align		4
.L_2800:
        /*0094*/ 	.byte	0x04, 0x05
        /*0096*/ 	.short	(.L_2802 - .L_2801)
.L_2801:
        /*0098*/ 	.word	0x00000080
        /*009c*/ 	.word	0x00000001
        /*00a0*/ 	.word	0x00000001


	//----- nvinfo : EIATTR_CRS_STACK_SIZE
	.align		4
.L_2802:
        /*00a4*/ 	.byte	0x04, 0x1e
        /*00a6*/ 	.short	(.L_2804 - .L_2803)
.L_2803:
        /*00a8*/ 	.word	0x00000000


	//----- nvinfo : EIATTR_CBANK_PARAM_SIZE
	.align		4
.L_2804:
        /*00ac*/ 	.byte	0x03, 0x19
        /*00ae*/ 	.short	0x003c


	//----- nvinfo : EIATTR_PARAM_CBANK
	.align		4
        /*00b0*/ 	.byte	0x04, 0x0a
        /*00b2*/ 	.short	(.L_2806 - .L_2805)
	.align		4
.L_2805:
        /*00b4*/ 	.word	index@(.nv.constant0._ZN2at6native27unrolled_elementwise_kernelIZZZNS0_54_GLOBAL__N__d8c5977b_16_LinearAlgebra_cu_35b291db_316116addr_kernel_cudaERNS_14TensorIteratorERKN3c106ScalarES8_ENKUlvE_clEvENKUlvE4_clEvEUldddE_St5arrayIPcLm4EELi4E23TrivialOffsetCalculatorILi3EjESF_ILi1EjENS0_6memory15LoadWithoutCastENSI_16StoreWithoutCastEEEviT_T0_T2_T3_T4_T5_)
        /*00b8*/ 	.short	0x0380
        /*00ba*/ 	.short	0x003c


	//----- nvinfo : EIATTR_SW_WAR
	.align		4
.L_2806:
        /*00bc*/ 	.byte	0x04, 0x36
        /*00be*/ 	.short	(.L_2808 - .L_2807)
.L_2807:
        /*00c0*/ 	.word	0x00000008
.L_2808:


//--------------------- .nv.info._ZN2at6native29vectorized_elementwise_kernelILi2EZZZNS0_54_GLOBAL__N__d8c5977b_16_LinearAlgebra_cu_35b291db_316116addr_kernel_cudaERNS_14TensorIteratorERKN3c106ScalarES8_ENKUlvE_clEvENKUlvE4_clEvEUldddE_St5arrayIPcLm4EEEEviT0_T1_ --------------------------
	.section	.nv.info._ZN2at6native29vectorized_elementwise_kernelILi2EZZZNS0_54_GLOBAL__N__d8c5977b_16_LinearAlgebra_cu_35b291db_316116addr_kernel_cudaERNS_14TensorIteratorERKN3c106ScalarES8_ENKUlvE_clEvENKUlvE4_clEvEUldddE_St5arrayIPcLm4EEEEviT0_T1_,"",@"SHT_CUDA_INFO"
	.sectionflags	@""
	.align	4


	//----- nvinfo : EIATTR_CUDA_API_VERSION
	.align		4
        /*0000*/ 	.byte	0x04, 0x37
        /*0002*/ 	.short	(.L_2810 - .L_2809)
.L_2809:
        /*0004*/ 	.word	0x00000082


	//----- nvinfo : EIATTR_KPARAM_INFO
	.align		4
.L_2810:
        /*0008*/ 	.byte	0x04, 0x17
        /*000a*/ 	.short	(.L_2812 - .L_2811)
.L_2811:
        /*000c*/ 	.word	0x00000000
        /*0010*/ 	.short	0x0002
        /*0012*/ 	.short	0x0018
        /*0014*/ 	.byte	0x00, 0xf0, 0x81, 0x00


	//----- nvinfo : EIATTR_KPARAM_INFO
	.align		4
.L_2812:
        /*0018*/ 	.byte	0x04, 0x17
        /*001a*/ 	.short	(.L_2814 - .L_2813)
.L_2813:
        /*001c*/ 	.word	0x00000000
        /*0020*/ 	.short	0x0001
        /*0022*/ 	.short	0x0008
        /*0024*/ 	.byte	0x00, 0xf0, 0x41, 0x00


	//----- nvinfo : EIATTR_KPARAM_INFO
	.align		4
.L_2814:
        /*0028*/ 	.byte	0x04, 0x17
        /*002a*/ 	.short	(.L_2816 - .L_2815)
.L_2815:
        /*002c*/ 	.word	0x00000000
        /*0030*/ 	.short	0x0000
        /*0032*/ 	.short	0x0000
        /*0034*/ 	.byte	0x00, 0xf0, 0x11, 0x00


	//----- nvinfo : EIATTR_SPARSE_MMA_MASK
	.align		4
.L_2816:
        /*0038*/ 	.byte	0x03, 0x50
        /*003a*/ 	.short	0x0000


	//----- nvinfo : EIATTR_MAXREG_COUNT
	.align		4
        /*003c*/ 	.byte	0x03, 0x1b
        /*003e*/ 	.short	0x00ff


	//----- nvinfo : EIATTR_MERCURY_ISA_VERSION
	.align		4
        /*0040*/ 	.byte	0x03, 0x5f
        /*0042*/ 	.short	0x0101


	//----- nvinfo : EIATTR_VRC_CTA_INIT_COUNT
	.align		4
        /*0044*/ 	.byte	0x02, 0x4a
	.zero		1
	.zero		1


	//----- nvinfo : EIATTR_EXIT_INSTR_OFFSETS
	.align		4
        /*0048*/ 	.byte	0x04, 0x1c
        /*004a*/ 	.short	(.L_2818 - .L_2817)


	//   ....[0]....
.L_2817:
        /*004c*/ 	.word	0x00000a70


	//   ....[1]....
        /*0050*/ 	.word	0x00000ac0


	//   ....[2]....
        /*0054*/ 	.word	0x00000d60


	//----- nvinfo : EIATTR_MAX_THREADS
	.align		4
.L_2818:
        /*0058*/ 	.byte	0x04, 0x05
        /*005a*/ 	.short	(.L_2820 - .L_2819)
.L_2819:
        /*005c*/ 	.word	0x00000080
        /*0060*/ 	.word	0x00000001
        /*0064*/ 	.word	0x00000001


	//----- nvinfo : EIATTR_CRS_STACK_SIZE
	.align		4
.L_2820:
        /*0068*/ 	.byte	0x04, 0x1e
        /*006a*/ 	.short	(.L_2822 - .L_2821)
.L_2821:
        /*006c*/ 	.word	0x00000000


	//----- nvinfo : EIATTR_CBANK_PARAM_SIZE
	.align		4
.L_2822:
        /*0070*/ 	.byte	0x03, 0x19
        /*0072*/ 	.short	0x0038


	//----- nvinfo : EIATTR_PARAM_CBANK
	.align		4
        /*0074*/ 	.byte	0x04, 0x0a
        /*0076*/ 	.short	(.L_2824 - .L_2823)
	.align		4
.L_2823:
        /*0078*/ 	.word	index@(.nv.constant0._ZN2at6native29vectorized_elementwise_kernelILi2EZZZNS0_54_GLOBAL__N__d8c5977b_16_LinearAlgebra_cu_35b291db_316116addr_kernel_cudaERNS_14TensorIteratorERKN3c106ScalarES8_ENKUlvE_clEvENKUlvE4_clEvEUldddE_St5arrayIPcLm4EEEEviT0_T1_)
        /*007c*/ 	.short	0x0380
        /*007e*/ 	.short	0x0038


	//----- nvinfo : EIATTR_SW_WAR
	.align		4
.L_2824:
        /*0080*/ 	.byte	0x04, 0x36
        /*0082*/ 	.short	(.L_2826 - .L_2825)
.L_2825:
        /*0084*/ 	.word	0x00000008
.L_2826:


//--------------------- .nv.info._ZN2at6native29vectorized_elementwise_kernelILi4EZZZNS0_54_GLOBAL__N__d8c5977b_16_LinearAlgebra_cu_35b291db_316116addr_kernel_cudaERNS_14TensorIteratorERKN3c106ScalarES8_ENKUlvE_clEvENKUlvE4_clEvEUldddE_St5arrayIPcLm4EEEEviT0_T1_ --------------------------
	.section	.nv.info._ZN2at6native29vectorized_elementwise_kernelILi4EZZZNS0_54_GLOBAL__N__d8c5977b_16_LinearAlgebra_cu_35b291db_316116addr_kernel_cudaERNS_14TensorIteratorERKN3c106ScalarES8_ENKUlvE_clEvENKUlvE4_clEvEUldddE_St5arrayIPcLm4EEEEviT0_T1_,"",@"SHT_CUDA_INFO"
	.sectionflags	@""
	.align	4


	//----- nvinfo : EIATTR_CUDA_API_VERSION
	.align		4
        /*0000*/ 	.byte	0x04, 0x37
        /*0002*/ 	.short	(.L_2828 - .L_2827)
.L_2827:
        /*0004*/ 	.word	0x00000082


	//----- nvinfo : EIATTR_KPARAM_INFO
	.align		4
.L_2828:
        /*0008*/ 	.byte	0x04, 0x17
        /*000a*/ 	.short	(.L_2830 - .L_2829)
.L_2829:
        /*000c*/ 	.word	0x00000000
        /*0010*/ 	.short	0x0002
        /*0012*/ 	.short	0x0018
        /*0014*/ 	.byte	0x00, 0xf0, 0x81, 0x00


	//----- nvinfo : EIATTR_KPARAM_INFO
	.align		4
.L_2830:
        /*0018*/ 	.byte	0x04, 0x17
        /*001a*/ 	.short	(.L_2832 - .L_2831)
.L_2831:
        /*001c*/ 	.word	0x00000000
        /*0020*/ 	.short	0x0001
        /*0022*/ 	.short	0x0008
        /*0024*/ 	.byte	0x00, 0xf0, 0x41, 0x00


	//----- nvinfo : EIATTR_KPARAM_INFO
	.align		4
.L_2832:
        /*0028*/ 	.byte	0x04, 0x17
        /*002a*/ 	.short	(.L_2834 - .L_2833)
.L_2833:
        /*002c*/ 	.word	0x00000000
        /*0030*/ 	.short	0x0000
        /*0032*/ 	.short	0x0000
        /*0034*/ 	.byte	0x00, 0xf0, 0x11, 0x00


	//----- nvinfo : EIATTR_SPARSE_MMA_MASK
	.align		4
.L_2834:
        /*0038*/ 	.byte	0x03, 0x50
        /*003a*/ 	.short	0x0000


	//----- nvinfo : EIATTR_MAXREG_COUNT
	.align		4
        /*003c*/ 	.byte	0x03, 0x1b
        /*003e*/ 	.short	0x00ff


	//----- nvinfo : EIATTR_MERCURY_ISA_VERSION
	.align		4
        /*0040*/ 	.byte	0x03, 0x5f
        /*0042*/ 	.short	0x0101


	//----- nvinfo : EIATTR_VRC_CTA_INIT_COUNT
	.align		4
        /*0044*/ 	.byte	0x02, 0x4a
	.zero		1
	.zero		1


	//----- nvinfo : EIATTR_EXIT_INSTR_OFFSETS
	.align		4
        /*0048*/ 	.byte	0x04, 0x1c
        /*004a*/ 	.short	(.L_2836 - .L_2835)


	//   ....[0]....
.L_2835:
        /*004c*/ 	.word	0x00000a70


	//   ....[1]....
        /*0050*/ 	.word	0x00000ac0


	//   ....[2]....
        /*0054*/ 	.word	0x00000d00


	//----- nvinfo : EIATTR_MAX_THREADS
	.align		4
.L_2836:
        /*0058*/ 	.byte	0x04, 0x05
        /*005a*/ 	.short	(.L_2838 - .L_2837)
.L_2837:
        /*005c*/ 	.word	0x00000080
        /*0060*/ 	.word	0x00000001
        /*0064*/ 	.word	0x00000001


	//----- nvinfo : EIATTR_CRS_STACK_SIZE
	.align		4
.L_2838:
        /*0068*/ 	.byte	0x04, 0x1e
        /*006a*/ 	.short	(.L_2840 - .L_2839)
.L_2839:
        /*006c*/ 	.word	0x00000000


	//----- nvinfo : EIATTR_CBANK_PARAM_SIZE
	.align		4
.L_2840:
        /*0070*/ 	.byte	0x03, 0x19
        /*0072*/ 	.short	0x0038


	//----- nvinfo : EIATTR_PARAM_CBANK
	.align		4
        /*0074*/ 	.byte	0x04, 0x0a
        /*0076*/ 	.short	(.L_2842 - .L_2841)
	.align		4
.L_2841:
        /*0078*/ 	.word	index@(.nv.constant0._ZN2at6native29vectorized_elementwise_kernelILi4EZZZNS0_54_GLOBAL__N__d8c5977b_16_LinearAlgebra_cu_35b291db_316116addr_kernel_cudaERNS_14TensorIteratorERKN3c106ScalarES8_ENKUlvE_clEvENKUlvE4_clEvEUldddE_St5arrayIPcLm4EEEEviT0_T1_)
        /*007c*/ 	.short	0x0380
        /*007e*/ 	.short	0x0038


	//----- nvinfo : EIATTR_SW_WAR
	.align		4
.L_2842:
        /*0080*/ 	.byte	0x04, 0x36
        /*0082*/ 	.short	(.L_2844 - .L_2843)
.L_2843:
        /*0084*/ 	.word	0x00000008
.L_2844:


//--------------------- .nv.info._ZN2at6native29vectorized_elementwise_kernelILi8EZZZNS0_54_GLOBAL__N__d8c5977b_16_LinearAlgebra_cu_35b291db_316116addr_kernel_cudaERNS_14TensorIteratorERKN3c106ScalarES8_ENKUlvE_clEvENKUlvE4_clEvEUldddE_St5arrayIPcLm4EEEEviT0_T1_ --------------------------
	.section	.nv.info._ZN2at6native29vectorized_elementwise_kernelILi8EZZZNS0_54_GLOBAL__N__d8c5977b_16_LinearAlgebra_cu_35b291db_316116addr_kernel_cudaERNS_14TensorIteratorERKN3c106ScalarES8_ENKUlvE_clEvENKUlvE4_clEvEUldddE_St5arrayIPcLm4EEEEviT0_T1_,"",@"SHT_CUDA_INFO"
	.sectionflags	@""
	.align	4


	//----- nvinfo : EIATTR_CUDA_API_VERSION
	.align		4
        /*0000*/ 	.byte	0x04, 0x37
        /*0002*/ 	.short	(.L_2846 - .L_2845)
.L_2845:
        /*0004*/ 	.word	0x00000082


	//----- nvinfo : EIATTR_KPARAM_INFO
	.align		4
.L_2846:
        /*0008*/ 	.byte	0x04, 0x17
        /*000a*/ 	.short	(.L_2848 - .L_2847)
.L_2847:
        /*000c*/ 	.word	0x00000000
        /*0010*/ 	.short	0x0002
        /*0012*/ 	.short	0x0018
        /*0014*/ 	.byte	0x00, 0xf0, 0x81, 0x00


	//----- nvinfo : EIATTR_KPARAM_INFO
	.align		4
.L_2848:
        /*0018*/ 	.byte	0x04, 0x17
        /*001a*/ 	.short	(.L_2850 - .L_2849)
.L_2849:
        /*001c*/ 	.word	0x00000000
        /*0020*/ 	.short	0x0001
        /*0022*/ 	.short	0x0008
        /*0024*/ 	.byte	0x00, 0xf0, 0x41, 0x00


	//----- nvinfo : EIATTR_KPARAM_INFO
	.align		4
.L_2850:
        /*0028*/ 	.byte	0x04, 0x17
        /*002a*/ 	.short	(.L_2852 - .L_2851)
.L_2851:
        /*002c*/ 	.word	0x00000000
        /*0030*/ 	.short	0x0000
        /*0032*/ 	.short	0x0000
        /*0034*/ 	.byte	0x00, 0xf0, 0x11, 0x00


	//----- nvinfo : EIATTR_SPARSE_MMA_MASK
	.align		4
.L_2852:
        /*0038*/ 	.byte	0x03, 0x50
        /*003a*/ 	.short	0x0000


	//----- nvinfo : EIATTR_MAXREG_COUNT
	.align		4
        /*003c*/ 	.byte	0x03, 0x1b
        /*003e*/ 	.short	0x00ff


	//----- nvinfo : EIATTR_MERCURY_ISA_VERSION
	.align		4
        /*0040*/ 	.byte	0x03, 0x5f
        /*0042*/ 	.short	0x0101


	//----- nvinfo : EIATTR_VRC_CTA_INIT_COUNT
	.align		4
        /*0044*/ 	.byte	0x02, 0x4a
	.zero		1
	.zero		1


	//----- nvinfo : EIATTR_EXIT_INSTR_OFFSETS
	.align		4
        /*0048*/ 	.byte	0x04, 0x1c
        /*004a*/ 	.short	(.L_2854 - .L_2853)


	//   ....[0]....
.L_2853:
        /*004c*/ 	.word	0x00000a70


	//   ....[1]....
        /*0050*/ 	.word	0x00000ac0


	//   ....[2]....
        /*0054*/ 	.word	0x00000d00


	//----- nvinfo : EIATTR_MAX_THREADS
	.align		4
.L_2854:
        /*0058*/ 	.byte	0x04, 0x05
        /*005a*/ 	.short	(.L_2856 - .L_2855)
.L_2855:
        /*005c*/ 	.word	0x00000080
        /*0060*/ 	.word	0x00000001
        /*0064*/ 	.word	0x00000001


	//----- nvinfo : EIATTR_CRS_STACK_SIZE
	.align		4
.L_2856:
        /*0068*/ 	.byte	0x04, 0x1e
        /*006a*/ 	.short	(.L_2858 - .L_2857)
.L_2857:
        /*006c*/ 	.word	0x00000000


	//----- nvinfo : EIATTR_CBANK_PARAM_SIZE
	.align		4
.L_2858:
        /*0070*/ 	.byte	0x03, 0x19
        /*0072*/ 	.short	0x0038


	//----- nvinfo : EIATTR_PARAM_CBANK
	.align		4
        /*0074*/ 	.byte	0x04, 0x0a
        /*0076*/ 	.short	(.L_2860 - .L_2859)
	.align		4
.L_2859:
        /*0078*/ 	.word	index@(.nv.constant0._ZN2at6native29vectorized_elementwise_kernelILi8EZZZNS0_54_GLOBAL__N__d8c5977b_16_LinearAlgebra_cu_35b291db_316116addr_kernel_cudaERNS_14TensorIteratorERKN3c106ScalarES8_ENKUlvE_clEvENKUlvE4_clEvEUldddE_St5arrayIPcLm4EEEEviT0_T1_)
        /*007c*/ 	.short	0x0380
        /*007e*/ 	.short	0x0038


	//----- nvinfo : EIATTR_SW_WAR
	.align		4
.L_2860:
        /*0080*/ 	.byte	0x04, 0x36
        /*0082*/ 	.short	(.L_2862 - .L_2861)
.L_2861:
        /*0084*/ 	.word	0x00000008
.L_2862:


//--------------------- .nv.info._ZN2at6native18elementwise_kernelILi128ELi4EZNS0_15gpu_kernel_implIZZZNS0_54_GLOBAL__N__d8c5977b_16_LinearAlgebra_cu_35b291db_316116addr_kernel_cudaERNS_14TensorIteratorERKN3c106ScalarES9_ENKUlvE_clEvENKUlvE3_clEvEUlsssE0_EEvRNS_18TensorIteratorBaseERKT_EUliE_EEviT1_ --------------------------
	.section	.nv.info._ZN2at6native18elementwise_kernelILi128ELi4EZNS0_15gpu_kernel_implIZZZNS0_54_GLOBAL__N__d8c5977b_16_LinearAlgebra_cu_35b291db_316116addr_kernel_cudaERNS_14TensorIteratorERKN3c106ScalarES9_ENKUlvE_clEvENKUlvE3_clEvEUlsssE0_EEvRNS_18TensorIteratorBaseERKT_EUliE_EEviT1_,"",@"SHT_CUDA_INFO"
	.sectionflags	@""
	.align	4


	//----- nvinfo : EIATTR_CUDA_API_VERSION
	.align		4
        /*0000*/ 	.byte	0x04, 0x37
        /*0002*/ 	.short	(.L_2864 - .L_2863)
.L_2863:
        /*0004*/ 	.word	0x00000082


	//----- nvinfo : EIATTR_KPARAM_INFO
	.align		4
.L_2864:
        /*0008*/ 	.byte	0x04, 0x17
        /*000a*/ 	.short	(.L_2866 - .L_2865)
.L_2865:
        /*000c*/ 	.word	0x00000000
        /*0010*/ 	.short	0x0001
        /*0012*/ 	.short	0x0008
        /*0014*/ 	.byte	0x00, 0xf0, 0x01, 0x0c


	//----- nvinfo : EIATTR_KPARAM_INFO
	.align		4
.L_2866:
        /*0018*/ 	.byte	0x04, 0x17
        /*001a*/ 	.short	(.L_2868 - .L_2867)
.L_2867:
        /*001c*/ 	.word	0x00000000
        /*0020*/ 	.short	0x0000
        /*0022*/ 	.short	0x0000
        /*0024*/ 	.byte	0x00, 0xf0, 0x11, 0x00


	//----- nvinfo : EIATTR_SPARSE_MMA_MASK
	.align		4
.L_2868:
        /*0028*/ 	.byte	0x03, 0x50
        /*002a*/ 	.short	0x0000


	//----- nvinfo : EIATTR_MAXREG_COUNT
	.align		4
        /*002c*/ 	.byte	0x03, 0x1b
        /*002e*/ 	.short	0x0080


	//----- nvinfo : EIATTR_EXTERNS
	.align		4
        /*0030*/ 	.byte	0x04, 0x0f
        /*0032*/ 	.short	(.L_2870 - .L_2869)


	//   ....[0]....
	.align		4
.L_2869:
        /*0034*/ 	.word	index@(__assertfail)


	//----- nvinfo : EIATTR_MERCURY_ISA_VERSION
	.align		4
.L_2870:
        /*0038*/ 	.byte	0x03, 0x5f
        /*003a*/ 	.short	0x0101


	//----- nvinfo : EIATTR_VRC_CTA_INIT_COUNT
	.align		4
        /*003c*/ 	.byte	0x02, 0x4a
	.zero		1
	.zero		1


	//----- nvinfo : EIATTR_SYSCALL_OFFSETS
	.align		4
        /*0040*/ 	.byte	0x04, 0x46
        /*0042*/ 	.short	(.L_2872 - .L_2871)


	//   ....[0]....
.L_2871:
        /*0044*/ 	.word	0x00002630


	//   ....[1]....
        /*0048*/ 	.word	0x00003480


	//   ....[2]....
        /*004c*/ 	.word	0x000042d0


	//   ....[3]....
        /*0050*/ 	.word	0x00005150


	//   ....[4]....
        /*0054*/ 	.word	0x000078e0


	//   ....[5]....
        /*0058*/ 	.word	0x00008730


	//   ....[6]....
        /*005c*/ 	.word	0x00009580


	//   ....[7]....
        /*0060*/ 	.word	0x0000a210


	//   ....[8]....
        /*0064*/ 	.word	0x0000cac0


	//   ....[9]....
        /*0068*/ 	.word	0x0000d910


	//   ....[10]....
        /*006c*/ 	.word	0x0000e760


	//   ....[11]....
        /*0070*/ 	.word	0x0000f3f0


	//   ....[12]....
        /*0074*/ 	.word	0x00011cc0


	//   ....[13]....
        /*0078*/ 	.word	0x00012b10


	//   ....[14]....
        /*007c*/ 	.word	0x00013960


	//   ....[15]....
        /*0080*/ 	.word	0x000145c0


	//----- nvinfo : EIATTR_EXIT_INSTR_OFFSETS
	.align		4
.L_2872:
        /*0084*/ 	.byte	0x04, 0x1c
        /*0086*/ 	.short	(.L_2874 - .L_2873)


	//   ....[0]....
.L_2873:
        /*0088*/ 	.word	0x0000f6d0


	//   ....[1]....
        /*008c*/ 	.word	0x00013b00


	//   ....[2]....
        /*0090*/ 	.word	0x00013b20


	//   ....[3]....
        /*0094*/ 	.word	0x00013bc0


	//   ....[4]....
        /*0098*/ 	.word	0x00013bf0


	//   ....[5]....
        /*009c*/ 	.word	0x00013c10


	//   ....[6]....
        /*00a0*/ 	.word	0x00013ca0


	//   ....[7]....
        /*00a4*/ 	.word	0x00013ce0


	//   ....[8]....
        /*00a8*/ 	.word	0x00013d80


	//   ....[9]....
        /*00ac*/ 	.word	0x00013dd0


	//   ....[10]....
        /*00b0*/ 	.word	0x00013e00


	//   ....[11]....
        /*00b4*/ 	.word	0x00013ec0


	//   ....[12]....
        /*00b8*/ 	.word	0x00014030


	//   ....[13]....
        /*00bc*/ 	.word	0x000141a0


	//   ....[14]....
        /*00c0*/ 	.word	0x00014300


	//   ....[15]....
        /*00c4*/ 	.word	0x00014340


	//   ....[16]....
        /*00c8*/ 	.word	0x00014370


	//   ....[17]....
        /*00cc*/ 	.word	0x00014420


	//   ....[18]....
        /*00d0*/ 	.word	0x00014460


	//   ....[19]....
        /*00d4*/ 	.word	0x000145d0


	//   ....[20]....
        /*00d8*/ 	.word	0x000146e0


	//   ....[21]....
        /*00dc*/ 	.word	0x00014820


	//   ....[22]....
        /*00e0*/ 	.word	0x00014860


	//----- nvinfo : EIATTR_MAX_THREADS
	.align		4
.L_2874:
        /*00e4*/ 	.byte	0x04, 0x05
        /*00e6*/ 	.short	(.L_2876 - .L_2875)
.L_2875:
        /*00e8*/ 	.word	0x00000080
        /*00ec*/ 	.word	0x00000001
        /*00f0*/ 	.word	0x00000001


	//----- nvinfo : EIATTR_CRS_STACK_SIZE
	.align		4
.L_2876:
        /*00f4*/ 	.byte	0x04, 0x1e
        /*00f6*/ 	.short	(.L_2878 - .L_2877)
.L_2877:
        /*00f8*/ 	.word	0x00000000


	//----- nvinfo : EIATTR_CBANK_PARAM_SIZE
	.align		4
.L_2878:
        /*00fc*/ 	.byte	0x03, 0x19
        /*00fe*/ 	.short	0x0308


	//----- nvinfo : EIATTR_PARAM_CBANK
	.align		4
        /*0100*/ 	.byte	0x04, 0x0a
        /*0102*/ 	.short	(.L_2880 - .L_2879)
	.align		4
.L_2879:
        /*0104*/ 	.word	index@(.nv.constant0._ZN2at6native18elementwise_kernelILi128ELi4EZNS0_15gpu_kernel_implIZZZNS0_54_GLOBAL__N__d8c5977b_16_LinearAlgebra_cu_35b291db_316116addr_kernel_cudaERNS_14TensorIteratorERKN3c106ScalarES9_ENKUlvE_clEvENKUlvE3_clEvEUlsssE0_EEvRNS_18TensorIteratorBaseERKT_EUliE_EEviT1_)
        /*0108*/ 	.short	0x0380
        /*010a*/ 	.short	0x0308


	//----- nvinfo : EIATTR_SW_WAR
	.align		4
.L_2880:
        /*010c*/ 	.byte	0x04, 0x36
        /*010e*/ 	.short	(.L_2882 - .L_2881)
.L_2881:
        /*0110*/ 	.word	0x00000008
.L_2882:


//--------------------- .nv.info._ZN2at6native27unrolled_elementwise_kernelIZZZNS0_54_GLOBAL__N__d8c5977b_16_LinearAlgebra_cu_35b291db_316116addr_kernel_cudaERNS_14TensorIteratorERKN3c106ScalarES8_ENKUlvE_clEvENKUlvE3_clEvEUlsssE0_St5arrayIPcLm4EELi4E23TrivialOffsetCalculatorILi3EjESF_ILi1EjENS0_6memory12LoadWithCastILi3EEENSI_13StoreWithCastILi1EEEEEviT_T0_T2_T3_T4_T5_ --------------------------
	.section	.nv.info._ZN2at6native27unrolled_elementwise_kernelIZZZNS0_54_GLOBAL__N__d8c5977b_16_LinearAlgebra_cu_35b291db_316116addr_kernel_cudaERNS_14TensorIteratorERKN3c106ScalarES8_ENKUlvE_clEvENKUlvE3_clEvEUlsssE0_St5arrayIPcLm4EELi4E23TrivialOffsetCalculatorILi3EjESF_ILi1EjENS0_6memory12LoadWithCastILi3EEENSI_13StoreWithCastILi1EEEEEviT_T0_T2_T3_T4_T5_,"",@"SHT_CUDA_INFO"
	.sectionflags	@""
	.align	4


	//----- nvinfo : EIATTR_CUDA_API_VERSION
	.align		4
        /*0000*/ 	.byte	0x04, 0x37
        /*0002*/ 	.short	(.L_2884 - .L_2883)
.L_2883:
        /*0004*/ 	.word	0x00000082


	//----- nvinfo : EIATTR_KPARAM_INFO
	.align		4
.L_2884:
        /*0008*/ 	.byte	0x04, 0x17
        /*000a*/ 	.short	(.L_2886 - .L_2885)
.L_2885:
        /*000c*/ 	.word	0x00000000
        /*0010*/ 	.short	0x0006
        /*0012*/ 	.short	0x004c
        /*0014*/ 	.byte	0x00, 0xf0, 0x21, 0x00


	//----- nvinfo : EIATTR_KPARAM_INFO
	.align		4
.L_2886:
        /*0018*/ 	.byte	0x04, 0x17
        /*001a*/ 	.short	(.L_2888 - .L_2887)
.L_2887:
        /*001c*/ 	.word	0x00000000
        /*0020*/ 	.short	0x0005
        /*0022*/ 	.short	0x003c
        /*0024*/ 	.byte	0x00, 0xf0, 0x41, 0x00


	//----- nvinfo : EIATTR_KPARAM_INFO
	.align		4
.L_2888:
        /*0028*/ 	.byte	0x04, 0x17
        /*002a*/ 	.short	(.L_2890 - .L_2889)
.L_2889:
        /*002c*/ 	.word	0x00000000
        /*0030*/ 	.short	0x0004
        /*0032*/ 	.short	0x0039
        /*0034*/ 	.byte	0x00, 0xf0, 0x05, 0x00


	//----- nvinfo : EIATTR_KPARAM_INFO
	.align		4
.L_2890:
        /*0038*/ 	.byte	0x04, 0x17
        /*003a*/ 	.short	(.L_2892 - .L_2891)
.L_2891:
        /*003c*/ 	.word	0x00000000
        /*0040*/ 	.short	0x0003
        /*0042*/ 	.short	0x0038
        /*0044*/ 	.byte	0x00, 0xf0, 0x05, 0x00


	//----- nvinfo : EIATTR_KPARAM_INFO
	.align		4
.L_2892:
        /*0048*/ 	.byte	0x04, 0x17
        /*004a*/ 	.short	(.L_2894 - .L_2893)
.L_2893:
        /*004c*/ 	.word	0x00000000
        /*0050*/ 	.short	0x0002
        /*0052*/ 	.short	0x0018
        /*0054*/ 	.byte	0x00, 0xf0, 0x81, 0x00


	//----- nvinfo : EIATTR_KPARAM_INFO
	.align		4
.L_2894:
        /*0058*/ 	.byte	0x04, 0x17
        /*005a*/ 	.short	(.L_2896 - .L_2895)
.L_2895:
        /*005c*/ 	.word	0x00000000
        /*0060*/ 	.short	0x0001
        /*0062*/ 	.short	0x0008
        /*0064*/ 	.byte	0x00, 0xf0, 0x41, 0x00


	//----- nvinfo : EIATTR_KPARAM_INFO
	.align		4
.L_2896:
        /*0068*/ 	.byte	0x04, 0x17
        /*006a*/ 	.short	(.L_2898 - .L_2897)
.L_2897:
        /*006c*/ 	.word	0x00000000
        /*0070*/ 	.short	0x0000
        /*0072*/ 	.short	0x0000
        /*0074*/ 	.byte	0x00, 0xf0, 0x11, 0x00


	//----- nvinfo : EIATTR_SPARSE_MMA_MASK
	.align		4
.L_2898:
        /*0078*/ 	.byte	0x03, 0x50
        /*007a*/ 	.short	0x0000


	//----- nvinfo : EIATTR_MAXREG_COUNT
	.align		4
        /*007c*/ 	.byte	0x03, 0x1b
        /*007e*/ 	.short	0x00ff


	//----- nvinfo : EIATTR_EXTERNS
	.align		4
        /*0080*/ 	.byte	0x04, 0x0f
        /*0082*/ 	.short	(.L_2900 - .L_2899)


	//   ....[0]....
	.align		4
.L_2899:
        /*0084*/ 	.word	index@(__assertfail)


	//----- nvinfo : EIATTR_MERCURY_ISA_VERSION
	.align		4
.L_2900:
        /*0088*/ 	.byte	0x03, 0x5f
        /*008a*/ 	.short	0x0101


	//----- nvinfo : EIATTR_VRC_CTA_INIT_COUNT
	.align		4
        /*008c*/ 	.byte	0x02, 0x4a
	.zero		1
	.zero		1


	//----- nvinfo : EIATTR_SYSCALL_OFFSETS
	.align		4
        /*0090*/ 	.byte	0x04, 0x46
        /*0092*/ 	.short	(.L_2902 - .L_2901)


	//   ....[0]....
.L_2901:
        /*0094*/ 	.word	0x00000e60


	//   ....[1]....
        /*0098*/ 	.word	0x00001ce0


	//   ....[2]....
        /*009c*/ 	.word	0x00002b60


	//   ....[3]....
        /*00a0*/ 	.word	0x00003b60


	//   ....[4]....
        /*00a4*/ 	.word	0x000049e0


	//   ....[5]....
        /*00a8*/ 	.word	0x00005860


	//   ....[6]....
        /*00ac*/ 	.word	0x00006790


	//   ....[7]....
        /*00b0*/ 	.word	0x00007610


	//   ....[8]....
        /*00b4*/ 	.word	0x000084a0


	//   ....[9]....
        /*00b8*/ 	.word	0x000093f0


	//   ....[10]....
        /*00bc*/ 	.word	0x0000a280


	//   ....[11]....
        /*00c0*/ 	.word	0x0000b110


	//   ....[12]....
        /*00c4*/ 	.word	0x0000c180


	//   ....[13]....
        /*00c8*/ 	.word	0x0000cf60


	//   ....[14]....
        /*00cc*/ 	.word	0x0000de50


	//   ....[15]....
        /*00d0*/ 	.word	0x0000ed20


	//----- nvinfo : EIATTR_EXIT_INSTR_OFFSETS
	.align		4
.L_2902:
        /*00d4*/ 	.byte	0x04, 0x1c
        /*00d6*/ 	.short	(.L_2904 - .L_2903)


	//   ....[0]....
.L_2903:
        /*00d8*/ 	.word	0x0000e120


	//   ....[1]....
        /*00dc*/ 	.word	0x0000e260


	//   ....[2]....
        /*00e0*/ 	.word	0x0000e280


	//   ....[3]....
        /*00e4*/ 	.word	0x0000e320


	//   ....[4]....
        /*00e8*/ 	.word	0x0000e350


	//   ....[5]....
        /*00ec*/ 	.word	0x0000e370


	//   ....[6]....
        /*00f0*/ 	.word	0x0000e400


	//   ....[7]....
        /*00f4*/ 	.word	0x0000e440


	//   ....[8]....
        /*00f8*/ 	.word	0x0000e4e0


	//   ....[9]....
        /*00fc*/ 	.word	0x0000e530


	//   ....[10]....
        /*0100*/ 	.word	0x0000e560


	//   ....[11]....
        /*0104*/ 	.word	0x0000e620


	//   ....[12]....
        /*0108*/ 	.word	0x0000e790


	//   ....[13]....
        /*010c*/ 	.word	0x0000e900


	//   ....[14]....
        /*0110*/ 	.word	0x0000ea60


	//   ....[15]....
        /*0114*/ 	.word	0x0000eaa0


	//   ....[16]....
        /*0118*/ 	.word	0x0000ead0


	//   ....[17]....
        /*011c*/ 	.word	0x0000eb80


	//   ....[18]....
        /*0120*/ 	.word	0x0000ebc0


	//   ....[19]....
        /*0124*/ 	.word	0x0000ed30


	//   ....[20]....
        /*0128*/ 	.word	0x0000ee40


	//   ....[21]....
        /*012c*/ 	.word	0x0000ef80


	//   ....[22]....
        /*0130*/ 	.word	0x0000efc0


	//----- nvinfo : EIATTR_MAX_THREADS
	.align		4
.L_2904:
        /*0134*/ 	.byte	0x04, 0x05
        /*0136*/ 	.short	(.L_2906 - .L_2905)
.L_2905:
        /*0138*/ 	.word	0x00000080
        /*013c*/ 	.word	0x00000001
        /*0140*/ 	.word	0x00000001


	//----- nvinfo : EIATTR_CRS_STACK_SIZE
	.align		4
.L_2906:
        /*0144*/ 	.byte	0x04, 0x1e
        /*0146*/ 	.short	(.L_2908 - .L_2907)
.L_2907:
        /*0148*/ 	.word	0x00000000


	//----- nvinfo : EIATTR_CBANK_PARAM_SIZE
	.align		4
.L_2908:
        /*014c*/ 	.byte	0x03, 0x19
        /*014e*/ 	.short	0x0054


	//----- nvinfo : EIATTR_PARAM_CBANK
	.align		4
        /*0150*/ 	.byte	0x04, 0x0a
        /*0152*/ 	.short	(.L_2910 - .L_2909)
	.align		4
.L_2909:
        /*0154*/ 	.word	index@(.nv.constant0._ZN2at6native27unrolled_elementwise_kernelIZZZNS0_54_GLOBAL__N__d8c5977b_16_LinearAlgebra_cu_35b291db_316116addr_kernel_cudaERNS_14TensorIteratorERKN3c106ScalarES8_ENKUlvE_clEvENKUlvE3_clEvEUlsssE0_St5arrayIPcLm4EELi4E23TrivialOffsetCalculatorILi3EjESF_ILi1EjENS0_6memory12LoadWithCastILi3EEENSI_13StoreWithCastILi1EEEEEviT_T0_T2_T3_T4_T5_)
        /*0158*/ 	.short	0x0380
        /*015a*/ 	.short	0x0054


	//----- nvinfo : EIATTR_SW_WAR
	.align		4
.L_2910:
        /*015c*/ 	.byte	0x04, 0x36
        /*015e*/ 	.short	(.L_2912 - .L_2911)
.L_2911:
        /*0160*/ 	.word	0x00000008
.L_2912:


//--------------------- .nv.info._ZN2at6native18elementwise_kernelILi128ELi4EZNS0_22gpu_kernel_impl_nocastIZZZNS0_54_GLOBAL__N__d8c5977b_16_LinearAlgebra_cu_35b291db_316116addr_kernel_cudaERNS_14TensorIteratorERKN3c106ScalarES9_ENKUlvE_clEvENKUlvE3_clEvEUlsssE0_EEvRNS_18TensorIteratorBaseERKT_EUliE_EEviT1_ --------------------------
	.section	.nv.info._ZN2at6native18elementwise_kernelILi128ELi4EZNS0_22gpu_kernel_impl_nocastIZZZNS0_54_GLOBAL__N__d8c5977b_16_LinearAlgebra_cu_35b291db_316116addr_kernel_cudaERNS_14TensorIteratorERKN3c106ScalarES9_ENKUlvE_clEvENKUlvE3_clEvEUlsssE0_EEvRNS_18TensorIteratorBaseERKT_EUliE_EEviT1_,"",@"SHT_CUDA_INFO"
	.sectionflags	@""
	.align	4


	//----- nvinfo : EIATTR_CUDA_API_VERSION
	.align		4
        /*0000*/ 	.byte	0x04, 0x37
        /*0002*/ 	.short	(.L_2914 - .L_2913)
.L_2913:
        /*0004*/ 	.word	0x00000082


	//----- nvinfo : EIATTR_KPARAM_INFO
	.align		4
.L_2914:
        /*0008*/ 	.byte	0x04, 0x17
        /*000a*/ 	.short	(.L_2916 - .L_2915)
.L_2915:
        /*000c*/ 	.word	0x00000000
        /*0010*/ 	.short	0x0001
        /*0012*/ 	.short	0x0008
        /*0014*/ 	.byte	0x00, 0xf0, 0xe1, 0x0b


	//----- nvinfo : EIATTR_KPARAM_INFO
	.align		4
.L_2916:
        /*0018*/ 	.byte	0x04, 0x17
        /*001a*/ 	.short	(.L_2918 - .L_2917)
.L_2917:
        /*001c*/ 	.word	0x00000000
        /*0020*/ 	.short	0x0000
        /*0022*/ 	.short	0x0000
        /*0024*/ 	.byte	0x00, 0xf0, 0x11, 0x00


	//----- nvinfo : EIATTR_SPARSE_MMA_MASK
	.align		4
.L_2918:
        /*0028*/ 	.byte	0x03, 0x50
        /*002a*/ 	.short	0x0000


	//----- nvinfo : EIATTR_MAXREG_COUNT
	.align		4
        /*002c*/ 	.byte	0x03, 0x1b
        /*002e*/ 	.short	0x0080


	//----- nvinfo : EIATTR_MERCURY_ISA_VERSION
	.align		4
        /*0030*/ 	.byte	0x03, 0x5f
        /*0032*/ 	.short	0x0101


	//----- nvinfo : EIATTR_VRC_CTA_INIT_COUNT
	.align		4
        /*0034*/ 	.byte	0x02, 0x4a
	.zero		1
	.zero		1


	//----- nvinfo : EIATTR_EXIT_INSTR_OFFSETS
	.align		4
        /*0038*/ 	.byte	0x04, 0x1c
        /*003a*/ 	.short	(.L_2920 - .L_2919)


	//   ....[0]....
.L_2919:
        /*003c*/ 	.word	0x00000430


	//   ....[1]....
        /*0040*/ 	.word	0x00000510


	//   ....[2]....
        /*0044*/ 	.word	0x00005020


	//   ....[3]....
        /*0048*/ 	.word	0x000068c0


	//----- nvinfo : EIATTR_MAX_THREADS
	.align		4
.L_2920:
        /*004c*/ 	.byte	0x04, 0x05
        /*004e*/ 	.short	(.L_2922 - .L_2921)
.L_2921:
        /*0050*/ 	.word	0x00000080
        /*0054*/ 	.word	0x00000001
        /*0058*/ 	.word	0x00000001


	//----- nvinfo : EIATTR_CRS_STACK_SIZE
	.align		4
.L_2922:
        /*005c*/ 	.byte	0x04, 0x1e
        /*005e*/ 	.short	(.L_2924 - .L_2923)
.L_2923:
        /*0060*/ 	.word	0x00000000


	//----- nvinfo : EIATTR_CBANK_PARAM_SIZE
	.align		4
.L_2924:
        /*0064*/ 	.byte	0x03, 0x19
        /*0066*/ 	.short	0x0300


	//----- nvinfo : EIATTR_PARAM_CBANK
	.align		4
        /*0068*/ 	.byte	0x04, 0x0a
        /*006a*/ 	.short	(.L_2926 - .L_2925)
	.align		4
.L_2925:
        /*006c*/ 	.word	index@(.nv.constant0._ZN2at6native18elementwise_kernelILi128ELi4EZNS0_22gpu_kernel_impl_nocastIZZZNS0_54_GLOBAL__N__d8c5977b_16_LinearAlgebra_cu_35b291db_316116addr_kernel_cudaERNS_14TensorIteratorERKN3c106ScalarES9_ENKUlvE_clEvENKUlvE3_clEvEUlsssE0_EEvRNS_18TensorIteratorBaseERKT_EUliE_EEviT1_)
        /*0070*/ 	.short	0x0380
        /*0072*/ 	.short	0x0300


	//----- nvinfo : EIATTR_SW_WAR
	.align		4
.L_2926:
        /*0074*/ 	.byte	0x04, 0x36
        /*0076*/ 	.short	(.L_2928 - .L_2927)
.L_2927:
        /*0078*/ 	.word	0x00000008
.L_2928:


//--------------------- .nv.info._ZN2at6native27unrolled_elementwise_kernelIZZZNS0_54_GLOBAL__N__d8c5977b_16_LinearAlgebra_cu_35b291db_316116addr_kernel_cudaERNS_14TensorIteratorERKN3c106ScalarES8_ENKUlvE_clEvENKUlvE3_clEvEUlsssE0_St5arrayIPcLm4EELi4E23TrivialOffsetCalculatorILi3EjESF_ILi1EjENS0_6memory15LoadWithoutCastENSI_16StoreWithoutCastEEEviT_T0_T2_T3_T4_T5_ --------------------------
	.section	.nv.info._ZN2at6native27unrolled_elementwise_kernelIZZZNS0_54_GLOBAL__N__d8c5977b_16_LinearAlgebra_cu_35b291db_316116addr_kernel_cudaERNS_14TensorIteratorERKN3c106ScalarES8_ENKUlvE_clEvENKUlvE3_clEvEUlsssE0_St5arrayIPcLm4EELi4E23TrivialOffsetCalculatorILi3EjESF_ILi1EjENS0_6memory15LoadWithoutCastENSI_16StoreWithoutCastEEEviT_T0_T2_T3_T4_T5_,"",@"SHT_CUDA_INFO"
	.sectionflags	@""
	.align	4


	//----- nvinfo : EIATTR_CUDA_API_VERSION
	.align		4
        /*0000*/ 	.byte	0x04, 0x37
        /*0002*/ 	.short	(.L_2930 - .L_2929)
.L_2929:
        /*0004*/ 	.word	0x00000082


	//----- nvinfo : EIATTR_KPARAM_INFO
	.align		4
.L_2930:
        /*0008*/ 	.byte	0x04, 0x17
        /*000a*/ 	.short	(.L_2932 - .L_2931)
.L_2931:
        /*000c*/ 	.word	0x00000000
        /*0010*/ 	.short	0x0006
        /*0012*/ 	.short	0x003b
        /*0014*/ 	.byte	0x00, 0xf0, 0x05, 0x00


	//----- nvinfo : EIATTR_KPARAM_INFO
	.align		4
.L_2932:
        /*0018*/ 	.byte	0x04, 0x17
        /*001a*/ 	.short	(.L_2934 - .L_2933)
.L_2933:
        /*001c*/ 	.word	0x00000000
        /*0020*/ 	.short	0x0005
        /*0022*/ 	.short	0x003a
        /*0024*/ 	.byte	0x00, 0xf0, 0x05, 0x00


	//----- nvinfo : EIATTR_KPARAM_INFO
	.align		4
.L_2934:
        /*0028*/ 	.byte	0x04, 0x17
        /*002a*/ 	.short	(.L_2936 - .L_2935)
.L_2935:
        /*002c*/ 	.word	0x00000000
        /*0030*/ 	.short	0x0004
        /*0032*/ 	.short	0x0039
        /*0034*/ 	.byte	0x00, 0xf0, 0x05, 0x00


	//----- nvinfo : EIATTR_KPARAM_INFO
	.align		4
.L_2936:
        /*0038*/ 	.byte	0x04, 0x17
        /*003a*/ 	.short	(.L_2938 - .L_2937)
.L_2937:
        /*003c*/ 	.word	0x00000000
        /*0040*/ 	.short	0x0003
        /*0042*/ 	.short	0x0038
        /*0044*/ 	.byte	0x00, 0xf0, 0x05, 0x00


	//----- nvinfo : EIATTR_KPARAM_INFO
	.align		4
.L_2938:
        /*0048*/ 	.byte	0x04, 0x17
        /*004a*/ 	.short	(.L_2940 - .L_2939)
.L_2939:
        /*004c*/ 	.word	0x00000000
        /*0050*/ 	.short	0x0002
        /*0052*/ 	.short	0x0018
        /*0054*/ 	.byte	0x00, 0xf0, 0x81, 0x00


	//----- nvinfo : EIATTR_KPARAM_INFO
	.align		4
.L_2940:
        /*0058*/ 	.byte	0x04, 0x17
        /*005a*/ 	.short	(.L_2942 - .L_2941)
.L_2941:
        /*005c*/ 	.word	0x00000000
        /*0060*/ 	.short	0x0001
        /*0062*/ 	.short	0x0008
        /*0064*/ 	.byte	0x00, 0xf0, 0x41, 0x00


	//----- nvinfo : EIATTR_KPARAM_INFO
	.align		4
.L_2942:
        /*0068*/ 	.byte	0x04, 0x17
        /*006a*/ 	.short	(.L_2944 - .L_2943)
.L_2943:
        /*006c*/ 	.word	0x00000000
        /*0070*/ 	.short	0x0000
        /*0072*/ 	.short	0x0000
        /*0074*/ 	.byte	0x00, 0xf0, 0x11, 0x00


	//----- nvinfo : EIATTR_SPARSE_MMA_MASK
	.align		4
.L_2944:
        /*0078*/ 	.byte	0x03, 0x50
        /*007a*/ 	.short	0x0000


	//----- nvinfo : EIATTR_MAXREG_COUNT
	.align		4
        /*007c*/ 	.byte	0x03, 0x1b
        /*007e*/ 	.short	0x00ff


	//----- nvinfo : EIATTR_MERCURY_ISA_VERSION
	.align		4
        /*0080*/ 	.byte	0x03, 0x5f
        /*0082*/ 	.short	0x0101


	//----- nvinfo : EIATTR_VRC_CTA_INIT_COUNT
	.align		4
        /*0084*/ 	.byte	0x02, 0x4a
	.zero		1
	.zero		1


	//----- nvinfo : EIATTR_EXIT_INSTR_OFFSETS
	.align		4
        /*0088*/ 	.byte	0x04, 0x1c
        /*008a*/ 	.short	(.L_2946 - .L_2945)


	//   ....[0]....
.L_2945:
        /*008c*/ 	.word	0x00000680


	//   ....[1]....
        /*0090*/ 	.word	0x000006d0


	//----- nvinfo : EIATTR_MAX_THREADS
	.align		4
.L_2946:
        /*0094*/ 	.byte	0x04, 0x05
        /*0096*/ 	.short	(.L_2948 - .L_2947)
.L_2947:
        /*0098*/ 	.word	0x00000080
        /*009c*/ 	.word	0x00000001
        /*00a0*/ 	.word	0x00000001


	//----- nvinfo : EIATTR_CRS_STACK_SIZE
	.align		4
.L_2948:
        /*00a4*/ 	.byte	0x04, 0x1e
        /*00a6*/ 	.short	(.L_2950 - .L_2949)
.L_2949:
        /*00a8*/ 	.word	0x00000000


	//----- nvinfo : EIATTR_CBANK_PARAM_SIZE
	.align		4
.L_2950:
        /*00ac*/ 	.byte	0x03, 0x19
        /*00ae*/ 	.short	0x003c


	//----- nvinfo : EIATTR_PARAM_CBANK
	.align		4
        /*00b0*/ 	.byte	0x04, 0x0a
        /*00b2*/ 	.short	(.L_2952 - .L_2951)
	.align		4
.L_2951:
        /*00b4*/ 	.word	index@(.nv.constant0._ZN2at6native27unrolled_elementwise_kernelIZZZNS0_54_GLOBAL__N__d8c5977b_16_LinearAlgebra_cu_35b291db_316116addr_kernel_cudaERNS_14TensorIteratorERKN3c106ScalarES8_ENKUlvE_clEvENKUlvE3_clEvEUlsssE0_St5arrayIPcLm4EELi4E23TrivialOffsetCalculatorILi3EjESF_ILi1EjENS0_6memory15LoadWithoutCastENSI_16StoreWithoutCastEEEviT_T0_T2_T3_T4_T5_)
        /*00b8*/ 	.short	0x0380
        /*00ba*/ 	.short	0x003c


	//----- nvinfo : EIATTR_SW_WAR
	.align		4
.L_2952:
        /*00bc*/ 	.byte	0x04, 0x36
        /*00be*/ 	.short	(.L_2954 - .L_2953)
.L_2953:
        /*00c0*/ 	.word	0x00000008
.L_2954:


//--------------------- .nv.info._ZN2at6native29vectorized_elementwise_kernelILi2EZZZNS0_54_GLOBAL__N__d8c5977b_16_LinearAlgebra_cu_35b291db_316116addr_kernel_cudaERNS_14TensorIteratorERKN3c106ScalarES8_ENKUlvE_clEvENKUlvE3_clEvEUlsssE0_St5arrayIPcLm4EEEEviT0_T1_ --------------------------
	.section	.nv.info._ZN2at6native29vectorized_elementwise_kernelILi2EZZZNS0_54_GLOBAL__N__d8c5977b_16_LinearAlgebra_cu_35b291db_316116addr_kernel_cudaERNS_14TensorIteratorERKN3c106ScalarES8_ENKUlvE_clEvENKUlvE3_clEvEUlsssE0_St5arrayIPcLm4EEEEviT0_T1_,"",@"SHT_CUDA_INFO"
	.sectionflags	@""
	.align	4


	//----- nvinfo : EIATTR_CUDA_API_VERSION
	.align		4
        /*0000*/ 	.byte	0x04, 0x37
        /*0002*/ 	.short	(.L_2956 - .L_2955)
.L_2955:
        /*0004*/ 	.word	0x00000082


	//----- nvinfo : EIATTR_KPARAM_INFO
	.align		4
.L_2956:
        /*0008*/ 	.byte	0x04, 0x17
        /*000a*/ 	.short	(.L_2958 - .L_2957)
.L_2957:
        /*000c*/ 	.word	0x00000000
        /*0010*/ 	.short	0x0002
        /*0012*/ 	.short	0x0018
        /*0014*/ 	.byte	0x00, 0xf0, 0x81, 0x00


	//----- nvinfo : EIATTR_KPARAM_INFO
	.align		4
.L_2958:
        /*0018*/ 	.byte	0x04, 0x17
        /*001a*/ 	.short	(.L_2960 - .L_2959)
.L_2959:
        /*001c*/ 	.word	0x00000000
        /*0020*/ 	.short	0x0001
        /*0022*/ 	.short	0x0008
        /*0024*/ 	.byte	0x00, 0xf0, 0x41, 0x00


	//----- nvinfo : EIATTR_KPARAM_INFO
	.align		4
.L_2960:
        /*0028*/ 	.byte	0x04, 0x17
        /*002a*/ 	.short	(.L_2962 - .L_2961)
.L_2961:
        /*002c*/ 	.word	0x00000000
        /*0030*/ 	.short	0x0000
        /*0032*/ 	.short	0x0000
        /*0034*/ 	.byte	0x00, 0xf0, 0x11, 0x00


	//----- nvinfo : EIATTR_SPARSE_MMA_MASK
	.align		4
.L_2962:
        /*0038*/ 	.byte	0x03, 0x50
        /*003a*/ 	.short	0x0000


	//----- nvinfo : EIATTR_MAXREG_COUNT
	.align		4
        /*003c*/ 	.byte	0x03, 0x1b
        /*003e*/ 	.short	0x00ff


	//----- nvinfo : EIATTR_MERCURY_ISA_VERSION
	.align		4
        /*0040*/ 	.byte	0x03, 0x5f
        /*0042*/ 	.short	0x0101


	//----- nvinfo : EIATTR_VRC_CTA_INIT_COUNT
	.align		4
        /*0044*/ 	.byte	0x02, 0x4a
	.zero		1
	.zero		1


	//----- nvinfo : EIATTR_EXIT_INSTR_OFFSETS
	.align		4
        /*0048*/ 	.byte	0x04, 0x1c
        /*004a*/ 	.short	(.L_2964 - .L_2963)


	//   ....[0]....
.L_2963:
        /*004c*/ 	.word	0x00000cb0


	//   ....[1]....
        /*0050*/ 	.word	0x00000d00


	//   ....[2]....
        /*0054*/ 	.word	0x000012e0


	//----- nvinfo : EIATTR_MAX_THREADS
	.align		4
.L_2964:
        /*0058*/ 	.byte	0x04, 0x05
        /*005a*/ 	.short	(.L_2966 - .L_2965)
.L_2965:
        /*005c*/ 	.word	0x00000080
        /*0060*/ 	.word	0x00000001
        /*0064*/ 	.word	0x00000001


	//----- nvinfo : EIATTR_CRS_STACK_SIZE
	.align		4
.L_2966:
        /*0068*/ 	.byte	0x04, 0x1e
        /*006a*/ 	.short	(.L_2968 - .L_2967)
.L_2967:
        /*006c*/ 	.word	0x00000000


	//----- nvinfo : EIATTR_CBANK_PARAM_SIZE
	.align		4
.L_2968:
        /*0070*/ 	.byte	0x03, 0x19
        /*0072*/ 	.short	0x0038


	//----- nvinfo : EIATTR_PARAM_CBANK
	.align		4
        /*0074*/ 	.byte	0x04, 0x0a
        /*0076*/ 	.short	(.L_2970 - .L_2969)
	.align		4
.L_2969:
        /*0078*/ 	.word	index@(.nv.constant0._ZN2at6native29vectorized_elementwise_kernelILi2EZZZNS0_54_GLOBAL__N__d8c5977b_16_LinearAlgebra_cu_35b291db_316116addr_kernel_cudaERNS_14TensorIteratorERKN3c106ScalarES8_ENKUlvE_clEvENKUlvE3_clEvEUlsssE0_St5arrayIPcLm4EEEEviT0_T1_)
        /*007c*/ 	.short	0x0380
        /*007e*/ 	.short	0x0038


	//----- nvinfo : EIATTR_SW_WAR
	.align		4
.L_2970:
        /*0080*/ 	.byte	0x04, 0x36
        /*0082*/ 	.short	(.L_2972 - .L_2971)
.L_2971:
        /*0084*/ 	.word	0x00000008
.L_2972:


//--------------------- .nv.info._ZN2at6native29vectorized_elementwise_kernelILi4EZZZNS0_54_GLOBAL__N__d8c5977b_16_LinearAlgebra_cu_35b291db_316116addr_kernel_cudaERNS_14TensorIteratorERKN3c106ScalarES8_ENKUlvE_clEvENKUlvE3_clEvEUlsssE0_St5arrayIPcLm4EEEEviT0_T1_ --------------------------
	.section	.nv.info._ZN2at6native29vectorized_elementwise_kernelILi4EZZZNS0_54_GLOBAL__N__d8c5977b_16_LinearAlgebra_cu_35b291db_316116addr_kernel_cudaERNS_14TensorIteratorERKN3c106ScalarES8_ENKUlvE_clEvENKUlvE3_clEvEUlsssE0_St5arrayIPcLm4EEEEviT0_T1_,"",@"SHT_CUDA_INFO"
	.sectionflags	@""
	.align	4


	//----- nvinfo : EIATTR_CUDA_API_VERSION
	.align		4
        /*0000*/ 	.byte	0x04, 0x37
        /*0002*/ 	.short	(.L_2974 - .L_2973)
.L_2973:
        /*0004*/ 	.word	0x00000082


	//----- nvinfo : EIATTR_KPARAM_INFO
	.align		4
.L_2974:
        /*0008*/ 	.byte	0x04, 0x17
        /*000a*/ 	.short	(.L_2976 - .L_2975)
.L_2975:
        /*000c*/ 	.word	0x00000000
        /*0010*/ 	.short	0x0002
        /*0012*/ 	.short	0x0018
        /*0014*/ 	.byte	0x00, 0xf0, 0x81, 0x00


	//----- nvinfo : EIATTR_KPARAM_INFO
	.align		4
.L_2976:
        /*0018*/ 	.byte	0x04, 0x17
        /*001a*/ 	.short	(.L_2978 - .L_2977)
.L_2977:
        /*001c*/ 	.word	0x00000000
        /*0020*/ 	.short	0x0001
        /*0022*/ 	.short	0x0008
        /*0024*/ 	.byte	0x00, 0xf0, 0x41, 0x00


	//----- nvinfo : EIATTR_KPARAM_INFO
	.align		4
.L_2978:
        /*0028*/ 	.byte	0x04, 0x17
        /*002a*/ 	.short	(.L_2980 - .L_2979)
.L_2979:
        /*002c*/ 	.word	0x00000000
        /*0030*/ 	.short	0x0000
        /*0032*/ 	.short	0x0000
        /*0034*/ 	.byte	0x00, 0xf0, 0x11, 0x00


	//----- nvinfo : EIATTR_SPARSE_MMA_MASK
	.align		4
.L_2980:
        /*0038*/ 	.byte	0x03, 0x50
        /*003a*/ 	.short	0x0000


	//----- nvinfo : EIATTR_MAXREG_COUNT
	.align		4
        /*003c*/ 	.byte	0x03, 0x1b
        /*003e*/ 	.short	0x00ff


	//----- nvinfo : EIATTR_MERCURY_ISA_VERSION
	.align		4
        /*0040*/ 	.byte	0x03, 0x5f
        /*0042*/ 	.short	0x0101


	//----- nvinfo : EIATTR_VRC_CTA_INIT_COUNT
	.align		4
        /*0044*/ 	.byte	0x02, 0x4a
	.zero		1
	.zero		1


	//----- nvinfo : EIATTR_EXIT_INSTR_OFFSETS
	.align		4
        /*0048*/ 	.byte	0x04, 0x1c
        /*004a*/ 	.short	(.L_2982 - .L_2981)


	//   ....[0]....
.L_2981:
        /*004c*/ 	.word	0x00000cb0


	//   ....[1]....
        /*0050*/ 	.word	0x00000d00


	//   ....[2]....
        /*0054*/ 	.word	0x00001260


	//----- nvinfo : EIATTR_MAX_THREADS
	.align		4
.L_2982:
        /*0058*/ 	.byte	0x04, 0x05
        /*005a*/ 	.short	(.L_2984 - .L_2983)
.L_2983:
        /*005c*/ 	.word	0x00000080
        /*0060*/ 	.word	0x00000001
        /*0064*/ 	.word	0x00000001


	//----- nvinfo : EIATTR_CRS_STACK_SIZE
	.align		4
.L_2984:
        /*0068*/ 	.byte	0x04, 0x1e
        /*006a*/ 	.short	(.L_2986 - .L_2985)
.L_2985:
        /*006c*/ 	.word	0x00000000


	//----- nvinfo : EIATTR_CBANK_PARAM_SIZE
	.align		4
.L_2986:
        /*0070*/ 	.byte	0x03, 0x19
        /*0072*/ 	.short	0x0038


	//----- nvinfo : EIATTR_PARAM_CBANK
	.align		4
        /*0074*/ 	.byte	0x04, 0x0a
        /*0076*/ 	.short	(.L_2988 - .L_2987)
	.align		4
.L_2987:
        /*0078*/ 	.word	index@(.nv.constant0._ZN2at6native29vectorized_elementwise_kernelILi4EZZZNS0_54_GLOBAL__N__d8c5977b_16_LinearAlgebra_cu_35b291db_316116addr_kernel_cudaERNS_14TensorIteratorERKN3c106ScalarES8_ENKUlvE_clEvENKUlvE3_clEvEUlsssE0_St5arrayIPcLm4EEEEviT0_T1_)
        /*007c*/ 	.short	0x0380
        /*007e*/ 	.short	0x0038


	//----- nvinfo : EIATTR_SW_WAR
	.align		4
.L_2988:
        /*0080*/ 	.byte	0x04, 0x36
        /*0082*/ 	.short	(.L_2990 - .L_2989)
.L_2989:
        /*0084*/ 	.word	0x00000008
.L_2990:


//--------------------- .nv.info._ZN2at6native29vectorized_elementwise_kernelILi8EZZZNS0_54_GLOBAL__N__d8c5977b_16_LinearAlgebra_cu_35b291db_316116addr_kernel_cudaERNS_14TensorIteratorERKN3c106ScalarES8_ENKUlvE_clEvENKUlvE3_clEvEUlsssE0_St5arrayIPcLm4EEEEviT0_T1_ --------------------------
	.section	.nv.info._ZN2at6native29vectorized_elementwise_kernelILi8EZZZNS0_54_GLOBAL__N__d8c5977b_16_LinearAlgebra_cu_35b291db_316116addr_kernel_cudaERNS_14TensorIteratorERKN3c106ScalarES8_ENKUlvE_clEvENKUlvE3_clEvEUlsssE0_St5arrayIPcLm4EEEEviT0_T1_,"",@"SHT_CUDA_INFO"
	.sectionflags	@""
	.align	4


	//----- nvinfo : EIATTR_CUDA_API_VERSION
	.align		4
        /*0000*/ 	.byte	0x04, 0x37
        /*0002*/ 	.short	(.L_2992 - .L_2991)
.L_2991:
        /*0004*/ 	.word	0x00000082


	//----- nvinfo : EIATTR_KPARAM_INFO
	.align		4
.L_2992:
        /*0008*/ 	.byte	0x04, 0x17
        /*000a*/ 	.short	(.L_2994 - .L_2993)
.L_2993:
        /*000c*/ 	.word	0x00000000
        /*0010*/ 	.short	0x0002
        /*0012*/ 	.short	0x0018
        /*0014*/ 	.byte	0x00, 0xf0, 0x81, 0x00


	//----- nvinfo : EIATTR_KPARAM_INFO
	.align		4
.L_2994:
        /*0018*/ 	.byte	0x04, 0x17
        /*001a*/ 	.short	(.L_2996 - .L_2995)
.L_2995:
        /*001c*/ 	.word	0x00000000
        /*0020*/ 	.short	0x0001
        /*0022*/ 	.short	0x0008
        /*0024*/ 	.byte	0x00, 0xf0, 0x41, 0x00


	//----- nvinfo : EIATTR_KPARAM_INFO
	.align		4
.L_2996:
        /*0028*/ 	.byte	0x04, 0x17
        /*002a*/ 	.short	(.L_2998 - .L_2997)
.L_2997:
        /*002c*/ 	.word	0x00000000
        /*0030*/ 	.short	0x0000
        /*0032*/ 	.short	0x0000
        /*0034*/ 	.byte	0x00, 0xf0, 0x11, 0x00


	//----- nvinfo : EIATTR_SPARSE_MMA_MASK
	.align		4
.L_2998:
        /*0038*/ 	.byte	0x03, 0x50
        /*003a*/ 	.short	0x0000


	//----- nvinfo : EIATTR_MAXREG_COUNT
	.align		4
        /*003c*/ 	.byte	0x03, 0x1b
        /*003e*/ 	.short	0x00ff


	//----- nvinfo : EIATTR_MERCURY_ISA_VERSION
	.align		4
        /*0040*/ 	.byte	0x03, 0x5f
        /*0042*/ 	.short	0x0101


	//----- nvinfo : EIATTR_VRC_CTA_INIT_COUNT
	.align		4
        /*0044*/ 	.byte	0x02, 0x4a
	.zero		1
	.zero		1


	//----- nvinfo : EIATTR_EXIT_INSTR_OFFSETS
	.align		4
        /*0048*/ 	.byte	0x04, 0x1c
        /*004a*/ 	.short	(.L_3000 - .L_2999)


	//   ....[0]....
.L_2999:
        /*004c*/ 	.word	0x00000cb0


	//   ....[1]....
        /*0050*/ 	.word	0x00000d00


	//   ....[2]....
        /*0054*/ 	.word	0x000011a0


	//----- nvinfo : EIATTR_MAX_THREADS
	.align		4
.L_3000:
        /*0058*/ 	.byte	0x04, 0x05
        /*005a*/ 	.short	(.L_3002 - .L_3001)
.L_3001:
        /*005c*/ 	.word	0x00000080
        /*0060*/ 	.word	0x00000001
        /*0064*/ 	.word	0x00000001


	//----- nvinfo : EIATTR_CRS_STACK_SIZE
	.align		4
.L_3002:
        /*0068*/ 	.byte	0x04, 0x1e
        /*006a*/ 	.short	(.L_3004 - .L_3003)
.L_3003:
        /*006c*/ 	.word	0x00000000


	//----- nvinfo : EIATTR_CBANK_PARAM_SIZE
	.align		4
.L_3004:
        /*0070*/ 	.byte	0x03, 0x19
        /*0072*/ 	.short	0x0038


	//----- nvinfo : EIATTR_PARAM_CBANK
	.align		4
        /*0074*/ 	.byte	0x04, 0x0a
        /*0076*/ 	.short	(.L_3006 - .L_3005)
	.align		4
.L_3005:
        /*0078*/ 	.word	index@(.nv.constant0._ZN2at6native29vectorized_elementwise_kernelILi8EZZZNS0_54_GLOBAL__N__d8c5977b_16_LinearAlgebra_cu_35b291db_316116addr_kernel_cudaERNS_14TensorIteratorERKN3c106ScalarES8_ENKUlvE_clEvENKUlvE3_clEvEUlsssE0_St5arrayIPcLm4EEEEviT0_T1_)
        /*007c*/ 	.short	0x0380
        /*007e*/ 	.short	0x0038


	//----- nvinfo : EIATTR_SW_WAR
	.align		4
.L_3006:
        /*0080*/ 	.byte	0x04, 0x36
        /*0082*/ 	.short	(.L_3008 - .L_3007)
.L_3007:
        /*0084*/ 	.word	0x00000008
.L_3008:


//--------------------- .nv.info._ZN2at6native18elementwise_kernelILi128ELi4EZNS0_15gpu_kernel_implIZZZNS0_54_GLOBAL__N__d8c5977b_16_LinearAlgebra_cu_35b291db_316116addr_kernel_cudaERNS_14TensorIteratorERKN3c106ScalarES9_ENKUlvE_clEvENKUlvE3_clEvEUlsssE_EEvRNS_18TensorIteratorBaseERKT_EUliE_EEviT1_ --------------------------
	.section	.nv.info._ZN2at6native18elementwise_kernelILi128ELi4EZNS0_15gpu_kernel_implIZZZNS0_54_GLOBAL__N__d8c5977b_16_LinearAlgebra_cu_35b291db_316116addr_kernel_cudaERNS_14TensorIteratorERKN3c106ScalarES9_ENKUlvE_clEvENKUlvE3_clEvEUlsssE_EEvRNS_18TensorIteratorBaseERKT_EUliE_EEviT1_,"",@"SHT_CUDA_INFO"
	.sectionflags	@""
	.align	4


	//----- nvinfo : EIATTR_CUDA_API_VERSION
	.align		4
        /*0000*/ 	.byte	0x04, 0x37
        /*0002*/ 	.short	(.L_3010 - .L_3009)
.L_3009:
        /*0004*/ 	.word	0x00000082


	//----- nvinfo : EIATTR_KPARAM_INFO
	.align		4
.L_3010:
        /*0008*/ 	.byte	0x04, 0x17
        /*000a*/ 	.short	(.L_3012 - .L_3011)
.L_3011:
        /*000c*/ 	.word	0x00000000
        /*0010*/ 	.short	0x0001
        /*0012*/ 	.short	0x0008
        /*0014*/ 	.byte	0x00, 0xf0, 0x01, 0x0c


	//----- nvinfo : EIATTR_KPARAM_INFO
	.align		4
.L_3012:
        /*0018*/ 	.byte	0x04, 0x17
        /*001a*/ 	.short	(.L_3014 - .L_3013)
.L_3013:
        /*001c*/ 	.word	0x00000000
        /*0020*/ 	.short	0x0000
        /*0022*/ 	.short	0x0000
        /*0024*/ 	.byte	0x00, 0xf0, 0x11, 0x00


	//----- nvinfo : EIATTR_SPARSE_MMA_MASK
	.align		4
.L_3014:
        /*0028*/ 	.byte	0x03, 0x50
        /*002a*/ 	.short	0x0000


	//----- nvinfo : EIATTR_MAXREG_COUNT
	.align		4
        /*002c*/ 	.byte	0x03, 0x1b
        /*002e*/ 	.short	0x0080


	//----- nvinfo : EIATTR_EXTERNS
	.align		4
        /*0030*/ 	.byte	0x04, 0x0f
        /*0032*/ 	.short	(.L_3016 - .L_3015)


	//   ....[0]....
	.align		4
.L_3015:
        /*0034*/ 	.word	index@(__assertfail)


	//----- nvinfo : EIATTR_MERCURY_ISA_VERSION
	.align		4
.L_3016:
        /*0038*/ 	.byte	0x03, 0x5f
        /*003a*/ 	.short	0x0101


	//----- nvinfo : EIATTR_VRC_CTA_INIT_COUNT
	.align		4
        /*003c*/ 	.byte	0x02, 0x4a
	.zero		1
	.zero		1


	//----- nvinfo : EIATTR_SYSCALL_OFFSETS
	.align		4
        /*0040*/ 	.byte	0x04, 0x46
        /*0042*/ 	.short	(.L_3018 - .L_3017)


	//   ....[0]....
.L_3017:
        /*0044*/ 	.word	0x000018c0


	//   ....[1]....
        /*0048*/ 	.word	0x00002610


	//   ....[2]....
        /*004c*/ 	.word	0x00003470


	//   ....[3]....
        /*0050*/ 	.word	0x00004300


	//   ....[4]....
        /*0054*/ 	.word	0x00005c90


	//   ....[5]....
        /*0058*/ 	.word	0x00006aa0


	//   ....[6]....
        /*005c*/ 	.word	0x00007900


	//   ....[7]....
        /*0060*/ 	.word	0x000085b0


	//   ....[8]....
        /*0064*/ 	.word	0x0000a040


	//   ....[9]....
        /*0068*/ 	.word	0x0000ae50


	//   ....[10]....
        /*006c*/ 	.word	0x0000bcb0


	//   ....[11]....
        /*0070*/ 	.word	0x0000c960


	//   ....[12]....
        /*0074*/ 	.word	0x0000e420


	//   ....[13]....
        /*0078*/ 	.word	0x0000f230


	//   ....[14]....
        /*007c*/ 	.word	0x00010090


	//   ....[15]....
        /*0080*/ 	.word	0x00010cf0


	//----- nvinfo : EIATTR_EXIT_INSTR_OFFSETS
	.align		4
.L_3018:
        /*0084*/ 	.byte	0x04, 0x1c
        /*0086*/ 	.short	(.L_3020 - .L_3019)


	//   ....[0]....
.L_3019:
        /*0088*/ 	.word	0x0000cc40


	//   ....[1]....
        /*008c*/ 	.word	0x00010230


	//   ....[2]....
        /*0090*/ 	.word	0x00010250


	//   ....[3]....
        /*0094*/ 	.word	0x000102f0


	//   ....[4]....
        /*0098*/ 	.word	0x00010320


	//   ....[5]....
        /*009c*/ 	.word	0x00010340


	//   ....[6]....
        /*00a0*/ 	.word	0x000103d0


	//   ....[7]....
        /*00a4*/ 	.word	0x00010410


	//   ....[8]....
        /*00a8*/ 	.word	0x000104b0


	//   ....[9]....
        /*00ac*/ 	.word	0x00010500


	//   ....[10]....
        /*00b0*/ 	.word	0x00010530


	//   ....[11]....
        /*00b4*/ 	.word	0x000105f0


	//   ....[12]....
        /*00b8*/ 	.word	0x00010760


	//   ....[13]....
        /*00bc*/ 	.word	0x000108d0


	//   ....[14]....
        /*00c0*/ 	.word	0x00010a30


	//   ....[15]....
        /*00c4*/ 	.word	0x00010a70


	//   ....[16]....
        /*00c8*/ 	.word	0x00010aa0


	//   ....[17]....
        /*00cc*/ 	.word	0x00010b50


	//   ....[18]....
        /*00d0*/ 	.word	0x00010b90


	//   ....[19]....
        /*00d4*/ 	.word	0x00010d00


	//   ....[20]....
        /*00d8*/ 	.word	0x00010e10


	//   ....[21]....
        /*00dc*/ 	.word	0x00010f50


	//   ....[22]....
        /*00e0*/ 	.word	0x00010f90


	//----- nvinfo : EIATTR_MAX_THREADS
	.align		4
.L_3020:
        /*00e4*/ 	.byte	0x04, 0x05
        /*00e6*/ 	.short	(.L_3022 - .L_3021)
.L_3021:
        /*00e8*/ 	.word	0x00000080
        /*00ec*/ 	.word	0x00000001
        /*00f0*/ 	.word	0x00000001


	//----- nvinfo : EIATTR_CRS_STACK_SIZE
	.align		4
.L_3022:
        /*00f4*/ 	.byte	0x04, 0x1e
        /*00f6*/ 	.short	(.L_3024 - .L_3023)
.L_3023:
        /*00f8*/ 	.word	0x00000000


	//----- nvinfo : EIATTR_CBANK_PARAM_SIZE
	.align		4
.L_3024:
        /*00fc*/ 	.byte	0x03, 0x19
        /*00fe*/ 	.short	0x0308


	//----- nvinfo : EIATTR_PARAM_CBANK
	.align		4
        /*0100*/ 	.byte	0x04, 0x0a
        /*0102*/ 	.short	(.L_3026 - .L_3025)
	.align		4
.L_3025:
        /*0104*/ 	.word	index@(.nv.constant0._ZN2at6native18elementwise_kernelILi128ELi4EZNS0_15gpu_kernel_implIZZZNS0_54_GLOBAL__N__d8c5977b_16_LinearAlgebra_cu_35b291db_316116addr_kernel_cudaERNS_14TensorIteratorERKN3c106ScalarES9_ENKUlvE_clEvENKUlvE3_clEvEUlsssE_EEvRNS_18TensorIteratorBaseERKT_EUliE_EEviT1_)
        /*0108*/ 	.short	0x0380
        /*010a*/ 	.short	0x0308


	//----- nvinfo : EIATTR_SW_WAR
	.align		4
.L_3026:
        /*010c*/ 	.byte	0x04, 0x36
        /*010e*/ 	.short	(.L_3028 - .L_3027)
.L_3027:
        /*0110*/ 	.word	0x00000008
.L_3028:


//--------------------- .nv.info._ZN2at6native27unrolled_elementwise_kernelIZZZNS0_54_GLOBAL__N__d8c5977b_16_LinearAlgebra_cu_35b291db_316116addr_kernel_cudaERNS_14TensorIteratorERKN3c106ScalarES8_ENKUlvE_clEvENKUlvE3_clEvEUlsssE_St5arrayIPcLm4EELi4E23TrivialOffsetCalculatorILi3EjESF_ILi1EjENS0_6memory12LoadWithCastILi3EEENSI_13StoreWithCastILi1EEEEEviT_T0_T2_T3_T4_T5_ --------------------------
	.section	.nv.info._ZN2at6native27unrolled_elementwise_kernelIZZZNS0_54_GLOBAL__N__d8c5977b_16_LinearAlgebra_cu_35b291db_316116addr_kernel_cudaERNS_14TensorIteratorERKN3c106ScalarES8_ENKUlvE_clEvENKUlvE3_clEvEUlsssE_St5arrayIPcLm4EELi4E23TrivialOffsetCalculatorILi3EjESF_ILi1EjENS0_6memory12LoadWithCastILi3EEENSI_13StoreWithCastILi1EEEEEviT_T0_T2_T3_T4_T5_,"",@"SHT_CUDA_INFO"
	.sectionflags	@""
	.align	4


	//----- nvinfo : EIATTR_CUDA_API_VERSION
	.align		4
        /*0000*/ 	.byte	0x04, 0x37
        /*0002*/ 	.short	(.L_3030 - .L_3029)
.L_3029:
        /*0004*/ 	.word	0x00000082


	//----- nvinfo : EIATTR_KPARAM_INFO
	.align		4
.L_3030:
        /*0008*/ 	.byte	0x04, 0x17
        /*000a*/ 	.short	(.L_3032 - .L_3031)
.L_3031:
        /*000c*/ 	.word	0x00000000
        /*0010*/ 	.short	0x0006
        /*0012*/ 	.short	0x004c
        /*0014*/ 	.byte	0x00, 0xf0, 0x21, 0x00


	//----- nvinfo : EIATTR_KPARAM_INFO
	.align		4
.L_3032:
        /*0018*/ 	.byte	0x04, 0x17
        /*001a*/ 	.short	(.L_3034 - .L_3033)
.L_3033:
        /*001c*/ 	.word	0x00000000
        /*0020*/ 	.short	0x0005
        /*0022*/ 	.short	0x003c
        /*0024*/ 	.byte	0x00, 0xf0, 0x41, 0x00


	//----- nvinfo : EIATTR_KPARAM_INFO
	.align		4
.L_3034:
        /*0028*/ 	.byte	0x04, 0x17
        /*002a*/ 	.short	(.L_3036 - .L_3035)
.L_3035:
        /*002c*/ 	.word	0x00000000
        /*0030*/ 	.short	0x0004
        /*0032*/ 	.short	0x0039
        /*0034*/ 	.byte	0x00, 0xf0, 0x05, 0x00


	//----- nvinfo : EIATTR_KPARAM_INFO
	.align		4
.L_3036:
        /*0038*/ 	.byte	0x04, 0x17
        /*003a*/ 	.short	(.L_3038 - .L_3037)
.L_3037:
        /*003c*/ 	.word	0x00000000
        /*0040*/ 	.short	0x0003
        /*0042*/ 	.short	0x0038
        /*0044*/ 	.byte	0x00, 0xf0, 0x05, 0x00


	//----- nvinfo : EIATTR_KPARAM_INFO
	.align		4
.L_3038:
        /*0048*/ 	.byte	0x04, 0x17
        /*004a*/ 	.short	(.L_3040 - .L_3039)
.L_3039:
        /*004c*/ 	.word	0x00000000
        /*0050*/ 	.short	0x0002
        /*0052*/ 	.short	0x0018
        /*0054*/ 	.byte	0x00, 0xf0, 0x81, 0x00


	//----- nvinfo : EIATTR_KPARAM_INFO
	.align		4
.L_3040:
        /*0058*/ 	.byte	0x04, 0x17
        /*005a*/ 	.short	(.L_3042 - .L_3041)
.L_3041:
        /*005c*/ 	.word	0x00000000
        /*0060*/ 	.short	0x0001
        /*0062*/ 	.short	0x0008
        /*0064*/ 	.byte	0x00, 0xf0, 0x41, 0x00


	//----- nvinfo : EIATTR_KPARAM_INFO
	.align		4
.L_3042:
        /*0068*/ 	.byte	0x04, 0x17
        /*006a*/ 	.short	(.L_3044 - .L_3043)
.L_3043:
        /*006c*/ 	.word	0x00000000
        /*0070*/ 	.short	0x0000
        /*0072*/ 	.short	0x0000
        /*0074*/ 	.byte	0x00, 0xf0, 0x11, 0x00


	//----- nvinfo : EIATTR_SPARSE_MMA_MASK
	.align		4
.L_3044:
        /*0078*/ 	.byte	0x03, 0x50
        /*007a*/ 	.short	0x0000


	//----- nvinfo : EIATTR_MAXREG_COUNT
	.align		4
        /*007c*/ 	.byte	0x03, 0x1b
        /*007e*/ 	.short	0x00ff


	//----- nvinfo : EIATTR_EXTERNS
	.align		4
        /*0080*/ 	.byte	0x04, 0x0f
        /*0082*/ 	.short	(.L_3046 - .L_3045)


	//   ....[0]....
	.align		4
.L_3045:
        /*0084*/ 	.word	index@(__assertfail)


	//----- nvinfo : EIATTR_MERCURY_ISA_VERSION
	.align		4
.L_3046:
        /*0088*/ 	.byte	0x03, 0x5f
        /*008a*/ 	.short	0x0101


	//----- nvinfo : EIATTR_VRC_CTA_INIT_COUNT
	.align		4
        /*008c*/ 	.byte	0x02, 0x4a
	.zero		1
	.zero		1


	//----- nvinfo : EIATTR_SYSCALL_OFFSETS
	.align		4
        /*0090*/ 	.byte	0x04, 0x46
        /*0092*/ 	.short	(.L_3048 - .L_3047)


	//   ....[0]....
.L_3047:
        /*0094*/ 	.word	0x00000270


	//   ....[1]....
        /*0098*/ 	.word	0x00000fd0


	//   ....[2]....
        /*009c*/ 	.word	0x00001e40


	//   ....[3]....
        /*00a0*/ 	.word	0x00002150


	//   ....[4]....
        /*00a4*/ 	.word	0x00002f80


	//   ....[5]....
        /*00a8*/ 	.word	0x00003e00


	//   ....[6]....
        /*00ac*/ 	.word	0x00004050


	//   ....[7]....
        /*00b0*/ 	.word	0x00004e90


	//   ....[8]....
        /*00b4*/ 	.word	0x00005d10


	//   ....[9]....
        /*00b8*/ 	.word	0x00005f60


	//   ....[10]....
        /*00bc*/ 	.word	0x00006da0


	//   ....[11]....
        /*00c0*/ 	.word	0x00007c30


	//   ....[12]....
        /*00c4*/ 	.word	0x00008bf0


	//   ....[13]....
        /*00c8*/ 	.word	0x000099b0


	//   ....[14]....
        /*00cc*/ 	.word	0x0000a890


	//   ....[15]....
        /*00d0*/ 	.word	0x0000b750


	//----- nvinfo : EIATTR_EXIT_INSTR_OFFSETS
	.align		4
.L_3048:
        /*00d4*/ 	.byte	0x04, 0x1c
        /*00d6*/ 	.short	(.L_3050 - .L_3049)


	//   ....[0]....
.L_3049:
        /*00d8*/ 	.word	0x0000ab60


	//   ....[1]....
        /*00dc*/ 	.word	0x0000ac90


	//   ....[2]....
        /*00e0*/ 	.word	0x0000acb0


	//   ....[3]....
        /*00e4*/ 	.word	0x0000ad50


	//   ....[4]....
        /*00e8*/ 	.word	0x0000ad80


	//   ....[5]....
        /*00ec*/ 	.word	0x0000ada0


	//   ....[6]....
        /*00f0*/ 	.word	0x0000ae30


	//   ....[7]....
        /*00f4*/ 	.word	0x0000ae70


	//   ....[8]....
        /*00f8*/ 	.word	0x0000af10


	//   ....[9]....
        /*00fc*/ 	.word	0x0000af60


	//   ....[10]....
        /*0100*/ 	.word	0x0000af90


	//   ....[11]....
        /*0104*/ 	.word	0x0000b050


	//   ....[12]....
        /*0108*/ 	.word	0x0000b1c0


	//   ....[13]....
        /*010c*/ 	.word	0x0000b330


	//   ....[14]....
        /*0110*/ 	.word	0x0000b490


	//   ....[15]....
        /*0114*/ 	.word	0x0000b4d0


	//   ....[16]....
        /*0118*/ 	.word	0x0000b500


	//   ....[17]....
        /*011c*/ 	.word	0x0000b5b0


	//   ....[18]....
        /*0120*/ 	.word	0x0000b5f0


	//   ....[19]....
        /*0124*/ 	.word	0x0000b760


	//   ....[20]....
        /*0128*/ 	.word	0x0000b870


	//   ....[21]....
        /*012c*/ 	.word	0x0000b9b0


	//   ....[22]....
        /*0130*/ 	.word	0x0000b9f0


	//----- nvinfo : EIATTR_MAX_THREADS
	.align		4
.L_3050:
        /*0134*/ 	.byte	0x04, 0x05
        /*0136*/ 	.short	(.L_3052 - .L_3051)
.L_3051:
        /*0138*/ 	.word	0x00000080
        /*013c*/ 	.word	0x00000001
        /*0140*/ 	.word	0x00000001


	//----- nvinfo : EIATTR_CRS_STACK_SIZE
	.align		4
.L_3052:
        /*0144*/ 	.byte	0x04, 0x1e
        /*0146*/ 	.short	(.L_3054 - .L_3053)
.L_3053:
        /*0148*/ 	.word	0x00000000


	//----- nvinfo : EIATTR_CBANK_PARAM_SIZE
	.align		4
.L_3054:
        /*014c*/ 	.byte	0x03, 0x19
        /*014e*/ 	.short	0x0054


	//----- nvinfo : EIATTR_PARAM_CBANK
	.align		4
        /*0150*/ 	.byte	0x04, 0x0a
        /*0152*/ 	.short	(.L_3056 - .L_3055)
	.align		4
.L_3055:
        /*0154*/ 	.word	index@(.nv.constant0._ZN2at6native27unrolled_elementwise_kernelIZZZNS0_54_GLOBAL__N__d8c5977b_16_LinearAlgebra_cu_35b291db_316116addr_kernel_cudaERNS_14TensorIteratorERKN3c106ScalarES8_ENKUlvE_clEvENKUlvE3_clEvEUlsssE_St5arrayIPcLm4EELi4E23TrivialOffsetCalculatorILi3EjESF_ILi1EjENS0_6memory12LoadWithCastILi3EEENSI_13StoreWithCastILi1EEEEEviT_T0_T2_T3_T4_T5_)
        /*0158*/ 	.short	0x0380
        /*015a*/ 	.short	0x0054


	//----- nvinfo : EIATTR_SW_WAR
	.align		4
.L_3056:
        /*015c*/ 	.byte	0x04, 0x36
        /*015e*/ 	.short	(.L_3058 - .L_3057)
.L_3057:
        /*0160*/ 	.word	0x00000008
.L_3058:


//--------------------- .nv.info._ZN2at6native18elementwise_kernelILi128ELi4EZNS0_22gpu_kernel_impl_nocastIZZZNS0_54_GLOBAL__N__d8c5977b_16_LinearAlgebra_cu_35b291db_316116addr_kernel_cudaERNS_14TensorIteratorERKN3c106ScalarES9_ENKUlvE_clEvENKUlvE3_clEvEUlsssE_EEvRNS_18TensorIteratorBaseERKT_EUliE_EEviT1_ --------------------------
	.section	.nv.info._ZN2at6native18elementwise_kernelILi128ELi4EZNS0_22gpu_kernel_impl_nocastIZZZNS0_54_GLOBAL__N__d8c5977b_16_LinearAlgebra_cu_35b291db_316116addr_kernel_cudaERNS_14TensorIteratorERKN3c106ScalarES9_ENKUlvE_clEvENKUlvE3_clEvEUlsssE_EEvRNS_18TensorIteratorBaseERKT_EUliE_EEviT1_,"",@"SHT_CUDA_INFO"
	.sectionflags	@""
	.align	4


	//----- nvinfo : EIATTR_CUDA_API_VERSION
	.align		4
        /*0000*/ 	.byte	0x04, 0x37
        /*0002*/ 	.short	(.L_3060 - .L_3059)
.L_3059:
        /*0004*/ 	.word	0x00000082


	//----- nvinfo : EIATTR_KPARAM_INFO
	.align		4
.L_3060:
        /*0008*/ 	.byte	0x04, 0x17
        /*000a*/ 	.short	(.L_3062 - .L_3061)
.L_3061:
        /*000c*/ 	.word	0x00000000
        /*0010*/ 	.short	0x0001
        /*0012*/ 	.short	0x0008
        /*0014*/ 	.byte	0x00, 0xf0, 0xe1, 0x0b


	//----- nvinfo : EIATTR_KPARAM_INFO
	.align		4
.L_3062:
        /*0018*/ 	.byte	0x04, 0x17
        /*001a*/ 	.short	(.L_3064 - .L_3063)
.L_3063:
        /*001c*/ 	.word	0x00000000
        /*0020*/ 	.short	0x0000
        /*0022*/ 	.short	0x0000
        /*0024*/ 	.byte	0x00, 0xf0, 0x11, 0x00


	//----- nvinfo : EIATTR_SPARSE_MMA_MASK
	.align		4
.L_3064:
        /*0028*/ 	.byte	0x03, 0x50
        /*002a*/ 	.short	0x0000


	//----- nvinfo : EIATTR_MAXREG_COUNT
	.align		4
        /*002c*/ 	.byte	0x03, 0x1b
        /*002e*/ 	.short	0x0080


	//----- nvinfo : EIATTR_MERCURY_ISA_VERSION
	.align		4
        /*0030*/ 	.byte	0x03, 0x5f
        /*0032*/ 	.short	0x0101


	//----- nvinfo : EIATTR_VRC_CTA_INIT_COUNT
	.align		4
        /*0034*/ 	.byte	0x02, 0x4a
	.zero		1
	.zero		1


	//----- nvinfo : EIATTR_EXIT_INSTR_OFFSETS
	.align		4
        /*0038*/ 	.byte	0x04, 0x1c
        /*003a*/ 	.short	(.L_3066 - .L_3065)


	//   ....[0]....
.L_3065:
        /*003c*/ 	.word	0x00000450


	//   ....[1]....
        /*0040*/ 	.word	0x00000540


	//   ....[2]....
        /*0044*/ 	.word	0x00004ba0


	//   ....[3]....
        /*0048*/ 	.word	0x000062b0


	//----- nvinfo : EIATTR_MAX_THREADS
	.align		4
.L_3066:
        /*004c*/ 	.byte	0x04, 0x05
        /*004e*/ 	.short	(.L_3068 - .L_3067)
.L_3067:
        /*0050*/ 	.word	0x00000080
        /*0054*/ 	.word	0x00000001
        /*0058*/ 	.word	0x00000001


	//----- nvinfo : EIATTR_CRS_STACK_SIZE
	.align		4
.L_3068:
        /*005c*/ 	.byte	0x04, 0x1e
        /*005e*/ 	.short	(.L_3070 - .L_3069)
.L_3069:
        /*0060*/ 	.word	0x00000000


	//----- nvinfo : EIATTR_CBANK_PARAM_SIZE
	.align		4
.L_3070:
        /*0064*/ 	.byte	0x03, 0x19
        /*0066*/ 	.short	0x0300


	//----- nvinfo : EIATTR_PARAM_CBANK
	.align		4
        /*0068*/ 	.byte	0x04, 0x0a
        /*006a*/ 	.short	(.L_3072 - .L_3071)
	.align		4
.L_3071:
        /*006c*/ 	.word	index@(.nv.constant0._ZN2at6native18elementwise_kernelILi128ELi4EZNS0_22gpu_kernel_impl_nocastIZZZNS0_54_GLOBAL__N__d8c5977b_16_LinearAlgebra_cu_35b291db_316116addr_kernel_cudaERNS_14TensorIteratorERKN3c106ScalarES9_ENKUlvE_clEvENKUlvE3_clEvEUlsssE_EEvRNS_18TensorIteratorBaseERKT_EUliE_EEviT1_)
        /*0070*/ 	.short	0x0380
        /*0072*/ 	.short	0x0300


	//----- nvinfo : EIATTR_SW_WAR
	.align		4
.L_3072:
        /*0074*/ 	.byte	0x04, 0x36
        /*0076*/ 	.short	(.L_3074 - .L_3073)
.L_3073:
        /*0078*/ 	.word	0x00000008
.L_3074:


//--------------------- .nv.info._ZN2at6native27unrolled_elementwise_kernelIZZZNS0_54_GLOBAL__N__d8c5977b_16_LinearAlgebra_cu_35b291db_316116addr_kernel_cudaERNS_14TensorIteratorERKN3c106ScalarES8_ENKUlvE_clEvENKUlvE3_clEvEUlsssE_St5arrayIPcLm4EELi4E23TrivialOffsetCalculatorILi3EjESF_ILi1EjENS0_6memory15LoadWithoutCastENSI_16StoreWithoutCastEEEviT_T0_T2_T3_T4_T5_ --------------------------
	.section	.nv.info._ZN2at6native27unrolled_elementwise_kernelIZZZNS0_54_GLOBAL__N__d8c5977b_16_LinearAlgebra_cu_35b291db_316116addr_kernel_cudaERNS_14TensorIteratorERKN3c106ScalarES8_ENKUlvE_clEvENKUlvE3_clEvEUlsssE_St5arrayIPcLm4EELi4E23TrivialOffsetCalculatorILi3EjESF_ILi1EjENS0_6memory15LoadWithoutCastENSI_16StoreWithoutCastEEEviT_T0_T2_T3_T4_T5_,"",@"SHT_CUDA_INFO"
	.sectionflags	@""
	.align	4


	//----- nvinfo : EIATTR_CUDA_API_VERSION
	.align		4
        /*0000*/ 	.byte	0x04, 0x37
        /*0002*/ 	.short	(.L_3076 - .L_3075)
.L_3075:
        /*0004*/ 	.word	0x00000082


	//----- nvinfo : EIATTR_KPARAM_INFO
	.align		4
.L_3076:
        /*0008*/ 	.byte	0x04, 0x17
        /*000a*/ 	.short	(.L_3078 - .L_3077)
.L_3077:
        /*000c*/ 	.word	0x00000000
        /*0010*/ 	.short	0x0006
        /*0012*/ 	.short	0x003b
        /*0014*/ 	.byte	0x00, 0xf0, 0x05, 0x00


	//----- nvinfo : EIATTR_KPARAM_INFO
	.align		4
.L_3078:
        /*0018*/ 	.byte	0x04, 0x17
        /*001a*/ 	.short	(.L_3080 - .L_3079)
.L_3079:
        /*001c*/ 	.word	0x00000000
        /*0020*/ 	.short	0x0005
        /*0022*/ 	.short	0x003a
        /*0024*/ 	.byte	0x00, 0xf0, 0x05, 0x00


	//----- nvinfo : EIATTR_KPARAM_INFO
	.align		4
.L_3080:
        /*0028*/ 	.byte	0x04, 0x17
        /*002a*/ 	.short	(.L_3082 - .L_3081)
.L_3081:
        /*002c*/ 	.word	0x00000000
        /*0030*/ 	.short	0x0004
        /*0032*/ 	.short	0x0039
        /*0034*/ 	.byte	0x00, 0xf0, 0x05, 0x00


	//----- nvinfo : EIATTR_KPARAM_INFO
	.align		4
.L_3082:
        /*0038*/ 	.byte	0x04, 0x17
        /*003a*/ 	.short	(.L_3084 - .L_3083)
.L_3083:
        /*003c*/ 	.word	0x00000000
        /*0040*/ 	.short	0x0003
        /*0042*/ 	.short	0x0038
        /*0044*/ 	.byte	0x00, 0xf0, 0x05, 0x00


	//----- nvinfo : EIATTR_KPARAM_INFO
	.align		4
.L_3084:
        /*0048*/ 	.byte	0x04, 0x17
        /*004a*/ 	.short	(.L_3086 - .L_3085)
.L_3085:
        /*004c*/ 	.word	0x00000000
        /*0050*/ 	.short	0x0002
        /*0052*/ 	.short	0x0018
        /*0054*/ 	.byte	0x00, 0xf0, 0x81, 0x00


	//----- nvinfo : EIATTR_KPARAM_INFO
	.align		4
.L_3086:
        /*0058*/ 	.byte	0x04, 0x17
        /*005a*/ 	.short	(.L_3088 - .L_3087)
.L_3087:
        /*005c*/ 	.word	0x00000000
        /*0060*/ 	.short	0x0001
        /*0062*/ 	.short	0x0008
        /*0064*/ 	.byte	0x00, 0xf0, 0x41, 0x00


	//----- nvinfo : EIATTR_KPARAM_INFO
	.align		4
.L_3088:
        /*0068*/ 	.byte	0x04, 0x17
        /*006a*/ 	.short	(.L_3090 - .L_3089)
.L_3089:
        /*006c*/ 	.word	0x00000000
        /*0070*/ 	.short	0x0000
        /*0072*/ 	.short	0x0000
        /*0074*/ 	.byte	0x00, 0xf0, 0x11, 0x00


	//----- nvinfo : EIATTR_SPARSE_MMA_MASK
	.align		4
.L_3090:
        /*0078*/ 	.byte	0x03, 0x50
        /*007a*/ 	.short	0x0000


	//----- nvinfo : EIATTR_MAXREG_COUNT
	.align		4
        /*007c*/ 	.byte	0x03, 0x1b
        /*007e*/ 	.short	0x00ff


	//----- nvinfo : EIATTR_MERCURY_ISA_VERSION
	.align		4
        /*0080*/ 	.byte	0x03, 0x5f
        /*0082*/ 	.short	0x0101


	//----- nvinfo : EIATTR_VRC_CTA_INIT_COUNT
	.align		4
        /*0084*/ 	.byte	0x02, 0x4a
	.zero		1
	.zero		1


	//----- nvinfo : EIATTR_EXIT_INSTR_OFFSETS
	.align		4
        /*0088*/ 	.byte	0x04, 0x1c
        /*008a*/ 	.short	(.L_3092 - .L_3091)


	//   ....[0]....
.L_3091:
        /*008c*/ 	.word	0x00000690


	//   ....[1]....
        /*0090*/ 	.word	0x000006e0


	//----- nvinfo : EIATTR_MAX_THREADS
	.align		4
.L_3092:
        /*0094*/ 	.byte	0x04, 0x05
        /*0096*/ 	.short	(.L_3094 - .L_3093)
.L_3093:
        /*0098*/ 	.word	0x00000080
        /*009c*/ 	.word	0x00000001
        /*00a0*/ 	.word	0x00000001


	//----- nvinfo : EIATTR_CRS_STACK_SIZE
	.align		4
.L_3094:
        /*00a4*/ 	.byte	0x04, 0x1e
        /*00a6*/ 	.short	(.L_3096 - .L_3095)
.L_3095:
        /*00a8*/ 	.word	0x00000000


	//----- nvinfo : EIATTR_CBANK_PARAM_SIZE
	.align		4
.L_3096:
        /*00ac*/ 	.byte	0x03, 0x19
        /*00ae*/ 	.short	0x003c


	//----- nvinfo : EIATTR_PARAM_CBANK
	.align		4
        /*00b0*/ 	.byte	0x04, 0x0a
        /*00b2*/ 	.short	(.L_3098 - .L_3097)
	.align		4
.L_3097:
        /*00b4*/ 	.word	index@(.nv.constant0._ZN2at6native27unrolled_elementwise_kernelIZZZNS0_54_GLOBAL__N__d8c5977b_16_LinearAlgebra_cu_35b291db_316116addr_kernel_cudaERNS_14TensorIteratorERKN3c106ScalarES8_ENKUlvE_clEvENKUlvE3_clEvEUlsssE_St5arrayIPcLm4EELi4E23TrivialOffsetCalculatorILi3EjESF_ILi1EjENS0_6memory15LoadWithoutCastENSI_16StoreWithoutCastEEEviT_T0_T2_T3_T4_T5_)
        /*00b8*/ 	.short	0x0380
        /*00ba*/ 	.short	0x003c


	//----- nvinfo : EIATTR_SW_WAR
	.align		4
.L_3098:
        /*00bc*/ 	.byte	0x04, 0x36
        /*00be*/ 	.short	(.L_3100 - .L_3099)
.L_3099:
        /*00c0*/ 	.word	0x00000008
.L_3100:


//--------------------- .nv.info._ZN2at6native29vectorized_elementwise_kernelILi2EZZZNS0_54_GLOBAL__N__d8c5977b_16_LinearAlgebra_cu_35b291db_316116addr_kernel_cudaERNS_14TensorIteratorERKN3c106ScalarES8_ENKUlvE_clEvENKUlvE3_clEvEUlsssE_St5arrayIPcLm4EEEEviT0_T1_ --------------------------
	.section	.nv.info._ZN2at6native29vectorized_elementwise_kernelILi2EZZZNS0_54_GLOBAL__N__d8c5977b_16_LinearAlgebra_cu_35b291db_316116addr_kernel_cudaERNS_14TensorIteratorERKN3c106ScalarES8_ENKUlvE_clEvENKUlvE3_clEvEUlsssE_St5arrayIPcLm4EEEEviT0_T1_,"",@"SHT_CUDA_INFO"
	.sectionflags	@""
	.align	4


	//----- nvinfo : EIATTR_CUDA_API_VERSION
	.align		4
        /*0000*/ 	.byte	0x04, 0x37
        /*0002*/ 	.short	(.L_3102 - .L_3101)
.L_3101:
        /*0004*/ 	.word	0x00000082


	//----- nvinfo : EIATTR_KPARAM_INFO
	.align		4
.L_3102:
        /*0008*/ 	.byte	0x04, 0x17
        /*000a*/ 	.short	(.L_3104 - .L_3103)
.L_3103:
        /*000c*/ 	.word	0x00000000
        /*0010*/ 	.short	0x0002
        /*0012*/ 	.short	0x0018
        /*0014*/ 	.byte	0x00, 0xf0, 0x81, 0x00


	//----- nvinfo : EIATTR_KPARAM_INFO
	.align		4
.L_3104:
        /*0018*/ 	.byte	0x04, 0x17
        /*001a*/ 	.short	(.L_3106 - .L_3105)
.L_3105:
        /*001c*/ 	.word	0x00000000
        /*0020*/ 	.short	0x0001
        /*0022*/ 	.short	0x0008
        /*0024*/ 	.byte	0x00, 0xf0, 0x41, 0x00


	//----- nvinfo : EIATTR_KPARAM_INFO
	.align		4
.L_3106:
        /*0028*/ 	.byte	0x04, 0x17
        /*002a*/ 	.short	(.L_3108 - .L_3107)
.L_3107:
        /*002c*/ 	.word	0x00000000
        /*0030*/ 	.short	0x0000
        /*0032*/ 	.short	0x0000
        /*0034*/ 	.byte	0x00, 0xf0, 0x11, 0x00


	//----- nvinfo : EIATTR_SPARSE_MMA_MASK
	.align		4
.L_3108:
        /*0038*/ 	.byte	0x03, 0x50
        /*003a*/ 	.short	0x0000


	//----- nvinfo : EIATTR_MAXREG_COUNT
	.align		4
        /*003c*/ 	.byte	0x03, 0x1b
        /*003e*/ 	.short	0x00ff


	//----- nvinfo : EIATTR_MERCURY_ISA_VERSION
	.align		4
        /*0040*/ 	.byte	0x03, 0x5f
        /*0042*/ 	.short	0x0101


	//----- nvinfo : EIATTR_VRC_CTA_INIT_COUNT
	.align		4
        /*0044*/ 	.byte	0x02, 0x4a
	.zero		1
	.zero		1


	//----- nvinfo : EIATTR_EXIT_INSTR_OFFSETS
	.align		4
        /*0048*/ 	.byte	0x04, 0x1c
        /*004a*/ 	.short	(.L_3110 - .L_3109)


	//   ....[0]....
.L_3109:
        /*004c*/ 	.word	0x00000d10


	//   ....[1]....
        /*0050*/ 	.word	0x00000d60


	//   ....[2]....
        /*0054*/ 	.word	0x000012c0


	//----- nvinfo : EIATTR_MAX_THREADS
	.align		4
.L_3110:
        /*0058*/ 	.byte	0x04, 0x05
        /*005a*/ 	.short	(.L_3112 - .L_3111)
.L_3111:
        /*005c*/ 	.word	0x00000080
        /*0060*/ 	.word	0x00000001
        /*0064*/ 	.word	0x00000001


	//----- nvinfo : EIATTR_CRS_STACK_SIZE
	.align		4
.L_3112:
        /*0068*/ 	.byte	0x04, 0x1e
        /*006a*/ 	.short	(.L_3114 - .L_3113)
.L_3113:
        /*006c*/ 	.word	0x00000000


	//----- nvinfo : EIATTR_CBANK_PARAM_SIZE
	.align		4
.L_3114:
        /*0070*/ 	.byte	0x03, 0x19
        /*0072*/ 	.short	0x0038


	//----- nvinfo : EIATTR_PARAM_CBANK
	.align		4
        /*0074*/ 	.byte	0x04, 0x0a
        /*0076*/ 	.short	(.L_3116 - .L_3115)
	.align		4
.L_3115:
        /*0078*/ 	.word	index@(.nv.constant0._ZN2at6native29vectorized_elementwise_kernelILi2EZZZNS0_54_GLOBAL__N__d8c5977b_16_LinearAlgebra_cu_35b291db_316116addr_kernel_cudaERNS_14TensorIteratorERKN3c106ScalarES8_ENKUlvE_clEvENKUlvE3_clEvEUlsssE_St5arrayIPcLm4EEEEviT0_T1_)
        /*007c*/ 	.short	0x0380
        /*007e*/ 	.short	0x0038


	//----- nvinfo : EIATTR_SW_WAR
	.align		4
.L_3116:
        /*0080*/ 	.byte	0x04, 0x36
        /*0082*/ 	.short	(.L_3118 - .L_3117)
.L_3117:
        /*0084*/ 	.word	0x00000008
.L_3118:


//--------------------- .nv.info._ZN2at6native29vectorized_elementwise_kernelILi4EZZZNS0_54_GLOBAL__N__d8c5977b_16_LinearAlgebra_cu_35b291db_316116addr_kernel_cudaERNS_14TensorIteratorERKN3c106ScalarES8_ENKUlvE_clEvENKUlvE3_clEvEUlsssE_St5arrayIPcLm4EEEEviT0_T1_ --------------------------
	.section	.nv.info._ZN2at6native29vectorized_elementwise_kernelILi4EZZZNS0_54_GLOBAL__N__d8c5977b_16_LinearAlgebra_cu_35b291db_316116addr_kernel_cudaERNS_14TensorIteratorERKN3c106ScalarES8_ENKUlvE_clEvENKUlvE3_clEvEUlsssE_St5arrayIPcLm4EEEEviT0_T1_,"",@"SHT_CUDA_INFO"
	.sectionflags	@""
	.align	4


	//----- nvinfo : EIATTR_CUDA_API_VERSION
	.align		4
        /*0000*/ 	.byte	0x04, 0x37
        /*0002*/ 	.short	(.L_3120 - .L_3119)
.L_3119:
        /*0004*/ 	.word	0x00000082


	//----- nvinfo : EIATTR_KPARAM_INFO
	.align		4
.L_3120:
        /*0008*/ 	.byte	0x04, 0x17
        /*000a*/ 	.short	(.L_3122 - .L_3121)
.L_3121:
        /*000c*/ 	.word	0x00000000
        /*0010*/ 	.short	0x0002
        /*0012*/ 	.short	0x0018
        /*0014*/ 	.byte	0x00, 0xf0, 0x81, 0x00


	//----- nvinfo : EIATTR_KPARAM_INFO
	.align		4
.L_3122:
        /*0018*/ 	.byte	0x04, 0x17
        /*001a*/ 	.short	(.L_3124 - .L_3123)
.L_3123:
        /*001c*/ 	.word	0x00000000
        /*0020*/ 	.short	0x0001
        /*0022*/ 	.short	0x0008
        /*0024*/ 	.byte	0x00, 0xf0, 0x41, 0x00


	//----- nvinfo : EIATTR_KPARAM_INFO
	.align		4
.L_3124:
        /*0028*/ 	.byte	0x04, 0x17
        /*002a*/ 	.short	(.L_3126 - .L_3125)
.L_3125:
        /*002c*/ 	.word	0x00000000
        /*0030*/ 	.short	0x0000
        /*0032*/ 	.short	0x0000
        /*0034*/ 	.byte	0x00, 0xf0, 0x11, 0x00


	//----- nvinfo : EIATTR_SPARSE_MMA_MASK
	.align		4
.L_3126:
        /*0038*/ 	.byte	0x03, 0x50
        /*003a*/ 	.short	0x0000


	//----- nvinfo : EIATTR_MAXREG_COUNT
	.align		4
        /*003c*/ 	.byte	0x03, 0x1b
        /*003e*/ 	.short	0x00ff


	//----- nvinfo : EIATTR_MERCURY_ISA_VERSION
	.align		4
        /*0040*/ 	.byte	0x03, 0x5f
        /*0042*/ 	.short	0x0101


	//----- nvinfo : EIATTR_VRC_CTA_INIT_COUNT
	.align		4
        /*0044*/ 	.byte	0x02, 0x4a
	.zero		1
	.zero		1


	//----- nvinfo : EIATTR_EXIT_INSTR_OFFSETS
	.align		4
        /*0048*/ 	.byte	0x04, 0x1c
        /*004a*/ 	.short	(.L_3128 - .L_3127)


	//   ....[0]....
.L_3127:
        /*004c*/ 	.word	0x00000d10


	//   ....[1]....
        /*0050*/ 	.word	0x00000d60


	//   ....[2]....
        /*0054*/ 	.word	0x000011f0


	//----- nvinfo : EIATTR_MAX_THREADS
	.align		4
.L_3128:
        /*0058*/ 	.byte	0x04, 0x05
        /*005a*/ 	.short	(.L_3130 - .L_3129)
.L_3129:
        /*005c*/ 	.word	0x00000080
        /*0060*/ 	.word	0x00000001
        /*0064*/ 	.word	0x00000001


	//----- nvinfo : EIATTR_CRS_STACK_SIZE
	.align		4
.L_3130:
        /*0068*/ 	.byte	0x04, 0x1e
        /*006a*/ 	.short	(.L_3132 - .L_3131)
.L_3131:
        /*006c*/ 	.word	0x00000000


	//----- nvinfo : EIATTR_CBANK_PARAM_SIZE
	.align		4
.L_3132:
        /*0070*/ 	.byte	0x03, 0x19
        /*0072*/ 	.short	0x0038


	//----- nvinfo : EIATTR_PARAM_CBANK
	.align		4
        /*0074*/ 	.byte	0x04, 0x0a
        /*0076*/ 	.short	(.L_3134 - .L_3133)
	.align		4
.L_3133:
        /*0078*/ 	.word	index@(.nv.constant0._ZN2at6native29vectorized_elementwise_kernelILi4EZZZNS0_54_GLOBAL__N__d8c5977b_16_LinearAlgebra_cu_35b291db_316116addr_kernel_cudaERNS_14TensorIteratorERKN3c106ScalarES8_ENKUlvE_clEvENKUlvE3_clEvEUlsssE_St5arrayIPcLm4EEEEviT0_T1_)
        /*007c*/ 	.short	0x0380
        /*007e*/ 	.short	0x0038


	//----- nvinfo : EIATTR_SW_WAR
	.align		4
.L_3134:
        /*0080*/ 	.byte	0x04, 0x36
        /*0082*/ 	.short	(.L_3136 - .L_3135)
.L_3135:
        /*0084*/ 	.word	0x00000008
.L_3136:


//--------------------- .nv.info._ZN2at6native29vectorized_elementwise_kernelILi8EZZZNS0_54_GLOBAL__N__d8c5977b_16_LinearAlgebra_cu_35b291db_316116addr_kernel_cudaERNS_14TensorIteratorERKN3c106ScalarES8_ENKUlvE_clEvENKUlvE3_clEvEUlsssE_St5arrayIPcLm4EEEEviT0_T1_ --------------------------
	.section	.nv.info._ZN2at6native29vectorized_elementwise_kernelILi8EZZZNS0_54_GLOBAL__N__d8c5977b_16_LinearAlgebra_cu_35b291db_316116addr_kernel_cudaERNS_14TensorIteratorERKN3c106ScalarES8_ENKUlvE_clEvENKUlvE3_clEvEUlsssE_St5arrayIPcLm4EEEEviT0_T1_,"",@"SHT_CUDA_INFO"
	.sectionflags	@""
	.align	4


	//----- nvinfo : EIATTR_CUDA_API_VERSION
	.align		4
        /*0000*/ 	.byte	0x04, 0x37
        /*0002*/ 	.short	(.L_3138 - .L_3137)
.L_3137:
        /*0004*/ 	.word	0x00000082


	//----- nvinfo : EIATTR_KPARAM_INFO
	.align		4
.L_3138:
        /*0008*/ 	.byte	0x04, 0x17
        /*000a*/ 	.short	(.L_3140 - .L_3139)
.L_3139:
        /*000c*/ 	.word	0x00000000
        /*0010*/ 	.short	0x0002
        /*0012*/ 	.short	0x0018
        /*0014*/ 	.byte	0x00, 0xf0, 0x81, 0x00


	//----- nvinfo : EIATTR_KPARAM_INFO
	.align		4
.L_3140:
        /*0018*/ 	.byte	0x04, 0x17
        /*001a*/ 	.short	(.L_3142 - .L_3141)
.L_3141:
        /*001c*/ 	.word	0x00000000
        /*0020*/ 	.short	0x0001
        /*0022*/ 	.short	0x0008
        /*0024*/ 	.byte	0x00, 0xf0, 0x41, 0x00


	//----- nvinfo : EIATTR_KPARAM_INFO
	.align		4
.L_3142:
        /*0028*/ 	.byte	0x04, 0x17
        /*002a*/ 	.short	(.L_3144 - .L_3143)
.L_3143:
        /*002c*/ 	.word	0x00000000
        /*0030*/ 	.short	0x0000
        /*0032*/ 	.short	0x0000
        /*0034*/ 	.byte	0x00, 0xf0, 0x11, 0x00


	//----- nvinfo : EIATTR_SPARSE_MMA_MASK
	.align		4
.L_3144:
        /*0038*/ 	.byte	0x03, 0x50
        /*003a*/ 	.short	0x0000


	//----- nvinfo : EIATTR_MAXREG_COUNT
	.align		4
        /*003c*/ 	.byte	0x03, 0x1b
        /*003e*/ 	.short	0x00ff


	//----- nvinfo : EIATTR_MERCURY_ISA_VERSION
	.align		4
        /*0040*/ 	.byte	0x03, 0x5f
        /*0042*/ 	.short	0x0101


	//----- nvinfo : EIATTR_VRC_CTA_INIT_COUNT
	.align		4
        /*0044*/ 	.byte	0x02, 0x4a
	.zero		1
	.zero		1


	//----- nvinfo : EIATTR_EXIT_INSTR_OFFSETS
	.align		4
        /*0048*/ 	.byte	0x04, 0x1c
        /*004a*/ 	.short	(.L_3146 - .L_3145)


	//   ....[0]....
.L_3145:
        /*004c*/ 	.word	0x00000d10


	//   ....[1]....
        /*0050*/ 	.word	0x00000d60


	//   ....[2]....
        /*0054*/ 	.word	0x000011c0


	//----- nvinfo : EIATTR_MAX_THREADS
	.align		4
.L_3146:
        /*0058*/ 	.byte	0x04, 0x05
        /*005a*/ 	.short	(.L_3148 - .L_3147)
.L_3147:
        /*005c*/ 	.word	0x00000080
        /*0060*/ 	.word	0x00000001
        /*0064*/ 	.word	0x00000001


	//----- nvinfo : EIATTR_CRS_STACK_SIZE
	.align		4
.L_3148:
        /*0068*/ 	.byte	0x04, 0x1e
        /*006a*/ 	.short	(.L_3150 - .L_3149)
.L_3149:
        /*006c*/ 	.word	0x00000000


	//----- nvinfo : EIATTR_CBANK_PARAM_SIZE
	.align		4
.L_3150:
        /*0070*/ 	.byte	0x03, 0x19
        /*0072*/ 	.short	0x0038


	//----- nvinfo : EIATTR_PARAM_CBANK
	.align		4
        /*0074*/ 	.byte	0x04, 0x0a
        /*0076*/ 	.short	(.L_3152 - .L_3151)
	.align		4
.L_3151:
        /*0078*/ 	.word	index@(.nv.constant0._ZN2at6native29vectorized_elementwise_kernelILi8EZZZNS0_54_GLOBAL__N__d8c5977b_16_LinearAlgebra_cu_35b291db_316116addr_kernel_cudaERNS_14TensorIteratorERKN3c106ScalarES8_ENKUlvE_clEvENKUlvE3_clEvEUlsssE_St5arrayIPcLm4EEEEviT0_T1_)
        /*007c*/ 	.short	0x0380
        /*007e*/ 	.short	0x0038


	//----- nvinfo : EIATTR_SW_WAR
	.align		4
.L_3152:
        /*0080*/ 	.byte	0x04, 0x36
        /*0082*/ 	.short	(.L_3154 - .L_3153)
.L_3153:
        /*0084*/ 	.word	0x00000008
.L_3154:


//--------------------- .nv.info._ZN2at6native18elementwise_kernelILi128ELi4EZNS0_15gpu_kernel_implIZZZNS0_54_GLOBAL__N__d8c5977b_16_LinearAlgebra_cu_35b291db_316116addr_kernel_cudaERNS_14TensorIteratorERKN3c106ScalarES9_ENKUlvE_clEvENKUlvE2_clEvEUllllE0_EEvRNS_18TensorIteratorBaseERKT_EUliE_EEviT1_ --------------------------
	.section	.nv.info._ZN2at6native18elementwise_kernelILi128ELi4EZNS0_15gpu_kernel_implIZZZNS0_54_GLOBAL__N__d8c5977b_16_LinearAlgebra_cu_35b291db_316116addr_kernel_cudaERNS_14TensorIteratorERKN3c106ScalarES9_ENKUlvE_clEvENKUlvE2_clEvEUllllE0_EEvRNS_18TensorIteratorBaseERKT_EUliE_EEviT1_,"",@"SHT_CUDA_INFO"
	.sectionflags	@""
	.align	4


	//----- nvinfo : EIATTR_CUDA_API_VERSION
	.align		4
        /*0000*/ 	.byte	0x04, 0x37
        /*0002*/ 	.short	(.L_3156 - .L_3155)
.L_3155:
        /*0004*/ 	.word	0x00000082


	//----- nvinfo : EIATTR_KPARAM_INFO
	.align		4
.L_3156:
        /*0008*/ 	.byte	0x04, 0x17
        /*000a*/ 	.short	(.L_3158 - .L_3157)
.L_3157:
        /*000c*/ 	.word	0x00000000
        /*0010*/ 	.short	0x0001
        /*0012*/ 	.short	0x0008
        /*0014*/ 	.byte	0x00, 0xf0, 0x21, 0x0c


	//----- nvinfo : EIATTR_KPARAM_INFO
	.align		4
.L_3158:
        /*0018*/ 	.byte	0x04, 0x17
        /*001a*/ 	.short	(.L_3160 - .L_3159)
.L_3159:
        /*001c*/ 	.word	0x00000000
        /*0020*/ 	.short	0x0000
        /*0022*/ 	.short	0x0000
        /*0024*/ 	.byte	0x00, 0xf0, 0x11, 0x00


	//----- nvinfo : EIATTR_SPARSE_MMA_MASK
	.align		4
.L_3160:
        /*0028*/ 	.byte	0x03, 0x50
        /*002a*/ 	.short	0x0000


	//----- nvinfo : EIATTR_MAXREG_COUNT
	.align		4
        /*002c*/ 	.byte	0x03, 0x1b
        /*002e*/ 	.short	0x0080


	//----- nvinfo : EIATTR_EXTERNS
	.align		4
        /*0030*/ 	.byte	0x04, 0x0f
        /*0032*/ 	.short	(.L_3162 - .L_3161)


	//   ....[0]....
	.align		4
.L_3161:
        /*0034*/ 	.word	index@(__assertfail)


	//----- nvinfo : EIATTR_MERCURY_ISA_VERSION
	.align		4
.L_3162:
        /*0038*/ 	.byte	0x03, 0x5f
        /*003a*/ 	.short	0x0101


	//----- nvinfo : EIATTR_VRC_CTA_INIT_COUNT
	.align		4
        /*003c*/ 	.byte	0x02, 0x4a
	.zero		1
	.zero		1


	//----- nvinfo : EIATTR_SYSCALL_OFFSETS
	.align		4
        /*0040*/ 	.byte	0x04, 0x46
        /*0042*/ 	.short	(.L_3164 - .L_3163)


	//   ....[0]....
.L_3163:
        /*0044*/ 	.word	0x00002610


	//   ....[1]....
        /*0048*/ 	.word	0x00003450


	//   ....[2]....
        /*004c*/ 	.word	0x00004290


	//   ....[3]....
        /*0050*/ 	.word	0x00005150


	//   ....[4]....
        /*0054*/ 	.word	0x00007890


	//   ....[5]....
        /*0058*/ 	.word	0x000086d0


	//   ....[6]....
        /*005c*/ 	.word	0x00009510


	//   ....[7]....
        /*0060*/ 	.word	0x0000a1c0


	//   ....[8]....
        /*0064*/ 	.word	0x0000ca50


	//   ....[9]....
        /*0068*/ 	.word	0x0000d890


	//   ....[10]....
        /*006c*/ 	.word	0x0000e6d0


	//   ....[11]....
        /*0070*/ 	.word	0x0000f380


	//   ....[12]....
        /*0074*/ 	.word	0x00011c30


	//   ....[13]....
        /*0078*/ 	.word	0x00012a70


	//   ....[14]....
        /*007c*/ 	.word	0x000138b0


	//   ....[15]....
        /*0080*/ 	.word	0x00014540


	//----- nvinfo : EIATTR_EXIT_INSTR_OFFSETS
	.align		4
.L_3164:
        /*0084*/ 	.byte	0x04, 0x1c
        /*0086*/ 	.short	(.L_3166 - .L_3165)


	//   ....[0]....
.L_3165:
        /*0088*/ 	.word	0x0000f660


	//   ....[1]....
        /*008c*/ 	.word	0x00013ad0


	//   ....[2]....
        /*0090*/ 	.word	0x00013af0


	//   ....[3]....
        /*0094*/ 	.word	0x00013b70


	//   ....[4]....
        /*0098*/ 	.word	0x00013b90


	//   ....[5]....
        /*009c*/ 	.word	0x00013bb0


	//   ....[6]....
        /*00a0*/ 	.word	0x00013c40


	//   ....[7]....
        /*00a4*/ 	.word	0x00013c80


	//   ....[8]....
        /*00a8*/ 	.word	0x00013d20


	//   ....[9]....
        /*00ac*/ 	.word	0x00013d70


	//   ....[10]....
        /*00b0*/ 	.word	0x00013da0


	//   ....[11]....
        /*00b4*/ 	.word	0x00013e60


	//   ....[12]....
        /*00b8*/ 	.word	0x00013fd0


	//   ....[13]....
        /*00bc*/ 	.word	0x00014140


	//   ....[14]....
        /*00c0*/ 	.word	0x000142b0


	//   ....[15]....
        /*00c4*/ 	.word	0x000142d0


	//   ....[16]....
        /*00c8*/ 	.word	0x000142f0


	//   ....[17]....
        /*00cc*/ 	.word	0x000143a0


	//   ....[18]....
        /*00d0*/ 	.word	0x000143e0


	//   ....[19]....
        /*00d4*/ 	.word	0x00014550


	//   ....[20]....
        /*00d8*/ 	.word	0x00014660


	//   ....[21]....
        /*00dc*/ 	.word	0x000147a0


	//   ....[22]....
        /*00e0*/ 	.word	0x000147e0


	//----- nvinfo : EIATTR_MAX_THREADS
	.align		4
.L_3166:
        /*00e4*/ 	.byte	0x04, 0x05
        /*00e6*/ 	.short	(.L_3168 - .L_3167)
.L_3167:
        /*00e8*/ 	.word	0x00000080
        /*00ec*/ 	.word	0x00000001
        /*00f0*/ 	.word	0x00000001


	//----- nvinfo : EIATTR_CRS_STACK_SIZE
	.align		4
.L_3168:
        /*00f4*/ 	.byte	0x04, 0x1e
        /*00f6*/ 	.short	(.L_3170 - .L_3169)
.L_3169:
        /*00f8*/ 	.word	0x00000000


	//----- nvinfo : EIATTR_CBANK_PARAM_SIZE
	.align		4
.L_3170:
        /*00fc*/ 	.byte	0x03, 0x19
        /*00fe*/ 	.short	0x0310


	//----- nvinfo : EIATTR_PARAM_CBANK
	.align		4
        /*0100*/ 	.byte	0x04, 0x0a
        /*0102*/ 	.short	(.L_3172 - .L_3171)
	.align		4
.L_3171:
        /*0104*/ 	.word	index@(.nv.constant0._ZN2at6native18elementwise_kernelILi128ELi4EZNS0_15gpu_kernel_implIZZZNS0_54_GLOBAL__N__d8c5977b_16_LinearAlgebra_cu_35b291db_316116addr_kernel_cudaERNS_14TensorIteratorERKN3c106ScalarES9_ENKUlvE_clEvENKUlvE2_clEvEUllllE0_EEvRNS_18TensorIteratorBaseERKT_EUliE_EEviT1_)
        /*0108*/ 	.short	0x0380
        /*010a*/ 	.short	0x0310


	//----- nvinfo : EIATTR_SW_WAR
	.align		4
.L_3172:
        /*010c*/ 	.byte	0x04, 0x36
        /*010e*/ 	.short	(.L_3174 - .L_3173)
.L_3173:
        /*0110*/ 	.word	0x00000008
.L_3174:


//--------------------- .nv.info._ZN2at6native27unrolled_elementwise_kernelIZZZNS0_54_GLOBAL__N__d8c5977b_16_LinearAlgebra_cu_35b291db_316116addr_kernel_cudaERNS_14TensorIteratorERKN3c106ScalarES8_ENKUlvE_clEvENKUlvE2_clEvEUllllE0_St5arrayIPcLm4EELi4E23TrivialOffsetCalculatorILi3EjESF_ILi1EjENS0_6memory12LoadWithCastILi3EEENSI_13StoreWithCastILi1EEEEEviT_T0_T2_T3_T4_T5_ --------------------------
	.section	.nv.info._ZN2at6native27unrolled_elementwise_kernelIZZZNS0_54_GLOBAL__N__d8c5977b_16_LinearAlgebra_cu_35b291db_316116addr_kernel_cudaERNS_14TensorIteratorERKN3c106ScalarES8_ENKUlvE_clEvENKUlvE2_clEvEUllllE0_St5arrayIPcLm4EELi4E23TrivialOffsetCalculatorILi3EjESF_ILi1EjENS0_6memory12LoadWithCastILi3EEENSI_13StoreWithCastILi1EEEEEviT_T0_T2_T3_T4_T5_,"",@"SHT_CUDA_INFO"
	.sectionflags	@""
	.align	4


	//----- nvinfo : EIATTR_CUDA_API_VERSION
	.align		4
        /*0000*/ 	.byte	0x04, 0x37
        /*0002*/ 	.short	(.L_3176 - .L_3175)
.L_3175:
        /*0004*/ 	.word	0x00000082


	//----- nvinfo : EIATTR_KPARAM_INFO
	.align		4
.L_3176:
        /*0008*/ 	.byte	0x04, 0x17
        /*000a*/ 	.short	(.L_3178 - .L_3177)
.L_3177:
        /*000c*/ 	.word	0x00000000
        /*0010*/ 	.short	0x0006
        /*0012*/ 	.short	0x0054
        /*0014*/ 	.byte	0x00, 0xf0, 0x21, 0x00


	//----- nvinfo : EIATTR_KPARAM_INFO
	.align		4
.L_3178:
        /*0018*/ 	.byte	0x04, 0x17
        /*001a*/ 	.short	(.L_3180 - .L_3179)
.L_3179:
        /*001c*/ 	.word	0x00000000
        /*0020*/ 	.short	0x0005
        /*0022*/ 	.short	0x0044
        /*0024*/ 	.byte	0x00, 0xf0, 0x41, 0x00


	//----- nvinfo : EIATTR_KPARAM_INFO
	.align		4
.L_3180:
        /*0028*/ 	.byte	0x04, 0x17
        /*002a*/ 	.short	(.L_3182 - .L_3181)
.L_3181:
        /*002c*/ 	.word	0x00000000
        /*0030*/ 	.short	0x0004
        /*0032*/ 	.short	0x0041
        /*0034*/ 	.byte	0x00, 0xf0, 0x05, 0x00


	//----- nvinfo : EIATTR_KPARAM_INFO
	.align		4
.L_3182:
        /*0038*/ 	.byte	0x04, 0x17
        /*003a*/ 	.short	(.L_3184 - .L_3183)
.L_3183:
        /*003c*/ 	.word	0x00000000
        /*0040*/ 	.short	0x0003
        /*0042*/ 	.short	0x0040
        /*0044*/ 	.byte	0x00, 0xf0, 0x05, 0x00


	//----- nvinfo : EIATTR_KPARAM_INFO
	.align		4
.L_3184:
        /*0048*/ 	.byte	0x04, 0x17
        /*004a*/ 	.short	(.L_3186 - .L_3185)
.L_3185:
        /*004c*/ 	.word	0x00000000
        /*0050*/ 	.short	0x0002
        /*0052*/ 	.short	0x0020
        /*0054*/ 	.byte	0x00, 0xf0, 0x81, 0x00


	//----- nvinfo : EIATTR_KPARAM_INFO
	.align		4
.L_3186:
        /*0058*/ 	.byte	0x04, 0x17
        /*005a*/ 	.short	(.L_3188 - .L_3187)
.L_3187:
        /*005c*/ 	.word	0x00000000
        /*0060*/ 	.short	0x0001
        /*0062*/ 	.short	0x0008
        /*0064*/ 	.byte	0x00, 0xf0, 0x61, 0x00


	//----- nvinfo : EIATTR_KPARAM_INFO
	.align		4
.L_3188:
        /*0068*/ 	.byte	0x04, 0x17
        /*006a*/ 	.short	(.L_3190 - .L_3189)
.L_3189:
        /*006c*/ 	.word	0x00000000
        /*0070*/ 	.short	0x0000
        /*0072*/ 	.short	0x0000
        /*0074*/ 	.byte	0x00, 0xf0, 0x11, 0x00


	//----- nvinfo : EIATTR_SPARSE_MMA_MASK
	.align		4
.L_3190:
        /*0078*/ 	.byte	0x03, 0x50
        /*007a*/ 	.short	0x0000


	//----- nvinfo : EIATTR_MAXREG_COUNT
	.align		4
        /*007c*/ 	.byte	0x03, 0x1b
        /*007e*/ 	.short	0x00ff


	//----- nvinfo : EIATTR_EXTERNS
	.align		4
        /*0080*/ 	.byte	0x04, 0x0f
        /*0082*/ 	.short	(.L_3192 - .L_3191)


	//   ....[0]....
	.align		4
.L_3191:
        /*0084*/ 	.word	index@(__assertfail)


	//----- nvinfo : EIATTR_MERCURY_ISA_VERSION
	.align		4
.L_3192:
        /*0088*/ 	.byte	0x03, 0x5f
        /*008a*/ 	.short	0x0101


	//----- nvinfo : EIATTR_VRC_CTA_INIT_COUNT
	.align		4
        /*008c*/ 	.byte	0x02, 0x4a
	.zero		1
	.zero		1


	//----- nvinfo : EIATTR_SYSCALL_OFFSETS
	.align		4
        /*0090*/ 	.byte	0x04, 0x46
        /*0092*/ 	.short	(.L_3194 - .L_3193)


	//   ....[0]....
.L_3193:
        /*0094*/ 	.word	0x00000e60


	//   ....[1]....
        /*0098*/ 	.word	0x00001cd0


	//   ....[2]....
        /*009c*/ 	.word	0x00002b40


	//   ....[3]....
        /*00a0*/ 	.word	0x00003af0


	//   ....[4]....
        /*00a4*/ 	.word	0x00004960


	//   ....[5]....
        /*00a8*/ 	.word	0x000057d0


	//   ....[6]....
        /*00ac*/ 	.word	0x000066d0


	//   ....[7]....
        /*00b0*/ 	.word	0x00007540


	//   ....[8]....
        /*00b4*/ 	.word	0x000083b0


	//   ....[9]....
        /*00b8*/ 	.word	0x000092b0


	//   ....[10]....
        /*00bc*/ 	.word	0x0000a120


	//   ....[11]....
        /*00c0*/ 	.word	0x0000af90


	//   ....[12]....
        /*00c4*/ 	.word	0x0000c330


	//   ....[13]....
        /*00c8*/ 	.word	0x0000d090


	//   ....[14]....
        /*00cc*/ 	.word	0x0000def0


	//   ....[15]....
        /*00d0*/ 	.word	0x0000ed50


	//----- nvinfo : EIATTR_EXIT_INSTR_OFFSETS
	.align		4
.L_3194:
        /*00d4*/ 	.byte	0x04, 0x1c
        /*00d6*/ 	.short	(.L_3196 - .L_3195)


	//   ....[0]....
.L_3195:
        /*00d8*/ 	.word	0x0000e1c0


	//   ....[1]....
        /*00dc*/ 	.word	0x0000e2f0


	//   ....[2]....
        /*00e0*/ 	.word	0x0000e310


	//   ....[3]....
        /*00e4*/ 	.word	0x0000e390


	//   ....[4]....
        /*00e8*/ 	.word	0x0000e3b0


	//   ....[5]....
        /*00ec*/ 	.word	0x0000e3d0


	//   ....[6]....
        /*00f0*/ 	.word	0x0000e460


	//   ....[7]....
        /*00f4*/ 	.word	0x0000e4a0


	//   ....[8]....
        /*00f8*/ 	.word	0x0000e540


	//   ....[9]....
        /*00fc*/ 	.word	0x0000e590


	//   ....[10]....
        /*0100*/ 	.word	0x0000e5c0


	//   ....[11]....
        /*0104*/ 	.word	0x0000e680


	//   ....[12]....
        /*0108*/ 	.word	0x0000e7f0


	//   ....[13]....
        /*010c*/ 	.word	0x0000e960


	//   ....[14]....
        /*0110*/ 	.word	0x0000eac0


	//   ....[15]....
        /*0114*/ 	.word	0x0000eae0


	//   ....[16]....
        /*0118*/ 	.word	0x0000eb00


	//   ....[17]....
        /*011c*/ 	.word	0x0000ebb0


	//   ....[18]....
        /*0120*/ 	.word	0x0000ebf0


	//   ....[19]....
        /*0124*/ 	.word	0x0000ed60


	//   ....[20]....
        /*0128*/ 	.word	0x0000ee70


	//   ....[21]....
        /*012c*/ 	.word	0x0000efb0


	//   ....[22]....
        /*0130*/ 	.word	0x0000eff0


	//----- nvinfo : EIATTR_MAX_THREADS
	.align		4
.L_3196:
        /*0134*/ 	.byte	0x04, 0x05
        /*0136*/ 	.short	(.L_3198 - .L_3197)
.L_3197:
        /*0138*/ 	.word	0x00000080
        /*013c*/ 	.word	0x00000001
        /*0140*/ 	.word	0x00000001


	//----- nvinfo : EIATTR_CRS_STACK_SIZE
	.align		4
.L_3198:
        /*0144*/ 	.byte	0x04, 0x1e
        /*0146*/ 	.short	(.L_3200 - .L_3199)
.L_3199:
        /*0148*/ 	.word	0x00000000


	//----- nvinfo : EIATTR_CBANK_PARAM_SIZE
	.align		4
.L_3200:
        /*014c*/ 	.byte	0x03, 0x19
        /*014e*/ 	.short	0x005c


	//----- nvinfo : EIATTR_PARAM_CBANK
	.align		4
        /*0150*/ 	.byte	0x04, 0x0a
        /*0152*/ 	.short	(.L_3202 - .L_3201)
	.align		4
.L_3201:
        /*0154*/ 	.word	index@(.nv.constant0._ZN2at6native27unrolled_elementwise_kernelIZZZNS0_54_GLOBAL__N__d8c5977b_16_LinearAlgebra_cu_35b291db_316116addr_kernel_cudaERNS_14TensorIteratorERKN3c106ScalarES8_ENKUlvE_clEvENKUlvE2_clEvEUllllE0_St5arrayIPcLm4EELi4E23TrivialOffsetCalculatorILi3EjESF_ILi1EjENS0_6memory12LoadWithCastILi3EEENSI_13StoreWithCastILi1EEEEEviT_T0_T2_T3_T4_T5_)
        /*0158*/ 	.short	0x0380
        /*015a*/ 	.short	0x005c


	//----- nvinfo : EIATTR_SW_WAR
	.align		4
.L_3202:
        /*015c*/ 	.byte	0x04, 0x36
        /*015e*/ 	.short	(.L_3204 - .L_3203)
.L_3203:
        /*0160*/ 	.word	0x00000008
.L_3204:


//--------------------- .nv.info._ZN2at6native18elementwise_kernelILi128ELi2EZNS0_22gpu_kernel_impl_nocastIZZZNS0_54_GLOBAL__N__d8c5977b_16_LinearAlgebra_cu_35b291db_316116addr_kernel_cudaERNS_14TensorIteratorERKN3c106ScalarES9_ENKUlvE_clEvENKUlvE2_clEvEUllllE0_EEvRNS_18TensorIteratorBaseERKT_EUliE_EEviT1_ --------------------------
	.section	.nv.info._ZN2at6native18elementwise_kernelILi128ELi2EZNS0_22gpu_kernel_impl_nocastIZZZNS0_54_GLOBAL__N__d8c5977b_16_LinearAlgebra_cu_35b291db_316116addr_kernel_cudaERNS_14TensorIteratorERKN3c106ScalarES9_ENKUlvE_clEvENKUlvE2_clEvEUllllE0_EEvRNS_18TensorIteratorBaseERKT_EUliE_EEviT1_,"",@"SHT_CUDA_INFO"
	.sectionflags	@""
	.align	4


	//----- nvinfo : EIATTR_CUDA_API_VERSION
	.align		4
        /*0000*/ 	.byte	0x04, 0x37
        /*0002*/ 	.short	(.L_3206 - .L_3205)
.L_3205:
        /*0004*/ 	.word	0x00000082


	//----- nvinfo : EIATTR_KPARAM_INFO
	.align		4
.L_3206:
        /*0008*/ 	.byte	0x04, 0x17
        /*000a*/ 	.short	(.L_3208 - .L_3207)
.L_3207:
        /*000c*/ 	.word	0x00000000
        /*0010*/ 	.short	0x0001
        /*0012*/ 	.short	0x0008
        /*0014*/ 	.byte	0x00, 0xf0, 0x01, 0x0c


	//----- nvinfo : EIATTR_KPARAM_INFO
	.align		4
.L_3208:
        /*0018*/ 	.byte	0x04, 0x17
        /*001a*/ 	.short	(.L_3210 - .L_3209)
.L_3209:
        /*001c*/ 	.word	0x00000000
        /*0020*/ 	.short	0x0000
        /*0022*/ 	.short	0x0000
        /*0024*/ 	.byte	0x00, 0xf0, 0x11, 0x00


	//----- nvinfo : EIATTR_SPARSE_MMA_MASK
	.align		4
.L_3210:
        /*0028*/ 	.byte	0x03, 0x50
        /*002a*/ 	.short	0x0000


	//----- nvinfo : EIATTR_MAXREG_COUNT
	.align		4
        /*002c*/ 	.byte	0x03, 0x1b
        /*002e*/ 	.short	0x0080


	//----- nvinfo : EIATTR_MERCURY_ISA_VERSION
	.align		4
        /*0030*/ 	.byte	0x03, 0x5f
        /*0032*/ 	.short	0x0101


	//----- nvinfo : EIATTR_VRC_CTA_INIT_COUNT
	.align		4
        /*0034*/ 	.byte	0x02, 0x4a
	.zero		1
	.zero		1


	//----- nvinfo : EIATTR_EXIT_INSTR_OFFSETS
	.align		4
        /*0038*/ 	.byte	0x04, 0x1c
        /*003a*/ 	.short	(.L_3212 - .L_3211)


	//   ....[0]....
.L_3211:
        /*003c*/ 	.word	0x00000260


	//   ....[1]....
        /*0040*/ 	.word	0x000003d0


	//   ....[2]....
        /*0044*/ 	.word	0x00001d90


	//   ....[3]....
        /*0048*/ 	.word	0x000036b0


	//----- nvinfo : EIATTR_MAX_THREADS
	.align		4
.L_3212:
        /*004c*/ 	.byte	0x04, 0x05
        /*004e*/ 	.short	(.L_3214 - .L_3213)
.L_3213:
        /*0050*/ 	.word	0x00000080
        /*0054*/ 	.word	0x00000001
        /*0058*/ 	.word	0x00000001


	//----- nvinfo : EIATTR_CRS_STACK_SIZE
	.align		4
.L_3214:
        /*005c*/ 	.byte	0x04, 0x1e
        /*005e*/ 	.short	(.L_3216 - .L_3215)
.L_3215:
        /*0060*/ 	.word	0x00000000


	//----- nvinfo : EIATTR_CBANK_PARAM_SIZE
	.align		4
.L_3216:
        /*0064*/ 	.byte	0x03, 0x19
        /*0066*/ 	.short	0x0308


	//----- nvinfo : EIATTR_PARAM_CBANK
	.align		4
        /*0068*/ 	.byte	0x04, 0x0a
        /*006a*/ 	.short	(.L_3218 - .L_3217)
	.align		4
.L_3217:
        /*006c*/ 	.word	index@(.nv.constant0._ZN2at6native18elementwise_kernelILi128ELi2EZNS0_22gpu_kernel_impl_nocastIZZZNS0_54_GLOBAL__N__d8c5977b_16_LinearAlgebra_cu_35b291db_316116addr_kernel_cudaERNS_14TensorIteratorERKN3c106ScalarES9_ENKUlvE_clEvENKUlvE2_clEvEUllllE0_EEvRNS_18TensorIteratorBaseERKT_EUliE_EEviT1_)
        /*0070*/ 	.short	0x0380
        /*0072*/ 	.short	0x0308


	//----- nvinfo : EIATTR_SW_WAR
	.align		4
.L_3218:
        /*0074*/ 	.byte	0x04, 0x36
        /*0076*/ 	.short	(.L_3220 - .L_3219)
.L_3219:
        /*0078*/ 	.word	0x00000008
.L_3220:


//--------------------- .nv.info._ZN2at6native27unrolled_elementwise_kernelIZZZNS0_54_GLOBAL__N__d8c5977b_16_LinearAlgebra_cu_35b291db_316116addr_kernel_cudaERNS_14TensorIteratorERKN3c106ScalarES8_ENKUlvE_clEvENKUlvE2_clEvEUllllE0_St5arrayIPcLm4EELi4E23TrivialOffsetCalculatorILi3EjESF_ILi1EjENS0_6memory15LoadWithoutCastENSI_16StoreWithoutCastEEEviT_T0_T2_T3_T4_T5_ --------------------------
	.section	.nv.info._ZN2at6native27unrolled_elementwise_kernelIZZZNS0_54_GLOBAL__N__d8c5977b_16_LinearAlgebra_cu_35b291db_316116addr_kernel_cudaERNS_14TensorIteratorERKN3c106ScalarES8_ENKUlvE_clEvENKUlvE2_clEvEUllllE0_St5arrayIPcLm4EELi4E23TrivialOffsetCalculatorILi3EjESF_ILi1EjENS0_6memory15LoadWithoutCastENSI_16StoreWithoutCastEEEviT_T0_T2_T3_T4_T5_,"",@"SHT_CUDA_INFO"
	.sectionflags	@""
	.align	4


	//----- nvinfo : EIATTR_CUDA_API_VERSION
	.align		4
        /*0000*/ 	.byte	0x04, 0x37
        /*0002*/ 	.short	(.L_3222 - .L_3221)
.L_3221:
        /*0004*/ 	.word	0x00000082


	//----- nvinfo : EIATTR_KPARAM_INFO
	.align		4
.L_3222:
        /*0008*/ 	.byte	0x04, 0x17
        /*000a*/ 	.short	(.L_3224 - .L_3223)
.L_3223:
        /*000c*/ 	.word	0x00000000
        /*0010*/ 	.short	0x0006
        /*0012*/ 	.short	0x0043
        /*0014*/ 	.byte	0x00, 0xf0, 0x05, 0x00


	//----- nvinfo : EIATTR_KPARAM_INFO
	.align		4
.L_3224:
        /*0018*/ 	.byte	0x04, 0x17
        /*001a*/ 	.short	(.L_3226 - .L_3225)
.L_3225:
        /*001c*/ 	.word	0x00000000
        /*0020*/ 	.short	0x0005
        /*0022*/ 	.short	0x0042
        /*0024*/ 	.byte	0x00, 0xf0, 0x05, 0x00


	//----- nvinfo : EIATTR_KPARAM_INFO
	.align		4
.L_3226:
        /*0028*/ 	.byte	0x04, 0x17
        /*002a*/ 	.short	(.L_3228 - .L_3227)
.L_3227:
        /*002c*/ 	.word	0x00000000
        /*0030*/ 	.short	0x0004
        /*0032*/ 	.short	0x0041
        /*0034*/ 	.byte	0x00, 0xf0, 0x05, 0x00


	//----- nvinfo : EIATTR_KPARAM_INFO
	.align		4
.L_3228:
        /*0038*/ 	.byte	0x04, 0x17
        /*003a*/ 	.short	(.L_3230 - .L_3229)
.L_3229:
        /*003c*/ 	.word	0x00000000
        /*0040*/ 	.short	0x0003
        /*0042*/ 	.short	0x0040
        /*0044*/ 	.byte	0x00, 0xf0, 0x05, 0x00


	//----- nvinfo : EIATTR_KPARAM_INFO
	.align		4
.L_3230:
        /*0048*/ 	.byte	0x04, 0x17
        /*004a*/ 	.short	(.L_3232 - .L_3231)
.L_3231:
        /*004c*/ 	.word	0x00000000
        /*0050*/ 	.short	0x0002
        /*0052*/ 	.short	0x0020
        /*0054*/ 	.byte	0x00, 0xf0, 0x81, 0x00


	//----- nvinfo : EIATTR_KPARAM_INFO
	.align		4
.L_3232:
        /*0058*/ 	.byte	0x04, 0x17
        /*005a*/ 	.short	(.L_3234 - .L_3233)
.L_3233:
        /*005c*/ 	.word	0x00000000
        /*0060*/ 	.short	0x0001
        /*0062*/ 	.short	0x0008
        /*0064*/ 	.byte	0x00, 0xf0, 0x61, 0x00


	//----- nvinfo : EIATTR_KPARAM_INFO
	.align		4
.L_3234:
        /*0068*/ 	.byte	0x04, 0x17
        /*006a*/ 	.short	(.L_3236 - .L_3235)
.L_3235:
        /*006c*/ 	.word	0x00000000
        /*0070*/ 	.short	0x0000
        /*0072*/ 	.short	0x0000
        /*0074*/ 	.byte	0x00, 0xf0, 0x11, 0x00


	//----- nvinfo : EIATTR_SPARSE_MMA_MASK
	.align		4
.L_3236:
        /*0078*/ 	.byte	0x03, 0x50
        /*007a*/ 	.short	0x0000


	//----- nvinfo : EIATTR_MAXREG_COUNT
	.align		4
        /*007c*/ 	.byte	0x03, 0x1b
        /*007e*/ 	.short	0x00ff


	//----- nvinfo : EIATTR_MERCURY_ISA_VERSION
	.align		4
        /*0080*/ 	.byte	0x03, 0x5f
        /*0082*/ 	.short	0x0101


	//----- nvinfo : EIATTR_VRC_CTA_INIT_COUNT
	.align		4
        /*0084*/ 	.byte	0x02, 0x4a
	.zero		1
	.zero		1


	//----- nvinfo : EIATTR_EXIT_INSTR_OFFSETS
	.align		4
        /*0088*/ 	.byte	0x04, 0x1c
        /*008a*/ 	.short	(.L_3238 - .L_3237)


	//   ....[0]....
.L_3237:
        /*008c*/ 	.word	0x00000a40


	//   ....[1]....
        /*0090*/ 	.word	0x00000aa0


	//----- nvinfo : EIATTR_MAX_THREADS
	.align		4
.L_3238:
        /*0094*/ 	.byte	0x04, 0x05
        /*0096*/ 	.short	(.L_3240 - .L_3239)
.L_3239:
        /*0098*/ 	.word	0x00000080
        /*009c*/ 	.word	0x00000001
        /*00a0*/ 	.word	0x00000001


	//----- nvinfo : EIATTR_CRS_STACK_SIZE
	.align		4
.L_3240:
        /*00a4*/ 	.byte	0x04, 0x1e
        /*00a6*/ 	.short	(.L_3242 - .L_3241)
.L_3241:
        /*00a8*/ 	.word	0x00000000


	//----- nvinfo : EIATTR_CBANK_PARAM_SIZE
	.align		4
.L_3242:
        /*00ac*/ 	.byte	0x03, 0x19
        /*00ae*/ 	.short	0x0044


	//----- nvinfo : EIATTR_PARAM_CBANK
	.align		4
        /*00b0*/ 	.byte	0x04, 0x0a
        /*00b2*/ 	.short	(.L_3244 - .L_3243)
	.align		4
.L_3243:
        /*00b4*/ 	.word	index@(.nv.constant0._ZN2at6native27unrolled_elementwise_kernelIZZZNS0_54_GLOBAL__N__d8c5977b_16_LinearAlgebra_cu_35b291db_316116addr_kernel_cudaERNS_14TensorIteratorERKN3c106ScalarES8_ENKUlvE_clEvENKUlvE2_clEvEUllllE0_St5arrayIPcLm4EELi4E23TrivialOffsetCalculatorILi3EjESF_ILi1EjENS0_6memory15LoadWithoutCastENSI_16StoreWithoutCastEEEviT_T0_T2_T3_T4_T5_)
        /*00b8*/ 	.short	0x0380
        /*00ba*/ 	.short	0x0044


	//----- nvinfo : EIATTR_SW_WAR
	.align		4
.L_3244:
        /*00bc*/ 	.byte	0x04, 0x36
        /*00be*/ 	.short	(.L_3246 - .L_3245)
.L_3245:
        /*00c0*/ 	.word	0x00000008
.L_3246:


//--------------------- .nv.info._ZN2at6native29vectorized_elementwise_kernelILi2EZZZNS0_54_GLOBAL__N__d8c5977b_16_LinearAlgebra_cu_35b291db_316116addr_kernel_cudaERNS_14TensorIteratorERKN3c106ScalarES8_ENKUlvE_clEvENKUlvE2_clEvEUllllE0_St5arrayIPcLm4EEEEviT0_T1_ --------------------------
	.section	.nv.info._ZN2at6native29vectorized_elementwise_kernelILi2EZZZNS0_54_GLOBAL__N__d8c5977b_16_LinearAlgebra_cu_35b291db_316116addr_kernel_cudaERNS_14TensorIteratorERKN3c106ScalarES8_ENKUlvE_clEvENKUlvE2_clEvEUllllE0_St5arrayIPcLm4EEEEviT0_T1_,"",@"SHT_CUDA_INFO"
	.sectionflags	@""
	.align	4


	//----- nvinfo : EIATTR_CUDA_API_VERSION
	.align		4
        /*0000*/ 	.byte	0x04, 0x37
        /*0002*/ 	.short	(.L_3248 - .L_3247)
.L_3247:
        /*0004*/ 	.word	0x00000082


	//----- nvinfo : EIATTR_KPARAM_INFO
	.align		4
.L_3248:
        /*0008*/ 	.byte	0x04, 0x17
        /*000a*/ 	.short	(.L_3250 - .L_3249)
.L_3249:
        /*000c*/ 	.word	0x00000000
        /*0010*/ 	.short	0x0002
        /*0012*/ 	.short	0x0020
        /*0014*/ 	.byte	0x00, 0xf0, 0x81, 0x00


	//----- nvinfo : EIATTR_KPARAM_INFO
	.align		4
.L_3250:
        /*0018*/ 	.byte	0x04, 0x17
        /*001a*/ 	.short	(.L_3252 - .L_3251)
.L_3251:
        /*001c*/ 	.word	0x00000000
        /*0020*/ 	.short	0x0001
        /*0022*/ 	.short	0x0008
        /*0024*/ 	.byte	0x00, 0xf0, 0x61, 0x00


	//----- nvinfo : EIATTR_KPARAM_INFO
	.align		4
.L_3252:
        /*0028*/ 	.byte	0x04, 0x17
        /*002a*/ 	.short	(.L_3254 - .L_3253)
.L_3253:
        /*002c*/ 	.word	0x00000000
        /*0030*/ 	.short	0x0000
        /*0032*/ 	.short	0x0000
        /*0034*/ 	.byte	0x00, 0xf0, 0x11, 0x00


	//----- nvinfo : EIATTR_SPARSE_MMA_MASK
	.align		4
.L_3254:
        /*0038*/ 	.byte	0x03, 0x50
        /*003a*/ 	.short	0x0000


	//----- nvinfo : EIATTR_MAXREG_COUNT
	.align		4
        /*003c*/ 	.byte	0x03, 0x1b
        /*003e*/ 	.short	0x00ff


	//----- nvinfo : EIATTR_MERCURY_ISA_VERSION
	.align		4
        /*0040*/ 	.byte	0x03, 0x5f
        /*0042*/ 	.short	0x0101


	//----- nvinfo : EIATTR_VRC_CTA_INIT_COUNT
	.align		4
        /*0044*/ 	.byte	0x02, 0x4a
	.zero		1
	.zero		1


	//----- nvinfo : EIATTR_EXIT_INSTR_OFFSETS
	.align		4
        /*0048*/ 	.byte	0x04, 0x1c
        /*004a*/ 	.short	(.L_3256 - .L_3255)


	//   ....[0]....
.L_3255:
        /*004c*/ 	.word	0x00001540


	//   ....[1]....
        /*0050*/ 	.word	0x000015a0


	//   ....[2]....
        /*0054*/ 	.word	0x00001e60


	//----- nvinfo : EIATTR_MAX_THREADS
	.align		4
.L_3256:
        /*0058*/ 	.byte	0x04, 0x05
        /*005a*/ 	.short	(.L_3258 - .L_3257)
.L_3257:
        /*005c*/ 	.word	0x00000080
        /*0060*/ 	.word	0x00000001
        /*0064*/ 	.word	0x00000001


	//----- nvinfo : EIATTR_CRS_STACK_SIZE
	.align		4
.L_3258:
        /*0068*/ 	.byte	0x04, 0x1e
        /*006a*/ 	.short	(.L_3260 - .L_3259)
.L_3259:
        /*006c*/ 	.word	0x00000000


	//----- nvinfo : EIATTR_CBANK_PARAM_SIZE
	.align		4
.L_3260:
        /*0070*/ 	.byte	0x03, 0x19
        /*0072*/ 	.short	0x0040


	//----- nvinfo : EIATTR_PARAM_CBANK
	.align		4
        /*0074*/ 	.byte	0x04, 0x0a
        /*0076*/ 	.short	(.L_3262 - .L_3261)
	.align		4
.L_3261:
        /*0078*/ 	.word	index@(.nv.constant0._ZN2at6native29vectorized_elementwise_kernelILi2EZZZNS0_54_GLOBAL__N__d8c5977b_16_LinearAlgebra_cu_35b291db_316116addr_kernel_cudaERNS_14TensorIteratorERKN3c106ScalarES8_ENKUlvE_clEvENKUlvE2_clEvEUllllE0_St5arrayIPcLm4EEEEviT0_T1_)
        /*007c*/ 	.short	0x0380
        /*007e*/ 	.short	0x0040


	//----- nvinfo : EIATTR_SW_WAR
	.align		4
.L_3262:
        /*0080*/ 	.byte	0x04, 0x36
        /*0082*/ 	.short	(.L_3264 - .L_3263)
.L_3263:
        /*0084*/ 	.word	0x00000008
.L_3264:


//--------------------- .nv.info._ZN2at6native29vectorized_elementwise_kernelILi4EZZZNS0_54_GLOBAL__N__d8c5977b_16_LinearAlgebra_cu_35b291db_316116addr_kernel_cudaERNS_14TensorIteratorERKN3c106ScalarES8_ENKUlvE_clEvENKUlvE2_clEvEUllllE0_St5arrayIPcLm4EEEEviT0_T1_ --------------------------
	.section	.nv.info._ZN2at6native29vectorized_elementwise_kernelILi4EZZZNS0_54_GLOBAL__N__d8c5977b_16_LinearAlgebra_cu_35b291db_316116addr_kernel_cudaERNS_14TensorIteratorERKN3c106ScalarES8_ENKUlvE_clEvENKUlvE2_clEvEUllllE0_St5arrayIPcLm4EEEEviT0_T1_,"",@"SHT_CUDA_INFO"
	.sectionflags	@""
	.align	4


	//----- nvinfo : EIATTR_CUDA_API_VERSION
	.align		4
        /*0000*/ 	.byte	0x04, 0x37
        /*0002*/ 	.short	(.L_3266 - .L_3265)
.L_3265:
        /*0004*/ 	.word	0x00000082


	//----- nvinfo : EIATTR_KPARAM_INFO
	.align		4
.L_3266:
        /*0008*/ 	.byte	0x04, 0x17
        /*000a*/ 	.short	(.L_3268 - .L_3267)
.L_3267:
        /*000c*/ 	.word	0x00000000
        /*0010*/ 	.short	0x0002
        /*0012*/ 	.short	0x0020
        /*0014*/ 	.byte	0x00, 0xf0, 0x81, 0x00


	//----- nvinfo : EIATTR_KPARAM_INFO
	.align		4
.L_3268:
        /*0018*/ 	.byte	0x04, 0x17
        /*001a*/ 	.short	(.L_3270 - .L_3269)
.L_3269:
        /*001c*/ 	.word	0x00000000
        /*0020*/ 	.short	0x0001
        /*0022*/ 	.short	0x0008
        /*0024*/ 	.byte	0x00, 0xf0, 0x61, 0x00


	//----- nvinfo : EIATTR_KPARAM_INFO
	.align		4
.L_3270:
        /*0028*/ 	.byte	0x04, 0x17
        /*002a*/ 	.short	(.L_3272 - .L_3271)
.L_3271:
        /*002c*/ 	.word	0x00000000
        /*0030*/ 	.short	0x0000
        /*0032*/ 	.short	0x0000
        /*0034*/ 	.byte	0x00, 0xf0, 0x11, 0x00


	//----- nvinfo : EIATTR_SPARSE_MMA_MASK
	.align		4
.L_3272:
        /*0038*/ 	.byte	0x03, 0x50
        /*003a*/ 	.short	0x0000


	//----- nvinfo : EIATTR_MAXREG_COUNT
	.align		4
        /*003c*/ 	.byte	0x03, 0x1b
        /*003e*/ 	.short	0x00ff


	//----- nvinfo : EIATTR_MERCURY_ISA_VERSION
	.align		4
        /*0040*/ 	.byte	0x03, 0x5f
        /*0042*/ 	.short	0x0101


	//----- nvinfo : EIATTR_VRC_CTA_INIT_COUNT
	.align		4
        /*0044*/ 	.byte	0x02, 0x4a
	.zero		1
	.zero		1


	//----- nvinfo : EIATTR_EXIT_INSTR_OFFSETS
	.align		4
        /*0048*/ 	.byte	0x04, 0x1c
        /*004a*/ 	.short	(.L_3274 - .L_3273)


	//   ....[0]....
.L_3273:
        /*004c*/ 	.word	0x00001540


	//   ....[1]....
        /*0050*/ 	.word	0x000015a0


	//   ....[2]....
        /*0054*/ 	.word	0x00001db0


	//----- nvinfo : EIATTR_MAX_THREADS
	.align		4
.L_3274:
        /*0058*/ 	.byte	0x04, 0x05
        /*005a*/ 	.short	(.L_3276 - .L_3275)
.L_3275:
        /*005c*/ 	.word	0x00000080
        /*0060*/ 	.word	0x00000001
        /*0064*/ 	.word	0x00000001


	//----- nvinfo : EIATTR_CRS_STACK_SIZE
	.align		4
.L_3276:
        /*0068*/ 	.byte	0x04, 0x1e
        /*006a*/ 	.short	(.L_3278 - .L_3277)
.L_3277:
        /*006c*/ 	.word	0x00000000


	//----- nvinfo : EIATTR_CBANK_PARAM_SIZE
	.align		4
.L_3278:
        /*0070*/ 	.byte	0x03, 0x19
        /*0072*/ 	.short	0x0040


	//----- nvinfo : EIATTR_PARAM_CBANK
	.align		4
        /*0074*/ 	.byte	0x04, 0x0a
        /*0076*/ 	.short	(.L_3280 - .L_3279)
	.align		4
.L_3279:
        /*0078*/ 	.word	index@(.nv.constant0._ZN2at6native29vectorized_elementwise_kernelILi4EZZZNS0_54_GLOBAL__N__d8c5977b_16_LinearAlgebra_cu_35b291db_316116addr_kernel_cudaERNS_14TensorIteratorERKN3c106ScalarES8_ENKUlvE_clEvENKUlvE2_clEvEUllllE0_St5arrayIPcLm4EEEEviT0_T1_)
        /*007c*/ 	.short	0x0380
        /*007e*/ 	.short	0x0040


	//----- nvinfo : EIATTR_SW_WAR
	.align		4
.L_3280:
        /*0080*/ 	.byte	0x04, 0x36
        /*0082*/ 	.short	(.L_3282 - .L_3281)
.L_3281:
        /*0084*/ 	.word	0x00000008
.L_3282:


//--------------------- .nv.info._ZN2at6native29vectorized_elementwise_kernelILi8EZZZNS0_54_GLOBAL__N__d8c5977b_16_LinearAlgebra_cu_35b291db_316116addr_kernel_cudaERNS_14TensorIteratorERKN3c106ScalarES8_ENKUlvE_clEvENKUlvE2_clEvEUllllE0_St5arrayIPcLm4EEEEviT0_T1_ --------------------------
	.section	.nv.info._ZN2at6native29vectorized_elementwise_kernelILi8EZZZNS0_54_GLOBAL__N__d8c5977b_16_LinearAlgebra_cu_35b291db_316116addr_kernel_cudaERNS_14TensorIteratorERKN3c106ScalarES8_ENKUlvE_clEvENKUlvE2_clEvEUllllE0_St5arrayIPcLm4EEEEviT0_T1_,"",@"SHT_CUDA_INFO"
	.sectionflags	@""
	.align	4


	//----- nvinfo : EIATTR_CUDA_API_VERSION
	.align		4
        /*0000*/ 	.byte	0x04, 0x37
        /*0002*/ 	.short	(.L_3284 - .L_3283)
.L_3283:
        /*0004*/ 	.word	0x00000082


	//----- nvinfo : EIATTR_KPARAM_INFO
	.align		4
.L_3284:
        /*0008*/ 	.byte	0x04, 0x17
        /*000a*/ 	.short	(.L_3286 - .L_3285)
.L_3285:
        /*000c*/ 	.word	0x00000000
        /*0010*/ 	.short	0x0002
        /*0012*/ 	.short	0x0020
        /*0014*/ 	.byte	0x00, 0xf0, 0x81, 0x00


	//----- nvinfo : EIATTR_KPARAM_INFO
	.align		4
.L_3286:
        /*0018*/ 	.byte	0x04, 0x17
        /*001a*/ 	.short	(.L_3288 - .L_3287)
.L_3287:
        /*001c*/ 	.word	0x00000000
        /*0020*/ 	.short	0x0001
        /*0022*/ 	.short	0x0008
        /*0024*/ 	.byte	0x00, 0xf0, 0x61, 0x00


	//----- nvinfo : EIATTR_KPARAM_INFO
	.align		4
.L_3288:
        /*0028*/ 	.byte	0x04, 0x17
        /*002a*/ 	.short	(.L_3290 - .L_3289)
.L_3289:
        /*002c*/ 	.word	0x00000000
        /*0030*/ 	.short	0x0000
        /*0032*/ 	.short	0x0000
        /*0034*/ 	.byte	0x00, 0xf0, 0x11, 0x00


	//----- nvinfo : EIATTR_SPARSE_MMA_MASK
	.align		4
.L_3290:
        /*0038*/ 	.byte	0x03, 0x50
        /*003a*/ 	.short	0x0000


	//----- nvinfo : EIATTR_MAXREG_COUNT
	.align		4
        /*003c*/ 	.byte	0x03, 0x1b
        /*003e*/ 	.short	0x00ff


	//----- nvinfo : EIATTR_MERCURY_ISA_VERSION
	.align		4
        /*0040*/ 	.byte	0x03, 0x5f
        /*0042*/ 	.short	0x0101


	//----- nvinfo : EIATTR_VRC_CTA_INIT_COUNT
	.align		4
        /*0044*/ 	.byte	0x02, 0x4a
	.zero		1
	.zero		1


	//----- nvinfo : EIATTR_EXIT_INSTR_OFFSETS
	.align		4
        /*0048*/ 	.byte	0x04, 0x1c
        /*004a*/ 	.short	(.L_3292 - .L_3291)


	//   ....[0]....
.L_3291:
        /*004c*/ 	.word	0x00001540


	//   ....[1]....
        /*0050*/ 	.word	0x000015a0


	//   ....[2]....
        /*0054*/ 	.word	0x00001db0


	//----- nvinfo : EIATTR_MAX_THREADS
	.align		4
.L_3292:
        /*0058*/ 	.byte	0x04, 0x05
        /*005a*/ 	.short	(.L_3294 - .L_3293)
.L_3293:
        /*005c*/ 	.word	0x00000080
        /*0060*/ 	.word	0x00000001
        /*0064*/ 	.word	0x00000001


	//----- nvinfo : EIATTR_CRS_STACK_SIZE
	.align		4
.L_3294:
        /*0068*/ 	.byte	0x04, 0x1e
        /*006a*/ 	.short	(.L_3296 - .L_3295)
.L_3295:
        /*006c*/ 	.word	0x00000000


	//----- nvinfo : EIATTR_CBANK_PARAM_SIZE
	.align		4
.L_3296:
        /*0070*/ 	.byte	0x03, 0x19
        /*0072*/ 	.short	0x0040


	//----- nvinfo : EIATTR_PARAM_CBANK
	.align		4
        /*0074*/ 	.byte	0x04, 0x0a
        /*0076*/ 	.short	(.L_3298 - .L_3297)
	.align		4
.L_3297:
        /*0078*/ 	.word	index@(.nv.constant0._ZN2at6native29vectorized_elementwise_kernelILi8EZZZNS0_54_GLOBAL__N__d8c5977b_16_LinearAlgebra_cu_35b291db_316116addr_kernel_cudaERNS_14TensorIteratorERKN3c106ScalarES8_ENKUlvE_clEvENKUlvE2_clEvEUllllE0_St5arrayIPcLm4EEEEviT0_T1_)
        /*007c*/ 	.short	0x0380
        /*007e*/ 	.short	0x0040


	//----- nvinfo : EIATTR_SW_WAR
	.align		4
.L_3298:
        /*0080*/ 	.byte	0x04, 0x36
        /*0082*/ 	.short	(.L_3300 - .L_3299)
.L_3299:
        /*0084*/ 	.word	0x00000008
.L_3300:


//--------------------- .nv.info._ZN2at6native18elementwise_kernelILi128ELi4EZNS0_15gpu_kernel_implIZZZNS0_54_GLOBAL__N__d8c5977b_16_LinearAlgebra_cu_35b291db_316116addr_kernel_cudaERNS_14TensorIteratorERKN3c106ScalarES9_ENKUlvE_clEvENKUlvE2_clEvEUllllE_EEvRNS_18TensorIteratorBaseERKT_EUliE_EEviT1_ --------------------------
	.section	.nv.info._ZN2at6native18elementwise_kernelILi128ELi4EZNS0_15gpu_kernel_implIZZZNS0_54_GLOBAL__N__d8c5977b_16_LinearAlgebra_cu_35b291db_316116addr_kernel_cudaERNS_14TensorIteratorERKN3c106ScalarES9_ENKUlvE_clEvENKUlvE2_clEvEUllllE_EEvRNS_18TensorIteratorBaseERKT_EUliE_EEviT1_,"",@"SHT_CUDA_INFO"
	.sectionflags	@""
	.align	4


	//----- nvinfo : EIATTR_CUDA_API_VERSION
	.align		4
        /*0000*/ 	.byte	0x04, 0x37
        /*0002*/ 	.short	(.L_3302 - .L_3301)
.L_3301:
        /*0004*/ 	.word	0x00000082


	//----- nvinfo : EIATTR_KPARAM_INFO
	.align		4
.L_3302:
        /*0008*/ 	.byte	0x04, 0x17
        /*000a*/ 	.short	(.L_3304 - .L_3303)
.L_3303:
        /*000c*/ 	.word	0x00000000
        /*0010*/ 	.short	0x0001
        /*0012*/ 	.short	0x0008
        /*0014*/ 	.byte	0x00, 0xf0, 0x01, 0x0c


	//----- nvinfo : EIATTR_KPARAM_INFO
	.align		4
.L_3304:
        /*0018*/ 	.byte	0x04, 0x17
        /*001a*/ 	.short	(.L_3306 - .L_3305)
.L_3305:
        /*001c*/ 	.word	0x00000000
        /*0020*/ 	.short	0x0000
        /*0022*/ 	.short	0x0000
        /*0024*/ 	.byte	0x00, 0xf0, 0x11, 0x00


	//----- nvinfo : EIATTR_SPARSE_MMA_MASK
	.align		4
.L_3306:
        /*0028*/ 	.byte	0x03, 0x50
        /*002a*/ 	.short	0x0000


	//----- nvinfo : EIATTR_MAXREG_COUNT
	.align		4
        /*002c*/ 	.byte	0x03, 0x1b
        /*002e*/ 	.short	0x0080


	//----- nvinfo : EIATTR_EXTERNS
	.align		4
        /*0030*/ 	.byte	0x04, 0x0f
        /*0032*/ 	.short	(.L_3308 - .L_3307)


	//   ....[0]....
	.align		4
.L_3307:
        /*0034*/ 	.word	index@(__assertfail)


	//----- nvinfo : EIATTR_MERCURY_ISA_VERSION
	.align		4
.L_3308:
        /*0038*/ 	.byte	0x03, 0x5f
        /*003a*/ 	.short	0x0101


	//----- nvinfo : EIATTR_VRC_CTA_INIT_COUNT
	.align		4
        /*003c*/ 	.byte	0x02, 0x4a
	.zero		1
	.zero		1


	//----- nvinfo : EIATTR_SYSCALL_OFFSETS
	.align		4
        /*0040*/ 	.byte	0x04, 0x46
        /*0042*/ 	.short	(.L_3310 - .L_3309)


	//   ....[0]....
.L_3309:
        /*0044*/ 	.word	0x000018d0


	//   ....[1]....
        /*0048*/ 	.word	0x00002610


	//   ....[2]....
        /*004c*/ 	.word	0x00003460


	//   ....[3]....
        /*0050*/ 	.word	0x000042d0


	//   ....[4]....
        /*0054*/ 	.word	0x00005c20


	//   ....[5]....
        /*0058*/ 	.word	0x00006a10


	//   ....[6]....
        /*005c*/ 	.word	0x00007860


	//   ....[7]....
        /*0060*/ 	.word	0x000084c0


	//   ....[8]....
        /*0064*/ 	.word	0x00009f60


	//   ....[9]....
        /*0068*/ 	.word	0x0000ad50


	//   ....[10]....
        /*006c*/ 	.word	0x0000bba0


	//   ....[11]....
        /*0070*/ 	.word	0x0000c800


	//   ....[12]....
        /*0074*/ 	.word	0x0000e2c0


	//   ....[13]....
        /*0078*/ 	.word	0x0000f0b0


	//   ....[14]....
        /*007c*/ 	.word	0x0000ff00


	//   ....[15]....
        /*0080*/ 	.word	0x00010b30


	//----- nvinfo : EIATTR_EXIT_INSTR_OFFSETS
	.align		4
.L_3310:
        /*0084*/ 	.byte	0x04, 0x1c
        /*0086*/ 	.short	(.L_3312 - .L_3311)


	//   ....[0]....
.L_3311:
        /*0088*/ 	.word	0x0000cae0


	//   ....[1]....
        /*008c*/ 	.word	0x000100d0


	//   ....[2]....
        /*0090*/ 	.word	0x000100f0


	//   ....[3]....
        /*0094*/ 	.word	0x00010170


	//   ....[4]....
        /*0098*/ 	.word	0x00010190


	//   ....[5]....
        /*009c*/ 	.word	0x000101b0


	//   ....[6]....
        /*00a0*/ 	.word	0x00010240


	//   ....[7]....
        /*00a4*/ 	.word	0x00010280


	//   ....[8]....
        /*00a8*/ 	.word	0x00010320


	//   ....[9]....
        /*00ac*/ 	.word	0x00010370


	//   ....[10]....
        /*00b0*/ 	.word	0x000103a0


	//   ....[11]....
        /*00b4*/ 	.word	0x00010460


	//   ....[12]....
        /*00b8*/ 	.word	0x000105d0


	//   ....[13]....
        /*00bc*/ 	.word	0x00010740


	//   ....[14]....
        /*00c0*/ 	.word	0x000108a0


	//   ....[15]....
        /*00c4*/ 	.word	0x000108c0


	//   ....[16]....
        /*00c8*/ 	.word	0x000108e0


	//   ....[17]....
        /*00cc*/ 	.word	0x00010990


	//   ....[18]....
        /*00d0*/ 	.word	0x000109d0


	//   ....[19]....
        /*00d4*/ 	.word	0x00010b40


	//   ....[20]....
        /*00d8*/ 	.word	0x00010c50


	//   ....[21]....
        /*00dc*/ 	.word	0x00010d90


	//   ....[22]....
        /*00e0*/ 	.word	0x00010dd0


	//----- nvinfo : EIATTR_MAX_THREADS
	.align		4
.L_3312:
        /*00e4*/ 	.byte	0x04, 0x05
        /*00e6*/ 	.short	(.L_3314 - .L_3313)
.L_3313:
        /*00e8*/ 	.word	0x00000080
        /*00ec*/ 	.word	0x00000001
        /*00f0*/ 	.word	0x00000001


	//----- nvinfo : EIATTR_CRS_STACK_SIZE
	.align		4
.L_3314:
        /*00f4*/ 	.byte	0x04, 0x1e
        /*00f6*/ 	.short	(.L_3316 - .L_3315)
.L_3315:
        /*00f8*/ 	.word	0x00000000


	//----- nvinfo : EIATTR_CBANK_PARAM_SIZE
	.align		4
.L_3316:
        /*00fc*/ 	.byte	0x03, 0x19
        /*00fe*/ 	.short	0x0308


	//----- nvinfo : EIATTR_PARAM_CBANK
	.align		4
        /*0100*/ 	.byte	0x04, 0x0a
        /*0102*/ 	.short	(.L_3318 - .L_3317)
	.align		4
.L_3317:
        /*0104*/ 	.word	index@(.nv.constant0._ZN2at6native18elementwise_kernelILi128ELi4EZNS0_15gpu_kernel_implIZZZNS0_54_GLOBAL__N__d8c5977b_16_LinearAlgebra_cu_35b291db_316116addr_kernel_cudaERNS_14TensorIteratorERKN3c106ScalarES9_ENKUlvE_clEvENKUlvE2_clEvEUllllE_EEvRNS_18TensorIteratorBaseERKT_EUliE_EEviT1_)
        /*0108*/ 	.short	0x0380
        /*010a*/ 	.short	0x0308


	//----- nvinfo : EIATTR_SW_WAR
	.align		4
.L_3318:
        /*010c*/ 	.byte	0x04, 0x36
        /*010e*/ 	.short	(.L_3320 - .L_3319)
.L_3319:
        /*0110*/ 	.word	0x00000008
.L_3320:


//--------------------- .nv.info._ZN2at6native27unrolled_elementwise_kernelIZZZNS0_54_GLOBAL__N__d8c5977b_16_LinearAlgebra_cu_35b291db_316116addr_kernel_cudaERNS_14TensorIteratorERKN3c106ScalarES8_ENKUlvE_clEvENKUlvE2_clEvEUllllE_St5arrayIPcLm4EELi4E23TrivialOffsetCalculatorILi3EjESF_ILi1EjENS0_6memory12LoadWithCastILi3EEENSI_13StoreWithCastILi1EEEEEviT_T0_T2_T3_T4_T5_ --------------------------
	.section	.nv.info._ZN2at6native27unrolled_elementwise_kernelIZZZNS0_54_GLOBAL__N__d8c5977b_16_LinearAlgebra_cu_35b291db_316116addr_kernel_cudaERNS_14TensorIteratorERKN3c106ScalarES8_ENKUlvE_clEvENKUlvE2_clEvEUllllE_St5arrayIPcLm4EELi4E23TrivialOffsetCalculatorILi3EjESF_ILi1EjENS0_6memory12LoadWithCastILi3EEENSI_13StoreWithCastILi1EEEEEviT_T0_T2_T3_T4_T5_,"",@"SHT_CUDA_INFO"
	.sectionflags	@""
	.align	4


	//----- nvinfo : EIATTR_CUDA_API_VERSION
	.align		4
        /*0000*/ 	.byte	0x04, 0x37
        /*0002*/ 	.short	(.L_3322 - .L_3321)
.L_3321:
        /*0004*/ 	.word	0x00000082


	//----- nvinfo : EIATTR_KPARAM_INFO
	.align		4
.L_3322:
        /*0008*/ 	.byte	0x04, 0x17
        /*000a*/ 	.short	(.L_3324 - .L_3323)
.L_3323:
        /*000c*/ 	.word	0x00000000
        /*0010*/ 	.short	0x0006
        /*0012*/ 	.short	0x004c
        /*0014*/ 	.byte	0x00, 0xf0, 0x21, 0x00


	//----- nvinfo : EIATTR_KPARAM_INFO
	.align		4
.L_3324:
        /*0018*/ 	.byte	0x04, 0x17
        /*001a*/ 	.short	(.L_3326 - .L_3325)
.L_3325:
        /*001c*/ 	.word	0x00000000
        /*0020*/ 	.short	0x0005
        /*0022*/ 	.short	0x003c
        /*0024*/ 	.byte	0x00, 0xf0, 0x41, 0x00


	//----- nvinfo : EIATTR_KPARAM_INFO
	.align		4
.L_3326:
        /*0028*/ 	.byte	0x04, 0x17
        /*002a*/ 	.short	(.L_3328 - .L_3327)
.L_3327:
        /*002c*/ 	.word	0x00000000
        /*0030*/ 	.short	0x0004
        /*0032*/ 	.short	0x0039
        /*0034*/ 	.byte	0x00, 0xf0, 0x05, 0x00


	//----- nvinfo : EIATTR_KPARAM_INFO
	.align		4
.L_3328:
        /*0038*/ 	.byte	0x04, 0x17
        /*003a*/ 	.short	(.L_3330 - .L_3329)
.L_3329:
        /*003c*/ 	.word	0x00000000
        /*0040*/ 	.short	0x0003
        /*0042*/ 	.short	0x0038
        /*0044*/ 	.byte	0x00, 0xf0, 0x05, 0x00


	//----- nvinfo : EIATTR_KPARAM_INFO
	.align		4
.L_3330:
        /*0048*/ 	.byte	0x04, 0x17
        /*004a*/ 	.short	(.L_3332 - .L_3331)
.L_3331:
        /*004c*/ 	.word	0x00000000
        /*0050*/ 	.short	0x0002
        /*0052*/ 	.short	0x0018
        /*0054*/ 	.byte	0x00, 0xf0, 0x81, 0x00


	//----- nvinfo : EIATTR_KPARAM_INFO
	.align		4
.L_3332:
        /*0058*/ 	.byte	0x04, 0x17
        /*005a*/ 	.short	(.L_3334 - .L_3333)
.L_3333:
        /*005c*/ 	.word	0x00000000
        /*0060*/ 	.short	0x0001
        /*0062*/ 	.short	0x0008
        /*0064*/ 	.byte	0x00, 0xf0, 0x41, 0x00


	//----- nvinfo : EIATTR_KPARAM_INFO
	.align		4
.L_3334:
        /*0068*/ 	.byte	0x04, 0x17
        /*006a*/ 	.short	(.L_3336 - .L_3335)
.L_3335:
        /*006c*/ 	.word	0x00000000
        /*0070*/ 	.short	0x0000
        /*0072*/ 	.short	0x0000
        /*0074*/ 	.byte	0x00, 0xf0, 0x11, 0x00


	//----- nvinfo : EIATTR_SPARSE_MMA_MASK
	.align		4
.L_3336:
        /*0078*/ 	.byte	0x03, 0x50
        /*007a*/ 	.short	0x0000


	//----- nvinfo : EIATTR_MAXREG_COUNT
	.align		4
        /*007c*/ 	.byte	0x03, 0x1b
        /*007e*/ 	.short	0x00ff


	//----- nvinfo : EIATTR_EXTERNS
	.align		4
        /*0080*/ 	.byte	0x04, 0x0f
        /*0082*/ 	.short	(.L_3338 - .L_3337)


	//   ....[0]....
	.align		4
.L_3337:
        /*0084*/ 	.word	index@(__assertfail)


	//----- nvinfo : EIATTR_MERCURY_ISA_VERSION
	.align		4
.L_3338:
        /*0088*/ 	.byte	0x03, 0x5f
        /*008a*/ 	.short	0x0101


	//----- nvinfo : EIATTR_VRC_CTA_INIT_COUNT
	.align		4
        /*008c*/ 	.byte	0x02, 0x4a
	.zero		1
	.zero		1


	//----- nvinfo : EIATTR_SYSCALL_OFFSETS
	.align		4
        /*0090*/ 	.byte	0x04, 0x46
        /*0092*/ 	.short	(.L_3340 - .L_3339)


	//   ....[0]....
.L_3339:
        /*0094*/ 	.word	0x00000270


	//   ....[1]....
        /*0098*/ 	.word	0x00000fd0


	//   ....[2]....
        /*009c*/ 	.word	0x00001e40


	//   ....[3]....
        /*00a0*/ 	.word	0x00002150


	//   ....[4]....
        /*00a4*/ 	.word	0x00002f60


	//   ....[5]....
        /*00a8*/ 	.word	0x00003dd0


	//   ....[6]....
        /*00ac*/ 	.word	0x00004030


	//   ....[7]....
        /*00b0*/ 	.word	0x00004e40


	//   ....[8]....
        /*00b4*/ 	.word	0x00005cb0


	//   ....[9]....
        /*00b8*/ 	.word	0x00005f10


	//   ....[10]....
        /*00bc*/ 	.word	0x00006d20


	//   ....[11]....
        /*00c0*/ 	.word	0x00007ba0


	//   ....[12]....
        /*00c4*/ 	.word	0x00008bb0


	//   ....[13]....
        /*00c8*/ 	.word	0x000098c0


	//   ....[14]....
        /*00cc*/ 	.word	0x0000a740


	//   ....[15]....
        /*00d0*/ 	.word	0x0000b5a0


	//----- nvinfo : EIATTR_EXIT_INSTR_OFFSETS
	.align		4
.L_3340:
        /*00d4*/ 	.byte	0x04, 0x1c
        /*00d6*/ 	.short	(.L_3342 - .L_3341)


	//   ....[0]....
.L_3341:
        /*00d8*/ 	.word	0x0000aa10


	//   ....[1]....
        /*00dc*/ 	.word	0x0000ab40


	//   ....[2]....
        /*00e0*/ 	.word	0x0000ab60


	//   ....[3]....
        /*00e4*/ 	.word	0x0000abe0


	//   ....[4]....
        /*00e8*/ 	.word	0x0000ac00


	//   ....[5]....
        /*00ec*/ 	.word	0x0000ac20


	//   ....[6]....
        /*00f0*/ 	.word	0x0000acb0


	//   ....[7]....
        /*00f4*/ 	.word	0x0000acf0


	//   ....[8]....
        /*00f8*/ 	.word	0x0000ad90


	//   ....[9]....
        /*00fc*/ 	.word	0x0000ade0


	//   ....[10]....
        /*0100*/ 	.word	0x0000ae10


	//   ....[11]....
        /*0104*/ 	.word	0x0000aed0


	//   ....[12]....
        /*0108*/ 	.word	0x0000b040


	//   ....[13]....
        /*010c*/ 	.word	0x0000b1b0


	//   ....[14]....
        /*0110*/ 	.word	0x0000b310


	//   ....[15]....
        /*0114*/ 	.word	0x0000b330


	//   ....[16]....
        /*0118*/ 	.word	0x0000b350


	//   ....[17]....
        /*011c*/ 	.word	0x0000b400


	//   ....[18]....
        /*0120*/ 	.word	0x0000b440


	//   ....[19]....
        /*0124*/ 	.word	0x0000b5b0


	//   ....[20]....
        /*0128*/ 	.word	0x0000b6c0


	//   ....[21]....
        /*012c*/ 	.word	0x0000b800


	//   ....[22]....
        /*0130*/ 	.word	0x0000b840


	//----- nvinfo : EIATTR_MAX_THREADS
	.align		4
.L_3342:
        /*0134*/ 	.byte	0x04, 0x05
        /*0136*/ 	.short	(.L_3344 - .L_3343)
.L_3343:
        /*0138*/ 	.word	0x00000080
        /*013c*/ 	.word	0x00000001
        /*0140*/ 	.word	0x00000001


	//----- nvinfo : EIATTR_CRS_STACK_SIZE
	.align		4
.L_3344:
        /*0144*/ 	.byte	0x04, 0x1e
        /*0146*/ 	.short	(.L_3346 - .L_3345)
.L_3345:
        /*0148*/ 	.word	0x00000000


	//----- nvinfo : EIATTR_CBANK_PARAM_SIZE
	.align		4
.L_3346:
        /*014c*/ 	.byte	0x03, 0x19
        /*014e*/ 	.short	0x0054


	//----- nvinfo : EIATTR_PARAM_CBANK
	.align		4
        /*0150*/ 	.byte	0x04, 0x0a
        /*0152*/ 	.short	(.L_3348 - .L_3347)
	.align		4
.L_3347:
        /*0154*/ 	.word	index@(.nv.constant0._ZN2at6native27unrolled_elementwise_kernelIZZZNS0_54_GLOBAL__N__d8c5977b_16_LinearAlgebra_cu_35b291db_316116addr_kernel_cudaERNS_14TensorIteratorERKN3c106ScalarES8_ENKUlvE_clEvENKUlvE2_clEvEUllllE_St5arrayIPcLm4EELi4E23TrivialOffsetCalculatorILi3EjESF_ILi1EjENS0_6memory12LoadWithCastILi3EEENSI_13StoreWithCastILi1EEEEEviT_T0_T2_T3_T4_T5_)
        /*0158*/ 	.short	0x0380
        /*015a*/ 	.short	0x0054


	//----- nvinfo : EIATTR_SW_WAR
	.align		4
.L_3348:
        /*015c*/ 	.byte	0x04, 0x36
        /*015e*/ 	.short	(.L_3350 - .L_3349)
.L_3349:
        /*0160*/ 	.word	0x00000008
.L_3350:


//--------------------- .nv.info._ZN2at6native18elementwise_kernelILi128ELi2EZNS0_22gpu_kernel_impl_nocastIZZZNS0_54_GLOBAL__N__d8c5977b_16_LinearAlgebra_cu_35b291db_316116addr_kernel_cudaERNS_14TensorIteratorERKN3c106ScalarES9_ENKUlvE_clEvENKUlvE2_clEvEUllllE_EEvRNS_18TensorIteratorBaseERKT_EUliE_EEviT1_ --------------------------
	.section	.nv.info._ZN2at6native18elementwise_kernelILi128ELi2EZNS0_22gpu_kernel_impl_nocastIZZZNS0_54_GLOBAL__N__d8c5977b_16_LinearAlgebra_cu_35b291db_316116addr_kernel_cudaERNS_14TensorIteratorERKN3c106ScalarES9_ENKUlvE_clEvENKUlvE2_clEvEUllllE_EEvRNS_18TensorIteratorBaseERKT_EUliE_EEviT1_,"",@"SHT_CUDA_INFO"
	.sectionflags	@""
	.align	4


	//----- nvinfo : EIATTR_CUDA_API_VERSION
	.align		4
        /*0000*/ 	.byte	0x04, 0x37
        /*0002*/ 	.short	(.L_3352 - .L_3351)
.L_3351:
        /*0004*/ 	.word	0x00000082


	//----- nvinfo : EIATTR_KPARAM_INFO
	.align		4
.L_3352:
        /*0008*/ 	.byte	0x04, 0x17
        /*000a*/ 	.short	(.L_3354 - .L_3353)
.L_3353:
        /*000c*/ 	.word	0x00000000
        /*0010*/ 	.short	0x0001
        /*0012*/ 	.short	0x0008
        /*0014*/ 	.byte	0x00, 0xf0, 0xe1, 0x0b


	//----- nvinfo : EIATTR_KPARAM_INFO
	.align		4
.L_3354:
        /*0018*/ 	.byte	0x04, 0x17
        /*001a*/ 	.short	(.L_3356 - .L_3355)
.L_3355:
        /*001c*/ 	.word	0x00000000
        /*0020*/ 	.short	0x0000
        /*0022*/ 	.short	0x0000
        /*0024*/ 	.byte	0x00, 0xf0, 0x11, 0x00


	//----- nvinfo : EIATTR_SPARSE_MMA_MASK
	.align		4
.L_3356:
        /*0028*/ 	.byte	0x03, 0x50
        /*002a*/ 	.short	0x0000


	//----- nvinfo : EIATTR_MAXREG_COUNT
	.align		4
        /*002c*/ 	.byte	0x03, 0x1b
        /*002e*/ 	.short	0x0080


	//----- nvinfo : EIATTR_MERCURY_ISA_VERSION
	.align		4
        /*0030*/ 	.byte	0x03, 0x5f
        /*0032*/ 	.short	0x0101


	//----- nvinfo : EIATTR_VRC_CTA_INIT_COUNT
	.align		4
        /*0034*/ 	.byte	0x02, 0x4a
	.zero		1
	.zero		1


	//----- nvinfo : EIATTR_EXIT_INSTR_OFFSETS
	.align		4
        /*0038*/ 	.byte	0x04, 0x1c
        /*003a*/ 	.short	(.L_3358 - .L_3357)


	//   ....[0]....
.L_3357:
        /*003c*/ 	.word	0x000001f0


	//   ....[1]....
        /*0040*/ 	.word	0x000002f0


	//   ....[2]....
        /*0044*/ 	.word	0x00001aa0


	//   ....[3]....
        /*0048*/ 	.word	0x000031b0


	//----- nvinfo : EIATTR_MAX_THREADS
	.align		4
.L_3358:
        /*004c*/ 	.byte	0x04, 0x05
        /*004e*/ 	.short	(.L_3360 - .L_3359)
.L_3359:
        /*0050*/ 	.word	0x00000080
        /*0054*/ 	.word	0x00000001
        /*0058*/ 	.word	0x00000001


	//----- nvinfo : EIATTR_CRS_STACK_SIZE
	.align		4
.L_3360:
        /*005c*/ 	.byte	0x04, 0x1e
        /*005e*/ 	.short	(.L_3362 - .L_3361)
.L_3361:
        /*0060*/ 	.word	0x00000000


	//----- nvinfo : EIATTR_CBANK_PARAM_SIZE
	.align		4
.L_3362:
        /*0064*/ 	.byte	0x03, 0x19
        /*0066*/ 	.short	0x0300


	//----- nvinfo : EIATTR_PARAM_CBANK
	.align		4
        /*0068*/ 	.byte	0x04, 0x0a
        /*006a*/ 	.short	(.L_3364 - .L_3363)
	.align		4
.L_3363:
        /*006c*/ 	.word	index@(.nv.constant0._ZN2at6native18elementwise_kernelILi128ELi2EZNS0_22gpu_kernel_impl_nocastIZZZNS0_54_GLOBAL__N__d8c5977b_16_LinearAlgebra_cu_35b291db_316116addr_kernel_cudaERNS_14TensorIteratorERKN3c106ScalarES9_ENKUlvE_clEvENKUlvE2_clEvEUllllE_EEvRNS_18TensorIteratorBaseERKT_EUliE_EEviT1_)
        /*0070*/ 	.short	0x0380
        /*0072*/ 	.short	0x0300


	//----- nvinfo : EIATTR_SW_WAR
	.align		4
.L_3364:
        /*0074*/ 	.byte	0x04, 0x36
        /*0076*/ 	.short	(.L_3366 - .L_3365)
.L_3365:
        /*0078*/ 	.word	0x00000008
.L_3366:


//--------------------- .nv.info._ZN2at6native27unrolled_elementwise_kernelIZZZNS0_54_GLOBAL__N__d8c5977b_16_LinearAlgebra_cu_35b291db_316116addr_kernel_cudaERNS_14TensorIteratorERKN3c106ScalarES8_ENKUlvE_clEvENKUlvE2_clEvEUllllE_St5arrayIPcLm4EELi4E23TrivialOffsetCalculatorILi3EjESF_ILi1EjENS0_6memory15LoadWithoutCastENSI_16StoreWithoutCastEEEviT_T0_T2_T3_T4_T5_ --------------------------
	.section	.nv.info._ZN2at6native27unrolled_elementwise_kernelIZZZNS0_54_GLOBAL__N__d8c5977b_16_LinearAlgebra_cu_35b291db_316116addr_kernel_cudaERNS_14TensorIteratorERKN3c106ScalarES8_ENKUlvE_clEvENKUlvE2_clEvEUllllE_St5arrayIPcLm4EELi4E23TrivialOffsetCalculatorILi3EjESF_ILi1EjENS0_6memory15LoadWithoutCastENSI_16StoreWithoutCastEEEviT_T0_T2_T3_T4_T5_,"",@"SHT_CUDA_INFO"
	.sectionflags	@""
	.align	4


	//----- nvinfo : EIATTR_CUDA_API_VERSION
	.align		4
        /*0000*/ 	.byte	0x04, 0x37
        /*0002*/ 	.short	(.L_3368 - .L_3367)
.L_3367:
        /*0004*/ 	.word	0x00000082


	//----- nvinfo : EIATTR_KPARAM_INFO
	.align		4
.L_3368:
        /*0008*/ 	.byte	0x04, 0x17
        /*000a*/ 	.short	(.L_3370 - .L_3369)
.L_3369:
        /*000c*/ 	.word	0x00000000
        /*0010*/ 	.short	0x0006
        /*0012*/ 	.short	0x003b
        /*0014*/ 	.byte	0x00, 0xf0, 0x05, 0x00


	//----- nvinfo : EIATTR_KPARAM_INFO
	.align		4
.L_3370:
        /*0018*/ 	.byte	0x04, 0x17
        /*001a*/ 	.short	(.L_3372 - .L_3371)
.L_3371:
        /*001c*/ 	.word	0x00000000
        /*0020*/ 	.short	0x0005
        /*0022*/ 	.short	0x003a
        /*0024*/ 	.byte	0x00, 0xf0, 0x05, 0x00


	//----- nvinfo : EIATTR_KPARAM_INFO
	.align		4
.L_3372:
        /*0028*/ 	.byte	0x04, 0x17
        /*002a*/ 	.short	(.L_3374 - .L_3373)
.L_3373:
        /*002c*/ 	.word	0x00000000
        /*0030*/ 	.short	0x0004
        /*0032*/ 	.short	0x0039
        /*0034*/ 	.byte	0x00, 0xf0, 0x05, 0x00


	//----- nvinfo : EIATTR_KPARAM_INFO
	.align		4
.L_3374:
        /*0038*/ 	.byte	0x04, 0x17
        /*003a*/ 	.short	(.L_3376 - .L_3375)
.L_3375:
        /*003c*/ 	.word	0x00000000
        /*0040*/ 	.short	0x0003
        /*0042*/ 	.short	0x0038
        /*0044*/ 	.byte	0x00, 0xf0, 0x05, 0x00


	//----- nvinfo : EIATTR_KPARAM_INFO
	.align		4
.L_3376:
        /*0048*/ 	.byte	0x04, 0x17
        /*004a*/ 	.short	(.L_3378 - .L_3377)
.L_3377:
        /*004c*/ 	.word	0x00000000
        /*0050*/ 	.short	0x0002
        /*0052*/ 	.short	0x0018
        /*0054*/ 	.byte	0x00, 0xf0, 0x81, 0x00


	//----- nvinfo : EIATTR_KPARAM_INFO
	.align		4
.L_3378:
        /*0058*/ 	.byte	0x04, 0x17
        /*005a*/ 	.short	(.L_3380 - .L_3379)
.L_3379:
        /*005c*/ 	.word	0x00000000
        /*0060*/ 	.short	0x0001
        /*0062*/ 	.short	0x0008
        /*0064*/ 	.byte	0x00, 0xf0, 0x41, 0x00


	//----- nvinfo : EIATTR_KPARAM_INFO
	.align		4
.L_3380:
        /*0068*/ 	.byte	0x04, 0x17
        /*006a*/ 	.short	(.L_3382 - .L_3381)
.L_3381:
        /*006c*/ 	.word	0x00000000
        /*0070*/ 	.short	0x0000
        /*0072*/ 	.short	0x0000
        /*0074*/ 	.byte	0x00, 0xf0, 0x11, 0x00


	//----- nvinfo : EIATTR_SPARSE_MMA_MASK
	.align		4
.L_3382:
        /*0078*/ 	.byte	0x03, 0x50
        /*007a*/ 	.short	0x0000


	//----- nvinfo : EIATTR_MAXREG_COUNT
	.align		4
        /*007c*/ 	.byte	0x03, 0x1b
        /*007e*/ 	.short	0x00ff


	//----- nvinfo : EIATTR_MERCURY_ISA_VERSION
	.align		4
        /*0080*/ 	.byte	0x03, 0x5f
        /*0082*/ 	.short	0x0101


	//----- nvinfo : EIATTR_VRC_CTA_INIT_COUNT
	.align		4
        /*0084*/ 	.byte	0x02, 0x4a
	.zero		1
	.zero		1


	//----- nvinfo : EIATTR_EXIT_INSTR_OFFSETS
	.align		4
        /*0088*/ 	.byte	0x04, 0x1c
        /*008a*/ 	.short	(.L_3384 - .L_3383)


	//   ....[0]....
.L_3383:
        /*008c*/ 	.word	0x000006f0


	//   ....[1]....
        /*0090*/ 	.word	0x00000750


	//----- nvinfo : EIATTR_MAX_THREADS
	.align		4
.L_3384:
        /*0094*/ 	.byte	0x04, 0x05
        /*0096*/ 	.short	(.L_3386 - .L_3385)
.L_3385:
        /*0098*/ 	.word	0x00000080
        /*009c*/ 	.word	0x00000001
        /*00a0*/ 	.word	0x00000001


	//----- nvinfo : EIATTR_CRS_STACK_SIZE
	.align		4
.L_3386:
        /*00a4*/ 	.byte	0x04, 0x1e
        /*00a6*/ 	.short	(.L_3388 - .L_3387)
.L_3387:
        /*00a8*/ 	.word	0x00000000


	//----- nvinfo : EIATTR_CBANK_PARAM_SIZE
	.align		4
.L_3388:
        /*00ac*/ 	.byte	0x03, 0x19
        /*00ae*/ 	.short	0x003c


	//----- nvinfo : EIATTR_PARAM_CBANK
	.align		4
        /*00b0*/ 	.byte	0x04, 0x0a
        /*00b2*/ 	.short	(.L_3390 - .L_3389)
	.align		4
.L_3389:
        /*00b4*/ 	.word	index@(.nv.constant0._ZN2at6native27unrolled_elementwise_kernelIZZZNS0_54_GLOBAL__N__d8c5977b_16_LinearAlgebra_cu_35b291db_316116addr_kernel_cudaERNS_14TensorIteratorERKN3c106ScalarES8_ENKUlvE_clEvENKUlvE2_clEvEUllllE_St5arrayIPcLm4EELi4E23TrivialOffsetCalculatorILi3EjESF_ILi1EjENS0_6memory15LoadWithoutCastENSI_16StoreWithoutCastEEEviT_T0_T2_T3_T4_T5_)
        /*00b8*/ 	.short	0x0380
        /*00ba*/ 	.short	0x003c


	//----- nvinfo : EIATTR_SW_WAR
	.align		4
.L_3390:
        /*00bc*/ 	.byte	0x04, 0x36
        /*00be*/ 	.short	(.L_3392 - .L_3391)
.L_3391:
        /*00c0*/ 	.word	0x00000008
.L_3392:


//--------------------- .nv.info._ZN2at6native29vectorized_elementwise_kernelILi2EZZZNS0_54_GLOBAL__N__d8c5977b_16_LinearAlgebra_cu_35b291db_316116addr_kernel_cudaERNS_14TensorIteratorERKN3c106ScalarES8_ENKUlvE_clEvENKUlvE2_clEvEUllllE_St5arrayIPcLm4EEEEviT0_T1_ --------------------------
	.section	.nv.info._ZN2at6native29vectorized_elementwise_kernelILi2EZZZNS0_54_GLOBAL__N__d8c5977b_16_LinearAlgebra_cu_35b291db_316116addr_kernel_cudaERNS_14TensorIteratorERKN3c106ScalarES8_ENKUlvE_clEvENKUlvE2_clEvEUllllE_St5arrayIPcLm4EEEEviT0_T1_,"",@"SHT_CUDA_INFO"
	.sectionflags	@""
	.align	4


	//----- nvinfo : EIATTR_CUDA_API_VERSION
	.align		4
        /*0000*/ 	.byte	0x04, 0x37
        /*0002*/ 	.short	(.L_3394 - .L_3393)
.L_3393:
        /*0004*/ 	.word	0x00000082


	//----- nvinfo : EIATTR_KPARAM_INFO
	.align		4
.L_3394:
        /*0008*/ 	.byte	0x04, 0x17
        /*000a*/ 	.short	(.L_3396 - .L_3395)
.L_3395:
        /*000c*/ 	.word	0x00000000
        /*0010*/ 	.short	0x0002
        /*0012*/ 	.short	0x0018
        /*0014*/ 	.byte	0x00, 0xf0, 0x81, 0x00


	//----- nvinfo : EIATTR_KPARAM_INFO
	.align		4
.L_3396:
        /*0018*/ 	.byte	0x04, 0x17
        /*001a*/ 	.short	(.L_3398 - .L_3397)
.L_3397:
        /*001c*/ 	.word	0x00000000
        /*0020*/ 	.short	0x0001
        /*0022*/ 	.short	0x0008
        /*0024*/ 	.byte	0x00, 0xf0, 0x41, 0x00


	//----- nvinfo : EIATTR_KPARAM_INFO
	.align		4
.L_3398:
        /*0028*/ 	.byte	0x04, 0x17
        /*002a*/ 	.short	(.L_3400 - .L_3399)
.L_3399:
        /*002c*/ 	.word	0x00000000
        /*0030*/ 	.short	0x0000
        /*0032*/ 	.short	0x0000
        /*0034*/ 	.byte	0x00, 0xf0, 0x11, 0x00


	//----- nvinfo : EIATTR_SPARSE_MMA_MASK
	.align		4
.L_3400:
        /*0038*/ 	.byte	0x03, 0x50
        /*003a*/ 	.short	0x0000


	//----- nvinfo : EIATTR_MAXREG_COUNT
	.align		4
        /*003c*/ 	.byte	0x03, 0x1b
        /*003e*/ 	.short	0x00ff


	//----- nvinfo : EIATTR_MERCURY_ISA_VERSION
	.align		4
        /*0040*/ 	.byte	0x03, 0x5f
        /*0042*/ 	.short	0x0101


	//----- nvinfo : EIATTR_VRC_CTA_INIT_COUNT
	.align		4
        /*0044*/ 	.byte	0x02, 0x4a
	.zero		1
	.zero		1


	//----- nvinfo : EIATTR_EXIT_INSTR_OFFSETS
	.align		4
        /*0048*/ 	.byte	0x04, 0x1c
        /*004a*/ 	.short	(.L_3402 - .L_3401)


	//   ....[0]....
.L_3401:
        /*004c*/ 	.word	0x00000db0


	//   ....[1]....
        /*0050*/ 	.word	0x00000e10


	//   ....[2]....
        /*0054*/ 	.word	0x000013b0


	//----- nvinfo : EIATTR_MAX_THREADS
	.align		4
.L_3402:
        /*0058*/ 	.byte	0x04, 0x05
        /*005a*/ 	.short	(.L_3404 - .L_3403)
.L_3403:
        /*005c*/ 	.word	0x00000080
        /*0060*/ 	.word	0x00000001
        /*0064*/ 	.word	0x00000001


	//----- nvinfo : EIATTR_CRS_STACK_SIZE
	.align		4
.L_3404:
        /*0068*/ 	.byte	0x04, 0x1e
        /*006a*/ 	.short	(.L_3406 - .L_3405)
.L_3405:
        /*006c*/ 	.word	0x00000000


	//----- nvinfo : EIATTR_CBANK_PARAM_SIZE
	.align		4
.L_3406:
        /*0070*/ 	.byte	0x03, 0x19
        /*0072*/ 	.short	0x0038


	//----- nvinfo : EIATTR_PARAM_CBANK
	.align		4
        /*0074*/ 	.byte	0x04, 0x0a
        /*0076*/ 	.short	(.L_3408 - .L_3407)
	.align		4
.L_3407:
        /*0078*/ 	.word	index@(.nv.constant0._ZN2at6native29vectorized_elementwise_kernelILi2EZZZNS0_54_GLOBAL__N__d8c5977b_16_LinearAlgebra_cu_35b291db_316116addr_kernel_cudaERNS_14TensorIteratorERKN3c106ScalarES8_ENKUlvE_clEvENKUlvE2_clEvEUllllE_St5arrayIPcLm4EEEEviT0_T1_)
        /*007c*/ 	.short	0x0380
        /*007e*/ 	.short	0x0038


	//----- nvinfo : EIATTR_SW_WAR
	.align		4
.L_3408:
        /*0080*/ 	.byte	0x04, 0x36
        /*0082*/ 	.short	(.L_3410 - .L_3409)
.L_3409:
        /*0084*/ 	.word	0x00000008
.L_3410:


//--------------------- .nv.info._ZN2at6native29vectorized_elementwise_kernelILi4EZZZNS0_54_GLOBAL__N__d8c5977b_16_LinearAlgebra_cu_35b291db_316116addr_kernel_cudaERNS_14TensorIteratorERKN3c106ScalarES8_ENKUlvE_clEvENKUlvE2_clEvEUllllE_St5arrayIPcLm4EEEEviT0_T1_ --------------------------
	.section	.nv.info._ZN2at6native29vectorized_elementwise_kernelILi4EZZZNS0_54_GLOBAL__N__d8c5977b_16_LinearAlgebra_cu_35b291db_316116addr_kernel_cudaERNS_14TensorIteratorERKN3c106ScalarES8_ENKUlvE_clEvENKUlvE2_clEvEUllllE_St5arrayIPcLm4EEEEviT0_T1_,"",@"SHT_CUDA_INFO"
	.sectionflags	@""
	.align	4


	//----- nvinfo : EIATTR_CUDA_API_VERSION
	.align		4
        /*0000*/ 	.byte	0x04, 0x37
        /*0002*/ 	.short	(.L_3412 - .L_3411)
.L_3411:
        /*0004*/ 	.word	0x00000082


	//----- nvinfo : EIATTR_KPARAM_INFO
	.align		4
.L_3412:
        /*0008*/ 	.byte	0x04, 0x17
        /*000a*/ 	.short	(.L_3414 - .L_3413)
.L_3413:
        /*000c*/ 	.word	0x00000000
        /*0010*/ 	.short	0x0002
        /*0012*/ 	.short	0x0018
        /*0014*/ 	.byte	0x00, 0xf0, 0x81, 0x00


	//----- nvinfo : EIATTR_KPARAM_INFO
	.align		4
.L_3414:
        /*0018*/ 	.byte	0x04, 0x17
        /*001a*/ 	.short	(.L_3416 - .L_3415)
.L_3415:
        /*001c*/ 	.word	0x00000000
        /*0020*/ 	.short	0x0001
        /*0022*/ 	.short	0x0008
        /*0024*/ 	.byte	0x00, 0xf0, 0x41, 0x00


	//----- nvinfo : EIATTR_KPARAM_INFO
	.align		4
.L_3416:
        /*0028*/ 	.byte	0x04, 0x17
        /*002a*/ 	.short	(.L_3418 - .L_3417)
.L_3417:
        /*002c*/ 	.word	0x00000000
        /*0030*/ 	.short	0x0000
        /*0032*/ 	.short	0x0000
        /*0034*/ 	.byte	0x00, 0xf0, 0x11, 0x00


	//----- nvinfo : EIATTR_SPARSE_MMA_MASK
	.align		4
.L_3418:
        /*0038*/ 	.byte	0x03, 0x50
        /*003a*/ 	.short	0x0000


	//----- nvinfo : EIATTR_MAXREG_COUNT
	.align		4
        /*003c*/ 	.byte	0x03, 0x1b
        /*003e*/ 	.short	0x00ff


	//----- nvinfo : EIATTR_MERCURY_ISA_VERSION
	.align		4
        /*0040*/ 	.byte	0x03, 0x5f
        /*0042*/ 	.short	0x0101


	//----- nvinfo : EIATTR_VRC_CTA_INIT_COUNT
	.align		4
        /*0044*/ 	.byte	0x02, 0x4a
	.zero		1
	.zero		1


	//----- nvinfo : EIATTR_EXIT_INSTR_OFFSETS
	.align		4
        /*0048*/ 	.byte	0x04, 0x1c
        /*004a*/ 	.short	(.L_3420 - .L_3419)


	//   ....[0]....
.L_3419:
        /*004c*/ 	.word	0x00000db0


	//   ....[1]....
        /*0050*/ 	.word	0x00000e10


	//   ....[2]....
        /*0054*/ 	.word	0x00001350


	//----- nvinfo : EIATTR_MAX_THREADS
	.align		4
.L_3420:
        /*0058*/ 	.byte	0x04, 0x05
        /*005a*/ 	.short	(.L_3422 - .L_3421)
.L_3421:
        /*005c*/ 	.word	0x00000080
        /*0060*/ 	.word	0x00000001
        /*0064*/ 	.word	0x00000001


	//----- nvinfo : EIATTR_CRS_STACK_SIZE
	.align		4
.L_3422:
        /*0068*/ 	.byte	0x04, 0x1e
        /*006a*/ 	.short	(.L_3424 - .L_3423)
.L_3423:
        /*006c*/ 	.word	0x00000000


	//----- nvinfo : EIATTR_CBANK_PARAM_SIZE
	.align		4
.L_3424:
        /*0070*/ 	.byte	0x03, 0x19
        /*0072*/ 	.short	0x0038


	//----- nvinfo : EIATTR_PARAM_CBANK
	.align		4
        /*0074*/ 	.byte	0x04, 0x0a
        /*0076*/ 	.short	(.L_3426 - .L_3425)
	.align		4
.L_3425:
        /*0078*/ 	.word	index@(.nv.constant0._ZN2at6native29vectorized_elementwise_kernelILi4EZZZNS0_54_GLOBAL__N__d8c5977b_16_LinearAlgebra_cu_35b291db_316116addr_kernel_cudaERNS_14TensorIteratorERKN3c106ScalarES8_ENKUlvE_clEvENKUlvE2_clEvEUllllE_St5arrayIPcLm4EEEEviT0_T1_)
        /*007c*/ 	.short	0x0380
        /*007e*/ 	.short	0x0038


	//----- nvinfo : EIATTR_SW_WAR
	.align		4
.L_3426:
        /*0080*/ 	.byte	0x04, 0x36
        /*0082*/ 	.short	(.L_3428 - .L_3427)
.L_3427:
        /*0084*/ 	.word	0x00000008
.L_3428:


//--------------------- .nv.info._ZN2at6native29vectorized_elementwise_kernelILi8EZZZNS0_54_GLOBAL__N__d8c5977b_16_LinearAlgebra_cu_35b291db_316116addr_kernel_cudaERNS_14TensorIteratorERKN3c106ScalarES8_ENKUlvE_clEvENKUlvE2_clEvEUllllE_St5arrayIPcLm4EEEEviT0_T1_ --------------------------
	.section	.nv.info._ZN2at6native29vectorized_elementwise_kernelILi8EZZZNS0_54_GLOBAL__N__d8c5977b_16_LinearAlgebra_cu_35b291db_316116addr_kernel_cudaERNS_14TensorIteratorERKN3c106ScalarES8_ENKUlvE_clEvENKUlvE2_clEvEUllllE_St5arrayIPcLm4EEEEviT0_T1_,"",@"SHT_CUDA_INFO"
	.sectionflags	@""
	.align	4


	//----- nvinfo : EIATTR_CUDA_API_VERSION
	.align		4
        /*0000*/ 	.byte	0x04, 0x37
        /*0002*/ 	.short	(.L_3430 - .L_3429)
.L_3429:
        /*0004*/ 	.word	0x00000082


	//----- nvinfo : EIATTR_KPARAM_INFO
	.align		4
.L_3430:
        /*0008*/ 	.byte	0x04, 0x17
        /*000a*/ 	.short	(.L_3432 - .L_3431)
.L_3431:
        /*000c*/ 	.word	0x00000000
        /*0010*/ 	.short	0x0002
        /*0012*/ 	.short	0x0018
        /*0014*/ 	.byte	0x00, 0xf0, 0x81, 0x00


	//----- nvinfo : EIATTR_KPARAM_INFO
	.align		4
.L_3432:
        /*0018*/ 	.byte	0x04, 0x17
        /*001a*/ 	.short	(.L_3434 - .L_3433)
.L_3433:
        /*001c*/ 	.word	0x00000000
        /*0020*/ 	.short	0x0001
        /*0022*/ 	.short	0x0008
        /*0024*/ 	.byte	0x00, 0xf0, 0x41, 0x00


	//----- nvinfo : EIATTR_KPARAM_INFO
	.align		4
.L_3434:
        /*0028*/ 	.byte	0x04, 0x17
        /*002a*/ 	.short	(.L_3436 - .L_3435)
.L_3435:
        /*002c*/ 	.word	0x00000000
        /*0030*/ 	.short	0x0000
        /*0032*/ 	.short	0x0000
        /*0034*/ 	.byte	0x00, 0xf0, 0x11, 0x00


	//----- nvinfo : EIATTR_SPARSE_MMA_MASK
	.align		4
.L_3436:
        /*0038*/ 	.byte	0x03, 0x50
        /*003a*/ 	.short	0x0000


	//----- nvinfo : EIATTR_MAXREG_COUNT
	.align		4
        /*003c*/ 	.byte	0x03, 0x1b
        /*003e*/ 	.short	0x00ff


	//----- nvinfo : EIATTR_MERCURY_ISA_VERSION
	.align		4
        /*0040*/ 	.byte	0x03, 0x5f
        /*0042*/ 	.short	0x0101


	//----- nvinfo : EIATTR_VRC_CTA_INIT_COUNT
	.align		4
        /*0044*/ 	.byte	0x02, 0x4a
	.zero		1
	.zero		1


	//----- nvinfo : EIATTR_EXIT_INSTR_OFFSETS
	.align		4
        /*0048*/ 	.byte	0x04, 0x1c
        /*004a*/ 	.short	(.L_3438 - .L_3437)


	//   ....[0]....
.L_3437:
        /*004c*/ 	.word	0x00000db0


	//   ....[1]....
        /*0050*/ 	.word	0x00000e10


	//   ....[2]....
        /*0054*/ 	.word	0x00001350


	//----- nvinfo : EIATTR_MAX_THREADS
	.align		4
.L_3438:
        /*0058*/ 	.byte	0x04, 0x05
        /*005a*/ 	.short	(.L_3440 - .L_3439)
.L_3439:
        /*005c*/ 	.word	0x00000080
        /*0060*/ 	.word	0x00000001
        /*0064*/ 	.word	0x00000001


	//----- nvinfo : EIATTR_CRS_STACK_SIZE
	.align		4
.L_3440:
        /*0068*/ 	.byte	0x04, 0x1e
        /*006a*/ 	.short	(.L_3442 - .L_3441)
.L_3441:
        /*006c*/ 	.word	0x00000000


	//----- nvinfo : EIATTR_CBANK_PARAM_SIZE
	.align		4
.L_3442:
        /*0070*/ 	.byte	0x03, 0x19
        /*0072*/ 	.short	0x0038


	//----- nvinfo : EIATTR_PARAM_CBANK
	.align		4
        /*0074*/ 	.byte	0x04, 0x0a
        /*0076*/ 	.short	(.L_3444 - .L_3443)
	.align		4
.L_3443:
        /*0078*/ 	.word	index@(.nv.constant0._ZN2at6native29vectorized_elementwise_kernelILi8EZZZNS0_54_GLOBAL__N__d8c5977b_16_LinearAlgebra_cu_35b291db_316116addr_kernel_cudaERNS_14TensorIteratorERKN3c106ScalarES8_ENKUlvE_clEvENKUlvE2_clEvEUllllE_St5arrayIPcLm4EEEEviT0_T1_)
        /*007c*/ 	.short	0x0380
        /*007e*/ 	.short	0x0038


	//----- nvinfo : EIATTR_SW_WAR
	.align		4
.L_3444:
        /*0080*/ 	.byte	0x04, 0x36
        /*0082*/ 	.short	(.L_3446 - .L_3445)
.L_3445:
        /*0084*/ 	.word	0x00000008
.L_3446:


//--------------------- .nv.info._ZN2at6native18elementwise_kernelILi128ELi4EZNS0_15gpu_kernel_implIZZZNS0_54_GLOBAL__N__d8c5977b_16_LinearAlgebra_cu_35b291db_316116addr_kernel_cudaERNS_14TensorIteratorERKN3c106ScalarES9_ENKUlvE_clEvENKUlvE1_clEvEUliiiE0_EEvRNS_18TensorIteratorBaseERKT_EUliE_EEviT1_ --------------------------
	.section	.nv.info._ZN2at6native18elementwise_kernelILi128ELi4EZNS0_15gpu_kernel_implIZZZNS0_54_GLOBAL__N__d8c5977b_16_LinearAlgebra_cu_35b291db_316116addr_kernel_cudaERNS_14TensorIteratorERKN3c106ScalarES9_ENKUlvE_clEvENKUlvE1_clEvEUliiiE0_EEvRNS_18TensorIteratorBaseERKT_EUliE_EEviT1_,"",@"SHT_CUDA_INFO"
	.sectionflags	@""
	.align	4


	//----- nvinfo : EIATTR_CUDA_API_VERSION
	.align		4
        /*0000*/ 	.byte	0x04, 0x37
        /*0002*/ 	.short	(.L_3448 - .L_3447)
.L_3447:
        /*0004*/ 	.word	0x00000082


	//----- nvinfo : EIATTR_KPARAM_INFO
	.align		4
.L_3448:
        /*0008*/ 	.byte	0x04, 0x17
        /*000a*/ 	.short	(.L_3450 - .L_3449)
.L_3449:
        /*000c*/ 	.word	0x00000000
        /*0010*/ 	.short	0x0001
        /*0012*/ 	.short	0x0008
        /*0014*/ 	.byte	0x00, 0xf0, 0x01, 0x0c


	//----- nvinfo : EIATTR_KPARAM_INFO
	.align		4
.L_3450:
        /*0018*/ 	.byte	0x04, 0x17
        /*001a*/ 	.short	(.L_3452 - .L_3451)
.L_3451:
        /*001c*/ 	.word	0x00000000
        /*0020*/ 	.short	0x0000
        /*0022*/ 	.short	0x0000
        /*0024*/ 	.byte	0x00, 0xf0, 0x11, 0x00


	//----- nvinfo : EIATTR_SPARSE_MMA_MASK
	.align		4
.L_3452:
        /*0028*/ 	.byte	0x03, 0x50
        /*002a*/ 	.short	0x0000


	//----- nvinfo : EIATTR_MAXREG_COUNT
	.align		4
        /*002c*/ 	.byte	0x03, 0x1b
        /*002e*/ 	.short	0x0080


	//----- nvinfo : EIATTR_EXTERNS
	.align		4
        /*0030*/ 	.byte	0x04, 0x0f
        /*0032*/ 	.short	(.L_3454 - .L_3453)


	//   ....[0]....
	.align		4
.L_3453:
        /*0034*/ 	.word	index@(__assertfail)


	//----- nvinfo : EIATTR_MERCURY_ISA_VERSION
	.align		4
.L_3454:
        /*0038*/ 	.byte	0x03, 0x5f
        /*003a*/ 	.short	0x0101


	//----- nvinfo : EIATTR_VRC_CTA_INIT_COUNT
	.align		4
        /*003c*/ 	.byte	0x02, 0x4a
	.zero		1
	.zero		1


	//----- nvinfo : EIATTR_SYSCALL_OFFSETS
	.align		4
        /*0040*/ 	.byte	0x04, 0x46
        /*0042*/ 	.short	(.L_3456 - .L_3455)


	//   ....[0]....
.L_3455:
        /*0044*/ 	.word	0x000025b0


	//   ....[1]....
        /*0048*/ 	.word	0x00003380


	//   ....[2]....
        /*004c*/ 	.word	0x00004150


	//   ....[3]....
        /*0050*/ 	.word	0x00004f50


	//   ....[4]....
        /*0054*/ 	.word	0x00007640


	//   ....[5]....
        /*0058*/ 	.word	0x00008410


	//   ....[6]....
        /*005c*/ 	.word	0x000091e0


	//   ....[7]....
        /*0060*/ 	.word	0x00009de0


	//   ....[8]....
        /*0064*/ 	.word	0x0000c610


	//   ....[9]....
        /*0068*/ 	.word	0x0000d3e0


	//   ....[10]....
        /*006c*/ 	.word	0x0000e1b0


	//   ....[11]....
        /*0070*/ 	.word	0x0000edb0


	//   ....[12]....
        /*0074*/ 	.word	0x00011600


	//   ....[13]....
        /*0078*/ 	.word	0x000123d0


	//   ....[14]....
        /*007c*/ 	.word	0x000131a0


	//   ....[15]....
        /*0080*/ 	.word	0x00013d70


	//----- nvinfo : EIATTR_EXIT_INSTR_OFFSETS
	.align		4
.L_3456:
        /*0084*/ 	.byte	0x04, 0x1c
        /*0086*/ 	.short	(.L_3458 - .L_3457)


	//   ....[0]....
.L_3457:
        /*0088*/ 	.word	0x0000f090


	//   ....[1]....
        /*008c*/ 	.word	0x00013300


	//   ....[2]....
        /*0090*/ 	.word	0x00013320


	//   ....[3]....
        /*0094*/ 	.word	0x000133b0


	//   ....[4]....
        /*0098*/ 	.word	0x000133d0


	//   ....[5]....
        /*009c*/ 	.word	0x000133f0


	//   ....[6]....
        /*00a0*/ 	.word	0x00013480


	//   ....[7]....
        /*00a4*/ 	.word	0x000134c0


	//   ....[8]....
        /*00a8*/ 	.word	0x00013560


	//   ....[9]....
        /*00ac*/ 	.word	0x000135b0


	//   ....[10]....
        /*00b0*/ 	.word	0x000135e0


	//   ....[11]....
        /*00b4*/ 	.word	0x000136a0


	//   ....[12]....
        /*00b8*/ 	.word	0x00013810


	//   ....[13]....
        /*00bc*/ 	.word	0x00013980


	//   ....[14]....
        /*00c0*/ 	.word	0x00013ae0


	//   ....[15]....
        /*00c4*/ 	.word	0x00013b10


	//   ....[16]....
        /*00c8*/ 	.word	0x00013b30


	//   ....[17]....
        /*00cc*/ 	.word	0x00013bd0


	//   ....[18]....
        /*00d0*/ 	.word	0x00013c10


	//   ....[19]....
        /*00d4*/ 	.word	0x00013d80


	//   ....[20]....
        /*00d8*/ 	.word	0x00013e90


	//   ....[21]....
        /*00dc*/ 	.word	0x00013fd0


	//   ....[22]....
        /*00e0*/ 	.word	0x00014010


	//----- nvinfo : EIATTR_MAX_THREADS
	.align		4
.L_3458:
        /*00e4*/ 	.byte	0x04, 0x05
        /*00e6*/ 	.short	(.L_3460 - .L_3459)
.L_3459:
        /*00e8*/ 	.word	0x00000080
        /*00ec*/ 	.word	0x00000001
        /*00f0*/ 	.word	0x00000001


	//----- nvinfo : EIATTR_CRS_STACK_SIZE
	.align		4
.L_3460:
        /*00f4*/ 	.byte	0x04, 0x1e
        /*00f6*/ 	.short	(.L_3462 - .L_3461)
.L_3461:
        /*00f8*/ 	.word	0x00000000


	//----- nvinfo : EIATTR_CBANK_PARAM_SIZE
	.align		4
.L_3462:
        /*00fc*/ 	.byte	0x03, 0x19
        /*00fe*/ 	.short	0x0308


	//----- nvinfo : EIATTR_PARAM_CBANK
	.align		4
        /*0100*/ 	.byte	0x04, 0x0a
        /*0102*/ 	.short	(.L_3464 - .L_3463)
	.align		4
.L_3463:
        /*0104*/ 	.word	index@(.nv.constant0._ZN2at6native18elementwise_kernelILi128ELi4EZNS0_15gpu_kernel_implIZZZNS0_54_GLOBAL__N__d8c5977b_16_LinearAlgebra_cu_35b291db_316116addr_kernel_cudaERNS_14TensorIteratorERKN3c106ScalarES9_ENKUlvE_clEvENKUlvE1_clEvEUliiiE0_EEvRNS_18TensorIteratorBaseERKT_EUliE_EEviT1_)
        /*0108*/ 	.short	0x0380
        /*010a*/ 	.short	0x0308


	//----- nvinfo : EIATTR_SW_WAR
	.align		4
.L_3464:
        /*010c*/ 	.byte	0x04, 0x36
        /*010e*/ 	.short	(.L_3466 - .L_3465)
.L_3465:
        /*0110*/ 	.word	0x00000008
.L_3466:


//--------------------- .nv.info._ZN2at6native27unrolled_elementwise_kernelIZZZNS0_54_GLOBAL__N__d8c5977b_16_LinearAlgebra_cu_35b291db_316116addr_kernel_cudaERNS_14TensorIteratorERKN3c106ScalarES8_ENKUlvE_clEvENKUlvE1_clEvEUliiiE0_St5arrayIPcLm4EELi4E23TrivialOffsetCalculatorILi3EjESF_ILi1EjENS0_6memory12LoadWithCastILi3EEENSI_13StoreWithCastILi1EEEEEviT_T0_T2_T3_T4_T5_ --------------------------
	.section	.nv.info._ZN2at6native27unrolled_elementwise_kernelIZZZNS0_54_GLOBAL__N__d8c5977b_16_LinearAlgebra_cu_35b291db_316116addr_kernel_cudaERNS_14TensorIteratorERKN3c106ScalarES8_ENKUlvE_clEvENKUlvE1_clEvEUliiiE0_St5arrayIPcLm4EELi4E23TrivialOffsetCalculatorILi3EjESF_ILi1EjENS0_6memory12LoadWithCastILi3EEENSI_13StoreWithCastILi1EEEEEviT_T0_T2_T3_T4_T5_,"",@"SHT_CUDA_INFO"
	.sectionflags	@""
	.align	4


	//----- nvinfo : EIATTR_CUDA_API_VERSION
	.align		4
        /*0000*/ 	.byte	0x04, 0x37
        /*0002*/ 	.short	(.L_3468 - .L_3467)
.L_3467:
        /*0004*/ 	.word	0x00000082


	//----- nvinfo : EIATTR_KPARAM_INFO
	.align		4
.L_3468:
        /*0008*/ 	.byte	0x04, 0x17
        /*000a*/ 	.short	(.L_3470 - .L_3469)
.L_3469:
        /*000c*/ 	.word	0x00000000
        /*0010*/ 	.short	0x0006
        /*0012*/ 	.short	0x004c
        /*0014*/ 	.byte	0x00, 0xf0, 0x21, 0x00


	//----- nvinfo : EIATTR_KPARAM_INFO
	.align		4
.L_3470:
        /*0018*/ 	.byte	0x04, 0x17
        /*001a*/ 	.short	(.L_3472 - .L_3471)
.L_3471:
        /*001c*/ 	.word	0x00000000
        /*0020*/ 	.short	0x0005
        /*0022*/ 	.short	0x003c
        /*0024*/ 	.byte	0x00, 0xf0, 0x41, 0x00


	//----- nvinfo : EIATTR_KPARAM_INFO
	.align		4
.L_3472:
        /*0028*/ 	.byte	0x04, 0x17
        /*002a*/ 	.short	(.L_3474 - .L_3473)
.L_3473:
        /*002c*/ 	.word	0x00000000
        /*0030*/ 	.short	0x0004
        /*0032*/ 	.short	0x0039
        /*0034*/ 	.byte	0x00, 0xf0, 0x05, 0x00


	//----- nvinfo : EIATTR_KPARAM_INFO
	.align		4
.L_3474:
        /*0038*/ 	.byte	0x04, 0x17
        /*003a*/ 	.short	(.L_3476 - .L_3475)
.L_3475:
        /*003c*/ 	.word	0x00000000
        /*0040*/ 	.short	0x0003
        /*0042*/ 	.short	0x0038
        /*0044*/ 	.byte	0x00, 0xf0, 0x05, 0x00


	//----- nvinfo : EIATTR_KPARAM_INFO
	.align		4
.L_3476:
        /*0048*/ 	.byte	0x04, 0x17
        /*004a*/ 	.short	(.L_3478 - .L_3477)
.L_3477:
        /*004c*/ 	.word	0x00000000
        /*0050*/ 	.short	0x0002
        /*0052*/ 	.short	0x0018
        /*0054*/ 	.byte	0x00, 0xf0, 0x81, 0x00


	//----- nvinfo : EIATTR_KPARAM_INFO
	.align		4
.L_3478:
        /*0058*/ 	.byte	0x04, 0x17
        /*005a*/ 	.short	(.L_3480 - .L_3479)
.L_3479:
        /*005c*/ 	.word	0x00000000
        /*0060*/ 	.short	0x0001
        /*0062*/ 	.short	0x0008
        /*0064*/ 	.byte	0x00, 0xf0, 0x41, 0x00


	//----- nvinfo : EIATTR_KPARAM_INFO
	.align		4
.L_3480:
        /*0068*/ 	.byte	0x04, 0x17
        /*006a*/ 	.short	(.L_3482 - .L_3481)
.L_3481:
        /*006c*/ 	.word	0x00000000
        /*0070*/ 	.short	0x0000
        /*0072*/ 	.short	0x0000
        /*0074*/ 	.byte	0x00, 0xf0, 0x11, 0x00


	//----- nvinfo : EIATTR_SPARSE_MMA_MASK
	.align		4
.L_3482:
        /*0078*/ 	.byte	0x03, 0x50
        /*007a*/ 	.short	0x0000


	//----- nvinfo : EIATTR_MAXREG_COUNT
	.align		4
        /*007c*/ 	.byte	0x03, 0x1b
        /*007e*/ 	.short	0x00ff


	//----- nvinfo : EIATTR_EXTERNS
	.align		4
        /*0080*/ 	.byte	0x04, 0x0f
        /*0082*/ 	.short	(.L_3484 - .L_3483)


	//   ....[0]....
	.align		4
.L_3483:
        /*0084*/ 	.word	index@(__assertfail)


	//----- nvinfo : EIATTR_MERCURY_ISA_VERSION
	.align		4
.L_3484:
        /*0088*/ 	.byte	0x03, 0x5f
        /*008a*/ 	.short	0x0101


	//----- nvinfo : EIATTR_VRC_CTA_INIT_COUNT
	.align		4
        /*008c*/ 	.byte	0x02, 0x4a
	.zero		1
	.zero		1


	//----- nvinfo : EIATTR_SYSCALL_OFFSETS
	.align		4
        /*0090*/ 	.byte	0x04, 0x46
        /*0092*/ 	.short	(.L_3486 - .L_3485)


	//   ....[0]....
.L_3485:
        /*0094*/ 	.word	0x00000df0


	//   ....[1]....
        /*0098*/ 	.word	0x00001bf0


	//   ....[2]....
        /*009c*/ 	.word	0x000029f0


	//   ....[3]....
        /*00a0*/ 	.word	0x00003920


	//   ....[4]....
        /*00a4*/ 	.word	0x00004720


	//   ....[5]....
        /*00a8*/ 	.word	0x00005520


	//   ....[6]....
        /*00ac*/ 	.word	0x000063a0


	//   ....[7]....
        /*00b0*/ 	.word	0x000071a0


	//   ....[8]....
        /*00b4*/ 	.word	0x00007fb0


	//   ....[9]....
        /*00b8*/ 	.word	0x00008e40


	//   ....[10]....
        /*00bc*/ 	.word	0x00009c50


	//   ....[11]....
        /*00c0*/ 	.word	0x0000aa60


	//   ....[12]....
        /*00c4*/ 	.word	0x0000b910


	//   ....[13]....
        /*00c8*/ 	.word	0x0000c650


	//   ....[14]....
        /*00cc*/ 	.word	0x0000d4e0


	//   ....[15]....
        /*00d0*/ 	.word	0x0000e350


	//----- nvinfo : EIATTR_EXIT_INSTR_OFFSETS
	.align		4
.L_3486:
        /*00d4*/ 	.byte	0x04, 0x1c
        /*00d6*/ 	.short	(.L_3488 - .L_3487)


	//   ....[0]....
.L_3487:
        /*00d8*/ 	.word	0x0000d7b0


	//   ....[1]....
        /*00dc*/ 	.word	0x0000d8e0


	//   ....[2]....
        /*00e0*/ 	.word	0x0000d900


	//   ....[3]....
        /*00e4*/ 	.word	0x0000d990


	//   ....[4]....
        /*00e8*/ 	.word	0x0000d9b0


	//   ....[5]....
        /*00ec*/ 	.word	0x0000d9d0


	//   ....[6]....
        /*00f0*/ 	.word	0x0000da60


	//   ....[7]....
        /*00f4*/ 	.word	0x0000daa0


	//   ....[8]....
        /*00f8*/ 	.word	0x0000db40


	//   ....[9]....
        /*00fc*/ 	.word	0x0000db90


	//   ....[10]....
        /*0100*/ 	.word	0x0000dbc0


	//   ....[11]....
        /*0104*/ 	.word	0x0000dc80


	//   ....[12]....
        /*0108*/ 	.word	0x0000ddf0


	//   ....[13]....
        /*010c*/ 	.word	0x0000df60


	//   ....[14]....
        /*0110*/ 	.word	0x0000e0c0


	//   ....[15]....
        /*0114*/ 	.word	0x0000e0f0


	//   ....[16]....
        /*0118*/ 	.word	0x0000e110


	//   ....[17]....
        /*011c*/ 	.word	0x0000e1b0


	//   ....[18]....
        /*0120*/ 	.word	0x0000e1f0


	//   ....[19]....
        /*0124*/ 	.word	0x0000e360


	//   ....[20]....
        /*0128*/ 	.word	0x0000e470


	//   ....[21]....
        /*012c*/ 	.word	0x0000e5b0


	//   ....[22]....
        /*0130*/ 	.word	0x0000e5f0


	//----- nvinfo : EIATTR_MAX_THREADS
	.align		4
.L_3488:
        /*0134*/ 	.byte	0x04, 0x05
        /*0136*/ 	.short	(.L_3490 - .L_3489)
.L_3489:
        /*0138*/ 	.word	0x00000080
        /*013c*/ 	.word	0x00000001
        /*0140*/ 	.word	0x00000001


	//----- nvinfo : EIATTR_CRS_STACK_SIZE
	.align		4
.L_3490:
        /*0144*/ 	.byte	0x04, 0x1e
        /*0146*/ 	.short	(.L_3492 - .L_3491)
.L_3491:
        /*0148*/ 	.word	0x00000000


	//----- nvinfo : EIATTR_CBANK_PARAM_SIZE
	.align		4
.L_3492:
        /*014c*/ 	.byte	0x03, 0x19
        /*014e*/ 	.short	0x0054


	//----- nvinfo : EIATTR_PARAM_CBANK
	.align		4
        /*0150*/ 	.byte	0x04, 0x0a
        /*0152*/ 	.short	(.L_3494 - .L_3493)
	.align		4
.L_3493:
        /*0154*/ 	.word	index@(.nv.constant0._ZN2at6native27unrolled_elementwise_kernelIZZZNS0_54_GLOBAL__N__d8c5977b_16_LinearAlgebra_cu_35b291db_316116addr_kernel_cudaERNS_14TensorIteratorERKN3c106ScalarES8_ENKUlvE_clEvENKUlvE1_clEvEUliiiE0_St5arrayIPcLm4EELi4E23TrivialOffsetCalculatorILi3EjESF_ILi1EjENS0_6memory12LoadWithCastILi3EEENSI_13StoreWithCastILi1EEEEEviT_T0_T2_T3_T4_T5_)
        /*0158*/ 	.short	0x0380
        /*015a*/ 	.short	0x0054


	//----- nvinfo : EIATTR_SW_WAR
	.align		4
.L_3494:
        /*015c*/ 	.byte	0x04, 0x36
        /*015e*/ 	.short	(.L_3496 - .L_3495)
.L_3495:
        /*0160*/ 	.word	0x00000008
.L_3496:


//--------------------- .nv.info._ZN2at6native18elementwise_kernelILi128ELi2EZNS0_22gpu_kernel_impl_nocastIZZZNS0_54_GLOBAL__N__d8c5977b_16_LinearAlgebra_cu_35b291db_316116addr_kernel_cudaERNS_14TensorIteratorERKN3c106ScalarES9_ENKUlvE_clEvENKUlvE1_clEvEUliiiE0_EEvRNS_18TensorIteratorBaseERKT_EUliE_EEviT1_ --------------------------
	.section	.nv.info._ZN2at6native18elementwise_kernelILi128ELi2EZNS0_22gpu_kernel_impl_nocastIZZZNS0_54_GLOBAL__N__d8c5977b_16_LinearAlgebra_cu_35b291db_316116addr_kernel_cudaERNS_14TensorIteratorERKN3c106ScalarES9_ENKUlvE_clEvENKUlvE1_clEvEUliiiE0_EEvRNS_18TensorIteratorBaseERKT_EUliE_EEviT1_,"",@"SHT_CUDA_INFO"
	.sectionflags	@""
	.align	4


	//----- nvinfo : EIATTR_CUDA_API_VERSION
	.align		4
        /*0000*/ 	.byte	0x04, 0x37
        /*0002*/ 	.short	(.L_3498 - .L_3497)
.L_3497:
        /*0004*/ 	.word	0x00000082


	//----- nvinfo : EIATTR_KPARAM_INFO
	.align		4
.L_3498:
        /*0008*/ 	.byte	0x04, 0x17
        /*000a*/ 	.short	(.L_3500 - .L_3499)
.L_3499:
        /*000c*/ 	.word	0x00000000
        /*0010*/ 	.short	0x0001
        /*0012*/ 	.short	0x0008
        /*0014*/ 	.byte	0x00, 0xf0, 0xe1, 0x0b


	//----- nvinfo : EIATTR_KPARAM_INFO
	.align		4
.L_3500:
        /*0018*/ 	.byte	0x04, 0x17
        /*001a*/ 	.short	(.L_3502 - .L_3501)
.L_3501:
        /*001c*/ 	.word	0x00000000
        /*0020*/ 	.short	0x0000
        /*0022*/ 	.short	0x0000
        /*0024*/ 	.byte	0x00, 0xf0, 0x11, 0x00


	//----- nvinfo : EIATTR_SPARSE_MMA_MASK
	.align		4
.L_3502:
        /*0028*/ 	.byte	0x03, 0x50
        /*002a*/ 	.short	0x0000


	//----- nvinfo : EIATTR_MAXREG_COUNT
	.align		4
        /*002c*/ 	.byte	0x03, 0x1b
        /*002e*/ 	.short	0x0080


	//----- nvinfo : EIATTR_MERCURY_ISA_VERSION
	.align		4
        /*0030*/ 	.byte	0x03, 0x5f
        /*0032*/ 	.short	0x0101


	//----- nvinfo : EIATTR_VRC_CTA_INIT_COUNT
	.align		4
        /*0034*/ 	.byte	0x02, 0x4a
	.zero		1
	.zero		1


	//----- nvinfo : EIATTR_EXIT_INSTR_OFFSETS
	.align		4
        /*0038*/ 	.byte	0x04, 0x1c
        /*003a*/ 	.short	(.L_3504 - .L_3503)


	//   ....[0]....
.L_3503:
        /*003c*/ 	.word	0x000001c0


	//   ....[1]....
        /*0040*/ 	.word	0x00000290


	//   ....[2]....
        /*0044*/ 	.word	0x00001bb0


	//   ....[3]....
        /*0048*/ 	.word	0x00003430


	//----- nvinfo : EIATTR_MAX_THREADS
	.align		4
.L_3504:
        /*004c*/ 	.byte	0x04, 0x05
        /*004e*/ 	.short	(.L_3506 - .L_3505)
.L_3505:
        /*0050*/ 	.word	0x00000080
        /*0054*/ 	.word	0x00000001
        /*0058*/ 	.word	0x00000001


	//----- nvinfo : EIATTR_CRS_STACK_SIZE
	.align		4
.L_3506:
        /*005c*/ 	.byte	0x04, 0x1e
        /*005e*/ 	.short	(.L_3508 - .L_3507)
.L_3507:
        /*0060*/ 	.word	0x00000000


	//----- nvinfo : EIATTR_CBANK_PARAM_SIZE
	.align		4
.L_3508:
        /*0064*/ 	.byte	0x03, 0x19
        /*0066*/ 	.short	0x0300


	//----- nvinfo : EIATTR_PARAM_CBANK
	.align		4
        /*0068*/ 	.byte	0x04, 0x0a
        /*006a*/ 	.short	(.L_3510 - .L_3509)
	.align		4
.L_3509:
        /*006c*/ 	.word	index@(.nv.constant0._ZN2at6native18elementwise_kernelILi128ELi2EZNS0_22gpu_kernel_impl_nocastIZZZNS0_54_GLOBAL__N__d8c5977b_16_LinearAlgebra_cu_35b291db_316116addr_kernel_cudaERNS_14TensorIteratorERKN3c106ScalarES9_ENKUlvE_clEvENKUlvE1_clEvEUliiiE0_EEvRNS_18TensorIteratorBaseERKT_EUliE_EEviT1_)
        /*0070*/ 	.short	0x0380
        /*0072*/ 	.short	0x0300


	//----- nvinfo : EIATTR_SW_WAR
	.align		4
.L_3510:
        /*0074*/ 	.byte	0x04, 0x36
        /*0076*/ 	.short	(.L_3512 - .L_3511)
.L_3511:
        /*0078*/ 	.word	0x00000008
.L_3512:


//--------------------- .nv.info._ZN2at6native27unrolled_elementwise_kernelIZZZNS0_54_GLOBAL__N__d8c5977b_16_LinearAlgebra_cu_35b291db_316116addr_kernel_cudaERNS_14TensorIteratorERKN3c106ScalarES8_ENKUlvE_clEvENKUlvE1_clEvEUliiiE0_St5arrayIPcLm4EELi4E23TrivialOffsetCalculatorILi3EjESF_ILi1EjENS0_6memory15LoadWithoutCastENSI_16StoreWithoutCastEEEviT_T0_T2_T3_T4_T5_ --------------------------
	.section	.nv.info._ZN2at6native27unrolled_elementwise_kernelIZZZNS0_54_GLOBAL__N__d8c5977b_16_LinearAlgebra_cu_35b291db_316116addr_kernel_cudaERNS_14TensorIteratorERKN3c106ScalarES8_ENKUlvE_clEvENKUlvE1_clEvEUliiiE0_St5arrayIPcLm4EELi4E23TrivialOffsetCalculatorILi3EjESF_ILi1EjENS0_6memory15LoadWithoutCastENSI_16StoreWithoutCastEEEviT_T0_T2_T3_T4_T5_,"",@"SHT_CUDA_INFO"
	.sectionflags	@""
	.align	4


	//----- nvinfo : EIATTR_CUDA_API_VERSION
	.align		4
        /*0000*/ 	.byte	0x04, 0x37
        /*0002*/ 	.short	(.L_3514 - .L_3513)
.L_3513:
        /*0004*/ 	.word	0x00000082


	//----- nvinfo : EIATTR_KPARAM_INFO
	.align		4
.L_3514:
        /*0008*/ 	.byte	0x04, 0x17
        /*000a*/ 	.short	(.L_3516 - .L_3515)
.L_3515:
        /*000c*/ 	.word	0x00000000
        /*0010*/ 	.short	0x0006
        /*0012*/ 	.short	0x003b
        /*0014*/ 	.byte	0x00, 0xf0, 0x05, 0x00


	//----- nvinfo : EIATTR_KPARAM_INFO
	.align		4
.L_3516:
        /*0018*/ 	.byte	0x04, 0x17
        /*001a*/ 	.short	(.L_3518 - .L_3517)
.L_3517:
        /*001c*/ 	.word	0x00000000
        /*0020*/ 	.short	0x0005
        /*0022*/ 	.short	0x003a
        /*0024*/ 	.byte	0x00, 0xf0, 0x05, 0x00


	//----- nvinfo : EIATTR_KPARAM_INFO
	.align		4
.L_3518:
        /*0028*/ 	.byte	0x04, 0x17
        /*002a*/ 	.short	(.L_3520 - .L_3519)
.L_3519:
        /*002c*/ 	.word	0x00000000
        /*0030*/ 	.short	0x0004
        /*0032*/ 	.short	0x0039
        /*0034*/ 	.byte	0x00, 0xf0, 0x05, 0x00


	//----- nvinfo : EIATTR_KPARAM_INFO
	.align		4
.L_3520:
        /*0038*/ 	.byte	0x04, 0x17
        /*003a*/ 	.short	(.L_3522 - .L_3521)
.L_3521:
        /*003c*/ 	.word	0x00000000
        /*0040*/ 	.short	0x0003
        /*0042*/ 	.short	0x0038
        /*0044*/ 	.byte	0x00, 0xf0, 0x05, 0x00


	//----- nvinfo : EIATTR_KPARAM_INFO
	.align		4
.L_3522:
        /*0048*/ 	.byte	0x04, 0x17
        /*004a*/ 	.short	(.L_3524 - .L_3523)
.L_3523:
        /*004c*/ 	.word	0x00000000
        /*0050*/ 	.short	0x0002
        /*0052*/ 	.short	0x0018
        /*0054*/ 	.byte	0x00, 0xf0, 0x81, 0x00


	//----- nvinfo : EIATTR_KPARAM_INFO
	.align		4
.L_3524:
        /*0058*/ 	.byte	0x04, 0x17
        /*005a*/ 	.short	(.L_3526 - .L_3525)
.L_3525:
        /*005c*/ 	.word	0x00000000
        /*0060*/ 	.short	0x0001
        /*0062*/ 	.short	0x0008
        /*0064*/ 	.byte	0x00, 0xf0, 0x41, 0x00


	//----- nvinfo : EIATTR_KPARAM_INFO
	.align		4
.L_3526:
        /*0068*/ 	.byte	0x04, 0x17
        /*006a*/ 	.short	(.L_3528 - .L_3527)
.L_3527:
        /*006c*/ 	.word	0x00000000
        /*0070*/ 	.short	0x0000
        /*0072*/ 	.short	0x0000
        /*0074*/ 	.byte	0x00, 0xf0, 0x11, 0x00


	//----- nvinfo : EIATTR_SPARSE_MMA_MASK
	.align		4
.L_3528:
        /*0078*/ 	.byte	0x03, 0x50
        /*007a*/ 	.short	0x0000


	//----- nvinfo : EIATTR_MAXREG_COUNT
	.align		4
        /*007c*/ 	.byte	0x03, 0x1b
        /*007e*/ 	.short	0x00ff


	//----- nvinfo : EIATTR_MERCURY_ISA_VERSION
	.align		4
        /*0080*/ 	.byte	0x03, 0x5f
        /*0082*/ 	.short	0x0101


	//----- nvinfo : EIATTR_VRC_CTA_INIT_COUNT
	.align		4
        /*0084*/ 	.byte	0x02, 0x4a
	.zero		1
	.zero		1


	//----- nvinfo : EIATTR_EXIT_INSTR_OFFSETS
	.align		4
        /*0088*/ 	.byte	0x04, 0x1c
        /*008a*/ 	.short	(.L_3530 - .L_3529)


	//   ....[0]....
.L_3529:
        /*008c*/ 	.word	0x00000660


	//   ....[1]....
        /*0090*/ 	.word	0x000006b0


	//----- nvinfo : EIATTR_MAX_THREADS
	.align		4
.L_3530:
        /*0094*/ 	.byte	0x04, 0x05
        /*0096*/ 	.short	(.L_3532 - .L_3531)
.L_3531:
        /*0098*/ 	.word	0x00000080
        /*009c*/ 	.word	0x00000001
        /*00a0*/ 	.word	0x00000001


	//----- nvinfo : EIATTR_CRS_STACK_SIZE
	.align		4
.L_3532:
        /*00a4*/ 	.byte	0x04, 0x1e
        /*00a6*/ 	.short	(.L_3534 - .L_3533)
.L_3533:
        /*00a8*/ 	.word	0x00000000


	//----- nvinfo : EIATTR_CBANK_PARAM_SIZE
	.align		4
.L_3534:
        /*00ac*/ 	.byte	0x03, 0x19
        /*00ae*/ 	.short	0x003c


	//----- nvinfo : EIATTR_PARAM_CBANK
	.align		4
        /*00b0*/ 	.byte	0x04, 0x0a
        /*00b2*/ 	.short	(.L_3536 - .L_3535)
	.align		4
.L_3535:
        /*00b4*/ 	.word	index@(.nv.constant0._ZN2at6native27unrolled_elementwise_kernelIZZZNS0_54_GLOBAL__N__d8c5977b_16_LinearAlgebra_cu_35b291db_316116addr_kernel_cudaERNS_14TensorIteratorERKN3c106ScalarES8_ENKUlvE_clEvENKUlvE1_clEvEUliiiE0_St5arrayIPcLm4EELi4E23TrivialOffsetCalculatorILi3EjESF_ILi1EjENS0_6memory15LoadWithoutCastENSI_16StoreWithoutCastEEEviT_T0_T2_T3_T4_T5_)
        /*00b8*/ 	.short	0x0380
        /*00ba*/ 	.short	0x003c


	//----- nvinfo : EIATTR_SW_WAR
	.align		4
.L_3536:
        /*00bc*/ 	.byte	0x04, 0x36
        /*00be*/ 	.short	(.L_3538 - .L_3537)
.L_3537:
        /*00c0*/ 	.word	0x00000008
.L_3538:


//--------------------- .nv.info._ZN2at6native29vectorized_elementwise_kernelILi2EZZZNS0_54_GLOBAL__N__d8c5977b_16_LinearAlgebra_cu_35b291db_316116addr_kernel_cudaERNS_14TensorIteratorERKN3c106ScalarES8_ENKUlvE_clEvENKUlvE1_clEvEUliiiE0_St5arrayIPcLm4EEEEviT0_T1_ --------------------------
	.section	.nv.info._ZN2at6native29vectorized_elementwise_kernelILi2EZZZNS0_54_GLOBAL__N__d8c5977b_16_LinearAlgebra_cu_35b291db_316116addr_kernel_cudaERNS_14TensorIteratorERKN3c106ScalarES8_ENKUlvE_clEvENKUlvE1_clEvEUliiiE0_St5arrayIPcLm4EEEEviT0_T1_,"",@"SHT_CUDA_INFO"
	.sectionflags	@""
	.align	4


	//----- nvinfo : EIATTR_CUDA_API_VERSION
	.align		4
        /*0000*/ 	.byte	0x04, 0x37
        /*0002*/ 	.short	(.L_3540 - .L_3539)
.L_3539:
        /*0004*/ 	.word	0x00000082


	//----- nvinfo : EIATTR_KPARAM_INFO
	.align		4
.L_3540:
        /*0008*/ 	.byte	0x04, 0x17
        /*000a*/ 	.short	(.L_3542 - .L_3541)
.L_3541:
        /*000c*/ 	.word	0x00000000
        /*0010*/ 	.short	0x0002
        /*0012*/ 	.short	0x0018
        /*0014*/ 	.byte	0x00, 0xf0, 0x81, 0x00


	//----- nvinfo : EIATTR_KPARAM_INFO
	.align		4
.L_3542:
        /*0018*/ 	.byte	0x04, 0x17
        /*001a*/ 	.short	(.L_3544 - .L_3543)
.L_3543:
        /*001c*/ 	.word	0x00000000
        /*0020*/ 	.short	0x0001
        /*0022*/ 	.short	0x0008
        /*0024*/ 	.byte	0x00, 0xf0, 0x41, 0x00


	//----- nvinfo : EIATTR_KPARAM_INFO
	.align		4
.L_3544:
        /*0028*/ 	.byte	0x04, 0x17
        /*002a*/ 	.short	(.L_3546 - .L_3545)
.L_3545:
        /*002c*/ 	.word	0x00000000
        /*0030*/ 	.short	0x0000
        /*0032*/ 	.short	0x0000
        /*0034*/ 	.byte	0x00, 0xf0, 0x11, 0x00


	//----- nvinfo : EIATTR_SPARSE_MMA_MASK
	.align		4
.L_3546:
        /*0038*/ 	.byte	0x03, 0x50
        /*003a*/ 	.short	0x0000


	//----- nvinfo : EIATTR_MAXREG_COUNT
	.align		4
        /*003c*/ 	.byte	0x03, 0x1b
        /*003e*/ 	.short	0x00ff


	//----- nvinfo : EIATTR_MERCURY_ISA_VERSION
	.align		4
        /*0040*/ 	.byte	0x03, 0x5f
        /*0042*/ 	.short	0x0101


	//----- nvinfo : EIATTR_VRC_CTA_INIT_COUNT
	.align		4
        /*0044*/ 	.byte	0x02, 0x4a
	.zero		1
	.zero		1


	//----- nvinfo : EIATTR_EXIT_INSTR_OFFSETS
	.align		4
        /*0048*/ 	.byte	0x04, 0x1c
        /*004a*/ 	.short	(.L_3548 - .L_3547)


	//   ....[0]....
.L_3547:
        /*004c*/ 	.word	0x00000c90


	//   ....[1]....
        /*0050*/ 	.word	0x00000ce0


	//   ....[2]....
        /*0054*/ 	.word	0x00001060


	//----- nvinfo : EIATTR_MAX_THREADS
	.align		4
.L_3548:
        /*0058*/ 	.byte	0x04, 0x05
        /*005a*/ 	.short	(.L_3550 - .L_3549)
.L_3549:
        /*005c*/ 	.word	0x00000080
        /*0060*/ 	.word	0x00000001
        /*0064*/ 	.word	0x00000001


	//----- nvinfo : EIATTR_CRS_STACK_SIZE
	.align		4
.L_3550:
        /*0068*/ 	.byte	0x04, 0x1e
        /*006a*/ 	.short	(.L_3552 - .L_3551)
.L_3551:
        /*006c*/ 	.word	0x00000000


	//----- nvinfo : EIATTR_CBANK_PARAM_SIZE
	.align		4
.L_3552:
        /*0070*/ 	.byte	0x03, 0x19
        /*0072*/ 	.short	0x0038


	//----- nvinfo : EIATTR_PARAM_CBANK
	.align		4
        /*0074*/ 	.byte	0x04, 0x0a
        /*0076*/ 	.short	(.L_3554 - .L_3553)
	.align		4
.L_3553:
        /*0078*/ 	.word	index@(.nv.constant0._ZN2at6native29vectorized_elementwise_kernelILi2EZZZNS0_54_GLOBAL__N__d8c5977b_16_LinearAlgebra_cu_35b291db_316116addr_kernel_cudaERNS_14TensorIteratorERKN3c106ScalarES8_ENKUlvE_clEvENKUlvE1_clEvEUliiiE0_St5arrayIPcLm4EEEEviT0_T1_)
        /*007c*/ 	.short	0x0380
        /*007e*/ 	.short	0x0038


	//----- nvinfo : EIATTR_SW_WAR
	.align		4
.L_3554:
        /*0080*/ 	.byte	0x04, 0x36
        /*0082*/ 	.short	(.L_3556 - .L_3555)
.L_3555:
        /*0084*/ 	.word	0x00000008
.L_3556:


//--------------------- .nv.info._ZN2at6native29vectorized_elementwise_kernelILi4EZZZNS0_54_GLOBAL__N__d8c5977b_16_LinearAlgebra_cu_35b291db_316116addr_kernel_cudaERNS_14TensorIteratorERKN3c106ScalarES8_ENKUlvE_clEvENKUlvE1_clEvEUliiiE0_St5arrayIPcLm4EEEEviT0_T1_ --------------------------
	.section	.nv.info._ZN2at6native29vectorized_elementwise_kernelILi4EZZZNS0_54_GLOBAL__N__d8c5977b_16_LinearAlgebra_cu_35b291db_316116addr_kernel_cudaERNS_14TensorIteratorERKN3c106ScalarES8_ENKUlvE_clEvENKUlvE1_clEvEUliiiE0_St5arrayIPcLm4EEEEviT0_T1_,"",@"SHT_CUDA_INFO"
	.sectionflags	@""
	.align	4


	//----- nvinfo : EIATTR_CUDA_API_VERSION
	.align		4
        /*0000*/ 	.byte	0x04, 0x37
        /*0002*/ 	.short	(.L_3558 - .L_3557)
.L_3557:
        /*0004*/ 	.word	0x00000082


	//----- nvinfo : EIATTR_KPARAM_INFO
	.align		4
.L_3558:
        /*0008*/ 	.byte	0x04, 0x17
        /*000a*/ 	.short	(.L_3560 - .L_3559)
.L_3559:
        /*000c*/ 	.word	0x00000000
        /*0010*/ 	.short	0x0002
        /*0012*/ 	.short	0x0018
        /*0014*/ 	.byte	0x00, 0xf0, 0x81, 0x00


	//----- nvinfo : EIATTR_KPARAM_INFO
	.align		4
.L_3560:
        /*0018*/ 	.byte	0x04, 0x17
        /*001a*/ 	.short	(.L_3562 - .L_3561)
.L_3561:
        /*001c*/ 	.word	0x00000000
        /*0020*/ 	.short	0x0001
        /*0022*/ 	.short	0x0008
        /*0024*/ 	.byte	0x00, 0xf0, 0x41, 0x00


	//----- nvinfo : EIATTR_KPARAM_INFO
	.align		4
.L_3562:
        /*0028*/ 	.byte	0x04, 0x17
        /*002a*/ 	.short	(.L_3564 - .L_3563)
.L_3563:
        /*002c*/ 	.word	0x00000000
        /*0030*/ 	.short	0x0000
        /*0032*/ 	.short	0x0000
        /*0034*/ 	.byte	0x00, 0xf0, 0x11, 0x00


	//----- nvinfo : EIATTR_SPARSE_MMA_MASK
	.align		4
.L_3564:
        /*0038*/ 	.byte	0x03, 0x50
        /*003a*/ 	.short	0x0000


	//----- nvinfo : EIATTR_MAXREG_COUNT
	.align		4
        /*003c*/ 	.byte	0x03, 0x1b
        /*003e*/ 	.short	0x00ff


	//----- nvinfo : EIATTR_MERCURY_ISA_VERSION
	.align		4
        /*0040*/ 	.byte	0x03, 0x5f
        /*0042*/ 	.short	0x0101


	//----- nvinfo : EIATTR_VRC_CTA_INIT_COUNT
	.align		4
        /*0044*/ 	.byte	0x02, 0x4a
	.zero		1
	.zero		1


	//----- nvinfo : EIATTR_EXIT_INSTR_OFFSETS
	.align		4
        /*0048*/ 	.byte	0x04, 0x1c
        /*004a*/ 	.short	(.L_3566 - .L_3565)


	//   ....[0]....
.L_3565:
        /*004c*/ 	.word	0x00000c90


	//   ....[1]....
        /*0050*/ 	.word	0x00000ce0


	//   ....[2]....
        /*0054*/ 	.word	0x00000fe0


	//----- nvinfo : EIATTR_MAX_THREADS
	.align		4
.L_3566:
        /*0058*/ 	.byte	0x04, 0x05
        /*005a*/ 	.short	(.L_3568 - .L_3567)
.L_3567:
        /*005c*/ 	.word	0x00000080
        /*0060*/ 	.word	0x00000001
        /*0064*/ 	.word	0x00000001


	//----- nvinfo : EIATTR_CRS_STACK_SIZE
	.align		4
.L_3568:
        /*0068*/ 	.byte	0x04, 0x1e
        /*006a*/ 	.short	(.L_3570 - .L_3569)
.L_3569:
        /*006c*/ 	.word	0x00000000


	//----- nvinfo : EIATTR_CBANK_PARAM_SIZE
	.align		4
.L_3570:
        /*0070*/ 	.byte	0x03, 0x19
        /*0072*/ 	.short	0x0038


	//----- nvinfo : EIATTR_PARAM_CBANK
	.align		4
        /*0074*/ 	.byte	0x04, 0x0a
        /*0076*/ 	.short	(.L_3572 - .L_3571)
	.align		4
.L_3571:
        /*0078*/ 	.word	index@(.nv.constant0._ZN2at6native29vectorized_elementwise_kernelILi4EZZZNS0_54_GLOBAL__N__d8c5977b_16_LinearAlgebra_cu_35b291db_316116addr_kernel_cudaERNS_14TensorIteratorERKN3c106ScalarES8_ENKUlvE_clEvENKUlvE1_clEvEUliiiE0_St5arrayIPcLm4EEEEviT0_T1_)
        /*007c*/ 	.short	0x0380
        /*007e*/ 	.short	0x0038


	//----- nvinfo : EIATTR_SW_WAR
	.align		4
.L_3572:
        /*0080*/ 	.byte	0x04, 0x36
        /*0082*/ 	.short	(.L_3574 - .L_3573)
.L_3573:
        /*0084*/ 	.word	0x00000008
.L_3574:


//--------------------- .nv.info._ZN2at6native29vectorized_elementwise_kernelILi8EZZZNS0_54_GLOBAL__N__d8c5977b_16_LinearAlgebra_cu_35b291db_316116addr_kernel_cudaERNS_14TensorIteratorERKN3c106ScalarES8_ENKUlvE_clEvENKUlvE1_clEvEUliiiE0_St5arrayIPcLm4EEEEviT0_T1_ --------------------------
	.section	.nv.info._ZN2at6native29vectorized_elementwise_kernelILi8EZZZNS0_54_GLOBAL__N__d8c5977b_16_LinearAlgebra_cu_35b291db_316116addr_kernel_cudaERNS_14TensorIteratorERKN3c106ScalarES8_ENKUlvE_clEvENKUlvE1_clEvEUliiiE0_St5arrayIPcLm4EEEEviT0_T1_,"",@"SHT_CUDA_INFO"
	.sectionflags	@""
	.align	4


	//----- nvinfo : EIATTR_CUDA_API_VERSION
	.align		4
        /*0000*/ 	.byte	0x04, 0x37
        /*0002*/ 	.short	(.L_3576 - .L_3575)
.L_3575:
        /*0004*/ 	.word	0x00000082


	//----- nvinfo : EIATTR_KPARAM_INFO
	.align		4
.L_3576:
        /*0008*/ 	.byte	0x04, 0x17
        /*000a*/ 	.short	(.L_3578 - .L_3577)
.L_3577:
        /*000c*/ 	.word	0x00000000
        /*0010*/ 	.short	0x0002
        /*0012*/ 	.short	0x0018
        /*0014*/ 	.byte	0x00, 0xf0, 0x81, 0x00


	//----- nvinfo : EIATTR_KPARAM_INFO
	.align		4
.L_3578:
        /*0018*/ 	.byte	0x04, 0x17
        /*001a*/ 	.short	(.L_3580 - .L_3579)
.L_3579:
        /*001c*/ 	.word	0x00000000
        /*0020*/ 	.short	0x0001
        /*0022*/ 	.short	0x0008
        /*0024*/ 	.byte	0x00, 0xf0, 0x41, 0x00


	//----- nvinfo : EIATTR_KPARAM_INFO
	.align		4
.L_3580:
        /*0028*/ 	.byte	0x04, 0x17
        /*002a*/ 	.short	(.L_3582 - .L_3581)
.L_3581:
        /*002c*/ 	.word	0x00000000
        /*0030*/ 	.short	0x0000
        /*0032*/ 	.short	0x0000
        /*0034*/ 	.byte	0x00, 0xf0, 0x11, 0x00


	//----- nvinfo : EIATTR_SPARSE_MMA_MASK
	.align		4
.L_3582:
        /*0038*/ 	.byte	0x03, 0x50
        /*003a*/ 	.short	0x0000


	//----- nvinfo : EIATTR_MAXREG_COUNT
	.align		4
        /*003c*/ 	.byte	0x03, 0x1b
        /*003e*/ 	.short	0x00ff


	//----- nvinfo : EIATTR_MERCURY_ISA_VERSION
	.align		4
        /*0040*/ 	.byte	0x03, 0x5f
        /*0042*/ 	.short	0x0101


	//----- nvinfo : EIATTR_VRC_CTA_INIT_COUNT
	.align		4
        /*0044*/ 	.byte	0x02, 0x4a
	.zero		1
	.zero		1


	//----- nvinfo : EIATTR_EXIT_INSTR_OFFSETS
	.align		4
        /*0048*/ 	.byte	0x04, 0x1c
        /*004a*/ 	.short	(.L_3584 - .L_3583)


	//   ....[0]....
.L_3583:
        /*004c*/ 	.word	0x00000c90


	//   ....[1]....
        /*0050*/ 	.word	0x00000ce0


	//   ....[2]....
        /*0054*/ 	.word	0x00000fa0


	//----- nvinfo : EIATTR_MAX_THREADS
	.align		4
.L_3584:
        /*0058*/ 	.byte	0x04, 0x05
        /*005a*/ 	.short	(.L_3586 - .L_3585)
.L_3585:
        /*005c*/ 	.word	0x00000080
        /*0060*/ 	.word	0x00000001
        /*0064*/ 	.word	0x00000001


	//----- nvinfo : EIATTR_CRS_STACK_SIZE
	.align		4
.L_3586:
        /*0068*/ 	.byte	0x04, 0x1e
        /*006a*/ 	.short	(.L_3588 - .L_3587)
.L_3587:
        /*006c*/ 	.word	0x00000000


	//----- nvinfo : EIATTR_CBANK_PARAM_SIZE
	.align		4
.L_3588:
        /*0070*/ 	.byte	0x03, 0x19
        /*0072*/ 	.short	0x0038


	//----- nvinfo : EIATTR_PARAM_CBANK
	.align		4
        /*0074*/ 	.byte	0x04, 0x0a
        /*0076*/ 	.short	(.L_3590 - .L_3589)
	.align		4
.L_3589:
        /*0078*/ 	.word	index@(.nv.constant0._ZN2at6native29vectorized_elementwise_kernelILi8EZZZNS0_54_GLOBAL__N__d8c5977b_16_LinearAlgebra_cu_35b291db_316116addr_kernel_cudaERNS_14TensorIteratorERKN3c106ScalarES8_ENKUlvE_clEvENKUlvE1_clEvEUliiiE0_St5arrayIPcLm4EEEEviT0_T1_)
        /*007c*/ 	.short	0x0380
        /*007e*/ 	.short	0x0038


	//----- nvinfo : EIATTR_SW_WAR
	.align		4
.L_3590:
        /*0080*/ 	.byte	0x04, 0x36
        /*0082*/ 	.short	(.L_3592 - .L_3591)
.L_3591:
        /*0084*/ 	.word	0x00000008
.L_3592:


//--------------------- .nv.info._ZN2at6native18elementwise_kernelILi128ELi4EZNS0_15gpu_kernel_implIZZZNS0_54_GLOBAL__N__d8c5977b_16_LinearAlgebra_cu_35b291db_316116addr_kernel_cudaERNS_14TensorIteratorERKN3c106ScalarES9_ENKUlvE_clEvENKUlvE1_clEvEUliiiE_EEvRNS_18TensorIteratorBaseERKT_EUliE_EEviT1_ --------------------------
	.section	.nv.info._ZN2at6native18elementwise_kernelILi128ELi4EZNS0_15gpu_kernel_implIZZZNS0_54_GLOBAL__N__d8c5977b_16_LinearAlgebra_cu_35b291db_316116addr_kernel_cudaERNS_14TensorIteratorERKN3c106ScalarES9_ENKUlvE_clEvENKUlvE1_clEvEUliiiE_EEvRNS_18TensorIteratorBaseERKT_EUliE_EEviT1_,"",@"SHT_CUDA_INFO"
	.sectionflags	@""
	.align	4


	//----- nvinfo : EIATTR_CUDA_API_VERSION
	.align		4
        /*0000*/ 	.byte	0x04, 0x37
        /*0002*/ 	.short	(.L_3594 - .L_3593)
.L_3593:
        /*0004*/ 	.word	0x00000082


	//----- nvinfo : EIATTR_KPARAM_INFO
	.align		4
.L_3594:
        /*0008*/ 	.byte	0x04, 0x17
        /*000a*/ 	.short	(.L_3596 - .L_3595)
.L_3595:
        /*000c*/ 	.word	0x00000000
        /*0010*/ 	.short	0x0001
        /*0012*/ 	.short	0x0008
        /*0014*/ 	.byte	0x00, 0xf0, 0x01, 0x0c


	//----- nvinfo : EIATTR_KPARAM_INFO
	.align		4
.L_3596:
        /*0018*/ 	.byte	0x04, 0x17
        /*001a*/ 	.short	(.L_3598 - .L_3597)
.L_3597:
        /*001c*/ 	.word	0x00000000
        /*0020*/ 	.short	0x0000
        /*0022*/ 	.short	0x0000
        /*0024*/ 	.byte	0x00, 0xf0, 0x11, 0x00


	//----- nvinfo : EIATTR_SPARSE_MMA_MASK
	.align		4
.L_3598:
        /*0028*/ 	.byte	0x03, 0x50
        /*002a*/ 	.short	0x0000


	//----- nvinfo : EIATTR_MAXREG_COUNT
	.align		4
        /*002c*/ 	.byte	0x03, 0x1b
        /*002e*/ 	.short	0x0080


	//----- nvinfo : EIATTR_EXTERNS
	.align		4
        /*0030*/ 	.byte	0x04, 0x0f
        /*0032*/ 	.short	(.L_3600 - .L_3599)


	//   ....[0]....
	.align		4
.L_3599:
        /*0034*/ 	.word	index@(__assertfail)


	//----- nvinfo : EIATTR_MERCURY_ISA_VERSION
	.align		4
.L_3600:
        /*0038*/ 	.byte	0x03, 0x5f
        /*003a*/ 	.short	0x0101


	//----- nvinfo : EIATTR_VRC_CTA_INIT_COUNT
	.align		4
        /*003c*/ 	.byte	0x02, 0x4a
	.zero		1
	.zero		1


	//----- nvinfo : EIATTR_SYSCALL_OFFSETS
	.align		4
        /*0040*/ 	.byte	0x04, 0x46
        /*0042*/ 	.short	(.L_3602 - .L_3601)


	//   ....[0]....
.L_3601:
        /*0044*/ 	.word	0x000018c0


	//   ....[1]....
        /*0048*/ 	.word	0x000025a0


	//   ....[2]....
        /*004c*/ 	.word	0x00003380


	//   ....[3]....
        /*0050*/ 	.word	0x00004170


	//   ....[4]....
        /*0054*/ 	.word	0x00005ac0


	//   ....[5]....
        /*0058*/ 	.word	0x00006850


	//   ....[6]....
        /*005c*/ 	.word	0x00007630


	//   ....[7]....
        /*0060*/ 	.word	0x00008220


	//   ....[8]....
        /*0064*/ 	.word	0x00009cb0


	//   ....[9]....
        /*0068*/ 	.word	0x0000aa40


	//   ....[10]....
        /*006c*/ 	.word	0x0000b820


	//   ....[11]....
        /*0070*/ 	.word	0x0000c410


	//   ....[12]....
        /*0074*/ 	.word	0x0000ded0


	//   ....[13]....
        /*0078*/ 	.word	0x0000ec60


	//   ....[14]....
        /*007c*/ 	.word	0x0000fa40


	//   ....[15]....
        /*0080*/ 	.word	0x00010600


	//----- nvinfo : EIATTR_EXIT_INSTR_OFFSETS
	.align		4
.L_3602:
        /*0084*/ 	.byte	0x04, 0x1c
        /*0086*/ 	.short	(.L_3604 - .L_3603)


	//   ....[0]....
.L_3603:
        /*0088*/ 	.word	0x0000c6f0


	//   ....[1]....
        /*008c*/ 	.word	0x0000fb90


	//   ....[2]....
        /*0090*/ 	.word	0x0000fbb0


	//   ....[3]....
        /*0094*/ 	.word	0x0000fc40


	//   ....[4]....
        /*0098*/ 	.word	0x0000fc60


	//   ....[5]....
        /*009c*/ 	.word	0x0000fc80


	//   ....[6]....
        /*00a0*/ 	.word	0x0000fd10


	//   ....[7]....
        /*00a4*/ 	.word	0x0000fd50


	//   ....[8]....
        /*00a8*/ 	.word	0x0000fdf0


	//   ....[9]....
        /*00ac*/ 	.word	0x0000fe40


	//   ....[10]....
        /*00b0*/ 	.word	0x0000fe70


	//   ....[11]....
        /*00b4*/ 	.word	0x0000ff30


	//   ....[12]....
        /*00b8*/ 	.word	0x000100a0


	//   ....[13]....
        /*00bc*/ 	.word	0x00010210


	//   ....[14]....
        /*00c0*/ 	.word	0x00010370


	//   ....[15]....
        /*00c4*/ 	.word	0x000103a0


	//   ....[16]....
        /*00c8*/ 	.word	0x000103c0


	//   ....[17]....
        /*00cc*/ 	.word	0x00010460


	//   ....[18]....
        /*00d0*/ 	.word	0x000104a0


	//   ....[19]....
        /*00d4*/ 	.word	0x00010610


	//   ....[20]....
        /*00d8*/ 	.word	0x00010720


	//   ....[21]....
        /*00dc*/ 	.word	0x00010860


	//   ....[22]....
        /*00e0*/ 	.word	0x000108a0


	//----- nvinfo : EIATTR_MAX_THREADS
	.align		4
.L_3604:
        /*00e4*/ 	.byte	0x04, 0x05
        /*00e6*/ 	.short	(.L_3606 - .L_3605)
.L_3605:
        /*00e8*/ 	.word	0x00000080
        /*00ec*/ 	.word	0x00000001
        /*00f0*/ 	.word	0x00000001


	//----- nvinfo : EIATTR_CRS_STACK_SIZE
	.align		4
.L_3606:
        /*00f4*/ 	.byte	0x04, 0x1e
        /*00f6*/ 	.short	(.L_3608 - .L_3607)
.L_3607:
        /*00f8*/ 	.word	0x00000000


	//----- nvinfo : EIATTR_CBANK_PARAM_SIZE
	.align		4
.L_3608:
        /*00fc*/ 	.byte	0x03, 0x19
        /*00fe*/ 	.short	0x0308


	//----- nvinfo : EIATTR_PARAM_CBANK
	.align		4
        /*0100*/ 	.byte	0x04, 0x0a
        /*0102*/ 	.short	(.L_3610 - .L_3609)
	.align		4
.L_3609:
        /*0104*/ 	.word	index@(.nv.constant0._ZN2at6native18elementwise_kernelILi128ELi4EZNS0_15gpu_kernel_implIZZZNS0_54_GLOBAL__N__d8c5977b_16_LinearAlgebra_cu_35b291db_316116addr_kernel_cudaERNS_14TensorIteratorERKN3c106ScalarES9_ENKUlvE_clEvENKUlvE1_clEvEUliiiE_EEvRNS_18TensorIteratorBaseERKT_EUliE_EEviT1_)
        /*0108*/ 	.short	0x0380
        /*010a*/ 	.short	0x0308


	//----- nvinfo : EIATTR_SW_WAR
	.align		4
.L_3610:
        /*010c*/ 	.byte	0x04, 0x36
        /*010e*/ 	.short	(.L_3612 - .L_3611)
.L_3611:
        /*0110*/ 	.word	0x00000008
.L_3612:


//--------------------- .nv.info._ZN2at6native27unrolled_elementwise_kernelIZZZNS0_54_GLOBAL__N__d8c5977b_16_LinearAlgebra_cu_35b291db_316116addr_kernel_cudaERNS_14TensorIteratorERKN3c106ScalarES8_ENKUlvE_clEvENKUlvE1_clEvEUliiiE_St5arrayIPcLm4EELi4E23TrivialOffsetCalculatorILi3EjESF_ILi1EjENS0_6memory12LoadWithCastILi3EEENSI_13StoreWithCastILi1EEEEEviT_T0_T2_T3_T4_T5_ --------------------------
	.section	.nv.info._ZN2at6native27unrolled_elementwise_kernelIZZZNS0_54_GLOBAL__N__d8c5977b_16_LinearAlgebra_cu_35b291db_316116addr_kernel_cudaERNS_14TensorIteratorERKN3c106ScalarES8_ENKUlvE_clEvENKUlvE1_clEvEUliiiE_St5arrayIPcLm4EELi4E23TrivialOffsetCalculatorILi3EjESF_ILi1EjENS0_6memory12LoadWithCastILi3EEENSI_13StoreWithCastILi1EEEEEviT_T0_T2_T3_T4_T5_,"",@"SHT_CUDA_INFO"
	.sectionflags	@""
	.align	4


	//----- nvinfo : EIATTR_CUDA_API_VERSION
	.align		4
        /*0000*/ 	.byte	0x04, 0x37
        /*0002*/ 	.short	(.L_3614 - .L_3613)
.L_3613:
        /*0004*/ 	.word	0x00000082


	//----- nvinfo : EIATTR_KPARAM_INFO
	.align		4
.L_3614:
        /*0008*/ 	.byte	0x04, 0x17
        /*000a*/ 	.short	(.L_3616 - .L_3615)
.L_3615:
        /*000c*/ 	.word	0x00000000
        /*0010*/ 	.short	0x0006
        /*0012*/ 	.short	0x004c
        /*0014*/ 	.byte	0x00, 0xf0, 0x21, 0x00


	//----- nvinfo : EIATTR_KPARAM_INFO
	.align		4
.L_3616:
        /*0018*/ 	.byte	0x04, 0x17
        /*001a*/ 	.short	(.L_3618 - .L_3617)
.L_3617:
        /*001c*/ 	.word	0x00000000
        /*0020*/ 	.short	0x0005
        /*0022*/ 	.short	0x003c
        /*0024*/ 	.byte	0x00, 0xf0, 0x41, 0x00


	//----- nvinfo : EIATTR_KPARAM_INFO
	.align		4
.L_3618:
        /*0028*/ 	.byte	0x04, 0x17
        /*002a*/ 	.short	(.L_3620 - .L_3619)
.L_3619:
        /*002c*/ 	.word	0x00000000
        /*0030*/ 	.short	0x0004
        /*0032*/ 	.short	0x0039
        /*0034*/ 	.byte	0x00, 0xf0, 0x05, 0x00


	//----- nvinfo : EIATTR_KPARAM_INFO
	.align		4
.L_3620:
        /*0038*/ 	.byte	0x04, 0x17
        /*003a*/ 	.short	(.L_3622 - .L_3621)
.L_3621:
        /*003c*/ 	.word	0x00000000
        /*0040*/ 	.short	0x0003
        /*0042*/ 	.short	0x0038
        /*0044*/ 	.byte	0x00, 0xf0, 0x05, 0x00


	//----- nvinfo : EIATTR_KPARAM_INFO
	.align		4
.L_3622:
        /*0048*/ 	.byte	0x04, 0x17
        /*004a*/ 	.short	(.L_3624 - .L_3623)
.L_3623:
        /*004c*/ 	.word	0x00000000
        /*0050*/ 	.short	0x0002
        /*0052*/ 	.short	0x0018
        /*0054*/ 	.byte	0x00, 0xf0, 0x81, 0x00


	//----- nvinfo : EIATTR_KPARAM_INFO
	.align		4
.L_3624:
        /*0058*/ 	.byte	0x04, 0x17
        /*005a*/ 	.short	(.L_3626 - .L_3625)
.L_3625:
        /*005c*/ 	.word	0x00000000
        /*0060*/ 	.short	0x0001
        /*0062*/ 	.short	0x0008
        /*0064*/ 	.byte	0x00, 0xf0, 0x41, 0x00


	//----- nvinfo : EIATTR_KPARAM_INFO
	.align		4
.L_3626:
        /*0068*/ 	.byte	0x04, 0x17
        /*006a*/ 	.short	(.L_3628 - .L_3627)
.L_3627:
        /*006c*/ 	.word	0x00000000
        /*0070*/ 	.short	0x0000
        /*0072*/ 	.short	0x0000
        /*0074*/ 	.byte	0x00, 0xf0, 0x11, 0x00


	//----- nvinfo : EIATTR_SPARSE_MMA_MASK
	.align		4
.L_3628:
        /*0078*/ 	.byte	0x03, 0x50
        /*007a*/ 	.short	0x0000


	//----- nvinfo : EIATTR_MAXREG_COUNT
	.align		4
        /*007c*/ 	.byte	0x03, 0x1b
        /*007e*/ 	.short	0x00ff


	//----- nvinfo : EIATTR_EXTERNS
	.align		4
        /*0080*/ 	.byte	0x04, 0x0f
        /*0082*/ 	.short	(.L_3630 - .L_3629)


	//   ....[0]....
	.align		4
.L_3629:
        /*0084*/ 	.word	index@(__assertfail)


	//----- nvinfo : EIATTR_MERCURY_ISA_VERSION
	.align		4
.L_3630:
        /*0088*/ 	.byte	0x03, 0x5f
        /*008a*/ 	.short	0x0101


	//----- nvinfo : EIATTR_VRC_CTA_INIT_COUNT
	.align		4
        /*008c*/ 	.byte	0x02, 0x4a
	.zero		1
	.zero		1


	//----- nvinfo : EIATTR_SYSCALL_OFFSETS
	.align		4
        /*0090*/ 	.byte	0x04, 0x46
        /*0092*/ 	.short	(.L_3632 - .L_3631)


	//   ....[0]....
.L_3631:
        /*0094*/ 	.word	0x00000270


	//   ....[1]....
        /*0098*/ 	.word	0x00000f70


	//   ....[2]....
        /*009c*/ 	.word	0x00001d70


	//   ....[3]....
        /*00a0*/ 	.word	0x00002060


	//   ....[4]....
        /*00a4*/ 	.word	0x00002e10


	//   ....[5]....
        /*00a8*/ 	.word	0x00003c10


	//   ....[6]....
        /*00ac*/ 	.word	0x00003e60


	//   ....[7]....
        /*00b0*/ 	.word	0x00004c20


	//   ....[8]....
        /*00b4*/ 	.word	0x00005a20


	//   ....[9]....
        /*00b8*/ 	.word	0x00005c70


	//   ....[10]....
        /*00bc*/ 	.word	0x00006a30


	//   ....[11]....
        /*00c0*/ 	.word	0x00007840


	//   ....[12]....
        /*00c4*/ 	.word	0x00008680


	//   ....[13]....
        /*00c8*/ 	.word	0x000093b0


	//   ....[14]....
        /*00cc*/ 	.word	0x0000a240


	//   ....[15]....
        /*00d0*/ 	.word	0x0000b0b0


	//----- nvinfo : EIATTR_EXIT_INSTR_OFFSETS
	.align		4
.L_3632:
        /*00d4*/ 	.byte	0x04, 0x1c
        /*00d6*/ 	.short	(.L_3634 - .L_3633)


	//   ....[0]....
.L_3633:
        /*00d8*/ 	.word	0x0000a510


	//   ....[1]....
        /*00dc*/ 	.word	0x0000a640


	//   ....[2]....
        /*00e0*/ 	.word	0x0000a660


	//   ....[3]....
        /*00e4*/ 	.word	0x0000a6f0


	//   ....[4]....
        /*00e8*/ 	.word	0x0000a710


	//   ....[5]....
        /*00ec*/ 	.word	0x0000a730


	//   ....[6]....
        /*00f0*/ 	.word	0x0000a7c0


	//   ....[7]....
        /*00f4*/ 	.word	0x0000a800


	//   ....[8]....
        /*00f8*/ 	.word	0x0000a8a0


	//   ....[9]....
        /*00fc*/ 	.word	0x0000a8f0


	//   ....[10]....
        /*0100*/ 	.word	0x0000a920


	//   ....[11]....
        /*0104*/ 	.word	0x0000a9e0


	//   ....[12]....
        /*0108*/ 	.word	0x0000ab50


	//   ....[13]....
        /*010c*/ 	.word	0x0000acc0


	//   ....[14]....
        /*0110*/ 	.word	0x0000ae20


	//   ....[15]....
        /*0114*/ 	.word	0x0000ae50


	//   ....[16]....
        /*0118*/ 	.word	0x0000ae70


	//   ....[17]....
        /*011c*/ 	.word	0x0000af10


	//   ....[18]....
        /*0120*/ 	.word	0x0000af50


	//   ....[19]....
        /*0124*/ 	.word	0x0000b0c0


	//   ....[20]....
        /*0128*/ 	.word	0x0000b1d0


	//   ....[21]....
        /*012c*/ 	.word	0x0000b310


	//   ....[22]....
        /*0130*/ 	.word	0x0000b350


	//----- nvinfo : EIATTR_MAX_THREADS
	.align		4
.L_3634:
        /*0134*/ 	.byte	0x04, 0x05
        /*0136*/ 	.short	(.L_3636 - .L_3635)
.L_3635:
        /*0138*/ 	.word	0x00000080
        /*013c*/ 	.word	0x00000001
        /*0140*/ 	.word	0x00000001


	//----- nvinfo : EIATTR_CRS_STACK_SIZE
	.align		4
.L_3636:
        /*0144*/ 	.byte	0x04, 0x1e
        /*0146*/ 	.short	(.L_3638 - .L_3637)
.L_3637:
        /*0148*/ 	.word	0x00000000


	//----- nvinfo : EIATTR_CBANK_PARAM_SIZE
	.align		4
.L_3638:
        /*014c*/ 	.byte	0x03, 0x19
        /*014e*/ 	.short	0x0054


	//----- nvinfo : EIATTR_PARAM_CBANK
	.align		4
        /*0150*/ 	.byte	0x04, 0x0a
        /*0152*/ 	.short	(.L_3640 - .L_3639)
	.align		4
.L_3639:
        /*0154*/ 	.word	index@(.nv.constant0._ZN2at6native27unrolled_elementwise_kernelIZZZNS0_54_GLOBAL__N__d8c5977b_16_LinearAlgebra_cu_35b291db_316116addr_kernel_cudaERNS_14TensorIteratorERKN3c106ScalarES8_ENKUlvE_clEvENKUlvE1_clEvEUliiiE_St5arrayIPcLm4EELi4E23TrivialOffsetCalculatorILi3EjESF_ILi1EjENS0_6memory12LoadWithCastILi3EEENSI_13StoreWithCastILi1EEEEEviT_T0_T2_T3_T4_T5_)
        /*0158*/ 	.short	0x0380
        /*015a*/ 	.short	0x0054


	//----- nvinfo : EIATTR_SW_WAR
	.align		4
.L_3640:
        /*015c*/ 	.byte	0x04, 0x36
        /*015e*/ 	.short	(.L_3642 - .L_3641)
.L_3641:
        /*0160*/ 	.word	0x00000008
.L_3642:


//--------------------- .nv.info._ZN2at6native18elementwise_kernelILi128ELi2EZNS0_22gpu_kernel_impl_nocastIZZZNS0_54_GLOBAL__N__d8c5977b_16_LinearAlgebra_cu_35b291db_316116addr_kernel_cudaERNS_14TensorIteratorERKN3c106ScalarES9_ENKUlvE_clEvENKUlvE1_clEvEUliiiE_EEvRNS_18TensorIteratorBaseERKT_EUliE_EEviT1_ --------------------------
	.section	.nv.info._ZN2at6native18elementwise_kernelILi128ELi2EZNS0_22gpu_kernel_impl_nocastIZZZNS0_54_GLOBAL__N__d8c5977b_16_LinearAlgebra_cu_35b291db_316116addr_kernel_cudaERNS_14TensorIteratorERKN3c106ScalarES9_ENKUlvE_clEvENKUlvE1_clEvEUliiiE_EEvRNS_18TensorIteratorBaseERKT_EUliE_EEviT1_,"",@"SHT_CUDA_INFO"
	.sectionflags	@""
	.align	4


	//----- nvinfo : EIATTR_CUDA_API_VERSION
	.align		4
        /*0000*/ 	.byte	0x04, 0x37
        /*0002*/ 	.short	(.L_3644 - .L_3643)
.L_3643:
        /*0004*/ 	.word	0x00000082


	//----- nvinfo : EIATTR_KPARAM_INFO
	.align		4
.L_3644:
        /*0008*/ 	.byte	0x04, 0x17
        /*000a*/ 	.short	(.L_3646 - .L_3645)
.L_3645:
        /*000c*/ 	.word	0x00000000
        /*0010*/ 	.short	0x0001
        /*0012*/ 	.short	0x0008
        /*0014*/ 	.byte	0x00, 0xf0, 0xe1, 0x0b


	//----- nvinfo : EIATTR_KPARAM_INFO
	.align		4
.L_3646:
        /*0018*/ 	.byte	0x04, 0x17
        /*001a*/ 	.short	(.L_3648 - .L_3647)
.L_3647:
        /*001c*/ 	.word	0x00000000
        /*0020*/ 	.short	0x0000
        /*0022*/ 	.short	0x0000
        /*0024*/ 	.byte	0x00, 0xf0, 0x11, 0x00


	//----- nvinfo : EIATTR_SPARSE_MMA_MASK
	.align		4
.L_3648:
        /*0028*/ 	.byte	0x03, 0x50
        /*002a*/ 	.short	0x0000


	//----- nvinfo : EIATTR_MAXREG_COUNT
	.align		4
        /*002c*/ 	.byte	0x03, 0x1b
        /*002e*/ 	.short	0x0080


	//----- nvinfo : EIATTR_MERCURY_ISA_VERSION
	.align		4
        /*0030*/ 	.byte	0x03, 0x5f
        /*0032*/ 	.short	0x0101


	//----- nvinfo : EIATTR_VRC_CTA_INIT_COUNT
	.align		4
        /*0034*/ 	.byte	0x02, 0x4a
	.zero		1
	.zero		1


	//----- nvinfo : EIATTR_EXIT_INSTR_OFFSETS
	.align		4
        /*0038*/ 	.byte	0x04, 0x1c
        /*003a*/ 	.short	(.L_3650 - .L_3649)


	//   ....[0]....
.L_3649:
        /*003c*/ 	.word	0x00000190


	//   ....[1]....
        /*0040*/ 	.word	0x00000230


	//   ....[2]....
        /*0044*/ 	.word	0x00001990


	//   ....[3]....
        /*0048*/ 	.word	0x00003050


	//----- nvinfo : EIATTR_MAX_THREADS
	.align		4
.L_3650:
        /*004c*/ 	.byte	0x04, 0x05
        /*004e*/ 	.short	(.L_3652 - .L_3651)
.L_3651:
        /*0050*/ 	.word	0x00000080
        /*0054*/ 	.word	0x00000001
        /*0058*/ 	.word	0x00000001


	//----- nvinfo : EIATTR_CRS_STACK_SIZE
	.align		4
.L_3652:
        /*005c*/ 	.byte	0x04, 0x1e
        /*005e*/ 	.short	(.L_3654 - .L_3653)
.L_3653:
        /*0060*/ 	.word	0x00000000


	//----- nvinfo : EIATTR_CBANK_PARAM_SIZE
	.align		4
.L_3654:
        /*0064*/ 	.byte	0x03, 0x19
        /*0066*/ 	.short	0x0300


	//----- nvinfo : EIATTR_PARAM_CBANK
	.align		4
        /*0068*/ 	.byte	0x04, 0x0a
        /*006a*/ 	.short	(.L_3656 - .L_3655)
	.align		4
.L_3655:
        /*006c*/ 	.word	index@(.nv.constant0._ZN2at6native18elementwise_kernelILi128ELi2EZNS0_22gpu_kernel_impl_nocastIZZZNS0_54_GLOBAL__N__d8c5977b_16_LinearAlgebra_cu_35b291db_316116addr_kernel_cudaERNS_14TensorIteratorERKN3c106ScalarES9_ENKUlvE_clEvENKUlvE1_clEvEUliiiE_EEvRNS_18TensorIteratorBaseERKT_EUliE_EEviT1_)
        /*0070*/ 	.short	0x0380
        /*0072*/ 	.short	0x0300


	//----- nvinfo : EIATTR_SW_WAR
	.align		4
.L_3656:
        /*0074*/ 	.byte	0x04, 0x36
        /*0076*/ 	.short	(.L_3658 - .L_3657)
.L_3657:
        /*0078*/ 	.word	0x00000008
.L_3658:


//--------------------- .nv.info._ZN2at6native27unrolled_elementwise_kernelIZZZNS0_54_GLOBAL__N__d8c5977b_16_LinearAlgebra_cu_35b291db_316116addr_kernel_cudaERNS_14TensorIteratorERKN3c106ScalarES8_ENKUlvE_clEvENKUlvE1_clEvEUliiiE_St5arrayIPcLm4EELi4E23TrivialOffsetCalculatorILi3EjESF_ILi1EjENS0_6memory15LoadWithoutCastENSI_16StoreWithoutCastEEEviT_T0_T2_T3_T4_T5_ --------------------------
	.section	.nv.info._ZN2at6native27unrolled_elementwise_kernelIZZZNS0_54_GLOBAL__N__d8c5977b_16_LinearAlgebra_cu_35b291db_316116addr_kernel_cudaERNS_14TensorIteratorERKN3c106ScalarES8_ENKUlvE_clEvENKUlvE1_clEvEUliiiE_St5arrayIPcLm4EELi4E23TrivialOffsetCalculatorILi3EjESF_ILi1EjENS0_6memory15LoadWithoutCastENSI_16StoreWithoutCastEEEviT_T0_T2_T3_T4_T5_,"",@"SHT_CUDA_INFO"
	.sectionflags	@""
	.align	4


	//----- nvinfo : EIATTR_CUDA_API_VERSION
	.align		4
        /*0000*/ 	.byte	0x04, 0x37
        /*0002*/ 	.short	(.L_3660 - .L_3659)
.L_3659:
        /*0004*/ 	.word	0x00000082


	//----- nvinfo : EIATTR_KPARAM_INFO
	.align		4
.L_3660:
        /*0008*/ 	.byte	0x04, 0x17
        /*000a*/ 	.short	(.L_3662 - .L_3661)
.L_3661:
        /*000c*/ 	.word	0x00000000
        /*0010*/ 	.short	0x0006
        /*0012*/ 	.short	0x003b
        /*0014*/ 	.byte	0x00, 0xf0, 0x05, 0x00


	//----- nvinfo : EIATTR_KPARAM_INFO
	.align		4
.L_3662:
        /*0018*/ 	.byte	0x04, 0x17
        /*001a*/ 	.short	(.L_3664 - .L_3663)
.L_3663:
        /*001c*/ 	.word	0x00000000
        /*0020*/ 	.short	0x0005
        /*0022*/ 	.short	0x003a
        /*0024*/ 	.byte	0x00, 0xf0, 0x05, 0x00


	//----- nvinfo : EIATTR_KPARAM_INFO
	.align		4
.L_3664:
        /*0028*/ 	.byte	0x04, 0x17
        /*002a*/ 	.short	(.L_3666 - .L_3665)
.L_3665:
        /*002c*/ 	.word	0x00000000
        /*0030*/ 	.short	0x0004
        /*0032*/ 	.short	0x0039
        /*0034*/ 	.byte	0x00, 0xf0, 0x05, 0x00


	//----- nvinfo : EIATTR_KPARAM_INFO
	.align		4
.L_3666:
        /*0038*/ 	.byte	0x04, 0x17
        /*003a*/ 	.short	(.L_3668 - .L_3667)
.L_3667:
        /*003c*/ 	.word	0x00000000
        /*0040*/ 	.short	0x0003
        /*0042*/ 	.short	0x0038
        /*0044*/ 	.byte	0x00, 0xf0, 0x05, 0x00


	//----- nvinfo : EIATTR_KPARAM_INFO
	.align		4
.L_3668:
        /*0048*/ 	.byte	0x04, 0x17
        /*004a*/ 	.short	(.L_3670 - .L_3669)
.L_3669:
        /*004c*/ 	.word	0x00000000
        /*0050*/ 	.short	0x0002
        /*0052*/ 	.short	0x0018
        /*0054*/ 	.byte	0x00, 0xf0, 0x81, 0x00


	//----- nvinfo : EIATTR_KPARAM_INFO
	.align		4
.L_3670:
        /*0058*/ 	.byte	0x04, 0x17
        /*005a*/ 	.short	(.L_3672 - .L_3671)
.L_3671:
        /*005c*/ 	.word	0x00000000
        /*0060*/ 	.short	0x0001
        /*0062*/ 	.short	0x0008
        /*0064*/ 	.byte	0x00, 0xf0, 0x41, 0x00


	//----- nvinfo : EIATTR_KPARAM_INFO
	.align		4
.L_3672:
        /*0068*/ 	.byte	0x04, 0x17
        /*006a*/ 	.short	(.L_3674 - .L_3673)
.L_3673:
        /*006c*/ 	.word	0x00000000
        /*0070*/ 	.short	0x0000
        /*0072*/ 	.short	0x0000
        /*0074*/ 	.byte	0x00, 0xf0, 0x11, 0x00


	//----- nvinfo : EIATTR_SPARSE_MMA_MASK
	.align		4
.L_3674:
        /*0078*/ 	.byte	0x03, 0x50
        /*007a*/ 	.short	0x0000


	//----- nvinfo : EIATTR_MAXREG_COUNT
	.align		4
        /*007c*/ 	.byte	0x03, 0x1b
        /*007e*/ 	.short	0x00ff


	//----- nvinfo : EIATTR_MERCURY_ISA_VERSION
	.align		4
        /*0080*/ 	.byte	0x03, 0x5f
        /*0082*/ 	.short	0x0101


	//----- nvinfo : EIATTR_VRC_CTA_INIT_COUNT
	.align		4
        /*0084*/ 	.byte	0x02, 0x4a
	.zero		1
	.zero		1


	//----- nvinfo : EIATTR_EXIT_INSTR_OFFSETS
	.align		4
        /*0088*/ 	.byte	0x04, 0x1c
        /*008a*/ 	.short	(.L_3676 - .L_3675)


	//   ....[0]....
.L_3675:
        /*008c*/ 	.word	0x00000540


	//   ....[1]....
        /*0090*/ 	.word	0x00000590


	//----- nvinfo : EIATTR_MAX_THREADS
	.align		4
.L_3676:
        /*0094*/ 	.byte	0x04, 0x05
        /*0096*/ 	.short	(.L_3678 - .L_3677)
.L_3677:
        /*0098*/ 	.word	0x00000080
        /*009c*/ 	.word	0x00000001
        /*00a0*/ 	.word	0x00000001


	//----- nvinfo : EIATTR_CRS_STACK_SIZE
	.align		4
.L_3678:
        /*00a4*/ 	.byte	0x04, 0x1e
        /*00a6*/ 	.short	(.L_3680 - .L_3679)
.L_3679:
        /*00a8*/ 	.word	0x00000000


	//----- nvinfo : EIATTR_CBANK_PARAM_SIZE
	.align		4
.L_3680:
        /*00ac*/ 	.byte	0x03, 0x19
        /*00ae*/ 	.short	0x003c


	//----- nvinfo : EIATTR_PARAM_CBANK
	.align		4
        /*00b0*/ 	.byte	0x04, 0x0a
        /*00b2*/ 	.short	(.L_3682 - .L_3681)
	.align		4
.L_3681:
        /*00b4*/ 	.word	index@(.nv.constant0._ZN2at6native27unrolled_elementwise_kernelIZZZNS0_54_GLOBAL__N__d8c5977b_16_LinearAlgebra_cu_35b291db_316116addr_kernel_cudaERNS_14TensorIteratorERKN3c106ScalarES8_ENKUlvE_clEvENKUlvE1_clEvEUliiiE_St5arrayIPcLm4EELi4E23TrivialOffsetCalculatorILi3EjESF_ILi1EjENS0_6memory15LoadWithoutCastENSI_16StoreWithoutCastEEEviT_T0_T2_T3_T4_T5_)
        /*00b8*/ 	.short	0x0380
        /*00ba*/ 	.short	0x003c


	//----- nvinfo : EIATTR_SW_WAR
	.align		4
.L_3682:
        /*00bc*/ 	.byte	0x04, 0x36
        /*00be*/ 	.short	(.L_3684 - .L_3683)
.L_3683:
        /*00c0*/ 	.word	0x00000008
.L_3684:


//--------------------- .nv.info._ZN2at6native29vectorized_elementwise_kernelILi2EZZZNS0_54_GLOBAL__N__d8c5977b_16_LinearAlgebra_cu_35b291db_316116addr_kernel_cudaERNS_14TensorIteratorERKN3c106ScalarES8_ENKUlvE_clEvENKUlvE1_clEvEUliiiE_St5arrayIPcLm4EEEEviT0_T1_ --------------------------
	.section	.nv.info._ZN2at6native29vectorized_elementwise_kernelILi2EZZZNS0_54_GLOBAL__N__d8c5977b_16_LinearAlgebra_cu_35b291db_316116addr_kernel_cudaERNS_14TensorIteratorERKN3c106ScalarES8_ENKUlvE_clEvENKUlvE1_clEvEUliiiE_St5arrayIPcLm4EEEEviT0_T1_,"",@"SHT_CUDA_INFO"
	.sectionflags	@""
	.align	4


	//----- nvinfo : EIATTR_CUDA_API_VERSION
	.align		4
        /*0000*/ 	.byte	0x04, 0x37
        /*0002*/ 	.short	(.L_3686 - .L_3685)
.L_3685:
        /*0004*/ 	.word	0x00000082


	//----- nvinfo : EIATTR_KPARAM_INFO
	.align		4
.L_3686:
        /*0008*/ 	.byte	0x04, 0x17
        /*000a*/ 	.short	(.L_3688 - .L_3687)
.L_3687:
        /*000c*/ 	.word	0x00000000
        /*0010*/ 	.short	0x0002
        /*0012*/ 	.short	0x0018
        /*0014*/ 	.byte	0x00, 0xf0, 0x81, 0x00


	//----- nvinfo : EIATTR_KPARAM_INFO
	.align		4
.L_3688:
        /*0018*/ 	.byte	0x04, 0x17
        /*001a*/ 	.short	(.L_3690 - .L_3689)
.L_3689:
        /*001c*/ 	.word	0x00000000
        /*0020*/ 	.short	0x0001
        /*0022*/ 	.short	0x0008
        /*0024*/ 	.byte	0x00, 0xf0, 0x41, 0x00


	//----- nvinfo : EIATTR_KPARAM_INFO
	.align		4
.L_3690:
        /*0028*/ 	.byte	0x04, 0x17
        /*002a*/ 	.short	(.L_3692 - .L_3691)
.L_3691:
        /*002c*/ 	.word	0x00000000
        /*0030*/ 	.short	0x0000
        /*0032*/ 	.short	0x0000
        /*0034*/ 	.byte	0x00, 0xf0, 0x11, 0x00


	//----- nvinfo : EIATTR_SPARSE_MMA_MASK
	.align		4
.L_3692:
        /*0038*/ 	.byte	0x03, 0x50
        /*003a*/ 	.short	0x0000


	//----- nvinfo : EIATTR_MAXREG_COUNT
	.align		4
        /*003c*/ 	.byte	0x03, 0x1b
        /*003e*/ 	.short	0x00ff


	//----- nvinfo : EIATTR_MERCURY_ISA_VERSION
	.align		4
        /*0040*/ 	.byte	0x03, 0x5f
        /*0042*/ 	.short	0x0101


	//----- nvinfo : EIATTR_VRC_CTA_INIT_COUNT
	.align		4
        /*0044*/ 	.byte	0x02, 0x4a
	.zero		1
	.zero		1


	//----- nvinfo : EIATTR_EXIT_INSTR_OFFSETS
	.align		4
        /*0048*/ 	.byte	0x04, 0x1c
        /*004a*/ 	.short	(.L_3694 - .L_3693)


	//   ....[0]....
.L_3693:
        /*004c*/ 	.word	0x00000a60


	//   ....[1]....
        /*0050*/ 	.word	0x00000ab0


	//   ....[2]....
        /*0054*/ 	.word	0x00000d30


	//----- nvinfo : EIATTR_MAX_THREADS
	.align		4
.L_3694:
        /*0058*/ 	.byte	0x04, 0x05
        /*005a*/ 	.short	(.L_3696 - .L_3695)
.L_3695:
        /*005c*/ 	.word	0x00000080
        /*0060*/ 	.word	0x00000001
        /*0064*/ 	.word	0x00000001


	//----- nvinfo : EIATTR_CRS_STACK_SIZE
	.align		4
.L_3696:
        /*0068*/ 	.byte	0x04, 0x1e
        /*006a*/ 	.short	(.L_3698 - .L_3697)
.L_3697:
        /*006c*/ 	.word	0x00000000


	//----- nvinfo : EIATTR_CBANK_PARAM_SIZE
	.align		4
.L_3698:
        /*0070*/ 	.byte	0x03, 0x19
        /*0072*/ 	.short	0x0038


	//----- nvinfo : EIATTR_PARAM_CBANK
	.align		4
        /*0074*/ 	.byte	0x04, 0x0a
        /*0076*/ 	.short	(.L_3700 - .L_3699)
	.align		4
.L_3699:
        /*0078*/ 	.word	index@(.nv.constant0._ZN2at6native29vectorized_elementwise_kernelILi2EZZZNS0_54_GLOBAL__N__d8c5977b_16_LinearAlgebra_cu_35b291db_316116addr_kernel_cudaERNS_14TensorIteratorERKN3c106ScalarES8_ENKUlvE_clEvENKUlvE1_clEvEUliiiE_St5arrayIPcLm4EEEEviT0_T1_)
        /*007c*/ 	.short	0x0380
        /*007e*/ 	.short	0x0038


	//----- nvinfo : EIATTR_SW_WAR
	.align		4
.L_3700:
        /*0080*/ 	.byte	0x04, 0x36
        /*0082*/ 	.short	(.L_3702 - .L_3701)
.L_3701:
        /*0084*/ 	.word	0x00000008
.L_3702:


//--------------------- .nv.info._ZN2at6native29vectorized_elementwise_kernelILi4EZZZNS0_54_GLOBAL__N__d8c5977b_16_LinearAlgebra_cu_35b291db_316116addr_kernel_cudaERNS_14TensorIteratorERKN3c106ScalarES8_ENKUlvE_clEvENKUlvE1_clEvEUliiiE_St5arrayIPcLm4EEEEviT0_T1_ --------------------------
	.section	.nv.info._ZN2at6native29vectorized_elementwise_kernelILi4EZZZNS0_54_GLOBAL__N__d8c5977b_16_LinearAlgebra_cu_35b291db_316116addr_kernel_cudaERNS_14TensorIteratorERKN3c106ScalarES8_ENKUlvE_clEvENKUlvE1_clEvEUliiiE_St5arrayIPcLm4EEEEviT0_T1_,"",@"SHT_CUDA_INFO"
	.sectionflags	@""
	.align	4


	//----- nvinfo : EIATTR_CUDA_API_VERSION
	.align		4
        /*0000*/ 	.byte	0x04, 0x37
        /*0002*/ 	.short	(.L_3704 - .L_3703)
.L_3703:
        /*0004*/ 	.word	0x00000082


	//----- nvinfo : EIATTR_KPARAM_INFO
	.align		4
.L_3704:
        /*0008*/ 	.byte	0x04, 0x17
        /*000a*/ 	.short	(.L_3706 - .L_3705)
.L_3705:
        /*000c*/ 	.word	0x00000000
        /*0010*/ 	.short	0x0002
        /*0012*/ 	.short	0x0018
        /*0014*/ 	.byte	0x00, 0xf0, 0x81, 0x00


	//----- nvinfo : EIATTR_KPARAM_INFO
	.align		4
.L_3706:
        /*0018*/ 	.byte	0x04, 0x17
        /*001a*/ 	.short	(.L_3708 - .L_3707)
.L_3707:
        /*001c*/ 	.word	0x00000000
        /*0020*/ 	.short	0x0001
        /*0022*/ 	.short	0x0008
        /*0024*/ 	.byte	0x00, 0xf0, 0x41, 0x00


	//----- nvinfo : EIATTR_KPARAM_INFO
	.align		4
.L_3708:
        /*0028*/ 	.byte	0x04, 0x17
        /*002a*/ 	.short	(.L_3710 - .L_3709)
.L_3709:
        /*002c*/ 	.word	0x00000000
        /*0030*/ 	.short	0x0000
        /*0032*/ 	.short	0x0000
        /*0034*/ 	.byte	0x00, 0xf0, 0x11, 0x00


	//----- nvinfo : EIATTR_SPARSE_MMA_MASK
	.align		4
.L_3710:
        /*0038*/ 	.byte	0x03, 0x50
        /*003a*/ 	.short	0x0000


	//----- nvinfo : EIATTR_MAXREG_COUNT
	.align		4
        /*003c*/ 	.byte	0x03, 0x1b
        /*003e*/ 	.short	0x00ff


	//----- nvinfo : EIATTR_MERCURY_ISA_VERSION
	.align		4
        /*0040*/ 	.byte	0x03, 0x5f
        /*0042*/ 	.short	0x0101


	//----- nvinfo : EIATTR_VRC_CTA_INIT_COUNT
	.align		4
        /*0044*/ 	.byte	0x02, 0x4a
	.zero		1
	.zero		1


	//----- nvinfo : EIATTR_EXIT_INSTR_OFFSETS
	.align		4
        /*0048*/ 	.byte	0x04, 0x1c
        /*004a*/ 	.short	(.L_3712 - .L_3711)


	//   ....[0]....
.L_3711:
        /*004c*/ 	.word	0x00000a60


	//   ....[1]....
        /*0050*/ 	.word	0x00000ab0


	//   ....[2]....
        /*0054*/ 	.word	0x00000cd0


	//----- nvinfo : EIATTR_MAX_THREADS
	.align		4
.L_3712:
        /*0058*/ 	.byte	0x04, 0x05
        /*005a*/ 	.short	(.L_3714 - .L_3713)
.L_3713:
        /*005c*/ 	.word	0x00000080
        /*0060*/ 	.word	0x00000001
        /*0064*/ 	.word	0x00000001


	//----- nvinfo : EIATTR_CRS_STACK_SIZE
	.align		4
.L_3714:
        /*0068*/ 	.byte	0x04, 0x1e
        /*006a*/ 	.short	(.L_3716 - .L_3715)
.L_3715:
        /*006c*/ 	.word	0x00000000


	//----- nvinfo : EIATTR_CBANK_PARAM_SIZE
	.align		4
.L_3716:
        /*0070*/ 	.byte	0x03, 0x19
        /*0072*/ 	.short	0x0038


	//----- nvinfo : EIATTR_PARAM_CBANK
	.align		4
        /*0074*/ 	.byte	0x04, 0x0a
        /*0076*/ 	.short	(.L_3718 - .L_3717)
	.align		4
.L_3717:
        /*0078*/ 	.word	index@(.nv.constant0._ZN2at6native29vectorized_elementwise_kernelILi4EZZZNS0_54_GLOBAL__N__d8c5977b_16_LinearAlgebra_cu_35b291db_316116addr_kernel_cudaERNS_14TensorIteratorERKN3c106ScalarES8_ENKUlvE_clEvENKUlvE1_clEvEUliiiE_St5arrayIPcLm4EEEEviT0_T1_)
        /*007c*/ 	.short	0x0380
        /*007e*/ 	.short	0x0038


	//----- nvinfo : EIATTR_SW_WAR
	.align		4
.L_3718:
        /*0080*/ 	.byte	0x04, 0x36
        /*0082*/ 	.short	(.L_3720 - .L_3719)
.L_3719:
        /*0084*/ 	.word	0x00000008
.L_3720:


//--------------------- .nv.info._ZN2at6native29vectorized_elementwise_kernelILi8EZZZNS0_54_GLOBAL__N__d8c5977b_16_LinearAlgebra_cu_35b291db_316116addr_kernel_cudaERNS_14TensorIteratorERKN3c106ScalarES8_ENKUlvE_clEvENKUlvE1_clEvEUliiiE_St5arrayIPcLm4EEEEviT0_T1_ --------------------------
	.section	.nv.info._ZN2at6native29vectorized_elementwise_kernelILi8EZZZNS0_54_GLOBAL__N__d8c5977b_16_LinearAlgebra_cu_35b291db_316116addr_kernel_cudaERNS_14TensorIteratorERKN3c106ScalarES8_ENKUlvE_clEvENKUlvE1_clEvEUliiiE_St5arrayIPcLm4EEEEviT0_T1_,"",@"SHT_CUDA_INFO"
	.sectionflags	@""
	.align	4


	//----- nvinfo : EIATTR_CUDA_API_VERSION
	.align		4
        /*0000*/ 	.byte	0x04, 0x37
        /*0002*/ 	.short	(.L_3722 - .L_3721)
.L_3721:
        /*0004*/ 	.word	0x00000082


	//----- nvinfo : EIATTR_KPARAM_INFO
	.align		4
.L_3722:
        /*0008*/ 	.byte	0x04, 0x17
        /*000a*/ 	.short	(.L_3724 - .L_3723)
.L_3723:
        /*000c*/ 	.word	0x00000000
        /*0010*/ 	.short	0x0002
        /*0012*/ 	.short	0x0018
        /*0014*/ 	.byte	0x00, 0xf0, 0x81, 0x00


	//----- nvinfo : EIATTR_KPARAM_INFO
	.align		4
.L_3724:
        /*0018*/ 	.byte	0x04, 0x17
        /*001a*/ 	.short	(.L_3726 - .L_3725)
.L_3725:
        /*001c*/ 	.word	0x00000000
        /*0020*/ 	.short	0x0001
        /*0022*/ 	.short	0x0008
        /*0024*/ 	.byte	0x00, 0xf0, 0x41, 0x00


	//----- nvinfo : EIATTR_KPARAM_INFO
	.align		4
.L_3726:
        /*0028*/ 	.byte	0x04, 0x17
        /*002a*/ 	.short	(.L_3728 - .L_3727)
.L_3727:
        /*002c*/ 	.word	0x00000000
        /*0030*/ 	.short	0x0000
        /*0032*/ 	.short	0x0000
        /*0034*/ 	.byte	0x00, 0xf0, 0x11, 0x00


	//----- nvinfo : EIATTR_SPARSE_MMA_MASK
	.align		4
.L_3728:
        /*0038*/ 	.byte	0x03, 0x50
        /*003a*/ 	.short	0x0000


	//----- nvinfo : EIATTR_MAXREG_COUNT
	.align		4
        /*003c*/ 	.byte	0x03, 0x1b
        /*003e*/ 	.short	0x00ff


	//----- nvinfo : EIATTR_MERCURY_ISA_VERSION
	.align		4
        /*0040*/ 	.byte	0x03, 0x5f
        /*0042*/ 	.short	0x0101


	//----- nvinfo : EIATTR_VRC_CTA_INIT_COUNT
	.align		4
        /*0044*/ 	.byte	0x02, 0x4a
	.zero		1
	.zero		1


	//----- nvinfo : EIATTR_EXIT_INSTR_OFFSETS
	.align		4
        /*0048*/ 	.byte	0x04, 0x1c
        /*004a*/ 	.short	(.L_3730 - .L_3729)


	//   ....[0]....
.L_3729:
        /*004c*/ 	.word	0x00000a60


	//   ....[1]....
        /*0050*/ 	.word	0x00000ab0


	//   ....[2]....
        /*0054*/ 	.word	0x00000ca0


	//----- nvinfo : EIATTR_MAX_THREADS
	.align		4
.L_3730:
        /*0058*/ 	.byte	0x04, 0x05
        /*005a*/ 	.short	(.L_3732 - .L_3731)
.L_3731:
        /*005c*/ 	.word	0x00000080
        /*0060*/ 	.word	0x00000001
        /*0064*/ 	.word	0x00000001


	//----- nvinfo : EIATTR_CRS_STACK_SIZE
	.align		4
.L_3732:
        /*0068*/ 	.byte	0x04, 0x1e
        /*006a*/ 	.short	(.L_3734 - .L_3733)
.L_3733:
        /*006c*/ 	.word	0x00000000


	//----- nvinfo : EIATTR_CBANK_PARAM_SIZE
	.align		4
.L_3734:
        /*0070*/ 	.byte	0x03, 0x19
        /*0072*/ 	.short	0x0038


	//----- nvinfo : EIATTR_PARAM_CBANK
	.align		4
        /*0074*/ 	.byte	0x04, 0x0a
        /*0076*/ 	.short	(.L_3736 - .L_3735)
	.align		4
.L_3735:
        /*0078*/ 	.word	index@(.nv.constant0._ZN2at6native29vectorized_elementwise_kernelILi8EZZZNS0_54_GLOBAL__N__d8c5977b_16_LinearAlgebra_cu_35b291db_316116addr_kernel_cudaERNS_14TensorIteratorERKN3c106ScalarES8_ENKUlvE_clEvENKUlvE1_clEvEUliiiE_St5arrayIPcLm4EEEEviT0_T1_)
        /*007c*/ 	.short	0x0380
        /*007e*/ 	.short	0x0038


	//----- nvinfo : EIATTR_SW_WAR
	.align		4
.L_3736:
        /*0080*/ 	.byte	0x04, 0x36
        /*0082*/ 	.short	(.L_3738 - .L_3737)
.L_3737:
        /*0084*/ 	.word	0x00000008
.L_3738:


//--------------------- .nv.info._ZN2at6native18elementwise_kernelILi128ELi4EZNS0_15gpu_kernel_implIZZZNS0_54_GLOBAL__N__d8c5977b_16_LinearAlgebra_cu_35b291db_316116addr_kernel_cudaERNS_14TensorIteratorERKN3c106ScalarES9_ENKUlvE_clEvENKUlvE0_clEvEUlaaaE0_EEvRNS_18TensorIteratorBaseERKT_EUliE_EEviT1_ --------------------------
	.section	.nv.info._ZN2at6native18elementwise_kernelILi128ELi4EZNS0_15gpu_kernel_implIZZZNS0_54_GLOBAL__N__d8c5977b_16_LinearAlgebra_cu_35b291db_316116addr_kernel_cudaERNS_14TensorIteratorERKN3c106ScalarES9_ENKUlvE_clEvENKUlvE0_clEvEUlaaaE0_EEvRNS_18TensorIteratorBaseERKT_EUliE_EEviT1_,"",@"SHT_CUDA_INFO"
	.sectionflags	@""
	.align	4


	//----- nvinfo : EIATTR_CUDA_API_VERSION
	.align		4
        /*0000*/ 	.byte	0x04, 0x37
        /*0002*/ 	.short	(.L_3740 - .L_3739)
.L_3739:
        /*0004*/ 	.word	0x00000082


	//----- nvinfo : EIATTR_KPARAM_INFO
	.align		4
.L_3740:
        /*0008*/ 	.byte	0x04, 0x17
        /*000a*/ 	.short	(.L_3742 - .L_3741)
.L_3741:
        /*000c*/ 	.word	0x00000000
        /*0010*/ 	.short	0x0001
        /*0012*/ 	.short	0x0008
        /*0014*/ 	.byte	0x00, 0xf0, 0x01, 0x0c


	//----- nvinfo : EIATTR_KPARAM_INFO
	.align		4
.L_3742:
        /*0018*/ 	.byte	0x04, 0x17
        /*001a*/ 	.short	(.L_3744 - .L_3743)
.L_3743:
        /*001c*/ 	.word	0x00000000
        /*0020*/ 	.short	0x0000
        /*0022*/ 	.short	0x0000
        /*0024*/ 	.byte	0x00, 0xf0, 0x11, 0x00


	//----- nvinfo : EIATTR_SPARSE_MMA_MASK
	.align		4
.L_3744:
        /*0028*/ 	.byte	0x03, 0x50
        /*002a*/ 	.short	0x0000


	//----- nvinfo : EIATTR_MAXREG_COUNT
	.align		4
        /*002c*/ 	.byte	0x03, 0x1b
        /*002e*/ 	.short	0x0080


	//----- nvinfo : EIATTR_EXTERNS
	.align		4
        /*0030*/ 	.byte	0x04, 0x0f
        /*0032*/ 	.short	(.L_3746 - .L_3745)


	//   ....[0]....
	.align		4
.L_3745:
        /*0034*/ 	.word	index@(__assertfail)


	//----- nvinfo : EIATTR_MERCURY_ISA_VERSION
	.align		4
.L_3746:
        /*0038*/ 	.byte	0x03, 0x5f
        /*003a*/ 	.short	0x0101


	//----- nvinfo : EIATTR_VRC_CTA_INIT_COUNT
	.align		4
        /*003c*/ 	.byte	0x02, 0x4a
	.zero		1
	.zero		1


	//----- nvinfo : EIATTR_SYSCALL_OFFSETS
	.align		4
        /*0040*/ 	.byte	0x04, 0x46
        /*0042*/ 	.short	(.L_3748 - .L_3747)


	//   ....[0]....
.L_3747:
        /*0044*/ 	.word	0x00002640


	//   ....[1]....
        /*0048*/ 	.word	0x00003490


	//   ....[2]....
        /*004c*/ 	.word	0x000042e0


	//   ....[3]....
        /*0050*/ 	.word	0x00005230


	//   ....[4]....
        /*0054*/ 	.word	0x000079f0


	//   ....[5]....
        /*0058*/ 	.word	0x00008840


	//   ....[6]....
        /*005c*/ 	.word	0x00009690


	//   ....[7]....
        /*0060*/ 	.word	0x0000a420


	//   ....[8]....
        /*0064*/ 	.word	0x0000ccd0


	//   ....[9]....
        /*0068*/ 	.word	0x0000db20


	//   ....[10]....
        /*006c*/ 	.word	0x0000e970


	//   ....[11]....
        /*0070*/ 	.word	0x0000f700


	//   ....[12]....
        /*0074*/ 	.word	0x00011fd0


	//   ....[13]....
        /*0078*/ 	.word	0x00012e20


	//   ....[14]....
        /*007c*/ 	.word	0x00013c70


	//   ....[15]....
        /*0080*/ 	.word	0x000149d0


	//----- nvinfo : EIATTR_EXIT_INSTR_OFFSETS
	.align		4
.L_3748:
        /*0084*/ 	.byte	0x04, 0x1c
        /*0086*/ 	.short	(.L_3750 - .L_3749)


	//   ....[0]....
.L_3749:
        /*0088*/ 	.word	0x0000f9e0


	//   ....[1]....
        /*008c*/ 	.word	0x00013e40


	//   ....[2]....
        /*0090*/ 	.word	0x00013e60


	//   ....[3]....
        /*0094*/ 	.word	0x00013f20


	//   ....[4]....
        /*0098*/ 	.word	0x00013f60


	//   ....[5]....
        /*009c*/ 	.word	0x00013fa0


	//   ....[6]....
        /*00a0*/ 	.word	0x00014030


	//   ....[7]....
        /*00a4*/ 	.word	0x00014070


	//   ....[8]....
        /*00a8*/ 	.word	0x00014110


	//   ....[9]....
        /*00ac*/ 	.word	0x00014160


	//   ....[10]....
        /*00b0*/ 	.word	0x000141b0


	//   ....[11]....
        /*00b4*/ 	.word	0x00014290


	//   ....[12]....
        /*00b8*/ 	.word	0x00014400


	//   ....[13]....
        /*00bc*/ 	.word	0x00014570


	//   ....[14]....
        /*00c0*/ 	.word	0x000146d0


	//   ....[15]....
        /*00c4*/ 	.word	0x00014730


	//   ....[16]....
        /*00c8*/ 	.word	0x00014770


	//   ....[17]....
        /*00cc*/ 	.word	0x00014810


	//   ....[18]....
        /*00d0*/ 	.word	0x00014870


	//   ....[19]....
        /*00d4*/ 	.word	0x000149e0


	//   ....[20]....
        /*00d8*/ 	.word	0x00014af0


	//   ....[21]....
        /*00dc*/ 	.word	0x00014c30


	//   ....[22]....
        /*00e0*/ 	.word	0x00014c70


	//----- nvinfo : EIATTR_MAX_THREADS
	.align		4
.L_3750:
        /*00e4*/ 	.byte	0x04, 0x05
        /*00e6*/ 	.short	(.L_3752 - .L_3751)
.L_3751:
        /*00e8*/ 	.word	0x00000080
        /*00ec*/ 	.word	0x00000001
        /*00f0*/ 	.word	0x00000001


	//----- nvinfo : EIATTR_CRS_STACK_SIZE
	.align		4
.L_3752:
        /*00f4*/ 	.byte	0x04, 0x1e
        /*00f6*/ 	.short	(.L_3754 - .L_3753)
.L_3753:
        /*00f8*/ 	.word	0x00000000


	//----- nvinfo : EIATTR_CBANK_PARAM_SIZE
	.align		4
.L_3754:
        /*00fc*/ 	.byte	0x03, 0x19
        /*00fe*/ 	.short	0x0308


	//----- nvinfo : EIATTR_PARAM_CBANK
	.align		4
        /*0100*/ 	.byte	0x04, 0x0a
        /*0102*/ 	.short	(.L_3756 - .L_3755)
	.align		4
.L_3755:
        /*0104*/ 	.word	index@(.nv.constant0._ZN2at6native18elementwise_kernelILi128ELi4EZNS0_15gpu_kernel_implIZZZNS0_54_GLOBAL__N__d8c5977b_16_LinearAlgebra_cu_35b291db_316116addr_kernel_cudaERNS_14TensorIteratorERKN3c106ScalarES9_ENKUlvE_clEvENKUlvE0_clEvEUlaaaE0_EEvRNS_18TensorIteratorBaseERKT_EUliE_EEviT1_)
        /*0108*/ 	.short	0x0380
        /*010a*/ 	.short	0x0308


	//----- nvinfo : EIATTR_SW_WAR
	.align		4
.L_3756:
        /*010c*/ 	.byte	0x04, 0x36
        /*010e*/ 	.short	(.L_3758 - .L_3757)
.L_3757:
        /*0110*/ 	.word	0x00000008
.L_3758:


//--------------------- .nv.info._ZN2at6native27unrolled_elementwise_kernelIZZZNS0_54_GLOBAL__N__d8c5977b_16_LinearAlgebra_cu_35b291db_316116addr_kernel_cudaERNS_14TensorIteratorERKN3c106ScalarES8_ENKUlvE_clEvENKUlvE0_clEvEUlaaaE0_St5arrayIPcLm4EELi4E23TrivialOffsetCalculatorILi3EjESF_ILi1EjENS0_6memory12LoadWithCastILi3EEENSI_13StoreWithCastILi1EEEEEviT_T0_T2_T3_T4_T5_ --------------------------
	.section	.nv.info._ZN2at6native27unrolled_elementwise_kernelIZZZNS0_54_GLOBAL__N__d8c5977b_16_LinearAlgebra_cu_35b291db_316116addr_kernel_cudaERNS_14TensorIteratorERKN3c106ScalarES8_ENKUlvE_clEvENKUlvE0_clEvEUlaaaE0_St5arrayIPcLm4EELi4E23TrivialOffsetCalculatorILi3EjESF_ILi1EjENS0_6memory12LoadWithCastILi3EEENSI_13StoreWithCastILi1EEEEEviT_T0_T2_T3_T4_T5_,"",@"SHT_CUDA_INFO"
	.sectionflags	@""
	.align	4


	//----- nvinfo : EIATTR_CUDA_API_VERSION
	.align		4
        /*0000*/ 	.byte	0x04, 0x37
        /*0002*/ 	.short	(.L_3760 - .L_3759)
.L_3759:
        /*0004*/ 	.word	0x00000082


	//----- nvinfo : EIATTR_KPARAM_INFO
	.align		4
.L_3760:
        /*0008*/ 	.byte	0x04, 0x17
        /*000a*/ 	.short	(.L_3762 - .L_3761)
.L_3761:
        /*000c*/ 	.word	0x00000000
        /*0010*/ 	.short	0x0006
        /*0012*/ 	.short	0x004c
        /*0014*/ 	.byte	0x00, 0xf0, 0x21, 0x00


	//----- nvinfo : EIATTR_KPARAM_INFO
	.align		4
.L_3762:
        /*0018*/ 	.byte	0x04, 0x17
        /*001a*/ 	.short	(.L_3764 - .L_3763)
.L_3763:
        /*001c*/ 	.word	0x00000000
        /*0020*/ 	.short	0x0005
        /*0022*/ 	.short	0x003c
        /*0024*/ 	.byte	0x00, 0xf0, 0x41, 0x00


	//----- nvinfo : EIATTR_KPARAM_INFO
	.align		4
.L_3764:
        /*0028*/ 	.byte	0x04, 0x17
        /*002a*/ 	.short	(.L_3766 - .L_3765)
.L_3765:
        /*002c*/ 	.word	0x00000000
        /*0030*/ 	.short	0x0004
        /*0032*/ 	.short	0x0039
        /*0034*/ 	.byte	0x00, 0xf0, 0x05, 0x00


	//----- nvinfo : EIATTR_KPARAM_INFO
	.align		4
.L_3766:
        /*0038*/ 	.byte	0x04, 0x17
        /*003a*/ 	.short	(.L_3768 - .L_3767)
.L_3767:
        /*003c*/ 	.word	0x00000000
        /*0040*/ 	.short	0x0003
        /*0042*/ 	.short	0x0038
        /*0044*/ 	.byte	0x00, 0xf0, 0x05, 0x00


	//----- nvinfo : EIATTR_KPARAM_INFO
	.align		4
.L_3768:
        /*0048*/ 	.byte	0x04, 0x17
        /*004a*/ 	.short	(.L_3770 - .L_3769)
.L_3769:
        /*004c*/ 	.word	0x00000000
        /*0050*/ 	.short	0x0002
        /*0052*/ 	.short	0x0018
        /*0054*/ 	.byte	0x00, 0xf0, 0x81, 0x00


	//----- nvinfo : EIATTR_KPARAM_INFO
	.align		4
.L_3770:
        /*0058*/ 	.byte	0x04, 0x17
        /*005a*/ 	.short	(.L_3772 - .L_3771)
.L_3771:
        /*005c*/ 	.word	0x00000000
        /*0060*/ 	.short	0x0001
        /*0062*/ 	.short	0x0008
        /*0064*/ 	.byte	0x00, 0xf0, 0x41, 0x00


	//----- nvinfo : EIATTR_KPARAM_INFO
	.align		4
.L_3772:
        /*0068*/ 	.byte	0x04, 0x17
        /*006a*/ 	.short	(.L_3774 - .L_3773)
.L_3773:
        /*006c*/ 	.word	0x00000000
        /*0070*/ 	.short	0x0000
        /*0072*/ 	.short	0x0000
        /*0074*/ 	.byte	0x00, 0xf0, 0x11, 0x00


	//----- nvinfo : EIATTR_SPARSE_MMA_MASK
	.align		4
.L_3774:
        /*0078*/ 	.byte	0x03, 0x50
        /*007a*/ 	.short	0x0000


	//----- nvinfo : EIATTR_MAXREG_COUNT
	.align		4
        /*007c*/ 	.byte	0x03, 0x1b
        /*007e*/ 	.short	0x00ff


	//----- nvinfo : EIATTR_EXTERNS
	.align		4
        /*0080*/ 	.byte	0x04, 0x0f
        /*0082*/ 	.short	(.L_3776 - .L_3775)


	//   ....[0]....
	.align		4
.L_3775:
        /*0084*/ 	.word	index@(__assertfail)


	//----- nvinfo : EIATTR_MERCURY_ISA_VERSION
	.align		4
.L_3776:
        /*0088*/ 	.byte	0x03, 0x5f
        /*008a*/ 	.short	0x0101


	//----- nvinfo : EIATTR_VRC_CTA_INIT_COUNT
	.align		4
        /*008c*/ 	.byte	0x02, 0x4a
	.zero		1
	.zero		1


	//----- nvinfo : EIATTR_SYSCALL_OFFSETS
	.align		4
        /*0090*/ 	.byte	0x04, 0x46
        /*0092*/ 	.short	(.L_3778 - .L_3777)


	//   ....[0]....
.L_3777:
        /*0094*/ 	.word	0x00000e70


	//   ....[1]....
        /*0098*/ 	.word	0x00001cf0


	//   ....[2]....
        /*009c*/ 	.word	0x00002b70


	//   ....[3]....
        /*00a0*/ 	.word	0x00003b40


	//   ....[4]....
        /*00a4*/ 	.word	0x000049c0


	//   ....[5]....
        /*00a8*/ 	.word	0x00005840


	//   ....[6]....
        /*00ac*/ 	.word	0x00006750


	//   ....[7]....
        /*00b0*/ 	.word	0x000075d0


	//   ....[8]....
        /*00b4*/ 	.word	0x00008460


	//   ....[9]....
        /*00b8*/ 	.word	0x00009370


	//   ....[10]....
        /*00bc*/ 	.word	0x0000a200


	//   ....[11]....
        /*00c0*/ 	.word	0x0000b090


	//   ....[12]....
        /*00c4*/ 	.word	0x0000c1a0


	//   ....[13]....
        /*00c8*/ 	.word	0x0000d050


	//   ....[14]....
        /*00cc*/ 	.word	0x0000e000


	//   ....[15]....
        /*00d0*/ 	.word	0x0000ef90


	//----- nvinfo : EIATTR_EXIT_INSTR_OFFSETS
	.align		4
.L_3778:
        /*00d4*/ 	.byte	0x04, 0x1c
        /*00d6*/ 	.short	(.L_3780 - .L_3779)


	//   ....[0]....
.L_3779:
        /*00d8*/ 	.word	0x0000e2d0


	//   ....[1]....
        /*00dc*/ 	.word	0x0000e400


	//   ....[2]....
        /*00e0*/ 	.word	0x0000e420


	//   ....[3]....
        /*00e4*/ 	.word	0x0000e4e0


	//   ....[4]....
        /*00e8*/ 	.word	0x0000e520


	//   ....[5]....
        /*00ec*/ 	.word	0x0000e560


	//   ....[6]....
        /*00f0*/ 	.word	0x0000e5f0


	//   ....[7]....
        /*00f4*/ 	.word	0x0000e630


	//   ....[8]....
        /*00f8*/ 	.word	0x0000e6d0


	//   ....[9]....
        /*00fc*/ 	.word	0x0000e720


	//   ....[10]....
        /*0100*/ 	.word	0x0000e770


	//   ....[11]....
        /*0104*/ 	.word	0x0000e850


	//   ....[12]....
        /*0108*/ 	.word	0x0000e9c0


	//   ....[13]....
        /*010c*/ 	.word	0x0000eb30


	//   ....[14]....
        /*0110*/ 	.word	0x0000ec90


	//   ....[15]....
        /*0114*/ 	.word	0x0000ecf0


	//   ....[16]....
        /*0118*/ 	.word	0x0000ed30


	//   ....[17]....
        /*011c*/ 	.word	0x0000edd0


	//   ....[18]....
        /*0120*/ 	.word	0x0000ee30


	//   ....[19]....
        /*0124*/ 	.word	0x0000efa0


	//   ....[20]....
        /*0128*/ 	.word	0x0000f0b0


	//   ....[21]....
        /*012c*/ 	.word	0x0000f1f0


	//   ....[22]....
        /*0130*/ 	.word	0x0000f230


	//----- nvinfo : EIATTR_MAX_THREADS
	.align		4
.L_3780:
        /*0134*/ 	.byte	0x04, 0x05
        /*0136*/ 	.short	(.L_3782 - .L_3781)
.L_3781:
        /*0138*/ 	.word	0x00000080
        /*013c*/ 	.word	0x00000001
        /*0140*/ 	.word	0x00000001


	//----- nvinfo : EIATTR_CRS_STACK_SIZE
	.align		4
.L_3782:
        /*0144*/ 	.byte	0x04, 0x1e
        /*0146*/ 	.short	(.L_3784 - .L_3783)
.L_3783:
        /*0148*/ 	.word	0x00000000


	//----- nvinfo : EIATTR_CBANK_PARAM_SIZE
	.align		4
.L_3784:
        /*014c*/ 	.byte	0x03, 0x19
        /*014e*/ 	.short	0x0054


	//----- nvinfo : EIATTR_PARAM_CBANK
	.align		4
        /*0150*/ 	.byte	0x04, 0x0a
        /*0152*/ 	.short	(.L_3786 - .L_3785)
	.align		4
.L_3785:
        /*0154*/ 	.word	index@(.nv.constant0._ZN2at6native27unrolled_elementwise_kernelIZZZNS0_54_GLOBAL__N__d8c5977b_16_LinearAlgebra_cu_35b291db_316116addr_kernel_cudaERNS_14TensorIteratorERKN3c106ScalarES8_ENKUlvE_clEvENKUlvE0_clEvEUlaaaE0_St5arrayIPcLm4EELi4E23TrivialOffsetCalculatorILi3EjESF_ILi1EjENS0_6memory12LoadWithCastILi3EEENSI_13StoreWithCastILi1EEEEEviT_T0_T2_T3_T4_T5_)
        /*0158*/ 	.short	0x0380
        /*015a*/ 	.short	0x0054


	//----- nvinfo : EIATTR_SW_WAR
	.align		4
.L_3786:
        /*015c*/ 	.byte	0x04, 0x36
        /*015e*/ 	.short	(.L_3788 - .L_3787)
.L_3787:
        /*0160*/ 	.word	0x00000008
.L_3788:


//--------------------- .nv.info._ZN2at6native18elementwise_kernelILi128ELi4EZNS0_22gpu_kernel_impl_nocastIZZZNS0_54_GLOBAL__N__d8c5977b_16_LinearAlgebra_cu_35b291db_316116addr_kernel_cudaERNS_14TensorIteratorERKN3c106ScalarES9_ENKUlvE_clEvENKUlvE0_clEvEUlaaaE0_EEvRNS_18TensorIteratorBaseERKT_EUliE_EEviT1_ --------------------------
	.section	.nv.info._ZN2at6native18elementwise_kernelILi128ELi4EZNS0_22gpu_kernel_impl_nocastIZZZNS0_54_GLOBAL__N__d8c5977b_16_LinearAlgebra_cu_35b291db_316116addr_kernel_cudaERNS_14TensorIteratorERKN3c106ScalarES9_ENKUlvE_clEvENKUlvE0_clEvEUlaaaE0_EEvRNS_18TensorIteratorBaseERKT_EUliE_EEviT1_,"",@"SHT_CUDA_INFO"
	.sectionflags	@""
	.align	4


	//----- nvinfo : EIATTR_CUDA_API_VERSION
	.align		4
        /*0000*/ 	.byte	0x04, 0x37
        /*0002*/ 	.short	(.L_3790 - .L_3789)
.L_3789:
        /*0004*/ 	.word	0x00000082


	//----- nvinfo : EIATTR_KPARAM_INFO
	.align		4
.L_3790:
        /*0008*/ 	.byte	0x04, 0x17
        /*000a*/ 	.short	(.L_3792 - .L_3791)
.L_3791:
        /*000c*/ 	.word	0x00000000
        /*0010*/ 	.short	0x0001
        /*0012*/ 	.short	0x0008
        /*0014*/ 	.byte	0x00, 0xf0, 0xe1, 0x0b


	//----- nvinfo : EIATTR_KPARAM_INFO
	.align		4
.L_3792:
        /*0018*/ 	.byte	0x04, 0x17
        /*001a*/ 	.short	(.L_3794 - .L_3793)
.L_3793:
        /*001c*/ 	.word	0x00000000
        /*0020*/ 	.short	0x0000
        /*0022*/ 	.short	0x0000
        /*0024*/ 	.byte	0x00, 0xf0, 0x11, 0x00


	//----- nvinfo : EIATTR_SPARSE_MMA_MASK
	.align		4
.L_3794:
        /*0028*/ 	.byte	0x03, 0x50
        /*002a*/ 	.short	0x0000


	//----- nvinfo : EIATTR_MAXREG_COUNT
	.align		4
        /*002c*/ 	.byte	0x03, 0x1b
        /*002e*/ 	.short	0x0080


	//----- nvinfo : EIATTR_MERCURY_ISA_VERSION
	.align		4
        /*0030*/ 	.byte	0x03, 0x5f
        /*0032*/ 	.short	0x0101


	//----- nvinfo : EIATTR_VRC_CTA_INIT_COUNT
	.align		4
        /*0034*/ 	.byte	0x02, 0x4a
	.zero		1
	.zero		1


	//----- nvinfo : EIATTR_EXIT_INSTR_OFFSETS
	.align		4
        /*0038*/ 	.byte	0x04, 0x1c
        /*003a*/ 	.short	(.L_3796 - .L_3795)


	//   ....[0]....
.L_3795:
        /*003c*/ 	.word	0x000004d0


	//   ....[1]....
        /*0040*/ 	.word	0x000005d0


	//   ....[2]....
        /*0044*/ 	.word	0x00005140


	//   ....[3]....
        /*0048*/ 	.word	0x00006a00


	//----- nvinfo : EIATTR_MAX_THREADS
	.align		4
.L_3796:
        /*004c*/ 	.byte	0x04, 0x05
        /*004e*/ 	.short	(.L_3798 - .L_3797)
.L_3797:
        /*0050*/ 	.word	0x00000080
        /*0054*/ 	.word	0x00000001
        /*0058*/ 	.word	0x00000001


	//----- nvinfo : EIATTR_CRS_STACK_SIZE
	.align		4
.L_3798:
        /*005c*/ 	.byte	0x04, 0x1e
        /*005e*/ 	.short	(.L_3800 - .L_3799)
.L_3799:
        /*0060*/ 	.word	0x00000000


	//----- nvinfo : EIATTR_CBANK_PARAM_SIZE
	.align		4
.L_3800:
        /*0064*/ 	.byte	0x03, 0x19
        /*0066*/ 	.short	0x0300


	//----- nvinfo : EIATTR_PARAM_CBANK
	.align		4
        /*0068*/ 	.byte	0x04, 0x0a
        /*006a*/ 	.short	(.L_3802 - .L_3801)
	.align		4
.L_3801:
        /*006c*/ 	.word	index@(.nv.constant0._ZN2at6native18elementwise_kernelILi128ELi4EZNS0_22gpu_kernel_impl_nocastIZZZNS0_54_GLOBAL__N__d8c5977b_16_LinearAlgebra_cu_35b291db_316116addr_kernel_cudaERNS_14TensorIteratorERKN3c106ScalarES9_ENKUlvE_clEvENKUlvE0_clEvEUlaaaE0_EEvRNS_18TensorIteratorBaseERKT_EUliE_EEviT1_)
        /*0070*/ 	.short	0x0380
        /*0072*/ 	.short	0x0300


	//----- nvinfo : EIATTR_SW_WAR
	.align		4
.L_3802:
        /*0074*/ 	.byte	0x04, 0x36
        /*0076*/ 	.short	(.L_3804 - .L_3803)
.L_3803:
        /*0078*/ 	.word	0x00000008
.L_3804:


//--------------------- .nv.info._ZN2at6native27unrolled_elementwise_kernelIZZZNS0_54_GLOBAL__N__d8c5977b_16_LinearAlgebra_cu_35b291db_316116addr_kernel_cudaERNS_14TensorIteratorERKN3c106ScalarES8_ENKUlvE_clEvENKUlvE0_clEvEUlaaaE0_St5arrayIPcLm4EELi4E23TrivialOffsetCalculatorILi3EjESF_ILi1EjENS0_6memory15LoadWithoutCastENSI_16StoreWithoutCastEEEviT_T0_T2_T3_T4_T5_ --------------------------
	.section	.nv.info._ZN2at6native27unrolled_elementwise_kernelIZZZNS0_54_GLOBAL__N__d8c5977b_16_LinearAlgebra_cu_35b291db_316116addr_kernel_cudaERNS_14TensorIteratorERKN3c106ScalarES8_ENKUlvE_clEvENKUlvE0_clEvEUlaaaE0_St5arrayIPcLm4EELi4E23TrivialOffsetCalculatorILi3EjESF_ILi1EjENS0_6memory15LoadWithoutCastENSI_16StoreWithoutCastEEEviT_T0_T2_T3_T4_T5_,"",@"SHT_CUDA_INFO"
	.sectionflags	@""
	.align	4


	//----- nvinfo : EIATTR_CUDA_API_VERSION
	.align		4
        /*0000*/ 	.byte	0x04, 0x37
        /*0002*/ 	.short	(.L_3806 - .L_3805)
.L_3805:
        /*0004*/ 	.word	0x00000082


	//----- nvinfo : EIATTR_KPARAM_INFO
	.align		4
.L_3806:
        /*0008*/ 	.byte	0x04, 0x17
        /*000a*/ 	.short	(.L_3808 - .L_3807)
.L_3807:
        /*000c*/ 	.word	0x00000000
        /*0010*/ 	.short	0x0006
        /*0012*/ 	.short	0x003b
        /*0014*/ 	.byte	0x00, 0xf0, 0x05, 0x00


	//----- nvinfo : EIATTR_KPARAM_INFO
	.align		4
.L_3808:
        /*0018*/ 	.byte	0x04, 0x17
        /*001a*/ 	.short	(.L_3810 - .L_3809)
.L_3809:
        /*001c*/ 	.word	0x00000000
        /*0020*/ 	.short	0x0005
        /*0022*/ 	.short	0x003a
        /*0024*/ 	.byte	0x00, 0xf0, 0x05, 0x00


	//----- nvinfo : EIATTR_KPARAM_INFO
	.align		4
.L_3810:
        /*0028*/ 	.byte	0x04, 0x17
        /*002a*/ 	.short	(.L_3812 - .L_3811)
.L_3811:
        /*002c*/ 	.word	0x00000000
        /*0030*/ 	.short	0x0004
        /*0032*/ 	.short	0x0039
        /*0034*/ 	.byte	0x00, 0xf0, 0x05, 0x00


	//----- nvinfo : EIATTR_KPARAM_INFO
	.align		4
.L_3812:
        /*0038*/ 	.byte	0x04, 0x17
        /*003a*/ 	.short	(.L_3814 - .L_3813)
.L_3813:
        /*003c*/ 	.word	0x00000000
        /*0040*/ 	.short	0x0003
        /*0042*/ 	.short	0x0038
        /*0044*/ 	.byte	0x00, 0xf0, 0x05, 0x00


	//----- nvinfo : EIATTR_KPARAM_INFO
	.align		4
.L_3814:
        /*0048*/ 	.byte	0x04, 0x17
        /*004a*/ 	.short	(.L_3816 - .L_3815)
.L_3815:
        /*004c*/ 	.word	0x00000000
        /*0050*/ 	.short	0x0002
        /*0052*/ 	.short	0x0018
        /*0054*/ 	.byte	0x00, 0xf0, 0x81, 0x00


	//----- nvinfo : EIATTR_KPARAM_INFO
	.align		4
.L_3816:
        /*0058*/ 	.byte	0x04, 0x17
        /*005a*/ 	.short	(.L_3818 - .L_3817)
.L_3817:
        /*005c*/ 	.word	0x00000000
        /*0060*/ 	.short	0x0001
        /*0062*/ 	.short	0x0008
        /*0064*/ 	.byte	0x00, 0xf0, 0x41, 0x00


	//----- nvinfo : EIATTR_KPARAM_INFO
	.align		4
.L_3818:
        /*0068*/ 	.byte	0x04, 0x17
        /*006a*/ 	.short	(.L_3820 - .L_3819)
.L_3819:
        /*006c*/ 	.word	0x00000000
        /*0070*/ 	.short	0x0000
        /*0072*/ 	.short	0x0000
        /*0074*/ 	.byte	0x00, 0xf0, 0x11, 0x00


	//----- nvinfo : EIATTR_SPARSE_MMA_MASK
	.align		4
.L_3820:
        /*0078*/ 	.byte	0x03, 0x50
        /*007a*/ 	.short	0x0000


	//----- nvinfo : EIATTR_MAXREG_COUNT
	.align		4
        /*007c*/ 	.byte	0x03, 0x1b
        /*007e*/ 	.short	0x00ff


	//----- nvinfo : EIATTR_MERCURY_ISA_VERSION
	.align		4
        /*0080*/ 	.byte	0x03, 0x5f
        /*0082*/ 	.short	0x0101


	//----- nvinfo : EIATTR_VRC_CTA_INIT_COUNT
	.align		4
        /*0084*/ 	.byte	0x02, 0x4a
	.zero		1
	.zero		1


	//----- nvinfo : EIATTR_EXIT_INSTR_OFFSETS
	.align		4
        /*0088*/ 	.byte	0x04, 0x1c
        /*008a*/ 	.short	(.L_3822 - .L_3821)


	//   ....[0]....
.L_3821:
        /*008c*/ 	.word	0x00000970


	//   ....[1]....
        /*0090*/ 	.word	0x000009d0


	//----- nvinfo : EIATTR_MAX_THREADS
	.align		4
.L_3822:
        /*0094*/ 	.byte	0x04, 0x05
        /*0096*/ 	.short	(.L_3824 - .L_3823)
.L_3823:
        /*0098*/ 	.word	0x00000080
        /*009c*/ 	.word	0x00000001
        /*00a0*/ 	.word	0x00000001


	//----- nvinfo : EIATTR_CRS_STACK_SIZE
	.align		4
.L_3824:
        /*00a4*/ 	.byte	0x04, 0x1e
        /*00a6*/ 	.short	(.L_3826 - .L_3825)
.L_3825:
        /*00a8*/ 	.word	0x00000000


	//----- nvinfo : EIATTR_CBANK_PARAM_SIZE
	.align		4
.L_3826:
        /*00ac*/ 	.byte	0x03, 0x19
        /*00ae*/ 	.short	0x003c


	//----- nvinfo : EIATTR_PARAM_CBANK
	.align		4
        /*00b0*/ 	.byte	0x04, 0x0a
        /*00b2*/ 	.short	(.L_3828 - .L_3827)
	.align		4
.L_3827:
        /*00b4*/ 	.word	index@(.nv.constant0._ZN2at6native27unrolled_elementwise_kernelIZZZNS0_54_GLOBAL__N__d8c5977b_16_LinearAlgebra_cu_35b291db_316116addr_kernel_cudaERNS_14TensorIteratorERKN3c106ScalarES8_ENKUlvE_clEvENKUlvE0_clEvEUlaaaE0_St5arrayIPcLm4EELi4E23TrivialOffsetCalculatorILi3EjESF_ILi1EjENS0_6memory15LoadWithoutCastENSI_16StoreWithoutCastEEEviT_T0_T2_T3_T4_T5_)
        /*00b8*/ 	.short	0x0380
        /*00ba*/ 	.short	0x003c


	//----- nvinfo : EIATTR_SW_WAR
	.align		4
.L_3828:
        /*00bc*/ 	.byte	0x04, 0x36
        /*00be*/ 	.short	(.L_3830 - .L_3829)
.L_3829:
        /*00c0*/ 	.word	0x00000008
.L_3830:


//--------------------- .nv.info._ZN2at6native29vectorized_elementwise_kernelILi2EZZZNS0_54_GLOBAL__N__d8c5977b_16_LinearAlgebra_cu_35b291db_316116addr_kernel_cudaERNS_14TensorIteratorERKN3c106ScalarES8_ENKUlvE_clEvENKUlvE0_clEvEUlaaaE0_St5arrayIPcLm4EEEEviT0_T1_ --------------------------
	.section	.nv.info._ZN2at6native29vectorized_elementwise_kernelILi2EZZZNS0_54_GLOBAL__N__d8c5977b_16_LinearAlgebra_cu_35b291db_316116addr_kernel_cudaERNS_14TensorIteratorERKN3c106ScalarES8_ENKUlvE_clEvENKUlvE0_clEvEUlaaaE0_St5arrayIPcLm4EEEEviT0_T1_,"",@"SHT_CUDA_INFO"
	.sectionflags	@""
	.align	4


	//----- nvinfo : EIATTR_CUDA_API_VERSION
	.align		4
        /*0000*/ 	.byte	0x04, 0x37
        /*0002*/ 	.short	(.L_3832 - .L_3831)
.L_3831:
        /*0004*/ 	.word	0x00000082


	//----- nvinfo : EIATTR_KPARAM_INFO
	.align		4
.L_3832:
        /*0008*/ 	.byte	0x04, 0x17
        /*000a*/ 	.short	(.L_3834 - .L_3833)
.L_3833:
        /*000c*/ 	.word	0x00000000
        /*0010*/ 	.short	0x0002
        /*0012*/ 	.short	0x0018
        /*0014*/ 	.byte	0x00, 0xf0, 0x81, 0x00


	//----- nvinfo : EIATTR_KPARAM_INFO
	.align		4
.L_3834:
        /*0018*/ 	.byte	0x04, 0x17
        /*001a*/ 	.short	(.L_3836 - .L_3835)
.L_3835:
        /*001c*/ 	.word	0x00000000
        /*0020*/ 	.short	0x0001
        /*0022*/ 	.short	0x0008
        /*0024*/ 	.byte	0x00, 0xf0, 0x41, 0x00


	//----- nvinfo : EIATTR_KPARAM_INFO
	.align		4
.L_3836:
        /*0028*/ 	.byte	0x04, 0x17
        /*002a*/ 	.short	(.L_3838 - .L_3837)
.L_3837:
        /*002c*/ 	.word	0x00000000
        /*0030*/ 	.short	0x0000
        /*0032*/ 	.short	0x0000
        /*0034*/ 	.byte	0x00, 0xf0, 0x11, 0x00


	//----- nvinfo : EIATTR_SPARSE_MMA_MASK
	.align		4
.L_3838:
        /*0038*/ 	.byte	0x03, 0x50
        /*003a*/ 	.short	0x0000


	//----- nvinfo : EIATTR_MAXREG_COUNT
	.align		4
        /*003c*/ 	.byte	0x03, 0x1b
        /*003e*/ 	.short	0x00ff


	//----- nvinfo : EIATTR_MERCURY_ISA_VERSION
	.align		4
        /*0040*/ 	.byte	0x03, 0x5f
        /*0042*/ 	.short	0x0101


	//----- nvinfo : EIATTR_VRC_CTA_INIT_COUNT
	.align		4
        /*0044*/ 	.byte	0x02, 0x4a
	.zero		1
	.zero		1


	//----- nvinfo : EIATTR_EXIT_INSTR_OFFSETS
	.align		4
        /*0048*/ 	.byte	0x04, 0x1c
        /*004a*/ 	.short	(.L_3840 - .L_3839)


	//   ....[0]....
.L_3839:
        /*004c*/ 	.word	0x00001290


	//   ....[1]....
        /*0050*/ 	.word	0x000012f0


	//   ....[2]....
        /*0054*/ 	.word	0x00001a90


	//----- nvinfo : EIATTR_MAX_THREADS
	.align		4
.L_3840:
        /*0058*/ 	.byte	0x04, 0x05
        /*005a*/ 	.short	(.L_3842 - .L_3841)
.L_3841:
        /*005c*/ 	.word	0x00000080
        /*0060*/ 	.word	0x00000001
        /*0064*/ 	.word	0x00000001


	//----- nvinfo : EIATTR_CRS_STACK_SIZE
	.align		4
.L_3842:
        /*0068*/ 	.byte	0x04, 0x1e
        /*006a*/ 	.short	(.L_3844 - .L_3843)
.L_3843:
        /*006c*/ 	.word	0x00000000


	//----- nvinfo : EIATTR_CBANK_PARAM_SIZE
	.align		4
.L_3844:
        /*0070*/ 	.byte	0x03, 0x19
        /*0072*/ 	.short	0x0038


	//----- nvinfo : EIATTR_PARAM_CBANK
	.align		4
        /*0074*/ 	.byte	0x04, 0x0a
        /*0076*/ 	.short	(.L_3846 - .L_3845)
	.align		4
.L_3845:
        /*0078*/ 	.word	index@(.nv.constant0._ZN2at6native29vectorized_elementwise_kernelILi2EZZZNS0_54_GLOBAL__N__d8c5977b_16_LinearAlgebra_cu_35b291db_316116addr_kernel_cudaERNS_14TensorIteratorERKN3c106ScalarES8_ENKUlvE_clEvENKUlvE0_clEvEUlaaaE0_St5arrayIPcLm4EEEEviT0_T1_)
        /*007c*/ 	.short	0x0380
        /*007e*/ 	.short	0x0038


	//----- nvinfo : EIATTR_SW_WAR
	.align		4
.L_3846:
        /*0080*/ 	.byte	0x04, 0x36
        /*0082*/ 	.short	(.L_3848 - .L_3847)
.L_3847:
        /*0084*/ 	.word	0x00000008
.L_3848:


//--------------------- .nv.info._ZN2at6native29vectorized_elementwise_kernelILi4EZZZNS0_54_GLOBAL__N__d8c5977b_16_LinearAlgebra_cu_35b291db_316116addr_kernel_cudaERNS_14TensorIteratorERKN3c106ScalarES8_ENKUlvE_clEvENKUlvE0_clEvEUlaaaE0_St5arrayIPcLm4EEEEviT0_T1_ --------------------------
	.section	.nv.info._ZN2at6native29vectorized_elementwise_kernelILi4EZZZNS0_54_GLOBAL__N__d8c5977b_16_LinearAlgebra_cu_35b291db_316116addr_kernel_cudaERNS_14TensorIteratorERKN3c106ScalarES8_ENKUlvE_clEvENKUlvE0_clEvEUlaaaE0_St5arrayIPcLm4EEEEviT0_T1_,"",@"SHT_CUDA_INFO"
	.sectionflags	@""
	.align	4


	//----- nvinfo : EIATTR_CUDA_API_VERSION
	.align		4
        /*0000*/ 	.byte	0x04, 0x37
        /*0002*/ 	.short	(.L_3850 - .L_3849)
.L_3849:
        /*0004*/ 	.word	0x00000082


	//----- nvinfo : EIATTR_KPARAM_INFO
	.align		4
.L_3850:
        /*0008*/ 	.byte	0x04, 0x17
        /*000a*/ 	.short	(.L_3852 - .L_3851)
.L_3851:
        /*000c*/ 	.word	0x00000000
        /*0010*/ 	.short	0x0002
        /*0012*/ 	.short	0x0018
        /*0014*/ 	.byte	0x00, 0xf0, 0x81, 0x00


	//----- nvinfo : EIATTR_KPARAM_INFO
	.align		4
.L_3852:
        /*0018*/ 	.byte	0x04, 0x17
        /*001a*/ 	.short	(.L_3854 - .L_3853)
.L_3853:
        /*001c*/ 	.word	0x00000000
        /*0020*/ 	.short	0x0001
        /*0022*/ 	.short	0x0008
        /*0024*/ 	.byte	0x00, 0xf0, 0x41, 0x00


	//----- nvinfo : EIATTR_KPARAM_INFO
	.align		4
.L_3854:
        /*0028*/ 	.byte	0x04, 0x17
        /*002a*/ 	.short	(.L_3856 - .L_3855)
.L_3855:
        /*002c*/ 	.word	0x00000000
        /*0030*/ 	.short	0x0000
        /*0032*/ 	.short	0x0000
        /*0034*/ 	.byte	0x00, 0xf0, 0x11, 0x00


	//----- nvinfo : EIATTR_SPARSE_MMA_MASK
	.align		4
.L_3856:
        /*0038*/ 	.byte	0x03, 0x50
        /*003a*/ 	.short	0x0000


	//----- nvinfo : EIATTR_MAXREG_COUNT
	.align		4
        /*003c*/ 	.byte	0x03, 0x1b
        /*003e*/ 	.short	0x00ff


	//----- nvinfo : EIATTR_MERCURY_ISA_VERSION
	.align		4
        /*0040*/ 	.byte	0x03, 0x5f
        /*0042*/ 	.short	0x0101


	//----- nvinfo : EIATTR_VRC_CTA_INIT_COUNT
	.align		4
        /*0044*/ 	.byte	0x02, 0x4a
	.zero		1
	.zero		1


	//----- nvinfo : EIATTR_EXIT_INSTR_OFFSETS
	.align		4
        /*0048*/ 	.byte	0x04, 0x1c
        /*004a*/ 	.short	(.L_3858 - .L_3857)


	//   ....[0]....
.L_3857:
        /*004c*/ 	.word	0x00001290


	//   ....[1]....
        /*0050*/ 	.word	0x000012f0


	//   ....[2]....
        /*0054*/ 	.word	0x00001b00


	//----- nvinfo : EIATTR_MAX_THREADS
	.align		4
.L_3858:
        /*0058*/ 	.byte	0x04, 0x05
        /*005a*/ 	.short	(.L_3860 - .L_3859)
.L_3859:
        /*005c*/ 	.word	0x00000080
        /*0060*/ 	.word	0x00000001
        /*0064*/ 	.word	0x00000001


	//----- nvinfo : EIATTR_CRS_STACK_SIZE
	.align		4
.L_3860:
        /*0068*/ 	.byte	0x04, 0x1e
        /*006a*/ 	.short	(.L_3862 - .L_3861)
.L_3861:
        /*006c*/ 	.word	0x00000000


	//----- nvinfo : EIATTR_CBANK_PARAM_SIZE
	.align		4
.L_3862:
        /*0070*/ 	.byte	0x03, 0x19
        /*0072*/ 	.short	0x0038


	//----- nvinfo : EIATTR_PARAM_CBANK
	.align		4
        /*0074*/ 	.byte	0x04, 0x0a
        /*0076*/ 	.short	(.L_3864 - .L_3863)
	.align		4
.L_3863:
        /*0078*/ 	.word	index@(.nv.constant0._ZN2at6native29vectorized_elementwise_kernelILi4EZZZNS0_54_GLOBAL__N__d8c5977b_16_LinearAlgebra_cu_35b291db_316116addr_kernel_cudaERNS_14TensorIteratorERKN3c106ScalarES8_ENKUlvE_clEvENKUlvE0_clEvEUlaaaE0_St5arrayIPcLm4EEEEviT0_T1_)
        /*007c*/ 	.short	0x0380
        /*007e*/ 	.short	0x0038


	//----- nvinfo : EIATTR_SW_WAR
	.align		4
.L_3864:
        /*0080*/ 	.byte	0x04, 0x36
        /*0082*/ 	.short	(.L_3866 - .L_3865)
.L_3865:
        /*0084*/ 	.word	0x00000008
.L_3866:


//--------------------- .nv.info._ZN2at6native29vectorized_elementwise_kernelILi8EZZZNS0_54_GLOBAL__N__d8c5977b_16_LinearAlgebra_cu_35b291db_316116addr_kernel_cudaERNS_14TensorIteratorERKN3c106ScalarES8_ENKUlvE_clEvENKUlvE0_clEvEUlaaaE0_St5arrayIPcLm4EEEEviT0_T1_ --------------------------
	.section	.nv.info._ZN2at6native29vectorized_elementwise_kernelILi8EZZZNS0_54_GLOBAL__N__d8c5977b_16_LinearAlgebra_cu_35b291db_316116addr_kernel_cudaERNS_14TensorIteratorERKN3c106ScalarES8_ENKUlvE_clEvENKUlvE0_clEvEUlaaaE0_St5arrayIPcLm4EEEEviT0_T1_,"",@"SHT_CUDA_INFO"
	.sectionflags	@""
	.align	4


	//----- nvinfo : EIATTR_CUDA_API_VERSION
	.align		4
        /*0000*/ 	.byte	0x04, 0x37
        /*0002*/ 	.short	(.L_3868 - .L_3867)
.L_3867:
        /*0004*/ 	.word	0x00000082


	//----- nvinfo : EIATTR_KPARAM_INFO
	.align		4
.L_3868:
        /*0008*/ 	.byte	0x04, 0x17
        /*000a*/ 	.short	(.L_3870 - .L_3869)
.L_3869:
        /*000c*/ 	.word	0x00000000
        /*0010*/ 	.short	0x0002
        /*0012*/ 	.short	0x0018
        /*0014*/ 	.byte	0x00, 0xf0, 0x81, 0x00


	//----- nvinfo : EIATTR_KPARAM_INFO
	.align		4
.L_3870:
        /*0018*/ 	.byte	0x04, 0x17
        /*001a*/ 	.short	(.L_3872 - .L_3871)
.L_3871:
        /*001c*/ 	.word	0x00000000
        /*0020*/ 	.short	0x0001
        /*0022*/ 	.short	0x0008
        /*0024*/ 	.byte	0x00, 0xf0, 0x41, 0x00


	//----- nvinfo : EIATTR_KPARAM_INFO
	.align		4
.L_3872:
        /*0028*/ 	.byte	0x04, 0x17
        /*002a*/ 	.short	(.L_3874 - .L_3873)
.L_3873:
        /*002c*/ 	.word	0x00000000
        /*0030*/ 	.short	0x0000
        /*0032*/ 	.short	0x0000
        /*0034*/ 	.byte	0x00, 0xf0, 0x11, 0x00


	//----- nvinfo : EIATTR_SPARSE_MMA_MASK
	.align		4
.L_3874:
        /*0038*/ 	.byte	0x03, 0x50
        /*003a*/ 	.short	0x0000


	//----- nvinfo : EIATTR_MAXREG_COUNT
	.align		4
        /*003c*/ 	.byte	0x03, 0x1b
        /*003e*/ 	.short	0x00ff


	//----- nvinfo : EIATTR_MERCURY_ISA_VERSION
	.align		4
        /*0040*/ 	.byte	0x03, 0x5f
        /*0042*/ 	.short	0x0101


	//----- nvinfo : EIATTR_VRC_CTA_INIT_COUNT
	.align		4
        /*0044*/ 	.byte	0x02, 0x4a
	.zero		1
	.zero		1


	//----- nvinfo : EIATTR_EXIT_INSTR_OFFSETS
	.align		4
        /*0048*/ 	.byte	0x04, 0x1c
        /*004a*/ 	.short	(.L_3876 - .L_3875)


	//   ....[0]....
.L_3875:
        /*004c*/ 	.word	0x00001290


	//   ....[1]....
        /*0050*/ 	.word	0x000012f0


	//   ....[2]....
        /*0054*/ 	.word	0x00001a80


	//----- nvinfo : EIATTR_MAX_THREADS
	.align		4
.L_3876:
        /*0058*/ 	.byte	0x04, 0x05
        /*005a*/ 	.short	(.L_3878 - .L_3877)
.L_3877:
        /*005c*/ 	.word	0x00000080
        /*0060*/ 	.word	0x00000001
        /*0064*/ 	.word	0x00000001


	//----- nvinfo : EIATTR_CRS_STACK_SIZE
	.align		4
.L_3878:
        /*0068*/ 	.byte	0x04, 0x1e
        /*006a*/ 	.short	(.L_3880 - .L_3879)
.L_3879:
        /*006c*/ 	.word	0x00000000


	//----- nvinfo : EIATTR_CBANK_PARAM_SIZE
	.align		4
.L_3880:
        /*0070*/ 	.byte	0x03, 0x19
        /*0072*/ 	.short	0x0038


	//----- nvinfo : EIATTR_PARAM_CBANK
	.align		4
        /*0074*/ 	.byte	0x04, 0x0a
        /*0076*/ 	.short	(.L_3882 - .L_3881)
	.align		4
.L_3881:
        /*0078*/ 	.word	index@(.nv.constant0._ZN2at6native29vectorized_elementwise_kernelILi8EZZZNS0_54_GLOBAL__N__d8c5977b_16_LinearAlgebra_cu_35b291db_316116addr_kernel_cudaERNS_14TensorIteratorERKN3c106ScalarES8_ENKUlvE_clEvENKUlvE0_clEvEUlaaaE0_St5arrayIPcLm4EEEEviT0_T1_)
        /*007c*/ 	.short	0x0380
        /*007e*/ 	.short	0x0038


	//----- nvinfo : EIATTR_SW_WAR
	.align		4
.L_3882:
        /*0080*/ 	.byte	0x04, 0x36
        /*0082*/ 	.short	(.L_3884 - .L_3883)
.L_3883:
        /*0084*/ 	.word	0x00000008
.L_3884:


//--------------------- .nv.info._ZN2at6native18elementwise_kernelILi128ELi4EZNS0_15gpu_kernel_implIZZZNS0_54_GLOBAL__N__d8c5977b_16_LinearAlgebra_cu_35b291db_316116addr_kernel_cudaERNS_14TensorIteratorERKN3c106ScalarES9_ENKUlvE_clEvENKUlvE0_clEvEUlaaaE_EEvRNS_18TensorIteratorBaseERKT_EUliE_EEviT1_ --------------------------
	.section	.nv.info._ZN2at6native18elementwise_kernelILi128ELi4EZNS0_15gpu_kernel_implIZZZNS0_54_GLOBAL__N__d8c5977b_16_LinearAlgebra_cu_35b291db_316116addr_kernel_cudaERNS_14TensorIteratorERKN3c106ScalarES9_ENKUlvE_clEvENKUlvE0_clEvEUlaaaE_EEvRNS_18TensorIteratorBaseERKT_EUliE_EEviT1_,"",@"SHT_CUDA_INFO"
	.sectionflags	@""
	.align	4


	//----- nvinfo : EIATTR_CUDA_API_VERSION
	.align		4
        /*0000*/ 	.byte	0x04, 0x37
        /*0002*/ 	.short	(.L_3886 - .L_3885)
.L_3885:
        /*0004*/ 	.word	0x00000082


	//----- nvinfo : EIATTR_KPARAM_INFO
	.align		4
.L_3886:
        /*0008*/ 	.byte	0x04, 0x17
        /*000a*/ 	.short	(.L_3888 - .L_3887)
.L_3887:
        /*000c*/ 	.word	0x00000000
        /*0010*/ 	.short	0x0001
        /*0012*/ 	.short	0x0008
        /*0014*/ 	.byte	0x00, 0xf0, 0x01, 0x0c


	//----- nvinfo : EIATTR_KPARAM_INFO
	.align		4
.L_3888:
        /*0018*/ 	.byte	0x04, 0x17
        /*001a*/ 	.short	(.L_3890 - .L_3889)
.L_3889:
        /*001c*/ 	.word	0x00000000
        /*0020*/ 	.short	0x0000
        /*0022*/ 	.short	0x0000
        /*0024*/ 	.byte	0x00, 0xf0, 0x11, 0x00


	//----- nvinfo : EIATTR_SPARSE_MMA_MASK
	.align		4
.L_3890:
        /*0028*/ 	.byte	0x03, 0x50
        /*002a*/ 	.short	0x0000


	//----- nvinfo : EIATTR_MAXREG_COUNT
	.align		4
        /*002c*/ 	.byte	0x03, 0x1b
        /*002e*/ 	.short	0x0080


	//----- nvinfo : EIATTR_EXTERNS
	.align		4
        /*0030*/ 	.byte	0x04, 0x0f
        /*0032*/ 	.short	(.L_3892 - .L_3891)


	//   ....[0]....
	.align		4
.L_3891:
        /*0034*/ 	.word	index@(__assertfail)


	//----- nvinfo : EIATTR_MERCURY_ISA_VERSION
	.align		4
.L_3892:
        /*0038*/ 	.byte	0x03, 0x5f
        /*003a*/ 	.short	0x0101


	//----- nvinfo : EIATTR_VRC_CTA_INIT_COUNT
	.align		4
        /*003c*/ 	.byte	0x02, 0x4a
	.zero		1
	.zero		1


	//----- nvinfo : EIATTR_SYSCALL_OFFSETS
	.align		4
        /*0040*/ 	.byte	0x04, 0x46
        /*0042*/ 	.short	(.L_3894 - .L_3893)


	//   ....[0]....
.L_3893:
        /*0044*/ 	.word	0x000018d0


	//   ....[1]....
        /*0048*/ 	.word	0x00002620


	//   ....[2]....
        /*004c*/ 	.word	0x00003480


	//   ....[3]....
        /*0050*/ 	.word	0x00004390


	//   ....[4]....
        /*0054*/ 	.word	0x00005d40


	//   ....[5]....
        /*0058*/ 	.word	0x00006b50


	//   ....[6]....
        /*005c*/ 	.word	0x000079b0


	//   ....[7]....
        /*0060*/ 	.word	0x00008700


	//   ....[8]....
        /*0064*/ 	.word	0x0000a190


	//   ....[9]....
        /*0068*/ 	.word	0x0000afa0


	//   ....[10]....
        /*006c*/ 	.word	0x0000be00


	//   ....[11]....
        /*0070*/ 	.word	0x0000cb50


	//   ....[12]....
        /*0074*/ 	.word	0x0000e610


	//   ....[13]....
        /*0078*/ 	.word	0x0000f420


	//   ....[14]....
        /*007c*/ 	.word	0x00010280


	//   ....[15]....
        /*0080*/ 	.word	0x00010fa0


	//----- nvinfo : EIATTR_EXIT_INSTR_OFFSETS
	.align		4
.L_3894:
        /*0084*/ 	.byte	0x04, 0x1c
        /*0086*/ 	.short	(.L_3896 - .L_3895)


	//   ....[0]....
.L_3895:
        /*0088*/ 	.word	0x0000ce30


	//   ....[1]....
        /*008c*/ 	.word	0x00010410


	//   ....[2]....
        /*0090*/ 	.word	0x00010430


	//   ....[3]....
        /*0094*/ 	.word	0x000104f0


	//   ....[4]....
        /*0098*/ 	.word	0x00010530


	//   ....[5]....
        /*009c*/ 	.word	0x00010570


	//   ....[6]....
        /*00a0*/ 	.word	0x00010600


	//   ....[7]....
        /*00a4*/ 	.word	0x00010640


	//   ....[8]....
        /*00a8*/ 	.word	0x000106e0


	//   ....[9]....
        /*00ac*/ 	.word	0x00010730


	//   ....[10]....
        /*00b0*/ 	.word	0x00010780


	//   ....[11]....
        /*00b4*/ 	.word	0x00010860


	//   ....[12]....
        /*00b8*/ 	.word	0x000109d0


	//   ....[13]....
        /*00bc*/ 	.word	0x00010b40


	//   ....[14]....
        /*00c0*/ 	.word	0x00010ca0


	//   ....[15]....
        /*00c4*/ 	.word	0x00010d00


	//   ....[16]....
        /*00c8*/ 	.word	0x00010d40


	//   ....[17]....
        /*00cc*/ 	.word	0x00010de0


	//   ....[18]....
        /*00d0*/ 	.word	0x00010e40


	//   ....[19]....
        /*00d4*/ 	.word	0x00010fb0


	//   ....[20]....
        /*00d8*/ 	.word	0x000110c0


	//   ....[21]....
        /*00dc*/ 	.word	0x00011200


	//   ....[22]....
        /*00e0*/ 	.word	0x00011240


	//----- nvinfo : EIATTR_MAX_THREADS
	.align		4
.L_3896:
        /*00e4*/ 	.byte	0x04, 0x05
        /*00e6*/ 	.short	(.L_3898 - .L_3897)
.L_3897:
        /*00e8*/ 	.word	0x00000080
        /*00ec*/ 	.word	0x00000001
        /*00f0*/ 	.word	0x00000001


	//----- nvinfo : EIATTR_CRS_STACK_SIZE
	.align		4
.L_3898:
        /*00f4*/ 	.byte	0x04, 0x1e
        /*00f6*/ 	.short	(.L_3900 - .L_3899)
.L_3899:
        /*00f8*/ 	.word	0x00000000


	//----- nvinfo : EIATTR_CBANK_PARAM_SIZE
	.align		4
.L_3900:
        /*00fc*/ 	.byte	0x03, 0x19
        /*00fe*/ 	.short	0x0308


	//----- nvinfo : EIATTR_PARAM_CBANK
	.align		4
        /*0100*/ 	.byte	0x04, 0x0a
        /*0102*/ 	.short	(.L_3902 - .L_3901)
	.align		4
.L_3901:
        /*0104*/ 	.word	index@(.nv.constant0._ZN2at6native18elementwise_kernelILi128ELi4EZNS0_15gpu_kernel_implIZZZNS0_54_GLOBAL__N__d8c5977b_16_LinearAlgebra_cu_35b291db_316116addr_kernel_cudaERNS_14TensorIteratorERKN3c106ScalarES9_ENKUlvE_clEvENKUlvE0_clEvEUlaaaE_EEvRNS_18TensorIteratorBaseERKT_EUliE_EEviT1_)
        /*0108*/ 	.short	0x0380
        /*010a*/ 	.short	0x0308


	//----- nvinfo : EIATTR_SW_WAR
	.align		4
.L_3902:
        /*010c*/ 	.byte	0x04, 0x36
        /*010e*/ 	.short	(.L_3904 - .L_3903)
.L_3903:
        /*0110*/ 	.word	0x00000008
.L_3904:


//--------------------- .nv.info._ZN2at6native27unrolled_elementwise_kernelIZZZNS0_54_GLOBAL__N__d8c5977b_16_LinearAlgebra_cu_35b291db_316116addr_kernel_cudaERNS_14TensorIteratorERKN3c106ScalarES8_ENKUlvE_clEvENKUlvE0_clEvEUlaaaE_St5arrayIPcLm4EELi4E23TrivialOffsetCalculatorILi3EjESF_ILi1EjENS0_6memory12LoadWithCastILi3EEENSI_13StoreWithCastILi1EEEEEviT_T0_T2_T3_T4_T5_ --------------------------
	.section	.nv.info._ZN2at6native27unrolled_elementwise_kernelIZZZNS0_54_GLOBAL__N__d8c5977b_16_LinearAlgebra_cu_35b291db_316116addr_kernel_cudaERNS_14TensorIteratorERKN3c106ScalarES8_ENKUlvE_clEvENKUlvE0_clEvEUlaaaE_St5arrayIPcLm4EELi4E23TrivialOffsetCalculatorILi3EjESF_ILi1EjENS0_6memory12LoadWithCastILi3EEENSI_13StoreWithCastILi1EEEEEviT_T0_T2_T3_T4_T5_,"",@"SHT_CUDA_INFO"
	.sectionflags	@""
	.align	4


	//----- nvinfo : EIATTR_CUDA_API_VERSION
	.align		4
        /*0000*/ 	.byte	0x04, 0x37
        /*0002*/ 	.short	(.L_3906 - .L_3905)
.L_3905:
        /*0004*/ 	.word	0x00000082


	//----- nvinfo : EIATTR_KPARAM_INFO
	.align		4
.L_3906:
        /*0008*/ 	.byte	0x04, 0x17
        /*000a*/ 	.short	(.L_3908 - .L_3907)
.L_3907:
        /*000c*/ 	.word	0x00000000
        /*0010*/ 	.short	0x0006
        /*0012*/ 	.short	0x004c
        /*0014*/ 	.byte	0x00, 0xf0, 0x21, 0x00


	//----- nvinfo : EIATTR_KPARAM_INFO
	.align		4
.L_3908:
        /*0018*/ 	.byte	0x04, 0x17
        /*001a*/ 	.short	(.L_3910 - .L_3909)
.L_3909:
        /*001c*/ 	.word	0x00000000
        /*0020*/ 	.short	0x0005
        /*0022*/ 	.short	0x003c
        /*0024*/ 	.byte	0x00, 0xf0, 0x41, 0x00


	//----- nvinfo : EIATTR_KPARAM_INFO
	.align		4
.L_3910:
        /*0028*/ 	.byte	0x04, 0x17
        /*002a*/ 	.short	(.L_3912 - .L_3911)
.L_3911:
        /*002c*/ 	.word	0x00000000
        /*0030*/ 	.short	0x0004
        /*0032*/ 	.short	0x0039
        /*0034*/ 	.byte	0x00, 0xf0, 0x05, 0x00


	//----- nvinfo : EIATTR_KPARAM_INFO
	.align		4
.L_3912:
        /*0038*/ 	.byte	0x04, 0x17
        /*003a*/ 	.short	(.L_3914 - .L_3913)
.L_3913:
        /*003c*/ 	.word	0x00000000
        /*0040*/ 	.short	0x0003
        /*0042*/ 	.short	0x0038
        /*0044*/ 	.byte	0x00, 0xf0, 0x05, 0x00


	//----- nvinfo : EIATTR_KPARAM_INFO
	.align		4
.L_3914:
        /*0048*/ 	.byte	0x04, 0x17
        /*004a*/ 	.short	(.L_3916 - .L_3915)
.L_3915:
        /*004c*/ 	.word	0x00000000
        /*0050*/ 	.short	0x0002
        /*0052*/ 	.short	0x0018
        /*0054*/ 	.byte	0x00, 0xf0, 0x81, 0x00


	//----- nvinfo : EIATTR_KPARAM_INFO
	.align		4
.L_3916:
        /*0058*/ 	.byte	0x04, 0x17
        /*005a*/ 	.short	(.L_3918 - .L_3917)
.L_3917:
        /*005c*/ 	.word	0x00000000
        /*0060*/ 	.short	0x0001
        /*0062*/ 	.short	0x0008
        /*0064*/ 	.byte	0x00, 0xf0, 0x41, 0x00


	//----- nvinfo : EIATTR_KPARAM_INFO
	.align		4
.L_3918:
        /*0068*/ 	.byte	0x04, 0x17
        /*006a*/ 	.short	(.L_3920 - .L_3919)
.L_3919:
        /*006c*/ 	.word	0x00000000
        /*0070*/ 	.short	0x0000
        /*0072*/ 	.short	0x0000
        /*0074*/ 	.byte	0x00, 0xf0, 0x11, 0x00


	//----- nvinfo : EIATTR_SPARSE_MMA_MASK
	.align		4
.L_3920:
        /*0078*/ 	.byte	0x03, 0x50
        /*007a*/ 	.short	0x0000


	//----- nvinfo : EIATTR_MAXREG_COUNT
	.align		4
        /*007c*/ 	.byte	0x03, 0x1b
        /*007e*/ 	.short	0x00ff


	//----- nvinfo : EIATTR_EXTERNS
	.align		4
        /*0080*/ 	.byte	0x04, 0x0f
        /*0082*/ 	.short	(.L_3922 - .L_3921)


	//   ....[0]....
	.align		4
.L_3921:
        /*0084*/ 	.word	index@(__assertfail)


	//----- nvinfo : EIATTR_MERCURY_ISA_VERSION
	.align		4
.L_3922:
        /*0088*/ 	.byte	0x03, 0x5f
        /*008a*/ 	.short	0x0101


	//----- nvinfo : EIATTR_VRC_CTA_INIT_COUNT
	.align		4
        /*008c*/ 	.byte	0x02, 0x4a
	.zero		1
	.zero		1


	//----- nvinfo : EIATTR_SYSCALL_OFFSETS
	.align		4
        /*0090*/ 	.byte	0x04, 0x46
        /*0092*/ 	.short	(.L_3924 - .L_3923)


	//   ....[0]....
.L_3923:
        /*0094*/ 	.word	0x00000270


	//   ....[1]....
        /*0098*/ 	.word	0x00000fd0


	//   ....[2]....
        /*009c*/ 	.word	0x00001e40


	//   ....[3]....
        /*00a0*/ 	.word	0x00002150


	//   ....[4]....
        /*00a4*/ 	.word	0x00002f80


	//   ....[5]....
        /*00a8*/ 	.word	0x00003e00


	//   ....[6]....
        /*00ac*/ 	.word	0x00004050


	//   ....[7]....
        /*00b0*/ 	.word	0x00004e90


	//   ....[8]....
        /*00b4*/ 	.word	0x00005d10


	//   ....[9]....
        /*00b8*/ 	.word	0x00005f60


	//   ....[10]....
        /*00bc*/ 	.word	0x00006da0


	//   ....[11]....
        /*00c0*/ 	.word	0x00007c30


	//   ....[12]....
        /*00c4*/ 	.word	0x00008c80


	//   ....[13]....
        /*00c8*/ 	.word	0x00009b30


	//   ....[14]....
        /*00cc*/ 	.word	0x0000aae0


	//   ....[15]....
        /*00d0*/ 	.word	0x0000ba50


	//----- nvinfo : EIATTR_EXIT_INSTR_OFFSETS
	.align		4
.L_3924:
        /*00d4*/ 	.byte	0x04, 0x1c
        /*00d6*/ 	.short	(.L_3926 - .L_3925)


	//   ....[0]....
.L_3925:
        /*00d8*/ 	.word	0x0000adb0


	//   ....[1]....
        /*00dc*/ 	.word	0x0000aee0


	//   ....[2]....
        /*00e0*/ 	.word	0x0000af00


	//   ....[3]....
        /*00e4*/ 	.word	0x0000afb0


	//   ....[4]....
        /*00e8*/ 	.word	0x0000aff0


	//   ....[5]....
        /*00ec*/ 	.word	0x0000b030


	//   ....[6]....
        /*00f0*/ 	.word	0x0000b0c0


	//   ....[7]....
        /*00f4*/ 	.word	0x0000b100


	//   ....[8]....
        /*00f8*/ 	.word	0x0000b1a0


	//   ....[9]....
        /*00fc*/ 	.word	0x0000b1f0


	//   ....[10]....
        /*0100*/ 	.word	0x0000b240


	//   ....[11]....
        /*0104*/ 	.word	0x0000b320


	//   ....[12]....
        /*0108*/ 	.word	0x0000b490


	//   ....[13]....
        /*010c*/ 	.word	0x0000b600


	//   ....[14]....
        /*0110*/ 	.word	0x0000b760


	//   ....[15]....
        /*0114*/ 	.word	0x0000b7b0


	//   ....[16]....
        /*0118*/ 	.word	0x0000b7f0


	//   ....[17]....
        /*011c*/ 	.word	0x0000b890


	//   ....[18]....
        /*0120*/ 	.word	0x0000b8f0


	//   ....[19]....
        /*0124*/ 	.word	0x0000ba60


	//   ....[20]....
        /*0128*/ 	.word	0x0000bb70


	//   ....[21]....
        /*012c*/ 	.word	0x0000bcb0


	//   ....[22]....
        /*0130*/ 	.word	0x0000bcf0


	//----- nvinfo : EIATTR_MAX_THREADS
	.align		4
.L_3926:
        /*0134*/ 	.byte	0x04, 0x05
        /*0136*/ 	.short	(.L_3928 - .L_3927)
.L_3927:
        /*0138*/ 	.word	0x00000080
        /*013c*/ 	.word	0x00000001
        /*0140*/ 	.word	0x00000001


	//----- nvinfo : EIATTR_CRS_STACK_SIZE
	.align		4
.L_3928:
        /*0144*/ 	.byte	0x04, 0x1e
        /*0146*/ 	.short	(.L_3930 - .L_3929)
.L_3929:
        /*0148*/ 	.word	0x00000000


	//----- nvinfo : EIATTR_CBANK_PARAM_SIZE
	.align		4
.L_3930:
        /*014c*/ 	.byte	0x03, 0x19
        /*014e*/ 	.short	0x0054


	//----- nvinfo : EIATTR_PARAM_CBANK
	.align		4
        /*0150*/ 	.byte	0x04, 0x0a
        /*0152*/ 	.short	(.L_3932 - .L_3931)
	.align		4
.L_3931:
        /*0154*/ 	.word	index@(.nv.constant0._ZN2at6native27unrolled_elementwise_kernelIZZZNS0_54_GLOBAL__N__d8c5977b_16_LinearAlgebra_cu_35b291db_316116addr_kernel_cudaERNS_14TensorIteratorERKN3c106ScalarES8_ENKUlvE_clEvENKUlvE0_clEvEUlaaaE_St5arrayIPcLm4EELi4E23TrivialOffsetCalculatorILi3EjESF_ILi1EjENS0_6memory12LoadWithCastILi3EEENSI_13StoreWithCastILi1EEEEEviT_T0_T2_T3_T4_T5_)
        /*0158*/ 	.short	0x0380
        /*015a*/ 	.short	0x0054


	//----- nvinfo : EIATTR_SW_WAR
	.align		4
.L_3932:
        /*015c*/ 	.byte	0x04, 0x36
        /*015e*/ 	.short	(.L_3934 - .L_3933)
.L_3933:
        /*0160*/ 	.word	0x00000008
.L_3934:


//--------------------- .nv.info._ZN2at6native18elementwise_kernelILi128ELi4EZNS0_22gpu_kernel_impl_nocastIZZZNS0_54_GLOBAL__N__d8c5977b_16_LinearAlgebra_cu_35b291db_316116addr_kernel_cudaERNS_14TensorIteratorERKN3c106ScalarES9_ENKUlvE_clEvENKUlvE0_clEvEUlaaaE_EEvRNS_18TensorIteratorBaseERKT_EUliE_EEviT1_ --------------------------
	.section	.nv.info._ZN2at6native18elementwise_kernelILi128ELi4EZNS0_22gpu_kernel_impl_nocastIZZZNS0_54_GLOBAL__N__d8c5977b_16_LinearAlgebra_cu_35b291db_316116addr_kernel_cudaERNS_14TensorIteratorERKN3c106ScalarES9_ENKUlvE_clEvENKUlvE0_clEvEUlaaaE_EEvRNS_18TensorIteratorBaseERKT_EUliE_EEviT1_,"",@"SHT_CUDA_INFO"
	.sectionflags	@""
	.align	4


	//----- nvinfo : EIATTR_CUDA_API_VERSION
	.align		4
        /*0000*/ 	.byte	0x04, 0x37
        /*0002*/ 	.short	(.L_3936 - .L_3935)
.L_3935:
        /*0004*/ 	.word	0x00000082


	//----- nvinfo : EIATTR_KPARAM_INFO
	.align		4
.L_3936:
        /*0008*/ 	.byte	0x04, 0x17
        /*000a*/ 	.short	(.L_3938 - .L_3937)
.L_3937:
        /*000c*/ 	.word	0x00000000
        /*0010*/ 	.short	0x0001
        /*0012*/ 	.short	0x0008
        /*0014*/ 	.byte	0x00, 0xf0, 0xe1, 0x0b


	//----- nvinfo : EIATTR_KPARAM_INFO
	.align		4
.L_3938:
        /*0018*/ 	.byte	0x04, 0x17
        /*001a*/ 	.short	(.L_3940 - .L_3939)
.L_3939:
        /*001c*/ 	.word	0x00000000
        /*0020*/ 	.short	0x0000
        /*0022*/ 	.short	0x0000
        /*0024*/ 	.byte	0x00, 0xf0, 0x11, 0x00


	//----- nvinfo : EIATTR_SPARSE_MMA_MASK
	.align		4
.L_3940:
        /*0028*/ 	.byte	0x03, 0x50
        /*002a*/ 	.short	0x0000


	//----- nvinfo : EIATTR_MAXREG_COUNT
	.align		4
        /*002c*/ 	.byte	0x03, 0x1b
        /*002e*/ 	.short	0x0080


	//----- nvinfo : EIATTR_MERCURY_ISA_VERSION
	.align		4
        /*0030*/ 	.byte	0x03, 0x5f
        /*0032*/ 	.short	0x0101


	//----- nvinfo : EIATTR_VRC_CTA_INIT_COUNT
	.align		4
        /*0034*/ 	.byte	0x02, 0x4a
	.zero		1
	.zero		1


	//----- nvinfo : EIATTR_EXIT_INSTR_OFFSETS
	.align		4
        /*0038*/ 	.byte	0x04, 0x1c
        /*003a*/ 	.short	(.L_3942 - .L_3941)


	//   ....[0]....
.L_3941:
        /*003c*/ 	.word	0x000003a0


	//   ....[1]....
        /*0040*/ 	.word	0x00000450


	//   ....[2]....
        /*0044*/ 	.word	0x000049f0


	//   ....[3]....
        /*0048*/ 	.word	0x000060c0


	//----- nvinfo : EIATTR_MAX_THREADS
	.align		4
.L_3942:
        /*004c*/ 	.byte	0x04, 0x05
        /*004e*/ 	.short	(.L_3944 - .L_3943)
.L_3943:
        /*0050*/ 	.word	0x00000080
        /*0054*/ 	.word	0x00000001
        /*0058*/ 	.word	0x00000001


	//----- nvinfo : EIATTR_CRS_STACK_SIZE
	.align		4
.L_3944:
        /*005c*/ 	.byte	0x04, 0x1e
        /*005e*/ 	.short	(.L_3946 - .L_3945)
.L_3945:
        /*0060*/ 	.word	0x00000000


	//----- nvinfo : EIATTR_CBANK_PARAM_SIZE
	.align		4
.L_3946:
        /*0064*/ 	.byte	0x03, 0x19
        /*0066*/ 	.short	0x0300


	//----- nvinfo : EIATTR_PARAM_CBANK
	.align		4
        /*0068*/ 	.byte	0x04, 0x0a
        /*006a*/ 	.short	(.L_3948 - .L_3947)
	.align		4
.L_3947:
        /*006c*/ 	.word	index@(.nv.constant0._ZN2at6native18elementwise_kernelILi128ELi4EZNS0_22gpu_kernel_impl_nocastIZZZNS0_54_GLOBAL__N__d8c5977b_16_LinearAlgebra_cu_35b291db_316116addr_kernel_cudaERNS_14TensorIteratorERKN3c106ScalarES9_ENKUlvE_clEvENKUlvE0_clEvEUlaaaE_EEvRNS_18TensorIteratorBaseERKT_EUliE_EEviT1_)
        /*0070*/ 	.short	0x0380
        /*0072*/ 	.short	0x0300


	//----- nvinfo : EIATTR_SW_WAR
	.align		4
.L_3948:
        /*0074*/ 	.byte	0x04, 0x36
        /*0076*/ 	.short	(.L_3950 - .L_3949)
.L_3949:
        /*0078*/ 	.word	0x00000008
.L_3950:


//--------------------- .nv.info._ZN2at6native27unrolled_elementwise_kernelIZZZNS0_54_GLOBAL__N__d8c5977b_16_LinearAlgebra_cu_35b291db_316116addr_kernel_cudaERNS_14TensorIteratorERKN3c106ScalarES8_ENKUlvE_clEvENKUlvE0_clEvEUlaaaE_St5arrayIPcLm4EELi4E23TrivialOffsetCalculatorILi3EjESF_ILi1EjENS0_6memory15LoadWithoutCastENSI_16StoreWithoutCastEEEviT_T0_T2_T3_T4_T5_ --------------------------
	.section	.nv.info._ZN2at6native27unrolled_elementwise_kernelIZZZNS0_54_GLOBAL__N__d8c5977b_16_LinearAlgebra_cu_35b291db_316116addr_kernel_cudaERNS_14TensorIteratorERKN3c106ScalarES8_ENKUlvE_clEvENKUlvE0_clEvEUlaaaE_St5arrayIPcLm4EELi4E23TrivialOffsetCalculatorILi3EjESF_ILi1EjENS0_6memory15LoadWithoutCastENSI_16StoreWithoutCastEEEviT_T0_T2_T3_T4_T5_,"",@"SHT_CUDA_INFO"
	.sectionflags	@""
	.align	4


	//----- nvinfo : EIATTR_CUDA_API_VERSION
	.align		4
        /*0000*/ 	.byte	0x04, 0x37
        /*0002*/ 	.short	(.L_3952 - .L_3951)
.L_3951:
        /*0004*/ 	.word	0x00000082


	//----- nvinfo : EIATTR_KPARAM_INFO
	.align		4
.L_3952:
        /*0008*/ 	.byte	0x04, 0x17
        /*000a*/ 	.short	(.L_3954 - .L_3953)
.L_3953:
        /*000c*/ 	.word	0x00000000
        /*0010*/ 	.short	0x0006
        /*0012*/ 	.short	0x003b
        /*0014*/ 	.byte	0x00, 0xf0, 0x05, 0x00


	//----- nvinfo : EIATTR_KPARAM_INFO
	.align		4
.L_3954:
        /*0018*/ 	.byte	0x04, 0x17
        /*001a*/ 	.short	(.L_3956 - .L_3955)
.L_3955:
        /*001c*/ 	.word	0x00000000
        /*0020*/ 	.short	0x0005
        /*0022*/ 	.short	0x003a
        /*0024*/ 	.byte	0x00, 0xf0, 0x05, 0x00


	//----- nvinfo : EIATTR_KPARAM_INFO
	.align		4
.L_3956:
        /*0028*/ 	.byte	0x04, 0x17
        /*002a*/ 	.short	(.L_3958 - .L_3957)
.L_3957:
        /*002c*/ 	.word	0x00000000
        /*0030*/ 	.short	0x0004
        /*0032*/ 	.short	0x0039
        /*0034*/ 	.byte	0x00, 0xf0, 0x05, 0x00


	//----- nvinfo : EIATTR_KPARAM_INFO
	.align		4
.L_3958:
        /*0038*/ 	.byte	0x04, 0x17
        /*003a*/ 	.short	(.L_3960 - .L_3959)
.L_3959:
        /*003c*/ 	.word	0x00000000
        /*0040*/ 	.short	0x0003
        /*0042*/ 	.short	0x0038
        /*0044*/ 	.byte	0x00, 0xf0, 0x05, 0x00


	//----- nvinfo : EIATTR_KPARAM_INFO
	.align		4
.L_3960:
        /*0048*/ 	.byte	0x04, 0x17
        /*004a*/ 	.short	(.L_3962 - .L_3961)
.L_3961:
        /*004c*/ 	.word	0x00000000
        /*0050*/ 	.short	0x0002
        /*0052*/ 	.short	0x0018
        /*0054*/ 	.byte	0x00, 0xf0, 0x81, 0x00


	//----- nvinfo : EIATTR_KPARAM_INFO
	.align		4
.L_3962:
        /*0058*/ 	.byte	0x04, 0x17
        /*005a*/ 	.short	(.L_3964 - .L_3963)
.L_3963:
        /*005c*/ 	.word	0x00000000
        /*0060*/ 	.short	0x0001
        /*0062*/ 	.short	0x0008
        /*0064*/ 	.byte	0x00, 0xf0, 0x41, 0x00


	//----- nvinfo : EIATTR_KPARAM_INFO
	.align		4
.L_3964:
        /*0068*/ 	.byte	0x04, 0x17
        /*006a*/ 	.short	(.L_3966 - .L_3965)
.L_3965:
        /*006c*/ 	.word	0x00000000
        /*0070*/ 	.short	0x0000
        /*0072*/ 	.short	0x0000
        /*0074*/ 	.byte	0x00, 0xf0, 0x11, 0x00


	//----- nvinfo : EIATTR_SPARSE_MMA_MASK
	.align		4
.L_3966:
        /*0078*/ 	.byte	0x03, 0x50
        /*007a*/ 	.short	0x0000


	//----- nvinfo : EIATTR_MAXREG_COUNT
	.align		4
        /*007c*/ 	.byte	0x03, 0x1b
        /*007e*/ 	.short	0x00ff


	//----- nvinfo : EIATTR_MERCURY_ISA_VERSION
	.align		4
        /*0080*/ 	.byte	0x03, 0x5f
        /*0082*/ 	.short	0x0101


	//----- nvinfo : EIATTR_VRC_CTA_INIT_COUNT
	.align		4
        /*0084*/ 	.byte	0x02, 0x4a
	.zero		1
	.zero		1


	//----- nvinfo : EIATTR_EXIT_INSTR_OFFSETS
	.align		4
        /*0088*/ 	.byte	0x04, 0x1c
        /*008a*/ 	.short	(.L_3968 - .L_3967)


	//   ....[0]....
.L_3967:
        /*008c*/ 	.word	0x00000730


	//   ....[1]....
        /*0090*/ 	.word	0x00000790


	//----- nvinfo : EIATTR_MAX_THREADS
	.align		4
.L_3968:
        /*0094*/ 	.byte	0x04, 0x05
        /*0096*/ 	.short	(.L_3970 - .L_3969)
.L_3969:
        /*0098*/ 	.word	0x00000080
        /*009c*/ 	.word	0x00000001
        /*00a0*/ 	.word	0x00000001


	//----- nvinfo : EIATTR_CRS_STACK_SIZE
	.align		4
.L_3970:
        /*00a4*/ 	.byte	0x04, 0x1e
        /*00a6*/ 	.short	(.L_3972 - .L_3971)
.L_3971:
        /*00a8*/ 	.word	0x00000000


	//----- nvinfo : EIATTR_CBANK_PARAM_SIZE
	.align		4
.L_3972:
        /*00ac*/ 	.byte	0x03, 0x19
        /*00ae*/ 	.short	0x003c


	//----- nvinfo : EIATTR_PARAM_CBANK
	.align		4
        /*00b0*/ 	.byte	0x04, 0x0a
        /*00b2*/ 	.short	(.L_3974 - .L_3973)
	.align		4
.L_3973:
        /*00b4*/ 	.word	index@(.nv.constant0._ZN2at6native27unrolled_elementwise_kernelIZZZNS0_54_GLOBAL__N__d8c5977b_16_LinearAlgebra_cu_35b291db_316116addr_kernel_cudaERNS_14TensorIteratorERKN3c106ScalarES8_ENKUlvE_clEvENKUlvE0_clEvEUlaaaE_St5arrayIPcLm4EELi4E23TrivialOffsetCalculatorILi3EjESF_ILi1EjENS0_6memory15LoadWithoutCastENSI_16StoreWithoutCastEEEviT_T0_T2_T3_T4_T5_)
        /*00b8*/ 	.short	0x0380
        /*00ba*/ 	.short	0x003c


	//----- nvinfo : EIATTR_SW_WAR
	.align		4
.L_3974:
        /*00bc*/ 	.byte	0x04, 0x36
        /*00be*/ 	.short	(.L_3976 - .L_3975)
.L_3975:
        /*00c0*/ 	.word	0x00000008
.L_3976:


//--------------------- .nv.info._ZN2at6native29vectorized_elementwise_kernelILi2EZZZNS0_54_GLOBAL__N__d8c5977b_16_LinearAlgebra_cu_35b291db_316116addr_kernel_cudaERNS_14TensorIteratorERKN3c106ScalarES8_ENKUlvE_clEvENKUlvE0_clEvEUlaaaE_St5arrayIPcLm4EEEEviT0_T1_ --------------------------
	.section	.nv.info._ZN2at6native29vectorized_elementwise_kernelILi2EZZZNS0_54_GLOBAL__N__d8c5977b_16_LinearAlgebra_cu_35b291db_316116addr_kernel_cudaERNS_14TensorIteratorERKN3c106ScalarES8_ENKUlvE_clEvENKUlvE0_clEvEUlaaaE_St5arrayIPcLm4EEEEviT0_T1_,"",@"SHT_CUDA_INFO"
	.sectionflags	@""
	.align	4


	//----- nvinfo : EIATTR_CUDA_API_VERSION
	.align		4
        /*0000*/ 	.byte	0x04, 0x37
        /*0002*/ 	.short	(.L_3978 - .L_3977)
.L_3977:
        /*0004*/ 	.word	0x00000082


	//----- nvinfo : EIATTR_KPARAM_INFO
	.align		4
.L_3978:
        /*0008*/ 	.byte	0x04, 0x17
        /*000a*/ 	.short	(.L_3980 - .L_3979)
.L_3979:
        /*000c*/ 	.word	0x00000000
        /*0010*/ 	.short	0x0002
        /*0012*/ 	.short	0x0018
        /*0014*/ 	.byte	0x00, 0xf0, 0x81, 0x00


	//----- nvinfo : EIATTR_KPARAM_INFO
	.align		4
.L_3980:
        /*0018*/ 	.byte	0x04, 0x17
        /*001a*/ 	.short	(.L_3982 - .L_3981)
.L_3981:
        /*001c*/ 	.word	0x00000000
        /*0020*/ 	.short	0x0001
        /*0022*/ 	.short	0x0008
        /*0024*/ 	.byte	0x00, 0xf0, 0x41, 0x00


	//----- nvinfo : EIATTR_KPARAM_INFO
	.align		4
.L_3982:
        /*0028*/ 	.byte	0x04, 0x17
        /*002a*/ 	.short	(.L_3984 - .L_3983)
.L_3983:
        /*002c*/ 	.word	0x00000000
        /*0030*/ 	.short	0x0000
        /*0032*/ 	.short	0x0000
        /*0034*/ 	.byte	0x00, 0xf0, 0x11, 0x00


	//----- nvinfo : EIATTR_SPARSE_MMA_MASK
	.align		4
.L_3984:
        /*0038*/ 	.byte	0x03, 0x50
        /*003a*/ 	.short	0x0000


	//----- nvinfo : EIATTR_MAXREG_COUNT
	.align		4
        /*003c*/ 	.byte	0x03, 0x1b
        /*003e*/ 	.short	0x00ff


	//----- nvinfo : EIATTR_MERCURY_ISA_VERSION
	.align		4
        /*0040*/ 	.byte	0x03, 0x5f
        /*0042*/ 	.short	0x0101


	//----- nvinfo : EIATTR_VRC_CTA_INIT_COUNT
	.align		4
        /*0044*/ 	.byte	0x02, 0x4a
	.zero		1
	.zero		1


	//----- nvinfo : EIATTR_EXIT_INSTR_OFFSETS
	.align		4
        /*0048*/ 	.byte	0x04, 0x1c
        /*004a*/ 	.short	(.L_3986 - .L_3985)


	//   ....[0]....
.L_3985:
        /*004c*/ 	.word	0x00000ea0


	//   ....[1]....
        /*0050*/ 	.word	0x00000f00


	//   ....[2]....
        /*0054*/ 	.word	0x00001450


	//----- nvinfo : EIATTR_MAX_THREADS
	.align		4
.L_3986:
        /*0058*/ 	.byte	0x04, 0x05
        /*005a*/ 	.short	(.L_3988 - .L_3987)
.L_3987:
        /*005c*/ 	.word	0x00000080
        /*0060*/ 	.word	0x00000001
        /*0064*/ 	.word	0x00000001


	//----- nvinfo : EIATTR_CRS_STACK_SIZE
	.align		4
.L_3988:
        /*0068*/ 	.byte	0x04, 0x1e
        /*006a*/ 	.short	(.L_3990 - .L_3989)
.L_3989:
        /*006c*/ 	.word	0x00000000


	//----- nvinfo : EIATTR_CBANK_PARAM_SIZE
	.align		4
.L_3990:
        /*0070*/ 	.byte	0x03, 0x19
        /*0072*/ 	.short	0x0038


	//----- nvinfo : EIATTR_PARAM_CBANK
	.align		4
        /*0074*/ 	.byte	0x04, 0x0a
        /*0076*/ 	.short	(.L_3992 - .L_3991)
	.align		4
.L_3991:
        /*0078*/ 	.word	index@(.nv.constant0._ZN2at6native29vectorized_elementwise_kernelILi2EZZZNS0_54_GLOBAL__N__d8c5977b_16_LinearAlgebra_cu_35b291db_316116addr_kernel_cudaERNS_14TensorIteratorERKN3c106ScalarES8_ENKUlvE_clEvENKUlvE0_clEvEUlaaaE_St5arrayIPcLm4EEEEviT0_T1_)
        /*007c*/ 	.short	0x0380
        /*007e*/ 	.short	0x0038


	//----- nvinfo : EIATTR_SW_WAR
	.align		4
.L_3992:
        /*0080*/ 	.byte	0x04, 0x36
        /*0082*/ 	.short	(.L_3994 - .L_3993)
.L_3993:
        /*0084*/ 	.word	0x00000008
.L_3994:


//--------------------- .nv.info._ZN2at6native29vectorized_elementwise_kernelILi4EZZZNS0_54_GLOBAL__N__d8c5977b_16_LinearAlgebra_cu_35b291db_316116addr_kernel_cudaERNS_14TensorIteratorERKN3c106ScalarES8_ENKUlvE_clEvENKUlvE0_clEvEUlaaaE_St5arrayIPcLm4EEEEviT0_T1_ --------------------------
	.section	.nv.info._ZN2at6native29vectorized_elementwise_kernelILi4EZZZNS0_54_GLOBAL__N__d8c5977b_16_LinearAlgebra_cu_35b291db_316116addr_kernel_cudaERNS_14TensorIteratorERKN3c106ScalarES8_ENKUlvE_clEvENKUlvE0_clEvEUlaaaE_St5arrayIPcLm4EEEEviT0_T1_,"",@"SHT_CUDA_INFO"
	.sectionflags	@""
	.align	4


	//----- nvinfo : EIATTR_CUDA_API_VERSION
	.align		4
        /*0000*/ 	.byte	0x04, 0x37
        /*0002*/ 	.short	(.L_3996 - .L_3995)
.L_3995:
        /*0004*/ 	.word	0x00000082


	//----- nvinfo : EIATTR_KPARAM_INFO
	.align		4
.L_3996:
        /*0008*/ 	.byte	0x04, 0x17
        /*000a*/ 	.short	(.L_3998 - .L_3997)
.L_3997:
        /*000c*/ 	.word	0x00000000
        /*0010*/ 	.short	0x0002
        /*0012*/ 	.short	0x0018
        /*0014*/ 	.byte	0x00, 0xf0, 0x81, 0x00


	//----- nvinfo : EIATTR_KPARAM_INFO
	.align		4
.L_3998:
        /*0018*/ 	.byte	0x04, 0x17
        /*001a*/ 	.short	(.L_4000 - .L_3999)
.L_3999:
        /*001c*/ 	.word	0x00000000
        /*0020*/ 	.short	0x0001
        /*0022*/ 	.short	0x0008
        /*0024*/ 	.byte	0x00, 0xf0, 0x41, 0x00


	//----- nvinfo : EIATTR_KPARAM_INFO
	.align		4
.L_4000:
        /*0028*/ 	.byte	0x04, 0x17
        /*002a*/ 	.short	(.L_4002 - .L_4001)
.L_4001:
        /*002c*/ 	.word	0x00000000
        /*0030*/ 	.short	0x0000
        /*0032*/ 	.short	0x0000
        /*0034*/ 	.byte	0x00, 0xf0, 0x11, 0x00


	//----- nvinfo : EIATTR_SPARSE_MMA_MASK
	.align		4
.L_4002:
        /*0038*/ 	.byte	0x03, 0x50
        /*003a*/ 	.short	0x0000


	//----- nvinfo : EIATTR_MAXREG_COUNT
	.align		4
        /*003c*/ 	.byte	0x03, 0x1b
        /*003e*/ 	.short	0x00ff


	//----- nvinfo : EIATTR_MERCURY_ISA_VERSION
	.align		4
        /*0040*/ 	.byte	0x03, 0x5f
        /*0042*/ 	.short	0x0101


	//----- nvinfo : EIATTR_VRC_CTA_INIT_COUNT
	.align		4
        /*0044*/ 	.byte	0x02, 0x4a
	.zero		1
	.zero		1


	//----- nvinfo : EIATTR_EXIT_INSTR_OFFSETS
	.align		4
        /*0048*/ 	.byte	0x04, 0x1c
        /*004a*/ 	.short	(.L_4004 - .L_4003)


	//   ....[0]....
.L_4003:
        /*004c*/ 	.word	0x00000ea0


	//   ....[1]....
        /*0050*/ 	.word	0x00000f00


	//   ....[2]....
        /*0054*/ 	.word	0x000014a0


	//----- nvinfo : EIATTR_MAX_THREADS
	.align		4
.L_4004:
        /*0058*/ 	.byte	0x04, 0x05
        /*005a*/ 	.short	(.L_4006 - .L_4005)
.L_4005:
        /*005c*/ 	.word	0x00000080
        /*0060*/ 	.word	0x00000001
        /*0064*/ 	.word	0x00000001


	//----- nvinfo : EIATTR_CRS_STACK_SIZE
	.align		4
.L_4006:
        /*0068*/ 	.byte	0x04, 0x1e
        /*006a*/ 	.short	(.L_4008 - .L_4007)
.L_4007:
        /*006c*/ 	.word	0x00000000


	//----- nvinfo : EIATTR_CBANK_PARAM_SIZE
	.align		4
.L_4008:
        /*0070*/ 	.byte	0x03, 0x19
        /*0072*/ 	.short	0x0038


	//----- nvinfo : EIATTR_PARAM_CBANK
	.align		4
        /*0074*/ 	.byte	0x04, 0x0a
        /*0076*/ 	.short	(.L_4010 - .L_4009)
	.align		4
.L_4009:
        /*0078*/ 	.word	index@(.nv.constant0._ZN2at6native29vectorized_elementwise_kernelILi4EZZZNS0_54_GLOBAL__N__d8c5977b_16_LinearAlgebra_cu_35b291db_316116addr_kernel_cudaERNS_14TensorIteratorERKN3c106ScalarES8_ENKUlvE_clEvENKUlvE0_clEvEUlaaaE_St5arrayIPcLm4EEEEviT0_T1_)
        /*007c*/ 	.short	0x0380
        /*007e*/ 	.short	0x0038


	//----- nvinfo : EIATTR_SW_WAR
	.align		4
.L_4010:
        /*0080*/ 	.byte	0x04, 0x36
        /*0082*/ 	.short	(.L_4012 - .L_4011)
.L_4011:
        /*0084*/ 	.word	0x00000008
.L_4012:


//--------------------- .nv.info._ZN2at6native29vectorized_elementwise_kernelILi8EZZZNS0_54_GLOBAL__N__d8c5977b_16_LinearAlgebra_cu_35b291db_316116addr_kernel_cudaERNS_14TensorIteratorERKN3c106ScalarES8_ENKUlvE_clEvENKUlvE0_clEvEUlaaaE_St5arrayIPcLm4EEEEviT0_T1_ --------------------------
	.section	.nv.info._ZN2at6native29vectorized_elementwise_kernelILi8EZZZNS0_54_GLOBAL__N__d8c5977b_16_LinearAlgebra_cu_35b291db_316116addr_kernel_cudaERNS_14TensorIteratorERKN3c106ScalarES8_ENKUlvE_clEvENKUlvE0_clEvEUlaaaE_St5arrayIPcLm4EEEEviT0_T1_,"",@"SHT_CUDA_INFO"
	.sectionflags	@""
	.align	4


	//----- nvinfo : EIATTR_CUDA_API_VERSION
	.align		4
        /*0000*/ 	.byte	0x04, 0x37
        /*0002*/ 	.short	(.L_4014 - .L_4013)
.L_4013:
        /*0004*/ 	.word	0x00000082


	//----- nvinfo : EIATTR_KPARAM_INFO
	.align		4
.L_4014:
        /*0008*/ 	.byte	0x04, 0x17
        /*000a*/ 	.short	(.L_4016 - .L_4015)
.L_4015:
        /*000c*/ 	.word	0x00000000
        /*0010*/ 	.short	0x0002
        /*0012*/ 	.short	0x0018
        /*0014*/ 	.byte	0x00, 0xf0, 0x81, 0x00


	//----- nvinfo : EIATTR_KPARAM_INFO
	.align		4
.L_4016:
        /*0018*/ 	.byte	0x04, 0x17
        /*001a*/ 	.short	(.L_4018 - .L_4017)
.L_4017:
        /*001c*/ 	.word	0x00000000
        /*0020*/ 	.short	0x0001
        /*0022*/ 	.short	0x0008
        /*0024*/ 	.byte	0x00, 0xf0, 0x41, 0x00


	//----- nvinfo : EIATTR_KPARAM_INFO
	.align		4
.L_4018:
        /*0028*/ 	.byte	0x04, 0x17
        /*002a*/ 	.short	(.L_4020 - .L_4019)
.L_4019:
        /*002c*/ 	.word	0x00000000
        /*0030*/ 	.short	0x0000
        /*0032*/ 	.short	0x0000
        /*0034*/ 	.byte	0x00, 0xf0, 0x11, 0x00


	//----- nvinfo : EIATTR_SPARSE_MMA_MASK
	.align		4
.L_4020:
        /*0038*/ 	.byte	0x03, 0x50
        /*003a*/ 	.short	0x0000


	//----- nvinfo : EIATTR_MAXREG_COUNT
	.align		4
        /*003c*/ 	.byte	0x03, 0x1b
        /*003e*/ 	.short	0x00ff


	//----- nvinfo : EIATTR_MERCURY_ISA_VERSION
	.align		4
        /*0040*/ 	.byte	0x03, 0x5f
        /*0042*/ 	.short	0x0101


	//----- nvinfo : EIATTR_VRC_CTA_INIT_COUNT
	.align		4
        /*0044*/ 	.byte	0x02, 0x4a
	.zero		1
	.zero		1


	//----- nvinfo : EIATTR_EXIT_INSTR_OFFSETS
	.align		4
        /*0048*/ 	.byte	0x04, 0x1c
        /*004a*/ 	.short	(.L_4022 - .L_4021)


	//   ....[0]....
.L_4021:
        /*004c*/ 	.word	0x00000ea0


	//   ....[1]....
        /*0050*/ 	.word	0x00000f00


	//   ....[2]....
        /*0054*/ 	.word	0x00001490


	//----- nvinfo : EIATTR_MAX_THREADS
	.align		4
.L_4022:
        /*0058*/ 	.byte	0x04, 0x05
        /*005a*/ 	.short	(.L_4024 - .L_4023)
.L_4023:
        /*005c*/ 	.word	0x00000080
        /*0060*/ 	.word	0x00000001
        /*0064*/ 	.word	0x00000001


	//----- nvinfo : EIATTR_CRS_STACK_SIZE
	.align		4
.L_4024:
        /*0068*/ 	.byte	0x04, 0x1e
        /*006a*/ 	.short	(.L_4026 - .L_4025)
.L_4025:
        /*006c*/ 	.word	0x00000000


	//----- nvinfo : EIATTR_CBANK_PARAM_SIZE
	.align		4
.L_4026:
        /*0070*/ 	.byte	0x03, 0x19
        /*0072*/ 	.short	0x0038


	//----- nvinfo : EIATTR_PARAM_CBANK
	.align		4
        /*0074*/ 	.byte	0x04, 0x0a
        /*0076*/ 	.short	(.L_4028 - .L_4027)
	.align		4
.L_4027:
        /*0078*/ 	.word	index@(.nv.constant0._ZN2at6native29vectorized_elementwise_kernelILi8EZZZNS0_54_GLOBAL__N__d8c5977b_16_LinearAlgebra_cu_35b291db_316116addr_kernel_cudaERNS_14TensorIteratorERKN3c106ScalarES8_ENKUlvE_clEvENKUlvE0_clEvEUlaaaE_St5arrayIPcLm4EEEEviT0_T1_)
        /*007c*/ 	.short	0x0380
        /*007e*/ 	.short	0x0038


	//----- nvinfo : EIATTR_SW_WAR
	.align		4
.L_4028:
        /*0080*/ 	.byte	0x04, 0x36
        /*0082*/ 	.short	(.L_4030 - .L_4029)
.L_4029:
        /*0084*/ 	.word	0x00000008
.L_4030:


//--------------------- .nv.info._ZN2at6native18elementwise_kernelILi128ELi4EZNS0_15gpu_kernel_implIZZZNS0_54_GLOBAL__N__d8c5977b_16_LinearAlgebra_cu_35b291db_316116addr_kernel_cudaERNS_14TensorIteratorERKN3c106ScalarES9_ENKUlvE_clEvENKUlvE_clEvEUlhhhE0_EEvRNS_18TensorIteratorBaseERKT_EUliE_EEviT1_ --------------------------
	.section	.nv.info._ZN2at6native18elementwise_kernelILi128ELi4EZNS0_15gpu_kernel_implIZZZNS0_54_GLOBAL__N__d8c5977b_16_LinearAlgebra_cu_35b291db_316116addr_kernel_cudaERNS_14TensorIteratorERKN3c106ScalarES9_ENKUlvE_clEvENKUlvE_clEvEUlhhhE0_EEvRNS_18TensorIteratorBaseERKT_EUliE_EEviT1_,"",@"SHT_CUDA_INFO"
	.sectionflags	@""
	.align	4


	//----- nvinfo : EIATTR_CUDA_API_VERSION
	.align		4
        /*0000*/ 	.byte	0x04, 0x37
        /*0002*/ 	.short	(.L_4032 - .L_4031)
.L_4031:
        /*0004*/ 	.word	0x00000082


	//----- nvinfo : EIATTR_KPARAM_INFO
	.align		4
.L_4032:
        /*0008*/ 	.byte	0x04, 0x17
        /*000a*/ 	.short	(.L_4034 - .L_4033)
.L_4033:
        /*000c*/ 	.word	0x00000000
        /*0010*/ 	.short	0x0001
        /*0012*/ 	.short	0x0008
        /*0014*/ 	.byte	0x00, 0xf0, 0x01, 0x0c


	//----- nvinfo : EIATTR_KPARAM_INFO
	.align		4
.L_4034:
        /*0018*/ 	.byte	0x04, 0x17
        /*001a*/ 	.short	(.L_4036 - .L_4035)
.L_4035:
        /*001c*/ 	.word	0x00000000
        /*0020*/ 	.short	0x0000
        /*0022*/ 	.short	0x0000
        /*0024*/ 	.byte	0x00, 0xf0, 0x11, 0x00


	//----- nvinfo : EIATTR_SPARSE_MMA_MASK
	.align		4
.L_4036:
        /*0028*/ 	.byte	0x03, 0x50
        /*002a*/ 	.short	0x0000


	//----- nvinfo : EIATTR_MAXREG_COUNT
	.align		4
        /*002c*/ 	.byte	0x03, 0x1b
        /*002e*/ 	.short	0x0080


	//----- nvinfo : EIATTR_EXTERNS
	.align		4
        /*0030*/ 	.byte	0x04, 0x0f
        /*0032*/ 	.short	(.L_4038 - .L_4037)


	//   ....[0]....
	.align		4
.L_4037:
        /*0034*/ 	.word	index@(__assertfail)


	//----- nvinfo : EIATTR_MERCURY_ISA_VERSION
	.align		4
.L_4038:
        /*0038*/ 	.byte	0x03, 0x5f
        /*003a*/ 	.short	0x0101


	//----- nvinfo : EIATTR_VRC_CTA_INIT_COUNT
	.align		4
        /*003c*/ 	.byte	0x02, 0x4a
	.zero		1
	.zero		1


	//----- nvinfo : EIATTR_SYSCALL_OFFSETS
	.align		4
        /*0040*/ 	.byte	0x04, 0x46
        /*0042*/ 	.short	(.L_4040 - .L_4039)


	//   ....[0]....
.L_4039:
        /*0044*/ 	.word	0x00002680


	//   ....[1]....
        /*0048*/ 	.word	0x00003510


	//   ....[2]....
        /*004c*/ 	.word	0x000043a0


	//   ....[3]....
        /*0050*/ 	.word	0x00005260


	//   ....[4]....
        /*0054*/ 	.word	0x00007a50


	//   ....[5]....
        /*0058*/ 	.word	0x000088e0


	//   ....[6]....
        /*005c*/ 	.word	0x00009770


	//   ....[7]....
        /*0060*/ 	.word	0x0000a480


	//   ....[8]....
        /*0064*/ 	.word	0x0000cd50


	//   ....[9]....
        /*0068*/ 	.word	0x0000dbe0


	//   ....[10]....
        /*006c*/ 	.word	0x0000ea70


	//   ....[11]....
        /*0070*/ 	.word	0x0000f780


	//   ....[12]....
        /*0074*/ 	.word	0x00012070


	//   ....[13]....
        /*0078*/ 	.word	0x00012f00


	//   ....[14]....
        /*007c*/ 	.word	0x00013d90


	//   ....[15]....
        /*0080*/ 	.word	0x00014a60


	//----- nvinfo : EIATTR_EXIT_INSTR_OFFSETS
	.align		4
.L_4040:
        /*0084*/ 	.byte	0x04, 0x1c
        /*0086*/ 	.short	(.L_4042 - .L_4041)


	//   ....[0]....
.L_4041:
        /*0088*/ 	.word	0x0000fa40


	//   ....[1]....
        /*008c*/ 	.word	0x00013f60


	//   ....[2]....
        /*0090*/ 	.word	0x00013f80


	//   ....[3]....
        /*0094*/ 	.word	0x00014020


	//   ....[4]....
        /*0098*/ 	.word	0x00014050


	//   ....[5]....
        /*009c*/ 	.word	0x00014080


	//   ....[6]....
        /*00a0*/ 	.word	0x00014120


	//   ....[7]....
        /*00a4*/ 	.word	0x00014170


	//   ....[8]....
        /*00a8*/ 	.word	0x00014220


	//   ....[9]....
        /*00ac*/ 	.word	0x00014280


	//   ....[10]....
        /*00b0*/ 	.word	0x000142c0


	//   ....[11]....
        /*00b4*/ 	.word	0x00014390


	//   ....[12]....
        /*00b8*/ 	.word	0x000144e0


	//   ....[13]....
        /*00bc*/ 	.word	0x00014630


	//   ....[14]....
        /*00c0*/ 	.word	0x000147a0


	//   ....[15]....
        /*00c4*/ 	.word	0x000147e0


	//   ....[16]....
        /*00c8*/ 	.word	0x00014810


	//   ....[17]....
        /*00cc*/ 	.word	0x000148b0


	//   ....[18]....
        /*00d0*/ 	.word	0x00014900


	//   ....[19]....
        /*00d4*/ 	.word	0x00014a70


	//   ....[20]....
        /*00d8*/ 	.word	0x00014b60


	//   ....[21]....
        /*00dc*/ 	.word	0x00014c10


	//   ....[22]....
        /*00e0*/ 	.word	0x00014c40


	//   ....[23]....
        /*00e4*/ 	.word	0x00014c90


	//   ....[24]....
        /*00e8*/ 	.word	0x00014ce0


	//----- nvinfo : EIATTR_MAX_THREADS
	.align		4
.L_4042:
        /*00ec*/ 	.byte	0x04, 0x05
        /*00ee*/ 	.short	(.L_4044 - .L_4043)
.L_4043:
        /*00f0*/ 	.word	0x00000080
        /*00f4*/ 	.word	0x00000001
        /*00f8*/ 	.word	0x00000001


	//----- nvinfo : EIATTR_CRS_STACK_SIZE
	.align		4
.L_4044:
        /*00fc*/ 	.byte	0x04, 0x1e
        /*00fe*/ 	.short	(.L_4046 - .L_4045)
.L_4045:
        /*0100*/ 	.word	0x00000000


	//----- nvinfo : EIATTR_CBANK_PARAM_SIZE
	.align		4
.L_4046:
        /*0104*/ 	.byte	0x03, 0x19
        /*0106*/ 	.short	0x0308


	//----- nvinfo : EIATTR_PARAM_CBANK
	.align		4
        /*0108*/ 	.byte	0x04, 0x0a
        /*010a*/ 	.short	(.L_4048 - .L_4047)
	.align		4
.L_4047:
        /*010c*/ 	.word	index@(.nv.constant0._ZN2at6native18elementwise_kernelILi128ELi4EZNS0_15gpu_kernel_implIZZZNS0_54_GLOBAL__N__d8c5977b_16_LinearAlgebra_cu_35b291db_316116addr_kernel_cudaERNS_14TensorIteratorERKN3c106ScalarES9_ENKUlvE_clEvENKUlvE_clEvEUlhhhE0_EEvRNS_18TensorIteratorBaseERKT_EUliE_EEviT1_)
        /*0110*/ 	.short	0x0380
        /*0112*/ 	.short	0x0308


	//----- nvinfo : EIATTR_SW_WAR
	.align		4
.L_4048:
        /*0114*/ 	.byte	0x04, 0x36
        /*0116*/ 	.short	(.L_4050 - .L_4049)
.L_4049:
        /*0118*/ 	.word	0x00000008
.L_4050:


//--------------------- .nv.info._ZN2at6native27unrolled_elementwise_kernelIZZZNS0_54_GLOBAL__N__d8c5977b_16_LinearAlgebra_cu_35b291db_316116addr_kernel_cudaERNS_14TensorIteratorERKN3c106ScalarES8_ENKUlvE_clEvENKUlvE_clEvEUlhhhE0_St5arrayIPcLm4EELi4E23TrivialOffsetCalculatorILi3EjESF_ILi1EjENS0_6memory12LoadWithCastILi3EEENSI_13StoreWithCastILi1EEEEEviT_T0_T2_T3_T4_T5_ --------------------------
	.section	.nv.info._ZN2at6native27unrolled_elementwise_kernelIZZZNS0_54_GLOBAL__N__d8c5977b_16_LinearAlgebra_cu_35b291db_316116addr_kernel_cudaERNS_14TensorIteratorERKN3c106ScalarES8_ENKUlvE_clEvENKUlvE_clEvEUlhhhE0_St5arrayIPcLm4EELi4E23TrivialOffsetCalculatorILi3EjESF_ILi1EjENS0_6memory12LoadWithCastILi3EEENSI_13StoreWithCastILi1EEEEEviT_T0_T2_T3_T4_T5_,"",@"SHT_CUDA_INFO"
	.sectionflags	@""
	.align	4


	//----- nvinfo : EIATTR_CUDA_API_VERSION
	.align		4
        /*0000*/ 	.byte	0x04, 0x37
        /*0002*/ 	.short	(.L_4052 - .L_4051)
.L_4051:
        /*0004*/ 	.word	0x00000082


	//----- nvinfo : EIATTR_KPARAM_INFO
	.align		4
.L_4052:
        /*0008*/ 	.byte	0x04, 0x17
        /*000a*/ 	.short	(.L_4054 - .L_4053)
.L_4053:
        /*000c*/ 	.word	0x00000000
        /*0010*/ 	.short	0x0006
        /*0012*/ 	.short	0x004c
        /*0014*/ 	.byte	0x00, 0xf0, 0x21, 0x00


	//----- nvinfo : EIATTR_KPARAM_INFO
	.align		4
.L_4054:
        /*0018*/ 	.byte	0x04, 0x17
        /*001a*/ 	.short	(.L_4056 - .L_4055)
.L_4055:
        /*001c*/ 	.word	0x00000000
        /*0020*/ 	.short	0x0005
        /*0022*/ 	.short	0x003c
        /*0024*/ 	.byte	0x00, 0xf0, 0x41, 0x00


	//----- nvinfo : EIATTR_KPARAM_INFO
	.align		4
.L_4056:
        /*0028*/ 	.byte	0x04, 0x17
        /*002a*/ 	.short	(.L_4058 - .L_4057)
.L_4057:
        /*002c*/ 	.word	0x00000000
        /*0030*/ 	.short	0x0004
        /*0032*/ 	.short	0x0039
        /*0034*/ 	.byte	0x00, 0xf0, 0x05, 0x00


	//----- nvinfo : EIATTR_KPARAM_INFO
	.align		4
.L_4058:
        /*0038*/ 	.byte	0x04, 0x17
        /*003a*/ 	.short	(.L_4060 - .L_4059)
.L_4059:
        /*003c*/ 	.word	0x00000000
        /*0040*/ 	.short	0x0003
        /*0042*/ 	.short	0x0038
        /*0044*/ 	.byte	0x00, 0xf0, 0x05, 0x00


	//----- nvinfo : EIATTR_KPARAM_INFO
	.align		4
.L_4060:
        /*0048*/ 	.byte	0x04, 0x17
        /*004a*/ 	.short	(.L_4062 - .L_4061)
.L_4061:
        /*004c*/ 	.word	0x00000000
        /*0050*/ 	.short	0x0002
        /*0052*/ 	.short	0x0018
        /*0054*/ 	.byte	0x00, 0xf0, 0x81, 0x00


	//----- nvinfo : EIATTR_KPARAM_INFO
	.align		4
.L_4062:
        /*0058*/ 	.byte	0x04, 0x17
        /*005a*/ 	.short	(.L_4064 - .L_4063)
.L_4063:
        /*005c*/ 	.word	0x00000000
        /*0060*/ 	.short	0x0001
        /*0062*/ 	.short	0x0008
        /*0064*/ 	.byte	0x00, 0xf0, 0x41, 0x00


	//----- nvinfo : EIATTR_KPARAM_INFO
	.align		4
.L_4064:
        /*0068*/ 	.byte	0x04, 0x17
        /*006a*/ 	.short	(.L_4066 - .L_4065)
.L_4065:
        /*006c*/ 	.word	0x00000000
        /*0070*/ 	.short	0x0000
        /*0072*/ 	.short	0x0000
        /*0074*/ 	.byte	0x00, 0xf0, 0x11, 0x00


	//----- nvinfo : EIATTR_SPARSE_MMA_MASK
	.align		4
.L_4066:
        /*0078*/ 	.byte	0x03, 0x50
        /*007a*/ 	.short	0x0000


	//----- nvinfo : EIATTR_MAXREG_COUNT
	.align		4
        /*007c*/ 	.byte	0x03, 0x1b
        /*007e*/ 	.short	0x00ff


	//----- nvinfo : EIATTR_EXTERNS
	.align		4
        /*0080*/ 	.byte	0x04, 0x0f
        /*0082*/ 	.short	(.L_4068 - .L_4067)


	//   ....[0]....
	.align		4
.L_4067:
        /*0084*/ 	.word	index@(__assertfail)


	//----- nvinfo : EIATTR_MERCURY_ISA_VERSION
	.align		4
.L_4068:
        /*0088*/ 	.byte	0x03, 0x5f
        /*008a*/ 	.short	0x0101


	//----- nvinfo : EIATTR_VRC_CTA_INIT_COUNT
	.align		4
        /*008c*/ 	.byte	0x02, 0x4a
	.zero		1
	.zero		1


	//----- nvinfo : EIATTR_SYSCALL_OFFSETS
	.align		4
        /*0090*/ 	.byte	0x04, 0x46
        /*0092*/ 	.short	(.L_4070 - .L_4069)


	//   ....[0]....
.L_4069:
        /*0094*/ 	.word	0x00000eb0


	//   ....[1]....
        /*0098*/ 	.word	0x00001d70


	//   ....[2]....
        /*009c*/ 	.word	0x00002c30


	//   ....[3]....
        /*00a0*/ 	.word	0x00003c40


	//   ....[4]....
        /*00a4*/ 	.word	0x00004b00


	//   ....[5]....
        /*00a8*/ 	.word	0x000059c0


	//   ....[6]....
        /*00ac*/ 	.word	0x00006910


	//   ....[7]....
        /*00b0*/ 	.word	0x000077d0


	//   ....[8]....
        /*00b4*/ 	.word	0x000086a0


	//   ....[9]....
        /*00b8*/ 	.word	0x000095f0


	//   ....[10]....
        /*00bc*/ 	.word	0x0000a4c0


	//   ....[11]....
        /*00c0*/ 	.word	0x0000b390


	//   ....[12]....
        /*00c4*/ 	.word	0x0000c410


	//   ....[13]....
        /*00c8*/ 	.word	0x0000d210


	//   ....[14]....
        /*00cc*/ 	.word	0x0000e110


	//   ....[15]....
        /*00d0*/ 	.word	0x0000efe0


	//----- nvinfo : EIATTR_EXIT_INSTR_OFFSETS
	.align		4
.L_4070:
        /*00d4*/ 	.byte	0x04, 0x1c
        /*00d6*/ 	.short	(.L_4072 - .L_4071)


	//   ....[0]....
.L_4071:
        /*00d8*/ 	.word	0x0000e3c0


	//   ....[1]....
        /*00dc*/ 	.word	0x0000e4f0


	//   ....[2]....
        /*00e0*/ 	.word	0x0000e510


	//   ....[3]....
        /*00e4*/ 	.word	0x0000e5b0


	//   ....[4]....
        /*00e8*/ 	.word	0x0000e5e0


	//   ....[5]....
        /*00ec*/ 	.word	0x0000e610


	//   ....[6]....
        /*00f0*/ 	.word	0x0000e6b0


	//   ....[7]....
        /*00f4*/ 	.word	0x0000e700


	//   ....[8]....
        /*00f8*/ 	.word	0x0000e7b0


	//   ....[9]....
        /*00fc*/ 	.word	0x0000e810


	//   ....[10]....
        /*0100*/ 	.word	0x0000e850


	//   ....[11]....
        /*0104*/ 	.word	0x0000e920


	//   ....[12]....
        /*0108*/ 	.word	0x0000ea70


	//   ....[13]....
        /*010c*/ 	.word	0x0000ebc0


	//   ....[14]....
        /*0110*/ 	.word	0x0000ed20


	//   ....[15]....
        /*0114*/ 	.word	0x0000ed60


	//   ....[16]....
        /*0118*/ 	.word	0x0000ed90


	//   ....[17]....
        /*011c*/ 	.word	0x0000ee30


	//   ....[18]....
        /*0120*/ 	.word	0x0000ee80


	//   ....[19]....
        /*0124*/ 	.word	0x0000eff0


	//   ....[20]....
        /*0128*/ 	.word	0x0000f0e0


	//   ....[21]....
        /*012c*/ 	.word	0x0000f190


	//   ....[22]....
        /*0130*/ 	.word	0x0000f1c0


	//   ....[23]....
        /*0134*/ 	.word	0x0000f210


	//   ....[24]....
        /*0138*/ 	.word	0x0000f260


	//----- nvinfo : EIATTR_MAX_THREADS
	.align		4
.L_4072:
        /*013c*/ 	.byte	0x04, 0x05
        /*013e*/ 	.short	(.L_4074 - .L_4073)
.L_4073:
        /*0140*/ 	.word	0x00000080
        /*0144*/ 	.word	0x00000001
        /*0148*/ 	.word	0x00000001


	//----- nvinfo : EIATTR_CRS_STACK_SIZE
	.align		4
.L_4074:
        /*014c*/ 	.byte	0x04, 0x1e
        /*014e*/ 	.short	(.L_4076 - .L_4075)
.L_4075:
        /*0150*/ 	.word	0x00000000


	//----- nvinfo : EIATTR_CBANK_PARAM_SIZE
	.align		4
.L_4076:
        /*0154*/ 	.byte	0x03, 0x19
        /*0156*/ 	.short	0x0054


	//----- nvinfo : EIATTR_PARAM_CBANK
	.align		4
        /*0158*/ 	.byte	0x04, 0x0a
        /*015a*/ 	.short	(.L_4078 - .L_4077)
	.align		4
.L_4077:
        /*015c*/ 	.word	index@(.nv.constant0._ZN2at6native27unrolled_elementwise_kernelIZZZNS0_54_GLOBAL__N__d8c5977b_16_LinearAlgebra_cu_35b291db_316116addr_kernel_cudaERNS_14TensorIteratorERKN3c106ScalarES8_ENKUlvE_clEvENKUlvE_clEvEUlhhhE0_St5arrayIPcLm4EELi4E23TrivialOffsetCalculatorILi3EjESF_ILi1EjENS0_6memory12LoadWithCastILi3EEENSI_13StoreWithCastILi1EEEEEviT_T0_T2_T3_T4_T5_)
        /*0160*/ 	.short	0x0380
        /*0162*/ 	.short	0x0054


	//----- nvinfo : EIATTR_SW_WAR
	.align		4
.L_4078:
        /*0164*/ 	.byte	0x04, 0x36
        /*0166*/ 	.short	(.L_4080 - .L_4079)
.L_4079:
        /*0168*/ 	.word	0x00000008
.L_4080:


//--------------------- .nv.info._ZN2at6native18elementwise_kernelILi128ELi4EZNS0_22gpu_kernel_impl_nocastIZZZNS0_54_GLOBAL__N__d8c5977b_16_LinearAlgebra_cu_35b291db_316116addr_kernel_cudaERNS_14TensorIteratorERKN3c106ScalarES9_ENKUlvE_clEvENKUlvE_clEvEUlhhhE0_EEvRNS_18TensorIteratorBaseERKT_EUliE_EEviT1_ --------------------------
	.section	.nv.info._ZN2at6native18elementwise_kernelILi128ELi4EZNS0_22gpu_kernel_impl_nocastIZZZNS0_54_GLOBAL__N__d8c5977b_16_LinearAlgebra_cu_35b291db_316116addr_kernel_cudaERNS_14TensorIteratorERKN3c106ScalarES9_ENKUlvE_clEvENKUlvE_clEvEUlhhhE0_EEvRNS_18TensorIteratorBaseERKT_EUliE_EEviT1_,"",@"SHT_CUDA_INFO"
	.sectionflags	@""
	.align	4


	//----- nvinfo : EIATTR_CUDA_API_VERSION
	.align		4
        /*0000*/ 	.byte	0x04, 0x37
        /*0002*/ 	.short	(.L_4082 - .L_4081)
.L_4081:
        /*0004*/ 	.word	0x00000082


	//----- nvinfo : EIATTR_KPARAM_INFO
	.align		4
.L_4082:
        /*0008*/ 	.byte	0x04, 0x17
        /*000a*/ 	.short	(.L_4084 - .L_4083)
.L_4083:
        /*000c*/ 	.word	0x00000000
        /*0010*/ 	.short	0x0001
        /*0012*/ 	.short	0x0008
        /*0014*/ 	.byte	0x00, 0xf0, 0xe1, 0x0b


	//----- nvinfo : EIATTR_KPARAM_INFO
	.align		4
.L_4084:
        /*0018*/ 	.byte	0x04, 0x17
        /*001a*/ 	.short	(.L_4086 - .L_4085)
.L_4085:
        /*001c*/ 	.word	0x00000000
        /*0020*/ 	.short	0x0000
        /*0022*/ 	.short	0x0000
        /*0024*/ 	.byte	0x00, 0xf0, 0x11, 0x00


	//----- nvinfo : EIATTR_SPARSE_MMA_MASK
	.align		4
.L_4086:
        /*0028*/ 	.byte	0x03, 0x50
        /*002a*/ 	.short	0x0000


	//----- nvinfo : EIATTR_MAXREG_COUNT
	.align		4
        /*002c*/ 	.byte	0x03, 0x1b
        /*002e*/ 	.short	0x0080


	//----- nvinfo : EIATTR_MERCURY_ISA_VERSION
	.align		4
        /*0030*/ 	.byte	0x03, 0x5f
        /*0032*/ 	.short	0x0101


	//----- nvinfo : EIATTR_VRC_CTA_INIT_COUNT
	.align		4
        /*0034*/ 	.byte	0x02, 0x4a
	.zero		1
	.zero		1


	//----- nvinfo : EIATTR_EXIT_INSTR_OFFSETS
	.align		4
        /*0038*/ 	.byte	0x04, 0x1c
        /*003a*/ 	.short	(.L_4088 - .L_4087)


	//   ....[0]....
.L_4087:
        /*003c*/ 	.word	0x000004d0


	//   ....[1]....
        /*0040*/ 	.word	0x000005d0


	//   ....[2]....
        /*0044*/ 	.word	0x00005140


	//   ....[3]....
        /*0048*/ 	.word	0x00006a00


	//----- nvinfo : EIATTR_MAX_THREADS
	.align		4
.L_4088:
        /*004c*/ 	.byte	0x04, 0x05
        /*004e*/ 	.short	(.L_4090 - .L_4089)
.L_4089:
        /*0050*/ 	.word	0x00000080
        /*0054*/ 	.word	0x00000001
        /*0058*/ 	.word	0x00000001


	//----- nvinfo : EIATTR_CRS_STACK_SIZE
	.align		4
.L_4090:
        /*005c*/ 	.byte	0x04, 0x1e
        /*005e*/ 	.short	(.L_4092 - .L_4091)
.L_4091:
        /*0060*/ 	.word	0x00000000


	//----- nvinfo : EIATTR_CBANK_PARAM_SIZE
	.align		4
.L_4092:
        /*0064*/ 	.byte	0x03, 0x19
        /*0066*/ 	.short	0x0300


	//----- nvinfo : EIATTR_PARAM_CBANK
	.align		4
        /*0068*/ 	.byte	0x04, 0x0a
        /*006a*/ 	.short	(.L_4094 - .L_4093)
	.align		4
.L_4093:
        /*006c*/ 	.word	index@(.nv.constant0._ZN2at6native18elementwise_kernelILi128ELi4EZNS0_22gpu_kernel_impl_nocastIZZZNS0_54_GLOBAL__N__d8c5977b_16_LinearAlgebra_cu_35b291db_316116addr_kernel_cudaERNS_14TensorIteratorERKN3c106ScalarES9_ENKUlvE_clEvENKUlvE_clEvEUlhhhE0_EEvRNS_18TensorIteratorBaseERKT_EUliE_EEviT1_)
        /*0070*/ 	.short	0x0380
        /*0072*/ 	.short	0x0300


	//----- nvinfo : EIATTR_SW_WAR
	.align		4
.L_4094:
        /*0074*/ 	.byte	0x04, 0x36
        /*0076*/ 	.short	(.L_4096 - .L_4095)
.L_4095:
        /*0078*/ 	.word	0x00000008
.L_4096:


//--------------------- .nv.info._ZN2at6native27unrolled_elementwise_kernelIZZZNS0_54_GLOBAL__N__d8c5977b_16_LinearAlgebra_cu_35b291db_316116addr_kernel_cudaERNS_14TensorIteratorERKN3c106ScalarES8_ENKUlvE_clEvENKUlvE_clEvEUlhhhE0_St5arrayIPcLm4EELi4E23TrivialOffsetCalculatorILi3EjESF_ILi1EjENS0_6memory15LoadWithoutCastENSI_16StoreWithoutCastEEEviT_T0_T2_T3_T4_T5_ --------------------------
	.section	.nv.info._ZN2at6native27unrolled_elementwise_kernelIZZZNS0_54_GLOBAL__N__d8c5977b_16_LinearAlgebra_cu_35b291db_316116addr_kernel_cudaERNS_14TensorIteratorERKN3c106ScalarES8_ENKUlvE_clEvENKUlvE_clEvEUlhhhE0_St5arrayIPcLm4EELi4E23TrivialOffsetCalculatorILi3EjESF_ILi1EjENS0_6memory15LoadWithoutCastENSI_16StoreWithoutCastEEEviT_T0_T2_T3_T4_T5_,"",@"SHT_CUDA_INFO"
	.sectionflags	@""
	.align	4


	//----- nvinfo : EIATTR_CUDA_API_VERSION
	.align		4
        /*0000*/ 	.byte	0x04, 0x37
        /*0002*/ 	.short	(.L_4098 - .L_4097)
.L_4097:
        /*0004*/ 	.word	0x00000082


	//----- nvinfo : EIATTR_KPARAM_INFO
	.align		4
.L_4098:
        /*0008*/ 	.byte	0x04, 0x17
        /*000a*/ 	.short	(.L_4100 - .L_4099)
.L_4099:
        /*000c*/ 	.word	0x00000000
        /*0010*/ 	.short	0x0006
        /*0012*/ 	.short	0x003b
        /*0014*/ 	.byte	0x00, 0xf0, 0x05, 0x00


	//----- nvinfo : EIATTR_KPARAM_INFO
	.align		4
.L_4100:
        /*0018*/ 	.byte	0x04, 0x17
        /*001a*/ 	.short	(.L_4102 - .L_4101)
.L_4101:
        /*001c*/ 	.word	0x00000000
        /*0020*/ 	.short	0x0005
        /*0022*/ 	.short	0x003a
        /*0024*/ 	.byte	0x00, 0xf0, 0x05, 0x00


	//----- nvinfo : EIATTR_KPARAM_INFO
	.align		4
.L_4102:
        /*0028*/ 	.byte	0x04, 0x17
        /*002a*/ 	.short	(.L_4104 - .L_4103)
.L_4103:
        /*002c*/ 	.word	0x00000000
        /*0030*/ 	.short	0x0004
        /*0032*/ 	.short	0x0039
        /*0034*/ 	.byte	0x00, 0xf0, 0x05, 0x00


	//----- nvinfo : EIATTR_KPARAM_INFO
	.align		4
.L_4104:
        /*0038*/ 	.byte	0x04, 0x17
        /*003a*/ 	.short	(.L_4106 - .L_4105)
.L_4105:
        /*003c*/ 	.word	0x00000000
        /*0040*/ 	.short	0x0003
        /*0042*/ 	.short	0x0038
        /*0044*/ 	.byte	0x00, 0xf0, 0x05, 0x00


	//----- nvinfo : EIATTR_KPARAM_INFO
	.align		4
.L_4106:
        /*0048*/ 	.byte	0x04, 0x17
        /*004a*/ 	.short	(.L_4108 - .L_4107)
.L_4107:
        /*004c*/ 	.word	0x00000000
        /*0050*/ 	.short	0x0002
        /*0052*/ 	.short	0x0018
        /*0054*/ 	.byte	0x00, 0xf0, 0x81, 0x00


	//----- nvinfo : EIATTR_KPARAM_INFO
	.align		4
.L_4108:
        /*0058*/ 	.byte	0x04, 0x17
        /*005a*/ 	.short	(.L_4110 - .L_4109)
.L_4109:
        /*005c*/ 	.word	0x00000000
        /*0060*/ 	.short	0x0001
        /*0062*/ 	.short	0x0008
        /*0064*/ 	.byte	0x00, 0xf0, 0x41, 0x00


	//----- nvinfo : EIATTR_KPARAM_INFO
	.align		4
.L_4110:
        /*0068*/ 	.byte	0x04, 0x17
        /*006a*/ 	.short	(.L_4112 - .L_4111)
.L_4111:
        /*006c*/ 	.word	0x00000000
        /*0070*/ 	.short	0x0000
        /*0072*/ 	.short	0x0000
        /*0074*/ 	.byte	0x00, 0xf0, 0x11, 0x00


	//----- nvinfo : EIATTR_SPARSE_MMA_MASK
	.align		4
.L_4112:
        /*0078*/ 	.byte	0x03, 0x50
        /*007a*/ 	.short	0x0000


	//----- nvinfo : EIATTR_MAXREG_COUNT
	.align		4
        /*007c*/ 	.byte	0x03, 0x1b
        /*007e*/ 	.short	0x00ff


	//----- nvinfo : EIATTR_MERCURY_ISA_VERSION
	.align		4
        /*0080*/ 	.byte	0x03, 0x5f
        /*0082*/ 	.short	0x0101


	//----- nvinfo : EIATTR_VRC_CTA_INIT_COUNT
	.align		4
        /*0084*/ 	.byte	0x02, 0x4a
	.zero		1
	.zero		1


	//----- nvinfo : EIATTR_EXIT_INSTR_OFFSETS
	.align		4
        /*0088*/ 	.byte	0x04, 0x1c
        /*008a*/ 	.short	(.L_4114 - .L_4113)


	//   ....[0]....
.L_4113:
        /*008c*/ 	.word	0x00000970


	//   ....[1]....
        /*0090*/ 	.word	0x000009d0


	//----- nvinfo : EIATTR_MAX_THREADS
	.align		4
.L_4114:
        /*0094*/ 	.byte	0x04, 0x05
        /*0096*/ 	.short	(.L_4116 - .L_4115)
.L_4115:
        /*0098*/ 	.word	0x00000080
        /*009c*/ 	.word	0x00000001
        /*00a0*/ 	.word	0x00000001


	//----- nvinfo : EIATTR_CRS_STACK_SIZE
	.align		4
.L_4116:
        /*00a4*/ 	.byte	0x04, 0x1e
        /*00a6*/ 	.short	(.L_4118 - .L_4117)
.L_4117:
        /*00a8*/ 	.word	0x00000000


	//----- nvinfo : EIATTR_CBANK_PARAM_SIZE
	.align		4
.L_4118:
        /*00ac*/ 	.byte	0x03, 0x19
        /*00ae*/ 	.short	0x003c


	//----- nvinfo : EIATTR_PARAM_CBANK
	.align		4
        /*00b0*/ 	.byte	0x04, 0x0a
        /*00b2*/ 	.short	(.L_4120 - .L_4119)
	.align		4
.L_4119:
        /*00b4*/ 	.word	index@(.nv.constant0._ZN2at6native27unrolled_elementwise_kernelIZZZNS0_54_GLOBAL__N__d8c5977b_16_LinearAlgebra_cu_35b291db_316116addr_kernel_cudaERNS_14TensorIteratorERKN3c106ScalarES8_ENKUlvE_clEvENKUlvE_clEvEUlhhhE0_St5arrayIPcLm4EELi4E23TrivialOffsetCalculatorILi3EjESF_ILi1EjENS0_6memory15LoadWithoutCastENSI_16StoreWithoutCastEEEviT_T0_T2_T3_T4_T5_)
        /*00b8*/ 	.short	0x0380
        /*00ba*/ 	.short	0x003c


	//----- nvinfo : EIATTR_SW_WAR
	.align		4
.L_4120:
        /*00bc*/ 	.byte	0x04, 0x36
        /*00be*/ 	.short	(.L_4122 - .L_4121)
.L_4121:
        /*00c0*/ 	.word	0x00000008
.L_4122:


//--------------------- .nv.info._ZN2at6native29vectorized_elementwise_kernelILi2EZZZNS0_54_GLOBAL__N__d8c5977b_16_LinearAlgebra_cu_35b291db_316116addr_kernel_cudaERNS_14TensorIteratorERKN3c106ScalarES8_ENKUlvE_clEvENKUlvE_clEvEUlhhhE0_St5arrayIPcLm4EEEEviT0_T1_ --------------------------
	.section	.nv.info._ZN2at6native29vectorized_elementwise_kernelILi2EZZZNS0_54_GLOBAL__N__d8c5977b_16_LinearAlgebra_cu_35b291db_316116addr_kernel_cudaERNS_14TensorIteratorERKN3c106ScalarES8_ENKUlvE_clEvENKUlvE_clEvEUlhhhE0_St5arrayIPcLm4EEEEviT0_T1_,"",@"SHT_CUDA_INFO"
	.sectionflags	@""
	.align	4


	//----- nvinfo : EIATTR_CUDA_API_VERSION
	.align		4
        /*0000*/ 	.byte	0x04, 0x37
        /*0002*/ 	.short	(.L_4124 - .L_4123)
.L_4123:
        /*0004*/ 	.word	0x00000082


	//----- nvinfo : EIATTR_KPARAM_INFO
	.align		4
.L_4124:
        /*0008*/ 	.byte	0x04, 0x17
        /*000a*/ 	.short	(.L_4126 - .L_4125)
.L_4125:
        /*000c*/ 	.word	0x00000000
        /*0010*/ 	.short	0x0002
        /*0012*/ 	.short	0x0018
        /*0014*/ 	.byte	0x00, 0xf0, 0x81, 0x00


	//----- nvinfo : EIATTR_KPARAM_INFO
	.align		4
.L_4126:
        /*0018*/ 	.byte	0x04, 0x17
        /*001a*/ 	.short	(.L_4128 - .L_4127)
.L_4127:
        /*001c*/ 	.word	0x00000000
        /*0020*/ 	.short	0x0001
        /*0022*/ 	.short	0x0008
        /*0024*/ 	.byte	0x00, 0xf0, 0x41, 0x00


	//----- nvinfo : EIATTR_KPARAM_INFO
	.align		4
.L_4128:
        /*0028*/ 	.byte	0x04, 0x17
        /*002a*/ 	.short	(.L_4130 - .L_4129)
.L_4129:
        /*002c*/ 	.word	0x00000000
        /*0030*/ 	.short	0x0000
        /*0032*/ 	.short	0x0000
        /*0034*/ 	.byte	0x00, 0xf0, 0x11, 0x00


	//----- nvinfo : EIATTR_SPARSE_MMA_MASK
	.align		4
.L_4130:
        /*0038*/ 	.byte	0x03, 0x50
        /*003a*/ 	.short	0x0000


	//----- nvinfo : EIATTR_MAXREG_COUNT
	.align		4
        /*003c*/ 	.byte	0x03, 0x1b
        /*003e*/ 	.short	0x00ff


	//----- nvinfo : EIATTR_MERCURY_ISA_VERSION
	.align		4
        /*0040*/ 	.byte	0x03, 0x5f
        /*0042*/ 	.short	0x0101


	//----- nvinfo : EIATTR_VRC_CTA_INIT_COUNT
	.align		4
        /*0044*/ 	.byte	0x02, 0x4a
	.zero		1
	.zero		1


	//----- nvinfo : EIATTR_EXIT_INSTR_OFFSETS
	.align		4
        /*0048*/ 	.byte	0x04, 0x1c
        /*004a*/ 	.short	(.L_4132 - .L_4131)


	//   ....[0]....
.L_4131:
        /*004c*/ 	.word	0x00001290


	//   ....[1]....
        /*0050*/ 	.word	0x000012f0


	//   ....[2]....
        /*0054*/ 	.word	0x00001a90


	//----- nvinfo : EIATTR_MAX_THREADS
	.align		4
.L_4132:
        /*0058*/ 	.byte	0x04, 0x05
        /*005a*/ 	.short	(.L_4134 - .L_4133)
.L_4133:
        /*005c*/ 	.word	0x00000080
        /*0060*/ 	.word	0x00000001
        /*0064*/ 	.word	0x00000001


	//----- nvinfo : EIATTR_CRS_STACK_SIZE
	.align		4
.L_4134:
        /*0068*/ 	.byte	0x04, 0x1e
        /*006a*/ 	.short	(.L_4136 - .L_4135)
.L_4135:
        /*006c*/ 	.word	0x00000000


	//----- nvinfo : EIATTR_CBANK_PARAM_SIZE
	.align		4
.L_4136:
        /*0070*/ 	.byte	0x03, 0x19
        /*0072*/ 	.short	0x0038


	//----- nvinfo : EIATTR_PARAM_CBANK
	.align		4
        /*0074*/ 	.byte	0x04, 0x0a
        /*0076*/ 	.short	(.L_4138 - .L_4137)
	.align		4
.L_4137:
        /*0078*/ 	.word	index@(.nv.constant0._ZN2at6native29vectorized_elementwise_kernelILi2EZZZNS0_54_GLOBAL__N__d8c5977b_16_LinearAlgebra_cu_35b291db_316116addr_kernel_cudaERNS_14TensorIteratorERKN3c106ScalarES8_ENKUlvE_clEvENKUlvE_clEvEUlhhhE0_St5arrayIPcLm4EEEEviT0_T1_)
        /*007c*/ 	.short	0x0380
        /*007e*/ 	.short	0x0038


	//----- nvinfo : EIATTR_SW_WAR
	.align		4
.L_4138:
        /*0080*/ 	.byte	0x04, 0x36
        /*0082*/ 	.short	(.L_4140 - .L_4139)
.L_4139:
        /*0084*/ 	.word	0x00000008
.L_4140:


//--------------------- .nv.info._ZN2at6native29vectorized_elementwise_kernelILi4EZZZNS0_54_GLOBAL__N__d8c5977b_16_LinearAlgebra_cu_35b291db_316116addr_kernel_cudaERNS_14TensorIteratorERKN3c106ScalarES8_ENKUlvE_clEvENKUlvE_clEvEUlhhhE0_St5arrayIPcLm4EEEEviT0_T1_ --------------------------
	.section	.nv.info._ZN2at6native29vectorized_elementwise_kernelILi4EZZZNS0_54_GLOBAL__N__d8c5977b_16_LinearAlgebra_cu_35b291db_316116addr_kernel_cudaERNS_14TensorIteratorERKN3c106ScalarES8_ENKUlvE_clEvENKUlvE_clEvEUlhhhE0_St5arrayIPcLm4EEEEviT0_T1_,"",@"SHT_CUDA_INFO"
	.sectionflags	@""
	.align	4


	//----- nvinfo : EIATTR_CUDA_API_VERSION
	.align		4
        /*0000*/ 	.byte	0x04, 0x37
        /*0002*/ 	.short	(.L_4142 - .L_4141)
.L_4141:
        /*0004*/ 	.word	0x00000082


	//----- nvinfo : EIATTR_KPARAM_INFO
	.align		4
.L_4142:
        /*0008*/ 	.byte	0x04, 0x17
        /*000a*/ 	.short	(.L_4144 - .L_4143)
.L_4143:
        /*000c*/ 	.word	0x00000000
        /*0010*/ 	.short	0x0002
        /*0012*/ 	.short	0x0018
        /*0014*/ 	.byte	0x00, 0xf0, 0x81, 0x00


	//----- nvinfo : EIATTR_KPARAM_INFO
	.align		4
.L_4144:
        /*0018*/ 	.byte	0x04, 0x17
        /*001a*/ 	.short	(.L_4146 - .L_4145)
.L_4145:
        /*001c*/ 	.word	0x00000000
        /*0020*/ 	.short	0x0001
        /*0022*/ 	.short	0x0008
        /*0024*/ 	.byte	0x00, 0xf0, 0x41, 0x00


	//----- nvinfo : EIATTR_KPARAM_INFO
	.align		4
.L_4146:
        /*0028*/ 	.byte	0x04, 0x17
        /*002a*/ 	.short	(.L_4148 - .L_4147)
.L_4147:
        /*002c*/ 	.word	0x00000000
        /*0030*/ 	.short	0x0000
        /*0032*/ 	.short	0x0000
        /*0034*/ 	.byte	0x00, 0xf0, 0x11, 0x00


	//----- nvinfo : EIATTR_SPARSE_MMA_MASK
	.align		4
.L_4148:
        /*0038*/ 	.byte	0x03, 0x50
        /*003a*/ 	.short	0x0000


	//----- nvinfo : EIATTR_MAXREG_COUNT
	.align		4
        /*003c*/ 	.byte	0x03, 0x1b
        /*003e*/ 	.short	0x00ff


	//----- nvinfo : EIATTR_MERCURY_ISA_VERSION
	.align		4
        /*0040*/ 	.byte	0x03, 0x5f
        /*0042*/ 	.short	0x0101


	//----- nvinfo : EIATTR_VRC_CTA_INIT_COUNT
	.align		4
        /*0044*/ 	.byte	0x02, 0x4a
	.zero		1
	.zero		1


	//----- nvinfo : EIATTR_EXIT_INSTR_OFFSETS
	.align		4
        /*0048*/ 	.byte	0x04, 0x1c
        /*004a*/ 	.short	(.L_4150 - .L_4149)


	//   ....[0]....
.L_4149:
        /*004c*/ 	.word	0x00001290


	//   ....[1]....
        /*0050*/ 	.word	0x000012f0


	//   ....[2]....
        /*0054*/ 	.word	0x00001b00


	//----- nvinfo : EIATTR_MAX_THREADS
	.align		4
.L_4150:
        /*0058*/ 	.byte	0x04, 0x05
        /*005a*/ 	.short	(.L_4152 - .L_4151)
.L_4151:
        /*005c*/ 	.word	0x00000080
        /*0060*/ 	.word	0x00000001
        /*0064*/ 	.word	0x00000001


	//----- nvinfo : EIATTR_CRS_STACK_SIZE
	.align		4
.L_4152:
        /*0068*/ 	.byte	0x04, 0x1e
        /*006a*/ 	.short	(.L_4154 - .L_4153)
.L_4153:
        /*006c*/ 	.word	0x00000000


	//----- nvinfo : EIATTR_CBANK_PARAM_SIZE
	.align		4
.L_4154:
        /*0070*/ 	.byte	0x03, 0x19
        /*0072*/ 	.short	0x0038


	//----- nvinfo : EIATTR_PARAM_CBANK
	.align		4
        /*0074*/ 	.byte	0x04, 0x0a
        /*0076*/ 	.short	(.L_4156 - .L_4155)
	.align		4
.L_4155:
        /*0078*/ 	.word	index@(.nv.constant0._ZN2at6native29vectorized_elementwise_kernelILi4EZZZNS0_54_GLOBAL__N__d8c5977b_16_LinearAlgebra_cu_35b291db_316116addr_kernel_cudaERNS_14TensorIteratorERKN3c106ScalarES8_ENKUlvE_clEvENKUlvE_clEvEUlhhhE0_St5arrayIPcLm4EEEEviT0_T1_)
        /*007c*/ 	.short	0x0380
        /*007e*/ 	.short	0x0038


	//----- nvinfo : EIATTR_SW_WAR
	.align		4
.L_4156:
        /*0080*/ 	.byte	0x04, 0x36
        /*0082*/ 	.short	(.L_4158 - .L_4157)
.L_4157:
        /*0084*/ 	.word	0x00000008
.L_4158:


//--------------------- .nv.info._ZN2at6native29vectorized_elementwise_kernelILi8EZZZNS0_54_GLOBAL__N__d8c5977b_16_LinearAlgebra_cu_35b291db_316116addr_kernel_cudaERNS_14TensorIteratorERKN3c106ScalarES8_ENKUlvE_clEvENKUlvE_clEvEUlhhhE0_St5arrayIPcLm4EEEEviT0_T1_ --------------------------
	.section	.nv.info._ZN2at6native29vectorized_elementwise_kernelILi8EZZZNS0_54_GLOBAL__N__d8c5977b_16_LinearAlgebra_cu_35b291db_316116addr_kernel_cudaERNS_14TensorIteratorERKN3c106ScalarES8_ENKUlvE_clEvENKUlvE_clEvEUlhhhE0_St5arrayIPcLm4EEEEviT0_T1_,"",@"SHT_CUDA_INFO"
	.sectionflags	@""
	.align	4


	//----- nvinfo : EIATTR_CUDA_API_VERSION
	.align		4
        /*0000*/ 	.byte	0x04, 0x37
        /*0002*/ 	.short	(.L_4160 - .L_4159)
.L_4159:
        /*0004*/ 	.word	0x00000082


	//----- nvinfo : EIATTR_KPARAM_INFO
	.align		4
.L_4160:
        /*0008*/ 	.byte	0x04, 0x17
        /*000a*/ 	.short	(.L_4162 - .L_4161)
.L_4161:
        /*000c*/ 	.word	0x00000000
        /*0010*/ 	.short	0x0002
        /*0012*/ 	.short	0x0018
        /*0014*/ 	.byte	0x00, 0xf0, 0x81, 0x00


	//----- nvinfo : EIATTR_KPARAM_INFO
	.align		4
.L_4162:
        /*0018*/ 	.byte	0x04, 0x17
        /*001a*/ 	.short	(.L_4164 - .L_4163)
.L_4163:
        /*001c*/ 	.word	0x00000000
        /*0020*/ 	.short	0x0001
        /*0022*/ 	.short	0x0008
        /*0024*/ 	.byte	0x00, 0xf0, 0x41, 0x00


	//----- nvinfo : EIATTR_KPARAM_INFO
	.align		4
.L_4164:
        /*0028*/ 	.byte	0x04, 0x17
        /*002a*/ 	.short	(.L_4166 - .L_4165)
.L_4165:
        /*002c*/ 	.word	0x00000000
        /*0030*/ 	.short	0x0000
        /*0032*/ 	.short	0x0000
        /*0034*/ 	.byte	0x00, 0xf0, 0x11, 0x00


	//----- nvinfo : EIATTR_SPARSE_MMA_MASK
	.align		4
.L_4166:
        /*0038*/ 	.byte	0x03, 0x50
        /*003a*/ 	.short	0x0000


	//----- nvinfo : EIATTR_MAXREG_COUNT
	.align		4
        /*003c*/ 	.byte	0x03, 0x1b
        /*003e*/ 	.short	0x00ff


	//----- nvinfo : EIATTR_MERCURY_ISA_VERSION
	.align		4
        /*0040*/ 	.byte	0x03, 0x5f
        /*0042*/ 	.short	0x0101


	//----- nvinfo : EIATTR_VRC_CTA_INIT_COUNT
	.align		4
        /*0044*/ 	.byte	0x02, 0x4a
	.zero		1
	.zero		1


	//----- nvinfo : EIATTR_EXIT_INSTR_OFFSETS
	.align		4
        /*0048*/ 	.byte	0x04, 0x1c
        /*004a*/ 	.short	(.L_4168 - .L_4167)


	//   ....[0]....
.L_4167:
        /*004c*/ 	.word	0x00001290


	//   ....[1]....
        /*0050*/ 	.word	0x000012f0


	//   ....[2]....
        /*0054*/ 	.word	0x00001a80


	//----- nvinfo : EIATTR_MAX_THREADS
	.align		4
.L_4168:
        /*0058*/ 	.byte	0x04, 0x05
        /*005a*/ 	.short	(.L_4170 - .L_4169)
.L_4169:
        /*005c*/ 	.word	0x00000080
        /*0060*/ 	.word	0x00000001
        /*0064*/ 	.word	0x00000001


	//----- nvinfo : EIATTR_CRS_STACK_SIZE
	.align		4
.L_4170:
        /*0068*/ 	.byte	0x04, 0x1e
        /*006a*/ 	.short	(.L_4172 - .L_4171)
.L_4171:
        /*006c*/ 	.word	0x00000000


	//----- nvinfo : EIATTR_CBANK_PARAM_SIZE
	.align		4
.L_4172:
        /*0070*/ 	.byte	0x03, 0x19
        /*0072*/ 	.short	0x0038


	//----- nvinfo : EIATTR_PARAM_CBANK
	.align		4
        /*0074*/ 	.byte	0x04, 0x0a
        /*0076*/ 	.short	(.L_4174 - .L_4173)
	.align		4
.L_4173:
        /*0078*/ 	.word	index@(.nv.constant0._ZN2at6native29vectorized_elementwise_kernelILi8EZZZNS0_54_GLOBAL__N__d8c5977b_16_LinearAlgebra_cu_35b291db_316116addr_kernel_cudaERNS_14TensorIteratorERKN3c106ScalarES8_ENKUlvE_clEvENKUlvE_clEvEUlhhhE0_St5arrayIPcLm4EEEEviT0_T1_)
        /*007c*/ 	.short	0x0380
        /*007e*/ 	.short	0x0038


	//----- nvinfo : EIATTR_SW_WAR
	.align		4
.L_4174:
        /*0080*/ 	.byte	0x04, 0x36
        /*0082*/ 	.short	(.L_4176 - .L_4175)
.L_4175:
        /*0084*/ 	.word	0x00000008
.L_4176:


//--------------------- .nv.info._ZN2at6native18elementwise_kernelILi128ELi4EZNS0_15gpu_kernel_implIZZZNS0_54_GLOBAL__N__d8c5977b_16_LinearAlgebra_cu_35b291db_316116addr_kernel_cudaERNS_14TensorIteratorERKN3c106ScalarES9_ENKUlvE_clEvENKUlvE_clEvEUlhhhE_EEvRNS_18TensorIteratorBaseERKT_EUliE_EEviT1_ --------------------------
	.section	.nv.info._ZN2at6native18elementwise_kernelILi128ELi4EZNS0_15gpu_kernel_implIZZZNS0_54_GLOBAL__N__d8c5977b_16_LinearAlgebra_cu_35b291db_316116addr_kernel_cudaERNS_14TensorIteratorERKN3c106ScalarES9_ENKUlvE_clEvENKUlvE_clEvEUlhhhE_EEvRNS_18TensorIteratorBaseERKT_EUliE_EEviT1_,"",@"SHT_CUDA_INFO"
	.sectionflags	@""
	.align	4


	//----- nvinfo : EIATTR_CUDA_API_VERSION
	.align		4
        /*0000*/ 	.byte	0x04, 0x37
        /*0002*/ 	.short	(.L_4178 - .L_4177)
.L_4177:
        /*0004*/ 	.word	0x00000082


	//----- nvinfo : EIATTR_KPARAM_INFO
	.align		4
.L_4178:
        /*0008*/ 	.byte	0x04, 0x17
        /*000a*/ 	.short	(.L_4180 - .L_4179)
.L_4179:
        /*000c*/ 	.word	0x00000000
        /*0010*/ 	.short	0x0001
        /*0012*/ 	.short	0x0008
        /*0014*/ 	.byte	0x00, 0xf0, 0x01, 0x0c


	//----- nvinfo : EIATTR_KPARAM_INFO
	.align		4
.L_4180:
        /*0018*/ 	.byte	0x04, 0x17
        /*001a*/ 	.short	(.L_4182 - .L_4181)
.L_4181:
        /*001c*/ 	.word	0x00000000
        /*0020*/ 	.short	0x0000
        /*0022*/ 	.short	0x0000
        /*0024*/ 	.byte	0x00, 0xf0, 0x11, 0x00


	//----- nvinfo : EIATTR_SPARSE_MMA_MASK
	.align		4
.L_4182:
        /*0028*/ 	.byte	0x03, 0x50
        /*002a*/ 	.short	0x0000


	//----- nvinfo : EIATTR_MAXREG_COUNT
	.align		4
        /*002c*/ 	.byte	0x03, 0x1b
        /*002e*/ 	.short	0x0080


	//----- nvinfo : EIATTR_EXTERNS
	.align		4
        /*0030*/ 	.byte	0x04, 0x0f
        /*0032*/ 	.short	(.L_4184 - .L_4183)


	//   ....[0]....
	.align		4
.L_4183:
        /*0034*/ 	.word	index@(__assertfail)


	//----- nvinfo : EIATTR_MERCURY_ISA_VERSION
	.align		4
.L_4184:
        /*0038*/ 	.byte	0x03, 0x5f
        /*003a*/ 	.short	0x0101


	//----- nvinfo : EIATTR_VRC_CTA_INIT_COUNT
	.align		4
        /*003c*/ 	.byte	0x02, 0x4a
	.zero		1
	.zero		1


	//----- nvinfo : EIATTR_SYSCALL_OFFSETS
	.align		4
        /*0040*/ 	.byte	0x04, 0x46
        /*0042*/ 	.short	(.L_4186 - .L_4185)


	//   ....[0]....
.L_4185:
        /*0044*/ 	.word	0x000018d0


	//   ....[1]....
        /*0048*/ 	.word	0x00002660


	//   ....[2]....
        /*004c*/ 	.word	0x00003500


	//   ....[3]....
        /*0050*/ 	.word	0x00004380


	//   ....[4]....
        /*0054*/ 	.word	0x00005d00


	//   ....[5]....
        /*0058*/ 	.word	0x00006b50


	//   ....[6]....
        /*005c*/ 	.word	0x000079f0


	//   ....[7]....
        /*0060*/ 	.word	0x000086b0


	//   ....[8]....
        /*0064*/ 	.word	0x0000a120


	//   ....[9]....
        /*0068*/ 	.word	0x0000af70


	//   ....[10]....
        /*006c*/ 	.word	0x0000be10


	//   ....[11]....
        /*0070*/ 	.word	0x0000cad0


	//   ....[12]....
        /*0074*/ 	.word	0x0000e570


	//   ....[13]....
        /*0078*/ 	.word	0x0000f3c0


	//   ....[14]....
        /*007c*/ 	.word	0x00010260


	//   ....[15]....
        /*0080*/ 	.word	0x00010ef0


	//----- nvinfo : EIATTR_EXIT_INSTR_OFFSETS
	.align		4
.L_4186:
        /*0084*/ 	.byte	0x04, 0x1c
        /*0086*/ 	.short	(.L_4188 - .L_4187)


	//   ....[0]....
.L_4187:
        /*0088*/ 	.word	0x0000cd90


	//   ....[1]....
        /*008c*/ 	.word	0x000103f0


	//   ....[2]....
        /*0090*/ 	.word	0x00010410


	//   ....[3]....
        /*0094*/ 	.word	0x000104b0


	//   ....[4]....
        /*0098*/ 	.word	0x000104e0


	//   ....[5]....
        /*009c*/ 	.word	0x00010510


	//   ....[6]....
        /*00a0*/ 	.word	0x000105b0


	//   ....[7]....
        /*00a4*/ 	.word	0x00010600


	//   ....[8]....
        /*00a8*/ 	.word	0x000106b0


	//   ....[9]....
        /*00ac*/ 	.word	0x00010710


	//   ....[10]....
        /*00b0*/ 	.word	0x00010750


	//   ....[11]....
        /*00b4*/ 	.word	0x00010820


	//   ....[12]....
        /*00b8*/ 	.word	0x00010970


	//   ....[13]....
        /*00bc*/ 	.word	0x00010ac0


	//   ....[14]....
        /*00c0*/ 	.word	0x00010c30


	//   ....[15]....
        /*00c4*/ 	.word	0x00010c70


	//   ....[16]....
        /*00c8*/ 	.word	0x00010ca0


	//   ....[17]....
        /*00cc*/ 	.word	0x00010d40


	//   ....[18]....
        /*00d0*/ 	.word	0x00010d90


	//   ....[19]....
        /*00d4*/ 	.word	0x00010f00


	//   ....[20]....
        /*00d8*/ 	.word	0x00010ff0


	//   ....[21]....
        /*00dc*/ 	.word	0x000110a0


	//   ....[22]....
        /*00e0*/ 	.word	0x000110d0


	//   ....[23]....
        /*00e4*/ 	.word	0x00011120


	//   ....[24]....
        /*00e8*/ 	.word	0x00011170


	//----- nvinfo : EIATTR_MAX_THREADS
	.align		4
.L_4188:
        /*00ec*/ 	.byte	0x04, 0x05
        /*00ee*/ 	.short	(.L_4190 - .L_4189)
.L_4189:
        /*00f0*/ 	.word	0x00000080
        /*00f4*/ 	.word	0x00000001
        /*00f8*/ 	.word	0x00000001


	//----- nvinfo : EIATTR_CRS_STACK_SIZE
	.align		4
.L_4190:
        /*00fc*/ 	.byte	0x04, 0x1e
        /*00fe*/ 	.short	(.L_4192 - .L_4191)
.L_4191:
        /*0100*/ 	.word	0x00000000


	//----- nvinfo : EIATTR_CBANK_PARAM_SIZE
	.align		4
.L_4192:
        /*0104*/ 	.byte	0x03, 0x19
        /*0106*/ 	.short	0x0308


	//----- nvinfo : EIATTR_PARAM_CBANK
	.align		4
        /*0108*/ 	.byte	0x04, 0x0a
        /*010a*/ 	.short	(.L_4194 - .L_4193)
	.align		4
.L_4193:
        /*010c*/ 	.word	index@(.nv.constant0._ZN2at6native18elementwise_kernelILi128ELi4EZNS0_15gpu_kernel_implIZZZNS0_54_GLOBAL__N__d8c5977b_16_LinearAlgebra_cu_35b291db_316116addr_kernel_cudaERNS_14TensorIteratorERKN3c106ScalarES9_ENKUlvE_clEvENKUlvE_clEvEUlhhhE_EEvRNS_18TensorIteratorBaseERKT_EUliE_EEviT1_)
        /*0110*/ 	.short	0x0380
        /*0112*/ 	.short	0x0308


	//----- nvinfo : EIATTR_SW_WAR
	.align		4
.L_4194:
        /*0114*/ 	.byte	0x04, 0x36
        /*0116*/ 	.short	(.L_4196 - .L_4195)
.L_4195:
        /*0118*/ 	.word	0x00000008
.L_4196:


//--------------------- .nv.info._ZN2at6native27unrolled_elementwise_kernelIZZZNS0_54_GLOBAL__N__d8c5977b_16_LinearAlgebra_cu_35b291db_316116addr_kernel_cudaERNS_14TensorIteratorERKN3c106ScalarES8_ENKUlvE_clEvENKUlvE_clEvEUlhhhE_St5arrayIPcLm4EELi4E23TrivialOffsetCalculatorILi3EjESF_ILi1EjENS0_6memory12LoadWithCastILi3EEENSI_13StoreWithCastILi1EEEEEviT_T0_T2_T3_T4_T5_ --------------------------
	.section	.nv.info._ZN2at6native27unrolled_elementwise_kernelIZZZNS0_54_GLOBAL__N__d8c5977b_16_LinearAlgebra_cu_35b291db_316116addr_kernel_cudaERNS_14TensorIteratorERKN3c106ScalarES8_ENKUlvE_clEvENKUlvE_clEvEUlhhhE_St5arrayIPcLm4EELi4E23TrivialOffsetCalculatorILi3EjESF_ILi1EjENS0_6memory12LoadWithCastILi3EEENSI_13StoreWithCastILi1EEEEEviT_T0_T2_T3_T4_T5_,"",@"SHT_CUDA_INFO"
	.sectionflags	@""
	.align	4


	//----- nvinfo : EIATTR_CUDA_API_VERSION
	.align		4
        /*0000*/ 	.byte	0x04, 0x37
        /*0002*/ 	.short	(.L_4198 - .L_4197)
.L_4197:
        /*0004*/ 	.word	0x00000082


	//----- nvinfo : EIATTR_KPARAM_INFO
	.align		4
.L_4198:
        /*0008*/ 	.byte	0x04, 0x17
        /*000a*/ 	.short	(.L_4200 - .L_4199)
.L_4199:
        /*000c*/ 	.word	0x00000000
        /*0010*/ 	.short	0x0006
        /*0012*/ 	.short	0x004c
        /*0014*/ 	.byte	0x00, 0xf0, 0x21, 0x00


	//----- nvinfo : EIATTR_KPARAM_INFO
	.align		4
.L_4200:
        /*0018*/ 	.byte	0x04, 0x17
        /*001a*/ 	.short	(.L_4202 - .L_4201)
.L_4201:
        /*001c*/ 	.word	0x00000000
        /*0020*/ 	.short	0x0005
        /*0022*/ 	.short	0x003c
        /*0024*/ 	.byte	0x00, 0xf0, 0x41, 0x00


	//----- nvinfo : EIATTR_KPARAM_INFO
	.align		4
.L_4202:
        /*0028*/ 	.byte	0x04, 0x17
        /*002a*/ 	.short	(.L_4204 - .L_4203)
.L_4203:
        /*002c*/ 	.word	0x00000000
        /*0030*/ 	.short	0x0004
        /*0032*/ 	.short	0x0039
        /*0034*/ 	.byte	0x00, 0xf0, 0x05, 0x00


	//----- nvinfo : EIATTR_KPARAM_INFO
	.align		4
.L_4204:
        /*0038*/ 	.byte	0x04, 0x17
        /*003a*/ 	.short	(.L_4206 - .L_4205)
.L_4205:
        /*003c*/ 	.word	0x00000000
        /*0040*/ 	.short	0x0003
        /*0042*/ 	.short	0x0038
        /*0044*/ 	.byte	0x00, 0xf0, 0x05, 0x00


	//----- nvinfo : EIATTR_KPARAM_INFO
	.align		4
.L_4206:
        /*0048*/ 	.byte	0x04, 0x17
        /*004a*/ 	.short	(.L_4208 - .L_4207)
.L_4207:
        /*004c*/ 	.word	0x00000000
        /*0050*/ 	.short	0x0002
        /*0052*/ 	.short	0x0018
        /*0054*/ 	.byte	0x00, 0xf0, 0x81, 0x00


	//----- nvinfo : EIATTR_KPARAM_INFO
	.align		4
.L_4208:
        /*0058*/ 	.byte	0x04, 0x17
        /*005a*/ 	.short	(.L_4210 - .L_4209)
.L_4209:
        /*005c*/ 	.word	0x00000000
        /*0060*/ 	.short	0x0001
        /*0062*/ 	.short	0x0008
        /*0064*/ 	.byte	0x00, 0xf0, 0x41, 0x00


	//----- nvinfo : EIATTR_KPARAM_INFO
	.align		4
.L_4210:
        /*0068*/ 	.byte	0x04, 0x17
        /*006a*/ 	.short	(.L_4212 - .L_4211)
.L_4211:
        /*006c*/ 	.word	0x00000000
        /*0070*/ 	.short	0x0000
        /*0072*/ 	.short	0x0000
        /*0074*/ 	.byte	0x00, 0xf0, 0x11, 0x00


	//----- nvinfo : EIATTR_SPARSE_MMA_MASK
	.align		4
.L_4212:
        /*0078*/ 	.byte	0x03, 0x50
        /*007a*/ 	.short	0x0000


	//----- nvinfo : EIATTR_MAXREG_COUNT
	.align		4
        /*007c*/ 	.byte	0x03, 0x1b
        /*007e*/ 	.short	0x00ff


	//----- nvinfo : EIATTR_EXTERNS
	.align		4
        /*0080*/ 	.byte	0x04, 0x0f
        /*0082*/ 	.short	(.L_4214 - .L_4213)


	//   ....[0]....
	.align		4
.L_4213:
        /*0084*/ 	.word	index@(__assertfail)


	//----- nvinfo : EIATTR_MERCURY_ISA_VERSION
	.align		4
.L_4214:
        /*0088*/ 	.byte	0x03, 0x5f
        /*008a*/ 	.short	0x0101


	//----- nvinfo : EIATTR_VRC_CTA_INIT_COUNT
	.align		4
        /*008c*/ 	.byte	0x02, 0x4a
	.zero		1
	.zero		1


	//----- nvinfo : EIATTR_SYSCALL_OFFSETS
	.align		4
        /*0090*/ 	.byte	0x04, 0x46
        /*0092*/ 	.short	(.L_4216 - .L_4215)


	//   ....[0]....
.L_4215:
        /*0094*/ 	.word	0x00000270


	//   ....[1]....
        /*0098*/ 	.word	0x00001010


	//   ....[2]....
        /*009c*/ 	.word	0x00001e20


	//   ....[3]....
        /*00a0*/ 	.word	0x00002120


	//   ....[4]....
        /*00a4*/ 	.word	0x00002f90


	//   ....[5]....
        /*00a8*/ 	.word	0x00003e50


	//   ....[6]....
        /*00ac*/ 	.word	0x000040a0


	//   ....[7]....
        /*00b0*/ 	.word	0x00004f20


	//   ....[8]....
        /*00b4*/ 	.word	0x00005de0


	//   ....[9]....
        /*00b8*/ 	.word	0x00006030


	//   ....[10]....
        /*00bc*/ 	.word	0x00006eb0


	//   ....[11]....
        /*00c0*/ 	.word	0x00007d80


	//   ....[12]....
        /*00c4*/ 	.word	0x00008d40


	//   ....[13]....
        /*00c8*/ 	.word	0x00009b40


	//   ....[14]....
        /*00cc*/ 	.word	0x0000aa40


	//   ....[15]....
        /*00d0*/ 	.word	0x0000b920


	//----- nvinfo : EIATTR_EXIT_INSTR_OFFSETS
	.align		4
.L_4216:
        /*00d4*/ 	.byte	0x04, 0x1c
        /*00d6*/ 	.short	(.L_4218 - .L_4217)


	//   ....[0]....
.L_4217:
        /*00d8*/ 	.word	0x0000acf0


	//   ....[1]....
        /*00dc*/ 	.word	0x0000ae20


	//   ....[2]....
        /*00e0*/ 	.word	0x0000ae40


	//   ....[3]....
        /*00e4*/ 	.word	0x0000aee0


	//   ....[4]....
        /*00e8*/ 	.word	0x0000af10


	//   ....[5]....
        /*00ec*/ 	.word	0x0000af40


	//   ....[6]....
        /*00f0*/ 	.word	0x0000afe0


	//   ....[7]....
        /*00f4*/ 	.word	0x0000b030


	//   ....[8]....
        /*00f8*/ 	.word	0x0000b0e0


	//   ....[9]....
        /*00fc*/ 	.word	0x0000b140


	//   ....[10]....
        /*0100*/ 	.word	0x0000b180


	//   ....[11]....
        /*0104*/ 	.word	0x0000b250


	//   ....[12]....
        /*0108*/ 	.word	0x0000b3a0


	//   ....[13]....
        /*010c*/ 	.word	0x0000b4f0


	//   ....[14]....
        /*0110*/ 	.word	0x0000b660


	//   ....[15]....
        /*0114*/ 	.word	0x0000b6a0


	//   ....[16]....
        /*0118*/ 	.word	0x0000b6d0


	//   ....[17]....
        /*011c*/ 	.word	0x0000b770


	//   ....[18]....
        /*0120*/ 	.word	0x0000b7c0


	//   ....[19]....
        /*0124*/ 	.word	0x0000b930


	//   ....[20]....
        /*0128*/ 	.word	0x0000ba20


	//   ....[21]....
        /*012c*/ 	.word	0x0000bad0


	//   ....[22]....
        /*0130*/ 	.word	0x0000bb00


	//   ....[23]....
        /*0134*/ 	.word	0x0000bb50


	//   ....[24]....
        /*0138*/ 	.word	0x0000bba0


	//----- nvinfo : EIATTR_MAX_THREADS
	.align		4
.L_4218:
        /*013c*/ 	.byte	0x04, 0x05
        /*013e*/ 	.short	(.L_4220 - .L_4219)
.L_4219:
        /*0140*/ 	.word	0x00000080
        /*0144*/ 	.word	0x00000001
        /*0148*/ 	.word	0x00000001


	//----- nvinfo : EIATTR_CRS_STACK_SIZE
	.align		4
.L_4220:
        /*014c*/ 	.byte	0x04, 0x1e
        /*014e*/ 	.short	(.L_4222 - .L_4221)
.L_4221:
        /*0150*/ 	.word	0x00000000


	//----- nvinfo : EIATTR_CBANK_PARAM_SIZE
	.align		4
.L_4222:
        /*0154*/ 	.byte	0x03, 0x19
        /*0156*/ 	.short	0x0054


	//----- nvinfo : EIATTR_PARAM_CBANK
	.align		4
        /*0158*/ 	.byte	0x04, 0x0a
        /*015a*/ 	.short	(.L_4224 - .L_4223)
	.align		4
.L_4223:
        /*015c*/ 	.word	index@(.nv.constant0._ZN2at6native27unrolled_elementwise_kernelIZZZNS0_54_GLOBAL__N__d8c5977b_16_LinearAlgebra_cu_35b291db_316116addr_kernel_cudaERNS_14TensorIteratorERKN3c106ScalarES8_ENKUlvE_clEvENKUlvE_clEvEUlhhhE_St5arrayIPcLm4EELi4E23TrivialOffsetCalculatorILi3EjESF_ILi1EjENS0_6memory12LoadWithCastILi3EEENSI_13StoreWithCastILi1EEEEEviT_T0_T2_T3_T4_T5_)
        /*0160*/ 	.short	0x0380
        /*0162*/ 	.short	0x0054


	//----- nvinfo : EIATTR_SW_WAR
	.align		4
.L_4224:
        /*0164*/ 	.byte	0x04, 0x36
        /*0166*/ 	.short	(.L_4226 - .L_4225)
.L_4225:
        /*0168*/ 	.word	0x00000008
.L_4226:


//--------------------- .nv.info._ZN2at6native18elementwise_kernelILi128ELi4EZNS0_22gpu_kernel_impl_nocastIZZZNS0_54_GLOBAL__N__d8c5977b_16_LinearAlgebra_cu_35b291db_316116addr_kernel_cudaERNS_14TensorIteratorERKN3c106ScalarES9_ENKUlvE_clEvENKUlvE_clEvEUlhhhE_EEvRNS_18TensorIteratorBaseERKT_EUliE_EEviT1_ --------------------------
	.section	.nv.info._ZN2at6native18elementwise_kernelILi128ELi4EZNS0_22gpu_kernel_impl_nocastIZZZNS0_54_GLOBAL__N__d8c5977b_16_LinearAlgebra_cu_35b291db_316116addr_kernel_cudaERNS_14TensorIteratorERKN3c106ScalarES9_ENKUlvE_clEvENKUlvE_clEvEUlhhhE_EEvRNS_18TensorIteratorBaseERKT_EUliE_EEviT1_,"",@"SHT_CUDA_INFO"
	.sectionflags	@""
	.align	4


	//----- nvinfo : EIATTR_CUDA_API_VERSION
	.align		4
        /*0000*/ 	.byte	0x04, 0x37
        /*0002*/ 	.short	(.L_4228 - .L_4227)
.L_4227:
        /*0004*/ 	.word	0x00000082


	//----- nvinfo : EIATTR_KPARAM_INFO
	.align		4
.L_4228:
        /*0008*/ 	.byte	0x04, 0x17
        /*000a*/ 	.short	(.L_4230 - .L_4229)
.L_4229:
        /*000c*/ 	.word	0x00000000
        /*0010*/ 	.short	0x0001
        /*0012*/ 	.short	0x0008
        /*0014*/ 	.byte	0x00, 0xf0, 0xe1, 0x0b


	//----- nvinfo : EIATTR_KPARAM_INFO
	.align		4
.L_4230:
        /*0018*/ 	.byte	0x04, 0x17
        /*001a*/ 	.short	(.L_4232 - .L_4231)
.L_4231:
        /*001c*/ 	.word	0x00000000
        /*0020*/ 	.short	0x0000
        /*0022*/ 	.short	0x0000
        /*0024*/ 	.byte	0x00, 0xf0, 0x11, 0x00


	//----- nvinfo : EIATTR_SPARSE_MMA_MASK
	.align		4
.L_4232:
        /*0028*/ 	.byte	0x03, 0x50
        /*002a*/ 	.short	0x0000


	//----- nvinfo : EIATTR_MAXREG_COUNT
	.align		4
        /*002c*/ 	.byte	0x03, 0x1b
        /*002e*/ 	.short	0x0080


	//----- nvinfo : EIATTR_MERCURY_ISA_VERSION
	.align		4
        /*0030*/ 	.byte	0x03, 0x5f
        /*0032*/ 	.short	0x0101


	//----- nvinfo : EIATTR_VRC_CTA_INIT_COUNT
	.align		4
        /*0034*/ 	.byte	0x02, 0x4a
	.zero		1
	.zero		1


	//----- nvinfo : EIATTR_EXIT_INSTR_OFFSETS
	.align		4
        /*0038*/ 	.byte	0x04, 0x1c
        /*003a*/ 	.short	(.L_4234 - .L_4233)


	//   ....[0]....
.L_4233:
        /*003c*/ 	.word	0x000003a0


	//   ....[1]....
        /*0040*/ 	.word	0x00000450


	//   ....[2]....
        /*0044*/ 	.word	0x000049f0


	//   ....[3]....
        /*0048*/ 	.word	0x000060c0


	//----- nvinfo : EIATTR_MAX_THREADS
	.align		4
.L_4234:
        /*004c*/ 	.byte	0x04, 0x05
        /*004e*/ 	.short	(.L_4236 - .L_4235)
.L_4235:
        /*0050*/ 	.word	0x00000080
        /*0054*/ 	.word	0x00000001
        /*0058*/ 	.word	0x00000001


	//----- nvinfo : EIATTR_CRS_STACK_SIZE
	.align		4
.L_4236:
        /*005c*/ 	.byte	0x04, 0x1e
        /*005e*/ 	.short	(.L_4238 - .L_4237)
.L_4237:
        /*0060*/ 	.word	0x00000000


	//----- nvinfo : EIATTR_CBANK_PARAM_SIZE
	.align		4
.L_4238:
        /*0064*/ 	.byte	0x03, 0x19
        /*0066*/ 	.short	0x0300


	//----- nvinfo : EIATTR_PARAM_CBANK
	.align		4
        /*0068*/ 	.byte	0x04, 0x0a
        /*006a*/ 	.short	(.L_4240 - .L_4239)
	.align		4
.L_4239:
        /*006c*/ 	.word	index@(.nv.constant0._ZN2at6native18elementwise_kernelILi128ELi4EZNS0_22gpu_kernel_impl_nocastIZZZNS0_54_GLOBAL__N__d8c5977b_16_LinearAlgebra_cu_35b291db_316116addr_kernel_cudaERNS_14TensorIteratorERKN3c106ScalarES9_ENKUlvE_clEvENKUlvE_clEvEUlhhhE_EEvRNS_18TensorIteratorBaseERKT_EUliE_EEviT1_)
        /*0070*/ 	.short	0x0380
        /*0072*/ 	.short	0x0300


	//----- nvinfo : EIATTR_SW_WAR
	.align		4
.L_4240:
        /*0074*/ 	.byte	0x04, 0x36
        /*0076*/ 	.short	(.L_4242 - .L_4241)
.L_4241:
        /*0078*/ 	.word	0x00000008
.L_4242:


//--------------------- .nv.info._ZN2at6native27unrolled_elementwise_kernelIZZZNS0_54_GLOBAL__N__d8c5977b_16_LinearAlgebra_cu_35b291db_316116addr_kernel_cudaERNS_14TensorIteratorERKN3c106ScalarES8_ENKUlvE_clEvENKUlvE_clEvEUlhhhE_St5arrayIPcLm4EELi4E23TrivialOffsetCalculatorILi3EjESF_ILi1EjENS0_6memory15LoadWithoutCastENSI_16StoreWithoutCastEEEviT_T0_T2_T3_T4_T5_ --------------------------
	.section	.nv.info._ZN2at6native27unrolled_elementwise_kernelIZZZNS0_54_GLOBAL__N__d8c5977b_16_LinearAlgebra_cu_35b291db_316116addr_kernel_cudaERNS_14TensorIteratorERKN3c106ScalarES8_ENKUlvE_clEvENKUlvE_clEvEUlhhhE_St5arrayIPcLm4EELi4E23TrivialOffsetCalculatorILi3EjESF_ILi1EjENS0_6memory15LoadWithoutCastENSI_16StoreWithoutCastEEEviT_T0_T2_T3_T4_T5_,"",@"SHT_CUDA_INFO"
	.sectionflags	@""
	.align	4


	//----- nvinfo : EIATTR_CUDA_API_VERSION
	.align		4
        /*0000*/ 	.byte	0x04, 0x37
        /*0002*/ 	.short	(.L_4244 - .L_4243)
.L_4243:
        /*0004*/ 	.word	0x00000082


	//----- nvinfo : EIATTR_KPARAM_INFO
	.align		4
.L_4244:
        /*0008*/ 	.byte	0x04, 0x17
        /*000a*/ 	.short	(.L_4246 - .L_4245)
.L_4245:
        /*000c*/ 	.word	0x00000000
        /*0010*/ 	.short	0x0006
        /*0012*/ 	.short	0x003b
        /*0014*/ 	.byte	0x00, 0xf0, 0x05, 0x00


	//----- nvinfo : EIATTR_KPARAM_INFO
	.align		4
.L_4246:
        /*0018*/ 	.byte	0x04, 0x17
        /*001a*/ 	.short	(.L_4248 - .L_4247)
.L_4247:
        /*001c*/ 	.word	0x00000000
        /*0020*/ 	.short	0x0005
        /*0022*/ 	.short	0x003a
        /*0024*/ 	.byte	0x00, 0xf0, 0x05, 0x00


	//----- nvinfo : EIATTR_KPARAM_INFO
	.align		4
.L_4248:
        /*0028*/ 	.byte	0x04, 0x17
        /*002a*/ 	.short	(.L_4250 - .L_4249)
.L_4249:
        /*002c*/ 	.word	0x00000000
        /*0030*/ 	.short	0x0004
        /*0032*/ 	.short	0x0039
        /*0034*/ 	.byte	0x00, 0xf0, 0x05, 0x00


	//----- nvinfo : EIATTR_KPARAM_INFO
	.align		4
.L_4250:
        /*0038*/ 	.byte	0x04, 0x17
        /*003a*/ 	.short	(.L_4252 - .L_4251)
.L_4251:
        /*003c*/ 	.word	0x00000000
        /*0040*/ 	.short	0x0003
        /*0042*/ 	.short	0x0038
        /*0044*/ 	.byte	0x00, 0xf0, 0x05, 0x00


	//----- nvinfo : EIATTR_KPARAM_INFO
	.align		4
.L_4252:
        /*0048*/ 	.byte	0x04, 0x17
        /*004a*/ 	.short	(.L_4254 - .L_4253)
.L_4253:
        /*004c*/ 	.word	0x00000000
        /*0050*/ 	.short	0x0002
        /*0052*/ 	.short	0x0018
        /*0054*/ 	.byte	0x00, 0xf0, 0x81, 0x00


	//----- nvinfo : EIATTR_KPARAM_INFO
	.align		4
.L_4254:
        /*0058*/ 	.byte	0x04, 0x17
        /*005a*/ 	.short	(.L_4256 - .L_4255)
.L_4255:
        /*005c*/ 	.word	0x00000000
        /*0060*/ 	.short	0x0001
        /*0062*/ 	.short	0x0008
        /*0064*/ 	.byte	0x00, 0xf0, 0x41, 0x00


	//----- nvinfo : EIATTR_KPARAM_INFO
	.align		4
.L_4256:
        /*0068*/ 	.byte	0x04, 0x17
        /*006a*/ 	.short	(.L_4258 - .L_4257)
.L_4257:
        /*006c*/ 	.word	0x00000000
        /*0070*/ 	.short	0x0000
        /*0072*/ 	.short	0x0000
        /*0074*/ 	.byte	0x00, 0xf0, 0x11, 0x00


	//----- nvinfo : EIATTR_SPARSE_MMA_MASK
	.align		4
.L_4258:
        /*0078*/ 	.byte	0x03, 0x50
        /*007a*/ 	.short	0x0000


	//----- nvinfo : EIATTR_MAXREG_COUNT
	.align		4
        /*007c*/ 	.byte	0x03, 0x1b
        /*007e*/ 	.short	0x00ff


	//----- nvinfo : EIATTR_MERCURY_ISA_VERSION
	.align		4
        /*0080*/ 	.byte	0x03, 0x5f
        /*0082*/ 	.short	0x0101


	//----- nvinfo : EIATTR_VRC_CTA_INIT_COUNT
	.align		4
        /*0084*/ 	.byte	0x02, 0x4a
	.zero		1
	.zero		1


	//----- nvinfo : EIATTR_EXIT_INSTR_OFFSETS
	.align		4
        /*0088*/ 	.byte	0x04, 0x1c
        /*008a*/ 	.short	(.L_4260 - .L_4259)


	//   ....[0]....
.L_4259:
        /*008c*/ 	.word	0x00000730


	//   ....[1]....
        /*0090*/ 	.word	0x00000790


	//----- nvinfo : EIATTR_MAX_THREADS
	.align		4
.L_4260:
        /*0094*/ 	.byte	0x04, 0x05
        /*0096*/ 	.short	(.L_4262 - .L_4261)
.L_4261:
        /*0098*/ 	.word	0x00000080
        /*009c*/ 	.word	0x00000001
        /*00a0*/ 	.word	0x00000001


	//----- nvinfo : EIATTR_CRS_STACK_SIZE
	.align		4
.L_4262:
        /*00a4*/ 	.byte	0x04, 0x1e
        /*00a6*/ 	.short	(.L_4264 - .L_4263)
.L_4263:
        /*00a8*/ 	.word	0x00000000


	//----- nvinfo : EIATTR_CBANK_PARAM_SIZE
	.align		4
.L_4264:
        /*00ac*/ 	.byte	0x03, 0x19
        /*00ae*/ 	.short	0x003c


	//----- nvinfo : EIATTR_PARAM_CBANK
	.align		4
        /*00b0*/ 	.byte	0x04, 0x0a
        /*00b2*/ 	.short	(.L_4266 - .L_4265)
	.align		4
.L_4265:
        /*00b4*/ 	.word	index@(.nv.constant0._ZN2at6native27unrolled_elementwise_kernelIZZZNS0_54_GLOBAL__N__d8c5977b_16_LinearAlgebra_cu_35b291db_316116addr_kernel_cudaERNS_14TensorIteratorERKN3c106ScalarES8_ENKUlvE_clEvENKUlvE_clEvEUlhhhE_St5arrayIPcLm4EELi4E23TrivialOffsetCalculatorILi3EjESF_ILi1EjENS0_6memory15LoadWithoutCastENSI_16StoreWithoutCastEEEviT_T0_T2_T3_T4_T5_)
        /*00b8*/ 	.short	0x0380
        /*00ba*/ 	.short	0x003c


	//----- nvinfo : EIATTR_SW_WAR
	.align		4
.L_4266:
        /*00bc*/ 	.byte	0x04, 0x36
        /*00be*/ 	.short	(.L_4268 - .L_4267)
.L_4267:
        /*00c0*/ 	.word	0x00000008
.L_4268:


//--------------------- .nv.info._ZN2at6native29vectorized_elementwise_kernelILi2EZZZNS0_54_GLOBAL__N__d8c5977b_16_LinearAlgebra_cu_35b291db_316116addr_kernel_cudaERNS_14TensorIteratorERKN3c106ScalarES8_ENKUlvE_clEvENKUlvE_clEvEUlhhhE_St5arrayIPcLm4EEEEviT0_T1_ --------------------------
	.section	.nv.info._ZN2at6native29vectorized_elementwise_kernelILi2EZZZNS0_54_GLOBAL__N__d8c5977b_16_LinearAlgebra_cu_35b291db_316116addr_kernel_cudaERNS_14TensorIteratorERKN3c106ScalarES8_ENKUlvE_clEvENKUlvE_clEvEUlhhhE_St5arrayIPcLm4EEEEviT0_T1_,"",@"SHT_CUDA_INFO"
	.sectionflags	@""
	.align	4


	//----- nvinfo : EIATTR_CUDA_API_VERSION
	.align		4
        /*0000*/ 	.byte	0x04, 0x37
        /*0002*/ 	.short	(.L_4270 - .L_4269)
.L_4269:
        /*0004*/ 	.word	0x00000082


	//----- nvinfo : EIATTR_KPARAM_INFO
	.align		4
.L_4270:
        /*0008*/ 	.byte	0x04, 0x17
        /*000a*/ 	.short	(.L_4272 - .L_4271)
.L_4271:
        /*000c*/ 	.word	0x00000000
        /*0010*/ 	.short	0x0002
        /*0012*/ 	.short	0x0018
        /*0014*/ 	.byte	0x00, 0xf0, 0x81, 0x00


	//----- nvinfo : EIATTR_KPARAM_INFO
	.align		4
.L_4272:
        /*0018*/ 	.byte	0x04, 0x17
        /*001a*/ 	.short	(.L_4274 - .L_4273)
.L_4273:
        /*001c*/ 	.word	0x00000000
        /*0020*/ 	.short	0x0001
        /*0022*/ 	.short	0x0008
        /*0024*/ 	.byte	0x00, 0xf0, 0x41, 0x00


	//----- nvinfo : EIATTR_KPARAM_INFO
	.align		4
.L_4274:
        /*0028*/ 	.byte	0x04, 0x17
        /*002a*/ 	.short	(.L_4276 - .L_4275)
.L_4275:
        /*002c*/ 	.word	0x00000000
        /*0030*/ 	.short	0x0000
        /*0032*/ 	.short	0x0000
        /*0034*/ 	.byte	0x00, 0xf0, 0x11, 0x00


	//----- nvinfo : EIATTR_SPARSE_MMA_MASK
	.align		4
.L_4276:
        /*0038*/ 	.byte	0x03, 0x50
        /*003a*/ 	.short	0x0000


	//----- nvinfo : EIATTR_MAXREG_COUNT
	.align		4
        /*003c*/ 	.byte	0x03, 0x1b
        /*003e*/ 	.short	0x00ff


	//----- nvinfo : EIATTR_MERCURY_ISA_VERSION
	.align		4
        /*0040*/ 	.byte	0x03, 0x5f
        /*0042*/ 	.short	0x0101


	//----- nvinfo : EIATTR_VRC_CTA_INIT_COUNT
	.align		4
        /*0044*/ 	.byte	0x02, 0x4a
	.zero		1
	.zero		1


	//----- nvinfo : EIATTR_EXIT_INSTR_OFFSETS
	.align		4
        /*0048*/ 	.byte	0x04, 0x1c
        /*004a*/ 	.short	(.L_4278 - .L_4277)


	//   ....[0]....
.L_4277:
        /*004c*/ 	.word	0x00000ea0


	//   ....[1]....
        /*0050*/ 	.word	0x00000f00


	//   ....[2]....
        /*0054*/ 	.word	0x00001450


	//----- nvinfo : EIATTR_MAX_THREADS
	.align		4
.L_4278:
        /*0058*/ 	.byte	0x04, 0x05
        /*005a*/ 	.short	(.L_4280 - .L_4279)
.L_4279:
        /*005c*/ 	.word	0x00000080
        /*0060*/ 	.word	0x00000001
        /*0064*/ 	.word	0x00000001


	//----- nvinfo : EIATTR_CRS_STACK_SIZE
	.align		4
.L_4280:
        /*0068*/ 	.byte	0x04, 0x1e
        /*006a*/ 	.short	(.L_4282 - .L_4281)
.L_4281:
        /*006c*/ 	.word	0x00000000


	//----- nvinfo : EIATTR_CBANK_PARAM_SIZE
	.align		4
.L_4282:
        /*0070*/ 	.byte	0x03, 0x19
        /*0072*/ 	.short	0x0038


	//----- nvinfo : EIATTR_PARAM_CBANK
	.align		4
        /*0074*/ 	.byte	0x04, 0x0a
        /*0076*/ 	.short	(.L_4284 - .L_4283)
	.align		4
.L_4283:
        /*0078*/ 	.word	index@(.nv.constant0._ZN2at6native29vectorized_elementwise_kernelILi2EZZZNS0_54_GLOBAL__N__d8c5977b_16_LinearAlgebra_cu_35b291db_316116addr_kernel_cudaERNS_14TensorIteratorERKN3c106ScalarES8_ENKUlvE_clEvENKUlvE_clEvEUlhhhE_St5arrayIPcLm4EEEEviT0_T1_)
        /*007c*/ 	.short	0x0380
        /*007e*/ 	.short	0x0038


	//----- nvinfo : EIATTR_SW_WAR
	.align		4
.L_4284:
        /*0080*/ 	.byte	0x04, 0x36
        /*0082*/ 	.short	(.L_4286 - .L_4285)
.L_4285:
        /*0084*/ 	.word	0x00000008
.L_4286:


//--------------------- .nv.info._ZN2at6native29vectorized_elementwise_kernelILi4EZZZNS0_54_GLOBAL__N__d8c5977b_16_LinearAlgebra_cu_35b291db_316116addr_kernel_cudaERNS_14TensorIteratorERKN3c106ScalarES8_ENKUlvE_clEvENKUlvE_clEvEUlhhhE_St5arrayIPcLm4EEEEviT0_T1_ --------------------------
	.section	.nv.info._ZN2at6native29vectorized_elementwise_kernelILi4EZZZNS0_54_GLOBAL__N__d8c5977b_16_LinearAlgebra_cu_35b291db_316116addr_kernel_cudaERNS_14TensorIteratorERKN3c106ScalarES8_ENKUlvE_clEvENKUlvE_clEvEUlhhhE_St5arrayIPcLm4EEEEviT0_T1_,"",@"SHT_CUDA_INFO"
	.sectionflags	@""
	.align	4


	//----- nvinfo : EIATTR_CUDA_API_VERSION
	.align		4
        /*0000*/ 	.byte	0x04, 0x37
        /*0002*/ 	.short	(.L_4288 - .L_4287)
.L_4287:
        /*0004*/ 	.word	0x00000082


	//----- nvinfo : EIATTR_KPARAM_INFO
	.align		4
.L_4288:
        /*0008*/ 	.byte	0x04, 0x17
        /*000a*/ 	.short	(.L_4290 - .L_4289)
.L_4289:
        /*000c*/ 	.word	0x00000000
        /*0010*/ 	.short	0x0002
        /*0012*/ 	.short	0x0018
        /*0014*/ 	.byte	0x00, 0xf0, 0x81, 0x00


	//----- nvinfo : EIATTR_KPARAM_INFO
	.align		4
.L_4290:
        /*0018*/ 	.byte	0x04, 0x17
        /*001a*/ 	.short	(.L_4292 - .L_4291)
.L_4291:
        /*001c*/ 	.word	0x00000000
        /*0020*/ 	.short	0x0001
        /*0022*/ 	.short	0x0008
        /*0024*/ 	.byte	0x00, 0xf0, 0x41, 0x00


	//----- nvinfo : EIATTR_KPARAM_INFO
	.align		4
.L_4292:
        /*0028*/ 	.byte	0x04, 0x17
        /*002a*/ 	.short	(.L_4294 - .L_4293)
.L_4293:
        /*002c*/ 	.word	0x00000000
        /*0030*/ 	.short	0x0000
        /*0032*/ 	.short	0x0000
        /*0034*/ 	.byte	0x00, 0xf0, 0x11, 0x00


	//----- nvinfo : EIATTR_SPARSE_MMA_MASK
	.align		4
.L_4294:
        /*0038*/ 	.byte	0x03, 0x50
        /*003a*/ 	.short	0x0000


	//----- nvinfo : EIATTR_MAXREG_COUNT
	.align		4
        /*003c*/ 	.byte	0x03, 0x1b
        /*003e*/ 	.short	0x00ff


	//----- nvinfo : EIATTR_MERCURY_ISA_VERSION
	.align		4
        /*0040*/ 	.byte	0x03, 0x5f
        /*0042*/ 	.short	0x0101


	//----- nvinfo : EIATTR_VRC_CTA_INIT_COUNT
	.align		4
        /*0044*/ 	.byte	0x02, 0x4a
	.zero		1
	.zero		1


	//----- nvinfo : EIATTR_EXIT_INSTR_OFFSETS
	.align		4
        /*0048*/ 	.byte	0x04, 0x1c
        /*004a*/ 	.short	(.L_4296 - .L_4295)


	//   ....[0]....
.L_4295:
        /*004c*/ 	.word	0x00000ea0


	//   ....[1]....
        /*0050*/ 	.word	0x00000f00


	//   ....[2]....
        /*0054*/ 	.word	0x000014a0


	//----- nvinfo : EIATTR_MAX_THREADS
	.align		4
.L_4296:
        /*0058*/ 	.byte	0x04, 0x05
        /*005a*/ 	.short	(.L_4298 - .L_4297)
.L_4297:
        /*005c*/ 	.word	0x00000080
        /*0060*/ 	.word	0x00000001
        /*0064*/ 	.word	0x00000001


	//----- nvinfo : EIATTR_CRS_STACK_SIZE
	.align		4
.L_4298:
        /*0068*/ 	.byte	0x04, 0x1e
        /*006a*/ 	.short	(.L_4300 - .L_4299)
.L_4299:
        /*006c*/ 	.word	0x00000000


	//----- nvinfo : EIATTR_CBANK_PARAM_SIZE
	.align		4
.L_4300:
        /*0070*/ 	.byte	0x03, 0x19
        /*0072*/ 	.short	0x0038


	//----- nvinfo : EIATTR_PARAM_CBANK
	.align		4
        /*0074*/ 	.byte	0x04, 0x0a
        /*0076*/ 	.short	(.L_4302 - .L_4301)
	.align		4
.L_4301:
        /*0078*/ 	.word	index@(.nv.constant0._ZN2at6native29vectorized_elementwise_kernelILi4EZZZNS0_54_GLOBAL__N__d8c5977b_16_LinearAlgebra_cu_35b291db_316116addr_kernel_cudaERNS_14TensorIteratorERKN3c106ScalarES8_ENKUlvE_clEvENKUlvE_clEvEUlhhhE_St5arrayIPcLm4EEEEviT0_T1_)
        /*007c*/ 	.short	0x0380
        /*007e*/ 	.short	0x0038


	//----- nvinfo : EIATTR_SW_WAR
	.align		4
.L_4302:
        /*0080*/ 	.byte	0x04, 0x36
        /*0082*/ 	.short	(.L_4304 - .L_4303)
.L_4303:
        /*0084*/ 	.word	0x00000008
.L_4304:


//--------------------- .nv.info._ZN2at6native29vectorized_elementwise_kernelILi8EZZZNS0_54_GLOBAL__N__d8c5977b_16_LinearAlgebra_cu_35b291db_316116addr_kernel_cudaERNS_14TensorIteratorERKN3c106ScalarES8_ENKUlvE_clEvENKUlvE_clEvEUlhhhE_St5arrayIPcLm4EEEEviT0_T1_ --------------------------
	.section	.nv.info._ZN2at6native29vectorized_elementwise_kernelILi8EZZZNS0_54_GLOBAL__N__d8c5977b_16_LinearAlgebra_cu_35b291db_316116addr_kernel_cudaERNS_14TensorIteratorERKN3c106ScalarES8_ENKUlvE_clEvENKUlvE_clEvEUlhhhE_St5arrayIPcLm4EEEEviT0_T1_,"",@"SHT_CUDA_INFO"
	.sectionflags	@""
	.align	4


	//----- nvinfo : EIATTR_CUDA_API_VERSION
	.align		4
        /*0000*/ 	.byte	0x04, 0x37
        /*0002*/ 	.short	(.L_4306 - .L_4305)
.L_4305:
        /*0004*/ 	.word	0x00000082


	//----- nvinfo : EIATTR_KPARAM_INFO
	.align		4
.L_4306:
        /*0008*/ 	.byte	0x04, 0x17
        /*000a*/ 	.short	(.L_4308 - .L_4307)
.L_4307:
        /*000c*/ 	.word	0x00000000
        /*0010*/ 	.short	0x0002
        /*0012*/ 	.short	0x0018
        /*0014*/ 	.byte	0x00, 0xf0, 0x81, 0x00


	//----- nvinfo : EIATTR_KPARAM_INFO
	.align		4
.L_4308:
        /*0018*/ 	.byte	0x04, 0x17
        /*001a*/ 	.short	(.L_4310 - .L_4309)
.L_4309:
        /*001c*/ 	.word	0x00000000
        /*0020*/ 	.short	0x0001
        /*0022*/ 	.short	0x0008
        /*0024*/ 	.byte	0x00, 0xf0, 0x41, 0x00


	//----- nvinfo : EIATTR_KPARAM_INFO
	.align		4
.L_4310:
        /*0028*/ 	.byte	0x04, 0x17
        /*002a*/ 	.short	(.L_4312 - .L_4311)
.L_4311:
        /*002c*/ 	.word	0x00000000
        /*0030*/ 	.short	0x0000
        /*0032*/ 	.short	0x0000
        /*0034*/ 	.byte	0x00, 0xf0, 0x11, 0x00


	//----- nvinfo : EIATTR_SPARSE_MMA_MASK
	.align		4
.L_4312:
        /*0038*/ 	.byte	0x03, 0x50
        /*003a*/ 	.short	0x0000


	//----- nvinfo : EIATTR_MAXREG_COUNT
	.align		4
        /*003c*/ 	.byte	0x03, 0x1b
        /*003e*/ 	.short	0x00ff


	//----- nvinfo : EIATTR_MERCURY_ISA_VERSION
	.align		4
        /*0040*/ 	.byte	0x03, 0x5f
        /*0042*/ 	.short	0x0101


	//----- nvinfo : EIATTR_VRC_CTA_INIT_COUNT
	.align		4
        /*0044*/ 	.byte	0x02, 0x4a
	.zero		1
	.zero		1


	//----- nvinfo : EIATTR_EXIT_INSTR_OFFSETS
	.align		4
        /*0048*/ 	.byte	0x04, 0x1c
        /*004a*/ 	.short	(.L_4314 - .L_4313)


	//   ....[0]....
.L_4313:
        /*004c*/ 	.word	0x00000ea0


	//   ....[1]....
        /*0050*/ 	.word	0x00000f00


	//   ....[2]....
        /*0054*/ 	.word	0x00001490


	//----- nvinfo : EIATTR_MAX_THREADS
	.align		4
.L_4314:
        /*0058*/ 	.byte	0x04, 0x05
        /*005a*/ 	.short	(.L_4316 - .L_4315)
.L_4315:
        /*005c*/ 	.word	0x00000080
        /*0060*/ 	.word	0x00000001
        /*0064*/ 	.word	0x00000001


	//----- nvinfo : EIATTR_CRS_STACK_SIZE
	.align		4
.L_4316:
        /*0068*/ 	.byte	0x04, 0x1e
        /*006a*/ 	.short	(.L_4318 - .L_4317)
.L_4317:
        /*006c*/ 	.word	0x00000000


	//----- nvinfo : EIATTR_CBANK_PARAM_SIZE
	.align		4
.L_4318:
        /*0070*/ 	.byte	0x03, 0x19
        /*0072*/ 	.short	0x0038


	//----- nvinfo : EIATTR_PARAM_CBANK
	.align		4
        /*0074*/ 	.byte	0x04, 0x0a
        /*0076*/ 	.short	(.L_4320 - .L_4319)
	.align		4
.L_4319:
        /*0078*/ 	.word	index@(.nv.constant0._ZN2at6native29vectorized_elementwise_kernelILi8EZZZNS0_54_GLOBAL__N__d8c5977b_16_LinearAlgebra_cu_35b291db_316116addr_kernel_cudaERNS_14TensorIteratorERKN3c106ScalarES8_ENKUlvE_clEvENKUlvE_clEvEUlhhhE_St5arrayIPcLm4EEEEviT0_T1_)
        /*007c*/ 	.short	0x0380
        /*007e*/ 	.short	0x0038


	//----- nvinfo : EIATTR_SW_WAR
	.align		4
.L_4320:
        /*0080*/ 	.byte	0x04, 0x36
        /*0082*/ 	.short	(.L_4322 - .L_4321)
.L_4321:
        /*0084*/ 	.word	0x00000008
.L_4322:


//--------------------- .nv.info._ZN2at6native18elementwise_kernelILi128ELi4EZNS0_15gpu_kernel_implIZNS0_54_GLOBAL__N__d8c5977b_16_LinearAlgebra_cu_35b291db_316116addr_kernel_cudaERNS_14TensorIteratorERKN3c106ScalarES9_EUlbbbE0_EEvRNS_18TensorIteratorBaseERKT_EUliE_EEviT1_ --------------------------
	.section	.nv.info._ZN2at6native18elementwise_kernelILi128ELi4EZNS0_15gpu_kernel_implIZNS0_54_GLOBAL__N__d8c5977b_16_LinearAlgebra_cu_35b291db_316116addr_kernel_cudaERNS_14TensorIteratorERKN3c106ScalarES9_EUlbbbE0_EEvRNS_18TensorIteratorBaseERKT_EUliE_EEviT1_,"",@"SHT_CUDA_INFO"
	.sectionflags	@""
	.align	4


	//----- nvinfo : EIATTR_CUDA_API_VERSION
	.align		4
        /*0000*/ 	.byte	0x04, 0x37
        /*0002*/ 	.short	(.L_4324 - .L_4323)
.L_4323:
        /*0004*/ 	.word	0x00000082


	//----- nvinfo : EIATTR_KPARAM_INFO
	.align		4
.L_4324:
        /*0008*/ 	.byte	0x04, 0x17
        /*000a*/ 	.short	(.L_4326 - .L_4325)
.L_4325:
        /*000c*/ 	.word	0x00000000
        /*0010*/ 	.short	0x0001
        /*0012*/ 	.short	0x0008
        /*0014*/ 	.byte	0x00, 0xf0, 0x01, 0x0c


	//----- nvinfo : EIATTR_KPARAM_INFO
	.align		4
.L_4326:
        /*0018*/ 	.byte	0x04, 0x17
        /*001a*/ 	.short	(.L_4328 - .L_4327)
.L_4327:
        /*001c*/ 	.word	0x00000000
        /*0020*/ 	.short	0x0000
        /*0022*/ 	.short	0x0000
        /*0024*/ 	.byte	0x00, 0xf0, 0x11, 0x00


	//----- nvinfo : EIATTR_SPARSE_MMA_MASK
	.align		4
.L_4328:
        /*0028*/ 	.byte	0x03, 0x50
        /*002a*/ 	.short	0x0000


	//----- nvinfo : EIATTR_MAXREG_COUNT
	.align		4
        /*002c*/ 	.byte	0x03, 0x1b
        /*002e*/ 	.short	0x0080


	//----- nvinfo : EIATTR_EXTERNS
	.align		4
        /*0030*/ 	.byte	0x04, 0x0f
        /*0032*/ 	.short	(.L_4330 - .L_4329)


	//   ....[0]....
	.align		4
.L_4329:
        /*0034*/ 	.word	index@(__assertfail)


	//----- nvinfo : EIATTR_MERCURY_ISA_VERSION
	.align		4
.L_4330:
        /*0038*/ 	.byte	0x03, 0x5f
        /*003a*/ 	.short	0x0101


	//----- nvinfo : EIATTR_VRC_CTA_INIT_COUNT
	.align		4
        /*003c*/ 	.byte	0x02, 0x4a
	.zero		1
	.zero		1


	//----- nvinfo : EIATTR_SYSCALL_OFFSETS
	.align		4
        /*0040*/ 	.byte	0x04, 0x46
        /*0042*/ 	.short	(.L_4332 - .L_4331)


	//   ....[0]....
.L_4331:
        /*0044*/ 	.word	0x00002380


	//   ....[1]....
        /*0048*/ 	.word	0x00002f10


	//   ....[2]....
        /*004c*/ 	.word	0x00003970


	//   ....[3]....
        /*0050*/ 	.word	0x00004690


	//   ....[4]....
        /*0054*/ 	.word	0x00006ac0


	//   ....[5]....
        /*0058*/ 	.word	0x00007650


	//   ....[6]....
        /*005c*/ 	.word	0x000080a0


	//   ....[7]....
        /*0060*/ 	.word	0x00008c90


	//   ....[8]....
        /*0064*/ 	.word	0x0000b1b0


	//   ....[9]....
        /*0068*/ 	.word	0x0000bd40


	//   ....[10]....
        /*006c*/ 	.word	0x0000c790


	//   ....[11]....
        /*0070*/ 	.word	0x0000d380


	//   ....[12]....
        /*0074*/ 	.word	0x0000f8c0


	//   ....[13]....
        /*0078*/ 	.word	0x00010450


	//   ....[14]....
        /*007c*/ 	.word	0x00010ea0


	//   ....[15]....
        /*0080*/ 	.word	0x00011a50


	//----- nvinfo : EIATTR_EXIT_INSTR_OFFSETS
	.align		4
.L_4332:
        /*0084*/ 	.byte	0x04, 0x1c
        /*0086*/ 	.short	(.L_4334 - .L_4333)


	//   ....[0]....
.L_4333:
        /*0088*/ 	.word	0x0000d610


	//   ....[1]....
        /*008c*/ 	.word	0x00011070


	//   ....[2]....
        /*0090*/ 	.word	0x00011090


	//   ....[3]....
        /*0094*/ 	.word	0x00011120


	//   ....[4]....
        /*0098*/ 	.word	0x00011140


	//   ....[5]....
        /*009c*/ 	.word	0x00011160


	//   ....[6]....
        /*00a0*/ 	.word	0x000111f0


	//   ....[7]....
        /*00a4*/ 	.word	0x00011230


	//   ....[8]....
        /*00a8*/ 	.word	0x000112d0


	//   ....[9]....
        /*00ac*/ 	.word	0x00011320


	//   ....[10]....
        /*00b0*/ 	.word	0x00011350


	//   ....[11]....
        /*00b4*/ 	.word	0x00011410


	//   ....[12]....
        /*00b8*/ 	.word	0x00011550


	//   ....[13]....
        /*00bc*/ 	.word	0x00011690


	//   ....[14]....
        /*00c0*/ 	.word	0x000117e0


	//   ....[15]....
        /*00c4*/ 	.word	0x00011810


	//   ....[16]....
        /*00c8*/ 	.word	0x00011830


	//   ....[17]....
        /*00cc*/ 	.word	0x000118b0


	//   ....[18]....
        /*00d0*/ 	.word	0x000118f0


	//   ....[19]....
        /*00d4*/ 	.word	0x00011a60


	//   ....[20]....
        /*00d8*/ 	.word	0x00011b40


	//   ....[21]....
        /*00dc*/ 	.word	0x00011be0


	//   ....[22]....
        /*00e0*/ 	.word	0x00011c10


	//   ....[23]....
        /*00e4*/ 	.word	0x00011c60


	//   ....[24]....
        /*00e8*/ 	.word	0x00011ca0


	//----- nvinfo : EIATTR_MAX_THREADS
	.align		4
.L_4334:
        /*00ec*/ 	.byte	0x04, 0x05
        /*00ee*/ 	.short	(.L_4336 - .L_4335)
.L_4335:
        /*00f0*/ 	.word	0x00000080
        /*00f4*/ 	.word	0x00000001
        /*00f8*/ 	.word	0x00000001


	//----- nvinfo : EIATTR_CRS_STACK_SIZE
	.align		4
.L_4336:
        /*00fc*/ 	.byte	0x04, 0x1e
        /*00fe*/ 	.short	(.L_4338 - .L_4337)
.L_4337:
        /*0100*/ 	.word	0x00000000


	//----- nvinfo : EIATTR_CBANK_PARAM_SIZE
	.align		4
.L_4338:
        /*0104*/ 	.byte	0x03, 0x19
        /*0106*/ 	.short	0x0308


	//----- nvinfo : EIATTR_PARAM_CBANK
	.align		4
        /*0108*/ 	.byte	0x04, 0x0a
        /*010a*/ 	.short	(.L_4340 - .L_4339)
	.align		4
.L_4339:
        /*010c*/ 	.word	index@(.nv.constant0._ZN2at6native18elementwise_kernelILi128ELi4EZNS0_15gpu_kernel_implIZNS0_54_GLOBAL__N__d8c5977b_16_LinearAlgebra_cu_35b291db_316116addr_kernel_cudaERNS_14TensorIteratorERKN3c106ScalarES9_EUlbbbE0_EEvRNS_18TensorIteratorBaseERKT_EUliE_EEviT1_)
        /*0110*/ 	.short	0x0380
        /*0112*/ 	.short	0x0308


	//----- nvinfo : EIATTR_SW_WAR
	.align		4
.L_4340:
        /*0114*/ 	.byte	0x04, 0x36
        /*0116*/ 	.short	(.L_4342 - .L_4341)
.L_4341:
        /*0118*/ 	.word	0x00000008
.L_4342:


//--------------------- .nv.info._ZN2at6native27unrolled_elementwise_kernelIZNS0_54_GLOBAL__N__d8c5977b_16_LinearAlgebra_cu_35b291db_316116addr_kernel_cudaERNS_14TensorIteratorERKN3c106ScalarES8_EUlbbbE0_St5arrayIPcLm4EELi4E23TrivialOffsetCalculatorILi3EjESD_ILi1EjENS0_6memory12LoadWithCastILi3EEENSG_13StoreWithCastILi1EEEEEviT_T0_T2_T3_T4_T5_ --------------------------
	.section	.nv.info._ZN2at6native27unrolled_elementwise_kernelIZNS0_54_GLOBAL__N__d8c5977b_16_LinearAlgebra_cu_35b291db_316116addr_kernel_cudaERNS_14TensorIteratorERKN3c106ScalarES8_EUlbbbE0_St5arrayIPcLm4EELi4E23TrivialOffsetCalculatorILi3EjESD_ILi1EjENS0_6memory12LoadWithCastILi3EEENSG_13StoreWithCastILi1EEEEEviT_T0_T2_T3_T4_T5_,"",@"SHT_CUDA_INFO"
	.sectionflags	@""
	.align	4


	//----- nvinfo : EIATTR_CUDA_API_VERSION
	.align		4
        /*0000*/ 	.byte	0x04, 0x37
        /*0002*/ 	.short	(.L_4344 - .L_4343)
.L_4343:
        /*0004*/ 	.word	0x00000082


	//----- nvinfo : EIATTR_KPARAM_INFO
	.align		4
.L_4344:
        /*0008*/ 	.byte	0x04, 0x17
        /*000a*/ 	.short	(.L_4346 - .L_4345)
.L_4345:
        /*000c*/ 	.word	0x00000000
        /*0010*/ 	.short	0x0006
        /*0012*/ 	.short	0x004c
        /*0014*/ 	.byte	0x00, 0xf0, 0x21, 0x00


	//----- nvinfo : EIATTR_KPARAM_INFO
	.align		4
.L_4346:
        /*0018*/ 	.byte	0x04, 0x17
        /*001a*/ 	.short	(.L_4348 - .L_4347)
.L_4347:
        /*001c*/ 	.word	0x00000000
        /*0020*/ 	.short	0x0005
        /*0022*/ 	.short	0x003c
        /*0024*/ 	.byte	0x00, 0xf0, 0x41, 0x00


	//----- nvinfo : EIATTR_KPARAM_INFO
	.align		4
.L_4348:
        /*0028*/ 	.byte	0x04, 0x17
        /*002a*/ 	.short	(.L_4350 - .L_4349)
.L_4349:
        /*002c*/ 	.word	0x00000000
        /*0030*/ 	.short	0x0004
        /*0032*/ 	.short	0x0039
        /*0034*/ 	.byte	0x00, 0xf0, 0x05, 0x00


	//----- nvinfo : EIATTR_KPARAM_INFO
	.align		4
.L_4350:
        /*0038*/ 	.byte	0x04, 0x17
        /*003a*/ 	.short	(.L_4352 - .L_4351)
.L_4351:
        /*003c*/ 	.word	0x00000000
        /*0040*/ 	.short	0x0003
        /*0042*/ 	.short	0x0038
        /*0044*/ 	.byte	0x00, 0xf0, 0x05, 0x00


	//----- nvinfo : EIATTR_KPARAM_INFO
	.align		4
.L_4352:
        /*0048*/ 	.byte	0x04, 0x17
        /*004a*/ 	.short	(.L_4354 - .L_4353)
.L_4353:
        /*004c*/ 	.word	0x00000000
        /*0050*/ 	.short	0x0002
        /*0052*/ 	.short	0x0018
        /*0054*/ 	.byte	0x00, 0xf0, 0x81, 0x00


	//----- nvinfo : EIATTR_KPARAM_INFO
	.align		4
.L_4354:
        /*0058*/ 	.byte	0x04, 0x17
        /*005a*/ 	.short	(.L_4356 - .L_4355)
.L_4355:
        /*005c*/ 	.word	0x00000000
        /*0060*/ 	.short	0x0001
        /*0062*/ 	.short	0x0008
        /*0064*/ 	.byte	0x00, 0xf0, 0x41, 0x00


	//----- nvinfo : EIATTR_KPARAM_INFO
	.align		4
.L_4356:
        /*0068*/ 	.byte	0x04, 0x17
        /*006a*/ 	.short	(.L_4358 - .L_4357)
.L_4357:
        /*006c*/ 	.word	0x00000000
        /*0070*/ 	.short	0x0000
        /*0072*/ 	.short	0x0000
        /*0074*/ 	.byte	0x00, 0xf0, 0x11, 0x00


	//----- nvinfo : EIATTR_SPARSE_MMA_MASK
	.align		4
.L_4358:
        /*0078*/ 	.byte	0x03, 0x50
        /*007a*/ 	.short	0x0000


	//----- nvinfo : EIATTR_MAXREG_COUNT
	.align		4
        /*007c*/ 	.byte	0x03, 0x1b
        /*007e*/ 	.short	0x00ff


	//----- nvinfo : EIATTR_EXTERNS
	.align		4
        /*0080*/ 	.byte	0x04, 0x0f
        /*0082*/ 	.short	(.L_4360 - .L_4359)


	//   ....[0]....
	.align		4
.L_4359:
        /*0084*/ 	.word	index@(__assertfail)


	//----- nvinfo : EIATTR_MERCURY_ISA_VERSION
	.align		4
.L_4360:
        /*0088*/ 	.byte	0x03, 0x5f
        /*008a*/ 	.short	0x0101


	//----- nvinfo : EIATTR_VRC_CTA_INIT_COUNT
	.align		4
        /*008c*/ 	.byte	0x02, 0x4a
	.zero		1
	.zero		1


	//----- nvinfo : EIATTR_SYSCALL_OFFSETS
	.align		4
        /*0090*/ 	.byte	0x04, 0x46
        /*0092*/ 	.short	(.L_4362 - .L_4361)


	//   ....[0]....
.L_4361:
        /*0094*/ 	.word	0x00000be0


	//   ....[1]....
        /*0098*/ 	.word	0x00001790


	//   ....[2]....
        /*009c*/ 	.word	0x00002340


	//   ....[3]....
        /*00a0*/ 	.word	0x00002ff0


	//   ....[4]....
        /*00a4*/ 	.word	0x00003ba0


	//   ....[5]....
        /*00a8*/ 	.word	0x00004750


	//   ....[6]....
        /*00ac*/ 	.word	0x000053c0


	//   ....[7]....
        /*00b0*/ 	.word	0x00005f70


	//   ....[8]....
        /*00b4*/ 	.word	0x00006b20


	//   ....[9]....
        /*00b8*/ 	.word	0x00007790


	//   ....[10]....
        /*00bc*/ 	.word	0x00008350


	//   ....[11]....
        /*00c0*/ 	.word	0x00008f00


	//   ....[12]....
        /*00c4*/ 	.word	0x0000a170


	//   ....[13]....
        /*00c8*/ 	.word	0x0000af20


	//   ....[14]....
        /*00cc*/ 	.word	0x0000bdb0


	//   ....[15]....
        /*00d0*/ 	.word	0x0000cc40


	//----- nvinfo : EIATTR_EXIT_INSTR_OFFSETS
	.align		4
.L_4362:
        /*00d4*/ 	.byte	0x04, 0x1c
        /*00d6*/ 	.short	(.L_4364 - .L_4363)


	//   ....[0]....
.L_4363:
        /*00d8*/ 	.word	0x0000c080


	//   ....[1]....
        /*00dc*/ 	.word	0x0000c1b0


	//   ....[2]....
        /*00e0*/ 	.word	0x0000c1d0


	//   ....[3]....
        /*00e4*/ 	.word	0x0000c270


	//   ....[4]....
        /*00e8*/ 	.word	0x0000c290


	//   ....[5]....
        /*00ec*/ 	.word	0x0000c2b0


	//   ....[6]....
        /*00f0*/ 	.word	0x0000c340


	//   ....[7]....
        /*00f4*/ 	.word	0x0000c380


	//   ....[8]....
        /*00f8*/ 	.word	0x0000c420


	//   ....[9]....
        /*00fc*/ 	.word	0x0000c470


	//   ....[10]....
        /*0100*/ 	.word	0x0000c4a0


	//   ....[11]....
        /*0104*/ 	.word	0x0000c560


	//   ....[12]....
        /*0108*/ 	.word	0x0000c6d0


	//   ....[13]....
        /*010c*/ 	.word	0x0000c840


	//   ....[14]....
        /*0110*/ 	.word	0x0000c9a0


	//   ....[15]....
        /*0114*/ 	.word	0x0000c9e0


	//   ....[16]....
        /*0118*/ 	.word	0x0000ca00


	//   ....[17]....
        /*011c*/ 	.word	0x0000caa0


	//   ....[18]....
        /*0120*/ 	.word	0x0000cae0


	//   ....[19]....
        /*0124*/ 	.word	0x0000cc50


	//   ....[20]....
        /*0128*/ 	.word	0x0000cd60


	//   ....[21]....
        /*012c*/ 	.word	0x0000cea0


	//   ....[22]....
        /*0130*/ 	.word	0x0000cee0


	//----- nvinfo : EIATTR_MAX_THREADS
	.align		4
.L_4364:
        /*0134*/ 	.byte	0x04, 0x05
        /*0136*/ 	.short	(.L_4366 - .L_4365)
.L_4365:
        /*0138*/ 	.word	0x00000080
        /*013c*/ 	.word	0x00000001
        /*0140*/ 	.word	0x00000001


	//----- nvinfo : EIATTR_CRS_STACK_SIZE
	.align		4
.L_4366:
        /*0144*/ 	.byte	0x04, 0x1e
        /*0146*/ 	.short	(.L_4368 - .L_4367)
.L_4367:
        /*0148*/ 	.word	0x00000000


	//----- nvinfo : EIATTR_CBANK_PARAM_SIZE
	.align		4
.L_4368:
        /*014c*/ 	.byte	0x03, 0x19
        /*014e*/ 	.short	0x0054


	//----- nvinfo : EIATTR_PARAM_CBANK
	.align		4
        /*0150*/ 	.byte	0x04, 0x0a
        /*0152*/ 	.short	(.L_4370 - .L_4369)
	.align		4
.L_4369:
        /*0154*/ 	.word	index@(.nv.constant0._ZN2at6native27unrolled_elementwise_kernelIZNS0_54_GLOBAL__N__d8c5977b_16_LinearAlgebra_cu_35b291db_316116addr_kernel_cudaERNS_14TensorIteratorERKN3c106ScalarES8_EUlbbbE0_St5arrayIPcLm4EELi4E23TrivialOffsetCalculatorILi3EjESD_ILi1EjENS0_6memory12LoadWithCastILi3EEENSG_13StoreWithCastILi1EEEEEviT_T0_T2_T3_T4_T5_)
        /*0158*/ 	.short	0x0380
        /*015a*/ 	.short	0x0054


	//----- nvinfo : EIATTR_SW_WAR
	.align		4
.L_4370:
        /*015c*/ 	.byte	0x04, 0x36
        /*015e*/ 	.short	(.L_4372 - .L_4371)
.L_4371:
        /*0160*/ 	.word	0x00000008
.L_4372:


//--------------------- .nv.info._ZN2at6native18elementwise_kernelILi128ELi4EZNS0_22gpu_kernel_impl_nocastIZNS0_54_GLOBAL__N__d8c5977b_16_LinearAlgebra_cu_35b291db_316116addr_kernel_cudaERNS_14TensorIteratorERKN3c106ScalarES9_EUlbbbE0_EEvRNS_18TensorIteratorBaseERKT_EUliE_EEviT1_ --------------------------
	.section	.nv.info._ZN2at6native18elementwise_kernelILi128ELi4EZNS0_22gpu_kernel_impl_nocastIZNS0_54_GLOBAL__N__d8c5977b_16_LinearAlgebra_cu_35b291db_316116addr_kernel_cudaERNS_14TensorIteratorERKN3c106ScalarES9_EUlbbbE0_EEvRNS_18TensorIteratorBaseERKT_EUliE_EEviT1_,"",@"SHT_CUDA_INFO"
	.sectionflags	@""
	.align	4


	//----- nvinfo : EIATTR_CUDA_API_VERSION
	.align		4
        /*0000*/ 	.byte	0x04, 0x37
        /*0002*/ 	.short	(.L_4374 - .L_4373)
.L_4373:
        /*0004*/ 	.word	0x00000082


	//----- nvinfo : EIATTR_KPARAM_INFO
	.align		4
.L_4374:
        /*0008*/ 	.byte	0x04, 0x17
        /*000a*/ 	.short	(.L_4376 - .L_4375)
.L_4375:
        /*000c*/ 	.word	0x00000000
        /*0010*/ 	.short	0x0001
        /*0012*/ 	.short	0x0008
        /*0014*/ 	.byte	0x00, 0xf0, 0xe1, 0x0b


	//----- nvinfo : EIATTR_KPARAM_INFO
	.align		4
.L_4376:
        /*0018*/ 	.byte	0x04, 0x17
        /*001a*/ 	.short	(.L_4378 - .L_4377)
.L_4377:
        /*001c*/ 	.word	0x00000000
        /*0020*/ 	.short	0x0000
        /*0022*/ 	.short	0x0000
        /*0024*/ 	.byte	0x00, 0xf0, 0x11, 0x00


	//----- nvinfo : EIATTR_SPARSE_MMA_MASK
	.align		4
.L_4378:
        /*0028*/ 	.byte	0x03, 0x50
        /*002a*/ 	.short	0x0000


	//----- nvinfo : EIATTR_MAXREG_COUNT
	.align		4
        /*002c*/ 	.byte	0x03, 0x1b
        /*002e*/ 	.short	0x0080


	//----- nvinfo : EIATTR_MERCURY_ISA_VERSION
	.align		4
        /*0030*/ 	.byte	0x03, 0x5f
        /*0032*/ 	.short	0x0101


	//----- nvinfo : EIATTR_VRC_CTA_INIT_COUNT
	.align		4
        /*0034*/ 	.byte	0x02, 0x4a
	.zero		1
	.zero		1


	//----- nvinfo : EIATTR_EXIT_INSTR_OFFSETS
	.align		4
        /*0038*/ 	.byte	0x04, 0x1c
        /*003a*/ 	.short	(.L_4380 - .L_4379)


	//   ....[0]....
.L_4379:
        /*003c*/ 	.word	0x000004c0


	//   ....[1]....
        /*0040*/ 	.word	0x000005d0


	//   ....[2]....
        /*0044*/ 	.word	0x00005170


	//   ....[3]....
        /*0048*/ 	.word	0x00006a30


	//----- nvinfo : EIATTR_MAX_THREADS
	.align		4
.L_4380:
        /*004c*/ 	.byte	0x04, 0x05
        /*004e*/ 	.short	(.L_4382 - .L_4381)
.L_4381:
        /*0050*/ 	.word	0x00000080
        /*0054*/ 	.word	0x00000001
        /*0058*/ 	.word	0x00000001


	//----- nvinfo : EIATTR_CRS_STACK_SIZE
	.align		4
.L_4382:
        /*005c*/ 	.byte	0x04, 0x1e
        /*005e*/ 	.short	(.L_4384 - .L_4383)
.L_4383:
        /*0060*/ 	.word	0x00000000


	//----- nvinfo : EIATTR_CBANK_PARAM_SIZE
	.align		4
.L_4384:
        /*0064*/ 	.byte	0x03, 0x19
        /*0066*/ 	.short	0x0300


	//----- nvinfo : EIATTR_PARAM_CBANK
	.align		4
        /*0068*/ 	.byte	0x04, 0x0a
        /*006a*/ 	.short	(.L_4386 - .L_4385)
	.align		4
.L_4385:
        /*006c*/ 	.word	index@(.nv.constant0._ZN2at6native18elementwise_kernelILi128ELi4EZNS0_22gpu_kernel_impl_nocastIZNS0_54_GLOBAL__N__d8c5977b_16_LinearAlgebra_cu_35b291db_316116addr_kernel_cudaERNS_14TensorIteratorERKN3c106ScalarES9_EUlbbbE0_EEvRNS_18TensorIteratorBaseERKT_EUliE_EEviT1_)
        /*0070*/ 	.short	0x0380
        /*0072*/ 	.short	0x0300


	//----- nvinfo : EIATTR_SW_WAR
	.align		4
.L_4386:
        /*0074*/ 	.byte	0x04, 0x36
        /*0076*/ 	.short	(.L_4388 - .L_4387)
.L_4387:
        /*0078*/ 	.word	0x00000008
.L_4388:


//--------------------- .nv.info._ZN2at6native27unrolled_elementwise_kernelIZNS0_54_GLOBAL__N__d8c5977b_16_LinearAlgebra_cu_35b291db_316116addr_kernel_cudaERNS_14TensorIteratorERKN3c106ScalarES8_EUlbbbE0_St5arrayIPcLm4EELi4E23TrivialOffsetCalculatorILi3EjESD_ILi1EjENS0_6memory15LoadWithoutCastENSG_16StoreWithoutCastEEEviT_T0_T2_T3_T4_T5_ --------------------------
	.section	.nv.info._ZN2at6native27unrolled_elementwise_kernelIZNS0_54_GLOBAL__N__d8c5977b_16_LinearAlgebra_cu_35b291db_316116addr_kernel_cudaERNS_14TensorIteratorERKN3c106ScalarES8_EUlbbbE0_St5arrayIPcLm4EELi4E23TrivialOffsetCalculatorILi3EjESD_ILi1EjENS0_6memory15LoadWithoutCastENSG_16StoreWithoutCastEEEviT_T0_T2_T3_T4_T5_,"",@"SHT_CUDA_INFO"
	.sectionflags	@""
	.align	4


	//----- nvinfo : EIATTR_CUDA_API_VERSION
	.align		4
        /*0000*/ 	.byte	0x04, 0x37
        /*0002*/ 	.short	(.L_4390 - .L_4389)
.L_4389:
        /*0004*/ 	.word	0x00000082


	//----- nvinfo : EIATTR_KPARAM_INFO
	.align		4
.L_4390:
        /*0008*/ 	.byte	0x04, 0x17
        /*000a*/ 	.short	(.L_4392 - .L_4391)
.L_4391:
        /*000c*/ 	.word	0x00000000
        /*0010*/ 	.short	0x0006
        /*0012*/ 	.short	0x003b
        /*0014*/ 	.byte	0x00, 0xf0, 0x05, 0x00


	//----- nvinfo : EIATTR_KPARAM_INFO
	.align		4
.L_4392:
        /*0018*/ 	.byte	0x04, 0x17
        /*001a*/ 	.short	(.L_4394 - .L_4393)
.L_4393:
        /*001c*/ 	.word	0x00000000
        /*0020*/ 	.short	0x0005
        /*0022*/ 	.short	0x003a
        /*0024*/ 	.byte	0x00, 0xf0, 0x05, 0x00


	//----- nvinfo : EIATTR_KPARAM_INFO
	.align		4
.L_4394:
        /*0028*/ 	.byte	0x04, 0x17
        /*002a*/ 	.short	(.L_4396 - .L_4395)
.L_4395:
        /*002c*/ 	.word	0x00000000
        /*0030*/ 	.short	0x0004
        /*0032*/ 	.short	0x0039
        /*0034*/ 	.byte	0x00, 0xf0, 0x05, 0x00


	//----- nvinfo : EIATTR_KPARAM_INFO
	.align		4
.L_4396:
        /*0038*/ 	.byte	0x04, 0x17
        /*003a*/ 	.short	(.L_4398 - .L_4397)
.L_4397:
        /*003c*/ 	.word	0x00000000
        /*0040*/ 	.short	0x0003
        /*0042*/ 	.short	0x0038
        /*0044*/ 	.byte	0x00, 0xf0, 0x05, 0x00


	//----- nvinfo : EIATTR_KPARAM_INFO
	.align		4
.L_4398:
        /*0048*/ 	.byte	0x04, 0x17
        /*004a*/ 	.short	(.L_4400 - .L_4399)
.L_4399:
        /*004c*/ 	.word	0x00000000
        /*0050*/ 	.short	0x0002
        /*0052*/ 	.short	0x0018
        /*0054*/ 	.byte	0x00, 0xf0, 0x81, 0x00


	//----- nvinfo : EIATTR_KPARAM_INFO
	.align		4
.L_4400:
        /*0058*/ 	.byte	0x04, 0x17
        /*005a*/ 	.short	(.L_4402 - .L_4401)
.L_4401:
        /*005c*/ 	.word	0x00000000
        /*0060*/ 	.short	0x0001
        /*0062*/ 	.short	0x0008
        /*0064*/ 	.byte	0x00, 0xf0, 0x41, 0x00


	//----- nvinfo : EIATTR_KPARAM_INFO
	.align		4
.L_4402:
        /*0068*/ 	.byte	0x04, 0x17
        /*006a*/ 	.short	(.L_4404 - .L_4403)
.L_4403:
        /*006c*/ 	.word	0x00000000
        /*0070*/ 	.short	0x0000
        /*0072*/ 	.short	0x0000
        /*0074*/ 	.byte	0x00, 0xf0, 0x11, 0x00


	//----- nvinfo : EIATTR_SPARSE_MMA_MASK
	.align		4
.L_4404:
        /*0078*/ 	.byte	0x03, 0x50
        /*007a*/ 	.short	0x0000


	//----- nvinfo : EIATTR_MAXREG_COUNT
	.align		4
        /*007c*/ 	.byte	0x03, 0x1b
        /*007e*/ 	.short	0x00ff


	//----- nvinfo : EIATTR_MERCURY_ISA_VERSION
	.align		4
        /*0080*/ 	.byte	0x03, 0x5f
        /*0082*/ 	.short	0x0101


	//----- nvinfo : EIATTR_VRC_CTA_INIT_COUNT
	.align		4
        /*0084*/ 	.byte	0x02, 0x4a
	.zero		1
	.zero		1


	//----- nvinfo : EIATTR_EXIT_INSTR_OFFSETS
	.align		4
        /*0088*/ 	.byte	0x04, 0x1c
        /*008a*/ 	.short	(.L_4406 - .L_4405)


	//   ....[0]....
.L_4405:
        /*008c*/ 	.word	0x00000980


	//   ....[1]....
        /*0090*/ 	.word	0x000009e0


	//----- nvinfo : EIATTR_MAX_THREADS
	.align		4
.L_4406:
        /*0094*/ 	.byte	0x04, 0x05
        /*0096*/ 	.short	(.L_4408 - .L_4407)
.L_4407:
        /*0098*/ 	.word	0x00000080
        /*009c*/ 	.word	0x00000001
        /*00a0*/ 	.word	0x00000001


	//----- nvinfo : EIATTR_CRS_STACK_SIZE
	.align		4
.L_4408:
        /*00a4*/ 	.byte	0x04, 0x1e
        /*00a6*/ 	.short	(.L_4410 - .L_4409)
.L_4409:
        /*00a8*/ 	.word	0x00000000


	//----- nvinfo : EIATTR_CBANK_PARAM_SIZE
	.align		4
.L_4410:
        /*00ac*/ 	.byte	0x03, 0x19
        /*00ae*/ 	.short	0x003c


	//----- nvinfo : EIATTR_PARAM_CBANK
	.align		4
        /*00b0*/ 	.byte	0x04, 0x0a
        /*00b2*/ 	.short	(.L_4412 - .L_4411)
	.align		4
.L_4411:
        /*00b4*/ 	.word	index@(.nv.constant0._ZN2at6native27unrolled_elementwise_kernelIZNS0_54_GLOBAL__N__d8c5977b_16_LinearAlgebra_cu_35b291db_316116addr_kernel_cudaERNS_14TensorIteratorERKN3c106ScalarES8_EUlbbbE0_St5arrayIPcLm4EELi4E23TrivialOffsetCalculatorILi3EjESD_ILi1EjENS0_6memory15LoadWithoutCastENSG_16StoreWithoutCastEEEviT_T0_T2_T3_T4_T5_)
        /*00b8*/ 	.short	0x0380
        /*00ba*/ 	.short	0x003c


	//----- nvinfo : EIATTR_SW_WAR
	.align		4
.L_4412:
        /*00bc*/ 	.byte	0x04, 0x36
        /*00be*/ 	.short	(.L_4414 - .L_4413)
.L_4413:
        /*00c0*/ 	.word	0x00000008
.L_4414:


//--------------------- .nv.info._ZN2at6native29vectorized_elementwise_kernelILi2EZNS0_54_GLOBAL__N__d8c5977b_16_LinearAlgebra_cu_35b291db_316116addr_kernel_cudaERNS_14TensorIteratorERKN3c106ScalarES8_EUlbbbE0_St5arrayIPcLm4EEEEviT0_T1_ --------------------------
	.section	.nv.info._ZN2at6native29vectorized_elementwise_kernelILi2EZNS0_54_GLOBAL__N__d8c5977b_16_LinearAlgebra_cu_35b291db_316116addr_kernel_cudaERNS_14TensorIteratorERKN3c106ScalarES8_EUlbbbE0_St5arrayIPcLm4EEEEviT0_T1_,"",@"SHT_CUDA_INFO"
	.sectionflags	@""
	.align	4


	//----- nvinfo : EIATTR_CUDA_API_VERSION
	.align		4
        /*0000*/ 	.byte	0x04, 0x37
        /*0002*/ 	.short	(.L_4416 - .L_4415)
.L_4415:
        /*0004*/ 	.word	0x00000082


	//----- nvinfo : EIATTR_KPARAM_INFO
	.align		4
.L_4416:
        /*0008*/ 	.byte	0x04, 0x17
        /*000a*/ 	.short	(.L_4418 - .L_4417)
.L_4417:
        /*000c*/ 	.word	0x00000000
        /*0010*/ 	.short	0x0002
        /*0012*/ 	.short	0x0018
        /*0014*/ 	.byte	0x00, 0xf0, 0x81, 0x00


	//----- nvinfo : EIATTR_KPARAM_INFO
	.align		4
.L_4418:
        /*0018*/ 	.byte	0x04, 0x17
        /*001a*/ 	.short	(.L_4420 - .L_4419)
.L_4419:
        /*001c*/ 	.word	0x00000000
        /*0020*/ 	.short	0x0001
        /*0022*/ 	.short	0x0008
        /*0024*/ 	.byte	0x00, 0xf0, 0x41, 0x00


	//----- nvinfo : EIATTR_KPARAM_INFO
	.align		4
.L_4420:
        /*0028*/ 	.byte	0x04, 0x17
        /*002a*/ 	.short	(.L_4422 - .L_4421)
.L_4421:
        /*002c*/ 	.word	0x00000000
        /*0030*/ 	.short	0x0000
        /*0032*/ 	.short	0x0000
        /*0034*/ 	.byte	0x00, 0xf0, 0x11, 0x00


	//----- nvinfo : EIATTR_SPARSE_MMA_MASK
	.align		4
.L_4422:
        /*0038*/ 	.byte	0x03, 0x50
        /*003a*/ 	.short	0x0000


	//----- nvinfo : EIATTR_MAXREG_COUNT
	.align		4
        /*003c*/ 	.byte	0x03, 0x1b
        /*003e*/ 	.short	0x00ff


	//----- nvinfo : EIATTR_MERCURY_ISA_VERSION
	.align		4
        /*0040*/ 	.byte	0x03, 0x5f
        /*0042*/ 	.short	0x0101


	//----- nvinfo : EIATTR_VRC_CTA_INIT_COUNT
	.align		4
        /*0044*/ 	.byte	0x02, 0x4a
	.zero		1
	.zero		1


	//----- nvinfo : EIATTR_EXIT_INSTR_OFFSETS
	.align		4
        /*0048*/ 	.byte	0x04, 0x1c
        /*004a*/ 	.short	(.L_4424 - .L_4423)


	//   ....[0]....
.L_4423:
        /*004c*/ 	.word	0x000015a0


	//   ....[1]....
        /*0050*/ 	.word	0x00001600


	//   ....[2]....
        /*0054*/ 	.word	0x00001df0


	//----- nvinfo : EIATTR_MAX_THREADS
	.align		4
.L_4424:
        /*0058*/ 	.byte	0x04, 0x05
        /*005a*/ 	.short	(.L_4426 - .L_4425)
.L_4425:
        /*005c*/ 	.word	0x00000080
        /*0060*/ 	.word	0x00000001
        /*0064*/ 	.word	0x00000001


	//----- nvinfo : EIATTR_CRS_STACK_SIZE
	.align		4
.L_4426:
        /*0068*/ 	.byte	0x04, 0x1e
        /*006a*/ 	.short	(.L_4428 - .L_4427)
.L_4427:
        /*006c*/ 	.word	0x00000000


	//----- nvinfo : EIATTR_CBANK_PARAM_SIZE
	.align		4
.L_4428:
        /*0070*/ 	.byte	0x03, 0x19
        /*0072*/ 	.short	0x0038


	//----- nvinfo : EIATTR_PARAM_CBANK
	.align		4
        /*0074*/ 	.byte	0x04, 0x0a
        /*0076*/ 	.short	(.L_4430 - .L_4429)
	.align		4
.L_4429:
        /*0078*/ 	.word	index@(.nv.constant0._ZN2at6native29vectorized_elementwise_kernelILi2EZNS0_54_GLOBAL__N__d8c5977b_16_LinearAlgebra_cu_35b291db_316116addr_kernel_cudaERNS_14TensorIteratorERKN3c106ScalarES8_EUlbbbE0_St5arrayIPcLm4EEEEviT0_T1_)
        /*007c*/ 	.short	0x0380
        /*007e*/ 	.short	0x0038


	//----- nvinfo : EIATTR_SW_WAR
	.align		4
.L_4430:
        /*0080*/ 	.byte	0x04, 0x36
        /*0082*/ 	.short	(.L_4432 - .L_4431)
.L_4431:
        /*0084*/ 	.word	0x00000008
.L_4432:


//--------------------- .nv.info._ZN2at6native29vectorized_elementwise_kernelILi4EZNS0_54_GLOBAL__N__d8c5977b_16_LinearAlgebra_cu_35b291db_316116addr_kernel_cudaERNS_14TensorIteratorERKN3c106ScalarES8_EUlbbbE0_St5arrayIPcLm4EEEEviT0_T1_ --------------------------
	.section	.nv.info._ZN2at6native29vectorized_elementwise_kernelILi4EZNS0_54_GLOBAL__N__d8c5977b_16_LinearAlgebra_cu_35b291db_316116addr_kernel_cudaERNS_14TensorIteratorERKN3c106ScalarES8_EUlbbbE0_St5arrayIPcLm4EEEEviT0_T1_,"",@"SHT_CUDA_INFO"
	.sectionflags	@""
	.align	4


	//----- nvinfo : EIATTR_CUDA_API_VERSION
	.align		4
        /*0000*/ 	.byte	0x04, 0x37
        /*0002*/ 	.short	(.L_4434 - .L_4433)
.L_4433:
        /*0004*/ 	.word	0x00000082


	//----- nvinfo : EIATTR_KPARAM_INFO
	.align		4
.L_4434:
        /*0008*/ 	.byte	0x04, 0x17
        /*000a*/ 	.short	(.L_4436 - .L_4435)
.L_4435:
        /*000c*/ 	.word	0x00000000
        /*0010*/ 	.short	0x0002
        /*0012*/ 	.short	0x0018
        /*0014*/ 	.byte	0x00, 0xf0, 0x81, 0x00


	//----- nvinfo : EIATTR_KPARAM_INFO
	.align		4
.L_4436:
        /*0018*/ 	.byte	0x04, 0x17
        /*001a*/ 	.short	(.L_4438 - .L_4437)
.L_4437:
        /*001c*/ 	.word	0x00000000
        /*0020*/ 	.short	0x0001
        /*0022*/ 	.short	0x0008
        /*0024*/ 	.byte	0x00, 0xf0, 0x41, 0x00


	//----- nvinfo : EIATTR_KPARAM_INFO
	.align		4
.L_4438:
        /*0028*/ 	.byte	0x04, 0x17
        /*002a*/ 	.short	(.L_4440 - .L_4439)
.L_4439:
        /*002c*/ 	.word	0x00000000
        /*0030*/ 	.short	0x0000
        /*0032*/ 	.short	0x0000
        /*0034*/ 	.byte	0x00, 0xf0, 0x11, 0x00


	//----- nvinfo : EIATTR_SPARSE_MMA_MASK
	.align		4
.L_4440:
        /*0038*/ 	.byte	0x03, 0x50
        /*003a*/ 	.short	0x0000


	//----- nvinfo : EIATTR_MAXREG_COUNT
	.align		4
        /*003c*/ 	.byte	0x03, 0x1b
        /*003e*/ 	.short	0x00ff


	//----- nvinfo : EIATTR_MERCURY_ISA_VERSION
	.align		4
        /*0040*/ 	.byte	0x03, 0x5f
        /*0042*/ 	.short	0x0101


	//----- nvinfo : EIATTR_VRC_CTA_INIT_COUNT
	.align		4
        /*0044*/ 	.byte	0x02, 0x4a
	.zero		1
	.zero		1


	//----- nvinfo : EIATTR_EXIT_INSTR_OFFSETS
	.align		4
        /*0048*/ 	.byte	0x04, 0x1c
        /*004a*/ 	.short	(.L_4442 - .L_4441)


	//   ....[0]....
.L_4441:
        /*004c*/ 	.word	0x000015a0


	//   ....[1]....
        /*0050*/ 	.word	0x00001600


	//   ....[2]....
        /*0054*/ 	.word	0x00001e00


	//----- nvinfo : EIATTR_MAX_THREADS
	.align		4
.L_4442:
        /*0058*/ 	.byte	0x04, 0x05
        /*005a*/ 	.short	(.L_4444 - .L_4443)
.L_4443:
        /*005c*/ 	.word	0x00000080
        /*0060*/ 	.word	0x00000001
        /*0064*/ 	.word	0x00000001


	//----- nvinfo : EIATTR_CRS_STACK_SIZE
	.align		4
.L_4444:
        /*0068*/ 	.byte	0x04, 0x1e
        /*006a*/ 	.short	(.L_4446 - .L_4445)
.L_4445:
        /*006c*/ 	.word	0x00000000


	//----- nvinfo : EIATTR_CBANK_PARAM_SIZE
	.align		4
.L_4446:
        /*0070*/ 	.byte	0x03, 0x19
        /*0072*/ 	.short	0x0038


	//----- nvinfo : EIATTR_PARAM_CBANK
	.align		4
        /*0074*/ 	.byte	0x04, 0x0a
        /*0076*/ 	.short	(.L_4448 - .L_4447)
	.align		4
.L_4447:
        /*0078*/ 	.word	index@(.nv.constant0._ZN2at6native29vectorized_elementwise_kernelILi4EZNS0_54_GLOBAL__N__d8c5977b_16_LinearAlgebra_cu_35b291db_316116addr_kernel_cudaERNS_14TensorIteratorERKN3c106ScalarES8_EUlbbbE0_St5arrayIPcLm4EEEEviT0_T1_)
        /*007c*/ 	.short	0x0380
        /*007e*/ 	.short	0x0038


	//----- nvinfo : EIATTR_SW_WAR
	.align		4
.L_4448:
        /*0080*/ 	.byte	0x04, 0x36
        /*0082*/ 	.short	(.L_4450 - .L_4449)
.L_4449:
        /*0084*/ 	.word	0x00000008
.L_4450:


//--------------------- .nv.info._ZN2at6native29vectorized_elementwise_kernelILi8EZNS0_54_GLOBAL__N__d8c5977b_16_LinearAlgebra_cu_35b291db_316116addr_kernel_cudaERNS_14TensorIteratorERKN3c106ScalarES8_EUlbbbE0_St5arrayIPcLm4EEEEviT0_T1_ --------------------------
	.section	.nv.info._ZN2at6native29vectorized_elementwise_kernelILi8EZNS0_54_GLOBAL__N__d8c5977b_16_LinearAlgebra_cu_35b291db_316116addr_kernel_cudaERNS_14TensorIteratorERKN3c106ScalarES8_EUlbbbE0_St5arrayIPcLm4EEEEviT0_T1_,"",@"SHT_CUDA_INFO"
	.sectionflags	@""
	.align	4


	//----- nvinfo : EIATTR_CUDA_API_VERSION
	.align		4
        /*0000*/ 	.byte	0x04, 0x37
        /*0002*/ 	.short	(.L_4452 - .L_4451)
.L_4451:
        /*0004*/ 	.word	0x00000082


	//----- nvinfo : EIATTR_KPARAM_INFO
	.align		4
.L_4452:
        /*0008*/ 	.byte	0x04, 0x17
        /*000a*/ 	.short	(.L_4454 - .L_4453)
.L_4453:
        /*000c*/ 	.word	0x00000000
        /*0010*/ 	.short	0x0002
        /*0012*/ 	.short	0x0018
        /*0014*/ 	.byte	0x00, 0xf0, 0x81, 0x00


	//----- nvinfo : EIATTR_KPARAM_INFO
	.align		4
.L_4454:
        /*0018*/ 	.byte	0x04, 0x17
        /*001a*/ 	.short	(.L_4456 - .L_4455)
.L_4455:
        /*001c*/ 	.word	0x00000000
        /*0020*/ 	.short	0x0001
        /*0022*/ 	.short	0x0008
        /*0024*/ 	.byte	0x00, 0xf0, 0x41, 0x00


	//----- nvinfo : EIATTR_KPARAM_INFO
	.align		4
.L_4456:
        /*0028*/ 	.byte	0x04, 0x17
        /*002a*/ 	.short	(.L_4458 - .L_4457)
.L_4457:
        /*002c*/ 	.word	0x00000000
        /*0030*/ 	.short	0x0000
        /*0032*/ 	.short	0x0000
        /*0034*/ 	.byte	0x00, 0xf0, 0x11, 0x00


	//----- nvinfo : EIATTR_SPARSE_MMA_MASK
	.align		4
.L_4458:
        /*0038*/ 	.byte	0x03, 0x50
        /*003a*/ 	.short	0x0000


	//----- nvinfo : EIATTR_MAXREG_COUNT
	.align		4
        /*003c*/ 	.byte	0x03, 0x1b
        /*003e*/ 	.short	0x00ff


	//----- nvinfo : EIATTR_MERCURY_ISA_VERSION
	.align		4
        /*0040*/ 	.byte	0x03, 0x5f
        /*0042*/ 	.short	0x0101


	//----- nvinfo : EIATTR_VRC_CTA_INIT_COUNT
	.align		4
        /*0044*/ 	.byte	0x02, 0x4a
	.zero		1
	.zero		1


	//----- nvinfo : EIATTR_EXIT_INSTR_OFFSETS
	.align		4
        /*0048*/ 	.byte	0x04, 0x1c
        /*004a*/ 	.short	(.L_4460 - .L_4459)


	//   ....[0]....
.L_4459:
        /*004c*/ 	.word	0x000015a0


	//   ....[1]....
        /*0050*/ 	.word	0x00001600


	//   ....[2]....
        /*0054*/ 	.word	0x00001de0


	//----- nvinfo : EIATTR_MAX_THREADS
	.align		4
.L_4460:
        /*0058*/ 	.byte	0x04, 0x05
        /*005a*/ 	.short	(.L_4462 - .L_4461)
.L_4461:
        /*005c*/ 	.word	0x00000080
        /*0060*/ 	.word	0x00000001
        /*0064*/ 	.word	0x00000001


	//----- nvinfo : EIATTR_CRS_STACK_SIZE
	.align		4
.L_4462:
        /*0068*/ 	.byte	0x04, 0x1e
        /*006a*/ 	.short	(.L_4464 - .L_4463)
.L_4463:
        /*006c*/ 	.word	0x00000000


	//----- nvinfo : EIATTR_CBANK_PARAM_SIZE
	.align		4
.L_4464:
        /*0070*/ 	.byte	0x03, 0x19
        /*0072*/ 	.short	0x0038


	//----- nvinfo : EIATTR_PARAM_CBANK
	.align		4
        /*0074*/ 	.byte	0x04, 0x0a
        /*0076*/ 	.short	(.L_4466 - .L_4465)
	.align		4
.L_4465:
        /*0078*/ 	.word	index@(.nv.constant0._ZN2at6native29vectorized_elementwise_kernelILi8EZNS0_54_GLOBAL__N__d8c5977b_16_LinearAlgebra_cu_35b291db_316116addr_kernel_cudaERNS_14TensorIteratorERKN3c106ScalarES8_EUlbbbE0_St5arrayIPcLm4EEEEviT0_T1_)
        /*007c*/ 	.short	0x0380
        /*007e*/ 	.short	0x0038


	//----- nvinfo : EIATTR_SW_WAR
	.align		4
.L_4466:
        /*0080*/ 	.byte	0x04, 0x36
        /*0082*/ 	.short	(.L_4468 - .L_4467)
.L_4467:
        /*0084*/ 	.word	0x00000008
.L_4468:


//--------------------- .nv.info._ZN2at6native18elementwise_kernelILi128ELi4EZNS0_15gpu_kernel_implIZNS0_54_GLOBAL__N__d8c5977b_16_LinearAlgebra_cu_35b291db_316116addr_kernel_cudaERNS_14TensorIteratorERKN3c106ScalarES9_EUlbbbE_EEvRNS_18TensorIteratorBaseERKT_EUliE_EEviT1_ --------------------------
	.section	.nv.info._ZN2at6native18elementwise_kernelILi128ELi4EZNS0_15gpu_kernel_implIZNS0_54_GLOBAL__N__d8c5977b_16_LinearAlgebra_cu_35b291db_316116addr_kernel_cudaERNS_14TensorIteratorERKN3c106ScalarES9_EUlbbbE_EEvRNS_18TensorIteratorBaseERKT_EUliE_EEviT1_,"",@"SHT_CUDA_INFO"
	.sectionflags	@""
	.align	4


	//----- nvinfo : EIATTR_CUDA_API_VERSION
	.align		4
        /*0000*/ 	.byte	0x04, 0x37
        /*0002*/ 	.short	(.L_4470 - .L_4469)
.L_4469:
        /*0004*/ 	.word	0x00000082


	//----- nvinfo : EIATTR_KPARAM_INFO
	.align		4
.L_4470:
        /*0008*/ 	.byte	0x04, 0x17
        /*000a*/ 	.short	(.L_4472 - .L_4471)
.L_4471:
        /*000c*/ 	.word	0x00000000
        /*0010*/ 	.short	0x0001
        /*0012*/ 	.short	0x0008
        /*0014*/ 	.byte	0x00, 0xf0, 0x01, 0x0c


	//----- nvinfo : EIATTR_KPARAM_INFO
	.align		4
.L_4472:
        /*0018*/ 	.byte	0x04, 0x17
        /*001a*/ 	.short	(.L_4474 - .L_4473)
.L_4473:
        /*001c*/ 	.word	0x00000000
        /*0020*/ 	.short	0x0000
        /*0022*/ 	.short	0x0000
        /*0024*/ 	.byte	0x00, 0xf0, 0x11, 0x00


	//----- nvinfo : EIATTR_SPARSE_MMA_MASK
	.align		4
.L_4474:
        /*0028*/ 	.byte	0x03, 0x50
        /*002a*/ 	.short	0x0000


	//----- nvinfo : EIATTR_MAXREG_COUNT
	.align		4
        /*002c*/ 	.byte	0x03, 0x1b
        /*002e*/ 	.short	0x0080


	//----- nvinfo : EIATTR_EXTERNS
	.align		4
        /*0030*/ 	.byte	0x04, 0x0f
        /*0032*/ 	.short	(.L_4476 - .L_4475)


	//   ....[0]....
	.align		4
.L_4475:
        /*0034*/ 	.word	index@(__assertfail)


	//----- nvinfo : EIATTR_MERCURY_ISA_VERSION
	.align		4
.L_4476:
        /*0038*/ 	.byte	0x03, 0x5f
        /*003a*/ 	.short	0x0101


	//----- nvinfo : EIATTR_VRC_CTA_INIT_COUNT
	.align		4
        /*003c*/ 	.byte	0x02, 0x4a
	.zero		1
	.zero		1


	//----- nvinfo : EIATTR_SYSCALL_OFFSETS
	.align		4
        /*0040*/ 	.byte	0x04, 0x46
        /*0042*/ 	.short	(.L_4478 - .L_4477)


	//   ....[0]....
.L_4477:
        /*0044*/ 	.word	0x000018d0


	//   ....[1]....
        /*0048*/ 	.word	0x00002360


	//   ....[2]....
        /*004c*/ 	.word	0x00002dc0


	//   ....[3]....
        /*0050*/ 	.word	0x00003ab0


	//   ....[4]....
        /*0054*/ 	.word	0x00005400


	//   ....[5]....
        /*0058*/ 	.word	0x00005ed0


	//   ....[6]....
        /*005c*/ 	.word	0x00006920


	//   ....[7]....
        /*0060*/ 	.word	0x000074e0


	//   ....[8]....
        /*0064*/ 	.word	0x00008f20


	//   ....[9]....
        /*0068*/ 	.word	0x000099f0


	//   ....[10]....
        /*006c*/ 	.word	0x0000a440


	//   ....[11]....
        /*0070*/ 	.word	0x0000b000


	//   ....[12]....
        /*0074*/ 	.word	0x0000ca70


	//   ....[13]....
        /*0078*/ 	.word	0x0000d540


	//   ....[14]....
        /*007c*/ 	.word	0x0000df90


	//   ....[15]....
        /*0080*/ 	.word	0x0000eb10


	//----- nvinfo : EIATTR_EXIT_INSTR_OFFSETS
	.align		4
.L_4478:
        /*0084*/ 	.byte	0x04, 0x1c
        /*0086*/ 	.short	(.L_4480 - .L_4479)


	//   ....[0]....
.L_4479:
        /*0088*/ 	.word	0x0000b290


	//   ....[1]....
        /*008c*/ 	.word	0x0000e130


	//   ....[2]....
        /*0090*/ 	.word	0x0000e150


	//   ....[3]....
        /*0094*/ 	.word	0x0000e1e0


	//   ....[4]....
        /*0098*/ 	.word	0x0000e200


	//   ....[5]....
        /*009c*/ 	.word	0x0000e220


	//   ....[6]....
        /*00a0*/ 	.word	0x0000e2b0


	//   ....[7]....
        /*00a4*/ 	.word	0x0000e2f0


	//   ....[8]....
        /*00a8*/ 	.word	0x0000e390


	//   ....[9]....
        /*00ac*/ 	.word	0x0000e3e0


	//   ....[10]....
        /*00b0*/ 	.word	0x0000e410


	//   ....[11]....
        /*00b4*/ 	.word	0x0000e4d0


	//   ....[12]....
        /*00b8*/ 	.word	0x0000e610


	//   ....[13]....
        /*00bc*/ 	.word	0x0000e750


	//   ....[14]....
        /*00c0*/ 	.word	0x0000e8a0


	//   ....[15]....
        /*00c4*/ 	.word	0x0000e8d0


	//   ....[16]....
        /*00c8*/ 	.word	0x0000e8f0


	//   ....[17]....
        /*00cc*/ 	.word	0x0000e970


	//   ....[18]....
        /*00d0*/ 	.word	0x0000e9b0


	//   ....[19]....
        /*00d4*/ 	.word	0x0000eb20


	//   ....[20]....
        /*00d8*/ 	.word	0x0000ec00


	//   ....[21]....
        /*00dc*/ 	.word	0x0000eca0


	//   ....[22]....
        /*00e0*/ 	.word	0x0000ecd0


	//   ....[23]....
        /*00e4*/ 	.word	0x0000ed20


	//   ....[24]....
        /*00e8*/ 	.word	0x0000ed60


	//----- nvinfo : EIATTR_MAX_THREADS
	.align		4
.L_4480:
        /*00ec*/ 	.byte	0x04, 0x05
        /*00ee*/ 	.short	(.L_4482 - .L_4481)
.L_4481:
        /*00f0*/ 	.word	0x00000080
        /*00f4*/ 	.word	0x00000001
        /*00f8*/ 	.word	0x00000001


	//----- nvinfo : EIATTR_CRS_STACK_SIZE
	.align		4
.L_4482:
        /*00fc*/ 	.byte	0x04, 0x1e
        /*00fe*/ 	.short	(.L_4484 - .L_4483)
.L_4483:
        /*0100*/ 	.word	0x00000000


	//----- nvinfo : EIATTR_CBANK_PARAM_SIZE
	.align		4
.L_4484:
        /*0104*/ 	.byte	0x03, 0x19
        /*0106*/ 	.short	0x0308


	//----- nvinfo : EIATTR_PARAM_CBANK
	.align		4
        /*0108*/ 	.byte	0x04, 0x0a
        /*010a*/ 	.short	(.L_4486 - .L_4485)
	.align		4
.L_4485:
        /*010c*/ 	.word	index@(.nv.constant0._ZN2at6native18elementwise_kernelILi128ELi4EZNS0_15gpu_kernel_implIZNS0_54_GLOBAL__N__d8c5977b_16_LinearAlgebra_cu_35b291db_316116addr_kernel_cudaERNS_14TensorIteratorERKN3c106ScalarES9_EUlbbbE_EEvRNS_18TensorIteratorBaseERKT_EUliE_EEviT1_)
        /*0110*/ 	.short	0x0380
        /*0112*/ 	.short	0x0308


	//----- nvinfo : EIATTR_SW_WAR
	.align		4
.L_4486:
        /*0114*/ 	.byte	0x04, 0x36
        /*0116*/ 	.short	(.L_4488 - .L_4487)
.L_4487:
        /*0118*/ 	.word	0x00000008
.L_4488:


//--------------------- .nv.info._ZN2at6native27unrolled_elementwise_kernelIZNS0_54_GLOBAL__N__d8c5977b_16_LinearAlgebra_cu_35b291db_316116addr_kernel_cudaERNS_14TensorIteratorERKN3c106ScalarES8_EUlbbbE_St5arrayIPcLm4EELi4E23TrivialOffsetCalculatorILi3EjESD_ILi1EjENS0_6memory12LoadWithCastILi3EEENSG_13StoreWithCastILi1EEEEEviT_T0_T2_T3_T4_T5_ --------------------------
	.section	.nv.info._ZN2at6native27unrolled_elementwise_kernelIZNS0_54_GLOBAL__N__d8c5977b_16_LinearAlgebra_cu_35b291db_316116addr_kernel_cudaERNS_14TensorIteratorERKN3c106ScalarES8_EUlbbbE_St5arrayIPcLm4EELi4E23TrivialOffsetCalculatorILi3EjESD_ILi1EjENS0_6memory12LoadWithCastILi3EEENSG_13StoreWithCastILi1EEEEEviT_T0_T2_T3_T4_T5_,"",@"SHT_CUDA_INFO"
	.sectionflags	@""
	.align	4


	//----- nvinfo : EIATTR_CUDA_API_VERSION
	.align		4
        /*0000*/ 	.byte	0x04, 0x37
        /*0002*/ 	.short	(.L_4490 - .L_4489)
.L_4489:
        /*0004*/ 	.word	0x00000082


	//----- nvinfo : EIATTR_KPARAM_INFO
	.align		4
.L_4490:
        /*0008*/ 	.byte	0x04, 0x17
        /*000a*/ 	.short	(.L_4492 - .L_4491)
.L_4491:
        /*000c*/ 	.word	0x00000000
        /*0010*/ 	.short	0x0006
        /*0012*/ 	.short	0x004c
        /*0014*/ 	.byte	0x00, 0xf0, 0x21, 0x00


	//----- nvinfo : EIATTR_KPARAM_INFO
	.align		4
.L_4492:
        /*0018*/ 	.byte	0x04, 0x17
        /*001a*/ 	.short	(.L_4494 - .L_4493)
.L_4493:
        /*001c*/ 	.word	0x00000000
        /*0020*/ 	.short	0x0005
        /*0022*/ 	.short	0x003c
        /*0024*/ 	.byte	0x00, 0xf0, 0x41, 0x00


	//----- nvinfo : EIATTR_KPARAM_INFO
	.align		4
.L_4494:
        /*0028*/ 	.byte	0x04, 0x17
        /*002a*/ 	.short	(.L_4496 - .L_4495)
.L_4495:
        /*002c*/ 	.word	0x00000000
        /*0030*/ 	.short	0x0004
        /*0032*/ 	.short	0x0039
        /*0034*/ 	.byte	0x00, 0xf0, 0x05, 0x00


	//----- nvinfo : EIATTR_KPARAM_INFO
	.align		4
.L_4496:
        /*0038*/ 	.byte	0x04, 0x17
        /*003a*/ 	.short	(.L_4498 - .L_4497)
.L_4497:
        /*003c*/ 	.word	0x00000000
        /*0040*/ 	.short	0x0003
        /*0042*/ 	.short	0x0038
        /*0044*/ 	.byte	0x00, 0xf0, 0x05, 0x00


	//----- nvinfo : EIATTR_KPARAM_INFO
	.align		4
.L_4498:
        /*0048*/ 	.byte	0x04, 0x17
        /*004a*/ 	.short	(.L_4500 - .L_4499)
.L_4499:
        /*004c*/ 	.word	0x00000000
        /*0050*/ 	.short	0x0002
        /*0052*/ 	.short	0x0018
        /*0054*/ 	.byte	0x00, 0xf0, 0x81, 0x00


	//----- nvinfo : EIATTR_KPARAM_INFO
	.align		4
.L_4500:
        /*0058*/ 	.byte	0x04, 0x17
        /*005a*/ 	.short	(.L_4502 - .L_4501)
.L_4501:
        /*005c*/ 	.word	0x00000000
        /*0060*/ 	.short	0x0001
        /*0062*/ 	.short	0x0008
        /*0064*/ 	.byte	0x00, 0xf0, 0x41, 0x00


	//----- nvinfo : EIATTR_KPARAM_INFO
	.align		4
.L_4502:
        /*0068*/ 	.byte	0x04, 0x17
        /*006a*/ 	.short	(.L_4504 - .L_4503)
.L_4503:
        /*006c*/ 	.word	0x00000000
        /*0070*/ 	.short	0x0000
        /*0072*/ 	.short	0x0000
        /*0074*/ 	.byte	0x00, 0xf0, 0x11, 0x00


	//----- nvinfo : EIATTR_SPARSE_MMA_MASK
	.align		4
.L_4504:
        /*0078*/ 	.byte	0x03, 0x50
        /*007a*/ 	.short	0x0000


	//----- nvinfo : EIATTR_MAXREG_COUNT
	.align		4
        /*007c*/ 	.byte	0x03, 0x1b
        /*007e*/ 	.short	0x00ff


	//----- nvinfo : EIATTR_EXTERNS
	.align		4
        /*0080*/ 	.byte	0x04, 0x0f
        /*0082*/ 	.short	(.L_4506 - .L_4505)


	//   ....[0]....
	.align		4
.L_4505:
        /*0084*/ 	.word	index@(__assertfail)


	//----- nvinfo : EIATTR_MERCURY_ISA_VERSION
	.align		4
.L_4506:
        /*0088*/ 	.byte	0x03, 0x5f
        /*008a*/ 	.short	0x0101


	//----- nvinfo : EIATTR_VRC_CTA_INIT_COUNT
	.align		4
        /*008c*/ 	.byte	0x02, 0x4a
	.zero		1
	.zero		1


	//----- nvinfo : EIATTR_SYSCALL_OFFSETS
	.align		4
        /*0090*/ 	.byte	0x04, 0x46
        /*0092*/ 	.short	(.L_4508 - .L_4507)


	//   ....[0]....
.L_4507:
        /*0094*/ 	.word	0x00000290


	//   ....[1]....
        /*0098*/ 	.word	0x00000d40


	//   ....[2]....
        /*009c*/ 	.word	0x000018f0


	//   ....[3]....
        /*00a0*/ 	.word	0x00001c10


	//   ....[4]....
        /*00a4*/ 	.word	0x00002700


	//   ....[5]....
        /*00a8*/ 	.word	0x000032b0


	//   ....[6]....
        /*00ac*/ 	.word	0x00003590


	//   ....[7]....
        /*00b0*/ 	.word	0x00004090


	//   ....[8]....
        /*00b4*/ 	.word	0x00004c40


	//   ....[9]....
        /*00b8*/ 	.word	0x00004f20


	//   ....[10]....
        /*00bc*/ 	.word	0x00005a20


	//   ....[11]....
        /*00c0*/ 	.word	0x000065d0


	//   ....[12]....
        /*00c4*/ 	.word	0x00007480


	//   ....[13]....
        /*00c8*/ 	.word	0x00008140


	//   ....[14]....
        /*00cc*/ 	.word	0x00008f00


	//   ....[15]....
        /*00d0*/ 	.word	0x00009c90


	//----- nvinfo : EIATTR_EXIT_INSTR_OFFSETS
	.align		4
.L_4508:
        /*00d4*/ 	.byte	0x04, 0x1c
        /*00d6*/ 	.short	(.L_4510 - .L_4509)


	//   ....[0]....
.L_4509:
        /*00d8*/ 	.word	0x00009180


	//   ....[1]....
        /*00dc*/ 	.word	0x000092b0


	//   ....[2]....
        /*00e0*/ 	.word	0x000092d0


	//   ....[3]....
        /*00e4*/ 	.word	0x00009360


	//   ....[4]....
        /*00e8*/ 	.word	0x00009380


	//   ....[5]....
        /*00ec*/ 	.word	0x000093a0


	//   ....[6]....
        /*00f0*/ 	.word	0x00009430


	//   ....[7]....
        /*00f4*/ 	.word	0x00009470


	//   ....[8]....
        /*00f8*/ 	.word	0x00009510


	//   ....[9]....
        /*00fc*/ 	.word	0x00009560


	//   ....[10]....
        /*0100*/ 	.word	0x00009590


	//   ....[11]....
        /*0104*/ 	.word	0x00009650


	//   ....[12]....
        /*0108*/ 	.word	0x00009790


	//   ....[13]....
        /*010c*/ 	.word	0x000098d0


	//   ....[14]....
        /*0110*/ 	.word	0x00009a20


	//   ....[15]....
        /*0114*/ 	.word	0x00009a50


	//   ....[16]....
        /*0118*/ 	.word	0x00009a70


	//   ....[17]....
        /*011c*/ 	.word	0x00009af0


	//   ....[18]....
        /*0120*/ 	.word	0x00009b30


	//   ....[19]....
        /*0124*/ 	.word	0x00009ca0


	//   ....[20]....
        /*0128*/ 	.word	0x00009d80


	//   ....[21]....
        /*012c*/ 	.word	0x00009e20


	//   ....[22]....
        /*0130*/ 	.word	0x00009e50


	//   ....[23]....
        /*0134*/ 	.word	0x00009ea0


	//   ....[24]....
        /*0138*/ 	.word	0x00009ee0


	//----- nvinfo : EIATTR_MAX_THREADS
	.align		4
.L_4510:
        /*013c*/ 	.byte	0x04, 0x05
        /*013e*/ 	.short	(.L_4512 - .L_4511)
.L_4511:
        /*0140*/ 	.word	0x00000080
        /*0144*/ 	.word	0x00000001
        /*0148*/ 	.word	0x00000001


	//----- nvinfo : EIATTR_CRS_STACK_SIZE
	.align		4
.L_4512:
        /*014c*/ 	.byte	0x04, 0x1e
        /*014e*/ 	.short	(.L_4514 - .L_4513)
.L_4513:
        /*0150*/ 	.word	0x00000000


	//----- nvinfo : EIATTR_CBANK_PARAM_SIZE
	.align		4
.L_4514:
        /*0154*/ 	.byte	0x03, 0x19
        /*0156*/ 	.short	0x0054


	//----- nvinfo : EIATTR_PARAM_CBANK
	.align		4
        /*0158*/ 	.byte	0x04, 0x0a
        /*015a*/ 	.short	(.L_4516 - .L_4515)
	.align		4
.L_4515:
        /*015c*/ 	.word	index@(.nv.constant0._ZN2at6native27unrolled_elementwise_kernelIZNS0_54_GLOBAL__N__d8c5977b_16_LinearAlgebra_cu_35b291db_316116addr_kernel_cudaERNS_14TensorIteratorERKN3c106ScalarES8_EUlbbbE_St5arrayIPcLm4EELi4E23TrivialOffsetCalculatorILi3EjESD_ILi1EjENS0_6memory12LoadWithCastILi3EEENSG_13StoreWithCastILi1EEEEEviT_T0_T2_T3_T4_T5_)
        /*0160*/ 	.short	0x0380
        /*0162*/ 	.short	0x0054


	//----- nvinfo : EIATTR_SW_WAR
	.align		4
.L_4516:
        /*0164*/ 	.byte	0x04, 0x36
        /*0166*/ 	.short	(.L_4518 - .L_4517)
.L_4517:
        /*0168*/ 	.word	0x00000008
.L_4518:


//--------------------- .nv.info._ZN2at6native18elementwise_kernelILi128ELi4EZNS0_22gpu_kernel_impl_nocastIZNS0_54_GLOBAL__N__d8c5977b_16_LinearAlgebra_cu_35b291db_316116addr_kernel_cudaERNS_14TensorIteratorERKN3c106ScalarES9_EUlbbbE_EEvRNS_18TensorIteratorBaseERKT_EUliE_EEviT1_ --------------------------
	.section	.nv.info._ZN2at6native18elementwise_kernelILi128ELi4EZNS0_22gpu_kernel_impl_nocastIZNS0_54_GLOBAL__N__d8c5977b_16_LinearAlgebra_cu_35b291db_316116addr_kernel_cudaERNS_14TensorIteratorERKN3c106ScalarES9_EUlbbbE_EEvRNS_18TensorIteratorBaseERKT_EUliE_EEviT1_,"",@"SHT_CUDA_INFO"
	.sectionflags	@""
	.align	4


	//----- nvinfo : EIATTR_CUDA_API_VERSION
	.align		4
        /*0000*/ 	.byte	0x04, 0x37
        /*0002*/ 	.short	(.L_4520 - .L_4519)
.L_4519:
        /*0004*/ 	.word	0x00000082


	//----- nvinfo : EIATTR_KPARAM_INFO
	.align		4
.L_4520:
        /*0008*/ 	.byte	0x04, 0x17
        /*000a*/ 	.short	(.L_4522 - .L_4521)
.L_4521:
        /*000c*/ 	.word	0x00000000
        /*0010*/ 	.short	0x0001
        /*0012*/ 	.short	0x0008
        /*0014*/ 	.byte	0x00, 0xf0, 0xe1, 0x0b


	//----- nvinfo : EIATTR_KPARAM_INFO
	.align		4
.L_4522:
        /*0018*/ 	.byte	0x04, 0x17
        /*001a*/ 	.short	(.L_4524 - .L_4523)
.L_4523:
        /*001c*/ 	.word	0x00000000
        /*0020*/ 	.short	0x0000
        /*0022*/ 	.short	0x0000
        /*0024*/ 	.byte	0x00, 0xf0, 0x11, 0x00


	//----- nvinfo : EIATTR_SPARSE_MMA_MASK
	.align		4
.L_4524:
        /*0028*/ 	.byte	0x03, 0x50
        /*002a*/ 	.short	0x0000


	//----- nvinfo : EIATTR_MAXREG_COUNT
	.align		4
        /*002c*/ 	.byte	0x03, 0x1b
        /*002e*/ 	.short	0x0080


	//----- nvinfo : EIATTR_MERCURY_ISA_VERSION
	.align		4
        /*0030*/ 	.byte	0x03, 0x5f
        /*0032*/ 	.short	0x0101


	//----- nvinfo : EIATTR_VRC_CTA_INIT_COUNT
	.align		4
        /*0034*/ 	.byte	0x02, 0x4a
	.zero		1
	.zero		1


	//----- nvinfo : EIATTR_EXIT_INSTR_OFFSETS
	.align		4
        /*0038*/ 	.byte	0x04, 0x1c
        /*003a*/ 	.short	(.L_4526 - .L_4525)


	//   ....[0]....
.L_4525:
        /*003c*/ 	.word	0x000003a0


	//   ....[1]....
        /*0040*/ 	.word	0x00000450


	//   ....[2]....
        /*0044*/ 	.word	0x000049f0


	//   ....[3]....
        /*0048*/ 	.word	0x000060c0


	//----- nvinfo : EIATTR_MAX_THREADS
	.align		4
.L_4526:
        /*004c*/ 	.byte	0x04, 0x05
        /*004e*/ 	.short	(.L_4528 - .L_4527)
.L_4527:
        /*0050*/ 	.word	0x00000080
        /*0054*/ 	.word	0x00000001
        /*0058*/ 	.word	0x00000001


	//----- nvinfo : EIATTR_CRS_STACK_SIZE
	.align		4
.L_4528:
        /*005c*/ 	.byte	0x04, 0x1e
        /*005e*/ 	.short	(.L_4530 - .L_4529)
.L_4529:
        /*0060*/ 	.word	0x00000000


	//----- nvinfo : EIATTR_CBANK_PARAM_SIZE
	.align		4
.L_4530:
        /*0064*/ 	.byte	0x03, 0x19
        /*0066*/ 	.short	0x0300


	//----- nvinfo : EIATTR_PARAM_CBANK
	.align		4
        /*0068*/ 	.byte	0x04, 0x0a
        /*006a*/ 	.short	(.L_4532 - .L_4531)
	.align		4
.L_4531:
        /*006c*/ 	.word	index@(.nv.constant0._ZN2at6native18elementwise_kernelILi128ELi4EZNS0_22gpu_kernel_impl_nocastIZNS0_54_GLOBAL__N__d8c5977b_16_LinearAlgebra_cu_35b291db_316116addr_kernel_cudaERNS_14TensorIteratorERKN3c106ScalarES9_EUlbbbE_EEvRNS_18TensorIteratorBaseERKT_EUliE_EEviT1_)
        /*0070*/ 	.short	0x0380
        /*0072*/ 	.short	0x0300


	//----- nvinfo : EIATTR_SW_WAR
	.align		4
.L_4532:
        /*0074*/ 	.byte	0x04, 0x36
        /*0076*/ 	.short	(.L_4534 - .L_4533)
.L_4533:
        /*0078*/ 	.word	0x00000008
.L_4534:


//--------------------- .nv.info._ZN2at6native27unrolled_elementwise_kernelIZNS0_54_GLOBAL__N__d8c5977b_16_LinearAlgebra_cu_35b291db_316116addr_kernel_cudaERNS_14TensorIteratorERKN3c106ScalarES8_EUlbbbE_St5arrayIPcLm4EELi4E23TrivialOffsetCalculatorILi3EjESD_ILi1EjENS0_6memory15LoadWithoutCastENSG_16StoreWithoutCastEEEviT_T0_T2_T3_T4_T5_ --------------------------
	.section	.nv.info._ZN2at6native27unrolled_elementwise_kernelIZNS0_54_GLOBAL__N__d8c5977b_16_LinearAlgebra_cu_35b291db_316116addr_kernel_cudaERNS_14TensorIteratorERKN3c106ScalarES8_EUlbbbE_St5arrayIPcLm4EELi4E23TrivialOffsetCalculatorILi3EjESD_ILi1EjENS0_6memory15LoadWithoutCastENSG_16StoreWithoutCastEEEviT_T0_T2_T3_T4_T5_,"",@"SHT_CUDA_INFO"
	.sectionflags	@""
	.align	4


	//----- nvinfo : EIATTR_CUDA_API_VERSION
	.align		4
        /*0000*/ 	.byte	0x04, 0x37
        /*0002*/ 	.short	(.L_4536 - .L_4535)
.L_4535:
        /*0004*/ 	.word	0x00000082


	//----- nvinfo : EIATTR_KPARAM_INFO
	.align		4
.L_4536:
        /*0008*/ 	.byte	0x04, 0x17
        /*000a*/ 	.short	(.L_4538 - .L_4537)
.L_4537:
        /*000c*/ 	.word	0x00000000
        /*0010*/ 	.short	0x0006
        /*0012*/ 	.short	0x003b
        /*0014*/ 	.byte	0x00, 0xf0, 0x05, 0x00


	//----- nvinfo : EIATTR_KPARAM_INFO
	.align		4
.L_4538:
        /*0018*/ 	.byte	0x04, 0x17
        /*001a*/ 	.short	(.L_4540 - .L_4539)
.L_4539:
        /*001c*/ 	.word	0x00000000
        /*0020*/ 	.short	0x0005
        /*0022*/ 	.short	0x003a
        /*0024*/ 	.byte	0x00, 0xf0, 0x05, 0x00


	//----- nvinfo : EIATTR_KPARAM_INFO
	.align		4
.L_4540:
        /*0028*/ 	.byte	0x04, 0x17
        /*002a*/ 	.short	(.L_4542 - .L_4541)
.L_4541:
        /*002c*/ 	.word	0x00000000
        /*0030*/ 	.short	0x0004
        /*0032*/ 	.short	0x0039
        /*0034*/ 	.byte	0x00, 0xf0, 0x05, 0x00


	//----- nvinfo : EIATTR_KPARAM_INFO
	.align		4
.L_4542:
        /*0038*/ 	.byte	0x04, 0x17
        /*003a*/ 	.short	(.L_4544 - .L_4543)
.L_4543:
        /*003c*/ 	.word	0x00000000
        /*0040*/ 	.short	0x0003
        /*0042*/ 	.short	0x0038
        /*0044*/ 	.byte	0x00, 0xf0, 0x05, 0x00


	//----- nvinfo : EIATTR_KPARAM_INFO
	.align		4
.L_4544:
        /*0048*/ 	.byte	0x04, 0x17
        /*004a*/ 	.short	(.L_4546 - .L_4545)
.L_4545:
        /*004c*/ 	.word	0x00000000
        /*0050*/ 	.short	0x0002
        /*0052*/ 	.short	0x0018
        /*0054*/ 	.byte	0x00, 0xf0, 0x81, 0x00


	//----- nvinfo : EIATTR_KPARAM_INFO
	.align		4
.L_4546:
        /*0058*/ 	.byte	0x04, 0x17
        /*005a*/ 	.short	(.L_4548 - .L_4547)
.L_4547:
        /*005c*/ 	.word	0x00000000
        /*0060*/ 	.short	0x0001
        /*0062*/ 	.short	0x0008
        /*0064*/ 	.byte	0x00, 0xf0, 0x41, 0x00


	//----- nvinfo : EIATTR_KPARAM_INFO
	.align		4
.L_4548:
        /*0068*/ 	.byte	0x04, 0x17
        /*006a*/ 	.short	(.L_4550 - .L_4549)
.L_4549:
        /*006c*/ 	.word	0x00000000
        /*0070*/ 	.short	0x0000
        /*0072*/ 	.short	0x0000
        /*0074*/ 	.byte	0x00, 0xf0, 0x11, 0x00


	//----- nvinfo : EIATTR_SPARSE_MMA_MASK
	.align		4
.L_4550:
        /*0078*/ 	.byte	0x03, 0x50
        /*007a*/ 	.short	0x0000


	//----- nvinfo : EIATTR_MAXREG_COUNT
	.align		4
        /*007c*/ 	.byte	0x03, 0x1b
        /*007e*/ 	.short	0x00ff


	//----- nvinfo : EIATTR_MERCURY_ISA_VERSION
	.align		4
        /*0080*/ 	.byte	0x03, 0x5f
        /*0082*/ 	.short	0x0101


	//----- nvinfo : EIATTR_VRC_CTA_INIT_COUNT
	.align		4
        /*0084*/ 	.byte	0x02, 0x4a
	.zero		1
	.zero		1


	//----- nvinfo : EIATTR_EXIT_INSTR_OFFSETS
	.align		4
        /*0088*/ 	.byte	0x04, 0x1c
        /*008a*/ 	.short	(.L_4552 - .L_4551)


	//   ....[0]....
.L_4551:
        /*008c*/ 	.word	0x00000650


	//   ....[1]....
        /*0090*/ 	.word	0x000006b0


	//----- nvinfo : EIATTR_MAX_THREADS
	.align		4
.L_4552:
        /*0094*/ 	.byte	0x04, 0x05
        /*0096*/ 	.short	(.L_4554 - .L_4553)
.L_4553:
        /*0098*/ 	.word	0x00000080
        /*009c*/ 	.word	0x00000001
        /*00a0*/ 	.word	0x00000001


	//----- nvinfo : EIATTR_CRS_STACK_SIZE
	.align		4
.L_4554:
        /*00a4*/ 	.byte	0x04, 0x1e
        /*00a6*/ 	.short	(.L_4556 - .L_4555)
.L_4555:
        /*00a8*/ 	.word	0x00000000


	//----- nvinfo : EIATTR_CBANK_PARAM_SIZE
	.align		4
.L_4556:
        /*00ac*/ 	.byte	0x03, 0x19
        /*00ae*/ 	.short	0x003c


	//----- nvinfo : EIATTR_PARAM_CBANK
	.align		4
        /*00b0*/ 	.byte	0x04, 0x0a
        /*00b2*/ 	.short	(.L_4558 - .L_4557)
	.align		4
.L_4557:
        /*00b4*/ 	.word	index@(.nv.constant0._ZN2at6native27unrolled_elementwise_kernelIZNS0_54_GLOBAL__N__d8c5977b_16_LinearAlgebra_cu_35b291db_316116addr_kernel_cudaERNS_14TensorIteratorERKN3c106ScalarES8_EUlbbbE_St5arrayIPcLm4EELi4E23TrivialOffsetCalculatorILi3EjESD_ILi1EjENS0_6memory15LoadWithoutCastENSG_16StoreWithoutCastEEEviT_T0_T2_T3_T4_T5_)
        /*00b8*/ 	.short	0x0380
        /*00ba*/ 	.short	0x003c


	//----- nvinfo : EIATTR_SW_WAR
	.align		4
.L_4558:
        /*00bc*/ 	.byte	0x04, 0x36
        /*00be*/ 	.short	(.L_4560 - .L_4559)
.L_4559:
        /*00c0*/ 	.word	0x00000008
.L_4560:


//--------------------- .nv.info._ZN2at6native29vectorized_elementwise_kernelILi2EZNS0_54_GLOBAL__N__d8c5977b_16_LinearAlgebra_cu_35b291db_316116addr_kernel_cudaERNS_14TensorIteratorERKN3c106ScalarES8_EUlbbbE_St5arrayIPcLm4EEEEviT0_T1_ --------------------------
	.section	.nv.info._ZN2at6native29vectorized_elementwise_kernelILi2EZNS0_54_GLOBAL__N__d8c5977b_16_LinearAlgebra_cu_35b291db_316116addr_kernel_cudaERNS_14TensorIteratorERKN3c106ScalarES8_EUlbbbE_St5arrayIPcLm4EEEEviT0_T1_,"",@"SHT_CUDA_INFO"
	.sectionflags	@""
	.align	4


	//----- nvinfo : EIATTR_CUDA_API_VERSION
	.align		4
        /*0000*/ 	.byte	0x04, 0x37
        /*0002*/ 	.short	(.L_4562 - .L_4561)
.L_4561:
        /*0004*/ 	.word	0x00000082


	//----- nvinfo : EIATTR_KPARAM_INFO
	.align		4
.L_4562:
        /*0008*/ 	.byte	0x04, 0x17
        /*000a*/ 	.short	(.L_4564 - .L_4563)
.L_4563:
        /*000c*/ 	.word	0x00000000
        /*0010*/ 	.short	0x0002
        /*0012*/ 	.short	0x0018
        /*0014*/ 	.byte	0x00, 0xf0, 0x81, 0x00


	//----- nvinfo : EIATTR_KPARAM_INFO
	.align		4
.L_4564:
        /*0018*/ 	.byte	0x04, 0x17
        /*001a*/ 	.short	(.L_4566 - .L_4565)
.L_4565:
        /*001c*/ 	.word	0x00000000
        /*0020*/ 	.short	0x0001
        /*0022*/ 	.short	0x0008
        /*0024*/ 	.byte	0x00, 0xf0, 0x41, 0x00


	//----- nvinfo : EIATTR_KPARAM_INFO
	.align		4
.L_4566:
        /*0028*/ 	.byte	0x04, 0x17
        /*002a*/ 	.short	(.L_4568 - .L_4567)
.L_4567:
        /*002c*/ 	.word	0x00000000
        /*0030*/ 	.short	0x0000
        /*0032*/ 	.short	0x0000
        /*0034*/ 	.byte	0x00, 0xf0, 0x11, 0x00


	//----- nvinfo : EIATTR_SPARSE_MMA_MASK
	.align		4
.L_4568:
        /*0038*/ 	.byte	0x03, 0x50
        /*003a*/ 	.short	0x0000


	//----- nvinfo : EIATTR_MAXREG_COUNT
	.align		4
        /*003c*/ 	.byte	0x03, 0x1b
        /*003e*/ 	.short	0x00ff


	//----- nvinfo : EIATTR_MERCURY_ISA_VERSION
	.align		4
        /*0040*/ 	.byte	0x03, 0x5f
        /*0042*/ 	.short	0x0101


	//----- nvinfo : EIATTR_VRC_CTA_INIT_COUNT
	.align		4
        /*0044*/ 	.byte	0x02, 0x4a
	.zero		1
	.zero		1


	//----- nvinfo : EIATTR_EXIT_INSTR_OFFSETS
	.align		4
        /*0048*/ 	.byte	0x04, 0x1c
        /*004a*/ 	.short	(.L_4570 - .L_4569)


	//   ....[0]....
.L_4569:
        /*004c*/ 	.word	0x00000d00


	//   ....[1]....
        /*0050*/ 	.word	0x00000d60


	//   ....[2]....
        /*0054*/ 	.word	0x00001230


	//----- nvinfo : EIATTR_MAX_THREADS
	.align		4
.L_4570:
        /*0058*/ 	.byte	0x04, 0x05
        /*005a*/ 	.short	(.L_4572 - .L_4571)
.L_4571:
        /*005c*/ 	.word	0x00000080
        /*0060*/ 	.word	0x00000001
        /*0064*/ 	.word	0x00000001


	//----- nvinfo : EIATTR_CRS_STACK_SIZE
	.align		4
.L_4572:
        /*0068*/ 	.byte	0x04, 0x1e
        /*006a*/ 	.short	(.L_4574 - .L_4573)
.L_4573:
        /*006c*/ 	.word	0x00000000


	//----- nvinfo : EIATTR_CBANK_PARAM_SIZE
	.align		4
.L_4574:
        /*0070*/ 	.byte	0x03, 0x19
        /*0072*/ 	.short	0x0038


	//----- nvinfo : EIATTR_PARAM_CBANK
	.align		4
        /*0074*/ 	.byte	0x04, 0x0a
        /*0076*/ 	.short	(.L_4576 - .L_4575)
	.align		4
.L_4575:
        /*0078*/ 	.word	index@(.nv.constant0._ZN2at6native29vectorized_elementwise_kernelILi2EZNS0_54_GLOBAL__N__d8c5977b_16_LinearAlgebra_cu_35b291db_316116addr_kernel_cudaERNS_14TensorIteratorERKN3c106ScalarES8_EUlbbbE_St5arrayIPcLm4EEEEviT0_T1_)
        /*007c*/ 	.short	0x0380
        /*007e*/ 	.short	0x0038


	//----- nvinfo : EIATTR_SW_WAR
	.align		4
.L_4576:
        /*0080*/ 	.byte	0x04, 0x36
        /*0082*/ 	.short	(.L_4578 - .L_4577)
.L_4577:
        /*0084*/ 	.word	0x00000008
.L_4578:


//--------------------- .nv.info._ZN2at6native29vectorized_elementwise_kernelILi4EZNS0_54_GLOBAL__N__d8c5977b_16_LinearAlgebra_cu_35b291db_316116addr_kernel_cudaERNS_14TensorIteratorERKN3c106ScalarES8_EUlbbbE_St5arrayIPcLm4EEEEviT0_T1_ --------------------------
	.section	.nv.info._ZN2at6native29vectorized_elementwise_kernelILi4EZNS0_54_GLOBAL__N__d8c5977b_16_LinearAlgebra_cu_35b291db_316116addr_kernel_cudaERNS_14TensorIteratorERKN3c106ScalarES8_EUlbbbE_St5arrayIPcLm4EEEEviT0_T1_,"",@"SHT_CUDA_INFO"
	.sectionflags	@""
	.align	4


	//----- nvinfo : EIATTR_CUDA_API_VERSION
	.align		4
        /*0000*/ 	.byte	0x04, 0x37
        /*0002*/ 	.short	(.L_4580 - .L_4579)
.L_4579:
        /*0004*/ 	.word	0x00000082


	//----- nvinfo : EIATTR_KPARAM_INFO
	.align		4
.L_4580:
        /*0008*/ 	.byte	0x04, 0x17
        /*000a*/ 	.short	(.L_4582 - .L_4581)
.L_4581:
        /*000c*/ 	.word	0x00000000
        /*0010*/ 	.short	0x0002
        /*0012*/ 	.short	0x0018
        /*0014*/ 	.byte	0x00, 0xf0, 0x81, 0x00


	//----- nvinfo : EIATTR_KPARAM_INFO
	.align		4
.L_4582:
        /*0018*/ 	.byte	0x04, 0x17
        /*001a*/ 	.short	(.L_4584 - .L_4583)
.L_4583:
        /*001c*/ 	.word	0x00000000
        /*0020*/ 	.short	0x0001
        /*0022*/ 	.short	0x0008
        /*0024*/ 	.byte	0x00, 0xf0, 0x41, 0x00


	//----- nvinfo : EIATTR_KPARAM_INFO
	.align		4
.L_4584:
        /*0028*/ 	.byte	0x04, 0x17
        /*002a*/ 	.short	(.L_4586 - .L_4585)
.L_4585:
        /*002c*/ 	.word	0x00000000
        /*0030*/ 	.short	0x0000
        /*0032*/ 	.short	0x0000
        /*0034*/ 	.byte	0x00, 0xf0, 0x11, 0x00


	//----- nvinfo : EIATTR_SPARSE_MMA_MASK
	.align		4
.L_4586:
        /*0038*/ 	.byte	0x03, 0x50
        /*003a*/ 	.short	0x0000


	//----- nvinfo : EIATTR_MAXREG_COUNT
	.align		4
        /*003c*/ 	.byte	0x03, 0x1b
        /*003e*/ 	.short	0x00ff


	//----- nvinfo : EIATTR_MERCURY_ISA_VERSION
	.align		4
        /*0040*/ 	.byte	0x03, 0x5f
        /*0042*/ 	.short	0x0101


	//----- nvinfo : EIATTR_VRC_CTA_INIT_COUNT
	.align		4
        /*0044*/ 	.byte	0x02, 0x4a
	.zero		1
	.zero		1


	//----- nvinfo : EIATTR_EXIT_INSTR_OFFSETS
	.align		4
        /*0048*/ 	.byte	0x04, 0x1c
        /*004a*/ 	.short	(.L_4588 - .L_4587)


	//   ....[0]....
.L_4587:
        /*004c*/ 	.word	0x00000d00


	//   ....[1]....
        /*0050*/ 	.word	0x00000d60


	//   ....[2]....
        /*0054*/ 	.word	0x000011f0


	//----- nvinfo : EIATTR_MAX_THREADS
	.align		4
.L_4588:
        /*0058*/ 	.byte	0x04, 0x05
        /*005a*/ 	.short	(.L_4590 - .L_4589)
.L_4589:
        /*005c*/ 	.word	0x00000080
        /*0060*/ 	.word	0x00000001
        /*0064*/ 	.word	0x00000001


	//----- nvinfo : EIATTR_CRS_STACK_SIZE
	.align		4
.L_4590:
        /*0068*/ 	.byte	0x04, 0x1e
        /*006a*/ 	.short	(.L_4592 - .L_4591)
.L_4591:
        /*006c*/ 	.word	0x00000000


	//----- nvinfo : EIATTR_CBANK_PARAM_SIZE
	.align		4
.L_4592:
        /*0070*/ 	.byte	0x03, 0x19
        /*0072*/ 	.short	0x0038


	//----- nvinfo : EIATTR_PARAM_CBANK
	.align		4
        /*0074*/ 	.byte	0x04, 0x0a
        /*0076*/ 	.short	(.L_4594 - .L_4593)
	.align		4
.L_4593:
        /*0078*/ 	.word	index@(.nv.constant0._ZN2at6native29vectorized_elementwise_kernelILi4EZNS0_54_GLOBAL__N__d8c5977b_16_LinearAlgebra_cu_35b291db_316116addr_kernel_cudaERNS_14TensorIteratorERKN3c106ScalarES8_EUlbbbE_St5arrayIPcLm4EEEEviT0_T1_)
        /*007c*/ 	.short	0x0380
        /*007e*/ 	.short	0x0038


	//----- nvinfo : EIATTR_SW_WAR
	.align		4
.L_4594:
        /*0080*/ 	.byte	0x04, 0x36
        /*0082*/ 	.short	(.L_4596 - .L_4595)
.L_4595:
        /*0084*/ 	.word	0x00000008
.L_4596:


//--------------------- .nv.info._ZN2at6native29vectorized_elementwise_kernelILi8EZNS0_54_GLOBAL__N__d8c5977b_16_LinearAlgebra_cu_35b291db_316116addr_kernel_cudaERNS_14TensorIteratorERKN3c106ScalarES8_EUlbbbE_St5arrayIPcLm4EEEEviT0_T1_ --------------------------
	.section	.nv.info._ZN2at6native29vectorized_elementwise_kernelILi8EZNS0_54_GLOBAL__N__d8c5977b_16_LinearAlgebra_cu_35b291db_316116addr_kernel_cudaERNS_14TensorIteratorERKN3c106ScalarES8_EUlbbbE_St5arrayIPcLm4EEEEviT0_T1_,"",@"SHT_CUDA_INFO"
	.sectionflags	@""
	.align	4


	//----- nvinfo : EIATTR_CUDA_API_VERSION
	.align		4
        /*0000*/ 	.byte	0x04, 0x37
        /*0002*/ 	.short	(.L_4598 - .L_4597)
.L_4597:
        /*0004*/ 	.word	0x00000082


	//----- nvinfo : EIATTR_KPARAM_INFO
	.align		4
.L_4598:
        /*0008*/ 	.byte	0x04, 0x17
        /*000a*/ 	.short	(.L_4600 - .L_4599)
.L_4599:
        /*000c*/ 	.word	0x00000000
        /*0010*/ 	.short	0x0002
        /*0012*/ 	.short	0x0018
        /*0014*/ 	.byte	0x00, 0xf0, 0x81, 0x00


	//----- nvinfo : EIATTR_KPARAM_INFO
	.align		4
.L_4600:
        /*0018*/ 	.byte	0x04, 0x17
        /*001a*/ 	.short	(.L_4602 - .L_4601)
.L_4601:
        /*001c*/ 	.word	0x00000000
        /*0020*/ 	.short	0x0001
        /*0022*/ 	.short	0x0008
        /*0024*/ 	.byte	0x00, 0xf0, 0x41, 0x00


	//----- nvinfo : EIATTR_KPARAM_INFO
	.align		4
.L_4602:
        /*0028*/ 	.byte	0x04, 0x17
        /*002a*/ 	.short	(.L_4604 - .L_4603)
.L_4603:
        /*002c*/ 	.word	0x00000000
        /*0030*/ 	.short	0x0000
        /*0032*/ 	.short	0x0000
        /*0034*/ 	.byte	0x00, 0xf0, 0x11, 0x00


	//----- nvinfo : EIATTR_SPARSE_MMA_MASK
	.align		4
.L_4604:
        /*0038*/ 	.byte	0x03, 0x50
        /*003a*/ 	.short	0x0000


	//----- nvinfo : EIATTR_MAXREG_COUNT
	.align		4
        /*003c*/ 	.byte	0x03, 0x1b
        /*003e*/ 	.short	0x00ff


	//----- nvinfo : EIATTR_MERCURY_ISA_VERSION
	.align		4
        /*0040*/ 	.byte	0x03, 0x5f
        /*0042*/ 	.short	0x0101


	//----- nvinfo : EIATTR_VRC_CTA_INIT_COUNT
	.align		4
        /*0044*/ 	.byte	0x02, 0x4a
	.zero		1
	.zero		1


	//----- nvinfo : EIATTR_EXIT_INSTR_OFFSETS
	.align		4
        /*0048*/ 	.byte	0x04, 0x1c
        /*004a*/ 	.short	(.L_4606 - .L_4605)


	//   ....[0]....
.L_4605:
        /*004c*/ 	.word	0x00000d00


	//   ....[1]....
        /*0050*/ 	.word	0x00000d60


	//   ....[2]....
        /*0054*/ 	.word	0x000011c0


	//----- nvinfo : EIATTR_MAX_THREADS
	.align		4
.L_4606:
        /*0058*/ 	.byte	0x04, 0x05
        /*005a*/ 	.short	(.L_4608 - .L_4607)
.L_4607:
        /*005c*/ 	.word	0x00000080
        /*0060*/ 	.word	0x00000001
        /*0064*/ 	.word	0x00000001


	//----- nvinfo : EIATTR_CRS_STACK_SIZE
	.align		4
.L_4608:
        /*0068*/ 	.byte	0x04, 0x1e
        /*006a*/ 	.short	(.L_4610 - .L_4609)
.L_4609:
        /*006c*/ 	.word	0x00000000


	//----- nvinfo : EIATTR_CBANK_PARAM_SIZE
	.align		4
.L_4610:
        /*0070*/ 	.byte	0x03, 0x19
        /*0072*/ 	.short	0x0038


	//----- nvinfo : EIATTR_PARAM_CBANK
	.align		4
        /*0074*/ 	.byte	0x04, 0x0a
        /*0076*/ 	.short	(.L_4612 - .L_4611)
	.align		4
.L_4611:
        /*0078*/ 	.word	index@(.nv.constant0._ZN2at6native29vectorized_elementwise_kernelILi8EZNS0_54_GLOBAL__N__d8c5977b_16_LinearAlgebra_cu_35b291db_316116addr_kernel_cudaERNS_14TensorIteratorERKN3c106ScalarES8_EUlbbbE_St5arrayIPcLm4EEEEviT0_T1_)
        /*007c*/ 	.short	0x0380
        /*007e*/ 	.short	0x0038


	//----- nvinfo : EIATTR_SW_WAR
	.align		4
.L_4612:
        /*0080*/ 	.byte	0x04, 0x36
        /*0082*/ 	.short	(.L_4614 - .L_4613)
.L_4613:
        /*0084*/ 	.word	0x00000008
.L_4614:


//--------------------- .nv.callgraph             --------------------------
	.section	.nv.callgraph,"",@"SHT_CUDA_CALLGRAPH"
	.align	4
	.sectionentsize	8
	.align		4
        /*0000*/ 	.word	0x00000000
	.align		4
        /*0004*/ 	.word	0xffffffff
	.align		4
        /*0008*/ 	.word	index@(_ZN2at6native18elementwise_kernelILi128ELi4EZNS0_15gpu_kernel_implIZZZNS0_54_GLOBAL__N__d8c5977b_16_LinearAlgebra_cu_35b291db_316116addr_kernel_cudaERNS_14TensorIteratorERKN3c106ScalarES9_ENKUlvE_clEvENKUlvE9_clEvEUlNS6_4HalfESC_SC_E0_EEvRNS_18TensorIteratorBaseERKT_EUliE_EEviT1_)
	.align		4
        /*000c*/ 	.word	index@(__assertfail)
	.align		4
        /*0010*/ 	.word	index@(_ZN2at6native27unrolled_elementwise_kernelIZZZNS0_54_GLOBAL__N__d8c5977b_16_LinearAlgebra_cu_35b291db_316116addr_kernel_cudaERNS_14TensorIteratorERKN3c106ScalarES8_ENKUlvE_clEvENKUlvE9_clEvEUlNS5_4HalfESB_SB_E0_St5arrayIPcLm4EELi4E23TrivialOffsetCalculatorILi3EjESG_ILi1EjENS0_6memory12LoadWithCastILi3EEENSJ_13StoreWithCastILi1EEEEEviT_T0_T2_T3_T4_T5_)
	.align		4
        /*0014*/ 	.word	index@(__assertfail)
	.align		4
        /*0018*/ 	.word	index@(_ZN2at6native18elementwise_kernelILi128ELi4EZNS0_15gpu_kernel_implIZZZNS0_54_GLOBAL__N__d8c5977b_16_LinearAlgebra_cu_35b291db_316116addr_kernel_cudaERNS_14TensorIteratorERKN3c106ScalarES9_ENKUlvE_clEvENKUlvE9_clEvEUlNS6_4HalfESC_SC_E_EEvRNS_18TensorIteratorBaseERKT_EUliE_EEviT1_)
	.align		4
        /*001c*/ 	.word	index@(__assertfail)
	.align		4
        /*0020*/ 	.word	index@(_ZN2at6native27unrolled_elementwise_kernelIZZZNS0_54_GLOBAL__N__d8c5977b_16_LinearAlgebra_cu_35b291db_316116addr_kernel_cudaERNS_14TensorIteratorERKN3c106ScalarES8_ENKUlvE_clEvENKUlvE9_clEvEUlNS5_4HalfESB_SB_E_St5arrayIPcLm4EELi4E23TrivialOffsetCalculatorILi3EjESG_ILi1EjENS0_6memory12LoadWithCastILi3EEENSJ_13StoreWithCastILi1EEEEEviT_T0_T2_T3_T4_T5_)
	.align		4
        /*0024*/ 	.word	index@(__assertfail)
	.align		4
        /*0028*/ 	.word	index@(_ZN2at6native18elementwise_kernelILi128ELi4EZNS0_15gpu_kernel_implIZZZNS0_54_GLOBAL__N__d8c5977b_16_LinearAlgebra_cu_35b291db_316116addr_kernel_cudaERNS_14TensorIteratorERKN3c106ScalarES9_ENKUlvE_clEvENKUlvE8_clEvEUlNS6_8BFloat16ESC_SC_E0_EEvRNS_18TensorIteratorBaseERKT_EUliE_EEviT1_)
	.align		4
        /*002c*/ 	.word	index@(__assertfail)
	.align		4
        /*0030*/ 	.word	index@(_ZN2at6native27unrolled_elementwise_kernelIZZZNS0_54_GLOBAL__N__d8c5977b_16_LinearAlgebra_cu_35b291db_316116addr_kernel_cudaERNS_14TensorIteratorERKN3c106ScalarES8_ENKUlvE_clEvENKUlvE8_clEvEUlNS5_8BFloat16ESB_SB_E0_St5arrayIPcLm4EELi4E23TrivialOffsetCalculatorILi3EjESG_ILi1EjENS0_6memory12LoadWithCastILi3EEENSJ_13StoreWithCastILi1EEEEEviT_T0_T2_T3_T4_T5_)
	.align		4
        /*0034*/ 	.word	index@(__assertfail)
	.align		4
        /*0038*/ 	.word	index@(_ZN2at6native18elementwise_kernelILi128ELi4EZNS0_15gpu_kernel_implIZZZNS0_54_GLOBAL__N__d8c5977b_16_LinearAlgebra_cu_35b291db_316116addr_kernel_cudaERNS_14TensorIteratorERKN3c106ScalarES9_ENKUlvE_clEvENKUlvE8_clEvEUlNS6_8BFloat16ESC_SC_E_EEvRNS_18TensorIteratorBaseERKT_EUliE_EEviT1_)
	.align		4
        /*003c*/ 	.word	index@(__assertfail)
	.align		4
        /*0040*/ 	.word	index@(_ZN2at6native27unrolled_elementwise_kernelIZZZNS0_54_GLOBAL__N__d8c5977b_16_LinearAlgebra_cu_35b291db_316116addr_kernel_cudaERNS_14TensorIteratorERKN3c106ScalarES8_ENKUlvE_clEvENKUlvE8_clEvEUlNS5_8BFloat16ESB_SB_E_St5arrayIPcLm4EELi4E23TrivialOffsetCalculatorILi3EjESG_ILi1EjENS0_6memory12LoadWithCastILi3EEENSJ_13StoreWithCastILi1EEEEEviT_T0_T2_T3_T4_T5_)
	.align		4
        /*0044*/ 	.word	index@(__assertfail)
	.align		4
        /*0048*/ 	.word	index@(_ZN2at6native18elementwise_kernelILi128ELi4EZNS0_15gpu_kernel_implIZZZNS0_54_GLOBAL__N__d8c5977b_16_LinearAlgebra_cu_35b291db_316116addr_kernel_cudaERNS_14TensorIteratorERKN3c106ScalarES9_ENKUlvE_clEvENKUlvE7_clEvEUlNS6_7complexIfEESD_SD_E0_EEvRNS_18TensorIteratorBaseERKT_EUliE_EEviT1_)
	.align		4
        /*004c*/ 	.word	index@(__assertfail)
	.align		4
        /*0050*/ 	.word	index@(_ZN2at6native27unrolled_elementwise_kernelIZZZNS0_54_GLOBAL__N__d8c5977b_16_LinearAlgebra_cu_35b291db_316116addr_kernel_cudaERNS_14TensorIteratorERKN3c106ScalarES8_ENKUlvE_clEvENKUlvE7_clEvEUlNS5_7complexIfEESC_SC_E0_St5arrayIPcLm4EELi4E23TrivialOffsetCalculatorILi3EjESH_ILi1EjENS0_6memory12LoadWithCastILi3EEENSK_13StoreWithCastILi1EEEEEviT_T0_T2_T3_T4_T5_)
	.align		4
        /*0054*/ 	.word	index@(__assertfail)
	.align		4
        /*0058*/ 	.word	index@(_ZN2at6native18elementwise_kernelILi128ELi4EZNS0_15gpu_kernel_implIZZZNS0_54_GLOBAL__N__d8c5977b_16_LinearAlgebra_cu_35b291db_316116addr_kernel_cudaERNS_14TensorIteratorERKN3c106ScalarES9_ENKUlvE_clEvENKUlvE7_clEvEUlNS6_7complexIfEESD_SD_E_EEvRNS_18TensorIteratorBaseERKT_EUliE_EEviT1_)
	.align		4
        /*005c*/ 	.word	index@(__assertfail)
	.align		4
        /*0060*/ 	.word	index@(_ZN2at6native27unrolled_elementwise_kernelIZZZNS0_54_GLOBAL__N__d8c5977b_16_LinearAlgebra_cu_35b291db_316116addr_kernel_cudaERNS_14TensorIteratorERKN3c106ScalarES8_ENKUlvE_clEvENKUlvE7_clEvEUlNS5_7complexIfEESC_SC_E_St5arrayIPcLm4EELi4E23TrivialOffsetCalculatorILi3EjESH_ILi1EjENS0_6memory12LoadWithCastILi3EEENSK_13StoreWithCastILi1EEEEEviT_T0_T2_T3_T4_T5_)
	.align		4
        /*0064*/ 	.word	index@(__assertfail)
	.align		4
        /*0068*/ 	.word	index@(_ZN2at6native18elementwise_kernelILi128ELi4EZNS0_15gpu_kernel_implIZZZNS0_54_GLOBAL__N__d8c5977b_16_LinearAlgebra_cu_35b291db_316116addr_kernel_cudaERNS_14TensorIteratorERKN3c106ScalarES9_ENKUlvE_clEvENKUlvE6_clEvEUlNS6_7complexIdEESD_SD_E0_EEvRNS_18TensorIteratorBaseERKT_EUliE_EEviT1_)
	.align		4
        /*006c*/ 	.word	index@(__assertfail)
	.align		4
        /*0070*/ 	.word	index@(_ZN2at6native27unrolled_elementwise_kernelIZZZNS0_54_GLOBAL__N__d8c5977b_16_LinearAlgebra_cu_35b291db_316116addr_kernel_cudaERNS_14TensorIteratorERKN3c106ScalarES8_ENKUlvE_clEvENKUlvE6_clEvEUlNS5_7complexIdEESC_SC_E0_St5arrayIPcLm4EELi4E23TrivialOffsetCalculatorILi3EjESH_ILi1EjENS0_6memory12LoadWithCastILi3EEENSK_13StoreWithCastILi1EEEEEviT_T0_T2_T3_T4_T5_)
	.align		4
        /*0074*/ 	.word	index@(__assertfail)
	.align		4
        /*0078*/ 	.word	index@(_ZN2at6native18elementwise_kernelILi128ELi4EZNS0_15gpu_kernel_implIZZZNS0_54_GLOBAL__N__d8c5977b_16_LinearAlgebra_cu_35b291db_316116addr_kernel_cudaERNS_14TensorIteratorERKN3c106ScalarES9_ENKUlvE_clEvENKUlvE6_clEvEUlNS6_7complexIdEESD_SD_E_EEvRNS_18TensorIteratorBaseERKT_EUliE_EEviT1_)
	.align		4
        /*007c*/ 	.word	index@(__assertfail)
	.align		4
        /*0080*/ 	.word	index@(_ZN2at6native27unrolled_elementwise_kernelIZZZNS0_54_GLOBAL__N__d8c5977b_16_LinearAlgebra_cu_35b291db_316116addr_kernel_cudaERNS_14TensorIteratorERKN3c106ScalarES8_ENKUlvE_clEvENKUlvE6_clEvEUlNS5_7complexIdEESC_SC_E_St5arrayIPcLm4EELi4E23TrivialOffsetCalculatorILi3EjESH_ILi1EjENS0_6memory12LoadWithCastILi3EEENSK_13StoreWithCastILi1EEEEEviT_T0_T2_T3_T4_T5_)
	.align		4
        /*0084*/ 	.word	index@(__assertfail)
	.align		4
        /*0088*/ 	.word	index@(_ZN2at6native18elementwise_kernelILi128ELi4EZNS0_15gpu_kernel_implIZZZNS0_54_GLOBAL__N__d8c5977b_16_LinearAlgebra_cu_35b291db_316116addr_kernel_cudaERNS_14TensorIteratorERKN3c106ScalarES9_ENKUlvE_clEvENKUlvE5_clEvEUlfffE0_EEvRNS_18TensorIteratorBaseERKT_EUliE_EEviT1_)
	.align		4
        /*008c*/ 	.word	index@(__assertfail)
	.align		4
        /*0090*/ 	.word	index@(_ZN2at6native27unrolled_elementwise_kernelIZZZNS0_54_GLOBAL__N__d8c5977b_16_LinearAlgebra_cu_35b291db_316116addr_kernel_cudaERNS_14TensorIteratorERKN3c106ScalarES8_ENKUlvE_clEvENKUlvE5_clEvEUlfffE0_St5arrayIPcLm4EELi4E23TrivialOffsetCalculatorILi3EjESF_ILi1EjENS0_6memory12LoadWithCastILi3EEENSI_13StoreWithCastILi1EEEEEviT_T0_T2_T3_T4_T5_)
	.align		4
        /*0094*/ 	.word	index@(__assertfail)
	.align		4
        /*0098*/ 	.word	index@(_ZN2at6native18elementwise_kernelILi128ELi4EZNS0_15gpu_kernel_implIZZZNS0_54_GLOBAL__N__d8c5977b_16_LinearAlgebra_cu_35b291db_316116addr_kernel_cudaERNS_14TensorIteratorERKN3c106ScalarES9_ENKUlvE_clEvENKUlvE5_clEvEUlfffE_EEvRNS_18TensorIteratorBaseERKT_EUliE_EEviT1_)
	.align		4
        /*009c*/ 	.word	index@(__assertfail)
	.align		4
        /*00a0*/ 	.word	index@(_ZN2at6native27unrolled_elementwise_kernelIZZZNS0_54_GLOBAL__N__d8c5977b_16_LinearAlgebra_cu_35b291db_316116addr_kernel_cudaERNS_14TensorIteratorERKN3c106ScalarES8_ENKUlvE_clEvENKUlvE5_clEvEUlfffE_St5arrayIPcLm4EELi4E23TrivialOffsetCalculatorILi3EjESF_ILi1EjENS0_6memory12LoadWithCastILi3EEENSI_13StoreWithCastILi1EEEEEviT_T0_T2_T3_T4_T5_)
	.align		4
        /*00a4*/ 	.word	index@(__assertfail)
	.align		4
        /*00a8*/ 	.word	index@(_ZN2at6native18elementwise_kernelILi128ELi4EZNS0_15gpu_kernel_implIZZZNS0_54_GLOBAL__N__d8c5977b_16_LinearAlgebra_cu_35b291db_316116addr_kernel_cudaERNS_14TensorIteratorERKN3c106ScalarES9_ENKUlvE_clEvENKUlvE4_clEvEUldddE0_EEvRNS_18TensorIteratorBaseERKT_EUliE_EEviT1_)
	.align		4
        /*00ac*/ 	.word	index@(__assertfail)
	.align		4
        /*00b0*/ 	.word	index@(_ZN2at6native27unrolled_elementwise_kernelIZZZNS0_54_GLOBAL__N__d8c5977b_16_LinearAlgebra_cu_35b291db_316116addr_kernel_cudaERNS_14TensorIteratorERKN3c106ScalarES8_ENKUlvE_clEvENKUlvE4_clEvEUldddE0_St5arrayIPcLm4EELi4E23TrivialOffsetCalculatorILi3EjESF_ILi1EjENS0_6memory12LoadWithCastILi3EEENSI_13StoreWithCastILi1EEEEEviT_T0_T2_T3_T4_T5_)
	.align		4
        /*00b4*/ 	.word	index@(__assertfail)
	.align		4
        /*00b8*/ 	.word	index@(_ZN2at6native18elementwise_kernelILi128ELi4EZNS0_15gpu_kernel_implIZZZNS0_54_GLOBAL__N__d8c5977b_16_LinearAlgebra_cu_35b291db_316116addr_kernel_cudaERNS_14TensorIteratorERKN3c106ScalarES9_ENKUlvE_clEvENKUlvE4_clEvEUldddE_EEvRNS_18TensorIteratorBaseERKT_EUliE_EEviT1_)
	.align		4
        /*00bc*/ 	.word	index@(__assertfail)
	.align		4
        /*00c0*/ 	.word	index@(_ZN2at6native27unrolled_elementwise_kernelIZZZNS0_54_GLOBAL__N__d8c5977b_16_LinearAlgebra_cu_35b291db_316116addr_kernel_cudaERNS_14TensorIteratorERKN3c106ScalarES8_ENKUlvE_clEvENKUlvE4_clEvEUldddE_St5arrayIPcLm4EELi4E23TrivialOffsetCalculatorILi3EjESF_ILi1EjENS0_6memory12LoadWithCastILi3EEENSI_13StoreWithCastILi1EEEEEviT_T0_T2_T3_T4_T5_)
	.align		4
        /*00c4*/ 	.word	index@(__assertfail)
	.align		4
        /*00c8*/ 	.word	index@(_ZN2at6native18elementwise_kernelILi128ELi4EZNS0_15gpu_kernel_implIZZZNS0_54_GLOBAL__N__d8c5977b_16_LinearAlgebra_cu_35b291db_316116addr_kernel_cudaERNS_14TensorIteratorERKN3c106ScalarES9_ENKUlvE_clEvENKUlvE3_clEvEUlsssE0_EEvRNS_18TensorIteratorBaseERKT_EUliE_EEviT1_)
	.align		4
        /*00cc*/ 	.word	index@(__assertfail)
	.align		4
        /*00d0*/ 	.word	index@(_ZN2at6native27unrolled_elementwise_kernelIZZZNS0_54_GLOBAL__N__d8c5977b_16_LinearAlgebra_cu_35b291db_316116addr_kernel_cudaERNS_14TensorIteratorERKN3c106ScalarES8_ENKUlvE_clEvENKUlvE3_clEvEUlsssE0_St5arrayIPcLm4EELi4E23TrivialOffsetCalculatorILi3EjESF_ILi1EjENS0_6memory12LoadWithCastILi3EEENSI_13StoreWithCastILi1EEEEEviT_T0_T2_T3_T4_T5_)
	.align		4
        /*00d4*/ 	.word	index@(__assertfail)
	.align		4
        /*00d8*/ 	.word	index@(_ZN2at6native18elementwise_kernelILi128ELi4EZNS0_15gpu_kernel_implIZZZNS0_54_GLOBAL__N__d8c5977b_16_LinearAlgebra_cu_35b291db_316116addr_kernel_cudaERNS_14TensorIteratorERKN3c106ScalarES9_ENKUlvE_clEvENKUlvE3_clEvEUlsssE_EEvRNS_18TensorIteratorBaseERKT_EUliE_EEviT1_)
	.align		4
        /*00dc*/ 	.word	index@(__assertfail)
	.align		4
        /*00e0*/ 	.word	index@(_ZN2at6native27unrolled_elementwise_kernelIZZZNS0_54_GLOBAL__N__d8c5977b_16_LinearAlgebra_cu_35b291db_316116addr_kernel_cudaERNS_14TensorIteratorERKN3c106ScalarES8_ENKUlvE_clEvENKUlvE3_clEvEUlsssE_St5arrayIPcLm4EELi4E23TrivialOffsetCalculatorILi3EjESF_ILi1EjENS0_6memory12LoadWithCastILi3EEENSI_13StoreWithCastILi1EEEEEviT_T0_T2_T3_T4_T5_)
	.align		4
        /*00e4*/ 	.word	index@(__assertfail)
	.align		4
        /*00e8*/ 	.word	index@(_ZN2at6native18elementwise_kernelILi128ELi4EZNS0_15gpu_kernel_implIZZZNS0_54_GLOBAL__N__d8c5977b_16_LinearAlgebra_cu_35b291db_316116addr_kernel_cudaERNS_14TensorIteratorERKN3c106ScalarES9_ENKUlvE_clEvENKUlvE2_clEvEUllllE0_EEvRNS_18TensorIteratorBaseERKT_EUliE_EEviT1_)
	.align		4
        /*00ec*/ 	.word	index@(__assertfail)
	.align		4
        /*00f0*/ 	.word	index@(_ZN2at6native27unrolled_elementwise_kernelIZZZNS0_54_GLOBAL__N__d8c5977b_16_LinearAlgebra_cu_35b291db_316116addr_kernel_cudaERNS_14TensorIteratorERKN3c106ScalarES8_ENKUlvE_clEvENKUlvE2_clEvEUllllE0_St5arrayIPcLm4EELi4E23TrivialOffsetCalculatorILi3EjESF_ILi1EjENS0_6memory12LoadWithCastILi3EEENSI_13StoreWithCastILi1EEEEEviT_T0_T2_T3_T4_T5_)
	.align		4
        /*00f4*/ 	.word	index@(__assertfail)
	.align		4
        /*00f8*/ 	.word	index@(_ZN2at6native18elementwise_kernelILi128ELi4EZNS0_15gpu_kernel_implIZZZNS0_54_GLOBAL__N__d8c5977b_16_LinearAlgebra_cu_35b291db_316116addr_kernel_cudaERNS_14TensorIteratorERKN3c106ScalarES9_ENKUlvE_clEvENKUlvE2_clEvEUllllE_EEvRNS_18TensorIteratorBaseERKT_EUliE_EEviT1_)
	.align		4
        /*00fc*/ 	.word	index@(__assertfail)
	.align		4
        /*0100*/ 	.word	index@(_ZN2at6native27unrolled_elementwise_kernelIZZZNS0_54_GLOBAL__N__d8c5977b_16_LinearAlgebra_cu_35b291db_316116addr_kernel_cudaERNS_14TensorIteratorERKN3c106ScalarES8_ENKUlvE_clEvENKUlvE2_clEvEUllllE_St5arrayIPcLm4EELi4E23TrivialOffsetCalculatorILi3EjESF_ILi1EjENS0_6memory12LoadWithCastILi3EEENSI_13StoreWithCastILi1EEEEEviT_T0_T2_T3_T4_T5_)
	.align		4
        /*0104*/ 	.word	index@(__assertfail)
	.align		4
        /*0108*/ 	.word	index@(_ZN2at6native18elementwise_kernelILi128ELi4EZNS0_15gpu_kernel_implIZZZNS0_54_GLOBAL__N__d8c5977b_16_LinearAlgebra_cu_35b291db_316116addr_kernel_cudaERNS_14TensorIteratorERKN3c106ScalarES9_ENKUlvE_clEvENKUlvE1_clEvEUliiiE0_EEvRNS_18TensorIteratorBaseERKT_EUliE_EEviT1_)
	.align		4
        /*010c*/ 	.word	index@(__assertfail)
	.align		4
        /*0110*/ 	.word	index@(_ZN2at6native27unrolled_elementwise_kernelIZZZNS0_54_GLOBAL__N__d8c5977b_16_LinearAlgebra_cu_35b291db_316116addr_kernel_cudaERNS_14TensorIteratorERKN3c106ScalarES8_ENKUlvE_clEvENKUlvE1_clEvEUliiiE0_St5arrayIPcLm4EELi4E23TrivialOffsetCalculatorILi3EjESF_ILi1EjENS0_6memory12LoadWithCastILi3EEENSI_13StoreWithCastILi1EEEEEviT_T0_T2_T3_T4_T5_)
	.align		4
        /*0114*/ 	.word	index@(__assertfail)
	.align		4
        /*0118*/ 	.word	index@(_ZN2at6native18elementwise_kernelILi128ELi4EZNS0_15gpu_kernel_implIZZZNS0_54_GLOBAL__N__d8c5977b_16_LinearAlgebra_cu_35b291db_316116addr_kernel_cudaERNS_14TensorIteratorERKN3c106ScalarES9_ENKUlvE_clEvENKUlvE1_clEvEUliiiE_EEvRNS_18TensorIteratorBaseERKT_EUliE_EEviT1_)
	.align		4
        /*011c*/ 	.word	index@(__assertfail)
	.align		4
        /*0120*/ 	.word	index@(_ZN2at6native27unrolled_elementwise_kernelIZZZNS0_54_GLOBAL__N__d8c5977b_16_LinearAlgebra_cu_35b291db_316116addr_kernel_cudaERNS_14TensorIteratorERKN3c106ScalarES8_ENKUlvE_clEvENKUlvE1_clEvEUliiiE_St5arrayIPcLm4EELi4E23TrivialOffsetCalculatorILi3EjESF_ILi1EjENS0_6memory12LoadWithCastILi3EEENSI_13StoreWithCastILi1EEEEEviT_T0_T2_T3_T4_T5_)
	.align		4
        /*0124*/ 	.word	index@(__assertfail)
	.align		4
        /*0128*/ 	.word	index@(_ZN2at6native18elementwise_kernelILi128ELi4EZNS0_15gpu_kernel_implIZZZNS0_54_GLOBAL__N__d8c5977b_16_LinearAlgebra_cu_35b291db_316116addr_kernel_cudaERNS_14TensorIteratorERKN3c106ScalarES9_ENKUlvE_clEvENKUlvE0_clEvEUlaaaE0_EEvRNS_18TensorIteratorBaseERKT_EUliE_EEviT1_)
	.align		4
        /*012c*/ 	.word	index@(__assertfail)
	.align		4
        /*0130*/ 	.word	index@(_ZN2at6native27unrolled_elementwise_kernelIZZZNS0_54_GLOBAL__N__d8c5977b_16_LinearAlgebra_cu_35b291db_316116addr_kernel_cudaERNS_14TensorIteratorERKN3c106ScalarES8_ENKUlvE_clEvENKUlvE0_clEvEUlaaaE0_St5arrayIPcLm4EELi4E23TrivialOffsetCalculatorILi3EjESF_ILi1EjENS0_6memory12LoadWithCastILi3EEENSI_13StoreWithCastILi1EEEEEviT_T0_T2_T3_T4_T5_)
	.align		4
        /*0134*/ 	.word	index@(__assertfail)
	.align		4
        /*0138*/ 	.word	index@(_ZN2at6native18elementwise_kernelILi128ELi4EZNS0_15gpu_kernel_implIZZZNS0_54_GLOBAL__N__d8c5977b_16_LinearAlgebra_cu_35b291db_316116addr_kernel_cudaERNS_14TensorIteratorERKN3c106ScalarES9_ENKUlvE_clEvENKUlvE0_clEvEUlaaaE_EEvRNS_18TensorIteratorBaseERKT_EUliE_EEviT1_)
	.align		4
        /*013c*/ 	.word	index@(__assertfail)
	.align		4
        /*0140*/ 	.word	index@(_ZN2at6native27unrolled_elementwise_kernelIZZZNS0_54_GLOBAL__N__d8c5977b_16_LinearAlgebra_cu_35b291db_316116addr_kernel_cudaERNS_14TensorIteratorERKN3c106ScalarES8_ENKUlvE_clEvENKUlvE0_clEvEUlaaaE_St5arrayIPcLm4EELi4E23TrivialOffsetCalculatorILi3EjESF_ILi1EjENS0_6memory12LoadWithCastILi3EEENSI_13StoreWithCastILi1EEEEEviT_T0_T2_T3_T4_T5_)
	.align		4
        /*0144*/ 	.word	index@(__assertfail)
	.align		4
        /*0148*/ 	.word	index@(_ZN2at6native18elementwise_kernelILi128ELi4EZNS0_15gpu_kernel_implIZZZNS0_54_GLOBAL__N__d8c5977b_16_LinearAlgebra_cu_35b291db_316116addr_kernel_cudaERNS_14TensorIteratorERKN3c106ScalarES9_ENKUlvE_clEvENKUlvE_clEvEUlhhhE0_EEvRNS_18TensorIteratorBaseERKT_EUliE_EEviT1_)
	.align		4
        /*014c*/ 	.word	index@(__assertfail)
	.align		4
        /*0150*/ 	.word	index@(_ZN2at6native27unrolled_elementwise_kernelIZZZNS0_54_GLOBAL__N__d8c5977b_16_LinearAlgebra_cu_35b291db_316116addr_kernel_cudaERNS_14TensorIteratorERKN3c106ScalarES8_ENKUlvE_clEvENKUlvE_clEvEUlhhhE0_St5arrayIPcLm4EELi4E23TrivialOffsetCalculatorILi3EjESF_ILi1EjENS0_6memory12LoadWithCastILi3EEENSI_13StoreWithCastILi1EEEEEviT_T0_T2_T3_T4_T5_)
	.align		4
        /*0154*/ 	.word	index@(__assertfail)
	.align		4
        /*0158*/ 	.word	index@(_ZN2at6native18elementwise_kernelILi128ELi4EZNS0_15gpu_kernel_implIZZZNS0_54_GLOBAL__N__d8c5977b_16_LinearAlgebra_cu_35b291db_316116addr_kernel_cudaERNS_14TensorIteratorERKN3c106ScalarES9_ENKUlvE_clEvENKUlvE_clEvEUlhhhE_EEvRNS_18TensorIteratorBaseERKT_EUliE_EEviT1_)
	.align		4
        /*015c*/ 	.word	index@(__assertfail)
	.align		4
        /*0160*/ 	.word	index@(_ZN2at6native27unrolled_elementwise_kernelIZZZNS0_54_GLOBAL__N__d8c5977b_16_LinearAlgebra_cu_35b291db_316116addr_kernel_cudaERNS_14TensorIteratorERKN3c106ScalarES8_ENKUlvE_clEvENKUlvE_clEvEUlhhhE_St5arrayIPcLm4EELi4E23TrivialOffsetCalculatorILi3EjESF_ILi1EjENS0_6memory12LoadWithCastILi3EEENSI_13StoreWithCastILi1EEEEEviT_T0_T2_T3_T4_T5_)
	.align		4
        /*0164*/ 	.word	index@(__assertfail)
	.align		4
        /*0168*/ 	.word	index@(_ZN2at6native18elementwise_kernelILi128ELi4EZNS0_15gpu_kernel_implIZNS0_54_GLOBAL__N__d8c5977b_16_LinearAlgebra_cu_35b291db_316116addr_kernel_cudaERNS_14TensorIteratorERKN3c106ScalarES9_EUlbbbE0_EEvRNS_18TensorIteratorBaseERKT_EUliE_EEviT1_)
	.align		4
        /*016c*/ 	.word	index@(__assertfail)
	.align		4
        /*0170*/ 	.word	index@(_ZN2at6native27unrolled_elementwise_kernelIZNS0_54_GLOBAL__N__d8c5977b_16_LinearAlgebra_cu_35b291db_316116addr_kernel_cudaERNS_14TensorIteratorERKN3c106ScalarES8_EUlbbbE0_St5arrayIPcLm4EELi4E23TrivialOffsetCalculatorILi3EjESD_ILi1EjENS0_6memory12LoadWithCastILi3EEENSG_13StoreWithCastILi1EEEEEviT_T0_T2_T3_T4_T5_)
	.align		4
        /*0174*/ 	.word	index@(__assertfail)
	.align		4
        /*0178*/ 	.word	index@(_ZN2at6native18elementwise_kernelILi128ELi4EZNS0_15gpu_kernel_implIZNS0_54_GLOBAL__N__d8c5977b_16_LinearAlgebra_cu_35b291db_316116addr_kernel_cudaERNS_14TensorIteratorERKN3c106ScalarES9_EUlbbbE_EEvRNS_18TensorIteratorBaseERKT_EUliE_EEviT1_)
	.align		4
        /*017c*/ 	.word	index@(__assertfail)
	.align		4
        /*0180*/ 	.word	index@(_ZN2at6native27unrolled_elementwise_kernelIZNS0_54_GLOBAL__N__d8c5977b_16_LinearAlgebra_cu_35b291db_316116addr_kernel_cudaERNS_14TensorIteratorERKN3c106ScalarES8_EUlbbbE_St5arrayIPcLm4EELi4E23TrivialOffsetCalculatorILi3EjESD_ILi1EjENS0_6memory12LoadWithCastILi3EEENSG_13StoreWithCastILi1EEEEEviT_T0_T2_T3_T4_T5_)
	.align		4
        /*0184*/ 	.word	index@(__assertfail)
	.align		4
        /*0188*/ 	.word	0x00000000
	.align		4
        /*018c*/ 	.word	0xfffffffe
	.align		4
        /*0190*/ 	.word	0x00000000
	.align		4
        /*0194*/ 	.word	0xfffffffd
	.align		4
        /*0198*/ 	.word	0x00000000
	.align		4
        /*019c*/ 	.word	0xfffffffc


//--------------------- .nv.constant4             --------------------------
	.section	.nv.constant4,"a",@progbits
	.align	8
	.align		8
.nv.constant4:
        /*0000*/ 	.dword	__unnamed_1
	.align		8
        /*0008*/ 	.dword	__unnamed_2
	.align		8
        /*0010*/ 	.dword	__unnamed_3
	.align		8
        /*0018*/ 	.dword	__unnamed_4
	.align		8
        /*0020*/ 	.dword	__unnamed_5
	.align		8
        /*0028*/ 	.dword	__unnamed_6
	.align		8
        /*0030*/ 	.dword	__unnamed_7
	.align		8
        /*0038*/ 	.dword	__unnamed_8
	.align		8
        /*0040*/ 	.dword	__unnamed_9
	.align		8
        /*0048*/ 	.dword	__unnamed_10
	.align		8
        /*0050*/ 	.dword	__unnamed_11
	.align		8
        /*0058*/ 	.dword	__unnamed_12
	.align		8
        /*0060*/ 	.dword	__unnamed_13
	.align		8
        /*0068*/ 	.dword	__unnamed_14
	.align		8
        /*0070*/ 	.dword	__unnamed_15
	.align		8
        /*0078*/ 	.dword	__unnamed_16
	.align		8
        /*0080*/ 	.dword	__unnamed_17
	.align		8
        /*0088*/ 	.dword	__unnamed_18
	.align		8
        /*0090*/ 	.dword	__unnamed_19
	.align		8
        /*0098*/ 	.dword	__unnamed_20
	.align		8
        /*00a0*/ 	.dword	__unnamed_21
	.align		8
        /*00a8*/ 	.dword	__unnamed_22
	.align		8
        /*00b0*/ 	.dword	__unnamed_23
	.align		8
        /*00b8*/ 	.dword	__unnamed_24
	.align		8
        /*00c0*/ 	.dword	_ZN52_INTERNAL_d8c5977b_16_LinearAlgebra_cu_35b291db_31614cuda3std3__45__cpo5beginE
	.align		8
        /*00c8*/ 	.dword	_ZN52_INTERNAL_d8c5977b_16_LinearAlgebra_cu_35b291db_31614cuda3std3__45__cpo3endE
	.align		8
        /*00d0*/ 	.dword	_ZN52_INTERNAL_d8c5977b_16_LinearAlgebra_cu_35b291db_31614cuda3std3__45__cpo6cbeginE
	.align		8
        /*00d8*/ 	.dword	_ZN52_INTERNAL_d8c5977b_16_LinearAlgebra_cu_35b291db_31614cuda3std3__45__cpo4cendE
	.align		8
        /*00e0*/ 	.dword	_ZN52_INTERNAL_d8c5977b_16_LinearAlgebra_cu_35b291db_31614cuda3std3__45__cpo6rbeginE
	.align		8
        /*00e8*/ 	.dword	_ZN52_INTERNAL_d8c5977b_16_LinearAlgebra_cu_35b291db_31614cuda3std3__45__cpo4rendE
	.align		8
        /*00f0*/ 	.dword	_ZN52_INTERNAL_d8c5977b_16_LinearAlgebra_cu_35b291db_31614cuda3std3__45__cpo7crbeginE
	.align		8
        /*00f8*/ 	.dword	_ZN52_INTERNAL_d8c5977b_16_LinearAlgebra_cu_35b291db_31614cuda3std3__45__cpo5crendE
	.align		8
        /*0100*/ 	.dword	_ZN52_INTERNAL_d8c5977b_16_LinearAlgebra_cu_35b291db_31614cuda3std3__454_GLOBAL__N__d8c5977b_16_LinearAlgebra_cu_35b291db_31616ignoreE
	.align		8
        /*0108*/ 	.dword	_ZN52_INTERNAL_d8c5977b_16_LinearAlgebra_cu_35b291db_31614cuda3std3__419piecewise_constructE
	.align		8
        /*0110*/ 	.dword	_ZN52_INTERNAL_d8c5977b_16_LinearAlgebra_cu_35b291db_31614cuda3std3__48in_placeE
	.align		8
        /*0118*/ 	.dword	_ZN52_INTERNAL_d8c5977b_16_LinearAlgebra_cu_35b291db_31614cuda3std3__420unreachable_sentinelE
	.align		8
        /*0120*/ 	.dword	_ZN52_INTERNAL_d8c5977b_16_LinearAlgebra_cu_35b291db_31614cuda3std3__47nulloptE
	.align		8
        /*0128*/ 	.dword	_ZN52_INTERNAL_d8c5977b_16_LinearAlgebra_cu_35b291db_31614cuda3std3__48unexpectE
	.align		8
        /*0130*/ 	.dword	_ZN52_INTERNAL_d8c5977b_16_LinearAlgebra_cu_35b291db_31614cuda3std6ranges3__45__cpo4swapE
	.align		8
        /*0138*/ 	.dword	_ZN52_INTERNAL_d8c5977b_16_LinearAlgebra_cu_35b291db_31614cuda3std6ranges3__45__cpo9iter_moveE
	.align		8
        /*0140*/ 	.dword	_ZN52_INTERNAL_d8c5977b_16_LinearAlgebra_cu_35b291db_31614cuda3std6ranges3__45__cpo5beginE
	.align		8
        /*0148*/ 	.dword	_ZN52_INTERNAL_d8c5977b_16_LinearAlgebra_cu_35b291db_31614cuda3std6ranges3__45__cpo3endE
	.align		8
        /*0150*/ 	.dword	_ZN52_INTERNAL_d8c5977b_16_LinearAlgebra_cu_35b291db_31614cuda3std6ranges3__45__cpo6cbeginE
	.align		8
        /*0158*/ 	.dword	_ZN52_INTERNAL_d8c5977b_16_LinearAlgebra_cu_35b291db_31614cuda3std6ranges3__45__cpo4cendE
	.align		8
        /*0160*/ 	.dword	_ZN52_INTERNAL_d8c5977b_16_LinearAlgebra_cu_35b291db_31614cuda3std6ranges3__45__cpo7advanceE
	.align		8
        /*0168*/ 	.dword	_ZN52_INTERNAL_d8c5977b_16_LinearAlgebra_cu_35b291db_31614cuda3std6ranges3__45__cpo9iter_swapE
	.align		8
        /*0170*/ 	.dword	_ZN52_INTERNAL_d8c5977b_16_LinearAlgebra_cu_35b291db_31614cuda3std6ranges3__45__cpo4nextE
	.align		8
        /*0178*/ 	.dword	_ZN52_INTERNAL_d8c5977b_16_LinearAlgebra_cu_35b291db_31614cuda3std6ranges3__45__cpo4prevE
	.align		8
        /*0180*/ 	.dword	_ZN52_INTERNAL_d8c5977b_16_LinearAlgebra_cu_35b291db_31614cuda3std6ranges3__45__cpo4dataE
	.align		8
        /*0188*/ 	.dword	_ZN52_INTERNAL_d8c5977b_16_LinearAlgebra_cu_35b291db_31614cuda3std6ranges3__45__cpo5cdataE
	.align		8
        /*0190*/ 	.dword	_ZN52_INTERNAL_d8c5977b_16_LinearAlgebra_cu_35b291db_31614cuda3std6ranges3__45__cpo4sizeE
	.align		8
        /*0198*/ 	.dword	_ZN52_INTERNAL_d8c5977b_16_LinearAlgebra_cu_35b291db_31614cuda3std6ranges3__45__cpo5ssizeE
	.align		8
        /*01a0*/ 	.dword	_ZN52_INTERNAL_d8c5977b_16_LinearAlgebra_cu_35b291db_31614cuda3std6ranges3__45__cpo8distanceE
	.align		8
        /*01a8*/ 	.dword	_ZN52_INTERNAL_d8c5977b_16_LinearAlgebra_cu_35b291db_31616thrust24THRUST_300001_SM_1000_NS8cuda_cub3parE
	.align		8
        /*01b0*/ 	.dword	_ZN52_INTERNAL_d8c5977b_16_LinearAlgebra_cu_35b291db_31616thrust24THRUST_300001_SM_1000_NS8cuda_cub10par_nosyncE
	.align		8
        /*01b8*/ 	.dword	_ZN52_INTERNAL_d8c5977b_16_LinearAlgebra_cu_35b291db_31616thrust24THRUST_300001_SM_1000_NS6system6detail10sequential3seqE
	.align		8
        /*01c0*/ 	.dword	_ZN52_INTERNAL_d8c5977b_16_LinearAlgebra_cu_35b291db_31616thrust24THRUST_300001_SM_1000_NS12placeholders2_1E
	.align		8
        /*01c8*/ 	.dword	_ZN52_INTERNAL_d8c5977b_16_LinearAlgebra_cu_35b291db_31616thrust24THRUST_300001_SM_1000_NS12placeholders2_2E
	.align		8
        /*01d0*/ 	.dword	_ZN52_INTERNAL_d8c5977b_16_LinearAlgebra_cu_35b291db_31616thrust24THRUST_300001_SM_1000_NS12placeholders2_3E
	.align		8
        /*01d8*/ 	.dword	_ZN52_INTERNAL_d8c5977b_16_LinearAlgebra_cu_35b291db_31616thrust24THRUST_300001_SM_1000_NS12placeholders2_4E
	.align		8
        /*01e0*/ 	.dword	_ZN52_INTERNAL_d8c5977b_16_LinearAlgebra_cu_35b291db_31616thrust24THRUST_300001_SM_1000_NS12placeholders2_5E
	.align		8
        /*01e8*/ 	.dword	_ZN52_INTERNAL_d8c5977b_16_LinearAlgebra_cu_35b291db_31616thrust24THRUST_300001_SM_1000_NS12placeholders2_6E
	.align		8
        /*01f0*/ 	.dword	_ZN52_INTERNAL_d8c5977b_16_LinearAlgebra_cu_35b291db_31616thrust24THRUST_300001_SM_1000_NS12placeholders2_7E
	.align		8
        /*01f8*/ 	.dword	_ZN52_INTERNAL_d8c5977b_16_LinearAlgebra_cu_35b291db_31616thrust24THRUST_300001_SM_1000_NS12placeholders2_8E
	.align		8
        /*0200*/ 	.dword	_ZN52_INTERNAL_d8c5977b_16_LinearAlgebra_cu_35b291db_31616thrust24THRUST_300001_SM_1000_NS12placeholders2_9E
	.align		8
        /*0208*/ 	.dword	_ZN52_INTERNAL_d8c5977b_16_LinearAlgebra_cu_35b291db_31616thrust24THRUST_300001_SM_1000_NS12placeholders3_10E
	.align		8
        /*0210*/ 	.dword	_ZN52_INTERNAL_d8c5977b_16_LinearAlgebra_cu_35b291db_31616thrust24THRUST_300001_SM_1000_NS3seqE
	.align		8
        /*0218*/ 	.dword	$str$5
	.align		8
        /*0220*/ 	.dword	$str$6
	.align		8
        /*0228*/ 	.dword	__assertfail


//--------------------- .text._ZN3cub18CUB_300001_SM_10006detail11EmptyKernelIvEEvv --------------------------
	.section	.text._ZN3cub18CUB_300001_SM_10006detail11EmptyKernelIvEEvv,"ax",@progbits
	.align	128
        .global         _ZN3cub18CUB_300001_SM_10006detail11EmptyKernelIvEEvv
        .type           _ZN3cub18CUB_300001_SM_10006detail11EmptyKernelIvEEvv,@function
        .size           _ZN3cub18CUB_300001_SM_10006detail11EmptyKernelIvEEvv,(.L_x_23832 - _ZN3cub18CUB_300001_SM_10006detail11EmptyKernelIvEEvv)
        .other          _ZN3cub18CUB_300001_SM_10006detail11EmptyKernelIvEEvv,@"STO_CUDA_ENTRY STV_DEFAULT"
_ZN3cub18CUB_300001_SM_10006detail11EmptyKernelIvEEvv:
.text._ZN3cub18CUB_300001_SM_10006detail11EmptyKernelIvEEvv:
[----:B------:R-:W-:Y:S01]  /*0000*/  LDC R1, c[0x0][0x37c] ;  /* 0x0000df00ff017b82 */ /* 0x000fe20000000800 */
[----:B------:R-:W-:Y:S05]  /*0010*/  EXIT ;  /* 0x000000000000794d */ /* 0x000fea0003800000 */
.L_x_0:
[----:B------:R-:W-:-:S00]  /*0020*/  BRA `(.L_x_0) ;  /* 0xfffffffc00fc7947 */ /* 0x000fc0000383ffff */
[----:B------:R-:W-:-:S00]  /*0030*/  NOP ;  /* 0x0000000000007918 */ /* 0x000fc00000000000 */
        /* <DEDUP_REMOVED lines=12> */
.L_x_23832:


//--------------------- .text._ZN2at6native54_GLOBAL__N__d8c5977b_16_LinearAlgebra_cu_35b291db_316119_elementwise_kernelILi128ELi8EZNS1_25unpack_pivots_cuda_kernelERNS_14TensorIteratorEllEUliE_EEviT1_ --------------------------
	.section	.text._ZN2at6native54_GLOBAL__N__d8c5977b_16_LinearAlgebra_cu_35b291db_316119_elementwise_kernelILi128ELi8EZNS1_25unpack_pivots_cuda_kernelERNS_14TensorIteratorEllEUliE_EEviT1_,"ax",@progbits
	.align	128
.text._ZN2at6native54_GLOBAL__N__d8c5977b_16_LinearAlgebra_cu_35b291db_316119_elementwise_kernelILi128ELi8EZNS1_25unpack_pivots_cuda_kernelERNS_14TensorIteratorEllEUliE_EEviT1_:
        .type           _ZN2at6native54_GLOBAL__N__d8c5977b_16_LinearAlgebra_cu_35b291db_316119_elementwise_kernelILi128ELi8EZNS1_25unpack_pivots_cuda_kernelERNS_14TensorIteratorEllEUliE_EEviT1_,@function
        .size           _ZN2at6native54_GLOBAL__N__d8c5977b_16_LinearAlgebra_cu_35b291db_316119_elementwise_kernelILi128ELi8EZNS1_25unpack_pivots_cuda_kernelERNS_14TensorIteratorEllEUliE_EEviT1_,(.L_x_23831 - _ZN2at6native54_GLOBAL__N__d8c5977b_16_LinearAlgebra_cu_35b291db_316119_elementwise_kernelILi128ELi8EZNS1_25unpack_pivots_cuda_kernelERNS_14TensorIteratorEllEUliE_EEviT1_)
        .other          _ZN2at6native54_GLOBAL__N__d8c5977b_16_LinearAlgebra_cu_35b291db_316119_elementwise_kernelILi128ELi8EZNS1_25unpack_pivots_cuda_kernelERNS_14TensorIteratorEllEUliE_EEviT1_,@"STO_CUDA_ENTRY STV_DEFAULT"
_ZN2at6native54_GLOBAL__N__d8c5977b_16_LinearAlgebra_cu_35b291db_316119_elementwise_kernelILi128ELi8EZNS1_25unpack_pivots_cuda_kernelERNS_14TensorIteratorEllEUliE_EEviT1_:
[----:B------:R-:W-:Y:S01]  /*0000*/  LDC R1, c[0x0][0x37c] ;  /* 0x0000df00ff017b82 */ /* 0x000fe20000000800 */
[----:B------:R-:W0:Y:S07]  /*0010*/  S2R R3, SR_TID.X ;  /* 0x0000000000037919 */ /* 0x000e2e0000002100 */
[----:B------:R-:W1:Y:S01]  /*0020*/  S2UR UR4, SR_CTAID.X ;  /* 0x00000000000479c3 */ /* 0x000e620000002500 */
[----:B------:R-:W2:Y:S01]  /*0030*/  LDCU UR5, c[0x0][0x388] ;  /* 0x00007100ff0577ac */ /* 0x000ea20008000800 */
[----:B------:R-:W3:Y:S01]  /*0040*/  LDCU.64 UR12, c[0x0][0x358] ;  /* 0x00006b00ff0c77ac */ /* 0x000ee20008000a00 */
[----:B--2---:R-:W-:-:S02]  /*0050*/  UISETP.NE.AND UP0, UPT, UR5, URZ, UPT ;  /* 0x000000ff0500728c */ /* 0x004fc4000bf05270 */
[----:B-1----:R-:W-:-:S06]  /*0060*/  USHF.L.U32 UR4, UR4, 0xa, URZ ;  /* 0x0000000a04047899 */ /* 0x002fcc00080006ff */
[----:B0-----:R-:W-:Y:S01]  /*0070*/  LOP3.LUT R3, R3, UR4, RZ, 0xfc, !PT ;  /* 0x0000000403037c12 */ /* 0x001fe2000f8efcff */
[----:B---3--:R-:W-:Y:S06]  /*0080*/  BRA.U UP0, `(.L_x_1) ;  /* 0x0000005100947547 */ /* 0x008fec000b800000 */
[----:B------:R-:W0:Y:S02]  /*0090*/  LDC.64 R8, c[0x0][0x590] ;  /* 0x00016400ff087b82 */ /* 0x000e240000000a00 */
[----:B0-----:R-:W-:-:S04]  /*00a0*/  ISETP.GE.U32.AND P0, PT, R8, 0x1, PT ;  /* 0x000000010800780c */ /* 0x001fc80003f06070 */
[----:B------:R-:W-:-:S13]  /*00b0*/  ISETP.GE.AND.EX P0, PT, R9, RZ, PT, P0 ;  /* 0x000000ff0900720c */ /* 0x000fda0003f06300 */
[----:B------:R-:W-:Y:S05]  /*00c0*/  @!P0 EXIT ;  /* 0x000000000000894d */ /* 0x000fea0003800000 */
[----:B------:R-:W0:Y:S01]  /*00d0*/  LDCU UR14, c[0x0][0x380] ;  /* 0x00007000ff0e77ac */ /* 0x000e220008000800 */
[C---:B------:R-:W-:Y:S01]  /*00e0*/  LOP3.LUT R0, R8.reuse, 0x3, RZ, 0xc0, !PT ;  /* 0x0000000308007812 */ /* 0x040fe200078ec0ff */
[----:B------:R-:W-:Y:S01]  /*00f0*/  BSSY.RECONVERGENT B1, `(.L_x_2) ;  /* 0x000047a000017945 */ /* 0x000fe20003800200 */
[----:B------:R-:W-:-:S03]  /*0100*/  IADD3 R2, P1, PT, R8, -0x1, RZ ;  /* 0xffffffff08027810 */ /* 0x000fc60007f3e0ff */
[----:B------:R-:W-:Y:S01]  /*0110*/  BSSY.RELIABLE B0, `(.L_x_3) ;  /* 0x00003d7000007945 */ /* 0x000fe20003800100 */
[----:B------:R-:W-:Y:S02]  /*0120*/  IADD3 R4, P2, PT, R0, -0x1, RZ ;  /* 0xffffffff00047810 */ /* 0x000fe40007f5e0ff */
[----:B------:R-:W-:Y:S02]  /*0130*/  LOP3.LUT R5, R8, 0x7, RZ, 0xc0, !PT ;  /* 0x0000000708057812 */ /* 0x000fe400078ec0ff */
[----:B------:R-:W-:Y:S02]  /*0140*/  IADD3.X R6, PT, PT, R9, -0x1, RZ, P1, !PT ;  /* 0xffffffff09067810 */ /* 0x000fe40000ffe4ff */
[----:B------:R-:W-:Y:S02]  /*0150*/  IADD3.X R7, PT, PT, RZ, -0x1, RZ, P2, !PT ;  /* 0xffffffffff077810 */ /* 0x000fe400017fe4ff */
[----:B0-----:R-:W-:-:S13]  /*0160*/  ISETP.GE.AND P0, PT, R3, UR14, PT ;  /* 0x0000000e03007c0c */ /* 0x001fda000bf06270 */
[----:B------:R-:W-:Y:S05]  /*0170*/  @P0 BRA `(.L_x_4) ;  /* 0x0000001400100947 */ /* 0x000fea0003800000 */
[----:B------:R-:W-:Y:S02]  /*0180*/  ISETP.GE.U32.AND P1, PT, R2, 0x7, PT ;  /* 0x000000070200780c */ /* 0x000fe40003f26070 */
[----:B------:R-:W-:Y:S02]  /*0190*/  CS2R R22, SRZ ;  /* 0x0000000000167805 */ /* 0x000fe4000001ff00 */
[----:B------:R-:W-:Y:S02]  /*01a0*/  ISETP.NE.U32.AND P0, PT, R5, RZ, PT ;  /* 0x000000ff0500720c */ /* 0x000fe40003f05070 */
[----:B------:R-:W-:Y:S02]  /*01b0*/  ISETP.GE.U32.AND.EX P1, PT, R6, RZ, PT, P1 ;  /* 0x000000ff0600720c */ /* 0x000fe40003f26110 */
[----:B------:R-:W-:-:S11]  /*01c0*/  ISETP.NE.AND.EX P0, PT, RZ, RZ, PT, P0 ;  /* 0x000000ffff00720c */ /* 0x000fd60003f05300 */
[----:B------:R-:W-:Y:S05]  /*01d0*/  @!P1 BRA `(.L_x_5) ;  /* 0x0000000400249947 */ /* 0x000fea0003800000 */
[----:B------:R-:W0:Y:S01]  /*01e0*/  LDCU.128 UR8, c[0x0][0x580] ;  /* 0x0000b000ff0877ac */ /* 0x000e220008000c00 */
[----:B------:R-:W-:Y:S02]  /*01f0*/  LOP3.LUT R22, R8, 0xfffffff8, RZ, 0xc0, !PT ;  /* 0xfffffff808167812 */ /* 0x000fe400078ec0ff */
[----:B------:R-:W-:-:S03]  /*0200*/  LOP3.LUT R23, R9, 0x7fffffff, RZ, 0xc0, !PT ;  /* 0x7fffffff09177812 */ /* 0x000fc600078ec0ff */
[----:B------:R-:W-:Y:S01]  /*0210*/  IMAD.MOV.U32 R29, RZ, RZ, R22 ;  /* 0x000000ffff1d7224 */ /* 0x000fe200078e0016 */
[----:B------:R-:W-:Y:S01]  /*0220*/  MOV R28, R23 ;  /* 0x00000017001c7202 */ /* 0x000fe20000000f00 */
[----:B0-----:R-:W-:Y:S02]  /*0230*/  UIADD3 UR6, UP0, UPT, UR8, 0x20, URZ ;  /* 0x0000002008067890 */ /* 0x001fe4000ff1e0ff */
[----:B------:R-:W-:Y:S02]  /*0240*/  UIADD3 UR4, UP1, UPT, UR10, 0x10, URZ ;  /* 0x000000100a047890 */ /* 0x000fe4000ff3e0ff */
[----:B------:R-:W-:Y:S02]  /*0250*/  UIADD3.X UR7, UPT, UPT, URZ, UR9, URZ, UP0, !UPT ;  /* 0x00000009ff077290 */ /* 0x000fe400087fe4ff */
[----:B------:R-:W-:Y:S01]  /*0260*/  UIADD3.X UR5, UPT, UPT, URZ, UR11, URZ, UP1, !UPT ;  /* 0x0000000bff057290 */ /* 0x000fe20008ffe4ff */
[----:B------:R-:W-:Y:S01]  /*0270*/  IMAD.U32 R26, RZ, RZ, UR6 ;  /* 0x00000006ff1a7e24 */ /* 0x000fe2000f8e00ff */
[----:B------:R-:W-:-:S02]  /*0280*/  MOV R10, UR4 ;  /* 0x00000004000a7c02 */ /* 0x000fc40008000f00 */
[----:B------:R-:W-:Y:S02]  /*0290*/  IMAD.U32 R27, RZ, RZ, UR7 ;  /* 0x00000007ff1b7e24 */ /* 0x000fe4000f8e00ff */
[----:B------:R-:W-:-:S07]  /*02a0*/  MOV R11, UR5 ;  /* 0x00000005000b7c02 */ /* 0x000fce0008000f00 */
.L_x_6:
[----:B-1----:R-:W2:Y:S01]  /*02b0*/  LDG.E R25, desc[UR12][R10.64+-0x10] ;  /* 0xfffff00c0a197981 */ /* 0x002ea2000c1e1900 */
[----:B------:R-:W2:Y:S01]  /*02c0*/  LDC.64 R12, c[0x0][0x580] ;  /* 0x00016000ff0c7b82 */ /* 0x000ea20000000a00 */
[----:B------:R-:W-:Y:S01]  /*02d0*/  IMAD.MOV.U32 R14, RZ, RZ, R26 ;  /* 0x000000ffff0e7224 */ /* 0x000fe200078e001a */
[----:B------:R-:W-:-:S05]  /*02e0*/  MOV R15, R27 ;  /* 0x0000001b000f7202 */ /* 0x000fca0000000f00 */
[----:B------:R-:W3:Y:S01]  /*02f0*/  LDG.E.64 R18, desc[UR12][R14.64+-0x20] ;  /* 0xffffe00c0e127981 */ /* 0x000ee2000c1e1b00 */
[----:B--2---:R-:W-:-:S05]  /*0300*/  IMAD.WIDE R24, R25, 0x8, R12 ;  /* 0x0000000819187825 */ /* 0x004fca00078e020c */
[----:B------:R-:W2:Y:S04]  /*0310*/  LDG.E.64 R20, desc[UR12][R24.64+-0x8] ;  /* 0xfffff80c18147981 */ /* 0x000ea8000c1e1b00 */
[----:B--2---:R-:W-:Y:S04]  /*0320*/  STG.E.64 desc[UR12][R14.64+-0x20], R20 ;  /* 0xffffe0140e007986 */ /* 0x004fe8000c101b0c */
[----:B---3--:R0:W-:Y:S04]  /*0330*/  STG.E.64 desc[UR12][R24.64+-0x8], R18 ;  /* 0xfffff81218007986 */ /* 0x0081e8000c101b0c */
[----:B------:R-:W2:Y:S04]  /*0340*/  LDG.E R27, desc[UR12][R10.64+-0xc] ;  /* 0xfffff40c0a1b7981 */ /* 0x000ea8000c1e1900 */
[----:B0-----:R-:W3:Y:S01]  /*0350*/  LDG.E.64 R18, desc[UR12][R14.64+-0x18] ;  /* 0xffffe80c0e127981 */ /* 0x001ee2000c1e1b00 */
[----:B--2---:R-:W-:-:S05]  /*0360*/  IMAD.WIDE R26, R27, 0x8, R12 ;  /* 0x000000081b1a7825 */ /* 0x004fca00078e020c */
[----:B------:R-:W2:Y:S04]  /*0370*/  LDG.E.64 R16, desc[UR12][R26.64+-0x8] ;  /* 0xfffff80c1a107981 */ /* 0x000ea8000c1e1b00 */
[----:B--2---:R0:W-:Y:S04]  /*0380*/  STG.E.64 desc[UR12][R14.64+-0x18], R16 ;  /* 0xffffe8100e007986 */ /* 0x0041e8000c101b0c */
[----:B---3--:R1:W-:Y:S04]  /*0390*/  STG.E.64 desc[UR12][R26.64+-0x8], R18 ;  /* 0xfffff8121a007986 */ /* 0x0083e8000c101b0c */
[----:B------:R-:W2:Y:S04]  /*03a0*/  LDG.E.64 R20, desc[UR12][R14.64+-0x10] ;  /* 0xfffff00c0e147981 */ /* 0x000ea8000c1e1b00 */
[----:B0-----:R-:W3:Y:S02]  /*03b0*/  LDG.E R17, desc[UR12][R10.64+-0x8] ;  /* 0xfffff80c0a117981 */ /* 0x001ee4000c1e1900 */
[----:B---3--:R-:W-:-:S05]  /*03c0*/  IMAD.WIDE R24, R17, 0x8, R12 ;  /* 0x0000000811187825 */ /* 0x008fca00078e020c */
[----:B------:R-:W3:Y:S04]  /*03d0*/  LDG.E.64 R16, desc[UR12][R24.64+-0x8] ;  /* 0xfffff80c18107981 */ /* 0x000ee8000c1e1b00 */
[----:B---3--:R0:W-:Y:S04]  /*03e0*/  STG.E.64 desc[UR12][R14.64+-0x10], R16 ;  /* 0xfffff0100e007986 */ /* 0x0081e8000c101b0c */
[----:B--2---:R2:W-:Y:S04]  /*03f0*/  STG.E.64 desc[UR12][R24.64+-0x8], R20 ;  /* 0xfffff81418007986 */ /* 0x0045e8000c101b0c */
[----:B-1----:R-:W3:Y:S04]  /*0400*/  LDG.E R19, desc[UR12][R10.64+-0x4] ;  /* 0xfffffc0c0a137981 */ /* 0x002ee8000c1e1900 */
[----:B0-----:R-:W4:Y:S01]  /*0410*/  LDG.E.64 R16, desc[UR12][R14.64+-0x8] ;  /* 0xfffff80c0e107981 */ /* 0x001f22000c1e1b00 */
[----:B---3--:R-:W-:-:S05]  /*0420*/  IMAD.WIDE R18, R19, 0x8, R12 ;  /* 0x0000000813127825 */ /* 0x008fca00078e020c */
[----:B------:R-:W3:Y:S04]  /*0430*/  LDG.E.64 R26, desc[UR12][R18.64+-0x8] ;  /* 0xfffff80c121a7981 */ /* 0x000ee8000c1e1b00 */
[----:B---3--:R-:W-:Y:S04]  /*0440*/  STG.E.64 desc[UR12][R14.64+-0x8], R26 ;  /* 0xfffff81a0e007986 */ /* 0x008fe8000c101b0c */
[----:B----4-:R0:W-:Y:S04]  /*0450*/  STG.E.64 desc[UR12][R18.64+-0x8], R16 ;  /* 0xfffff81012007986 */ /* 0x0101e8000c101b0c */
[----:B--2---:R-:W2:Y:S04]  /*0460*/  LDG.E R21, desc[UR12][R10.64] ;  /* 0x0000000c0a157981 */ /* 0x004ea8000c1e1900 */
[----:B0-----:R-:W3:Y:S01]  /*0470*/  LDG.E.64 R18, desc[UR12][R14.64] ;  /* 0x0000000c0e127981 */ /* 0x001ee2000c1e1b00 */
[----:B--2---:R-:W-:-:S05]  /*0480*/  IMAD.WIDE R24, R21, 0x8, R12 ;  /* 0x0000000815187825 */ /* 0x004fca00078e020c */
[----:B------:R-:W2:Y:S04]  /*0490*/  LDG.E.64 R20, desc[UR12][R24.64+-0x8] ;  /* 0xfffff80c18147981 */ /* 0x000ea8000c1e1b00 */
[----:B--2---:R-:W-:Y:S04]  /*04a0*/  STG.E.64 desc[UR12][R14.64], R20 ;  /* 0x000000140e007986 */ /* 0x004fe8000c101b0c */
[----:B---3--:R0:W-:Y:S04]  /*04b0*/  STG.E.64 desc[UR12][R24.64+-0x8], R18 ;  /* 0xfffff81218007986 */ /* 0x0081e8000c101b0c */
[----:B------:R-:W2:Y:S04]  /*04c0*/  LDG.E R17, desc[UR12][R10.64+0x4] ;  /* 0x0000040c0a117981 */ /* 0x000ea8000c1e1900 */
[----:B------:R-:W3:Y:S01]  /*04d0*/  LDG.E.64 R26, desc[UR12][R14.64+0x8] ;  /* 0x0000080c0e1a7981 */ /* 0x000ee2000c1e1b00 */
[----:B--2---:R-:W-:-:S05]  /*04e0*/  IMAD.WIDE R16, R17, 0x8, R12 ;  /* 0x0000000811107825 */ /* 0x004fca00078e020c */
[----:B0-----:R-:W2:Y:S04]  /*04f0*/  LDG.E.64 R24, desc[UR12][R16.64+-0x8] ;  /* 0xfffff80c10187981 */ /* 0x001ea8000c1e1b00 */
[----:B--2---:R-:W-:Y:S04]  /*0500*/  STG.E.64 desc[UR12][R14.64+0x8], R24 ;  /* 0x000008180e007986 */ /* 0x004fe8000c101b0c */
[----:B---3--:R0:W-:Y:S04]  /*0510*/  STG.E.64 desc[UR12][R16.64+-0x8], R26 ;  /* 0xfffff81a10007986 */ /* 0x0081e8000c101b0c */
[----:B------:R-:W0:Y:S04]  /*0520*/  LDG.E R19, desc[UR12][R10.64+0x8] ;  /* 0x0000080c0a137981 */ /* 0x000e28000c1e1900 */
[----:B------:R-:W2:Y:S01]  /*0530*/  LDG.E.64 R20, desc[UR12][R14.64+0x10] ;  /* 0x0000100c0e147981 */ /* 0x000ea2000c1e1b00 */
[----:B0-----:R-:W-:-:S05]  /*0540*/  IMAD.WIDE R16, R19, 0x8, R12 ;  /* 0x0000000813107825 */ /* 0x001fca00078e020c */
[----:B------:R-:W3:Y:S04]  /*0550*/  LDG.E.64 R18, desc[UR12][R16.64+-0x8] ;  /* 0xfffff80c10127981 */ /* 0x000ee8000c1e1b00 */
[----:B---3--:R0:W-:Y:S04]  /*0560*/  STG.E.64 desc[UR12][R14.64+0x10], R18 ;  /* 0x000010120e007986 */ /* 0x0081e8000c101b0c */
[----:B--2---:R1:W-:Y:S04]  /*0570*/  STG.E.64 desc[UR12][R16.64+-0x8], R20 ;  /* 0xfffff81410007986 */ /* 0x0043e8000c101b0c */
[----:B------:R-:W2:Y:S04]  /*0580*/  LDG.E.64 R24, desc[UR12][R14.64+0x18] ;  /* 0x0000180c0e187981 */ /* 0x000ea8000c1e1b00 */
[----:B0-----:R-:W3:Y:S02]  /*0590*/  LDG.E R19, desc[UR12][R10.64+0xc] ;  /* 0x00000c0c0a137981 */ /* 0x001ee4000c1e1900 */
[----:B---3--:R-:W-:-:S05]  /*05a0*/  IMAD.WIDE R18, R19, 0x8, R12 ;  /* 0x0000000813127825 */ /* 0x008fca00078e020c */
[----:B------:R-:W3:Y:S01]  /*05b0*/  LDG.E.64 R12, desc[UR12][R18.64+-0x8] ;  /* 0xfffff80c120c7981 */ /* 0x000ee2000c1e1b00 */
[----:B------:R-:W-:-:S04]  /*05c0*/  IADD3 R29, P1, PT, R29, -0x8, RZ ;  /* 0xfffffff81d1d7810 */ /* 0x000fc80007f3e0ff */
[----:B------:R-:W-:Y:S02]  /*05d0*/  IADD3.X R28, PT, PT, R28, -0x1, RZ, P1, !PT ;  /* 0xffffffff1c1c7810 */ /* 0x000fe40000ffe4ff */
[----:B------:R-:W-:-:S04]  /*05e0*/  ISETP.NE.U32.AND P1, PT, R29, RZ, PT ;  /* 0x000000ff1d00720c */ /* 0x000fc80003f25070 */
[----:B------:R-:W-:Y:S02]  /*05f0*/  ISETP.NE.AND.EX P1, PT, R28, RZ, PT, P1 ;  /* 0x000000ff1c00720c */ /* 0x000fe40003f25310 */
[----:B------:R-:W-:Y:S02]  /*0600*/  IADD3 R26, P2, PT, R14, 0x40, RZ ;  /* 0x000000400e1a7810 */ /* 0x000fe40007f5e0ff */
[----:B------:R-:W-:-:S03]  /*0610*/  IADD3 R10, P3, PT, R10, 0x20, RZ ;  /* 0x000000200a0a7810 */ /* 0x000fc60007f7e0ff */
[----:B------:R-:W-:Y:S01]  /*0620*/  IMAD.X R27, RZ, RZ, R15, P2 ;  /* 0x000000ffff1b7224 */ /* 0x000fe200010e060f */
[----:B------:R-:W-:Y:S01]  /*0630*/  IADD3.X R11, PT, PT, RZ, R11, RZ, P3, !PT ;  /* 0x0000000bff0b7210 */ /* 0x000fe20001ffe4ff */
[----:B---3--:R1:W-:Y:S04]  /*0640*/  STG.E.64 desc[UR12][R14.64+0x18], R12 ;  /* 0x0000180c0e007986 */ /* 0x0083e8000c101b0c */
[----:B--2---:R1:W-:Y:S01]  /*0650*/  STG.E.64 desc[UR12][R18.64+-0x8], R24 ;  /* 0xfffff81812007986 */ /* 0x0043e2000c101b0c */
[----:B------:R-:W-:Y:S05]  /*0660*/  @P1 BRA `(.L_x_6) ;  /* 0xfffffffc00101947 */ /* 0x000fea000383ffff */
.L_x_5:
[----:B------:R-:W-:Y:S05]  /*0670*/  @!P0 BRA `(.L_x_7) ;  /* 0x0000000400408947 */ /* 0x000fea0003800000 */
[----:B------:R-:W-:Y:S02]  /*0680*/  ISETP.GE.U32.AND P1, PT, R5, 0x4, PT ;  /* 0x000000040500780c */ /* 0x000fe40003f26070 */
[----:B------:R-:W-:Y:S02]  /*0690*/  ISETP.NE.U32.AND P0, PT, R0, RZ, PT ;  /* 0x000000ff0000720c */ /* 0x000fe40003f05070 */
[----:B------:R-:W-:Y:S02]  /*06a0*/  ISETP.GE.U32.AND.EX P1, PT, RZ, RZ, PT, P1 ;  /* 0x000000ffff00720c */ /* 0x000fe40003f26110 */
[----:B------:R-:W-:-:S11]  /*06b0*/  ISETP.NE.AND.EX P0, PT, RZ, RZ, PT, P0 ;  /* 0x000000ffff00720c */ /* 0x000fd60003f05300 */
[----:B------:R-:W-:Y:S05]  /*06c0*/  @!P1 BRA `(.L_x_8) ;  /* 0x0000000000849947 */ /* 0x000fea0003800000 */
[----:B-1----:R-:W0:Y:S08]  /*06d0*/  LDC.64 R18, c[0x0][0x588] ;  /* 0x00016200ff127b82 */ /* 0x002e300000000a00 */
[----:B------:R-:W1:Y:S08]  /*06e0*/  LDC.64 R20, c[0x0][0x580] ;  /* 0x00016000ff147b82 */ /* 0x000e700000000a00 */
[----:B------:R-:W2:Y:S01]  /*06f0*/  LDC.64 R10, c[0x0][0x580] ;  /* 0x00016000ff0a7b82 */ /* 0x000ea20000000a00 */
[----:B0-----:R-:W-:-:S04]  /*0700*/  LEA R18, P1, R22, R18, 0x2 ;  /* 0x0000001216127211 */ /* 0x001fc800078210ff */
[----:B------:R-:W-:-:S05]  /*0710*/  LEA.HI.X R19, R22, R19, R23, 0x2, P1 ;  /* 0x0000001316137211 */ /* 0x000fca00008f1417 */
[----:B------:R-:W2:Y:S01]  /*0720*/  LDG.E R15, desc[UR12][R18.64] ;  /* 0x0000000c120f7981 */ /* 0x000ea2000c1e1900 */
[----:B-1----:R-:W-:-:S04]  /*0730*/  LEA R20, P1, R22, R20, 0x3 ;  /* 0x0000001416147211 */ /* 0x002fc800078218ff */
[----:B------:R-:W-:-:S05]  /*0740*/  LEA.HI.X R21, R22, R21, R23, 0x3, P1 ;  /* 0x0000001516157211 */ /* 0x000fca00008f1c17 */
[----:B------:R-:W3:Y:S01]  /*0750*/  LDG.E.64 R12, desc[UR12][R20.64] ;  /* 0x0000000c140c7981 */ /* 0x000ee2000c1e1b00 */
[----:B--2---:R-:W-:-:S05]  /*0760*/  IMAD.WIDE R14, R15, 0x8, R10 ;  /* 0x000000080f0e7825 */ /* 0x004fca00078e020a */
[----:B------:R-:W2:Y:S04]  /*0770*/  LDG.E.64 R16, desc[UR12][R14.64+-0x8] ;  /* 0xfffff80c0e107981 */ /* 0x000ea8000c1e1b00 */
[----:B--2---:R-:W-:Y:S04]  /*0780*/  STG.E.64 desc[UR12][R20.64], R16 ;  /* 0x0000001014007986 */ /* 0x004fe8000c101b0c */
[----:B---3--:R0:W-:Y:S04]  /*0790*/  STG.E.64 desc[UR12][R14.64+-0x8], R12 ;  /* 0xfffff80c0e007986 */ /* 0x0081e8000c101b0c */
[----:B------:R-:W2:Y:S04]  /*07a0*/  LDG.E R29, desc[UR12][R18.64+0x4] ;  /* 0x0000040c121d7981 */ /* 0x000ea8000c1e1900 */
[----:B------:R-:W3:Y:S01]  /*07b0*/  LDG.E.64 R26, desc[UR12][R20.64+0x8] ;  /* 0x0000080c141a7981 */ /* 0x000ee2000c1e1b00 */
[----:B--2---:R-:W-:-:S05]  /*07c0*/  IMAD.WIDE R28, R29, 0x8, R10 ;  /* 0x000000081d1c7825 */ /* 0x004fca00078e020a */
[----:B------:R-:W2:Y:S04]  /*07d0*/  LDG.E.64 R24, desc[UR12][R28.64+-0x8] ;  /* 0xfffff80c1c187981 */ /* 0x000ea8000c1e1b00 */
[----:B--2---:R1:W-:Y:S04]  /*07e0*/  STG.E.64 desc[UR12][R20.64+0x8], R24 ;  /* 0x0000081814007986 */ /* 0x0043e8000c101b0c */
[----:B---3--:R-:W-:Y:S04]  /*07f0*/  STG.E.64 desc[UR12][R28.64+-0x8], R26 ;  /* 0xfffff81a1c007986 */ /* 0x008fe8000c101b0c */
[----:B0-----:R-:W2:Y:S04]  /*0800*/  LDG.E R13, desc[UR12][R18.64+0x8] ;  /* 0x0000080c120d7981 */ /* 0x001ea8000c1e1900 */
[----:B------:R-:W3:Y:S01]  /*0810*/  LDG.E.64 R16, desc[UR12][R20.64+0x10] ;  /* 0x0000100c14107981 */ /* 0x000ee2000c1e1b00 */
[----:B--2---:R-:W-:-:S05]  /*0820*/  IMAD.WIDE R12, R13, 0x8, R10 ;  /* 0x000000080d0c7825 */ /* 0x004fca00078e020a */
[----:B------:R-:W2:Y:S04]  /*0830*/  LDG.E.64 R14, desc[UR12][R12.64+-0x8] ;  /* 0xfffff80c0c0e7981 */ /* 0x000ea8000c1e1b00 */
[----:B--2---:R0:W-:Y:S04]  /*0840*/  STG.E.64 desc[UR12][R20.64+0x10], R14 ;  /* 0x0000100e14007986 */ /* 0x0041e8000c101b0c */
[----:B---3--:R2:W-:Y:S04]  /*0850*/  STG.E.64 desc[UR12][R12.64+-0x8], R16 ;  /* 0xfffff8100c007986 */ /* 0x0085e8000c101b0c */
[----:B------:R-:W3:Y:S04]  /*0860*/  LDG.E R19, desc[UR12][R18.64+0xc] ;  /* 0x00000c0c12137981 */ /* 0x000ee8000c1e1900 */
[----:B-1----:R-:W4:Y:S01]  /*0870*/  LDG.E.64 R24, desc[UR12][R20.64+0x18] ;  /* 0x0000180c14187981 */ /* 0x002f22000c1e1b00 */
[----:B---3--:R-:W-:-:S05]  /*0880*/  IMAD.WIDE R10, R19, 0x8, R10 ;  /* 0x00000008130a7825 */ /* 0x008fca00078e020a */
[----:B0-----:R-:W3:Y:S01]  /*0890*/  LDG.E.64 R14, desc[UR12][R10.64+-0x8] ;  /* 0xfffff80c0a0e7981 */ /* 0x001ee2000c1e1b00 */
[----:B------:R-:W-:-:S05]  /*08a0*/  IADD3 R22, P1, PT, R22, 0x4, RZ ;  /* 0x0000000416167810 */ /* 0x000fca0007f3e0ff */
[----:B------:R-:W-:Y:S01]  /*08b0*/  IMAD.X R23, RZ, RZ, R23, P1 ;  /* 0x000000ffff177224 */ /* 0x000fe200008e0617 */
[----:B---3--:R2:W-:Y:S04]  /*08c0*/  STG.E.64 desc[UR12][R20.64+0x18], R14 ;  /* 0x0000180e14007986 */ /* 0x0085e8000c101b0c */
[----:B----4-:R2:W-:Y:S03]  /*08d0*/  STG.E.64 desc[UR12][R10.64+-0x8], R24 ;  /* 0xfffff8180a007986 */ /* 0x0105e6000c101b0c */
.L_x_8:
[----:B------:R-:W-:Y:S05]  /*08e0*/  @!P0 BRA `(.L_x_7) ;  /* 0x0000000000a48947 */ /* 0x000fea0003800000 */
[----:B------:R-:W-:Y:S02]  /*08f0*/  ISETP.NE.U32.AND P1, PT, R4, RZ, PT ;  /* 0x000000ff0400720c */ /* 0x000fe40003f25070 */
[----:B--2---:R-:W-:Y:S02]  /*0900*/  LOP3.LUT R10, R8, 0x1, RZ, 0xc0, !PT ;  /* 0x00000001080a7812 */ /* 0x004fe400078ec0ff */
[----:B------:R-:W-:Y:S02]  /*0910*/  ISETP.NE.AND.EX P1, PT, R7, RZ, PT, P1 ;  /* 0x000000ff0700720c */ /* 0x000fe40003f25310 */
[----:B------:R-:W-:-:S04]  /*0920*/  ISETP.NE.U32.AND P0, PT, R10, 0x1, PT ;  /* 0x000000010a00780c */ /* 0x000fc80003f05070 */
[----:B------:R-:W-:-:S07]  /*0930*/  ISETP.NE.U32.AND.EX P0, PT, RZ, RZ, PT, P0 ;  /* 0x000000ffff00720c */ /* 0x000fce0003f05100 */
[----:B------:R-:W-:Y:S06]  /*0940*/  @!P1 BRA `(.L_x_9) ;  /* 0x0000000000549947 */ /* 0x000fec0003800000 */
        /* <DEDUP_REMOVED lines=11> */
[----:B--2---:R0:W-:Y:S04]  /*0a00*/  STG.E.64 desc[UR12][R10.64], R16 ;  /* 0x000000100a007986 */ /* 0x0041e8000c101b0c */
[----:B---3--:R0:W-:Y:S04]  /*0a10*/  STG.E.64 desc[UR12][R20.64+-0x8], R18 ;  /* 0xfffff81214007986 */ /* 0x0081e8000c101b0c */
[----:B------:R-:W2:Y:S02]  /*0a20*/  LDG.E R25, desc[UR12][R14.64+0x4] ;  /* 0x0000040c0e197981 */ /* 0x000ea4000c1e1900 */
[----:B--2---:R-:W-:-:S02]  /*0a30*/  IMAD.WIDE R12, R25, 0x8, R12 ;  /* 0x00000008190c7825 */ /* 0x004fc400078e020c */
[----:B------:R-:W2:Y:S04]  /*0a40*/  LDG.E.64 R24, desc[UR12][R10.64+0x8] ;  /* 0x0000080c0a187981 */ /* 0x000ea8000c1e1b00 */
[----:B------:R-:W3:Y:S01]  /*0a50*/  LDG.E.64 R26, desc[UR12][R12.64+-0x8] ;  /* 0xfffff80c0c1a7981 */ /* 0x000ee2000c1e1b00 */
[----:B------:R-:W-:-:S04]  /*0a60*/  IADD3 R22, P1, PT, R22, 0x2, RZ ;  /* 0x0000000216167810 */ /* 0x000fc80007f3e0ff */
[----:B------:R-:W-:Y:S01]  /*0a70*/  IADD3.X R23, PT, PT, RZ, R23, RZ, P1, !PT ;  /* 0x00000017ff177210 */ /* 0x000fe20000ffe4ff */
[----:B---3--:R0:W-:Y:S04]  /*0a80*/  STG.E.64 desc[UR12][R10.64+0x8], R26 ;  /* 0x0000081a0a007986 */ /* 0x0081e8000c101b0c */
[----:B--2---:R0:W-:Y:S04]  /*0a90*/  STG.E.64 desc[UR12][R12.64+-0x8], R24 ;  /* 0xfffff8180c007986 */ /* 0x0041e8000c101b0c */
.L_x_9:
[----:B------:R-:W-:Y:S05]  /*0aa0*/  @P0 BRA `(.L_x_7) ;  /* 0x0000000000340947 */ /* 0x000fea0003800000 */
[----:B01----:R-:W0:Y:S08]  /*0ab0*/  LDC.64 R18, c[0x0][0x588] ;  /* 0x00016200ff127b82 */ /* 0x003e300000000a00 */
[----:B------:R-:W1:Y:S08]  /*0ac0*/  LDC.64 R10, c[0x0][0x580] ;  /* 0x00016000ff0a7b82 */ /* 0x000e700000000a00 */
[----:B------:R-:W2:Y:S01]  /*0ad0*/  LDC.64 R12, c[0x0][0x580] ;  /* 0x00016000ff0c7b82 */ /* 0x000ea20000000a00 */
[----:B0-----:R-:W-:-:S04]  /*0ae0*/  LEA R18, P0, R22, R18, 0x2 ;  /* 0x0000001216127211 */ /* 0x001fc800078010ff */
[----:B------:R-:W-:-:S06]  /*0af0*/  LEA.HI.X R19, R22, R19, R23, 0x2, P0 ;  /* 0x0000001316137211 */ /* 0x000fcc00000f1417 */
[----:B------:R-:W2:Y:S01]  /*0b00*/  LDG.E R19, desc[UR12][R18.64] ;  /* 0x0000000c12137981 */ /* 0x000ea2000c1e1900 */
[----:B-1----:R-:W-:-:S04]  /*0b10*/  LEA R10, P0, R22, R10, 0x3 ;  /* 0x0000000a160a7211 */ /* 0x002fc800078018ff */
[----:B------:R-:W-:-:S05]  /*0b20*/  LEA.HI.X R11, R22, R11, R23, 0x3, P0 ;  /* 0x0000000b160b7211 */ /* 0x000fca00000f1c17 */
[----:B------:R-:W3:Y:S01]  /*0b30*/  LDG.E.64 R14, desc[UR12][R10.64] ;  /* 0x0000000c0a0e7981 */ /* 0x000ee2000c1e1b00 */
[----:B--2---:R-:W-:-:S05]  /*0b40*/  IMAD.WIDE R12, R19, 0x8, R12 ;  /* 0x00000008130c7825 */ /* 0x004fca00078e020c */
[----:B------:R-:W2:Y:S04]  /*0b50*/  LDG.E.64 R16, desc[UR12][R12.64+-0x8] ;  /* 0xfffff80c0c107981 */ /* 0x000ea8000c1e1b00 */
[----:B--2---:R4:W-:Y:S04]  /*0b60*/  STG.E.64 desc[UR12][R10.64], R16 ;  /* 0x000000100a007986 */ /* 0x0049e8000c101b0c */
[----:B---3--:R4:W-:Y:S02]  /*0b70*/  STG.E.64 desc[UR12][R12.64+-0x8], R14 ;  /* 0xfffff80e0c007986 */ /* 0x0089e4000c101b0c */
.L_x_7:
[----:B------:R-:W-:-:S05]  /*0b80*/  VIADD R3, R3, 0x80 ;  /* 0x0000008003037836 */ /* 0x000fca0000000000 */
[----:B------:R-:W-:-:S13]  /*0b90*/  ISETP.GE.AND P0, PT, R3, UR14, PT ;  /* 0x0000000e03007c0c */ /* 0x000fda000bf06270 */
[----:B------:R-:W-:Y:S05]  /*0ba0*/  @P0 BRA `(.L_x_10) ;  /* 0x00000014000c0947 */ /* 0x000fea0003800000 */
[----:B------:R-:W-:Y:S02]  /*0bb0*/  ISETP.GE.U32.AND P0, PT, R2, 0x7, PT ;  /* 0x000000070200780c */ /* 0x000fe40003f06070 */
[----:B------:R-:W-:Y:S02]  /*0bc0*/  CS2R R22, SRZ ;  /* 0x0000000000167805 */ /* 0x000fe4000001ff00 */
[----:B------:R-:W-:Y:S02]  /*0bd0*/  ISETP.NE.U32.AND P2, PT, R5, RZ, PT ;  /* 0x000000ff0500720c */ /* 0x000fe40003f45070 */
[----:B------:R-:W-:Y:S02]  /*0be0*/  ISETP.GE.U32.AND.EX P1, PT, R6, RZ, PT, P0 ;  /* 0x000000ff0600720c */ /* 0x000fe40003f26100 */
[----:B------:R-:W-:-:S11]  /*0bf0*/  ISETP.NE.AND.EX P0, PT, RZ, RZ, PT, P2 ;  /* 0x000000ffff00720c */ /* 0x000fd60003f05320 */
[----:B------:R-:W-:Y:S05]  /*0c00*/  @!P1 BRA `(.L_x_11) ;  /* 0x0000000400249947 */ /* 0x000fea0003800000 */
[----:B------:R-:W3:Y:S01]  /*0c10*/  LDCU.128 UR4, c[0x0][0x580] ;  /* 0x0000b000ff0477ac */ /* 0x000ee20008000c00 */
[----:B------:R-:W-:Y:S02]  /*0c20*/  LOP3.LUT R23, R9, 0x7fffffff, RZ, 0xc0, !PT ;  /* 0x7fffffff09177812 */ /* 0x000fe400078ec0ff */
[----:B------:R-:W-:-:S03]  /*0c30*/  LOP3.LUT R22, R8, 0xfffffff8, RZ, 0xc0, !PT ;  /* 0xfffffff808167812 */ /* 0x000fc600078ec0ff */
[----:B------:R-:W-:Y:S01]  /*0c40*/  IMAD.MOV.U32 R28, RZ, RZ, R23 ;  /* 0x000000ffff1c7224 */ /* 0x000fe200078e0017 */
[----:B------:R-:W-:Y:S01]  /*0c50*/  MOV R29, R22 ;  /* 0x00000016001d7202 */ /* 0x000fe20000000f00 */
[----:B---3--:R-:W-:Y:S02]  /*0c60*/  UIADD3 UR4, UP0, UPT, UR4, 0x20, URZ ;  /* 0x0000002004047890 */ /* 0x008fe4000ff1e0ff */
[----:B------:R-:W-:Y:S02]  /*0c70*/  UIADD3 UR6, UP1, UPT, UR6, 0x10, URZ ;  /* 0x0000001006067890 */ /* 0x000fe4000ff3e0ff */
[----:B------:R-:W-:Y:S02]  /*0c80*/  UIADD3.X UR5, UPT, UPT, URZ, UR5, URZ, UP0, !UPT ;  /* 0x00000005ff057290 */ /* 0x000fe400087fe4ff */
[----:B------:R-:W-:Y:S01]  /*0c90*/  UIADD3.X UR7, UPT, UPT, URZ, UR7, URZ, UP1, !UPT ;  /* 0x00000007ff077290 */ /* 0x000fe20008ffe4ff */
[----:B0-----:R-:W-:Y:S01]  /*0ca0*/  MOV R26, UR4 ;  /* 0x00000004001a7c02 */ /* 0x001fe20008000f00 */
[----:B--2-4-:R-:W-:-:S02]  /*0cb0*/  IMAD.U32 R10, RZ, RZ, UR6 ;  /* 0x00000006ff0a7e24 */ /* 0x014fc4000f8e00ff */
[----:B------:R-:W-:Y:S02]  /*0cc0*/  MOV R27, UR5 ;  /* 0x00000005001b7c02 */ /* 0x000fe40008000f00 */
[----:B------:R-:W-:-:S07]  /*0cd0*/  IMAD.U32 R11, RZ, RZ, UR7 ;  /* 0x00000007ff0b7e24 */ /* 0x000fce000f8e00ff */
.L_x_12:
[----:B-1-3--:R-:W2:Y:S01]  /*0ce0*/  LDG.E R25, desc[UR12][R10.64+-0x10] ;  /* 0xfffff00c0a197981 */ /* 0x00aea2000c1e1900 */
[----:B------:R-:W2:Y:S01]  /*0cf0*/  LDC.64 R12, c[0x0][0x580] ;  /* 0x00016000ff0c7b82 */ /* 0x000ea20000000a00 */
[----:B------:R-:W-:Y:S01]  /*0d00*/  MOV R14, R26 ;  /* 0x0000001a000e7202 */ /* 0x000fe20000000f00 */
[----:B------:R-:W-:-:S05]  /*0d10*/  IMAD.MOV.U32 R15, RZ, RZ, R27 ;  /* 0x000000ffff0f7224 */ /* 0x000fca00078e001b */
        /* <DEDUP_REMOVED lines=42> */
[----:B0-----:R-:W4:Y:S02]  /*0fc0*/  LDG.E R19, desc[UR12][R10.64+0xc] ;  /* 0x00000c0c0a137981 */ /* 0x001f24000c1e1900 */
[----:B----4-:R-:W-:-:S05]  /*0fd0*/  IMAD.WIDE R18, R19, 0x8, R12 ;  /* 0x0000000813127825 */ /* 0x010fca00078e020c */
[----:B------:R-:W4:Y:S01]  /*0fe0*/  LDG.E.64 R12, desc[UR12][R18.64+-0x8] ;  /* 0xfffff80c120c7981 */ /* 0x000f22000c1e1b00 */
        /* <DEDUP_REMOVED lines=8> */
[----:B----4-:R3:W-:Y:S04]  /*1070*/  STG.E.64 desc[UR12][R14.64+0x18], R12 ;  /* 0x0000180c0e007986 */ /* 0x0107e8000c101b0c */
[----:B--2---:R3:W-:Y:S01]  /*1080*/  STG.E.64 desc[UR12][R18.64+-0x8], R24 ;  /* 0xfffff81812007986 */ /* 0x0047e2000c101b0c */
[----:B------:R-:W-:Y:S05]  /*1090*/  @P1 BRA `(.L_x_12) ;  /* 0xfffffffc00101947 */ /* 0x000fea000383ffff */
.L_x_11:
[----:B------:R-:W-:Y:S05]  /*10a0*/  @!P0 BRA `(.L_x_13) ;  /* 0x0000000400408947 */ /* 0x000fea0003800000 */
[----:B------:R-:W-:Y:S02]  /*10b0*/  ISETP.GE.U32.AND P0, PT, R5, 0x4, PT ;  /* 0x000000040500780c */ /* 0x000fe40003f06070 */
[----:B------:R-:W-:Y:S02]  /*10c0*/  ISETP.NE.U32.AND P2, PT, R0, RZ, PT ;  /* 0x000000ff0000720c */ /* 0x000fe40003f45070 */
[----:B------:R-:W-:Y:S02]  /*10d0*/  ISETP.GE.U32.AND.EX P1, PT, RZ, RZ, PT, P0 ;  /* 0x000000ffff00720c */ /* 0x000fe40003f26100 */
[----:B------:R-:W-:-:S11]  /*10e0*/  ISETP.NE.AND.EX P0, PT, RZ, RZ, PT, P2 ;  /* 0x000000ffff00720c */ /* 0x000fd60003f05320 */
[----:B------:R-:W-:Y:S05]  /*10f0*/  @!P1 BRA `(.L_x_14) ;  /* 0x0000000000849947 */ /* 0x000fea0003800000 */
[----:B01-3--:R-:W0:Y:S08]  /*1100*/  LDC.64 R18, c[0x0][0x588] ;  /* 0x00016200ff127b82 */ /* 0x00be300000000a00 */
[----:B--2---:R-:W1:Y:S08]  /*1110*/  LDC.64 R20, c[0x0][0x580] ;  /* 0x00016000ff147b82 */ /* 0x004e700000000a00 */
[----:B----4-:R-:W2:Y:S01]  /*1120*/  LDC.64 R10, c[0x0][0x580] ;  /* 0x00016000ff0a7b82 */ /* 0x010ea20000000a00 */
        /* <DEDUP_REMOVED lines=26> */
[----:B------:R-:W-:-:S04]  /*12d0*/  IADD3 R22, P1, PT, R22, 0x4, RZ ;  /* 0x0000000416167810 */ /* 0x000fc80007f3e0ff */
[----:B------:R-:W-:Y:S01]  /*12e0*/  IADD3.X R23, PT, PT, RZ, R23, RZ, P1, !PT ;  /* 0x00000017ff177210 */ /* 0x000fe20000ffe4ff */
[----:B---3--:R2:W-:Y:S04]  /*12f0*/  STG.E.64 desc[UR12][R20.64+0x18], R14 ;  /* 0x0000180e14007986 */ /* 0x0085e8000c101b0c */
[----:B----4-:R2:W-:Y:S04]  /*1300*/  STG.E.64 desc[UR12][R10.64+-0x8], R24 ;  /* 0xfffff8180a007986 */ /* 0x0105e8000c101b0c */
.L_x_14:
[----:B------:R-:W-:Y:S05]  /*1310*/  @!P0 BRA `(.L_x_13) ;  /* 0x0000000000a48947 */ /* 0x000fea0003800000 */
[----:B------:R-:W-:Y:S02]  /*1320*/  ISETP.NE.U32.AND P0, PT, R4, RZ, PT ;  /* 0x000000ff0400720c */ /* 0x000fe40003f05070 */
[----:B0-2-4-:R-:W-:Y:S02]  /*1330*/  LOP3.LUT R10, R8, 0x1, RZ, 0xc0, !PT ;  /* 0x00000001080a7812 */ /* 0x015fe400078ec0ff */
[----:B------:R-:W-:Y:S02]  /*1340*/  ISETP.NE.AND.EX P1, PT, R7, RZ, PT, P0 ;  /* 0x000000ff0700720c */ /* 0x000fe40003f25300 */
[----:B------:R-:W-:-:S04]  /*1350*/  ISETP.NE.U32.AND P2, PT, R10, 0x1, PT ;  /* 0x000000010a00780c */ /* 0x000fc80003f45070 */
[----:B------:R-:W-:-:S07]  /*1360*/  ISETP.NE.U32.AND.EX P0, PT, RZ, RZ, PT, P2 ;  /* 0x000000ffff00720c */ /* 0x000fce0003f05120 */
[----:B------:R-:W-:Y:S06]  /*1370*/  @!P1 BRA `(.L_x_15) ;  /* 0x0000000000549947 */ /* 0x000fec0003800000 */
[----:B-1-3--:R-:W0:Y:S08]  /*1380*/  LDC.64 R14, c[0x0][0x588] ;  /* 0x00016200ff0e7b82 */ /* 0x00ae300000000a00 */
        /* <DEDUP_REMOVED lines=16> */
[----:B------:R-:W-:-:S05]  /*1490*/  IADD3 R22, P1, PT, R22, 0x2, RZ ;  /* 0x0000000216167810 */ /* 0x000fca0007f3e0ff */
[----:B------:R-:W-:Y:S01]  /*14a0*/  IMAD.X R23, RZ, RZ, R23, P1 ;  /* 0x000000ffff177224 */ /* 0x000fe200008e0617 */
[----:B---3--:R0:W-:Y:S04]  /*14b0*/  STG.E.64 desc[UR12][R10.64+0x8], R26 ;  /* 0x0000081a0a007986 */ /* 0x0081e8000c101b0c */
[----:B--2---:R0:W-:Y:S03]  /*14c0*/  STG.E.64 desc[UR12][R12.64+-0x8], R24 ;  /* 0xfffff8180c007986 */ /* 0x0041e6000c101b0c */
.L_x_15:
[----:B------:R-:W-:Y:S05]  /*14d0*/  @P0 BRA `(.L_x_13) ;  /* 0x0000000000340947 */ /* 0x000fea0003800000 */
[----:B01-3--:R-:W0:Y:S08]  /*14e0*/  LDC.64 R18, c[0x0][0x588] ;  /* 0x00016200ff127b82 */ /* 0x00be300000000a00 */
        /* <DEDUP_REMOVED lines=12> */
.L_x_13:
[----:B------:R-:W-:-:S07]  /*15b0*/  IADD3 R3, PT, PT, R3, 0x80, RZ ;  /* 0x0000008003037810 */ /* 0x000fce0007ffe0ff */
.L_x_4:
        /* <DEDUP_REMOVED lines=8> */
[----:B------:R-:W5:Y:S01]  /*1640*/  LDCU.128 UR4, c[0x0][0x580] ;  /* 0x0000b000ff0477ac */ /* 0x000f620008000c00 */
[----:B------:R-:W-:Y:S01]  /*1650*/  LOP3.LUT R22, R8, 0xfffffff8, RZ, 0xc0, !PT ;  /* 0xfffffff808167812 */ /* 0x000fe200078ec0ff */
[----:B------:R-:W-:Y:S01]  /*1660*/  BSSY.RECONVERGENT B2, `(.L_x_17) ;  /* 0x0000048000027945 */ /* 0x000fe20003800200 */
[----:B------:R-:W-:-:S03]  /*1670*/  LOP3.LUT R23, R9, 0x7fffffff, RZ, 0xc0, !PT ;  /* 0x7fffffff09177812 */ /* 0x000fc600078ec0ff */
[----:B------:R-:W-:Y:S01]  /*1680*/  IMAD.MOV.U32 R29, RZ, RZ, R22 ;  /* 0x000000ffff1d7224 */ /* 0x000fe200078e0016 */
[----:B------:R-:W-:Y:S01]  /*1690*/  MOV R28, R23 ;  /* 0x00000017001c7202 */ /* 0x000fe20000000f00 */
[----:B-----5:R-:W-:Y:S02]  /*16a0*/  UIADD3 UR4, UP0, UPT, UR4, 0x20, URZ ;  /* 0x0000002004047890 */ /* 0x020fe4000ff1e0ff */
[----:B------:R-:W-:Y:S02]  /*16b0*/  UIADD3 UR6, UP1, UPT, UR6, 0x10, URZ ;  /* 0x0000001006067890 */ /* 0x000fe4000ff3e0ff */
[----:B------:R-:W-:Y:S02]  /*16c0*/  UIADD3.X UR5, UPT, UPT, URZ, UR5, URZ, UP0, !UPT ;  /* 0x00000005ff057290 */ /* 0x000fe400087fe4ff */
[----:B------:R-:W-:Y:S01]  /*16d0*/  UIADD3.X UR7, UPT, UPT, URZ, UR7, URZ, UP1, !UPT ;  /* 0x00000007ff077290 */ /* 0x000fe20008ffe4ff */
[----:B0-----:R-:W-:Y:S01]  /*16e0*/  IMAD.U32 R26, RZ, RZ, UR4 ;  /* 0x00000004ff1a7e24 */ /* 0x001fe2000f8e00ff */
[----:B--2-4-:R-:W-:-:S02]  /*16f0*/  MOV R10, UR6 ;  /* 0x00000006000a7c02 */ /* 0x014fc40008000f00 */
[----:B------:R-:W-:Y:S02]  /*1700*/  IMAD.U32 R27, RZ, RZ, UR5 ;  /* 0x00000005ff1b7e24 */ /* 0x000fe4000f8e00ff */
[----:B------:R-:W-:-:S07]  /*1710*/  MOV R11, UR7 ;  /* 0x00000007000b7c02 */ /* 0x000fce0008000f00 */
.L_x_18:
[----:B-123--:R-:W2:Y:S01]  /*1720*/  LDG.E R25, desc[UR12][R10.64+-0x10] ;  /* 0xfffff00c0a197981 */ /* 0x00eea2000c1e1900 */
        /* <DEDUP_REMOVED lines=44> */
[----:B------:R-:W3:Y:S04]  /*19f0*/  LDG.E.64 R24, desc[UR12][R14.64+0x18] ;  /* 0x0000180c0e187981 */ /* 0x000ee8000c1e1b00 */
        /* <DEDUP_REMOVED lines=12> */
[----:B---3--:R2:W-:Y:S01]  /*1ac0*/  STG.E.64 desc[UR12][R18.64+-0x8], R24 ;  /* 0xfffff81812007986 */ /* 0x0085e2000c101b0c */
[----:B------:R-:W-:Y:S05]  /*1ad0*/  @P1 BRA `(.L_x_18) ;  /* 0xfffffffc00101947 */ /* 0x000fea000383ffff */
[----:B------:R-:W-:Y:S05]  /*1ae0*/  BSYNC.RECONVERGENT B2 ;  /* 0x0000000000027941 */ /* 0x000fea0003800200 */
.L_x_17:
[----:B------:R-:W-:Y:S05]  /*1af0*/  @!P0 BRA `(.L_x_19) ;  /* 0x0000000400348947 */ /* 0x000fea0003800000 */
[----:B------:R-:W-:Y:S02]  /*1b00*/  ISETP.GE.U32.AND P0, PT, R5, 0x4, PT ;  /* 0x000000040500780c */ /* 0x000fe40003f06070 */
[----:B------:R-:W-:Y:S02]  /*1b10*/  ISETP.NE.U32.AND P2, PT, R0, RZ, PT ;  /* 0x000000ff0000720c */ /* 0x000fe40003f45070 */
[----:B------:R-:W-:Y:S02]  /*1b20*/  ISETP.GE.U32.AND.EX P1, PT, RZ, RZ, PT, P0 ;  /* 0x000000ffff00720c */ /* 0x000fe40003f26100 */
[----:B------:R-:W-:-:S11]  /*1b30*/  ISETP.NE.AND.EX P0, PT, RZ, RZ, PT, P2 ;  /* 0x000000ffff00720c */ /* 0x000fd60003f05320 */
[----:B------:R-:W-:Y:S05]  /*1b40*/  @!P1 BRA `(.L_x_20) ;  /* 0x0000000000809947 */ /* 0x000fea0003800000 */
[----:B------:R-:W1:Y:S01]  /*1b50*/  LDCU.128 UR4, c[0x0][0x580] ;  /* 0x0000b000ff0477ac */ /* 0x000e620008000c00 */
[----:B0-2-4-:R-:W0:Y:S01]  /*1b60*/  LDC.64 R10, c[0x0][0x580] ;  /* 0x00016000ff0a7b82 */ /* 0x015e220000000a00 */
[----:B-1-3--:R-:W-:-:S04]  /*1b70*/  LEA R18, P1, R22, UR6, 0x2 ;  /* 0x0000000616127c11 */ /* 0x00afc8000f8210ff */
[----:B------:R-:W-:-:S05]  /*1b80*/  LEA.HI.X R19, R22, UR7, R23, 0x2, P1 ;  /* 0x0000000716137c11 */ /* 0x000fca00088f1417 */
[----:B------:R-:W0:Y:S01]  /*1b90*/  LDG.E R15, desc[UR12][R18.64] ;  /* 0x0000000c120f7981 */ /* 0x000e22000c1e1900 */
[----:B------:R-:W-:-:S04]  /*1ba0*/  LEA R20, P1, R22, UR4, 0x3 ;  /* 0x0000000416147c11 */ /* 0x000fc8000f8218ff */
[----:B------:R-:W-:-:S05]  /*1bb0*/  LEA.HI.X R21, R22, UR5, R23, 0x3, P1 ;  /* 0x0000000516157c11 */ /* 0x000fca00088f1c17 */
[----:B------:R-:W2:Y:S01]  /*1bc0*/  LDG.E.64 R12, desc[UR12][R20.64] ;  /* 0x0000000c140c7981 */ /* 0x000ea2000c1e1b00 */
[----:B0-----:R-:W-:-:S05]  /*1bd0*/  IMAD.WIDE R14, R15, 0x8, R10 ;  /* 0x000000080f0e7825 */ /* 0x001fca00078e020a */
[----:B------:R-:W3:Y:S04]  /*1be0*/  LDG.E.64 R16, desc[UR12][R14.64+-0x8] ;  /* 0xfffff80c0e107981 */ /* 0x000ee8000c1e1b00 */
[----:B---3--:R-:W-:Y:S04]  /*1bf0*/  STG.E.64 desc[UR12][R20.64], R16 ;  /* 0x0000001014007986 */ /* 0x008fe8000c101b0c */
[----:B--2---:R0:W-:Y:S04]  /*1c00*/  STG.E.64 desc[UR12][R14.64+-0x8], R12 ;  /* 0xfffff80c0e007986 */ /* 0x0041e8000c101b0c */
        /* <DEDUP_REMOVED lines=20> */
.L_x_20:
[----:B------:R-:W-:Y:S05]  /*1d50*/  @!P0 BRA `(.L_x_19) ;  /* 0x00000000009c8947 */ /* 0x000fea0003800000 */
[----:B------:R-:W-:Y:S02]  /*1d60*/  ISETP.NE.U32.AND P0, PT, R4, RZ, PT ;  /* 0x000000ff0400720c */ /* 0x000fe40003f05070 */
[----:B0-2-4-:R-:W-:Y:S02]  /*1d70*/  LOP3.LUT R10, R8, 0x1, RZ, 0xc0, !PT ;  /* 0x00000001080a7812 */ /* 0x015fe400078ec0ff */
[----:B------:R-:W-:Y:S02]  /*1d80*/  ISETP.NE.AND.EX P1, PT, R7, RZ, PT, P0 ;  /* 0x000000ff0700720c */ /* 0x000fe40003f25300 */
[----:B------:R-:W-:-:S04]  /*1d90*/  ISETP.NE.U32.AND P2, PT, R10, 0x1, PT ;  /* 0x000000010a00780c */ /* 0x000fc80003f45070 */
[----:B------:R-:W-:-:S07]  /*1da0*/  ISETP.NE.U32.AND.EX P0, PT, RZ, RZ, PT, P2 ;  /* 0x000000ffff00720c */ /* 0x000fce0003f05120 */
[----:B------:R-:W-:Y:S06]  /*1db0*/  @!P1 BRA `(.L_x_21) ;  /* 0x0000000000509947 */ /* 0x000fec0003800000 */
[----:B------:R-:W0:Y:S01]  /*1dc0*/  LDCU.128 UR4, c[0x0][0x580] ;  /* 0x0000b000ff0477ac */ /* 0x000e220008000c00 */
[----:B-1-3--:R-:W1:Y:S01]  /*1dd0*/  LDC.64 R12, c[0x0][0x580] ;  /* 0x00016000ff0c7b82 */ /* 0x00ae620000000a00 */
[----:B0-----:R-:W-:-:S04]  /*1de0*/  LEA R14, P1, R22, UR6, 0x2 ;  /* 0x00000006160e7c11 */ /* 0x001fc8000f8210ff */
[----:B------:R-:W-:-:S05]  /*1df0*/  LEA.HI.X R15, R22, UR7, R23, 0x2, P1 ;  /* 0x00000007160f7c11 */ /* 0x000fca00088f1417 */
[----:B------:R-:W1:Y:S01]  /*1e00*/  LDG.E R21, desc[UR12][R14.64] ;  /* 0x0000000c0e157981 */ /* 0x000e62000c1e1900 */
[----:B------:R-:W-:-:S04]  /*1e10*/  LEA R10, P1, R22, UR4, 0x3 ;  /* 0x00000004160a7c11 */ /* 0x000fc8000f8218ff */
[----:B------:R-:W-:-:S05]  /*1e20*/  LEA.HI.X R11, R22, UR5, R23, 0x3, P1 ;  /* 0x00000005160b7c11 */ /* 0x000fca00088f1c17 */
[----:B------:R-:W2:Y:S01]  /*1e30*/  LDG.E.64 R18, desc[UR12][R10.64] ;  /* 0x0000000c0a127981 */ /* 0x000ea2000c1e1b00 */
[----:B-1----:R-:W-:-:S05]  /*1e40*/  IMAD.WIDE R20, R21, 0x8, R12 ;  /* 0x0000000815147825 */ /* 0x002fca00078e020c */
[----:B------:R-:W3:Y:S04]  /*1e50*/  LDG.E.64 R16, desc[UR12][R20.64+-0x8] ;  /* 0xfffff80c14107981 */ /* 0x000ee8000c1e1b00 */
[----:B---3--:R0:W-:Y:S04]  /*1e60*/  STG.E.64 desc[UR12][R10.64], R16 ;  /* 0x000000100a007986 */ /* 0x0081e8000c101b0c */
[----:B--2---:R0:W-:Y:S04]  /*1e70*/  STG.E.64 desc[UR12][R20.64+-0x8], R18 ;  /* 0xfffff81214007986 */ /* 0x0041e8000c101b0c */
        /* <DEDUP_REMOVED lines=8> */
.L_x_21:
[----:B------:R-:W-:Y:S05]  /*1f00*/  @P0 BRA `(.L_x_19) ;  /* 0x0000000000300947 */ /* 0x000fea0003800000 */
[----:B------:R-:W2:Y:S01]  /*1f10*/  LDCU.128 UR4, c[0x0][0x580] ;  /* 0x0000b000ff0477ac */ /* 0x000ea20008000c00 */
[----:B01-3--:R-:W0:Y:S01]  /*1f20*/  LDC.64 R12, c[0x0][0x580] ;  /* 0x00016000ff0c7b82 */ /* 0x00be220000000a00 */
[----:B--2---:R-:W-:-:S04]  /*1f30*/  LEA R18, P0, R22, UR6, 0x2 ;  /* 0x0000000616127c11 */ /* 0x004fc8000f8010ff */
[----:B------:R-:W-:-:S06]  /*1f40*/  LEA.HI.X R19, R22, UR7, R23, 0x2, P0 ;  /* 0x0000000716137c11 */ /* 0x000fcc00080f1417 */
[----:B------:R-:W0:Y:S01]  /*1f50*/  LDG.E R19, desc[UR12][R18.64] ;  /* 0x0000000c12137981 */ /* 0x000e22000c1e1900 */
[----:B------:R-:W-:-:S04]  /*1f60*/  LEA R10, P0, R22, UR4, 0x3 ;  /* 0x00000004160a7c11 */ /* 0x000fc8000f8018ff */
[----:B------:R-:W-:-:S05]  /*1f70*/  LEA.HI.X R11, R22, UR5, R23, 0x3, P0 ;  /* 0x00000005160b7c11 */ /* 0x000fca00080f1c17 */
[----:B------:R-:W2:Y:S01]  /*1f80*/  LDG.E.64 R14, desc[UR12][R10.64] ;  /* 0x0000000c0a0e7981 */ /* 0x000ea2000c1e1b00 */
[----:B0-----:R-:W-:-:S05]  /*1f90*/  IMAD.WIDE R12, R19, 0x8, R12 ;  /* 0x00000008130c7825 */ /* 0x001fca00078e020c */
[----:B------:R-:W3:Y:S04]  /*1fa0*/  LDG.E.64 R16, desc[UR12][R12.64+-0x8] ;  /* 0xfffff80c0c107981 */ /* 0x000ee8000c1e1b00 */
[----:B---3--:R0:W-:Y:S04]  /*1fb0*/  STG.E.64 desc[UR12][R10.64], R16 ;  /* 0x000000100a007986 */ /* 0x0081e8000c101b0c */
[----:B--2---:R0:W-:Y:S02]  /*1fc0*/  STG.E.64 desc[UR12][R12.64+-0x8], R14 ;  /* 0xfffff80e0c007986 */ /* 0x0041e4000c101b0c */
.L_x_19:
[----:B------:R-:W-:-:S07]  /*1fd0*/  VIADD R3, R3, 0x80 ;  /* 0x0000008003037836 */ /* 0x000fce0000000000 */
.L_x_10:
        /* <DEDUP_REMOVED lines=18> */
[----:B0-----:R-:W-:Y:S01]  /*2100*/  MOV R26, UR4 ;  /* 0x00000004001a7c02 */ /* 0x001fe20008000f00 */
[----:B--2-4-:R-:W-:-:S02]  /*2110*/  IMAD.U32 R10, RZ, RZ, UR6 ;  /* 0x00000006ff0a7e24 */ /* 0x014fc4000f8e00ff */
[----:B------:R-:W-:Y:S02]  /*2120*/  MOV R27, UR5 ;  /* 0x00000005001b7c02 */ /* 0x000fe40008000f00 */
[----:B------:R-:W-:-:S07]  /*2130*/  IMAD.U32 R11, RZ, RZ, UR7 ;  /* 0x00000007ff0b7e24 */ /* 0x000fce000f8e00ff */
.L_x_24:
[----:B-123--:R-:W2:Y:S01]  /*2140*/  LDG.E R25, desc[UR12][R10.64+-0x10] ;  /* 0xfffff00c0a197981 */ /* 0x00eea2000c1e1900 */
[----:B------:R-:W2:Y:S01]  /*2150*/  LDC.64 R12, c[0x0][0x580] ;  /* 0x00016000ff0c7b82 */ /* 0x000ea20000000a00 */
[----:B------:R-:W-:Y:S02]  /*2160*/  MOV R14, R26 ;  /* 0x0000001a000e7202 */ /* 0x000fe40000000f00 */
        /* <DEDUP_REMOVED lines=58> */
.L_x_23:
        /* <DEDUP_REMOVED lines=38> */
.L_x_26:
        /* <DEDUP_REMOVED lines=27> */
.L_x_27:
        /* <DEDUP_REMOVED lines=13> */
.L_x_25:
[----:B------:R-:W-:-:S07]  /*29f0*/  IADD3 R3, PT, PT, R3, 0x80, RZ ;  /* 0x0000008003037810 */ /* 0x000fce0007ffe0ff */
.L_x_16:
        /* <DEDUP_REMOVED lines=18> */
[----:B0-----:R-:W-:Y:S02]  /*2b20*/  MOV R26, UR4 ;  /* 0x00000004001a7c02 */ /* 0x001fe40008000f00 */
[----:B--2-4-:R-:W-:Y:S01]  /*2b30*/  MOV R10, UR6 ;  /* 0x00000006000a7c02 */ /* 0x014fe20008000f00 */
[----:B------:R-:W-:-:S02]  /*2b40*/  IMAD.U32 R27, RZ, RZ, UR5 ;  /* 0x00000005ff1b7e24 */ /* 0x000fc4000f8e00ff */
[----:B------:R-:W-:-:S07]  /*2b50*/  MOV R11, UR7 ;  /* 0x00000007000b7c02 */ /* 0x000fce0008000f00 */
.L_x_30:
[----:B-123--:R-:W2:Y:S01]  /*2b60*/  LDG.E R25, desc[UR12][R10.64+-0x10] ;  /* 0xfffff00c0a197981 */ /* 0x00eea2000c1e1900 */
        /* <DEDUP_REMOVED lines=53> */
[----:B------:R-:W-:Y:S02]  /*2ec0*/  IADD3 R10, P3, PT, R10, 0x20, RZ ;  /* 0x000000200a0a7810 */ /* 0x000fe40007f7e0ff */
[----:B------:R-:W-:Y:S02]  /*2ed0*/  IADD3.X R27, PT, PT, RZ, R15, RZ, P2, !PT ;  /* 0x0000000fff1b7210 */ /* 0x000fe400017fe4ff */
[----:B------:R-:W-:Y:S01]  /*2ee0*/  IADD3.X R11, PT, PT, RZ, R11, RZ, P3, !PT ;  /* 0x0000000bff0b7210 */ /* 0x000fe20001ffe4ff */
[----:B----4-:R2:W-:Y:S04]  /*2ef0*/  STG.E.64 desc[UR12][R14.64+0x18], R12 ;  /* 0x0000180c0e007986 */ /* 0x0105e8000c101b0c */
[----:B---3--:R2:W-:Y:S01]  /*2f00*/  STG.E.64 desc[UR12][R18.64+-0x8], R24 ;  /* 0xfffff81812007986 */ /* 0x0085e2000c101b0c */
[----:B------:R-:W-:Y:S05]  /*2f10*/  @P1 BRA `(.L_x_30) ;  /* 0xfffffffc00101947 */ /* 0x000fea000383ffff */
[----:B------:R-:W-:Y:S05]  /*2f20*/  BSYNC.RECONVERGENT B2 ;  /* 0x0000000000027941 */ /* 0x000fea0003800200 */
.L_x_29:
        /* <DEDUP_REMOVED lines=38> */
.L_x_32:
        /* <DEDUP_REMOVED lines=27> */
.L_x_33:
        /* <DEDUP_REMOVED lines=13> */
.L_x_31:
[----:B------:R-:W-:-:S07]  /*3410*/  IADD3 R3, PT, PT, R3, 0x80, RZ ;  /* 0x0000008003037810 */ /* 0x000fce0007ffe0ff */
.L_x_22:
[----:B------:R-:W-:-:S13]  /*3420*/  ISETP.GE.AND P0, PT, R3, UR14, PT ;  /* 0x0000000e03007c0c */ /* 0x000fda000bf06270 */
[----:B------:R-:W-:Y:S05]  /*3430*/  @P0 BREAK.RELIABLE B0 ;  /* 0x0000000000000942 */ /* 0x000fea0003800100 */
        /* <DEDUP_REMOVED lines=20> */
[----:B------:R-:W-:-:S07]  /*3580*/  MOV R11, UR7 ;  /* 0x00000007000b7c02 */ /* 0x000fce0008000f00 */
.L_x_36:
        /* <DEDUP_REMOVED lines=61> */
.L_x_35:
        /* <DEDUP_REMOVED lines=38> */
.L_x_38:
        /* <DEDUP_REMOVED lines=27> */
.L_x_39:
        /* <DEDUP_REMOVED lines=13> */
.L_x_37:
[----:B------:R-:W-:-:S07]  /*3e40*/  VIADD R3, R3, 0x80 ;  /* 0x0000008003037836 */ /* 0x000fce0000000000 */
.L_x_28:
[----:B------:R-:W-:-:S13]  /*3e50*/  ISETP.GE.AND P0, PT, R3, UR14, PT ;  /* 0x0000000e03007c0c */ /* 0x000fda000bf06270 */
[----:B------:R-:W-:Y:S05]  /*3e60*/  @P0 BREAK.RELIABLE B0 ;  /* 0x0000000000000942 */ /* 0x000fea0003800100 */
[----:B------:R-:W-:Y:S05]  /*3e70*/  @P0 BRA `(.L_x_34) ;  /* 0x0000000800840947 */ /* 0x000fea0003800000 */
[----:B------:R-:W-:Y:S05]  /*3e80*/  BSYNC.RELIABLE B0 ;  /* 0x0000000000007941 */ /* 0x000fea0003800100 */
.L_x_3:
        /* <DEDUP_REMOVED lines=9> */
[----:B------:R-:W-:Y:S02]  /*3f20*/  LOP3.LUT R23, R9, 0x7fffffff, RZ, 0xc0, !PT ;  /* 0x7fffffff09177812 */ /* 0x000fe400078ec0ff */
[----:B------:R-:W-:Y:S02]  /*3f30*/  MOV R29, R22 ;  /* 0x00000016001d7202 */ /* 0x000fe40000000f00 */
[----:B------:R-:W-:Y:S01]  /*3f40*/  MOV R28, R23 ;  /* 0x00000017001c7202 */ /* 0x000fe20000000f00 */
[----:B-----5:R-:W-:Y:S02]  /*3f50*/  UIADD3 UR4, UP0, UPT, UR4, 0x20, URZ ;  /* 0x0000002004047890 */ /* 0x020fe4000ff1e0ff */
[----:B------:R-:W-:-:S02]  /*3f60*/  UIADD3 UR6, UP1, UPT, UR6, 0x10, URZ ;  /* 0x0000001006067890 */ /* 0x000fc4000ff3e0ff */
[----:B------:R-:W-:Y:S02]  /*3f70*/  UIADD3.X UR5, UPT, UPT, URZ, UR5, URZ, UP0, !UPT ;  /* 0x00000005ff057290 */ /* 0x000fe400087fe4ff */
[----:B------:R-:W-:Y:S01]  /*3f80*/  UIADD3.X UR7, UPT, UPT, URZ, UR7, URZ, UP1, !UPT ;  /* 0x00000007ff077290 */ /* 0x000fe20008ffe4ff */
[----:B0-----:R-:W-:Y:S01]  /*3f90*/  IMAD.U32 R26, RZ, RZ, UR4 ;  /* 0x00000004ff1a7e24 */ /* 0x001fe2000f8e00ff */
[----:B--2-4-:R-:W-:Y:S02]  /*3fa0*/  MOV R10, UR6 ;  /* 0x00000006000a7c02 */ /* 0x014fe40008000f00 */
[----:B------:R-:W-:Y:S02]  /*3fb0*/  MOV R27, UR5 ;  /* 0x00000005001b7c02 */ /* 0x000fe40008000f00 */
[----:B------:R-:W-:-:S07]  /*3fc0*/  IMAD.U32 R11, RZ, RZ, UR7 ;  /* 0x00000007ff0b7e24 */ /* 0x000fce000f8e00ff */
.L_x_41:
        /* <DEDUP_REMOVED lines=61> */
.L_x_40:
        /* <DEDUP_REMOVED lines=38> */
.L_x_43:
        /* <DEDUP_REMOVED lines=27> */
.L_x_44:
        /* <DEDUP_REMOVED lines=13> */
.L_x_42:
[----:B------:R-:W-:-:S07]  /*4880*/  IADD3 R3, PT, PT, R3, 0x80, RZ ;  /* 0x0000008003037810 */ /* 0x000fce0007ffe0ff */
.L_x_34:
[----:B------:R-:W-:Y:S05]  /*4890*/  BSYNC.RECONVERGENT B1 ;  /* 0x0000000000017941 */ /* 0x000fea0003800200 */
.L_x_2:
[----:B------:R-:W-:Y:S05]  /*48a0*/  WARPSYNC.ALL ;  /* 0x0000000000007948 */ /* 0x000fea0003800000 */
[----:B------:R-:W-:-:S13]  /*48b0*/  ISETP.GE.AND P0, PT, R3, UR14, PT ;  /* 0x0000000e03007c0c */ /* 0x000fda000bf06270 */
[----:B------:R-:W-:Y:S05]  /*48c0*/  @P0 EXIT ;  /* 0x000000000000094d */ /* 0x000fea0003800000 */
[----:B------:R-:W-:Y:S02]  /*48d0*/  ISETP.GE.U32.AND P0, PT, R2, 0x7, PT ;  /* 0x000000070200780c */ /* 0x000fe40003f06070 */
[----:B------:R-:W-:Y:S02]  /*48e0*/  CS2R R2, SRZ ;  /* 0x0000000000027805 */ /* 0x000fe4000001ff00 */
[----:B------:R-:W-:Y:S02]  /*48f0*/  ISETP.NE.U32.AND P2, PT, R5, RZ, PT ;  /* 0x000000ff0500720c */ /* 0x000fe40003f45070 */
[----:B------:R-:W-:Y:S02]  /*4900*/  ISETP.GE.U32.AND.EX P1, PT, R6, RZ, PT, P0 ;  /* 0x000000ff0600720c */ /* 0x000fe40003f26100 */
[----:B------:R-:W-:-:S11]  /*4910*/  ISETP.NE.AND.EX P0, PT, RZ, RZ, PT, P2 ;  /* 0x000000ffff00720c */ /* 0x000fd60003f05320 */
[----:B------:R-:W-:Y:S05]  /*4920*/  @!P1 BRA `(.L_x_45) ;  /* 0x0000000400249947 */ /* 0x000fea0003800000 */
[----:B------:R-:W5:Y:S01]  /*4930*/  LDCU.128 UR4, c[0x0][0x580] ;  /* 0x0000b000ff0477ac */ /* 0x000f620008000c00 */
[----:B------:R-:W-:Y:S02]  /*4940*/  LOP3.LUT R3, R9, 0x7fffffff, RZ, 0xc0, !PT ;  /* 0x7fffffff09037812 */ /* 0x000fe400078ec0ff */
[----:B------:R-:W-:-:S03]  /*4950*/  LOP3.LUT R2, R8, 0xfffffff8, RZ, 0xc0, !PT ;  /* 0xfffffff808027812 */ /* 0x000fc600078ec0ff */
[----:B------:R-:W-:Y:S01]  /*4960*/  IMAD.MOV.U32 R6, RZ, RZ, R3 ;  /* 0x000000ffff067224 */ /* 0x000fe200078e0003 */
[----:B------:R-:W-:Y:S01]  /*4970*/  MOV R9, R2 ;  /* 0x0000000200097202 */ /* 0x000fe20000000f00 */
[----:B-----5:R-:W-:Y:S02]  /*4980*/  UIADD3 UR4, UP0, UPT, UR4, 0x20, URZ ;  /* 0x0000002004047890 */ /* 0x020fe4000ff1e0ff */
[----:B------:R-:W-:Y:S02]  /*4990*/  UIADD3 UR6, UP1, UPT, UR6, 0x10, URZ ;  /* 0x0000001006067890 */ /* 0x000fe4000ff3e0ff */
[----:B------:R-:W-:Y:S02]  /*49a0*/  UIADD3.X UR5, UPT, UPT, URZ, UR5, URZ, UP0, !UPT ;  /* 0x00000005ff057290 */ /* 0x000fe400087fe4ff */
[----:B------:R-:W-:Y:S01]  /*49b0*/  UIADD3.X UR7, UPT, UPT, URZ, UR7, URZ, UP1, !UPT ;  /* 0x00000007ff077290 */ /* 0x000fe20008ffe4ff */
[----:B01234-:R-:W-:Y:S02]  /*49c0*/  MOV R16, UR4 ;  /* 0x0000000400107c02 */ /* 0x01ffe40008000f00 */
[----:B------:R-:W-:Y:S01]  /*49d0*/  MOV R12, UR6 ;  /* 0x00000006000c7c02 */ /* 0x000fe20008000f00 */
[----:B------:R-:W-:-:S02]  /*49e0*/  IMAD.U32 R17, RZ, RZ, UR5 ;  /* 0x00000005ff117e24 */ /* 0x000fc4000f8e00ff */
[----:B------:R-:W-:-:S07]  /*49f0*/  MOV R13, UR7 ;  /* 0x00000007000d7c02 */ /* 0x000fce0008000f00 */
.L_x_46:
[----:B---3--:R-:W2:Y:S01]  /*4a00*/  LDG.E R19, desc[UR12][R12.64+-0x10] ;  /* 0xfffff00c0c137981 */ /* 0x008ea2000c1e1900 */
[----:B------:R-:W2:Y:S01]  /*4a10*/  LDC.64 R14, c[0x0][0x580] ;  /* 0x00016000ff0e7b82 */ /* 0x000ea20000000a00 */
[----:B------:R-:W-:Y:S01]  /*4a20*/  MOV R10, R16 ;  /* 0x00000010000a7202 */ /* 0x000fe20000000f00 */
[----:B------:R-:W-:-:S05]  /*4a30*/  IMAD.MOV.U32 R11, RZ, RZ, R17 ;  /* 0x000000ffff0b7224 */ /* 0x000fca00078e0011 */
[----:B------:R-:W3:Y:S01]  /*4a40*/  LDG.E.64 R20, desc[UR12][R10.64+-0x20] ;  /* 0xffffe00c0a147981 */ /* 0x000ee2000c1e1b00 */
[----:B--2---:R-:W-:-:S05]  /*4a50*/  IMAD.WIDE R18, R19, 0x8, R14 ;  /* 0x0000000813127825 */ /* 0x004fca00078e020e */
[----:B------:R-:W2:Y:S04]  /*4a60*/  LDG.E.64 R16, desc[UR12][R18.64+-0x8] ;  /* 0xfffff80c12107981 */ /* 0x000ea8000c1e1b00 */
[----:B--2---:R0:W-:Y:S04]  /*4a70*/  STG.E.64 desc[UR12][R10.64+-0x20], R16 ;  /* 0xffffe0100a007986 */ /* 0x0041e8000c101b0c */
[----:B---3--:R1:W-:Y:S04]  /*4a80*/  STG.E.64 desc[UR12][R18.64+-0x8], R20 ;  /* 0xfffff81412007986 */ /* 0x0083e8000c101b0c */
[----:B------:R-:W2:Y:S04]  /*4a90*/  LDG.E R29, desc[UR12][R12.64+-0xc] ;  /* 0xfffff40c0c1d7981 */ /* 0x000ea8000c1e1900 */
[----:B------:R-:W3:Y:S01]  /*4aa0*/  LDG.E.64 R26, desc[UR12][R10.64+-0x18] ;  /* 0xffffe80c0a1a7981 */ /* 0x000ee2000c1e1b00 */
[----:B--2---:R-:W-:-:S05]  /*4ab0*/  IMAD.WIDE R28, R29, 0x8, R14 ;  /* 0x000000081d1c7825 */ /* 0x004fca00078e020e */
[----:B------:R-:W2:Y:S04]  /*4ac0*/  LDG.E.64 R24, desc[UR12][R28.64+-0x8] ;  /* 0xfffff80c1c187981 */ /* 0x000ea8000c1e1b00 */
[----:B--2---:R2:W-:Y:S04]  /*4ad0*/  STG.E.64 desc[UR12][R10.64+-0x18], R24 ;  /* 0xffffe8180a007986 */ /* 0x0045e8000c101b0c */
[----:B---3--:R-:W-:Y:S04]  /*4ae0*/  STG.E.64 desc[UR12][R28.64+-0x8], R26 ;  /* 0xfffff81a1c007986 */ /* 0x008fe8000c101b0c */
[----:B------:R-:W3:Y:S04]  /*4af0*/  LDG.E R23, desc[UR12][R12.64+-0x8] ;  /* 0xfffff80c0c177981 */ /* 0x000ee8000c1e1900 */
[----:B0-----:R-:W4:Y:S01]  /*4b00*/  LDG.E.64 R16, desc[UR12][R10.64+-0x10] ;  /* 0xfffff00c0a107981 */ /* 0x001f22000c1e1b00 */
[----:B---3--:R-:W-:-:S05]  /*4b10*/  IMAD.WIDE R22, R23, 0x8, R14 ;  /* 0x0000000817167825 */ /* 0x008fca00078e020e */
[----:B-1----:R-:W3:Y:S04]  /*4b20*/  LDG.E.64 R18, desc[UR12][R22.64+-0x8] ;  /* 0xfffff80c16127981 */ /* 0x002ee8000c1e1b00 */
[----:B---3--:R-:W-:Y:S04]  /*4b30*/  STG.E.64 desc[UR12][R10.64+-0x10], R18 ;  /* 0xfffff0120a007986 */ /* 0x008fe8000c101b0c */
[----:B----4-:R0:W-:Y:S04]  /*4b40*/  STG.E.64 desc[UR12][R22.64+-0x8], R16 ;  /* 0xfffff81016007986 */ /* 0x0101e8000c101b0c */
[----:B------:R-:W0:Y:S04]  /*4b50*/  LDG.E R21, desc[UR12][R12.64+-0x4] ;  /* 0xfffffc0c0c157981 */ /* 0x000e28000c1e1900 */
[----:B--2---:R-:W2:Y:S01]  /*4b60*/  LDG.E.64 R24, desc[UR12][R10.64+-0x8] ;  /* 0xfffff80c0a187981 */ /* 0x004ea2000c1e1b00 */
[----:B0-----:R-:W-:-:S05]  /*4b70*/  IMAD.WIDE R16, R21, 0x8, R14 ;  /* 0x0000000815107825 */ /* 0x001fca00078e020e */
[----:B------:R-:W3:Y:S04]  /*4b80*/  LDG.E.64 R20, desc[UR12][R16.64+-0x8] ;  /* 0xfffff80c10147981 */ /* 0x000ee8000c1e1b00 */
[----:B---3--:R0:W-:Y:S04]  /*4b90*/  STG.E.64 desc[UR12][R10.64+-0x8], R20 ;  /* 0xfffff8140a007986 */ /* 0x0081e8000c101b0c */
[----:B--2---:R1:W-:Y:S04]  /*4ba0*/  STG.E.64 desc[UR12][R16.64+-0x8], R24 ;  /* 0xfffff81810007986 */ /* 0x0043e8000c101b0c */
[----:B------:R-:W2:Y:S04]  /*4bb0*/  LDG.E R27, desc[UR12][R12.64] ;  /* 0x0000000c0c1b7981 */ /* 0x000ea8000c1e1900 */
[----:B------:R-:W3:Y:S01]  /*4bc0*/  LDG.E.64 R28, desc[UR12][R10.64] ;  /* 0x0000000c0a1c7981 */ /* 0x000ee2000c1e1b00 */
[----:B--2---:R-:W-:-:S05]  /*4bd0*/  IMAD.WIDE R22, R27, 0x8, R14 ;  /* 0x000000081b167825 */ /* 0x004fca00078e020e */
[----:B------:R-:W2:Y:S04]  /*4be0*/  LDG.E.64 R26, desc[UR12][R22.64+-0x8] ;  /* 0xfffff80c161a7981 */ /* 0x000ea8000c1e1b00 */
[----:B--2---:R2:W-:Y:S04]  /*4bf0*/  STG.E.64 desc[UR12][R10.64], R26 ;  /* 0x0000001a0a007986 */ /* 0x0045e8000c101b0c */
[----:B---3--:R3:W-:Y:S04]  /*4c00*/  STG.E.64 desc[UR12][R22.64+-0x8], R28 ;  /* 0xfffff81c16007986 */ /* 0x0087e8000c101b0c */
[----:B------:R-:W1:Y:S04]  /*4c10*/  LDG.E R19, desc[UR12][R12.64+0x4] ;  /* 0x0000040c0c137981 */ /* 0x000e68000c1e1900 */
[----:B0-----:R-:W4:Y:S01]  /*4c20*/  LDG.E.64 R20, desc[UR12][R10.64+0x8] ;  /* 0x0000080c0a147981 */ /* 0x001f22000c1e1b00 */
[----:B-1----:R-:W-:-:S05]  /*4c30*/  IMAD.WIDE R16, R19, 0x8, R14 ;  /* 0x0000000813107825 */ /* 0x002fca00078e020e */
[----:B------:R-:W5:Y:S04]  /*4c40*/  LDG.E.64 R18, desc[UR12][R16.64+-0x8] ;  /* 0xfffff80c10127981 */ /* 0x000f68000c1e1b00 */
[----:B-----5:R0:W-:Y:S04]  /*4c50*/  STG.E.64 desc[UR12][R10.64+0x8], R18 ;  /* 0x000008120a007986 */ /* 0x0201e8000c101b0c */
[----:B----4-:R1:W-:Y:S04]  /*4c60*/  STG.E.64 desc[UR12][R16.64+-0x8], R20 ;  /* 0xfffff81410007986 */ /* 0x0103e8000c101b0c */
[----:B------:R-:W3:Y:S04]  /*4c70*/  LDG.E R25, desc[UR12][R12.64+0x8] ;  /* 0x0000080c0c197981 */ /* 0x000ee8000c1e1900 */
[----:B--2---:R-:W2:Y:S01]  /*4c80*/  LDG.E.64 R26, desc[UR12][R10.64+0x10] ;  /* 0x0000100c0a1a7981 */ /* 0x004ea2000c1e1b00 */
[----:B---3--:R-:W-:-:S05]  /*4c90*/  IMAD.WIDE R22, R25, 0x8, R14 ;  /* 0x0000000819167825 */ /* 0x008fca00078e020e */
[----:B------:R-:W3:Y:S04]  /*4ca0*/  LDG.E.64 R24, desc[UR12][R22.64+-0x8] ;  /* 0xfffff80c16187981 */ /* 0x000ee8000c1e1b00 */
[----:B---3--:R3:W-:Y:S04]  /*4cb0*/  STG.E.64 desc[UR12][R10.64+0x10], R24 ;  /* 0x000010180a007986 */ /* 0x0087e8000c101b0c */
[----:B--2---:R3:W-:Y:S04]  /*4cc0*/  STG.E.64 desc[UR12][R22.64+-0x8], R26 ;  /* 0xfffff81a16007986 */ /* 0x0047e8000c101b0c */
[----:B------:R-:W2:Y:S04]  /*4cd0*/  LDG.E R29, desc[UR12][R12.64+0xc] ;  /* 0x00000c0c0c1d7981 */ /* 0x000ea8000c1e1900 */
[----:B0-----:R-:W4:Y:S01]  /*4ce0*/  LDG.E.64 R18, desc[UR12][R10.64+0x18] ;  /* 0x0000180c0a127981 */ /* 0x001f22000c1e1b00 */
[----:B--2---:R-:W-:-:S05]  /*4cf0*/  IMAD.WIDE R14, R29, 0x8, R14 ;  /* 0x000000081d0e7825 */ /* 0x004fca00078e020e */
[----:B------:R-:W2:Y:S01]  /*4d00*/  LDG.E.64 R28, desc[UR12][R14.64+-0x8] ;  /* 0xfffff80c0e1c7981 */ /* 0x000ea2000c1e1b00 */
[----:B------:R-:W-:-:S04]  /*4d10*/  IADD3 R9, P1, PT, R9, -0x8, RZ ;  /* 0xfffffff809097810 */ /* 0x000fc80007f3e0ff */
[----:B------:R-:W-:Y:S02]  /*4d20*/  IADD3.X R6, PT, PT, R6, -0x1, RZ, P1, !PT ;  /* 0xffffffff06067810 */ /* 0x000fe40000ffe4ff */
[----:B------:R-:W-:-:S04]  /*4d30*/  ISETP.NE.U32.AND P1, PT, R9, RZ, PT ;  /* 0x000000ff0900720c */ /* 0x000fc80003f25070 */
[----:B------:R-:W-:Y:S02]  /*4d40*/  ISETP.NE.AND.EX P1, PT, R6, RZ, PT, P1 ;  /* 0x000000ff0600720c */ /* 0x000fe40003f25310 */
[----:B-1----:R-:W-:Y:S02]  /*4d50*/  IADD3 R16, P2, PT, R10, 0x40, RZ ;  /* 0x000000400a107810 */ /* 0x002fe40007f5e0ff */
[----:B------:R-:W-:Y:S02]  /*4d60*/  IADD3 R12, P3, PT, R12, 0x20, RZ ;  /* 0x000000200c0c7810 */ /* 0x000fe40007f7e0ff */
[----:B------:R-:W-:Y:S02]  /*4d70*/  IADD3.X R17, PT, PT, RZ, R11, RZ, P2, !PT ;  /* 0x0000000bff117210 */ /* 0x000fe400017fe4ff */
[----:B------:R-:W-:Y:S01]  /*4d80*/  IADD3.X R13, PT, PT, RZ, R13, RZ, P3, !PT ;  /* 0x0000000dff0d7210 */ /* 0x000fe20001ffe4ff */
[----:B--2---:R3:W-:Y:S04]  /*4d90*/  STG.E.64 desc[UR12][R10.64+0x18], R28 ;  /* 0x0000181c0a007986 */ /* 0x0047e8000c101b0c */
[----:B----4-:R3:W-:Y:S01]  /*4da0*/  STG.E.64 desc[UR12][R14.64+-0x8], R18 ;  /* 0xfffff8120e007986 */ /* 0x0107e2000c101b0c */
[----:B------:R-:W-:Y:S05]  /*4db0*/  @P1 BRA `(.L_x_46) ;  /* 0xfffffffc00101947 */ /* 0x000fea000383ffff */
.L_x_45:
[----:B------:R-:W-:Y:S05]  /*4dc0*/  @!P0 EXIT ;  /* 0x000000000000894d */ /* 0x000fea0003800000 */
[----:B------:R-:W-:Y:S02]  /*4dd0*/  ISETP.GE.U32.AND P0, PT, R5, 0x4, PT ;  /* 0x000000040500780c */ /* 0x000fe40003f06070 */
[----:B------:R-:W-:Y:S02]  /*4de0*/  ISETP.NE.U32.AND P2, PT, R0, RZ, PT ;  /* 0x000000ff0000720c */ /* 0x000fe40003f45070 */
[----:B------:R-:W-:Y:S02]  /*4df0*/  ISETP.GE.U32.AND.EX P1, PT, RZ, RZ, PT, P0 ;  /* 0x000000ffff00720c */ /* 0x000fe40003f26100 */
[----:B------:R-:W-:-:S11]  /*4e00*/  ISETP.NE.AND.EX P0, PT, RZ, RZ, PT, P2 ;  /* 0x000000ffff00720c */ /* 0x000fd60003f05320 */
[----:B------:R-:W-:Y:S05]  /*4e10*/  @!P1 BRA `(.L_x_47) ;  /* 0x0000000000849947 */ /* 0x000fea0003800000 */
[----:B01234-:R-:W0:Y:S08]  /*4e20*/  LDC.64 R14, c[0x0][0x588] ;  /* 0x00016200ff0e7b82 */ /* 0x01fe300000000a00 */
        /* <DEDUP_REMOVED lines=16> */
[----:B--2---:R-:W-:Y:S04]  /*4f30*/  STG.E.64 desc[UR12][R10.64+0x8], R26 ;  /* 0x0000081a0a007986 */ /* 0x004fe8000c101b0c */
[----:B---3--:R-:W-:Y:S04]  /*4f40*/  STG.E.64 desc[UR12][R22.64+-0x8], R24 ;  /* 0xfffff81816007986 */ /* 0x008fe8000c101b0c */
[----:B------:R-:W2:Y:S04]  /*4f50*/  LDG.E R29, desc[UR12][R14.64+0x8] ;  /* 0x0000080c0e1d7981 */ /* 0x000ea8000c1e1900 */
[----:B0-----:R-:W3:Y:S01]  /*4f60*/  LDG.E.64 R20, desc[UR12][R10.64+0x10] ;  /* 0x0000100c0a147981 */ /* 0x001ee2000c1e1b00 */
[----:B--2---:R-:W-:-:S05]  /*4f70*/  IMAD.WIDE R28, R29, 0x8, R12 ;  /* 0x000000081d1c7825 */ /* 0x004fca00078e020c */
[----:B-1----:R-:W2:Y:S04]  /*4f80*/  LDG.E.64 R16, desc[UR12][R28.64+-0x8] ;  /* 0xfffff80c1c107981 */ /* 0x002ea8000c1e1b00 */
[----:B--2---:R0:W-:Y:S04]  /*4f90*/  STG.E.64 desc[UR12][R10.64+0x10], R16 ;  /* 0x000010100a007986 */ /* 0x0041e8000c101b0c */
[----:B---3--:R1:W-:Y:S04]  /*4fa0*/  STG.E.64 desc[UR12][R28.64+-0x8], R20 ;  /* 0xfffff8141c007986 */ /* 0x0083e8000c101b0c */
[----:B------:R-:W2:Y:S04]  /*4fb0*/  LDG.E R5, desc[UR12][R14.64+0xc] ;  /* 0x00000c0c0e057981 */ /* 0x000ea8000c1e1900 */
[----:B------:R-:W3:Y:S01]  /*4fc0*/  LDG.E.64 R18, desc[UR12][R10.64+0x18] ;  /* 0x0000180c0a127981 */ /* 0x000ee2000c1e1b00 */
[----:B--2---:R-:W-:-:S05]  /*4fd0*/  IMAD.WIDE R12, R5, 0x8, R12 ;  /* 0x00000008050c7825 */ /* 0x004fca00078e020c */
[----:B0-----:R-:W2:Y:S01]  /*4fe0*/  LDG.E.64 R16, desc[UR12][R12.64+-0x8] ;  /* 0xfffff80c0c107981 */ /* 0x001ea2000c1e1b00 */
[----:B------:R-:W-:-:S05]  /*4ff0*/  IADD3 R2, P1, PT, R2, 0x4, RZ ;  /* 0x0000000402027810 */ /* 0x000fca0007f3e0ff */
[----:B------:R-:W-:Y:S01]  /*5000*/  IMAD.X R3, RZ, RZ, R3, P1 ;  /* 0x000000ffff037224 */ /* 0x000fe200008e0603 */
[----:B--2---:R1:W-:Y:S04]  /*5010*/  STG.E.64 desc[UR12][R10.64+0x18], R16 ;  /* 0x000018100a007986 */ /* 0x0043e8000c101b0c */
[----:B---3--:R1:W-:Y:S03]  /*5020*/  STG.E.64 desc[UR12][R12.64+-0x8], R18 ;  /* 0xfffff8120c007986 */ /* 0x0083e6000c101b0c */
.L_x_47:
[----:B------:R-:W-:Y:S05]  /*5030*/  @!P0 EXIT ;  /* 0x000000000000894d */ /* 0x000fea0003800000 */
[----:B------:R-:W-:Y:S02]  /*5040*/  ISETP.NE.U32.AND P0, PT, R4, RZ, PT ;  /* 0x000000ff0400720c */ /* 0x000fe40003f05070 */
[----:B------:R-:W-:Y:S02]  /*5050*/  LOP3.LUT R8, R8, 0x1, RZ, 0xc0, !PT ;  /* 0x0000000108087812 */ /* 0x000fe400078ec0ff */
[----:B------:R-:W-:Y:S02]  /*5060*/  ISETP.NE.AND.EX P1, PT, R7, RZ, PT, P0 ;  /* 0x000000ff0700720c */ /* 0x000fe40003f25300 */
[----:B------:R-:W-:-:S04]  /*5070*/  ISETP.NE.U32.AND P2, PT, R8, 0x1, PT ;  /* 0x000000010800780c */ /* 0x000fc80003f45070 */
[----:B------:R-:W-:-:S07]  /*5080*/  ISETP.NE.U32.AND.EX P0, PT, RZ, RZ, PT, P2 ;  /* 0x000000ffff00720c */ /* 0x000fce0003f05120 */
[----:B------:R-:W-:Y:S06]  /*5090*/  @!P1 BRA `(.L_x_48) ;  /* 0x0000000000549947 */ /* 0x000fec0003800000 */
[----:B0123--:R-:W0:Y:S08]  /*50a0*/  LDC.64 R18, c[0x0][0x588] ;  /* 0x00016200ff127b82 */ /* 0x00fe300000000a00 */
[----:B----4-:R-:W1:Y:S08]  /*50b0*/  LDC.64 R16, c[0x0][0x580] ;  /* 0x00016000ff107b82 */ /* 0x010e700000000a00 */
        /* <DEDUP_REMOVED lines=19> */
.L_x_48:
[----:B------:R-:W-:Y:S05]  /*51f0*/  @P0 EXIT ;  /* 0x000000000000094d */ /* 0x000fea0003800000 */
[----:B01234-:R-:W0:Y:S08]  /*5200*/  LDC.64 R10, c[0x0][0x588] ;  /* 0x00016200ff0a7b82 */ /* 0x01fe300000000a00 */
[----:B------:R-:W1:Y:S08]  /*5210*/  LDC.64 R4, c[0x0][0x580] ;  /* 0x00016000ff047b82 */ /* 0x000e700000000a00 */
[----:B------:R-:W2:Y:S01]  /*5220*/  LDC.64 R6, c[0x0][0x580] ;  /* 0x00016000ff067b82 */ /* 0x000ea20000000a00 */
[----:B0-----:R-:W-:-:S04]  /*5230*/  LEA R10, P0, R2, R10, 0x2 ;  /* 0x0000000a020a7211 */ /* 0x001fc800078010ff */
[----:B------:R-:W-:-:S06]  /*5240*/  LEA.HI.X R11, R2, R11, R3, 0x2, P0 ;  /* 0x0000000b020b7211 */ /* 0x000fcc00000f1403 */
[----:B------:R-:W2:Y:S01]  /*5250*/  LDG.E R11, desc[UR12][R10.64] ;  /* 0x0000000c0a0b7981 */ /* 0x000ea2000c1e1900 */
[----:B-1----:R-:W-:-:S04]  /*5260*/  LEA R4, P0, R2, R4, 0x3 ;  /* 0x0000000402047211 */ /* 0x002fc800078018ff */
[----:B------:R-:W-:Y:S01]  /*5270*/  LEA.HI.X R5, R2, R5, R3, 0x3, P0 ;  /* 0x0000000502057211 */ /* 0x000fe200000f1c03 */
[----:B--2---:R-:W-:-:S04]  /*5280*/  IMAD.WIDE R2, R11, 0x8, R6 ;  /* 0x000000080b027825 */ /* 0x004fc800078e0206 */
[----:B------:R-:W2:Y:S04]  /*5290*/  LDG.E.64 R6, desc[UR12][R4.64] ;  /* 0x0000000c04067981 */ /* 0x000ea8000c1e1b00 */
[----:B------:R-:W3:Y:S04]  /*52a0*/  LDG.E.64 R8, desc[UR12][R2.64+-0x8] ;  /* 0xfffff80c02087981 */ /* 0x000ee8000c1e1b00 */
[----:B---3--:R-:W-:Y:S04]  /*52b0*/  STG.E.64 desc[UR12][R4.64], R8 ;  /* 0x0000000804007986 */ /* 0x008fe8000c101b0c */
[----:B--2---:R-:W-:Y:S01]  /*52c0*/  STG.E.64 desc[UR12][R2.64+-0x8], R6 ;  /* 0xfffff80602007986 */ /* 0x004fe2000c101b0c */
[----:B------:R-:W-:Y:S05]  /*52d0*/  EXIT ;  /* 0x000000000000794d */ /* 0x000fea0003800000 */
.L_x_1:
[----:B------:R-:W0:Y:S02]  /*52e0*/  LDC.64 R8, c[0x0][0x590] ;  /* 0x00016400ff087b82 */ /* 0x000e240000000a00 */
[----:B0-----:R-:W-:-:S04]  /*52f0*/  ISETP.GE.U32.AND P0, PT, R8, 0x1, PT ;  /* 0x000000010800780c */ /* 0x001fc80003f06070 */
[----:B------:R-:W-:-:S13]  /*5300*/  ISETP.GE.AND.EX P0, PT, R9, RZ, PT, P0 ;  /* 0x000000ff0900720c */ /* 0x000fda0003f06300 */
[----:B------:R-:W-:Y:S05]  /*5310*/  @!P0 EXIT ;  /* 0x000000000000894d */ /* 0x000fea0003800000 */
[----:B------:R-:W0:Y:S01]  /*5320*/  LDCU UR6, c[0x0][0x380] ;  /* 0x00007000ff0677ac */ /* 0x000e220008000800 */
[C---:B------:R-:W-:Y:S01]  /*5330*/  LOP3.LUT R0, R8.reuse, 0x3, RZ, 0xc0, !PT ;  /* 0x0000000308007812 */ /* 0x040fe200078ec0ff */
[----:B------:R-:W-:Y:S01]  /*5340*/  BSSY.RECONVERGENT B1, `(.L_x_49) ;  /* 0x0000c89000017945 */ /* 0x000fe20003800200 */
[----:B------:R-:W-:Y:S01]  /*5350*/  IADD3 R2, P0, PT, R8, -0x1, RZ ;  /* 0xffffffff08027810 */ /* 0x000fe20007f1e0ff */
[----:B------:R-:W-:Y:S01]  /*5360*/  UIADD3 UR4, UPT, UPT, UR5, -0x1, URZ ;  /* 0xffffffff05047890 */ /* 0x000fe2000fffe0ff */
[----:B------:R-:W-:Y:S01]  /*5370*/  IADD3 R4, P1, PT, R0, -0x1, RZ ;  /* 0xffffffff00047810 */ /* 0x000fe20007f3e0ff */
[----:B------:R-:W-:Y:S01]  /*5380*/  BSSY.RELIABLE B0, `(.L_x_50) ;  /* 0x0000abd000007945 */ /* 0x000fe20003800100 */
[----:B------:R-:W-:Y:S01]  /*5390*/  LOP3.LUT R5, R8, 0x7, RZ, 0xc0, !PT ;  /* 0x0000000708057812 */ /* 0x000fe200078ec0ff */
[----:B------:R-:W-:Y:S01]  /*53a0*/  UISETP.LT.U32.AND UP0, UPT, UR4, 0x18, UPT ;  /* 0x000000180400788c */ /* 0x000fe2000bf01070 */
[----:B------:R-:W-:Y:S02]  /*53b0*/  IADD3.X R6, PT, PT, R9, -0x1, RZ, P0, !PT ;  /* 0xffffffff09067810 */ /* 0x000fe400007fe4ff */
[----:B------:R-:W-:Y:S01]  /*53c0*/  IADD3.X R7, PT, PT, RZ, -0x1, RZ, P1, !PT ;  /* 0xffffffffff077810 */ /* 0x000fe20000ffe4ff */
[----:B------:R-:W-:-:S04]  /*53d0*/  USEL UR5, UR4, 0x18, UP0 ;  /* 0x0000001804057887 */ /* 0x000fc80008000000 */
[----:B------:R-:W-:Y:S01]  /*53e0*/  UIADD3 UR5, UPT, UPT, UR5, 0x1, URZ ;  /* 0x0000000105057890 */ /* 0x000fe2000fffe0ff */
[----:B0-----:R-:W-:-:S13]  /*53f0*/  ISETP.GE.AND P2, PT, R3, UR6, PT ;  /* 0x0000000603007c0c */ /* 0x001fda000bf46270 */
[----:B------:R-:W-:Y:S05]  /*5400*/  @P2 BRA `(.L_x_51) ;  /* 0x0000003800302947 */ /* 0x000fea0003800000 */
[----:B------:R-:W0:Y:S01]  /*5410*/  LDCU.64 UR8, c[0x0][0x390] ;  /* 0x00007200ff0877ac */ /* 0x000e220008000a00 */
[----:B------:R-:W-:Y:S01]  /*5420*/  MOV R11, R3 ;  /* 0x00000003000b7202 */ /* 0x000fe20000000f00 */
[----:B------:R-:W-:Y:S01]  /*5430*/  IMAD.MOV.U32 R10, RZ, RZ, RZ ;  /* 0x000000ffff0a7224 */ /* 0x000fe200078e00ff */
[----:B------:R-:W1:Y:S01]  /*5440*/  LDCU UR7, c[0x0][0x38c] ;  /* 0x00007180ff0777ac */ /* 0x000e620008000800 */
[----:B------:R-:W2:Y:S01]  /*5450*/  LDCU.64 UR10, c[0x0][0x4b8] ;  /* 0x00009700ff0a77ac */ /* 0x000ea20008000a00 */
[----:B------:R-:W-:Y:S01]  /*5460*/  UISETP.NE.AND UP0, UPT, UR4, URZ, UPT ;  /* 0x000000ff0400728c */ /* 0x000fe2000bf05270 */
[----:B0-----:R-:W-:-:S05]  /*5470*/  IMAD.HI.U32 R14, R3, UR8, R10 ;  /* 0x00000008030e7c27 */ /* 0x001fca000f8e000a */
[----:B------:R-:W-:-:S04]  /*5480*/  SHF.R.U32.HI R15, RZ, UR9, R14 ;  /* 0x00000009ff0f7c19 */ /* 0x000fc8000801160e */
[----:B------:R-:W-:-:S05]  /*5490*/  IADD3 R22, PT, PT, -R15, RZ, RZ ;  /* 0x000000ff0f167210 */ /* 0x000fca0007ffe1ff */
[----:B-1----:R-:W-:-:S04]  /*54a0*/  IMAD R22, R22, UR7, R3 ;  /* 0x0000000716167c24 */ /* 0x002fc8000f8e0203 */
[C---:B--2---:R-:W-:Y:S02]  /*54b0*/  IMAD R10, R22.reuse, UR10, RZ ;  /* 0x0000000a160a7c24 */ /* 0x044fe4000f8e02ff */
[----:B------:R-:W-:Y:S01]  /*54c0*/  IMAD R22, R22, UR11, RZ ;  /* 0x0000000b16167c24 */ /* 0x000fe2000f8e02ff */
[----:B------:R-:W-:Y:S06]  /*54d0*/  BRA.U !UP0, `(.L_x_52) ;  /* 0x0000001108787547 */ /* 0x000fec000b800000 */
[----:B------:R-:W0:Y:S01]  /*54e0*/  LDCU.64 UR8, c[0x0][0x398] ;  /* 0x00007300ff0877ac */ /* 0x000e220008000a00 */
[----:B------:R-:W-:Y:S01]  /*54f0*/  IMAD.MOV.U32 R14, RZ, RZ, RZ ;  /* 0x000000ffff0e7224 */ /* 0x000fe200078e00ff */
[----:B------:R-:W1:Y:S01]  /*5500*/  LDCU UR7, c[0x0][0x3a0] ;  /* 0x00007400ff0777ac */ /* 0x000e620008000800 */
[----:B------:R-:W2:Y:S01]  /*5510*/  LDCU.64 UR10, c[0x0][0x4c0] ;  /* 0x00009800ff0a77ac */ /* 0x000ea20008000a00 */
[----:B------:R-:W-:Y:S01]  /*5520*/  UISETP.NE.AND UP0, UPT, UR5, 0x2, UPT ;  /* 0x000000020500788c */ /* 0x000fe2000bf05270 */
[----:B0-----:R-:W-:-:S05]  /*5530*/  IMAD.HI.U32 R12, R15, UR9, R14 ;  /* 0x000000090f0c7c27 */ /* 0x001fca000f8e000e */
[----:B-1----:R-:W-:-:S04]  /*5540*/  SHF.R.U32.HI R13, RZ, UR7, R12 ;  /* 0x00000007ff0d7c19 */ /* 0x002fc8000801160c */
[----:B------:R-:W-:-:S05]  /*5550*/  IADD3 R11, PT, PT, -R13, RZ, RZ ;  /* 0x000000ff0d0b7210 */ /* 0x000fca0007ffe1ff */
[----:B------:R-:W-:-:S04]  /*5560*/  IMAD R15, R11, UR8, R15 ;  /* 0x000000080b0f7c24 */ /* 0x000fc8000f8e020f */
[C---:B--2---:R-:W-:Y:S02]  /*5570*/  IMAD R10, R15.reuse, UR10, R10 ;  /* 0x0000000a0f0a7c24 */ /* 0x044fe4000f8e020a */
[----:B------:R-:W-:Y:S01]  /*5580*/  IMAD R22, R15, UR11, R22 ;  /* 0x0000000b0f167c24 */ /* 0x000fe2000f8e0216 */
[----:B------:R-:W-:Y:S06]  /*5590*/  BRA.U !UP0, `(.L_x_52) ;  /* 0x0000001108487547 */ /* 0x000fec000b800000 */
[----:B------:R-:W0:Y:S01]  /*55a0*/  LDCU.64 UR8, c[0x0][0x3a8] ;  /* 0x00007500ff0877ac */ /* 0x000e220008000a00 */
[----:B------:R-:W-:Y:S01]  /*55b0*/  HFMA2 R12, -RZ, RZ, 0, 0 ;  /* 0x00000000ff0c7431 */ /* 0x000fe200000001ff */
[----:B------:R-:W1:Y:S01]  /*55c0*/  LDCU UR7, c[0x0][0x3a4] ;  /* 0x00007480ff0777ac */ /* 0x000e620008000800 */
[----:B------:R-:W2:Y:S01]  /*55d0*/  LDCU.64 UR10, c[0x0][0x4c8] ;  /* 0x00009900ff0a77ac */ /* 0x000ea20008000a00 */
[----:B------:R-:W-:Y:S02]  /*55e0*/  UISETP.NE.AND UP0, UPT, UR5, 0x3, UPT ;  /* 0x000000030500788c */ /* 0x000fe4000bf05270 */
[----:B0-----:R-:W-:-:S05]  /*55f0*/  IMAD.HI.U32 R14, R13, UR8, R12 ;  /* 0x000000080d0e7c27 */ /* 0x001fca000f8e000c */
[----:B------:R-:W-:-:S05]  /*5600*/  SHF.R.U32.HI R15, RZ, UR9, R14 ;  /* 0x00000009ff0f7c19 */ /* 0x000fca000801160e */
[----:B------:R-:W-:-:S04]  /*5610*/  IMAD.MOV R11, RZ, RZ, -R15 ;  /* 0x000000ffff0b7224 */ /* 0x000fc800078e0a0f */
[----:B-1----:R-:W-:-:S04]  /*5620*/  IMAD R13, R11, UR7, R13 ;  /* 0x000000070b0d7c24 */ /* 0x002fc8000f8e020d */
[C---:B--2---:R-:W-:Y:S02]  /*5630*/  IMAD R10, R13.reuse, UR10, R10 ;  /* 0x0000000a0d0a7c24 */ /* 0x044fe4000f8e020a */
[----:B------:R-:W-:Y:S01]  /*5640*/  IMAD R22, R13, UR11, R22 ;  /* 0x0000000b0d167c24 */ /* 0x000fe2000f8e0216 */
[----:B------:R-:W-:Y:S06]  /*5650*/  BRA.U !UP0, `(.L_x_52) ;  /* 0x0000001108187547 */ /* 0x000fec000b800000 */
[----:B------:R-:W0:Y:S01]  /*5660*/  LDCU.64 UR8, c[0x0][0x3b0] ;  /* 0x00007600ff0877ac */ /* 0x000e220008000a00 */
[----:B------:R-:W-:Y:S01]  /*5670*/  MOV R14, RZ ;  /* 0x000000ff000e7202 */ /* 0x000fe20000000f00 */
[----:B------:R-:W1:Y:S01]  /*5680*/  LDCU UR7, c[0x0][0x3b8] ;  /* 0x00007700ff0777ac */ /* 0x000e620008000800 */
[----:B------:R-:W2:Y:S01]  /*5690*/  LDCU.64 UR10, c[0x0][0x4d0] ;  /* 0x00009a00ff0a77ac */ /* 0x000ea20008000a00 */
[----:B------:R-:W-:Y:S02]  /*56a0*/  UISETP.NE.AND UP0, UPT, UR5, 0x4, UPT ;  /* 0x000000040500788c */ /* 0x000fe4000bf05270 */
        /* <DEDUP_REMOVED lines=8> */
[----:B------:R-:W-:Y:S01]  /*5730*/  IMAD.MOV.U32 R12, RZ, RZ, RZ ;  /* 0x000000ffff0c7224 */ /* 0x000fe200078e00ff */
[----:B------:R-:W1:Y:S01]  /*5740*/  LDCU UR7, c[0x0][0x3bc] ;  /* 0x00007780ff0777ac */ /* 0x000e620008000800 */
[----:B------:R-:W2:Y:S01]  /*5750*/  LDCU.64 UR10, c[0x0][0x4d8] ;  /* 0x00009b00ff0a77ac */ /* 0x000ea20008000a00 */
[----:B------:R-:W-:Y:S01]  /*5760*/  UISETP.NE.AND UP0, UPT, UR5, 0x5, UPT ;  /* 0x000000050500788c */ /* 0x000fe2000bf05270 */
[----:B0-----:R-:W-:-:S05]  /*5770*/  IMAD.HI.U32 R14, R13, UR8, R12 ;  /* 0x000000080d0e7c27 */ /* 0x001fca000f8e000c */
[----:B------:R-:W-:-:S04]  /*5780*/  SHF.R.U32.HI R15, RZ, UR9, R14 ;  /* 0x00000009ff0f7c19 */ /* 0x000fc8000801160e */
[----:B------:R-:W-:-:S05]  /*5790*/  IADD3 R11, PT, PT, -R15, RZ, RZ ;  /* 0x000000ff0f0b7210 */ /* 0x000fca0007ffe1ff */
        /* <DEDUP_REMOVED lines=10> */
[----:B-1----:R-:W-:-:S05]  /*5840*/  SHF.R.U32.HI R13, RZ, UR7, R12 ;  /* 0x00000007ff0d7c19 */ /* 0x002fca000801160c */
[----:B------:R-:W-:-:S04]  /*5850*/  IMAD.MOV R11, RZ, RZ, -R13 ;  /* 0x000000ffff0b7224 */ /* 0x000fc800078e0a0d */
        /* <DEDUP_REMOVED lines=223> */
[----:B------:R-:W2:Y:S03]  /*6650*/  LDCU.64 UR10, c[0x0][0x578] ;  /* 0x0000af00ff0a77ac */ /* 0x000ea60008000a00 */
[----:B0-----:R-:W-:-:S05]  /*6660*/  IMAD.HI.U32 R11, R13, UR8, R12 ;  /* 0x000000080d0b7c27 */ /* 0x001fca000f8e000c */
[----:B------:R-:W-:-:S04]  /*6670*/  SHF.R.U32.HI R11, RZ, UR9, R11 ;  /* 0x00000009ff0b7c19 */ /* 0x000fc8000801160b */
[----:B------:R-:W-:-:S05]  /*6680*/  IADD3 R11, PT, PT, -R11, RZ, RZ ;  /* 0x000000ff0b0b7210 */ /* 0x000fca0007ffe1ff */
[----:B-1----:R-:W-:-:S04]  /*6690*/  IMAD R13, R11, UR7, R13 ;  /* 0x000000070b0d7c24 */ /* 0x002fc8000f8e020d */
[C---:B--2---:R-:W-:Y:S02]  /*66a0*/  IMAD R10, R13.reuse, UR10, R10 ;  /* 0x0000000a0d0a7c24 */ /* 0x044fe4000f8e020a */
[----:B------:R-:W-:-:S07]  /*66b0*/  IMAD R22, R13, UR11, R22 ;  /* 0x0000000b0d167c24 */ /* 0x000fce000f8e0216 */
.L_x_52:
[----:B------:R-:W0:Y:S01]  /*66c0*/  LDCU.64 UR8, c[0x0][0x580] ;  /* 0x0000b000ff0877ac */ /* 0x000e220008000a00 */
[----:B------:R-:W-:Y:S02]  /*66d0*/  ISETP.GE.U32.AND P0, PT, R2, 0x7, PT ;  /* 0x000000070200780c */ /* 0x000fe40003f06070 */
[----:B------:R-:W-:Y:S02]  /*66e0*/  ISETP.NE.U32.AND P3, PT, R5, RZ, PT ;  /* 0x000000ff0500720c */ /* 0x000fe40003f65070 */
[----:B------:R-:W-:Y:S02]  /*66f0*/  ISETP.GE.U32.AND.EX P1, PT, R6, RZ, PT, P0 ;  /* 0x000000ff0600720c */ /* 0x000fe40003f26100 */
[----:B------:R-:W-:Y:S02]  /*6700*/  ISETP.NE.AND.EX P0, PT, RZ, RZ, PT, P3 ;  /* 0x000000ffff00720c */ /* 0x000fe40003f05330 */
[----:B------:R-:W-:Y:S02]  /*6710*/  MOV R23, RZ ;  /* 0x000000ff00177202 */ /* 0x000fe40000000f00 */
[----:B------:R-:W-:-:S02]  /*6720*/  MOV R26, RZ ;  /* 0x000000ff001a7202 */ /* 0x000fc40000000f00 */
[----:B0-----:R-:W-:-:S05]  /*6730*/  IADD3 R10, P2, PT, R10, UR8, RZ ;  /* 0x000000080a0a7c10 */ /* 0x001fca000ff5e0ff */
[----:B------:R-:W-:Y:S01]  /*6740*/  IMAD.X R11, RZ, RZ, UR9, P2 ;  /* 0x00000009ff0b7e24 */ /* 0x000fe200090e06ff */
[----:B------:R-:W-:Y:S07]  /*6750*/  @!P1 BRA `(.L_x_53) ;  /* 0x0000000400149947 */ /* 0x000fee0003800000 */
[----:B------:R-:W0:Y:S01]  /*6760*/  LDCU.64 UR8, c[0x0][0x588] ;  /* 0x0000b100ff0877ac */ /* 0x000e220008000a00 */
[----:B------:R-:W-:Y:S02]  /*6770*/  IADD3 R24, P1, PT, R10, 0x20, RZ ;  /* 0x000000200a187810 */ /* 0x000fe40007f3e0ff */
[----:B------:R-:W-:Y:S02]  /*6780*/  LOP3.LUT R23, R8, 0xfffffff8, RZ, 0xc0, !PT ;  /* 0xfffffff808177812 */ /* 0x000fe400078ec0ff */
[----:B------:R-:W-:Y:S01]  /*6790*/  LOP3.LUT R26, R9, 0x7fffffff, RZ, 0xc0, !PT ;  /* 0x7fffffff091a7812 */ /* 0x000fe200078ec0ff */
[----:B------:R-:W-:Y:S01]  /*67a0*/  IMAD.X R25, RZ, RZ, R11, P1 ;  /* 0x000000ffff197224 */ /* 0x000fe200008e060b */
[----:B------:R-:W-:Y:S02]  /*67b0*/  MOV R28, R23 ;  /* 0x00000017001c7202 */ /* 0x000fe40000000f00 */
[----:B------:R-:W-:Y:S02]  /*67c0*/  MOV R27, R26 ;  /* 0x0000001a001b7202 */ /* 0x000fe40000000f00 */
[----:B0-----:R-:W-:-:S04]  /*67d0*/  IADD3 R12, P2, PT, R22, UR8, RZ ;  /* 0x00000008160c7c10 */ /* 0x001fc8000ff5e0ff */
[----:B------:R-:W-:-:S04]  /*67e0*/  IADD3 R12, P3, PT, R12, 0x10, RZ ;  /* 0x000000100c0c7810 */ /* 0x000fc80007f7e0ff */
[----:B------:R-:W-:-:S09]  /*67f0*/  IADD3.X R13, PT, PT, RZ, UR9, RZ, P3, P2 ;  /* 0x00000009ff0d7c10 */ /* 0x000fd20009fe44ff */
.L_x_54:
[----:B0-----:R-:W2:Y:S01]  /*6800*/  LDG.E R19, desc[UR12][R12.64+-0x10] ;  /* 0xfffff00c0c137981 */ /* 0x001ea2000c1e1900 */
[----:B------:R-:W-:Y:S01]  /*6810*/  IMAD.MOV.U32 R14, RZ, RZ, R24 ;  /* 0x000000ffff0e7224 */ /* 0x000fe200078e0018 */
[----:B------:R-:W-:-:S05]  /*6820*/  MOV R15, R25 ;  /* 0x00000019000f7202 */ /* 0x000fca0000000f00 */
[----:B------:R-:W3:Y:S01]  /*6830*/  LDG.E.64 R24, desc[UR12][R14.64+-0x20] ;  /* 0xffffe00c0e187981 */ /* 0x000ee2000c1e1b00 */
[----:B--2---:R-:W-:-:S05]  /*6840*/  IMAD.WIDE R18, R19, 0x8, R10 ;  /* 0x0000000813127825 */ /* 0x004fca00078e020a */
[----:B------:R-:W2:Y:S04]  /*6850*/  LDG.E.64 R16, desc[UR12][R18.64+-0x8] ;  /* 0xfffff80c12107981 */ /* 0x000ea8000c1e1b00 */
[----:B--2---:R-:W-:Y:S04]  /*6860*/  STG.E.64 desc[UR12][R14.64+-0x20], R16 ;  /* 0xffffe0100e007986 */ /* 0x004fe8000c101b0c */
[----:B---3--:R0:W-:Y:S04]  /*6870*/  STG.E.64 desc[UR12][R18.64+-0x8], R24 ;  /* 0xfffff81812007986 */ /* 0x0081e8000c101b0c */
[----:B------:R-:W0:Y:S02]  /*6880*/  LDG.E R21, desc[UR12][R12.64+-0xc] ;  /* 0xfffff40c0c157981 */ /* 0x000e24000c1e1900 */
[----:B0-----:R-:W-:-:S02]  /*6890*/  IMAD.WIDE R18, R21, 0x8, R10 ;  /* 0x0000000815127825 */ /* 0x001fc400078e020a */
[----:B------:R-:W2:Y:S04]  /*68a0*/  LDG.E.64 R20, desc[UR12][R14.64+-0x18] ;  /* 0xffffe80c0e147981 */ /* 0x000ea8000c1e1b00 */
[----:B------:R-:W3:Y:S04]  /*68b0*/  LDG.E.64 R16, desc[UR12][R18.64+-0x8] ;  /* 0xfffff80c12107981 */ /* 0x000ee8000c1e1b00 */
[----:B---3--:R-:W-:Y:S04]  /*68c0*/  STG.E.64 desc[UR12][R14.64+-0x18], R16 ;  /* 0xffffe8100e007986 */ /* 0x008fe8000c101b0c */
[----:B--2---:R0:W-:Y:S04]  /*68d0*/  STG.E.64 desc[UR12][R18.64+-0x8], R20 ;  /* 0xfffff81412007986 */ /* 0x0041e8000c101b0c */
[----:B------:R-:W2:Y:S04]  /*68e0*/  LDG.E R29, desc[UR12][R12.64+-0x8] ;  /* 0xfffff80c0c1d7981 */ /* 0x000ea8000c1e1900 */
[----:B0-----:R-:W3:Y:S01]  /*68f0*/  LDG.E.64 R20, desc[UR12][R14.64+-0x10] ;  /* 0xfffff00c0e147981 */ /* 0x001ee2000c1e1b00 */
[----:B--2---:R-:W-:-:S05]  /*6900*/  IMAD.WIDE R24, R29, 0x8, R10 ;  /* 0x000000081d187825 */ /* 0x004fca00078e020a */
[----:B------:R-:W2:Y:S04]  /*6910*/  LDG.E.64 R18, desc[UR12][R24.64+-0x8] ;  /* 0xfffff80c18127981 */ /* 0x000ea8000c1e1b00 */
[----:B--2---:R0:W-:Y:S04]  /*6920*/  STG.E.64 desc[UR12][R14.64+-0x10], R18 ;  /* 0xfffff0120e007986 */ /* 0x0041e8000c101b0c */
[----:B---3--:R1:W-:Y:S04]  /*6930*/  STG.E.64 desc[UR12][R24.64+-0x8], R20 ;  /* 0xfffff81418007986 */ /* 0x0083e8000c101b0c */
[----:B------:R-:W2:Y:S04]  /*6940*/  LDG.E R29, desc[UR12][R12.64+-0x4] ;  /* 0xfffffc0c0c1d7981 */ /* 0x000ea8000c1e1900 */
[----:B0-----:R-:W3:Y:S01]  /*6950*/  LDG.E.64 R18, desc[UR12][R14.64+-0x8] ;  /* 0xfffff80c0e127981 */ /* 0x001ee2000c1e1b00 */
[----:B--2---:R-:W-:-:S05]  /*6960*/  IMAD.WIDE R16, R29, 0x8, R10 ;  /* 0x000000081d107825 */ /* 0x004fca00078e020a */
[----:B-1----:R-:W2:Y:S04]  /*6970*/  LDG.E.64 R24, desc[UR12][R16.64+-0x8] ;  /* 0xfffff80c10187981 */ /* 0x002ea8000c1e1b00 */
        /* <DEDUP_REMOVED lines=8> */
[----:B------:R-:W0:Y:S04]  /*6a00*/  LDG.E R29, desc[UR12][R12.64+0x4] ;  /* 0x0000040c0c1d7981 */ /* 0x000e28000c1e1900 */
[----:B------:R-:W2:Y:S01]  /*6a10*/  LDG.E.64 R24, desc[UR12][R14.64+0x8] ;  /* 0x0000080c0e187981 */ /* 0x000ea2000c1e1b00 */
[----:B0-----:R-:W-:-:S05]  /*6a20*/  IMAD.WIDE R16, R29, 0x8, R10 ;  /* 0x000000081d107825 */ /* 0x001fca00078e020a */
[----:B-1----:R-:W3:Y:S04]  /*6a30*/  LDG.E.64 R20, desc[UR12][R16.64+-0x8] ;  /* 0xfffff80c10147981 */ /* 0x002ee8000c1e1b00 */
[----:B---3--:R-:W-:Y:S04]  /*6a40*/  STG.E.64 desc[UR12][R14.64+0x8], R20 ;  /* 0x000008140e007986 */ /* 0x008fe8000c101b0c */
[----:B--2---:R0:W-:Y:S04]  /*6a50*/  STG.E.64 desc[UR12][R16.64+-0x8], R24 ;  /* 0xfffff81810007986 */ /* 0x0041e8000c101b0c */
[----:B------:R-:W2:Y:S04]  /*6a60*/  LDG.E R29, desc[UR12][R12.64+0x8] ;  /* 0x0000080c0c1d7981 */ /* 0x000ea8000c1e1900 */
[----:B0-----:R-:W3:Y:S01]  /*6a70*/  LDG.E.64 R16, desc[UR12][R14.64+0x10] ;  /* 0x0000100c0e107981 */ /* 0x001ee2000c1e1b00 */
[----:B--2---:R-:W-:-:S05]  /*6a80*/  IMAD.WIDE R18, R29, 0x8, R10 ;  /* 0x000000081d127825 */ /* 0x004fca00078e020a */
[----:B------:R-:W2:Y:S04]  /*6a90*/  LDG.E.64 R24, desc[UR12][R18.64+-0x8] ;  /* 0xfffff80c12187981 */ /* 0x000ea8000c1e1b00 */
[----:B--2---:R-:W-:Y:S04]  /*6aa0*/  STG.E.64 desc[UR12][R14.64+0x10], R24 ;  /* 0x000010180e007986 */ /* 0x004fe8000c101b0c */
[----:B---3--:R0:W-:Y:S04]  /*6ab0*/  STG.E.64 desc[UR12][R18.64+-0x8], R16 ;  /* 0xfffff81012007986 */ /* 0x0081e8000c101b0c */
[----:B------:R-:W0:Y:S04]  /*6ac0*/  LDG.E R29, desc[UR12][R12.64+0xc] ;  /* 0x00000c0c0c1d7981 */ /* 0x000e28000c1e1900 */
[----:B------:R-:W2:Y:S01]  /*6ad0*/  LDG.E.64 R20, desc[UR12][R14.64+0x18] ;  /* 0x0000180c0e147981 */ /* 0x000ea2000c1e1b00 */
[----:B0-----:R-:W-:-:S05]  /*6ae0*/  IMAD.WIDE R16, R29, 0x8, R10 ;  /* 0x000000081d107825 */ /* 0x001fca00078e020a */
        /* <DEDUP_REMOVED lines=12> */
.L_x_53:
[----:B------:R-:W-:Y:S05]  /*6bb0*/  @!P0 BRA `(.L_x_55) ;  /* 0x0000000400248947 */ /* 0x000fea0003800000 */
[----:B------:R-:W1:Y:S01]  /*6bc0*/  LDCU.64 UR8, c[0x0][0x588] ;  /* 0x0000b100ff0877ac */ /* 0x000e620008000a00 */
[----:B------:R-:W-:Y:S02]  /*6bd0*/  ISETP.GE.U32.AND P0, PT, R5, 0x4, PT ;  /* 0x000000040500780c */ /* 0x000fe40003f06070 */
[----:B------:R-:W-:Y:S02]  /*6be0*/  ISETP.NE.U32.AND P2, PT, R0, RZ, PT ;  /* 0x000000ff0000720c */ /* 0x000fe40003f45070 */
[----:B------:R-:W-:Y:S02]  /*6bf0*/  ISETP.GE.U32.AND.EX P1, PT, RZ, RZ, PT, P0 ;  /* 0x000000ffff00720c */ /* 0x000fe40003f26100 */
[----:B------:R-:W-:Y:S02]  /*6c00*/  ISETP.NE.AND.EX P0, PT, RZ, RZ, PT, P2 ;  /* 0x000000ffff00720c */ /* 0x000fe40003f05320 */
[----:B-1----:R-:W-:-:S04]  /*6c10*/  IADD3 R24, P2, PT, R22, UR8, RZ ;  /* 0x0000000816187c10 */ /* 0x002fc8000ff5e0ff */
[----:B------:R-:W-:-:S05]  /*6c20*/  IADD3.X R22, PT, PT, RZ, UR9, RZ, P2, !PT ;  /* 0x00000009ff167c10 */ /* 0x000fca00097fe4ff */
[----:B------:R-:W-:Y:S05]  /*6c30*/  @!P1 BRA `(.L_x_56) ;  /* 0x0000000000789947 */ /* 0x000fea0003800000 */
[----:B0-----:R-:W-:-:S04]  /*6c40*/  LEA R18, P1, R23, R24, 0x2 ;  /* 0x0000001817127211 */ /* 0x001fc800078210ff */
[----:B------:R-:W-:-:S05]  /*6c50*/  LEA.HI.X R19, R23, R22, R26, 0x2, P1 ;  /* 0x0000001617137211 */ /* 0x000fca00008f141a */
[----:B------:R-:W2:Y:S01]  /*6c60*/  LDG.E R29, desc[UR12][R18.64] ;  /* 0x0000000c121d7981 */ /* 0x000ea2000c1e1900 */
[----:B------:R-:W-:-:S04]  /*6c70*/  LEA R20, P1, R23, R10, 0x3 ;  /* 0x0000000a17147211 */ /* 0x000fc800078218ff */
[----:B------:R-:W-:-:S05]  /*6c80*/  LEA.HI.X R21, R23, R11, R26, 0x3, P1 ;  /* 0x0000000b17157211 */ /* 0x000fca00008f1c1a */
[----:B------:R-:W3:Y:S01]  /*6c90*/  LDG.E.64 R16, desc[UR12][R20.64] ;  /* 0x0000000c14107981 */ /* 0x000ee2000c1e1b00 */
[----:B--2---:R-:W-:-:S05]  /*6ca0*/  IMAD.WIDE R28, R29, 0x8, R10 ;  /* 0x000000081d1c7825 */ /* 0x004fca00078e020a */
[----:B------:R-:W2:Y:S04]  /*6cb0*/  LDG.E.64 R14, desc[UR12][R28.64+-0x8] ;  /* 0xfffff80c1c0e7981 */ /* 0x000ea8000c1e1b00 */
[----:B--2---:R0:W-:Y:S04]  /*6cc0*/  STG.E.64 desc[UR12][R20.64], R14 ;  /* 0x0000000e14007986 */ /* 0x0041e8000c101b0c */
[----:B---3--:R1:W-:Y:S04]  /*6cd0*/  STG.E.64 desc[UR12][R28.64+-0x8], R16 ;  /* 0xfffff8101c007986 */ /* 0x0083e8000c101b0c */
[----:B------:R-:W0:Y:S02]  /*6ce0*/  LDG.E R13, desc[UR12][R18.64+0x4] ;  /* 0x0000040c120d7981 */ /* 0x000e24000c1e1900 */
[----:B0-----:R-:W-:-:S02]  /*6cf0*/  IMAD.WIDE R14, R13, 0x8, R10 ;  /* 0x000000080d0e7825 */ /* 0x001fc400078e020a */
[----:B------:R-:W2:Y:S04]  /*6d00*/  LDG.E.64 R12, desc[UR12][R20.64+0x8] ;  /* 0x0000080c140c7981 */ /* 0x000ea8000c1e1b00 */
        /* <DEDUP_REMOVED lines=13> */
[----:B------:R-:W-:-:S04]  /*6de0*/  IADD3 R23, P1, PT, R23, 0x4, RZ ;  /* 0x0000000417177810 */ /* 0x000fc80007f3e0ff */
[----:B------:R-:W-:Y:S01]  /*6df0*/  IADD3.X R26, PT, PT, RZ, R26, RZ, P1, !PT ;  /* 0x0000001aff1a7210 */ /* 0x000fe20000ffe4ff */
[----:B---3--:R1:W-:Y:S04]  /*6e00*/  STG.E.64 desc[UR12][R20.64+0x18], R28 ;  /* 0x0000181c14007986 */ /* 0x0083e8000c101b0c */
[----:B--2---:R1:W-:Y:S04]  /*6e10*/  STG.E.64 desc[UR12][R16.64+-0x8], R18 ;  /* 0xfffff81210007986 */ /* 0x0043e8000c101b0c */
.L_x_56:
[----:B------:R-:W-:Y:S05]  /*6e20*/  @!P0 BRA `(.L_x_55) ;  /* 0x0000000000888947 */ /* 0x000fea0003800000 */
[----:B------:R-:W-:-:S04]  /*6e30*/  ISETP.NE.U32.AND P0, PT, R4, RZ, PT ;  /* 0x000000ff0400720c */ /* 0x000fc80003f05070 */
[----:B------:R-:W-:-:S13]  /*6e40*/  ISETP.NE.AND.EX P0, PT, R7, RZ, PT, P0 ;  /* 0x000000ff0700720c */ /* 0x000fda0003f05300 */
[----:B0-----:R-:W-:-:S04]  /*6e50*/  @P0 LEA R14, P1, R23, R24, 0x2 ;  /* 0x00000018170e0211 */ /* 0x001fc800078210ff */
[----:B------:R-:W-:-:S05]  /*6e60*/  @P0 LEA.HI.X R15, R23, R22, R26, 0x2, P1 ;  /* 0x00000016170f0211 */ /* 0x000fca00008f141a */
[----:B-1----:R-:W2:Y:S01]  /*6e70*/  @P0 LDG.E R21, desc[UR12][R14.64] ;  /* 0x0000000c0e150981 */ /* 0x002ea2000c1e1900 */
[----:B------:R-:W-:-:S04]  /*6e80*/  @P0 LEA R12, P1, R23, R10, 0x3 ;  /* 0x0000000a170c0211 */ /* 0x000fc800078218ff */
[----:B------:R-:W-:-:S05]  /*6e90*/  @P0 LEA.HI.X R13, R23, R11, R26, 0x3, P1 ;  /* 0x0000000b170d0211 */ /* 0x000fca00008f1c1a */
[----:B------:R-:W3:Y:S01]  /*6ea0*/  @P0 LDG.E.64 R18, desc[UR12][R12.64] ;  /* 0x0000000c0c120981 */ /* 0x000ee2000c1e1b00 */
[----:B--2---:R-:W-:-:S05]  /*6eb0*/  @P0 IMAD.WIDE R20, R21, 0x8, R10 ;  /* 0x0000000815140825 */ /* 0x004fca00078e020a */
[----:B------:R-:W2:Y:S04]  /*6ec0*/  @P0 LDG.E.64 R16, desc[UR12][R20.64+-0x8] ;  /* 0xfffff80c14100981 */ /* 0x000ea8000c1e1b00 */
[----:B--2---:R0:W-:Y:S04]  /*6ed0*/  @P0 STG.E.64 desc[UR12][R12.64], R16 ;  /* 0x000000100c000986 */ /* 0x0041e8000c101b0c */
[----:B---3--:R2:W-:Y:S04]  /*6ee0*/  @P0 STG.E.64 desc[UR12][R20.64+-0x8], R18 ;  /* 0xfffff81214000986 */ /* 0x0085e8000c101b0c */
[----:B------:R-:W0:Y:S04]  /*6ef0*/  @P0 LDG.E R25, desc[UR12][R14.64+0x4] ;  /* 0x0000040c0e190981 */ /* 0x000e28000c1e1900 */
[----:B------:R-:W3:Y:S01]  /*6f00*/  @P0 LDG.E.64 R14, desc[UR12][R12.64+0x8] ;  /* 0x0000080c0c0e0981 */ /* 0x000ee2000c1e1b00 */
[----:B0-----:R-:W-:-:S05]  /*6f10*/  @P0 IMAD.WIDE R16, R25, 0x8, R10 ;  /* 0x0000000819100825 */ /* 0x001fca00078e020a */
[----:B------:R-:W4:Y:S01]  /*6f20*/  @P0 LDG.E.64 R28, desc[UR12][R16.64+-0x8] ;  /* 0xfffff80c101c0981 */ /* 0x000f22000c1e1b00 */
[----:B------:R-:W-:-:S04]  /*6f30*/  LOP3.LUT R25, R8, 0x1, RZ, 0xc0, !PT ;  /* 0x0000000108197812 */ /* 0x000fc800078ec0ff */
[----:B------:R-:W-:-:S04]  /*6f40*/  ISETP.NE.U32.AND P1, PT, R25, 0x1, PT ;  /* 0x000000011900780c */ /* 0x000fc80003f25070 */
[----:B------:R-:W-:Y:S02]  /*6f50*/  ISETP.NE.U32.AND.EX P1, PT, RZ, RZ, PT, P1 ;  /* 0x000000ffff00720c */ /* 0x000fe40003f25110 */
[----:B------:R-:W-:-:S05]  /*6f60*/  @P0 IADD3 R23, P2, PT, R23, 0x2, RZ ;  /* 0x0000000217170810 */ /* 0x000fca0007f5e0ff */
[----:B------:R-:W-:Y:S01]  /*6f70*/  @P0 IMAD.X R26, RZ, RZ, R26, P2 ;  /* 0x000000ffff1a0224 */ /* 0x000fe200010e061a */
[----:B----4-:R2:W-:Y:S04]  /*6f80*/  @P0 STG.E.64 desc[UR12][R12.64+0x8], R28 ;  /* 0x0000081c0c000986 */ /* 0x0105e8000c101b0c */
[----:B---3--:R2:W-:Y:S01]  /*6f90*/  @P0 STG.E.64 desc[UR12][R16.64+-0x8], R14 ;  /* 0xfffff80e10000986 */ /* 0x0085e2000c101b0c */
[----:B------:R-:W-:Y:S05]  /*6fa0*/  @P1 BRA `(.L_x_55) ;  /* 0x0000000000281947 */ /* 0x000fea0003800000 */
[----:B------:R-:W-:-:S04]  /*6fb0*/  LEA R24, P0, R23, R24, 0x2 ;  /* 0x0000001817187211 */ /* 0x000fc800078010ff */
[----:B------:R-:W-:-:S06]  /*6fc0*/  LEA.HI.X R25, R23, R22, R26, 0x2, P0 ;  /* 0x0000001617197211 */ /* 0x000fcc00000f141a */
[----:B------:R-:W3:Y:S01]  /*6fd0*/  LDG.E R25, desc[UR12][R24.64] ;  /* 0x0000000c18197981 */ /* 0x000ee2000c1e1900 */
[----:B--2---:R-:W-:-:S04]  /*6fe0*/  LEA R12, P0, R23, R10, 0x3 ;  /* 0x0000000a170c7211 */ /* 0x004fc800078018ff */
[----:B------:R-:W-:-:S05]  /*6ff0*/  LEA.HI.X R13, R23, R11, R26, 0x3, P0 ;  /* 0x0000000b170d7211 */ /* 0x000fca00000f1c1a */
[----:B------:R-:W2:Y:S01]  /*7000*/  LDG.E.64 R14, desc[UR12][R12.64] ;  /* 0x0000000c0c0e7981 */ /* 0x000ea2000c1e1b00 */
[----:B---3--:R-:W-:-:S05]  /*7010*/  IMAD.WIDE R10, R25, 0x8, R10 ;  /* 0x00000008190a7825 */ /* 0x008fca00078e020a */
[----:B------:R-:W3:Y:S04]  /*7020*/  LDG.E.64 R16, desc[UR12][R10.64+-0x8] ;  /* 0xfffff80c0a107981 */ /* 0x000ee8000c1e1b00 */
[----:B---3--:R3:W-:Y:S04]  /*7030*/  STG.E.64 desc[UR12][R12.64], R16 ;  /* 0x000000100c007986 */ /* 0x0087e8000c101b0c */
[----:B--2---:R3:W-:Y:S02]  /*7040*/  STG.E.64 desc[UR12][R10.64+-0x8], R14 ;  /* 0xfffff80e0a007986 */ /* 0x0047e4000c101b0c */
.L_x_55:
[----:B------:R-:W-:-:S04]  /*7050*/  IADD3 R3, PT, PT, R3, 0x80, RZ ;  /* 0x0000008003037810 */ /* 0x000fc80007ffe0ff */
[----:B------:R-:W-:-:S13]  /*7060*/  ISETP.GE.AND P0, PT, R3, UR6, PT ;  /* 0x0000000603007c0c */ /* 0x000fda000bf06270 */
[----:B------:R-:W-:Y:S05]  /*7070*/  @P0 BRA `(.L_x_57) ;  /* 0x0000003800380947 */ /* 0x000fea0003800000 */
[----:B------:R-:W0:Y:S01]  /*7080*/  LDCU.64 UR8, c[0x0][0x390] ;  /* 0x00007200ff0877ac */ /* 0x000e220008000a00 */
[----:B---3--:R-:W-:Y:S02]  /*7090*/  HFMA2 R10, -RZ, RZ, 0, 0 ;  /* 0x00000000ff0a7431 */ /* 0x008fe400000001ff */
[----:B------:R-:W-:Y:S01]  /*70a0*/  IMAD.MOV.U32 R11, RZ, RZ, R3 ;  /* 0x000000ffff0b7224 */ /* 0x000fe200078e0003 */
[----:B------:R-:W3:Y:S01]  /*70b0*/  LDCU UR7, c[0x0][0x38c] ;  /* 0x00007180ff0777ac */ /* 0x000ee20008000800 */
[----:B------:R-:W4:Y:S01]  /*70c0*/  LDCU.64 UR10, c[0x0][0x4b8] ;  /* 0x00009700ff0a77ac */ /* 0x000f220008000a00 */
[----:B------:R-:W-:Y:S01]  /*70d0*/  UISETP.NE.AND UP0, UPT, UR4, URZ, UPT ;  /* 0x000000ff0400728c */ /* 0x000fe2000bf05270 */
[----:B0-2---:R-:W-:-:S05]  /*70e0*/  IMAD.HI.U32 R14, R3, UR8, R10 ;  /* 0x00000008030e7c27 */ /* 0x005fca000f8e000a */
[----:B------:R-:W-:-:S04]  /*70f0*/  SHF.R.U32.HI R15, RZ, UR9, R14 ;  /* 0x00000009ff0f7c19 */ /* 0x000fc8000801160e */
[----:B------:R-:W-:-:S05]  /*7100*/  IADD3 R22, PT, PT, -R15, RZ, RZ ;  /* 0x000000ff0f167210 */ /* 0x000fca0007ffe1ff */
[----:B---3--:R-:W-:-:S04]  /*7110*/  IMAD R22, R22, UR7, R3 ;  /* 0x0000000716167c24 */ /* 0x008fc8000f8e0203 */
[C---:B----4-:R-:W-:Y:S02]  /*7120*/  IMAD R10, R22.reuse, UR10, RZ ;  /* 0x0000000a160a7c24 */ /* 0x050fe4000f8e02ff */
[----:B------:R-:W-:Y:S01]  /*7130*/  IMAD R22, R22, UR11, RZ ;  /* 0x0000000b16167c24 */ /* 0x000fe2000f8e02ff */
[----:B------:R-:W-:Y:S06]  /*7140*/  BRA.U !UP0, `(.L_x_58) ;  /* 0x0000001108787547 */ /* 0x000fec000b800000 */
[----:B------:R-:W0:Y:S01]  /*7150*/  LDCU.64 UR8, c[0x0][0x398] ;  /* 0x00007300ff0877ac */ /* 0x000e220008000a00 */
[----:B------:R-:W-:Y:S01]  /*7160*/  MOV R14, RZ ;  /* 0x000000ff000e7202 */ /* 0x000fe20000000f00 */
[----:B------:R-:W2:Y:S01]  /*7170*/  LDCU UR7, c[0x0][0x3a0] ;  /* 0x00007400ff0777ac */ /* 0x000ea20008000800 */
[----:B------:R-:W3:Y:S01]  /*7180*/  LDCU.64 UR10, c[0x0][0x4c0] ;  /* 0x00009800ff0a77ac */ /* 0x000ee20008000a00 */
[----:B------:R-:W-:Y:S02]  /*7190*/  UISETP.NE.AND UP0, UPT, UR5, 0x2, UPT ;  /* 0x000000020500788c */ /* 0x000fe4000bf05270 */
[----:B0-----:R-:W-:-:S05]  /*71a0*/  IMAD.HI.U32 R12, R15, UR9, R14 ;  /* 0x000000090f0c7c27 */ /* 0x001fca000f8e000e */
[----:B--2---:R-:W-:-:S05]  /*71b0*/  SHF.R.U32.HI R13, RZ, UR7, R12 ;  /* 0x00000007ff0d7c19 */ /* 0x004fca000801160c */
[----:B------:R-:W-:-:S04]  /*71c0*/  IMAD.MOV R11, RZ, RZ, -R13 ;  /* 0x000000ffff0b7224 */ /* 0x000fc800078e0a0d */
[----:B------:R-:W-:-:S04]  /*71d0*/  IMAD R15, R11, UR8, R15 ;  /* 0x000000080b0f7c24 */ /* 0x000fc8000f8e020f */
[C---:B---3--:R-:W-:Y:S02]  /*71e0*/  IMAD R10, R15.reuse, UR10, R10 ;  /* 0x0000000a0f0a7c24 */ /* 0x048fe4000f8e020a */
[----:B------:R-:W-:Y:S01]  /*71f0*/  IMAD R22, R15, UR11, R22 ;  /* 0x0000000b0f167c24 */ /* 0x000fe2000f8e0216 */
[----:B------:R-:W-:Y:S06]  /*7200*/  BRA.U !UP0, `(.L_x_58) ;  /* 0x0000001108487547 */ /* 0x000fec000b800000 */
[----:B------:R-:W0:Y:S01]  /*7210*/  LDCU.64 UR8, c[0x0][0x3a8] ;  /* 0x00007500ff0877ac */ /* 0x000e220008000a00 */
[----:B------:R-:W-:Y:S01]  /*7220*/  MOV R12, RZ ;  /* 0x000000ff000c7202 */ /* 0x000fe20000000f00 */
[----:B------:R-:W2:Y:S01]  /*7230*/  LDCU UR7, c[0x0][0x3a4] ;  /* 0x00007480ff0777ac */ /* 0x000ea20008000800 */
[----:B------:R-:W3:Y:S01]  /*7240*/  LDCU.64 UR10, c[0x0][0x4c8] ;  /* 0x00009900ff0a77ac */ /* 0x000ee20008000a00 */
[----:B------:R-:W-:Y:S02]  /*7250*/  UISETP.NE.AND UP0, UPT, UR5, 0x3, UPT ;  /* 0x000000030500788c */ /* 0x000fe4000bf05270 */
[----:B0-----:R-:W-:-:S05]  /*7260*/  IMAD.HI.U32 R14, R13, UR8, R12 ;  /* 0x000000080d0e7c27 */ /* 0x001fca000f8e000c */
[----:B------:R-:W-:-:S04]  /*7270*/  SHF.R.U32.HI R15, RZ, UR9, R14 ;  /* 0x00000009ff0f7c19 */ /* 0x000fc8000801160e */
[----:B------:R-:W-:-:S05]  /*7280*/  IADD3 R11, PT, PT, -R15, RZ, RZ ;  /* 0x000000ff0f0b7210 */ /* 0x000fca0007ffe1ff */
[----:B--2---:R-:W-:-:S04]  /*7290*/  IMAD R13, R11, UR7, R13 ;  /* 0x000000070b0d7c24 */ /* 0x004fc8000f8e020d */
[C---:B---3--:R-:W-:Y:S02]  /*72a0*/  IMAD R10, R13.reuse, UR10, R10 ;  /* 0x0000000a0d0a7c24 */ /* 0x048fe4000f8e020a */
[----:B------:R-:W-:Y:S01]  /*72b0*/  IMAD R22, R13, UR11, R22 ;  /* 0x0000000b0d167c24 */ /* 0x000fe2000f8e0216 */
[----:B------:R-:W-:Y:S06]  /*72c0*/  BRA.U !UP0, `(.L_x_58) ;  /* 0x0000001108187547 */ /* 0x000fec000b800000 */
[----:B------:R-:W0:Y:S01]  /*72d0*/  LDCU.64 UR8, c[0x0][0x3b0] ;  /* 0x00007600ff0877ac */ /* 0x000e220008000a00 */
[----:B------:R-:W-:Y:S01]  /*72e0*/  IMAD.MOV.U32 R14, RZ, RZ, RZ ;  /* 0x000000ffff0e7224 */ /* 0x000fe200078e00ff */
[----:B------:R-:W2:Y:S01]  /*72f0*/  LDCU UR7, c[0x0][0x3b8] ;  /* 0x00007700ff0777ac */ /* 0x000ea20008000800 */
[----:B------:R-:W3:Y:S01]  /*7300*/  LDCU.64 UR10, c[0x0][0x4d0] ;  /* 0x00009a00ff0a77ac */ /* 0x000ee20008000a00 */
[----:B------:R-:W-:Y:S01]  /*7310*/  UISETP.NE.AND UP0, UPT, UR5, 0x4, UPT ;  /* 0x000000040500788c */ /* 0x000fe2000bf05270 */
[----:B0-----:R-:W-:-:S05]  /*7320*/  IMAD.HI.U32 R12, R15, UR9, R14 ;  /* 0x000000090f0c7c27 */ /* 0x001fca000f8e000e */
[----:B--2---:R-:W-:-:S04]  /*7330*/  SHF.R.U32.HI R13, RZ, UR7, R12 ;  /* 0x00000007ff0d7c19 */ /* 0x004fc8000801160c */
[----:B------:R-:W-:-:S05]  /*7340*/  IADD3 R11, PT, PT, -R13, RZ, RZ ;  /* 0x000000ff0d0b7210 */ /* 0x000fca0007ffe1ff */
[----:B------:R-:W-:-:S04]  /*7350*/  IMAD R15, R11, UR8, R15 ;  /* 0x000000080b0f7c24 */ /* 0x000fc8000f8e020f */
[C---:B---3--:R-:W-:Y:S02]  /*7360*/  IMAD R10, R15.reuse, UR10, R10 ;  /* 0x0000000a0f0a7c24 */ /* 0x048fe4000f8e020a */
[----:B------:R-:W-:Y:S01]  /*7370*/  IMAD R22, R15, UR11, R22 ;  /* 0x0000000b0f167c24 */ /* 0x000fe2000f8e0216 */
[----:B------:R-:W-:Y:S06]  /*7380*/  BRA.U !UP0, `(.L_x_58) ;  /* 0x0000000d08e87547 */ /* 0x000fec000b800000 */
[----:B------:R-:W0:Y:S01]  /*7390*/  LDCU.64 UR8, c[0x0][0x3c0] ;  /* 0x00007800ff0877ac */ /* 0x000e220008000a00 */
[----:B------:R-:W-:Y:S01]  /*73a0*/  HFMA2 R12, -RZ, RZ, 0, 0 ;  /* 0x00000000ff0c7431 */ /* 0x000fe200000001ff */
[----:B------:R-:W2:Y:S01]  /*73b0*/  LDCU UR7, c[0x0][0x3bc] ;  /* 0x00007780ff0777ac */ /* 0x000ea20008000800 */
[----:B------:R-:W3:Y:S01]  /*73c0*/  LDCU.64 UR10, c[0x0][0x4d8] ;  /* 0x00009b00ff0a77ac */ /* 0x000ee20008000a00 */
[----:B------:R-:W-:Y:S02]  /*73d0*/  UISETP.NE.AND UP0, UPT, UR5, 0x5, UPT ;  /* 0x000000050500788c */ /* 0x000fe4000bf05270 */
[----:B0-----:R-:W-:-:S05]  /*73e0*/  IMAD.HI.U32 R14, R13, UR8, R12 ;  /* 0x000000080d0e7c27 */ /* 0x001fca000f8e000c */
[----:B------:R-:W-:-:S05]  /*73f0*/  SHF.R.U32.HI R15, RZ, UR9, R14 ;  /* 0x00000009ff0f7c19 */ /* 0x000fca000801160e */
[----:B------:R-:W-:-:S04]  /*7400*/  IMAD.MOV R11, RZ, RZ, -R15 ;  /* 0x000000ffff0b7224 */ /* 0x000fc800078e0a0f */
[----:B--2---:R-:W-:-:S04]  /*7410*/  IMAD R13, R11, UR7, R13 ;  /* 0x000000070b0d7c24 */ /* 0x004fc8000f8e020d */
        /* <DEDUP_REMOVED lines=234> */
[----:B------:R-:W3:Y:S02]  /*82c0*/  LDCU.64 UR10, c[0x0][0x578] ;  /* 0x0000af00ff0a77ac */ /* 0x000ee40008000a00 */
[----:B0-----:R-:W-:-:S05]  /*82d0*/  IMAD.HI.U32 R11, R13, UR8, R12 ;  /* 0x000000080d0b7c27 */ /* 0x001fca000f8e000c */
[----:B------:R-:W-:-:S04]  /*82e0*/  SHF.R.U32.HI R11, RZ, UR9, R11 ;  /* 0x00000009ff0b7c19 */ /* 0x000fc8000801160b */
[----:B------:R-:W-:-:S05]  /*82f0*/  IADD3 R11, PT, PT, -R11, RZ, RZ ;  /* 0x000000ff0b0b7210 */ /* 0x000fca0007ffe1ff */
[----:B--2---:R-:W-:-:S04]  /*8300*/  IMAD R13, R11, UR7, R13 ;  /* 0x000000070b0d7c24 */ /* 0x004fc8000f8e020d */
[C---:B---3--:R-:W-:Y:S02]  /*8310*/  IMAD R10, R13.reuse, UR10, R10 ;  /* 0x0000000a0d0a7c24 */ /* 0x048fe4000f8e020a */
[----:B------:R-:W-:-:S07]  /*8320*/  IMAD R22, R13, UR11, R22 ;  /* 0x0000000b0d167c24 */ /* 0x000fce000f8e0216 */
.L_x_58:
[----:B------:R-:W0:Y:S01]  /*8330*/  LDCU.64 UR8, c[0x0][0x580] ;  /* 0x0000b000ff0877ac */ /* 0x000e220008000a00 */
[----:B------:R-:W-:Y:S01]  /*8340*/  ISETP.GE.U32.AND P0, PT, R2, 0x7, PT ;  /* 0x000000070200780c */ /* 0x000fe20003f06070 */
[----:B------:R-:W-:Y:S01]  /*8350*/  IMAD.MOV.U32 R23, RZ, RZ, RZ ;  /* 0x000000ffff177224 */ /* 0x000fe200078e00ff */
[----:B------:R-:W-:Y:S02]  /*8360*/  ISETP.NE.U32.AND P3, PT, R5, RZ, PT ;  /* 0x000000ff0500720c */ /* 0x000fe40003f65070 */
[----:B------:R-:W-:Y:S02]  /*8370*/  ISETP.GE.U32.AND.EX P1, PT, R6, RZ, PT, P0 ;  /* 0x000000ff0600720c */ /* 0x000fe40003f26100 */
[----:B------:R-:W-:Y:S02]  /*8380*/  ISETP.NE.AND.EX P0, PT, RZ, RZ, PT, P3 ;  /* 0x000000ffff00720c */ /* 0x000fe40003f05330 */
[----:B------:R-:W-:Y:S02]  /*8390*/  MOV R26, RZ ;  /* 0x000000ff001a7202 */ /* 0x000fe40000000f00 */
[----:B0-----:R-:W-:-:S04]  /*83a0*/  IADD3 R10, P2, PT, R10, UR8, RZ ;  /* 0x000000080a0a7c10 */ /* 0x001fc8000ff5e0ff */
[----:B------:R-:W-:-:S03]  /*83b0*/  IADD3.X R11, PT, PT, RZ, UR9, RZ, P2, !PT ;  /* 0x00000009ff0b7c10 */ /* 0x000fc600097fe4ff */
[----:B------:R-:W-:Y:S06]  /*83c0*/  @!P1 BRA `(.L_x_59) ;  /* 0x0000000400149947 */ /* 0x000fec0003800000 */
[----:B------:R-:W0:Y:S01]  /*83d0*/  LDCU.64 UR8, c[0x0][0x588] ;  /* 0x0000b100ff0877ac */ /* 0x000e220008000a00 */
[----:B------:R-:W-:Y:S02]  /*83e0*/  LOP3.LUT R23, R8, 0xfffffff8, RZ, 0xc0, !PT ;  /* 0xfffffff808177812 */ /* 0x000fe400078ec0ff */
[----:B------:R-:W-:Y:S02]  /*83f0*/  IADD3 R24, P1, PT, R10, 0x20, RZ ;  /* 0x000000200a187810 */ /* 0x000fe40007f3e0ff */
[----:B------:R-:W-:Y:S01]  /*8400*/  LOP3.LUT R26, R9, 0x7fffffff, RZ, 0xc0, !PT ;  /* 0x7fffffff091a7812 */ /* 0x000fe200078ec0ff */
[----:B-1----:R-:W-:Y:S01]  /*8410*/  IMAD.MOV.U32 R28, RZ, RZ, R23 ;  /* 0x000000ffff1c7224 */ /* 0x002fe200078e0017 */
[----:B------:R-:W-:Y:S02]  /*8420*/  IADD3.X R25, PT, PT, RZ, R11, RZ, P1, !PT ;  /* 0x0000000bff197210 */ /* 0x000fe40000ffe4ff */
[----:B------:R-:W-:Y:S02]  /*8430*/  MOV R27, R26 ;  /* 0x0000001a001b7202 */ /* 0x000fe40000000f00 */
[----:B0-----:R-:W-:-:S04]  /*8440*/  IADD3 R12, P2, PT, R22, UR8, RZ ;  /* 0x00000008160c7c10 */ /* 0x001fc8000ff5e0ff */
[----:B------:R-:W-:-:S04]  /*8450*/  IADD3 R12, P3, PT, R12, 0x10, RZ ;  /* 0x000000100c0c7810 */ /* 0x000fc80007f7e0ff */
[----:B------:R-:W-:-:S09]  /*8460*/  IADD3.X R13, PT, PT, RZ, UR9, RZ, P3, P2 ;  /* 0x00000009ff0d7c10 */ /* 0x000fd20009fe44ff */
.L_x_60:
[----:B0-----:R-:W2:Y:S01]  /*8470*/  LDG.E R19, desc[UR12][R12.64+-0x10] ;  /* 0xfffff00c0c137981 */ /* 0x001ea2000c1e1900 */
[----:B------:R-:W-:Y:S01]  /*8480*/  MOV R14, R24 ;  /* 0x00000018000e7202 */ /* 0x000fe20000000f00 */
[----:B------:R-:W-:-:S05]  /*8490*/  IMAD.MOV.U32 R15, RZ, RZ, R25 ;  /* 0x000000ffff0f7224 */ /* 0x000fca00078e0019 */
        /* <DEDUP_REMOVED lines=53> */
[----:B---3--:R0:W-:Y:S04]  /*87f0*/  STG.E.64 desc[UR12][R14.64+0x18], R18 ;  /* 0x000018120e007986 */ /* 0x0081e8000c101b0c */
[----:B--2---:R0:W-:Y:S01]  /*8800*/  STG.E.64 desc[UR12][R16.64+-0x8], R20 ;  /* 0xfffff81410007986 */ /* 0x0041e2000c101b0c */
[----:B------:R-:W-:Y:S05]  /*8810*/  @P1 BRA `(.L_x_60) ;  /* 0xfffffffc00141947 */ /* 0x000fea000383ffff */
.L_x_59:
[----:B------:R-:W-:Y:S05]  /*8820*/  @!P0 BRA `(.L_x_61) ;  /* 0x0000000400248947 */ /* 0x000fea0003800000 */
[----:B------:R-:W2:Y:S01]  /*8830*/  LDCU.64 UR8, c[0x0][0x588] ;  /* 0x0000b100ff0877ac */ /* 0x000ea20008000a00 */
[----:B------:R-:W-:Y:S02]  /*8840*/  ISETP.GE.U32.AND P0, PT, R5, 0x4, PT ;  /* 0x000000040500780c */ /* 0x000fe40003f06070 */
[----:B------:R-:W-:Y:S02]  /*8850*/  ISETP.NE.U32.AND P2, PT, R0, RZ, PT ;  /* 0x000000ff0000720c */ /* 0x000fe40003f45070 */
[----:B------:R-:W-:Y:S02]  /*8860*/  ISETP.GE.U32.AND.EX P1, PT, RZ, RZ, PT, P0 ;  /* 0x000000ffff00720c */ /* 0x000fe40003f26100 */
[----:B------:R-:W-:Y:S02]  /*8870*/  ISETP.NE.AND.EX P0, PT, RZ, RZ, PT, P2 ;  /* 0x000000ffff00720c */ /* 0x000fe40003f05320 */
[----:B--2---:R-:W-:-:S05]  /*8880*/  IADD3 R24, P2, PT, R22, UR8, RZ ;  /* 0x0000000816187c10 */ /* 0x004fca000ff5e0ff */
[----:B------:R-:W-:-:S04]  /*8890*/  IMAD.X R22, RZ, RZ, UR9, P2 ;  /* 0x00000009ff167e24 */ /* 0x000fc800090e06ff */
[----:B------:R-:W-:Y:S05]  /*88a0*/  @!P1 BRA `(.L_x_62) ;  /* 0x0000000000789947 */ /* 0x000fea0003800000 */
[----:B01----:R-:W-:-:S04]  /*88b0*/  LEA R18, P1, R23, R24, 0x2 ;  /* 0x0000001817127211 */ /* 0x003fc800078210ff */
        /* <DEDUP_REMOVED lines=29> */
.L_x_62:
[----:B------:R-:W-:Y:S05]  /*8a90*/  @!P0 BRA `(.L_x_61) ;  /* 0x0000000000888947 */ /* 0x000fea0003800000 */
[----:B------:R-:W-:-:S04]  /*8aa0*/  ISETP.NE.U32.AND P0, PT, R4, RZ, PT ;  /* 0x000000ff0400720c */ /* 0x000fc80003f05070 */
[----:B------:R-:W-:-:S13]  /*8ab0*/  ISETP.NE.AND.EX P0, PT, R7, RZ, PT, P0 ;  /* 0x000000ff0700720c */ /* 0x000fda0003f05300 */
[----:B0-----:R-:W-:-:S04]  /*8ac0*/  @P0 LEA R14, P1, R23, R24, 0x2 ;  /* 0x00000018170e0211 */ /* 0x001fc800078210ff */
[----:B------:R-:W-:-:S05]  /*8ad0*/  @P0 LEA.HI.X R15, R23, R22, R26, 0x2, P1 ;  /* 0x00000016170f0211 */ /* 0x000fca00008f141a */
[----:B-1-3--:R-:W2:Y:S01]  /*8ae0*/  @P0 LDG.E R21, desc[UR12][R14.64] ;  /* 0x0000000c0e150981 */ /* 0x00aea2000c1e1900 */
        /* <DEDUP_REMOVED lines=14> */
[----:B------:R-:W-:-:S04]  /*8bd0*/  @P0 IADD3 R23, P2, PT, R23, 0x2, RZ ;  /* 0x0000000217170810 */ /* 0x000fc80007f5e0ff */
[----:B------:R-:W-:Y:S01]  /*8be0*/  @P0 IADD3.X R26, PT, PT, RZ, R26, RZ, P2, !PT ;  /* 0x0000001aff1a0210 */ /* 0x000fe200017fe4ff */
[----:B----4-:R2:W-:Y:S04]  /*8bf0*/  @P0 STG.E.64 desc[UR12][R12.64+0x8], R28 ;  /* 0x0000081c0c000986 */ /* 0x0105e8000c101b0c */
[----:B---3--:R2:W-:Y:S02]  /*8c00*/  @P0 STG.E.64 desc[UR12][R16.64+-0x8], R14 ;  /* 0xfffff80e10000986 */ /* 0x0085e4000c101b0c */
        /* <DEDUP_REMOVED lines=11> */
.L_x_61:
[----:B------:R-:W-:-:S07]  /*8cc0*/  VIADD R3, R3, 0x80 ;  /* 0x0000008003037836 */ /* 0x000fce0000000000 */
.L_x_51:
[----:B------:R-:W-:-:S13]  /*8cd0*/  ISETP.GE.AND P0, PT, R3, UR6, PT ;  /* 0x0000000603007c0c */ /* 0x000fda000bf06270 */
[----:B------:R-:W-:Y:S05]  /*8ce0*/  @P0 BRA `(.L_x_63) ;  /* 0x0000003800400947 */ /* 0x000fea0003800000 */
[----:B------:R-:W0:Y:S01]  /*8cf0*/  LDCU.64 UR8, c[0x0][0x390] ;  /* 0x00007200ff0877ac */ /* 0x000e220008000a00 */
[----:B----4-:R-:W-:Y:S01]  /*8d00*/  HFMA2 R10, -RZ, RZ, 0, 0 ;  /* 0x00000000ff0a7431 */ /* 0x010fe200000001ff */
[----:B------:R-:W-:Y:S01]  /*8d10*/  MOV R11, R3 ;  /* 0x00000003000b7202 */ /* 0x000fe20000000f00 */
[----:B------:R-:W4:Y:S01]  /*8d20*/  LDCU UR7, c[0x0][0x38c] ;  /* 0x00007180ff0777ac */ /* 0x000f220008000800 */
[----:B------:R-:W5:Y:S01]  /*8d30*/  LDCU.64 UR10, c[0x0][0x4b8] ;  /* 0x00009700ff0a77ac */ /* 0x000f620008000a00 */
[----:B------:R-:W-:Y:S01]  /*8d40*/  UISETP.NE.AND UP0, UPT, UR4, URZ, UPT ;  /* 0x000000ff0400728c */ /* 0x000fe2000bf05270 */
[----:B0-2---:R-:W-:-:S05]  /*8d50*/  IMAD.HI.U32 R14, R3, UR8, R10 ;  /* 0x00000008030e7c27 */ /* 0x005fca000f8e000a */
[----:B------:R-:W-:-:S05]  /*8d60*/  SHF.R.U32.HI R15, RZ, UR9, R14 ;  /* 0x00000009ff0f7c19 */ /* 0x000fca000801160e */
[----:B------:R-:W-:-:S04]  /*8d70*/  IMAD.MOV R22, RZ, RZ, -R15 ;  /* 0x000000ffff167224 */ /* 0x000fc800078e0a0f */
[----:B----4-:R-:W-:-:S04]  /*8d80*/  IMAD R22, R22, UR7, R3 ;  /* 0x0000000716167c24 */ /* 0x010fc8000f8e0203 */
[C---:B-----5:R-:W-:Y:S02]  /*8d90*/  IMAD R10, R22.reuse, UR10, RZ ;  /* 0x0000000a160a7c24 */ /* 0x060fe4000f8e02ff */
[----:B------:R-:W-:Y:S01]  /*8da0*/  IMAD R22, R22, UR11, RZ ;  /* 0x0000000b16167c24 */ /* 0x000fe2000f8e02ff */
[----:B------:R-:W-:Y:S06]  /*8db0*/  BRA.U !UP0, `(.L_x_64) ;  /* 0x0000001108787547 */ /* 0x000fec000b800000 */
[----:B------:R-:W0:Y:S01]  /*8dc0*/  LDCU.64 UR8, c[0x0][0x398] ;  /* 0x00007300ff0877ac */ /* 0x000e220008000a00 */
[----:B------:R-:W-:Y:S01]  /*8dd0*/  MOV R14, RZ ;  /* 0x000000ff000e7202 */ /* 0x000fe20000000f00 */
[----:B------:R-:W2:Y:S01]  /*8de0*/  LDCU UR7, c[0x0][0x3a0] ;  /* 0x00007400ff0777ac */ /* 0x000ea20008000800 */
[----:B------:R-:W4:Y:S01]  /*8df0*/  LDCU.64 UR10, c[0x0][0x4c0] ;  /* 0x00009800ff0a77ac */ /* 0x000f220008000a00 */
[----:B------:R-:W-:Y:S02]  /*8e00*/  UISETP.NE.AND UP0, UPT, UR5, 0x2, UPT ;  /* 0x000000020500788c */ /* 0x000fe4000bf05270 */
[----:B0-----:R-:W-:-:S05]  /*8e10*/  IMAD.HI.U32 R12, R15, UR9, R14 ;  /* 0x000000090f0c7c27 */ /* 0x001fca000f8e000e */
[----:B--2---:R-:W-:-:S04]  /*8e20*/  SHF.R.U32.HI R13, RZ, UR7, R12 ;  /* 0x00000007ff0d7c19 */ /* 0x004fc8000801160c */
[----:B------:R-:W-:-:S05]  /*8e30*/  IADD3 R11, PT, PT, -R13, RZ, RZ ;  /* 0x000000ff0d0b7210 */ /* 0x000fca0007ffe1ff */
[----:B------:R-:W-:-:S04]  /*8e40*/  IMAD R15, R11, UR8, R15 ;  /* 0x000000080b0f7c24 */ /* 0x000fc8000f8e020f */
[C---:B----4-:R-:W-:Y:S02]  /*8e50*/  IMAD R10, R15.reuse, UR10, R10 ;  /* 0x0000000a0f0a7c24 */ /* 0x050fe4000f8e020a */
[----:B------:R-:W-:Y:S01]  /*8e60*/  IMAD R22, R15, UR11, R22 ;  /* 0x0000000b0f167c24 */ /* 0x000fe2000f8e0216 */
[----:B------:R-:W-:Y:S06]  /*8e70*/  BRA.U !UP0, `(.L_x_64) ;  /* 0x0000001108487547 */ /* 0x000fec000b800000 */
[----:B------:R-:W0:Y:S01]  /*8e80*/  LDCU.64 UR8, c[0x0][0x3a8] ;  /* 0x00007500ff0877ac */ /* 0x000e220008000a00 */
[----:B------:R-:W-:Y:S01]  /*8e90*/  IMAD.MOV.U32 R12, RZ, RZ, RZ ;  /* 0x000000ffff0c7224 */ /* 0x000fe200078e00ff */
[----:B------:R-:W2:Y:S01]  /*8ea0*/  LDCU UR7, c[0x0][0x3a4] ;  /* 0x00007480ff0777ac */ /* 0x000ea20008000800 */
[----:B------:R-:W4:Y:S01]  /*8eb0*/  LDCU.64 UR10, c[0x0][0x4c8] ;  /* 0x00009900ff0a77ac */ /* 0x000f220008000a00 */
[----:B------:R-:W-:Y:S01]  /*8ec0*/  UISETP.NE.AND UP0, UPT, UR5, 0x3, UPT ;  /* 0x000000030500788c */ /* 0x000fe2000bf05270 */
[----:B0-----:R-:W-:-:S05]  /*8ed0*/  IMAD.HI.U32 R14, R13, UR8, R12 ;  /* 0x000000080d0e7c27 */ /* 0x001fca000f8e000c */
[----:B------:R-:W-:-:S04]  /*8ee0*/  SHF.R.U32.HI R15, RZ, UR9, R14 ;  /* 0x00000009ff0f7c19 */ /* 0x000fc8000801160e */
[----:B------:R-:W-:-:S05]  /*8ef0*/  IADD3 R11, PT, PT, -R15, RZ, RZ ;  /* 0x000000ff0f0b7210 */ /* 0x000fca0007ffe1ff */
[----:B--2---:R-:W-:-:S04]  /*8f00*/  IMAD R13, R11, UR7, R13 ;  /* 0x000000070b0d7c24 */ /* 0x004fc8000f8e020d */
[C---:B----4-:R-:W-:Y:S02]  /*8f10*/  IMAD R10, R13.reuse, UR10, R10 ;  /* 0x0000000a0d0a7c24 */ /* 0x050fe4000f8e020a */
[----:B------:R-:W-:Y:S01]  /*8f20*/  IMAD R22, R13, UR11, R22 ;  /* 0x0000000b0d167c24 */ /* 0x000fe2000f8e0216 */
[----:B------:R-:W-:Y:S06]  /*8f30*/  BRA.U !UP0, `(.L_x_64) ;  /* 0x0000001108187547 */ /* 0x000fec000b800000 */
[----:B------:R-:W0:Y:S01]  /*8f40*/  LDCU.64 UR8, c[0x0][0x3b0] ;  /* 0x00007600ff0877ac */ /* 0x000e220008000a00 */
[----:B------:R-:W-:Y:S01]  /*8f50*/  HFMA2 R14, -RZ, RZ, 0, 0 ;  /* 0x00000000ff0e7431 */ /* 0x000fe200000001ff */
[----:B------:R-:W2:Y:S01]  /*8f60*/  LDCU UR7, c[0x0][0x3b8] ;  /* 0x00007700ff0777ac */ /* 0x000ea20008000800 */
[----:B------:R-:W4:Y:S01]  /*8f70*/  LDCU.64 UR10, c[0x0][0x4d0] ;  /* 0x00009a00ff0a77ac */ /* 0x000f220008000a00 */
[----:B------:R-:W-:Y:S02]  /*8f80*/  UISETP.NE.AND UP0, UPT, UR5, 0x4, UPT ;  /* 0x000000040500788c */ /* 0x000fe4000bf05270 */
[----:B0-----:R-:W-:-:S05]  /*8f90*/  IMAD.HI.U32 R12, R15, UR9, R14 ;  /* 0x000000090f0c7c27 */ /* 0x001fca000f8e000e */
[----:B--2---:R-:W-:-:S05]  /*8fa0*/  SHF.R.U32.HI R13, RZ, UR7, R12 ;  /* 0x00000007ff0d7c19 */ /* 0x004fca000801160c */
[----:B------:R-:W-:-:S04]  /*8fb0*/  IMAD.MOV R11, RZ, RZ, -R13 ;  /* 0x000000ffff0b7224 */ /* 0x000fc800078e0a0d */
[----:B------:R-:W-:-:S04]  /*8fc0*/  IMAD R15, R11, UR8, R15 ;  /* 0x000000080b0f7c24 */ /* 0x000fc8000f8e020f */
[C---:B----4-:R-:W-:Y:S02]  /*8fd0*/  IMAD R10, R15.reuse, UR10, R10 ;  /* 0x0000000a0f0a7c24 */ /* 0x050fe4000f8e020a */
[----:B------:R-:W-:Y:S01]  /*8fe0*/  IMAD R22, R15, UR11, R22 ;  /* 0x0000000b0f167c24 */ /* 0x000fe2000f8e0216 */
[----:B------:R-:W-:Y:S06]  /*8ff0*/  BRA.U !UP0, `(.L_x_64) ;  /* 0x0000000d08e87547 */ /* 0x000fec000b800000 */
[----:B------:R-:W0:Y:S01]  /*9000*/  LDCU.64 UR8, c[0x0][0x3c0] ;  /* 0x00007800ff0877ac */ /* 0x000e220008000a00 */
[----:B------:R-:W-:Y:S01]  /*9010*/  MOV R12, RZ ;  /* 0x000000ff000c7202 */ /* 0x000fe20000000f00 */
[----:B------:R-:W2:Y:S01]  /*9020*/  LDCU UR7, c[0x0][0x3bc] ;  /* 0x00007780ff0777ac */ /* 0x000ea20008000800 */
[----:B------:R-:W4:Y:S01]  /*9030*/  LDCU.64 UR10, c[0x0][0x4d8] ;  /* 0x00009b00ff0a77ac */ /* 0x000f220008000a00 */
[----:B------:R-:W-:Y:S02]  /*9040*/  UISETP.NE.AND UP0, UPT, UR5, 0x5, UPT ;  /* 0x000000050500788c */ /* 0x000fe4000bf05270 */
        /* <DEDUP_REMOVED lines=25> */
[----:B------:R-:W-:-:S05]  /*91e0*/  SHF.R.U32.HI R15, RZ, UR9, R14 ;  /* 0x00000009ff0f7c19 */ /* 0x000fca000801160e */
[----:B------:R-:W-:-:S04]  /*91f0*/  IMAD.MOV R11, RZ, RZ, -R15 ;  /* 0x000000ffff0b7224 */ /* 0x000fc800078e0a0f */
        /* <DEDUP_REMOVED lines=211> */
[----:B------:R-:W4:Y:S03]  /*9f30*/  LDCU.64 UR10, c[0x0][0x578] ;  /* 0x0000af00ff0a77ac */ /* 0x000f260008000a00 */
[----:B0-----:R-:W-:-:S05]  /*9f40*/  IMAD.HI.U32 R11, R13, UR8, R12 ;  /* 0x000000080d0b7c27 */ /* 0x001fca000f8e000c */
[----:B------:R-:W-:-:S05]  /*9f50*/  SHF.R.U32.HI R11, RZ, UR9, R11 ;  /* 0x00000009ff0b7c19 */ /* 0x000fca000801160b */
[----:B------:R-:W-:-:S04]  /*9f60*/  IMAD.MOV R11, RZ, RZ, -R11 ;  /* 0x000000ffff0b7224 */ /* 0x000fc800078e0a0b */
[----:B--2---:R-:W-:-:S04]  /*9f70*/  IMAD R13, R11, UR7, R13 ;  /* 0x000000070b0d7c24 */ /* 0x004fc8000f8e020d */
[C---:B----4-:R-:W-:Y:S02]  /*9f80*/  IMAD R10, R13.reuse, UR10, R10 ;  /* 0x0000000a0d0a7c24 */ /* 0x050fe4000f8e020a */
[----:B------:R-:W-:-:S07]  /*9f90*/  IMAD R22, R13, UR11, R22 ;  /* 0x0000000b0d167c24 */ /* 0x000fce000f8e0216 */
.L_x_64:
        /* <DEDUP_REMOVED lines=11> */
[----:B------:R-:W-:Y:S01]  /*a050*/  LOP3.LUT R26, R9, 0x7fffffff, RZ, 0xc0, !PT ;  /* 0x7fffffff091a7812 */ /* 0x000fe200078ec0ff */
[----:B------:R-:W-:Y:S01]  /*a060*/  BSSY.RECONVERGENT B2, `(.L_x_65) ;  /* 0x0000044000027945 */ /* 0x000fe20003800200 */
[----:B------:R-:W-:Y:S02]  /*a070*/  IADD3 R24, P1, PT, R10, 0x20, RZ ;  /* 0x000000200a187810 */ /* 0x000fe40007f3e0ff */
[----:B------:R-:W-:Y:S01]  /*a080*/  LOP3.LUT R23, R8, 0xfffffff8, RZ, 0xc0, !PT ;  /* 0xfffffff808177812 */ /* 0x000fe200078ec0ff */
[----:B------:R-:W-:Y:S01]  /*a090*/  IMAD.MOV.U32 R27, RZ, RZ, R26 ;  /* 0x000000ffff1b7224 */ /* 0x000fe200078e001a */
[----:B------:R-:W-:Y:S02]  /*a0a0*/  IADD3.X R25, PT, PT, RZ, R11, RZ, P1, !PT ;  /* 0x0000000bff197210 */ /* 0x000fe40000ffe4ff */
[----:B-1-3--:R-:W-:Y:S02]  /*a0b0*/  MOV R28, R23 ;  /* 0x00000017001c7202 */ /* 0x00afe40000000f00 */
[----:B0-----:R-:W-:-:S04]  /*a0c0*/  IADD3 R12, P2, PT, R22, UR8, RZ ;  /* 0x00000008160c7c10 */ /* 0x001fc8000ff5e0ff */
[----:B------:R-:W-:-:S04]  /*a0d0*/  IADD3 R12, P3, PT, R12, 0x10, RZ ;  /* 0x000000100c0c7810 */ /* 0x000fc80007f7e0ff */
[----:B------:R-:W-:-:S09]  /*a0e0*/  IADD3.X R13, PT, PT, RZ, UR9, RZ, P3, P2 ;  /* 0x00000009ff0d7c10 */ /* 0x000fd20009fe44ff */
.L_x_66:
[----:B0-----:R-:W2:Y:S01]  /*a0f0*/  LDG.E R19, desc[UR12][R12.64+-0x10] ;  /* 0xfffff00c0c137981 */ /* 0x001ea2000c1e1900 */
[----:B------:R-:W-:Y:S02]  /*a100*/  MOV R14, R24 ;  /* 0x00000018000e7202 */ /* 0x000fe40000000f00 */
        /* <DEDUP_REMOVED lines=57> */
[----:B------:R-:W-:Y:S05]  /*a4a0*/  BSYNC.RECONVERGENT B2 ;  /* 0x0000000000027941 */ /* 0x000fea0003800200 */
.L_x_65:
[----:B------:R-:W-:Y:S05]  /*a4b0*/  @!P0 BRA `(.L_x_67) ;  /* 0x0000000400248947 */ /* 0x000fea0003800000 */
[----:B------:R-:W2:Y:S01]  /*a4c0*/  LDCU.64 UR8, c[0x0][0x588] ;  /* 0x0000b100ff0877ac */ /* 0x000ea20008000a00 */
[----:B------:R-:W-:Y:S02]  /*a4d0*/  ISETP.GE.U32.AND P0, PT, R5, 0x4, PT ;  /* 0x000000040500780c */ /* 0x000fe40003f06070 */
[----:B------:R-:W-:Y:S02]  /*a4e0*/  ISETP.NE.U32.AND P2, PT, R0, RZ, PT ;  /* 0x000000ff0000720c */ /* 0x000fe40003f45070 */
[----:B------:R-:W-:Y:S02]  /*a4f0*/  ISETP.GE.U32.AND.EX P1, PT, RZ, RZ, PT, P0 ;  /* 0x000000ffff00720c */ /* 0x000fe40003f26100 */
[----:B------:R-:W-:Y:S02]  /*a500*/  ISETP.NE.AND.EX P0, PT, RZ, RZ, PT, P2 ;  /* 0x000000ffff00720c */ /* 0x000fe40003f05320 */
[----:B--2---:R-:W-:-:S04]  /*a510*/  IADD3 R24, P2, PT, R22, UR8, RZ ;  /* 0x0000000816187c10 */ /* 0x004fc8000ff5e0ff */
[----:B------:R-:W-:-:S05]  /*a520*/  IADD3.X R22, PT, PT, RZ, UR9, RZ, P2, !PT ;  /* 0x00000009ff167c10 */ /* 0x000fca00097fe4ff */
[----:B------:R-:W-:Y:S05]  /*a530*/  @!P1 BRA `(.L_x_68) ;  /* 0x0000000000789947 */ /* 0x000fea0003800000 */
[----:B01-3--:R-:W-:-:S04]  /*a540*/  LEA R18, P1, R23, R24, 0x2 ;  /* 0x0000001817127211 */ /* 0x00bfc800078210ff */
        /* <DEDUP_REMOVED lines=25> */
[----:B------:R-:W-:-:S05]  /*a6e0*/  IADD3 R23, P1, PT, R23, 0x4, RZ ;  /* 0x0000000417177810 */ /* 0x000fca0007f3e0ff */
[----:B------:R-:W-:Y:S01]  /*a6f0*/  IMAD.X R26, RZ, RZ, R26, P1 ;  /* 0x000000ffff1a7224 */ /* 0x000fe200008e061a */
[----:B---3--:R4:W-:Y:S04]  /*a700*/  STG.E.64 desc[UR12][R20.64+0x18], R28 ;  /* 0x0000181c14007986 */ /* 0x0089e8000c101b0c */
[----:B--2---:R4:W-:Y:S03]  /*a710*/  STG.E.64 desc[UR12][R16.64+-0x8], R18 ;  /* 0xfffff81210007986 */ /* 0x0049e6000c101b0c */
.L_x_68:
[----:B------:R-:W-:Y:S05]  /*a720*/  @!P0 BRA `(.L_x_67) ;  /* 0x0000000000888947 */ /* 0x000fea0003800000 */
[----:B------:R-:W-:-:S04]  /*a730*/  ISETP.NE.U32.AND P0, PT, R4, RZ, PT ;  /* 0x000000ff0400720c */ /* 0x000fc80003f05070 */
[----:B------:R-:W-:-:S13]  /*a740*/  ISETP.NE.AND.EX P0, PT, R7, RZ, PT, P0 ;  /* 0x000000ff0700720c */ /* 0x000fda0003f05300 */
[----:B0-----:R-:W-:-:S04]  /*a750*/  @P0 LEA R14, P1, R23, R24, 0x2 ;  /* 0x00000018170e0211 */ /* 0x001fc800078210ff */
[----:B------:R-:W-:-:S05]  /*a760*/  @P0 LEA.HI.X R15, R23, R22, R26, 0x2, P1 ;  /* 0x00000016170f0211 */ /* 0x000fca00008f141a */
[----:B-1-34-:R-:W2:Y:S01]  /*a770*/  @P0 LDG.E R21, desc[UR12][R14.64] ;  /* 0x0000000c0e150981 */ /* 0x01aea2000c1e1900 */
        /* <DEDUP_REMOVED lines=29> */
.L_x_67:
[----:B------:R-:W-:-:S07]  /*a950*/  IADD3 R3, PT, PT, R3, 0x80, RZ ;  /* 0x0000008003037810 */ /* 0x000fce0007ffe0ff */
.L_x_57:
[----:B------:R-:W-:-:S13]  /*a960*/  ISETP.GE.AND P0, PT, R3, UR6, PT ;  /* 0x0000000603007c0c */ /* 0x000fda000bf06270 */
[----:B------:R-:W-:Y:S05]  /*a970*/  @P0 BRA `(.L_x_69) ;  /* 0x0000003800400947 */ /* 0x000fea0003800000 */
[----:B------:R-:W2:Y:S01]  /*a980*/  LDCU.64 UR8, c[0x0][0x390] ;  /* 0x00007200ff0877ac */ /* 0x000ea20008000a00 */
[----:B0--3--:R-:W-:Y:S01]  /*a990*/  MOV R11, R3 ;  /* 0x00000003000b7202 */ /* 0x009fe20000000f00 */
[----:B------:R-:W-:Y:S01]  /*a9a0*/  IMAD.MOV.U32 R10, RZ, RZ, RZ ;  /* 0x000000ffff0a7224 */ /* 0x000fe200078e00ff */
[----:B------:R-:W0:Y:S01]  /*a9b0*/  LDCU UR7, c[0x0][0x38c] ;  /* 0x00007180ff0777ac */ /* 0x000e220008000800 */
[----:B------:R-:W3:Y:S01]  /*a9c0*/  LDCU.64 UR10, c[0x0][0x4b8] ;  /* 0x00009700ff0a77ac */ /* 0x000ee20008000a00 */
[----:B------:R-:W-:Y:S01]  /*a9d0*/  UISETP.NE.AND UP0, UPT, UR4, URZ, UPT ;  /* 0x000000ff0400728c */ /* 0x000fe2000bf05270 */
[----:B--2---:R-:W-:-:S05]  /*a9e0*/  IMAD.HI.U32 R14, R3, UR8, R10 ;  /* 0x00000008030e7c27 */ /* 0x004fca000f8e000a */
[----:B------:R-:W-:-:S04]  /*a9f0*/  SHF.R.U32.HI R15, RZ, UR9, R14 ;  /* 0x00000009ff0f7c19 */ /* 0x000fc8000801160e */
[----:B------:R-:W-:-:S05]  /*aa00*/  IADD3 R22, PT, PT, -R15, RZ, RZ ;  /* 0x000000ff0f167210 */ /* 0x000fca0007ffe1ff */
[----:B0-----:R-:W-:-:S04]  /*aa10*/  IMAD R22, R22, UR7, R3 ;  /* 0x0000000716167c24 */ /* 0x001fc8000f8e0203 */
[C---:B---3--:R-:W-:Y:S02]  /*aa20*/  IMAD R10, R22.reuse, UR10, RZ ;  /* 0x0000000a160a7c24 */ /* 0x048fe4000f8e02ff */
[----:B------:R-:W-:Y:S01]  /*aa30*/  IMAD R22, R22, UR11, RZ ;  /* 0x0000000b16167c24 */ /* 0x000fe2000f8e02ff */
        /* <DEDUP_REMOVED lines=280> */
[----:B------:R-:W3:Y:S03]  /*bbc0*/  LDCU.64 UR10, c[0x0][0x578] ;  /* 0x0000af00ff0a77ac */ /* 0x000ee60008000a00 */
[----:B0-----:R-:W-:-:S05]  /*bbd0*/  IMAD.HI.U32 R11, R13, UR8, R12 ;  /* 0x000000080d0b7c27 */ /* 0x001fca000f8e000c */
[----:B------:R-:W-:-:S04]  /*bbe0*/  SHF.R.U32.HI R11, RZ, UR9, R11 ;  /* 0x00000009ff0b7c19 */ /* 0x000fc8000801160b */
[----:B------:R-:W-:-:S05]  /*bbf0*/  IADD3 R11, PT, PT, -R11, RZ, RZ ;  /* 0x000000ff0b0b7210 */ /* 0x000fca0007ffe1ff */
[----:B--2---:R-:W-:-:S04]  /*bc00*/  IMAD R13, R11, UR7, R13 ;  /* 0x000000070b0d7c24 */ /* 0x004fc8000f8e020d */
[C---:B---3--:R-:W-:Y:S02]  /*bc10*/  IMAD R10, R13.reuse, UR10, R10 ;  /* 0x0000000a0d0a7c24 */ /* 0x048fe4000f8e020a */
[----:B------:R-:W-:-:S07]  /*bc20*/  IMAD R22, R13, UR11, R22 ;  /* 0x0000000b0d167c24 */ /* 0x000fce000f8e0216 */
.L_x_70:
        /* <DEDUP_REMOVED lines=11> */
[----:B------:R-:W-:Y:S01]  /*bce0*/  IADD3 R24, P1, PT, R10, 0x20, RZ ;  /* 0x000000200a187810 */ /* 0x000fe20007f3e0ff */
[----:B------:R-:W-:Y:S01]  /*bcf0*/  BSSY.RECONVERGENT B2, `(.L_x_71) ;  /* 0x0000044000027945 */ /* 0x000fe20003800200 */
[----:B------:R-:W-:Y:S02]  /*bd00*/  LOP3.LUT R23, R8, 0xfffffff8, RZ, 0xc0, !PT ;  /* 0xfffffff808177812 */ /* 0x000fe400078ec0ff */
[----:B------:R-:W-:Y:S01]  /*bd10*/  LOP3.LUT R26, R9, 0x7fffffff, RZ, 0xc0, !PT ;  /* 0x7fffffff091a7812 */ /* 0x000fe200078ec0ff */
[----:B------:R-:W-:Y:S01]  /*bd20*/  IMAD.X R25, RZ, RZ, R11, P1 ;  /* 0x000000ffff197224 */ /* 0x000fe200008e060b */
[----:B-1--4-:R-:W-:Y:S02]  /*bd30*/  MOV R28, R23 ;  /* 0x00000017001c7202 */ /* 0x012fe40000000f00 */
[----:B------:R-:W-:Y:S02]  /*bd40*/  MOV R27, R26 ;  /* 0x0000001a001b7202 */ /* 0x000fe40000000f00 */
[----:B0-----:R-:W-:-:S04]  /*bd50*/  IADD3 R12, P2, PT, R22, UR8, RZ ;  /* 0x00000008160c7c10 */ /* 0x001fc8000ff5e0ff */
[----:B------:R-:W-:-:S04]  /*bd60*/  IADD3 R12, P3, PT, R12, 0x10, RZ ;  /* 0x000000100c0c7810 */ /* 0x000fc80007f7e0ff */
[----:B------:R-:W-:-:S09]  /*bd70*/  IADD3.X R13, PT, PT, RZ, UR9, RZ, P3, P2 ;  /* 0x00000009ff0d7c10 */ /* 0x000fd20009fe44ff */
.L_x_72:
        /* <DEDUP_REMOVED lines=60> */
.L_x_71:
        /* <DEDUP_REMOVED lines=9> */
[----:B01--4-:R-:W-:-:S04]  /*c1d0*/  LEA R18, P1, R23, R24, 0x2 ;  /* 0x0000001817127211 */ /* 0x013fc800078210ff */
        /* <DEDUP_REMOVED lines=29> */
.L_x_74:
        /* <DEDUP_REMOVED lines=35> */
.L_x_73:
[----:B------:R-:W-:-:S07]  /*c5e0*/  IADD3 R3, PT, PT, R3, 0x80, RZ ;  /* 0x0000008003037810 */ /* 0x000fce0007ffe0ff */
.L_x_63:
[----:B------:R-:W-:-:S13]  /*c5f0*/  ISETP.GE.AND P0, PT, R3, UR6, PT ;  /* 0x0000000603007c0c */ /* 0x000fda000bf06270 */
[----:B------:R-:W-:Y:S05]  /*c600*/  @P0 BRA `(.L_x_75) ;  /* 0x0000003800440947 */ /* 0x000fea0003800000 */
[----:B------:R-:W2:Y:S01]  /*c610*/  LDCU.64 UR8, c[0x0][0x390] ;  /* 0x00007200ff0877ac */ /* 0x000ea20008000a00 */
[----:B0---4-:R-:W-:Y:S02]  /*c620*/  HFMA2 R10, -RZ, RZ, 0, 0 ;  /* 0x00000000ff0a7431 */ /* 0x011fe400000001ff */
[----:B------:R-:W-:Y:S01]  /*c630*/  IMAD.MOV.U32 R11, RZ, RZ, R3 ;  /* 0x000000ffff0b7224 */ /* 0x000fe200078e0003 */
[----:B------:R-:W0:Y:S01]  /*c640*/  LDCU UR7, c[0x0][0x38c] ;  /* 0x00007180ff0777ac */ /* 0x000e220008000800 */
[----:B------:R-:W4:Y:S01]  /*c650*/  LDCU.64 UR10, c[0x0][0x4b8] ;  /* 0x00009700ff0a77ac */ /* 0x000f220008000a00 */
[----:B------:R-:W-:Y:S01]  /*c660*/  UISETP.NE.AND UP0, UPT, UR4, URZ, UPT ;  /* 0x000000ff0400728c */ /* 0x000fe2000bf05270 */
[----:B--2---:R-:W-:-:S05]  /*c670*/  IMAD.HI.U32 R14, R3, UR8, R10 ;  /* 0x00000008030e7c27 */ /* 0x004fca000f8e000a */
[----:B------:R-:W-:-:S04]  /*c680*/  SHF.R.U32.HI R15, RZ, UR9, R14 ;  /* 0x00000009ff0f7c19 */ /* 0x000fc8000801160e */
[----:B------:R-:W-:-:S05]  /*c690*/  IADD3 R22, PT, PT, -R15, RZ, RZ ;  /* 0x000000ff0f167210 */ /* 0x000fca0007ffe1ff */
[----:B0-----:R-:W-:-:S04]  /*c6a0*/  IMAD R22, R22, UR7, R3 ;  /* 0x0000000716167c24 */ /* 0x001fc8000f8e0203 */
[C---:B----4-:R-:W-:Y:S02]  /*c6b0*/  IMAD R10, R22.reuse, UR10, RZ ;  /* 0x0000000a160a7c24 */ /* 0x050fe4000f8e02ff */
        /* <DEDUP_REMOVED lines=281> */
[----:B------:R-:W4:Y:S02]  /*d850*/  LDCU.64 UR10, c[0x0][0x578] ;  /* 0x0000af00ff0a77ac */ /* 0x000f240008000a00 */
[----:B0-----:R-:W-:-:S05]  /*d860*/  IMAD.HI.U32 R11, R13, UR8, R12 ;  /* 0x000000080d0b7c27 */ /* 0x001fca000f8e000c */
[----:B------:R-:W-:-:S04]  /*d870*/  SHF.R.U32.HI R11, RZ, UR9, R11 ;  /* 0x00000009ff0b7c19 */ /* 0x000fc8000801160b */
[----:B------:R-:W-:-:S05]  /*d880*/  IADD3 R11, PT, PT, -R11, RZ, RZ ;  /* 0x000000ff0b0b7210 */ /* 0x000fca0007ffe1ff */
[----:B--2---:R-:W-:-:S04]  /*d890*/  IMAD R13, R11, UR7, R13 ;  /* 0x000000070b0d7c24 */ /* 0x004fc8000f8e020d */
[C---:B----4-:R-:W-:Y:S02]  /*d8a0*/  IMAD R10, R13.reuse, UR10, R10 ;  /* 0x0000000a0d0a7c24 */ /* 0x050fe4000f8e020a */
[----:B------:R-:W-:-:S07]  /*d8b0*/  IMAD R22, R13, UR11, R22 ;  /* 0x0000000b0d167c24 */ /* 0x000fce000f8e0216 */
.L_x_76:
        /* <DEDUP_REMOVED lines=15> */
[----:B-1-3--:R-:W-:Y:S01]  /*d9b0*/  IMAD.MOV.U32 R28, RZ, RZ, R23 ;  /* 0x000000ffff1c7224 */ /* 0x00afe200078e0017 */
[----:B------:R-:W-:Y:S02]  /*d9c0*/  IADD3.X R25, PT, PT, RZ, R11, RZ, P1, !PT ;  /* 0x0000000bff197210 */ /* 0x000fe40000ffe4ff */
[----:B------:R-:W-:Y:S02]  /*d9d0*/  MOV R27, R26 ;  /* 0x0000001a001b7202 */ /* 0x000fe40000000f00 */
[----:B0-----:R-:W-:-:S04]  /*d9e0*/  IADD3 R12, P2, PT, R22, UR8, RZ ;  /* 0x00000008160c7c10 */ /* 0x001fc8000ff5e0ff */
[----:B------:R-:W-:-:S04]  /*d9f0*/  IADD3 R12, P3, PT, R12, 0x10, RZ ;  /* 0x000000100c0c7810 */ /* 0x000fc80007f7e0ff */
[----:B------:R-:W-:-:S09]  /*da00*/  IADD3.X R13, PT, PT, RZ, UR9, RZ, P3, P2 ;  /* 0x00000009ff0d7c10 */ /* 0x000fd20009fe44ff */
.L_x_78:
        /* <DEDUP_REMOVED lines=59> */
[----:B------:R-:W-:Y:S05]  /*ddc0*/  BSYNC.RECONVERGENT B2 ;  /* 0x0000000000027941 */ /* 0x000fea0003800200 */
.L_x_77:
        /* <DEDUP_REMOVED lines=39> */
.L_x_80:
        /* <DEDUP_REMOVED lines=35> */
.L_x_79:
[----:B------:R-:W-:-:S07]  /*e270*/  VIADD R3, R3, 0x80 ;  /* 0x0000008003037836 */ /* 0x000fce0000000000 */
.L_x_69:
[----:B------:R-:W-:-:S13]  /*e280*/  ISETP.GE.AND P0, PT, R3, UR6, PT ;  /* 0x0000000603007c0c */ /* 0x000fda000bf06270 */
[----:B------:R-:W-:Y:S05]  /*e290*/  @P0 BREAK.RELIABLE B0 ;  /* 0x0000000000000942 */ /* 0x000fea0003800100 */
[----:B------:R-:W-:Y:S05]  /*e2a0*/  @P0 BRA `(.L_x_81) ;  /* 0x0000003800480947 */ /* 0x000fea0003800000 */
[----:B------:R-:W2:Y:S01]  /*e2b0*/  LDCU.64 UR8, c[0x0][0x390] ;  /* 0x00007200ff0877ac */ /* 0x000ea20008000a00 */
[----:B0--3--:R-:W-:Y:S01]  /*e2c0*/  HFMA2 R10, -RZ, RZ, 0, 0 ;  /* 0x00000000ff0a7431 */ /* 0x009fe200000001ff */
[----:B------:R-:W-:Y:S01]  /*e2d0*/  MOV R11, R3 ;  /* 0x00000003000b7202 */ /* 0x000fe20000000f00 */
[----:B------:R-:W0:Y:S01]  /*e2e0*/  LDCU UR7, c[0x0][0x38c] ;  /* 0x00007180ff0777ac */ /* 0x000e220008000800 */
[----:B------:R-:W3:Y:S01]  /*e2f0*/  LDCU.64 UR10, c[0x0][0x4b8] ;  /* 0x00009700ff0a77ac */ /* 0x000ee20008000a00 */
[----:B------:R-:W-:Y:S01]  /*e300*/  UISETP.NE.AND UP0, UPT, UR4, URZ, UPT ;  /* 0x000000ff0400728c */ /* 0x000fe2000bf05270 */
[----:B--2---:R-:W-:-:S05]  /*e310*/  IMAD.HI.U32 R14, R3, UR8, R10 ;  /* 0x00000008030e7c27 */ /* 0x004fca000f8e000a */
[----:B------:R-:W-:-:S05]  /*e320*/  SHF.R.U32.HI R15, RZ, UR9, R14 ;  /* 0x00000009ff0f7c19 */ /* 0x000fca000801160e */
[----:B------:R-:W-:-:S04]  /*e330*/  IMAD.MOV R22, RZ, RZ, -R15 ;  /* 0x000000ffff167224 */ /* 0x000fc800078e0a0f */
[----:B0-----:R-:W-:-:S04]  /*e340*/  IMAD R22, R22, UR7, R3 ;  /* 0x0000000716167c24 */ /* 0x001fc8000f8e0203 */
[C---:B---3--:R-:W-:Y:S02]  /*e350*/  IMAD R10, R22.reuse, UR10, RZ ;  /* 0x0000000a160a7c24 */ /* 0x048fe4000f8e02ff */
        /* <DEDUP_REMOVED lines=281> */
[----:B------:R-:W3:Y:S03]  /*f4f0*/  LDCU.64 UR10, c[0x0][0x578] ;  /* 0x0000af00ff0a77ac */ /* 0x000ee60008000a00 */
[----:B0-----:R-:W-:-:S05]  /*f500*/  IMAD.HI.U32 R11, R13, UR8, R12 ;  /* 0x000000080d0b7c27 */ /* 0x001fca000f8e000c */
[----:B------:R-:W-:-:S05]  /*f510*/  SHF.R.U32.HI R11, RZ, UR9, R11 ;  /* 0x00000009ff0b7c19 */ /* 0x000fca000801160b */
[----:B------:R-:W-:-:S04]  /*f520*/  IMAD.MOV R11, RZ, RZ, -R11 ;  /* 0x000000ffff0b7224 */ /* 0x000fc800078e0a0b */
[----:B--2---:R-:W-:-:S04]  /*f530*/  IMAD R13, R11, UR7, R13 ;  /* 0x000000070b0d7c24 */ /* 0x004fc8000f8e020d */
[C---:B---3--:R-:W-:Y:S02]  /*f540*/  IMAD R10, R13.reuse, UR10, R10 ;  /* 0x0000000a0d0a7c24 */ /* 0x048fe4000f8e020a */
[----:B------:R-:W-:-:S07]  /*f550*/  IMAD R22, R13, UR11, R22 ;  /* 0x0000000b0d167c24 */ /* 0x000fce000f8e0216 */
.L_x_82:
        /* <DEDUP_REMOVED lines=17> */
[----:B-1--4-:R-:W-:Y:S02]  /*f670*/  MOV R28, R23 ;  /* 0x00000017001c7202 */ /* 0x012fe40000000f00 */
[----:B0-----:R-:W-:-:S04]  /*f680*/  IADD3 R12, P2, PT, R22, UR8, RZ ;  /* 0x00000008160c7c10 */ /* 0x001fc8000ff5e0ff */
[----:B------:R-:W-:-:S04]  /*f690*/  IADD3 R12, P3, PT, R12, 0x10, RZ ;  /* 0x000000100c0c7810 */ /* 0x000fc80007f7e0ff */
[----:B------:R-:W-:-:S09]  /*f6a0*/  IADD3.X R13, PT, PT, RZ, UR9, RZ, P3, P2 ;  /* 0x00000009ff0d7c10 */ /* 0x000fd20009fe44ff */
.L_x_84:
        /* <DEDUP_REMOVED lines=60> */
.L_x_83:
        /* <DEDUP_REMOVED lines=39> */
.L_x_86:
        /* <DEDUP_REMOVED lines=35> */
.L_x_85:
[----:B------:R-:W-:-:S07]  /*ff10*/  IADD3 R3, PT, PT, R3, 0x80, RZ ;  /* 0x0000008003037810 */ /* 0x000fce0007ffe0ff */
.L_x_75:
[----:B------:R-:W-:-:S13]  /*ff20*/  ISETP.GE.AND P0, PT, R3, UR6, PT ;  /* 0x0000000603007c0c */ /* 0x000fda000bf06270 */
[----:B------:R-:W-:Y:S05]  /*ff30*/  @P0 BREAK.RELIABLE B0 ;  /* 0x0000000000000942 */ /* 0x000fea0003800100 */
[----:B------:R-:W-:Y:S05]  /*ff40*/  @P0 BRA `(.L_x_81) ;  /* 0x0000001c00200947 */ /* 0x000fea0003800000 */
[----:B------:R-:W-:Y:S05]  /*ff50*/  BSYNC.RELIABLE B0 ;  /* 0x0000000000007941 */ /* 0x000fea0003800100 */
.L_x_50:
[----:B------:R-:W2:Y:S01]  /*ff60*/  LDCU.64 UR8, c[0x0][0x390] ;  /* 0x00007200ff0877ac */ /* 0x000ea20008000a00 */
[----:B0---4-:R-:W-:Y:S01]  /*ff70*/  MOV R11, R3 ;  /* 0x00000003000b7202 */ /* 0x011fe20000000f00 */
[----:B------:R-:W-:Y:S01]  /*ff80*/  IMAD.MOV.U32 R10, RZ, RZ, RZ ;  /* 0x000000ffff0a7224 */ /* 0x000fe200078e00ff */
        /* <DEDUP_REMOVED lines=289> */
[----:B------:R-:W4:Y:S03]  /*111a0*/  LDCU.64 UR10, c[0x0][0x578] ;  /* 0x0000af00ff0a77ac */ /* 0x000f260008000a00 */
[----:B0-----:R-:W-:-:S05]  /*111b0*/  IMAD.HI.U32 R11, R13, UR8, R12 ;  /* 0x000000080d0b7c27 */ /* 0x001fca000f8e000c */
[----:B------:R-:W-:-:S04]  /*111c0*/  SHF.R.U32.HI R11, RZ, UR9, R11 ;  /* 0x00000009ff0b7c19 */ /* 0x000fc8000801160b */
[----:B------:R-:W-:-:S05]  /*111d0*/  IADD3 R11, PT, PT, -R11, RZ, RZ ;  /* 0x000000ff0b0b7210 */ /* 0x000fca0007ffe1ff */
[----:B--2---:R-:W-:-:S04]  /*111e0*/  IMAD R13, R11, UR7, R13 ;  /* 0x000000070b0d7c24 */ /* 0x004fc8000f8e020d */
[C---:B----4-:R-:W-:Y:S02]  /*111f0*/  IMAD R10, R13.reuse, UR10, R10 ;  /* 0x0000000a0d0a7c24 */ /* 0x050fe4000f8e020a */
[----:B------:R-:W-:-:S07]  /*11200*/  IMAD R22, R13, UR11, R22 ;  /* 0x0000000b0d167c24 */ /* 0x000fce000f8e0216 */
.L_x_87:
        /* <DEDUP_REMOVED lines=16> */
[----:B-1-3--:R-:W-:Y:S02]  /*11310*/  MOV R28, R23 ;  /* 0x00000017001c7202 */ /* 0x00afe40000000f00 */
[----:B------:R-:W-:Y:S02]  /*11320*/  MOV R27, R26 ;  /* 0x0000001a001b7202 */ /* 0x000fe40000000f00 */
[----:B0-----:R-:W-:-:S04]  /*11330*/  IADD3 R12, P2, PT, R22, UR8, RZ ;  /* 0x00000008160c7c10 */ /* 0x001fc8000ff5e0ff */
[----:B------:R-:W-:-:S04]  /*11340*/  IADD3 R12, P3, PT, R12, 0x10, RZ ;  /* 0x000000100c0c7810 */ /* 0x000fc80007f7e0ff */
[----:B------:R-:W-:-:S09]  /*11350*/  IADD3.X R13, PT, PT, RZ, UR9, RZ, P3, P2 ;  /* 0x00000009ff0d7c10 */ /* 0x000fd20009fe44ff */
.L_x_89:
        /* <DEDUP_REMOVED lines=60> */
.L_x_88:
        /* <DEDUP_REMOVED lines=39> */
.L_x_91:
        /* <DEDUP_REMOVED lines=35> */
.L_x_90:
[----:B------:R-:W-:-:S07]  /*11bc0*/  IADD3 R3, PT, PT, R3, 0x80, RZ ;  /* 0x0000008003037810 */ /* 0x000fce0007ffe0ff */
.L_x_81:
[----:B------:R-:W-:Y:S05]  /*11bd0*/  BSYNC.RECONVERGENT B1 ;  /* 0x0000000000017941 */ /* 0x000fea0003800200 */
.L_x_49:
[----:B------:R-:W-:Y:S05]  /*11be0*/  WARPSYNC.ALL ;  /* 0x0000000000007948 */ /* 0x000fea0003800000 */
[----:B------:R-:W-:-:S13]  /*11bf0*/  ISETP.GE.AND P0, PT, R3, UR6, PT ;  /* 0x0000000603007c0c */ /* 0x000fda000bf06270 */
[----:B------:R-:W-:Y:S05]  /*11c00*/  @P0 EXIT ;  /* 0x000000000000094d */ /* 0x000fea0003800000 */
[----:B------:R-:W5:Y:S01]  /*11c10*/  LDCU.64 UR6, c[0x0][0x390] ;  /* 0x00007200ff0677ac */ /* 0x000f620008000a00 */
[----:B0--34-:R-:W-:Y:S02]  /*11c20*/  HFMA2 R10, -RZ, RZ, 0, 0 ;  /* 0x00000000ff0a7431 */ /* 0x019fe400000001ff */
[----:B------:R-:W-:Y:S01]  /*11c30*/  IMAD.MOV.U32 R11, RZ, RZ, R3 ;  /* 0x000000ffff0b7224 */ /* 0x000fe200078e0003 */
[----:B------:R-:W0:Y:S01]  /*11c40*/  LDCU UR8, c[0x0][0x38c] ;  /* 0x00007180ff0877ac */ /* 0x000e220008000800 */
[----:B------:R-:W3:Y:S01]  /*11c50*/  LDCU.64 UR10, c[0x0][0x4b8] ;  /* 0x00009700ff0a77ac */ /* 0x000ee20008000a00 */
[----:B------:R-:W-:Y:S01]  /*11c60*/  UISETP.NE.AND UP0, UPT, UR4, URZ, UPT ;  /* 0x000000ff0400728c */ /* 0x000fe2000bf05270 */
[----:B-----5:R-:W-:-:S05]  /*11c70*/  IMAD.HI.U32 R10, R3, UR6, R10 ;  /* 0x00000006030a7c27 */ /* 0x020fca000f8e000a */
[----:B------:R-:W-:-:S04]  /*11c80*/  SHF.R.U32.HI R11, RZ, UR7, R10 ;  /* 0x00000007ff0b7c19 */ /* 0x000fc8000801160a */
[----:B--2---:R-:W-:-:S05]  /*11c90*/  IADD3 R12, PT, PT, -R11, RZ, RZ ;  /* 0x000000ff0b0c7210 */ /* 0x004fca0007ffe1ff */
        /* <DEDUP_REMOVED lines=290> */
.L_x_92:
        /* <DEDUP_REMOVED lines=14> */
[----:B------:R-:W-:Y:S01]  /*12fa0*/  IMAD.MOV.U32 R9, RZ, RZ, R2 ;  /* 0x000000ffff097224 */ /* 0x000fe200078e0002 */
[----:B-1----:R-:W-:Y:S02]  /*12fb0*/  IADD3.X R19, PT, PT, RZ, R13, RZ, P1, !PT ;  /* 0x0000000dff137210 */ /* 0x002fe40000ffe4ff */
[----:B------:R-:W-:Y:S02]  /*12fc0*/  MOV R6, R11 ;  /* 0x0000000b00067202 */ /* 0x000fe40000000f00 */
[----:B0-----:R-:W-:-:S04]  /*12fd0*/  IADD3 R16, P2, PT, R3, UR4, RZ ;  /* 0x0000000403107c10 */ /* 0x001fc8000ff5e0ff */
[----:B------:R-:W-:-:S04]  /*12fe0*/  IADD3 R16, P3, PT, R16, 0x10, RZ ;  /* 0x0000001010107810 */ /* 0x000fc80007f7e0ff */
[----:B------:R-:W-:-:S09]  /*12ff0*/  IADD3.X R17, PT, PT, RZ, UR5, RZ, P3, P2 ;  /* 0x00000005ff117c10 */ /* 0x000fd20009fe44ff */
.L_x_94:
[----:B------:R-:W2:Y:S01]  /*13000*/  LDG.E R23, desc[UR12][R16.64+-0x10] ;  /* 0xfffff00c10177981 */ /* 0x000ea2000c1e1900 */
[----:B0-----:R-:W-:Y:S01]  /*13010*/  MOV R14, R10 ;  /* 0x0000000a000e7202 */ /* 0x001fe20000000f00 */
        /* <DEDUP_REMOVED lines=18> */
[----:B------:R-:W1:Y:S04]  /*13140*/  LDG.E R10, desc[UR12][R16.64+-0x4] ;  /* 0xfffffc0c100a7981 */ /* 0x000e68000c1e1900 */
[----:B0-----:R-:W3:Y:S01]  /*13150*/  LDG.E.64 R20, desc[UR12][R14.64+-0x8] ;  /* 0xfffff80c0e147981 */ /* 0x001ee2000c1e1b00 */
[----:B-1----:R-:W-:-:S05]  /*13160*/  IMAD.WIDE R24, R10, 0x8, R12 ;  /* 0x000000080a187825 */ /* 0x002fca00078e020c */
[----:B------:R-:W4:Y:S04]  /*13170*/  LDG.E.64 R18, desc[UR12][R24.64+-0x8] ;  /* 0xfffff80c18127981 */ /* 0x000f28000c1e1b00 */
[----:B----4-:R-:W-:Y:S04]  /*13180*/  STG.E.64 desc[UR12][R14.64+-0x8], R18 ;  /* 0xfffff8120e007986 */ /* 0x010fe8000c101b0c */
[----:B---3--:R0:W-:Y:S04]  /*13190*/  STG.E.64 desc[UR12][R24.64+-0x8], R20 ;  /* 0xfffff81418007986 */ /* 0x0081e8000c101b0c */
[----:B------:R-:W0:Y:S04]  /*131a0*/  LDG.E R10, desc[UR12][R16.64] ;  /* 0x0000000c100a7981 */ /* 0x000e28000c1e1900 */
[----:B--2---:R-:W2:Y:S01]  /*131b0*/  LDG.E.64 R26, desc[UR12][R14.64] ;  /* 0x0000000c0e1a7981 */ /* 0x004ea2000c1e1b00 */
[----:B0-----:R-:W-:-:S05]  /*131c0*/  IMAD.WIDE R20, R10, 0x8, R12 ;  /* 0x000000080a147825 */ /* 0x001fca00078e020c */
[----:B------:R-:W3:Y:S04]  /*131d0*/  LDG.E.64 R22, desc[UR12][R20.64+-0x8] ;  /* 0xfffff80c14167981 */ /* 0x000ee8000c1e1b00 */
[----:B---3--:R0:W-:Y:S04]  /*131e0*/  STG.E.64 desc[UR12][R14.64], R22 ;  /* 0x000000160e007986 */ /* 0x0081e8000c101b0c */
[----:B--2---:R-:W-:Y:S04]  /*131f0*/  STG.E.64 desc[UR12][R20.64+-0x8], R26 ;  /* 0xfffff81a14007986 */ /* 0x004fe8000c101b0c */
[----:B------:R-:W2:Y:S04]  /*13200*/  LDG.E R29, desc[UR12][R16.64+0x4] ;  /* 0x0000040c101d7981 */ /* 0x000ea8000c1e1900 */
[----:B------:R-:W3:Y:S01]  /*13210*/  LDG.E.64 R18, desc[UR12][R14.64+0x8] ;  /* 0x0000080c0e127981 */ /* 0x000ee2000c1e1b00 */
[----:B--2---:R-:W-:-:S05]  /*13220*/  IMAD.WIDE R24, R29, 0x8, R12 ;  /* 0x000000081d187825 */ /* 0x004fca00078e020c */
[----:B------:R-:W2:Y:S04]  /*13230*/  LDG.E.64 R28, desc[UR12][R24.64+-0x8] ;  /* 0xfffff80c181c7981 */ /* 0x000ea8000c1e1b00 */
[----:B--2---:R-:W-:Y:S04]  /*13240*/  STG.E.64 desc[UR12][R14.64+0x8], R28 ;  /* 0x0000081c0e007986 */ /* 0x004fe8000c101b0c */
[----:B---3--:R1:W-:Y:S04]  /*13250*/  STG.E.64 desc[UR12][R24.64+-0x8], R18 ;  /* 0xfffff81218007986 */ /* 0x0083e8000c101b0c */
[----:B------:R-:W1:Y:S04]  /*13260*/  LDG.E R10, desc[UR12][R16.64+0x8] ;  /* 0x0000080c100a7981 */ /* 0x000e68000c1e1900 */
[----:B0-----:R-:W2:Y:S01]  /*13270*/  LDG.E.64 R22, desc[UR12][R14.64+0x10] ;  /* 0x0000100c0e167981 */ /* 0x001ea2000c1e1b00 */
[----:B-1----:R-:W-:-:S05]  /*13280*/  IMAD.WIDE R18, R10, 0x8, R12 ;  /* 0x000000080a127825 */ /* 0x002fca00078e020c */
[----:B------:R-:W3:Y:S04]  /*13290*/  LDG.E.64 R20, desc[UR12][R18.64+-0x8] ;  /* 0xfffff80c12147981 */ /* 0x000ee8000c1e1b00 */
[----:B---3--:R-:W-:Y:S04]  /*132a0*/  STG.E.64 desc[UR12][R14.64+0x10], R20 ;  /* 0x000010140e007986 */ /* 0x008fe8000c101b0c */
[----:B--2---:R0:W-:Y:S04]  /*132b0*/  STG.E.64 desc[UR12][R18.64+-0x8], R22 ;  /* 0xfffff81612007986 */ /* 0x0041e8000c101b0c */
[----:B------:R-:W2:Y:S04]  /*132c0*/  LDG.E R27, desc[UR12][R16.64+0xc] ;  /* 0x00000c0c101b7981 */ /* 0x000ea8000c1e1900 */
[----:B------:R-:W3:Y:S01]  /*132d0*/  LDG.E.64 R28, desc[UR12][R14.64+0x18] ;  /* 0x0000180c0e1c7981 */ /* 0x000ee2000c1e1b00 */
[----:B--2---:R-:W-:-:S05]  /*132e0*/  IMAD.WIDE R24, R27, 0x8, R12 ;  /* 0x000000081b187825 */ /* 0x004fca00078e020c */
[----:B------:R-:W2:Y:S01]  /*132f0*/  LDG.E.64 R26, desc[UR12][R24.64+-0x8] ;  /* 0xfffff80c181a7981 */ /* 0x000ea2000c1e1b00 */
[----:B------:R-:W-:-:S04]  /*13300*/  IADD3 R9, P1, PT, R9, -0x8, RZ ;  /* 0xfffffff809097810 */ /* 0x000fc80007f3e0ff */
[----:B------:R-:W-:Y:S02]  /*13310*/  IADD3.X R6, PT, PT, R6, -0x1, RZ, P1, !PT ;  /* 0xffffffff06067810 */ /* 0x000fe40000ffe4ff */
[----:B------:R-:W-:-:S04]  /*13320*/  ISETP.NE.U32.AND P1, PT, R9, RZ, PT ;  /* 0x000000ff0900720c */ /* 0x000fc80003f25070 */
[----:B------:R-:W-:Y:S02]  /*13330*/  ISETP.NE.AND.EX P1, PT, R6, RZ, PT, P1 ;  /* 0x000000ff0600720c */ /* 0x000fe40003f25310 */
[----:B------:R-:W-:Y:S02]  /*13340*/  IADD3 R10, P2, PT, R14, 0x40, RZ ;  /* 0x000000400e0a7810 */ /* 0x000fe40007f5e0ff */
[----:B------:R-:W-:Y:S02]  /*13350*/  IADD3 R16, P3, PT, R16, 0x20, RZ ;  /* 0x0000002010107810 */ /* 0x000fe40007f7e0ff */
[----:B0-----:R-:W-:Y:S02]  /*13360*/  IADD3.X R19, PT, PT, RZ, R15, RZ, P2, !PT ;  /* 0x0000000fff137210 */ /* 0x001fe400017fe4ff */
[----:B------:R-:W-:Y:S01]  /*13370*/  IADD3.X R17, PT, PT, RZ, R17, RZ, P3, !PT ;  /* 0x00000011ff117210 */ /* 0x000fe20001ffe4ff */
[----:B--2---:R0:W-:Y:S04]  /*13380*/  STG.E.64 desc[UR12][R14.64+0x18], R26 ;  /* 0x0000181a0e007986 */ /* 0x0041e8000c101b0c */
[----:B---3--:R0:W-:Y:S01]  /*13390*/  STG.E.64 desc[UR12][R24.64+-0x8], R28 ;  /* 0xfffff81c18007986 */ /* 0x0081e2000c101b0c */
[----:B------:R-:W-:Y:S05]  /*133a0*/  @P1 BRA `(.L_x_94) ;  /* 0xfffffffc00141947 */ /* 0x000fea000383ffff */
.L_x_93:
[----:B------:R-:W-:Y:S05]  /*133b0*/  @!P0 EXIT ;  /* 0x000000000000894d */ /* 0x000fea0003800000 */
        /* <DEDUP_REMOVED lines=8> */
[----:B-1----:R-:W-:-:S04]  /*13440*/  LEA R16, P1, R2, R3, 0x2 ;  /* 0x0000000302107211 */ /* 0x002fc800078210ff */
[----:B------:R-:W-:-:S05]  /*13450*/  LEA.HI.X R17, R2, R0, R11, 0x2, P1 ;  /* 0x0000000002117211 */ /* 0x000fca00008f140b */
[----:B------:R-:W2:Y:S01]  /*13460*/  LDG.E R19, desc[UR12][R16.64] ;  /* 0x0000000c10137981 */ /* 0x000ea2000c1e1900 */
[----:B0-----:R-:W-:-:S04]  /*13470*/  LEA R14, P1, R2, R12, 0x3 ;  /* 0x0000000c020e7211 */ /* 0x001fc800078218ff */
        /* <DEDUP_REMOVED lines=16> */
[----:B----4-:R0:W-:Y:S04]  /*13580*/  STG.E.64 desc[UR12][R14.64+0x10], R20 ;  /* 0x000010140e007986 */ /* 0x0101e8000c101b0c */
[----:B---3--:R1:W-:Y:S04]  /*13590*/  STG.E.64 desc[UR12][R18.64+-0x8], R22 ;  /* 0xfffff81612007986 */ /* 0x0083e8000c101b0c */
[----:B------:R-:W0:Y:S04]  /*135a0*/  LDG.E R5, desc[UR12][R16.64+0xc] ;  /* 0x00000c0c10057981 */ /* 0x000e28000c1e1900 */
[----:B--2---:R-:W2:Y:S01]  /*135b0*/  LDG.E.64 R28, desc[UR12][R14.64+0x18] ;  /* 0x0000180c0e1c7981 */ /* 0x004ea2000c1e1b00 */
[----:B0-----:R-:W-:-:S05]  /*135c0*/  IMAD.WIDE R20, R5, 0x8, R12 ;  /* 0x0000000805147825 */ /* 0x001fca00078e020c */
[----:B-1----:R-:W3:Y:S01]  /*135d0*/  LDG.E.64 R22, desc[UR12][R20.64+-0x8] ;  /* 0xfffff80c14167981 */ /* 0x002ee2000c1e1b00 */
[----:B------:R-:W-:-:S04]  /*135e0*/  IADD3 R2, P1, PT, R2, 0x4, RZ ;  /* 0x0000000402027810 */ /* 0x000fc80007f3e0ff */
[----:B------:R-:W-:Y:S01]  /*135f0*/  IADD3.X R11, PT, PT, RZ, R11, RZ, P1, !PT ;  /* 0x0000000bff0b7210 */ /* 0x000fe20000ffe4ff */
[----:B---3--:R3:W-:Y:S04]  /*13600*/  STG.E.64 desc[UR12][R14.64+0x18], R22 ;  /* 0x000018160e007986 */ /* 0x0087e8000c101b0c */
[----:B--2---:R3:W-:Y:S04]  /*13610*/  STG.E.64 desc[UR12][R20.64+-0x8], R28 ;  /* 0xfffff81c14007986 */ /* 0x0047e8000c101b0c */
.L_x_95:
[----:B------:R-:W-:Y:S05]  /*13620*/  @!P0 EXIT ;  /* 0x000000000000894d */ /* 0x000fea0003800000 */
[----:B------:R-:W-:-:S04]  /*13630*/  ISETP.NE.U32.AND P0, PT, R4, RZ, PT ;  /* 0x000000ff0400720c */ /* 0x000fc80003f05070 */
[----:B------:R-:W-:-:S13]  /*13640*/  ISETP.NE.AND.EX P0, PT, R7, RZ, PT, P0 ;  /* 0x000000ff0700720c */ /* 0x000fda0003f05300 */
[----:B0-----:R-:W-:-:S04]  /*13650*/  @P0 LEA R24, P1, R2, R3, 0x2 ;  /* 0x0000000302180211 */ /* 0x001fc800078210ff */
[----:B------:R-:W-:-:S05]  /*13660*/  @P0 LEA.HI.X R25, R2, R0, R11, 0x2, P1 ;  /* 0x0000000002190211 */ /* 0x000fca00008f140b */
[----:B------:R-:W2:Y:S01]  /*13670*/  @P0 LDG.E R7, desc[UR12][R24.64] ;  /* 0x0000000c18070981 */ /* 0x000ea2000c1e1900 */
[----:B------:R-:W-:-:S04]  /*13680*/  @P0 LEA R4, P1, R2, R12, 0x3 ;  /* 0x0000000c02040211 */ /* 0x000fc800078218ff */
[----:B------:R-:W-:-:S05]  /*13690*/  @P0 LEA.HI.X R5, R2, R13, R11, 0x3, P1 ;  /* 0x0000000d02050211 */ /* 0x000fca00008f1c0b */
[----:B---3--:R-:W3:Y:S01]  /*136a0*/  @P0 LDG.E.64 R14, desc[UR12][R4.64] ;  /* 0x0000000c040e0981 */ /* 0x008ee2000c1e1b00 */
[----:B--2---:R-:W-:-:S05]  /*136b0*/  @P0 IMAD.WIDE R6, R7, 0x8, R12 ;  /* 0x0000000807060825 */ /* 0x004fca00078e020c */
[----:B-1----:R-:W2:Y:S04]  /*136c0*/  @P0 LDG.E.64 R16, desc[UR12][R6.64+-0x8] ;  /* 0xfffff80c06100981 */ /* 0x002ea8000c1e1b00 */
[----:B--2---:R0:W-:Y:S04]  /*136d0*/  @P0 STG.E.64 desc[UR12][R4.64], R16 ;  /* 0x0000001004000986 */ /* 0x0041e8000c101b0c */
[----:B---3--:R0:W-:Y:S04]  /*136e0*/  @P0 STG.E.64 desc[UR12][R6.64+-0x8], R14 ;  /* 0xfffff80e06000986 */ /* 0x0081e8000c101b0c */
[----:B------:R-:W2:Y:S04]  /*136f0*/  @P0 LDG.E R19, desc[UR12][R24.64+0x4] ;  /* 0x0000040c18130981 */ /* 0x000ea8000c1e1900 */
[----:B------:R-:W3:Y:S01]  /*13700*/  @P0 LDG.E.64 R20, desc[UR12][R4.64+0x8] ;  /* 0x0000080c04140981 */ /* 0x000ee2000c1e1b00 */
[----:B------:R-:W-:-:S04]  /*13710*/  LOP3.LUT R8, R8, 0x1, RZ, 0xc0, !PT ;  /* 0x0000000108087812 */ /* 0x000fc800078ec0ff */
[----:B------:R-:W-:Y:S01]  /*13720*/  ISETP.NE.U32.AND P1, PT, R8, 0x1, PT ;  /* 0x000000010800780c */ /* 0x000fe20003f25070 */
[----:B--2---:R-:W-:-:S05]  /*13730*/  @P0 IMAD.WIDE R18, R19, 0x8, R12 ;  /* 0x0000000813120825 */ /* 0x004fca00078e020c */
[----:B------:R-:W2:Y:S01]  /*13740*/  @P0 LDG.E.64 R22, desc[UR12][R18.64+-0x8] ;  /* 0xfffff80c12160981 */ /* 0x000ea2000c1e1b00 */
[----:B------:R-:W-:Y:S02]  /*13750*/  ISETP.NE.U32.AND.EX P1, PT, RZ, RZ, PT, P1 ;  /* 0x000000ffff00720c */ /* 0x000fe40003f25110 */
[----:B------:R-:W-:-:S04]  /*13760*/  @P0 IADD3 R2, P2, PT, R2, 0x2, RZ ;  /* 0x0000000202020810 */ /* 0x000fc80007f5e0ff */
[----:B------:R-:W-:Y:S01]  /*13770*/  @P0 IADD3.X R11, PT, PT, RZ, R11, RZ, P2, !PT ;  /* 0x0000000bff0b0210 */ /* 0x000fe200017fe4ff */
[----:B--2---:R0:W-:Y:S04]  /*13780*/  @P0 STG.E.64 desc[UR12][R4.64+0x8], R22 ;  /* 0x0000081604000986 */ /* 0x0041e8000c101b0c */
[----:B---3--:R0:W-:Y:S02]  /*13790*/  @P0 STG.E.64 desc[UR12][R18.64+-0x8], R20 ;  /* 0xfffff81412000986 */ /* 0x0081e4000c101b0c */
[----:B------:R-:W-:Y:S05]  /*137a0*/  @P1 EXIT ;  /* 0x000000000000194d */ /* 0x000fea0003800000 */
[----:B------:R-:W-:-:S04]  /*137b0*/  LEA R8, P0, R2, R3, 0x2 ;  /* 0x0000000302087211 */ /* 0x000fc800078010ff */
[----:B------:R-:W-:-:S06]  /*137c0*/  LEA.HI.X R9, R2, R0, R11, 0x2, P0 ;  /* 0x0000000002097211 */ /* 0x000fcc00000f140b */
[----:B------:R-:W2:Y:S01]  /*137d0*/  LDG.E R9, desc[UR12][R8.64] ;  /* 0x0000000c08097981 */ /* 0x000ea2000c1e1900 */
[----:B0-----:R-:W-:-:S04]  /*137e0*/  LEA R4, P0, R2, R12, 0x3 ;  /* 0x0000000c02047211 */ /* 0x001fc800078018ff */
[----:B------:R-:W-:-:S05]  /*137f0*/  LEA.HI.X R5, R2, R13, R11, 0x3, P0 ;  /* 0x0000000d02057211 */ /* 0x000fca00000f1c0b */
[----:B------:R-:W3:Y:S01]  /*13800*/  LDG.E.64 R2, desc[UR12][R4.64] ;  /* 0x0000000c04027981 */ /* 0x000ee2000c1e1b00 */
[----:B--2---:R-:W-:-:S05]  /*13810*/  IMAD.WIDE R12, R9, 0x8, R12 ;  /* 0x00000008090c7825 */ /* 0x004fca00078e020c */
[----:B------:R-:W2:Y:S04]  /*13820*/  LDG.E.64 R6, desc[UR12][R12.64+-0x8] ;  /* 0xfffff80c0c067981 */ /* 0x000ea8000c1e1b00 */
[----:B--2---:R-:W-:Y:S04]  /*13830*/  STG.E.64 desc[UR12][R4.64], R6 ;  /* 0x0000000604007986 */ /* 0x004fe8000c101b0c */
[----:B---3--:R-:W-:Y:S01]  /*13840*/  STG.E.64 desc[UR12][R12.64+-0x8], R2 ;  /* 0xfffff8020c007986 */ /* 0x008fe2000c101b0c */
[----:B------:R-:W-:Y:S05]  /*13850*/  EXIT ;  /* 0x000000000000794d */ /* 0x000fea0003800000 */
.L_x_96:
        /* <DEDUP_REMOVED lines=10> */
.L_x_23831:


//--------------------- .text._ZN2at6native18elementwise_kernelILi128ELi4EZNS0_15gpu_kernel_implIZZZNS0_54_GLOBAL__N__d8c5977b_16_LinearAlgebra_cu_35b291db_316116addr_kernel_cudaERNS_14TensorIteratorERKN3c106ScalarES9_ENKUlvE_clEvENKUlvE9_clEvEUlNS6_4HalfESC_SC_E0_EEvRNS_18TensorIteratorBaseERKT_EUliE_EEviT1_ --------------------------
	.section	.text._ZN2at6native18elementwise_kernelILi128ELi4EZNS0_15gpu_kernel_implIZZZNS0_54_GLOBAL__N__d8c5977b_16_LinearAlgebra_cu_35b291db_316116addr_kernel_cudaERNS_14TensorIteratorERKN3c106ScalarES9_ENKUlvE_clEvENKUlvE9_clEvEUlNS6_4HalfESC_SC_E0_EEvRNS_18TensorIteratorBaseERKT_EUliE_EEviT1_,"ax",@progbits
	.align	128
        .global         _ZN2at6native18elementwise_kernelILi128ELi4EZNS0_15gpu_kernel_implIZZZNS0_54_GLOBAL__N__d8c5977b_16_LinearAlgebra_cu_35b291db_316116addr_kernel_cudaERNS_14TensorIteratorERKN3c106ScalarES9_ENKUlvE_clEvENKUlvE9_clEvEUlNS6_4HalfESC_SC_E0_EEvRNS_18TensorIteratorBaseERKT_EUliE_EEviT1_
        .type           _ZN2at6native18elementwise_kernelILi128ELi4EZNS0_15gpu_kernel_implIZZZNS0_54_GLOBAL__N__d8c5977b_16_LinearAlgebra_cu_35b291db_316116addr_kernel_cudaERNS_14TensorIteratorERKN3c106ScalarES9_ENKUlvE_clEvENKUlvE9_clEvEUlNS6_4HalfESC_SC_E0_EEvRNS_18TensorIteratorBaseERKT_EUliE_EEviT1_,@function
        .size           _ZN2at6native18elementwise_kernelILi128ELi4EZNS0_15gpu_kernel_implIZZZNS0_54_GLOBAL__N__d8c5977b_16_LinearAlgebra_cu_35b291db_316116addr_kernel_cudaERNS_14TensorIteratorERKN3c106ScalarES9_ENKUlvE_clEvENKUlvE9_clEvEUlNS6_4HalfESC_SC_E0_EEvRNS_18TensorIteratorBaseERKT_EUliE_EEviT1_,(.L_x_23833 - _ZN2at6native18elementwise_kernelILi128ELi4EZNS0_15gpu_kernel_implIZZZNS0_54_GLOBAL__N__d8c5977b_16_LinearAlgebra_cu_35b291db_316116addr_kernel_cudaERNS_14TensorIteratorERKN3c106ScalarES9_ENKUlvE_clEvENKUlvE9_clEvEUlNS6_4HalfESC_SC_E0_EEvRNS_18TensorIteratorBaseERKT_EUliE_EEviT1_)
        .other          _ZN2at6native18elementwise_kernelILi128ELi4EZNS0_15gpu_kernel_implIZZZNS0_54_GLOBAL__N__d8c5977b_16_LinearAlgebra_cu_35b291db_316116addr_kernel_cudaERNS_14TensorIteratorERKN3c106ScalarES9_ENKUlvE_clEvENKUlvE9_clEvEUlNS6_4HalfESC_SC_E0_EEvRNS_18TensorIteratorBaseERKT_EUliE_EEviT1_,@"STO_CUDA_ENTRY STV_DEFAULT"
_ZN2at6native18elementwise_kernelILi128ELi4EZNS0_15gpu_kernel_implIZZZNS0_54_GLOBAL__N__d8c5977b_16_LinearAlgebra_cu_35b291db_316116addr_kernel_cudaERNS_14TensorIteratorERKN3c106ScalarES9_ENKUlvE_clEvENKUlvE9_clEvEUlNS6_4HalfESC_SC_E0_EEvRNS_18TensorIteratorBaseERKT_EUliE_EEviT1_:
.text._ZN2at6native18elementwise_kernelILi128ELi4EZNS0_15gpu_kernel_implIZZZNS0_54_GLOBAL__N__d8c5977b_16_LinearAlgebra_cu_35b291db_316116addr_kernel_cudaERNS_14TensorIteratorERKN3c106ScalarES9_ENKUlvE_clEvENKUlvE9_clEvEUlNS6_4HalfESC_SC_E0_EEvRNS_18TensorIteratorBaseERKT_EUliE_EEviT1_:
[----:B------:R-:W0:Y:S01]  /*0000*/  LDC R1, c[0x0][0x37c] ;  /* 0x0000df00ff017b82 */ /* 0x000e220000000800 */
[----:B------:R-:W1:Y:S07]  /*0010*/  S2R R17, SR_TID.X ;  /* 0x0000000000117919 */ /* 0x000e6e0000002100 */
[----:B------:R-:W2:Y:S01]  /*0020*/  S2UR UR4, SR_CTAID.X ;  /* 0x00000000000479c3 */ /* 0x000ea20000002500 */
[----:B------:R-:W3:Y:S01]  /*0030*/  LDCU UR40, c[0x0][0x388] ;  /* 0x00007100ff2877ac */ /* 0x000ee20008000800 */
[----:B------:R-:W-:Y:S01]  /*0040*/  BSSY.RECONVERGENT B6, `(.L_x_97) ;  /* 0x000058e000067945 */ /* 0x000fe20003800200 */
[----:B------:R-:W4:Y:S01]  /*0050*/  LDCU UR5, c[0x0][0x380] ;  /* 0x00007000ff0577ac */ /* 0x000f220008000800 */
[----:B------:R-:W5:Y:S01]  /*0060*/  LDCU UR39, c[0x0][0x678] ;  /* 0x0000cf00ff2777ac */ /* 0x000f620008000800 */
[----:B------:R-:W0:Y:S01]  /*0070*/  LDCU.64 UR36, c[0x0][0x358] ;  /* 0x00006b00ff2477ac */ /* 0x000e220008000a00 */
[----:B---3--:R-:W-:-:S04]  /*0080*/  UIADD3 UR44, UPT, UPT, UR40, -0x1, URZ ;  /* 0xffffffff282c7890 */ /* 0x008fc8000fffe0ff */
[----:B------:R-:W-:Y:S02]  /*0090*/  UISETP.LT.U32.AND UP0, UPT, UR44, 0x18, UPT ;  /* 0x000000182c00788c */ /* 0x000fe4000bf01070 */
[----:B--2---:R-:W-:Y:S02]  /*00a0*/  USHF.L.U32 UR4, UR4, 0x9, URZ ;  /* 0x0000000904047899 */ /* 0x004fe400080006ff */
[----:B------:R-:W-:Y:S02]  /*00b0*/  USEL UR38, UR44, 0x18, UP0 ;  /* 0x000000182c267887 */ /* 0x000fe40008000000 */
[----:B-----5:R-:W-:Y:S02]  /*00c0*/  UPRMT UR43, UR39, 0x7770, URZ ;  /* 0x00007770272b7896 */ /* 0x020fe400080000ff */
[----:B-1----:R-:W-:Y:S01]  /*00d0*/  LOP3.LUT R17, R17, UR4, RZ, 0xfc, !PT ;  /* 0x0000000411117c12 */ /* 0x002fe2000f8efcff */
[----:B------:R-:W-:Y:S02]  /*00e0*/  UPRMT UR42, UR39, 0x7771, URZ ;  /* 0x00007771272a7896 */ /* 0x000fe400080000ff */
[----:B------:R-:W-:Y:S01]  /*00f0*/  UPRMT UR41, UR39, 0x7772, URZ ;  /* 0x0000777227297896 */ /* 0x000fe200080000ff */
[----:B----4-:R-:W-:Y:S01]  /*0100*/  ISETP.GE.AND P0, PT, R17, UR5, PT ;  /* 0x0000000511007c0c */ /* 0x010fe2000bf06270 */
[----:B------:R-:W-:-:S02]  /*0110*/  UPRMT UR45, UR39, 0x7773, URZ ;  /* 0x00007773272d7896 */ /* 0x000fc400080000ff */
[----:B------:R-:W-:-:S10]  /*0120*/  UIADD3 UR38, UPT, UPT, UR38, 0x1, URZ ;  /* 0x0000000126267890 */ /* 0x000fd4000fffe0ff */
[----:B0-----:R-:W-:Y:S05]  /*0130*/  @P0 BRA `(.L_x_98) ;  /* 0x0000005400f80947 */ /* 0x001fea0003800000 */
[----:B------:R-:W-:Y:S01]  /*0140*/  UISETP.NE.AND UP0, UPT, UR40, URZ, UPT ;  /* 0x000000ff2800728c */ /* 0x000fe2000bf05270 */
[----:B------:R-:W-:Y:S02]  /*0150*/  IMAD.MOV.U32 R19, RZ, RZ, RZ ;  /* 0x000000ffff137224 */ /* 0x000fe400078e00ff */
[----:B------:R-:W-:Y:S02]  /*0160*/  IMAD.MOV.U32 R22, RZ, RZ, RZ ;  /* 0x000000ffff167224 */ /* 0x000fe400078e00ff */
[----:B------:R-:W-:Y:S02]  /*0170*/  IMAD.MOV.U32 R0, RZ, RZ, RZ ;  /* 0x000000ffff007224 */ /* 0x000fe400078e00ff */
[----:B------:R-:W-:Y:S02]  /*0180*/  IMAD.MOV.U32 R16, RZ, RZ, RZ ;  /* 0x000000ffff107224 */ /* 0x000fe400078e00ff */
[----:B------:R-:W-:Y:S05]  /*0190*/  BRA.U !UP0, `(.L_x_99) ;  /* 0x0000001508d47547 */ /* 0x000fea000b800000 */
[----:B------:R-:W0:Y:S01]  /*01a0*/  LDCU.64 UR4, c[0x0][0x390] ;  /* 0x00007200ff0477ac */ /* 0x000e220008000a00 */
[----:B------:R-:W-:Y:S01]  /*01b0*/  IMAD.MOV.U32 R16, RZ, RZ, RZ ;  /* 0x000000ffff107224 */ /* 0x000fe200078e00ff */
[----:B------:R-:W1:Y:S01]  /*01c0*/  LDCU UR6, c[0x0][0x38c] ;  /* 0x00007180ff0677ac */ /* 0x000e620008000800 */
[----:B------:R-:W2:Y:S01]  /*01d0*/  LDCU.64 UR8, c[0x0][0x4b8] ;  /* 0x00009700ff0877ac */ /* 0x000ea20008000a00 */
[----:B------:R-:W3:Y:S01]  /*01e0*/  LDCU.64 UR10, c[0x0][0x4c0] ;  /* 0x00009800ff0a77ac */ /* 0x000ee20008000a00 */
[----:B------:R-:W-:Y:S01]  /*01f0*/  UISETP.NE.AND UP0, UPT, UR44, URZ, UPT ;  /* 0x000000ff2c00728c */ /* 0x000fe2000bf05270 */
[----:B0-----:R-:W-:-:S05]  /*0200*/  IMAD.HI.U32 R2, R17, UR4, R16 ;  /* 0x0000000411027c27 */ /* 0x001fca000f8e0010 */
[----:B------:R-:W-:-:S05]  /*0210*/  SHF.R.U32.HI R3, RZ, UR5, R2 ;  /* 0x00000005ff037c19 */ /* 0x000fca0008011602 */
[----:B------:R-:W-:-:S04]  /*0220*/  IMAD.MOV R0, RZ, RZ, -R3 ;  /* 0x000000ffff007224 */ /* 0x000fc800078e0a03 */
[----:B-1----:R-:W-:-:S04]  /*0230*/  IMAD R19, R0, UR6, R17 ;  /* 0x0000000600137c24 */ /* 0x002fc8000f8e0211 */
[C---:B--2---:R-:W-:Y:S02]  /*0240*/  IMAD R16, R19.reuse, UR8, RZ ;  /* 0x0000000813107c24 */ /* 0x044fe4000f8e02ff */
[C---:B------:R-:W-:Y:S02]  /*0250*/  IMAD R0, R19.reuse, UR9, RZ ;  /* 0x0000000913007c24 */ /* 0x040fe4000f8e02ff */
[C---:B---3--:R-:W-:Y:S02]  /*0260*/  IMAD R22, R19.reuse, UR10, RZ ;  /* 0x0000000a13167c24 */ /* 0x048fe4000f8e02ff */
[----:B------:R-:W-:Y:S01]  /*0270*/  IMAD R19, R19, UR11, RZ ;  /* 0x0000000b13137c24 */ /* 0x000fe2000f8e02ff */
[----:B------:R-:W-:Y:S06]  /*0280*/  BRA.U !UP0, `(.L_x_99) ;  /* 0x0000001508987547 */ /* 0x000fec000b800000 */
[----:B------:R-:W0:Y:S01]  /*0290*/  LDCU.64 UR6, c[0x0][0x398] ;  /* 0x00007300ff0677ac */ /* 0x000e220008000a00 */
[----:B------:R-:W-:Y:S01]  /*02a0*/  IMAD.MOV.U32 R2, RZ, RZ, RZ ;  /* 0x000000ffff027224 */ /* 0x000fe200078e00ff */
[----:B------:R-:W1:Y:S01]  /*02b0*/  LDCU UR4, c[0x0][0x3a0] ;  /* 0x00007400ff0477ac */ /* 0x000e620008000800 */
[----:B------:R-:W2:Y:S01]  /*02c0*/  LDCU.64 UR8, c[0x0][0x4c8] ;  /* 0x00009900ff0877ac */ /* 0x000ea20008000a00 */
[----:B------:R-:W3:Y:S01]  /*02d0*/  LDCU.64 UR10, c[0x0][0x4d0] ;  /* 0x00009a00ff0a77ac */ /* 0x000ee20008000a00 */
[----:B------:R-:W-:Y:S01]  /*02e0*/  UISETP.NE.AND UP0, UPT, UR38, 0x2, UPT ;  /* 0x000000022600788c */ /* 0x000fe2000bf05270 */
[----:B0-----:R-:W-:-:S05]  /*02f0*/  IMAD.HI.U32 R4, R3, UR7, R2 ;  /* 0x0000000703047c27 */ /* 0x001fca000f8e0002 */
[----:B-1----:R-:W-:-:S05]  /*0300*/  SHF.R.U32.HI R5, RZ, UR4, R4 ;  /* 0x00000004ff057c19 */ /* 0x002fca0008011604 */
[----:B------:R-:W-:-:S04]  /*0310*/  IMAD.MOV R2, RZ, RZ, -R5 ;  /* 0x000000ffff027224 */ /* 0x000fc800078e0a05 */
[----:B------:R-:W-:-:S04]  /*0320*/  IMAD R3, R2, UR6, R3 ;  /* 0x0000000602037c24 */ /* 0x000fc8000f8e0203 */
[C---:B--2---:R-:W-:Y:S02]  /*0330*/  IMAD R16, R3.reuse, UR8, R16 ;  /* 0x0000000803107c24 */ /* 0x044fe4000f8e0210 */
[C---:B------:R-:W-:Y:S02]  /*0340*/  IMAD R0, R3.reuse, UR9, R0 ;  /* 0x0000000903007c24 */ /* 0x040fe4000f8e0200 */
[C---:B---3--:R-:W-:Y:S02]  /*0350*/  IMAD R22, R3.reuse, UR10, R22 ;  /* 0x0000000a03167c24 */ /* 0x048fe4000f8e0216 */
[----:B------:R-:W-:Y:S01]  /*0360*/  IMAD R19, R3, UR11, R19 ;  /* 0x0000000b03137c24 */ /* 0x000fe2000f8e0213 */
        /* <DEDUP_REMOVED lines=8> */
[----:B------:R-:W-:-:S04]  /*03f0*/  SHF.R.U32.HI R3, RZ, UR5, R2 ;  /* 0x00000005ff037c19 */ /* 0x000fc80008011602 */
[----:B------:R-:W-:-:S05]  /*0400*/  IADD3 R4, PT, PT, -R3, RZ, RZ ;  /* 0x000000ff03047210 */ /* 0x000fca0007ffe1ff */
[----:B-1----:R-:W-:-:S04]  /*0410*/  IMAD R5, R4, UR6, R5 ;  /* 0x0000000604057c24 */ /* 0x002fc8000f8e0205 */
        /* <DEDUP_REMOVED lines=27> */
[----:B------:R-:W-:-:S05]  /*05d0*/  SHF.R.U32.HI R3, RZ, UR5, R2 ;  /* 0x00000005ff037c19 */ /* 0x000fca0008011602 */
[----:B------:R-:W-:-:S04]  /*05e0*/  IMAD.MOV R4, RZ, RZ, -R3 ;  /* 0x000000ffff047224 */ /* 0x000fc800078e0a03 */
        /* <DEDUP_REMOVED lines=43> */
[----:B-1----:R-:W-:-:S04]  /*08a0*/  SHF.R.U32.HI R5, RZ, UR4, R4 ;  /* 0x00000004ff057c19 */ /* 0x002fc80008011604 */
[----:B------:R-:W-:-:S05]  /*08b0*/  IADD3 R2, PT, PT, -R5, RZ, RZ ;  /* 0x000000ff05027210 */ /* 0x000fca0007ffe1ff */
        /* <DEDUP_REMOVED lines=251> */
[----:B0-----:R-:W-:-:S05]  /*1870*/  IMAD.HI.U32 R2, R5, UR4, R4 ;  /* 0x0000000405027c27 */ /* 0x001fca000f8e0004 */
[----:B------:R-:W-:-:S05]  /*1880*/  SHF.R.U32.HI R2, RZ, UR5, R2 ;  /* 0x00000005ff027c19 */ /* 0x000fca0008011602 */
[----:B------:R-:W-:-:S04]  /*1890*/  IMAD.MOV R3, RZ, RZ, -R2 ;  /* 0x000000ffff037224 */ /* 0x000fc800078e0a02 */
[----:B-1----:R-:W-:-:S04]  /*18a0*/  IMAD R5, R3, UR6, R5 ;  /* 0x0000000603057c24 */ /* 0x002fc8000f8e0205 */
[C---:B--2---:R-:W-:Y:S02]  /*18b0*/  IMAD R16, R5.reuse, UR8, R16 ;  /* 0x0000000805107c24 */ /* 0x044fe4000f8e0210 */
[C---:B------:R-:W-:Y:S02]  /*18c0*/  IMAD R0, R5.reuse, UR9, R0 ;  /* 0x0000000905007c24 */ /* 0x040fe4000f8e0200 */
[C---:B---3--:R-:W-:Y:S02]  /*18d0*/  IMAD R22, R5.reuse, UR10, R22 ;  /* 0x0000000a05167c24 */ /* 0x048fe4000f8e0216 */
[----:B------:R-:W-:-:S07]  /*18e0*/  IMAD R19, R5, UR11, R19 ;  /* 0x0000000b05137c24 */ /* 0x000fce000f8e0213 */
.L_x_99:
[----:B------:R-:W0:Y:S01]  /*18f0*/  LDCU.64 UR6, c[0x0][0x650] ;  /* 0x0000ca00ff0677ac */ /* 0x000e220008000a00 */
[----:B------:R-:W-:-:S04]  /*1900*/  UPRMT UR4, UR39, 0x7771, URZ ;  /* 0x0000777127047896 */ /* 0x000fc800080000ff */
[----:B------:R-:W-:Y:S01]  /*1910*/  UISETP.GT.AND UP0, UPT, UR4, 0x9, UPT ;  /* 0x000000090400788c */ /* 0x000fe2000bf04270 */
[----:B0-----:R-:W-:-:S05]  /*1920*/  IADD3 R2, P0, PT, R0, UR6, RZ ;  /* 0x0000000600027c10 */ /* 0x001fca000ff1e0ff */
[----:B------:R-:W-:-:S03]  /*1930*/  IMAD.X R3, RZ, RZ, UR7, P0 ;  /* 0x00000007ff037e24 */ /* 0x000fc600080e06ff */
[----:B------:R-:W-:Y:S05]  /*1940*/  BRA.U UP0, `(.L_x_100) ;  /* 0x0000000500187547 */ /* 0x000fea000b800000 */
[----:B------:R-:W-:-:S09]  /*1950*/  UISETP.GT.AND UP0, UPT, UR4, 0x4, UPT ;  /* 0x000000040400788c */ /* 0x000fd2000bf04270 */
[----:B------:R-:W-:Y:S05]  /*1960*/  BRA.U UP0, `(.L_x_101) ;  /* 0x0000000100947547 */ /* 0x000fea000b800000 */
[----:B------:R-:W-:-:S09]  /*1970*/  UISETP.GT.AND UP0, UPT, UR4, 0x1, UPT ;  /* 0x000000010400788c */ /* 0x000fd2000bf04270 */
[----:B------:R-:W-:Y:S05]  /*1980*/  BRA.U UP0, `(.L_x_102) ;  /* 0x0000000100387547 */ /* 0x000fea000b800000 */
[----:B------:R-:W-:-:S09]  /*1990*/  UISETP.NE.AND UP0, UPT, UR42, URZ, UPT ;  /* 0x000000ff2a00728c */ /* 0x000fd2000bf05270 */
[----:B------:R-:W-:Y:S05]  /*19a0*/  BRA.U !UP0, `(.L_x_103) ;  /* 0x00000001081c7547 */ /* 0x000fea000b800000 */
[----:B------:R-:W-:-:S09]  /*19b0*/  UISETP.NE.AND UP0, UPT, UR4, 0x1, UPT ;  /* 0x000000010400788c */ /* 0x000fd2000bf05270 */
[----:B------:R-:W-:Y:S05]  /*19c0*/  BRA.U UP0, `(.L_x_104) ;  /* 0x0000000d00407547 */ /* 0x000fea000b800000 */
[----:B------:R-:W2:Y:S02]  /*19d0*/  LDG.E.S8 R2, desc[UR36][R2.64] ;  /* 0x0000002402027981 */ /* 0x000ea4000c1e1300 */
[----:B--2---:R-:W0:Y:S02]  /*19e0*/  I2F.S16 R0, R2 ;  /* 0x0000000200007306 */ /* 0x004e240000101400 */
[----:B0-----:R-:W-:-:S04]  /*19f0*/  F2FP.F16.F32.PACK_AB R0, RZ, R0 ;  /* 0x00000000ff00723e */ /* 0x001fc800000000ff */
[----:B------:R-:W-:Y:S01]  /*1a00*/  PRMT R18, R0, 0x7610, R18 ;  /* 0x0000761000127816 */ /* 0x000fe20000000012 */
[----:B------:R-:W-:Y:S06]  /*1a10*/  BRA `(.L_x_105) ;  /* 0x0000000c00c87947 */ /* 0x000fec0003800000 */
.L_x_103:
[----:B------:R-:W2:Y:S02]  /*1a20*/  LDG.E.U8 R2, desc[UR36][R2.64] ;  /* 0x0000002402027981 */ /* 0x000ea4000c1e1100 */
[----:B--2---:R-:W-:-:S04]  /*1a30*/  I2FP.F32.U32 R0, R2 ;  /* 0x0000000200007245 */ /* 0x004fc80000201000 */
[----:B------:R-:W-:-:S04]  /*1a40*/  F2FP.F16.F32.PACK_AB R0, RZ, R0 ;  /* 0x00000000ff00723e */ /* 0x000fc800000000ff */
[----:B------:R-:W-:Y:S01]  /*1a50*/  PRMT R18, R0, 0x7610, R18 ;  /* 0x0000761000127816 */ /* 0x000fe20000000012 */
[----:B------:R-:W-:Y:S06]  /*1a60*/  BRA `(.L_x_105) ;  /* 0x0000000c00b47947 */ /* 0x000fec0003800000 */
.L_x_102:
[----:B------:R-:W-:-:S09]  /*1a70*/  UISETP.NE.AND UP0, UPT, UR4, 0x2, UPT ;  /* 0x000000020400788c */ /* 0x000fd2000bf05270 */
[----:B------:R-:W-:Y:S05]  /*1a80*/  BRA.U !UP0, `(.L_x_106) ;  /* 0x0000000108387547 */ /* 0x000fea000b800000 */
[----:B------:R-:W-:-:S09]  /*1a90*/  UISETP.NE.AND UP0, UPT, UR4, 0x3, UPT ;  /* 0x000000030400788c */ /* 0x000fd2000bf05270 */
[----:B------:R-:W-:Y:S05]  /*1aa0*/  BRA.U !UP0, `(.L_x_107) ;  /* 0x00000001081c7547 */ /* 0x000fea000b800000 */
[----:B------:R-:W-:-:S09]  /*1ab0*/  UISETP.NE.AND UP0, UPT, UR4, 0x4, UPT ;  /* 0x000000040400788c */ /* 0x000fd2000bf05270 */
[----:B------:R-:W-:Y:S05]  /*1ac0*/  BRA.U UP0, `(.L_x_104) ;  /* 0x0000000d00007547 */ /* 0x000fea000b800000 */
[----:B------:R-:W2:Y:S02]  /*1ad0*/  LDG.E.64 R2, desc[UR36][R2.64] ;  /* 0x0000002402027981 */ /* 0x000ea4000c1e1b00 */
[----:B--2---:R-:W0:Y:S02]  /*1ae0*/  I2F.S64 R0, R2 ;  /* 0x0000000200007312 */ /* 0x004e240000301400 */
[----:B0-----:R-:W-:-:S04]  /*1af0*/  F2FP.F16.F32.PACK_AB R0, RZ, R0 ;  /* 0x00000000ff00723e */ /* 0x001fc800000000ff */
[----:B------:R-:W-:Y:S01]  /*1b00*/  PRMT R18, R0, 0x7610, R18 ;  /* 0x0000761000127816 */ /* 0x000fe20000000012 */
[----:B------:R-:W-:Y:S06]  /*1b10*/  BRA `(.L_x_105) ;  /* 0x0000000c00887947 */ /* 0x000fec0003800000 */
.L_x_107:
[----:B------:R-:W2:Y:S02]  /*1b20*/  LDG.E R2, desc[UR36][R2.64] ;  /* 0x0000002402027981 */ /* 0x000ea4000c1e1900 */
[----:B--2---:R-:W-:-:S04]  /*1b30*/  I2FP.F32.S32 R0, R2 ;  /* 0x0000000200007245 */ /* 0x004fc80000201400 */
[----:B------:R-:W-:-:S04]  /*1b40*/  F2FP.F16.F32.PACK_AB R0, RZ, R0 ;  /* 0x00000000ff00723e */ /* 0x000fc800000000ff */
[----:B------:R-:W-:Y:S01]  /*1b50*/  PRMT R18, R0, 0x7610, R18 ;  /* 0x0000761000127816 */ /* 0x000fe20000000012 */
[----:B------:R-:W-:Y:S06]  /*1b60*/  BRA `(.L_x_105) ;  /* 0x0000000c00747947 */ /* 0x000fec0003800000 */
.L_x_106:
[----:B------:R-:W2:Y:S02]  /*1b70*/  LDG.E.U16 R2, desc[UR36][R2.64] ;  /* 0x0000002402027981 */ /* 0x000ea4000c1e1500 */
[----:B--2---:R-:W0:Y:S02]  /*1b80*/  I2F.S16 R0, R2 ;  /* 0x0000000200007306 */ /* 0x004e240000101400 */
[----:B0-----:R-:W-:-:S04]  /*1b90*/  F2FP.F16.F32.PACK_AB R0, RZ, R0 ;  /* 0x00000000ff00723e */ /* 0x001fc800000000ff */
[----:B------:R-:W-:Y:S01]  /*1ba0*/  PRMT R18, R0, 0x7610, R18 ;  /* 0x0000761000127816 */ /* 0x000fe20000000012 */
[----:B------:R-:W-:Y:S06]  /*1bb0*/  BRA `(.L_x_105) ;  /* 0x0000000c00607947 */ /* 0x000fec0003800000 */
.L_x_101:
[----:B------:R-:W-:-:S09]  /*1bc0*/  UISETP.GT.AND UP0, UPT, UR4, 0x6, UPT ;  /* 0x000000060400788c */ /* 0x000fd2000bf04270 */
[----:B------:R-:W-:Y:S05]  /*1bd0*/  BRA.U UP0, `(.L_x_108) ;  /* 0x0000000100247547 */ /* 0x000fea000b800000 */
[----:B------:R-:W-:-:S09]  /*1be0*/  UISETP.NE.AND UP0, UPT, UR4, 0x5, UPT ;  /* 0x000000050400788c */ /* 0x000fd2000bf05270 */
[----:B------:R-:W-:Y:S05]  /*1bf0*/  BRA.U !UP0, `(.L_x_109) ;  /* 0x0000000108147547 */ /* 0x000fea000b800000 */
[----:B------:R-:W-:-:S09]  /*1c00*/  UISETP.NE.AND UP0, UPT, UR4, 0x6, UPT ;  /* 0x000000060400788c */ /* 0x000fd2000bf05270 */
[----:B------:R-:W-:Y:S05]  /*1c10*/  BRA.U UP0, `(.L_x_104) ;  /* 0x0000000900ac7547 */ /* 0x000fea000b800000 */
[----:B------:R-:W2:Y:S02]  /*1c20*/  LDG.E R2, desc[UR36][R2.64] ;  /* 0x0000002402027981 */ /* 0x000ea4000c1e1900 */
[----:B--2---:R-:W-:Y:S01]  /*1c30*/  F2FP.F16.F32.PACK_AB R18, RZ, R2 ;  /* 0x00000002ff12723e */ /* 0x004fe200000000ff */
[----:B------:R-:W-:Y:S06]  /*1c40*/  BRA `(.L_x_105) ;  /* 0x0000000c003c7947 */ /* 0x000fec0003800000 */
.L_x_109:
[----:B------:R0:W5:Y:S01]  /*1c50*/  LDG.E.U16 R18, desc[UR36][R2.64] ;  /* 0x0000002402127981 */ /* 0x000162000c1e1500 */
[----:B------:R-:W-:Y:S05]  /*1c60*/  BRA `(.L_x_105) ;  /* 0x0000000c00347947 */ /* 0x000fea0003800000 */
.L_x_108:
[----:B------:R-:W-:-:S09]  /*1c70*/  UISETP.NE.AND UP0, UPT, UR4, 0x7, UPT ;  /* 0x000000070400788c */ /* 0x000fd2000bf05270 */
[----:B------:R-:W-:Y:S05]  /*1c80*/  BRA.U !UP0, `(.L_x_110) ;  /* 0x0000000108247547 */ /* 0x000fea000b800000 */
[----:B------:R-:W-:-:S09]  /*1c90*/  UISETP.NE.AND UP0, UPT, UR4, 0x8, UPT ;  /* 0x000000080400788c */ /* 0x000fd2000bf05270 */
[----:B------:R-:W-:Y:S05]  /*1ca0*/  BRA.U !UP0, `(.L_x_111) ;  /* 0x0000000108147547 */ /* 0x000fea000b800000 */
[----:B------:R-:W-:-:S09]  /*1cb0*/  UISETP.NE.AND UP0, UPT, UR4, 0x9, UPT ;  /* 0x000000090400788c */ /* 0x000fd2000bf05270 */
[----:B------:R-:W-:Y:S05]  /*1cc0*/  BRA.U UP0, `(.L_x_104) ;  /* 0x0000000900807547 */ /* 0x000fea000b800000 */
[----:B------:R-:W2:Y:S02]  /*1cd0*/  LDG.E R2, desc[UR36][R2.64] ;  /* 0x0000002402027981 */ /* 0x000ea4000c1e1900 */
[----:B--2---:R-:W-:Y:S01]  /*1ce0*/  F2FP.F16.F32.PACK_AB R18, RZ, R2 ;  /* 0x00000002ff12723e */ /* 0x004fe200000000ff */
[----:B------:R-:W-:Y:S06]  /*1cf0*/  BRA `(.L_x_105) ;  /* 0x0000000c00107947 */ /* 0x000fec0003800000 */
.L_x_111:
[----:B------:R1:W5:Y:S01]  /*1d00*/  LDG.E.U16 R18, desc[UR36][R2.64] ;  /* 0x0000002402127981 */ /* 0x000362000c1e1500 */
[----:B------:R-:W-:Y:S05]  /*1d10*/  BRA `(.L_x_105) ;  /* 0x0000000c00087947 */ /* 0x000fea0003800000 */
.L_x_110:
[----:B------:R-:W2:Y:S01]  /*1d20*/  LDG.E.64 R2, desc[UR36][R2.64] ;  /* 0x0000002402027981 */ /* 0x000ea2000c1e1b00 */
[----:B------:R-:W-:Y:S01]  /*1d30*/  UMOV UR4, 0xf0000000 ;  /* 0xf000000000047882 */ /* 0x000fe20000000000 */
[----:B------:R-:W-:Y:S01]  /*1d40*/  UMOV UR5, 0x380fffff ;  /* 0x380fffff00057882 */ /* 0x000fe20000000000 */
[----:B--2---:R-:W0:Y:S01]  /*1d50*/  F2F.F32.F64 R0, R2 ;  /* 0x0000000200007310 */ /* 0x004e220000301000 */
[----:B------:R-:W-:-:S14]  /*1d60*/  DSETP.GEU.AND P0, PT, |R2|, UR4, PT ;  /* 0x0000000402007e2a */ /* 0x000fdc000bf0e200 */
[----:B0-----:R-:W-:-:S05]  /*1d70*/  @!P0 FMUL R0, R0, 1.175494350822287508e-38 ;  /* 0x0080000000008820 */ /* 0x001fca0000400000 */
[----:B------:R-:W-:-:S04]  /*1d80*/  F2FP.F16.F32.PACK_AB R0, RZ, R0 ;  /* 0x00000000ff00723e */ /* 0x000fc800000000ff */
[----:B------:R-:W-:Y:S01]  /*1d90*/  PRMT R18, R0, 0x7610, R18 ;  /* 0x0000761000127816 */ /* 0x000fe20000000012 */
[----:B------:R-:W-:Y:S06]  /*1da0*/  BRA `(.L_x_105) ;  /* 0x0000000800e47947 */ /* 0x000fec0003800000 */
.L_x_100:
[----:B------:R-:W-:-:S09]  /*1db0*/  UISETP.GT.AND UP0, UPT, UR4, 0x18, UPT ;  /* 0x000000180400788c */ /* 0x000fd2000bf04270 */
[----:B------:R-:W-:Y:S05]  /*1dc0*/  BRA.U UP0, `(.L_x_112) ;  /* 0x00000005000c7547 */ /* 0x000fea000b800000 */
[----:B------:R-:W-:-:S09]  /*1dd0*/  UISETP.GT.AND UP0, UPT, UR4, 0xe, UPT ;  /* 0x0000000e0400788c */ /* 0x000fd2000bf04270 */
[----:B------:R-:W-:Y:S05]  /*1de0*/  BRA.U UP0, `(.L_x_113) ;  /* 0x00000001004c7547 */ /* 0x000fea000b800000 */
[----:B------:R-:W-:-:S09]  /*1df0*/  UISETP.NE.AND UP0, UPT, UR4, 0xa, UPT ;  /* 0x0000000a0400788c */ /* 0x000fd2000bf05270 */
[----:B------:R-:W-:Y:S05]  /*1e00*/  BRA.U !UP0, `(.L_x_114) ;  /* 0x0000000108207547 */ /* 0x000fea000b800000 */
[----:B------:R-:W-:-:S09]  /*1e10*/  UISETP.NE.AND UP0, UPT, UR4, 0xb, UPT ;  /* 0x0000000b0400788c */ /* 0x000fd2000bf05270 */
[----:B------:R-:W-:Y:S05]  /*1e20*/  BRA.U UP0, `(.L_x_104) ;  /* 0x0000000900287547 */ /* 0x000fea000b800000 */
[----:B------:R-:W2:Y:S02]  /*1e30*/  LDG.E.U8 R2, desc[UR36][R2.64] ;  /* 0x0000002402027981 */ /* 0x000ea4000c1e1100 */
[----:B--2---:R-:W-:-:S04]  /*1e40*/  ISETP.NE.AND P0, PT, R2, RZ, PT ;  /* 0x000000ff0200720c */ /* 0x004fc80003f05270 */
[----:B------:R-:W-:-:S04]  /*1e50*/  FSEL R0, RZ, 1, !P0 ;  /* 0x3f800000ff007808 */ /* 0x000fc80004000000 */
[----:B------:R-:W-:-:S04]  /*1e60*/  F2FP.F16.F32.PACK_AB R0, RZ, R0 ;  /* 0x00000000ff00723e */ /* 0x000fc800000000ff */
[----:B------:R-:W-:Y:S01]  /*1e70*/  PRMT R18, R0, 0x7610, R18 ;  /* 0x0000761000127816 */ /* 0x000fe20000000012 */
[----:B------:R-:W-:Y:S06]  /*1e80*/  BRA `(.L_x_105) ;  /* 0x0000000800ac7947 */ /* 0x000fec0003800000 */
.L_x_114:
        /* <DEDUP_REMOVED lines=9> */
.L_x_113:
[----:B------:R-:W-:-:S09]  /*1f20*/  UISETP.NE.AND UP0, UPT, UR4, 0xf, UPT ;  /* 0x0000000f0400788c */ /* 0x000fd2000bf05270 */
[----:B------:R-:W-:Y:S05]  /*1f30*/  BRA.U !UP0, `(.L_x_115) ;  /* 0x00000001089c7547 */ /* 0x000fea000b800000 */
[----:B------:R-:W-:-:S09]  /*1f40*/  UISETP.NE.AND UP0, UPT, UR4, 0x17, UPT ;  /* 0x000000170400788c */ /* 0x000fd2000bf05270 */
[----:B------:R-:W-:Y:S05]  /*1f50*/  BRA.U !UP0, `(.L_x_116) ;  /* 0x00000001085c7547 */ /* 0x000fea000b800000 */
[----:B------:R-:W-:-:S09]  /*1f60*/  UISETP.NE.AND UP0, UPT, UR4, 0x18, UPT ;  /* 0x000000180400788c */ /* 0x000fd2000bf05270 */
[----:B------:R-:W-:Y:S05]  /*1f70*/  BRA.U UP0, `(.L_x_104) ;  /* 0x0000000500d47547 */ /* 0x000fea000b800000 */
[----:B------:R-:W2:Y:S01]  /*1f80*/  LDG.E.U8 R0, desc[UR36][R2.64] ;  /* 0x0000002402007981 */ /* 0x000ea2000c1e1100 */
[----:B------:R-:W-:Y:S02]  /*1f90*/  IMAD.MOV.U32 R6, RZ, RZ, 0x1f ;  /* 0x0000001fff067424 */ /* 0x000fe400078e00ff */
[----:B--2---:R-:W-:-:S05]  /*1fa0*/  IMAD.SHL.U32 R0, R0, 0x1000000, RZ ;  /* 0x0100000000007824 */ /* 0x004fca00078e00ff */
[C---:B------:R-:W-:Y:S02]  /*1fb0*/  LOP3.LUT R4, R0.reuse, 0x7f000000, RZ, 0xc0, !PT ;  /* 0x7f00000000047812 */ /* 0x040fe400078ec0ff */
[----:B------:R-:W-:Y:S02]  /*1fc0*/  LOP3.LUT P0, RZ, R0, 0x7f000000, RZ, 0xc0, !PT ;  /* 0x7f00000000ff7812 */ /* 0x000fe4000780c0ff */
[----:B------:R-:W0:Y:S02]  /*1fd0*/  FLO.U32 R5, R4 ;  /* 0x0000000400057300 */ /* 0x000e2400000e0000 */
[----:B0-----:R-:W-:-:S05]  /*1fe0*/  IMAD.MOV R5, RZ, RZ, -R5 ;  /* 0x000000ffff057224 */ /* 0x001fca00078e0a05 */
[----:B------:R-:W-:-:S05]  /*1ff0*/  VIADDMNMX.U32 R5, R5, R6, 0x4, !PT ;  /* 0x0000000405057446 */ /* 0x000fca0007800006 */
[----:B------:R-:W-:-:S05]  /*2000*/  VIADD R5, R5, 0xfffffffc ;  /* 0xfffffffc05057836 */ /* 0x000fca0000000000 */
[C---:B------:R-:W-:Y:S02]  /*2010*/  SHF.L.U32 R6, R4.reuse, R5, RZ ;  /* 0x0000000504067219 */ /* 0x040fe400000006ff */
[----:B------:R-:W-:Y:S01]  /*2020*/  SHF.L.U32 R7, R5, 0x17, RZ ;  /* 0x0000001705077819 */ /* 0x000fe200000006ff */
[----:B------:R-:W-:-:S03]  /*2030*/  VIADD R5, R4, 0x1000000 ;  /* 0x0100000004057836 */ /* 0x000fc60000000000 */
[----:B------:R-:W-:Y:S02]  /*2040*/  LEA.HI R6, R6, -R7, RZ, 0x1c ;  /* 0x8000000706067211 */ /* 0x000fe400078fe0ff */
[----:B------:R-:W-:-:S03]  /*2050*/  SHF.R.S32.HI R5, RZ, 0x8, R5 ;  /* 0x00000008ff057819 */ /* 0x000fc60000011405 */
[----:B------:R-:W-:-:S05]  /*2060*/  VIADD R6, R6, 0x3c000000 ;  /* 0x3c00000006067836 */ /* 0x000fca0000000000 */
[----:B------:R-:W-:-:S04]  /*2070*/  LOP3.LUT R5, R6, 0x7f800000, R5, 0xf8, !PT ;  /* 0x7f80000006057812 */ /* 0x000fc800078ef805 */
[----:B------:R-:W-:-:S04]  /*2080*/  SEL R5, R5, RZ, P0 ;  /* 0x000000ff05057207 */ /* 0x000fc80000000000 */
[----:B------:R-:W-:-:S04]  /*2090*/  LOP3.LUT R5, R5, 0x80000000, R0, 0xf8, !PT ;  /* 0x8000000005057812 */ /* 0x000fc800078ef800 */
[----:B------:R-:W-:-:S04]  /*20a0*/  F2FP.F16.F32.PACK_AB R5, RZ, R5 ;  /* 0x00000005ff05723e */ /* 0x000fc800000000ff */
[----:B------:R-:W-:Y:S01]  /*20b0*/  PRMT R18, R5, 0x7610, R18 ;  /* 0x0000761005127816 */ /* 0x000fe20000000012 */
[----:B------:R-:W-:Y:S06]  /*20c0*/  BRA `(.L_x_105) ;  /* 0x00000008001c7947 */ /* 0x000fec0003800000 */
.L_x_116:
[----:B------:R-:W2:Y:S02]  /*20d0*/  LDG.E.U8 R2, desc[UR36][R2.64] ;  /* 0x0000002402027981 */ /* 0x000ea4000c1e1100 */
[C---:B--2---:R-:W-:Y:S02]  /*20e0*/  IMAD.SHL.U32 R4, R2.reuse, 0x2000000, RZ ;  /* 0x0200000002047824 */ /* 0x044fe400078e00ff */
[----:B------:R-:W-:-:S03]  /*20f0*/  IMAD.SHL.U32 R5, R2, 0x100, RZ ;  /* 0x0000010002057824 */ /* 0x000fc600078e00ff */
[----:B------:R-:W-:-:S13]  /*2100*/  ISETP.GT.U32.AND P0, PT, R4, 0x7ffffff, PT ;  /* 0x07ffffff0400780c */ /* 0x000fda0003f04070 */
[C---:B------:R-:W-:Y:S02]  /*2110*/  @!P0 LOP3.LUT R0, R5.reuse, 0x7f00, RZ, 0xc0, !PT ;  /* 0x00007f0005008812 */ /* 0x040fe400078ec0ff */
[----:B------:R-:W-:Y:S02]  /*2120*/  @P0 LEA.HI R4, R4, 0x70000000, RZ, 0x1c ;  /* 0x7000000004040811 */ /* 0x000fe400078fe0ff */
[----:B------:R-:W-:Y:S02]  /*2130*/  @!P0 LOP3.LUT R0, R0, 0x3f000000, RZ, 0xfc, !PT ;  /* 0x3f00000000008812 */ /* 0x000fe400078efcff */
[----:B------:R-:W-:-:S03]  /*2140*/  PRMT R5, R5, 0x9910, RZ ;  /* 0x0000991005057816 */ /* 0x000fc600000000ff */
[----:B------:R-:W-:Y:S01]  /*2150*/  @!P0 FADD.FTZ R0, R0, -0.5 ;  /* 0xbf00000000008421 */ /* 0x000fe20000010000 */
[----:B------:R-:W-:-:S05]  /*2160*/  @P0 FMUL.FTZ R0, R4, 1.9259299443872358531e-34 ;  /* 0x0780000004000820 */ /* 0x000fca0000410000 */
[----:B------:R-:W-:-:S04]  /*2170*/  LOP3.LUT R0, R0, 0x80000000, R5, 0xf8, !PT ;  /* 0x8000000000007812 */ /* 0x000fc800078ef805 */
[----:B------:R-:W-:-:S04]  /*2180*/  F2FP.F16.F32.PACK_AB R0, RZ, R0 ;  /* 0x00000000ff00723e */ /* 0x000fc800000000ff */
[----:B------:R-:W-:Y:S01]  /*2190*/  PRMT R18, R0, 0x7610, R18 ;  /* 0x0000761000127816 */ /* 0x000fe20000000012 */
[----:B------:R-:W-:Y:S06]  /*21a0*/  BRA `(.L_x_105) ;  /* 0x0000000400e47947 */ /* 0x000fec0003800000 */
.L_x_115:
[----:B------:R-:W2:Y:S02]  /*21b0*/  LDG.E.U16 R0, desc[UR36][R2.64] ;  /* 0x0000002402007981 */ /* 0x000ea4000c1e1500 */
[----:B--2---:R-:W-:-:S05]  /*21c0*/  IMAD.U32 R0, R0, 0x10000, RZ ;  /* 0x0001000000007824 */ /* 0x004fca00078e00ff */
[----:B------:R-:W-:-:S04]  /*21d0*/  F2FP.F16.F32.PACK_AB R0, RZ, R0 ;  /* 0x00000000ff00723e */ /* 0x000fc800000000ff */
[----:B------:R-:W-:Y:S01]  /*21e0*/  PRMT R18, R0, 0x7610, R18 ;  /* 0x0000761000127816 */ /* 0x000fe20000000012 */
[----:B------:R-:W-:Y:S06]  /*21f0*/  BRA `(.L_x_105) ;  /* 0x0000000400d07947 */ /* 0x000fec0003800000 */
.L_x_112:
[----:B------:R-:W-:-:S09]  /*2200*/  UISETP.GT.AND UP0, UPT, UR4, 0x1b, UPT ;  /* 0x0000001b0400788c */ /* 0x000fd2000bf04270 */
[----:B------:R-:W-:Y:S05]  /*2210*/  BRA.U UP0, `(.L_x_117) ;  /* 0x0000000500147547 */ /* 0x000fea000b800000 */
[----:B------:R-:W-:-:S09]  /*2220*/  UISETP.NE.AND UP0, UPT, UR4, 0x19, UPT ;  /* 0x000000190400788c */ /* 0x000fd2000bf05270 */
[----:B------:R-:W-:Y:S05]  /*2230*/  BRA.U !UP0, `(.L_x_118) ;  /* 0x0000000108987547 */ /* 0x000fea000b800000 */
[----:B------:R-:W-:-:S09]  /*2240*/  UISETP.NE.AND UP0, UPT, UR4, 0x1a, UPT ;  /* 0x0000001a0400788c */ /* 0x000fd2000bf05270 */
[----:B------:R-:W-:Y:S05]  /*2250*/  BRA.U !UP0, `(.L_x_119) ;  /* 0x00000001081c7547 */ /* 0x000fea000b800000 */
[----:B------:R-:W-:-:S09]  /*2260*/  UISETP.NE.AND UP0, UPT, UR4, 0x1b, UPT ;  /* 0x0000001b0400788c */ /* 0x000fd2000bf05270 */
[----:B------:R-:W-:Y:S05]  /*2270*/  BRA.U UP0, `(.L_x_104) ;  /* 0x0000000500147547 */ /* 0x000fea000b800000 */
[----:B------:R-:W2:Y:S02]  /*2280*/  LDG.E.U16 R0, desc[UR36][R2.64] ;  /* 0x0000002402007981 */ /* 0x000ea4000c1e1500 */
[----:B--2---:R-:W-:-:S04]  /*2290*/  I2FP.F32.U32 R0, R0 ;  /* 0x0000000000007245 */ /* 0x004fc80000201000 */
[----:B------:R-:W-:-:S04]  /*22a0*/  F2FP.F16.F32.PACK_AB R0, RZ, R0 ;  /* 0x00000000ff00723e */ /* 0x000fc800000000ff */
[----:B------:R-:W-:Y:S01]  /*22b0*/  PRMT R18, R0, 0x7610, R18 ;  /* 0x0000761000127816 */ /* 0x000fe20000000012 */
[----:B------:R-:W-:Y:S06]  /*22c0*/  BRA `(.L_x_105) ;  /* 0x00000004009c7947 */ /* 0x000fec0003800000 */
.L_x_119:
[----:B------:R-:W2:Y:S01]  /*22d0*/  LDG.E.U8 R3, desc[UR36][R2.64] ;  /* 0x0000002402037981 */ /* 0x000ea2000c1e1100 */
[----:B------:R-:W-:Y:S01]  /*22e0*/  BSSY.RECONVERGENT B0, `(.L_x_120) ;  /* 0x0000018000007945 */ /* 0x000fe20003800200 */
[----:B------:R-:W-:Y:S01]  /*22f0*/  IMAD.MOV.U32 R0, RZ, RZ, RZ ;  /* 0x000000ffff007224 */ /* 0x000fe200078e00ff */
[----:B--2---:R-:W-:-:S13]  /*2300*/  ISETP.NE.AND P0, PT, R3, RZ, PT ;  /* 0x000000ff0300720c */ /* 0x004fda0003f05270 */
[----:B------:R-:W-:Y:S05]  /*2310*/  @!P0 BRA `(.L_x_121) ;  /* 0x0000000000508947 */ /* 0x000fea0003800000 */
[----:B------:R-:W-:-:S13]  /*2320*/  ISETP.NE.AND P0, PT, R3, 0x80, PT ;  /* 0x000000800300780c */ /* 0x000fda0003f05270 */
[----:B------:R-:W-:Y:S01]  /*2330*/  @!P0 IMAD.MOV.U32 R0, RZ, RZ, 0x7f800001 ;  /* 0x7f800001ff008424 */ /* 0x000fe200078e00ff */
[----:B------:R-:W-:Y:S06]  /*2340*/  @!P0 BRA `(.L_x_121) ;  /* 0x0000000000448947 */ /* 0x000fec0003800000 */
[--C-:B------:R-:W-:Y:S01]  /*2350*/  SHF.R.U32.HI R0, RZ, 0x3, R3.reuse ;  /* 0x00000003ff007819 */ /* 0x100fe20000011603 */
[----:B------:R-:W-:Y:S03]  /*2360*/  BSSY.RECONVERGENT B1, `(.L_x_122) ;  /* 0x000000c000017945 */ /* 0x000fe60003800200 */
[----:B------:R-:W-:Y:S02]  /*2370*/  LOP3.LUT P0, R2, R0, 0xf, RZ, 0xc0, !PT ;  /* 0x0000000f00027812 */ /* 0x000fe4000780c0ff */
[----:B------:R-:W-:-:S05]  /*2380*/  SHF.R.U32.HI R0, RZ, 0x7, R3 ;  /* 0x00000007ff007819 */ /* 0x000fca0000011603 */
[----:B------:R-:W-:Y:S01]  /*2390*/  IMAD.U32 R7, R0, -0x80000000, RZ ;  /* 0x8000000000077824 */ /* 0x000fe200078e00ff */
[----:B------:R-:W-:-:S05]  /*23a0*/  LOP3.LUT R0, R3, 0x7, RZ, 0xc0, !PT ;  /* 0x0000000703007812 */ /* 0x000fca00078ec0ff */
[----:B------:R-:W-:Y:S05]  /*23b0*/  @P0 BRA `(.L_x_123) ;  /* 0x0000000000180947 */ /* 0x000fea0003800000 */
[----:B------:R-:W0:Y:S02]  /*23c0*/  FLO.U32 R3, R0 ;  /* 0x0000000000037300 */ /* 0x000e2400000e0000 */
[----:B0-----:R-:W-:-:S04]  /*23d0*/  IADD3 R3, PT, PT, -R3, 0x1f, RZ ;  /* 0x0000001f03037810 */ /* 0x001fc80007ffe1ff */
[----:B------:R-:W-:Y:S01]  /*23e0*/  IADD3 R2, PT, PT, R2, 0x1d, -R3 ;  /* 0x0000001d02027810 */ /* 0x000fe20007ffe803 */
[----:B------:R-:W-:-:S05]  /*23f0*/  VIADD R5, R3, 0xffffffe4 ;  /* 0xffffffe403057836 */ /* 0x000fca0000000000 */
[----:B------:R-:W-:-:S04]  /*2400*/  SHF.L.U32 R5, R0, R5, RZ ;  /* 0x0000000500057219 */ /* 0x000fc800000006ff */
[----:B------:R-:W-:-:S07]  /*2410*/  LOP3.LUT R0, R5, 0x7, RZ, 0xc0, !PT ;  /* 0x0000000705007812 */ /* 0x000fce00078ec0ff */
.L_x_123:
[----:B------:R-:W-:Y:S05]  /*2420*/  BSYNC.RECONVERGENT B1 ;  /* 0x0000000000017941 */ /* 0x000fea0003800200 */
.L_x_122:
[----:B------:R-:W-:Y:S02]  /*2430*/  SHF.L.U32 R0, R0, 0x14, RZ ;  /* 0x0000001400007819 */ /* 0x000fe400000006ff */
[----:B------:R-:W-:-:S04]  /*2440*/  LEA R2, R2, 0x3b800000, 0x17 ;  /* 0x3b80000002027811 */ /* 0x000fc800078eb8ff */
[----:B------:R-:W-:-:S07]  /*2450*/  LOP3.LUT R0, R2, R0, R7, 0xfe, !PT ;  /* 0x0000000002007212 */ /* 0x000fce00078efe07 */
.L_x_121:
[----:B------:R-:W-:Y:S05]  /*2460*/  BSYNC.RECONVERGENT B0 ;  /* 0x0000000000007941 */ /* 0x000fea0003800200 */
.L_x_120:
[----:B------:R-:W-:-:S04]  /*2470*/  F2FP.F16.F32.PACK_AB R0, RZ, R0 ;  /* 0x00000000ff00723e */ /* 0x000fc800000000ff */
[----:B------:R-:W-:Y:S01]  /*2480*/  PRMT R18, R0, 0x7610, R18 ;  /* 0x0000761000127816 */ /* 0x000fe20000000012 */
[----:B------:R-:W-:Y:S06]  /*2490*/  BRA `(.L_x_105) ;  /* 0x0000000400287947 */ /* 0x000fec0003800000 */
.L_x_118:
        /* <DEDUP_REMOVED lines=21> */
.L_x_127:
[----:B------:R-:W-:Y:S05]  /*25f0*/  BSYNC.RECONVERGENT B1 ;  /* 0x0000000000017941 */ /* 0x000fea0003800200 */
.L_x_126:
[----:B------:R-:W-:Y:S01]  /*2600*/  IMAD.SHL.U32 R0, R0, 0x200000, RZ ;  /* 0x0020000000007824 */ /* 0x000fe200078e00ff */
[----:B------:R-:W-:-:S04]  /*2610*/  LEA R2, R2, 0x37800000, 0x17 ;  /* 0x3780000002027811 */ /* 0x000fc800078eb8ff */
[----:B------:R-:W-:-:S07]  /*2620*/  LOP3.LUT R0, R2, R0, R7, 0xfe, !PT ;  /* 0x0000000002007212 */ /* 0x000fce00078efe07 */
.L_x_125:
[----:B------:R-:W-:Y:S05]  /*2630*/  BSYNC.RECONVERGENT B0 ;  /* 0x0000000000007941 */ /* 0x000fea0003800200 */
.L_x_124:
[----:B------:R-:W-:-:S04]  /*2640*/  F2FP.F16.F32.PACK_AB R0, RZ, R0 ;  /* 0x00000000ff00723e */ /* 0x000fc800000000ff */
[----:B------:R-:W-:Y:S01]  /*2650*/  PRMT R18, R0, 0x7610, R18 ;  /* 0x0000761000127816 */ /* 0x000fe20000000012 */
[----:B------:R-:W-:Y:S06]  /*2660*/  BRA `(.L_x_105) ;  /* 0x0000000000b47947 */ /* 0x000fec0003800000 */
.L_x_117:
[----:B------:R-:W-:-:S09]  /*2670*/  UISETP.NE.AND UP0, UPT, UR4, 0x1c, UPT ;  /* 0x0000001c0400788c */ /* 0x000fd2000bf05270 */
[----:B------:R-:W-:Y:S05]  /*2680*/  BRA.U !UP0, `(.L_x_128) ;  /* 0x00000001089c7547 */ /* 0x000fea000b800000 */
[----:B------:R-:W-:-:S09]  /*2690*/  UISETP.NE.AND UP0, UPT, UR4, 0x1d, UPT ;  /* 0x0000001d0400788c */ /* 0x000fd2000bf05270 */
[----:B------:R-:W-:Y:S05]  /*26a0*/  BRA.U !UP0, `(.L_x_129) ;  /* 0x0000000108807547 */ /* 0x000fea000b800000 */
[----:B------:R-:W-:-:S09]  /*26b0*/  UISETP.NE.AND UP0, UPT, UR4, 0x2c, UPT ;  /* 0x0000002c0400788c */ /* 0x000fd2000bf05270 */
[----:B------:R-:W-:Y:S05]  /*26c0*/  BRA.U !UP0, `(.L_x_130) ;  /* 0x0000000108487547 */ /* 0x000fea000b800000 */
.L_x_104:
[----:B------:R-:W-:Y:S01]  /*26d0*/  MOV R2, 0x228 ;  /* 0x0000022800027802 */ /* 0x000fe20000000f00 */
[----:B------:R-:W0:Y:S01]  /*26e0*/  LDCU.64 UR4, c[0x4][0x218] ;  /* 0x01004300ff0477ac */ /* 0x000e220008000a00 */
[----:B------:R-:W-:Y:S02]  /*26f0*/  IMAD.MOV.U32 R8, RZ, RZ, 0x4e ;  /* 0x0000004eff087424 */ /* 0x000fe400078e00ff */
[----:B------:R-:W-:Y:S01]  /*2700*/  IMAD.MOV.U32 R12, RZ, RZ, 0x1 ;  /* 0x00000001ff0c7424 */ /* 0x000fe200078e00ff */
[----:B------:R-:W1:Y:S01]  /*2710*/  LDCU.64 UR6, c[0x4][0x220] ;  /* 0x01004400ff0677ac */ /* 0x000e620008000a00 */
[----:B------:R-:W2:Y:S01]  /*2720*/  LDC.64 R2, c[0x4][R2] ;  /* 0x0100000002027b82 */ /* 0x000ea20000000a00 */
[----:B------:R-:W-:Y:S01]  /*2730*/  IMAD.MOV.U32 R13, RZ, RZ, RZ ;  /* 0x000000ffff0d7224 */ /* 0x000fe200078e00ff */
[----:B------:R-:W3:Y:S01]  /*2740*/  LDCU.64 UR8, c[0x4][0xb0] ;  /* 0x01001600ff0877ac */ /* 0x000ee20008000a00 */
[----:B0-----:R-:W-:Y:S02]  /*2750*/  IMAD.U32 R4, RZ, RZ, UR4 ;  /* 0x00000004ff047e24 */ /* 0x001fe4000f8e00ff */
[----:B------:R-:W-:-:S02]  /*2760*/  IMAD.U32 R5, RZ, RZ, UR5 ;  /* 0x00000005ff057e24 */ /* 0x000fc4000f8e00ff */
[----:B-1----:R-:W-:Y:S02]  /*2770*/  IMAD.U32 R6, RZ, RZ, UR6 ;  /* 0x00000006ff067e24 */ /* 0x002fe4000f8e00ff */
[----:B------:R-:W-:Y:S01]  /*2780*/  IMAD.U32 R7, RZ, RZ, UR7 ;  /* 0x00000007ff077e24 */ /* 0x000fe2000f8e00ff */
[----:B---3--:R-:W-:Y:S01]  /*2790*/  MOV R10, UR8 ;  /* 0x00000008000a7c02 */ /* 0x008fe20008000f00 */
[----:B------:R-:W-:-:S07]  /*27a0*/  IMAD.U32 R11, RZ, RZ, UR9 ;  /* 0x00000009ff0b7e24 */ /* 0x000fce000f8e00ff */
[----:B------:R-:W-:-:S07]  /*27b0*/  LEPC R20, `(.L_x_131) ;  /* 0x000000001014794e */ /* 0x000fce0000000000 */
[----:B--2---:R-:W-:Y:S05]  /*27c0*/  CALL.ABS.NOINC R2 ;  /* 0x0000000002007343 */ /* 0x004fea0003c00000 */
.L_x_131:
[----:B------:R-:W-:Y:S01]  /*27d0*/  PRMT R18, RZ, 0x7610, R18 ;  /* 0x00007610ff127816 */ /* 0x000fe20000000012 */
[----:B------:R-:W-:Y:S06]  /*27e0*/  BRA `(.L_x_105) ;  /* 0x0000000000547947 */ /* 0x000fec0003800000 */
.L_x_130:
[----:B------:R-:W2:Y:S01]  /*27f0*/  LDG.E.U8 R2, desc[UR36][R2.64] ;  /* 0x0000002402027981 */ /* 0x000ea2000c1e1100 */
[----:B------:R-:W-:Y:S01]  /*2800*/  BSSY.RECONVERGENT B0, `(.L_x_132) ;  /* 0x0000007000007945 */ /* 0x000fe20003800200 */
[----:B------:R-:W-:Y:S01]  /*2810*/  IMAD.MOV.U32 R0, RZ, RZ, 0x400000 ;  /* 0x00400000ff007424 */ /* 0x000fe200078e00ff */
[----:B--2---:R-:W-:-:S13]  /*2820*/  ISETP.NE.AND P0, PT, R2, RZ, PT ;  /* 0x000000ff0200720c */ /* 0x004fda0003f05270 */
[----:B------:R-:W-:Y:S05]  /*2830*/  @!P0 BRA `(.L_x_133) ;  /* 0x00000000000c8947 */ /* 0x000fea0003800000 */
[----:B------:R-:W-:-:S13]  /*2840*/  ISETP.NE.AND P0, PT, R2, 0xff, PT ;  /* 0x000000ff0200780c */ /* 0x000fda0003f05270 */
[----:B------:R-:W-:Y:S02]  /*2850*/  @!P0 IMAD.MOV.U32 R0, RZ, RZ, 0x7f800001 ;  /* 0x7f800001ff008424 */ /* 0x000fe400078e00ff */
[----:B------:R-:W-:-:S07]  /*2860*/  @P0 IMAD.SHL.U32 R0, R2, 0x800000, RZ ;  /* 0x0080000002000824 */ /* 0x000fce00078e00ff */
.L_x_133:
[----:B------:R-:W-:Y:S05]  /*2870*/  BSYNC.RECONVERGENT B0 ;  /* 0x0000000000007941 */ /* 0x000fea0003800200 */
.L_x_132:
[----:B------:R-:W-:-:S04]  /*2880*/  F2FP.F16.F32.PACK_AB R0, RZ, R0 ;  /* 0x00000000ff00723e */ /* 0x000fc800000000ff */
[----:B------:R-:W-:Y:S01]  /*2890*/  PRMT R18, R0, 0x7610, R18 ;  /* 0x0000761000127816 */ /* 0x000fe20000000012 */
[----:B------:R-:W-:Y:S06]  /*28a0*/  BRA `(.L_x_105) ;  /* 0x0000000000247947 */ /* 0x000fec0003800000 */
.L_x_129:
[----:B------:R-:W2:Y:S02]  /*28b0*/  LDG.E.64 R2, desc[UR36][R2.64] ;  /* 0x0000002402027981 */ /* 0x000ea4000c1e1b00 */
[----:B--2---:R-:W0:Y:S02]  /*28c0*/  I2F.U64 R0, R2 ;  /* 0x0000000200007312 */ /* 0x004e240000301000 */
[----:B0-----:R-:W-:-:S04]  /*28d0*/  F2FP.F16.F32.PACK_AB R0, RZ, R0 ;  /* 0x00000000ff00723e */ /* 0x001fc800000000ff */
[----:B------:R-:W-:Y:S01]  /*28e0*/  PRMT R18, R0, 0x7610, R18 ;  /* 0x0000761000127816 */ /* 0x000fe20000000012 */
[----:B------:R-:W-:Y:S06]  /*28f0*/  BRA `(.L_x_105) ;  /* 0x0000000000107947 */ /* 0x000fec0003800000 */
.L_x_128:
[----:B------:R-:W2:Y:S02]  /*2900*/  LDG.E R2, desc[UR36][R2.64] ;  /* 0x0000002402027981 */ /* 0x000ea4000c1e1900 */
[----:B--2---:R-:W-:-:S04]  /*2910*/  I2FP.F32.U32 R0, R2 ;  /* 0x0000000200007245 */ /* 0x004fc80000201000 */
[----:B------:R-:W-:-:S04]  /*2920*/  F2FP.F16.F32.PACK_AB R0, RZ, R0 ;  /* 0x00000000ff00723e */ /* 0x000fc800000000ff */
[----:B------:R-:W-:-:S07]  /*2930*/  PRMT R18, R0, 0x7610, R18 ;  /* 0x0000761000127816 */ /* 0x000fce0000000012 */
.L_x_105:
[----:B------:R-:W0:Y:S01]  /*2940*/  LDCU.64 UR6, c[0x0][0x658] ;  /* 0x0000cb00ff0677ac */ /* 0x000e220008000a00 */
[----:B------:R-:W-:-:S04]  /*2950*/  UPRMT UR4, UR39, 0x7772, URZ ;  /* 0x0000777227047896 */ /* 0x000fc800080000ff */
[----:B------:R-:W-:Y:S01]  /*2960*/  UISETP.GT.AND UP0, UPT, UR4, 0x9, UPT ;  /* 0x000000090400788c */ /* 0x000fe2000bf04270 */
[----:B01----:R-:W-:-:S05]  /*2970*/  IADD3 R2, P0, PT, R22, UR6, RZ ;  /* 0x0000000616027c10 */ /* 0x003fca000ff1e0ff */
        /* <DEDUP_REMOVED lines=15> */
.L_x_137:
[----:B------:R-:W2:Y:S02]  /*2a70*/  LDG.E.U8 R2, desc[UR36][R2.64] ;  /* 0x0000002402027981 */ /* 0x000ea4000c1e1100 */
[----:B--2---:R-:W-:-:S04]  /*2a80*/  I2FP.F32.U32 R0, R2 ;  /* 0x0000000200007245 */ /* 0x004fc80000201000 */
[----:B------:R-:W-:-:S04]  /*2a90*/  F2FP.F16.F32.PACK_AB R0, RZ, R0 ;  /* 0x00000000ff00723e */ /* 0x000fc800000000ff */
[----:B------:R-:W-:Y:S01]  /*2aa0*/  PRMT R22, R0, 0x7610, R22 ;  /* 0x0000761000167816 */ /* 0x000fe20000000016 */
[----:B------:R-:W-:Y:S06]  /*2ab0*/  BRA `(.L_x_139) ;  /* 0x0000000c00b47947 */ /* 0x000fec0003800000 */
.L_x_136:
        /* <DEDUP_REMOVED lines=11> */
.L_x_141:
[----:B------:R-:W2:Y:S02]  /*2b70*/  LDG.E R2, desc[UR36][R2.64] ;  /* 0x0000002402027981 */ /* 0x000ea4000c1e1900 */
[----:B--2---:R-:W-:-:S04]  /*2b80*/  I2FP.F32.S32 R0, R2 ;  /* 0x0000000200007245 */ /* 0x004fc80000201400 */
[----:B------:R-:W-:-:S04]  /*2b90*/  F2FP.F16.F32.PACK_AB R0, RZ, R0 ;  /* 0x00000000ff00723e */ /* 0x000fc800000000ff */
[----:B------:R-:W-:Y:S01]  /*2ba0*/  PRMT R22, R0, 0x7610, R22 ;  /* 0x0000761000167816 */ /* 0x000fe20000000016 */
[----:B------:R-:W-:Y:S06]  /*2bb0*/  BRA `(.L_x_139) ;  /* 0x0000000c00747947 */ /* 0x000fec0003800000 */
.L_x_140:
[----:B------:R-:W2:Y:S02]  /*2bc0*/  LDG.E.U16 R2, desc[UR36][R2.64] ;  /* 0x0000002402027981 */ /* 0x000ea4000c1e1500 */
[----:B--2---:R-:W0:Y:S02]  /*2bd0*/  I2F.S16 R0, R2 ;  /* 0x0000000200007306 */ /* 0x004e240000101400 */
[----:B0-----:R-:W-:-:S04]  /*2be0*/  F2FP.F16.F32.PACK_AB R0, RZ, R0 ;  /* 0x00000000ff00723e */ /* 0x001fc800000000ff */
[----:B------:R-:W-:Y:S01]  /*2bf0*/  PRMT R22, R0, 0x7610, R22 ;  /* 0x0000761000167816 */ /* 0x000fe20000000016 */
[----:B------:R-:W-:Y:S06]  /*2c00*/  BRA `(.L_x_139) ;  /* 0x0000000c00607947 */ /* 0x000fec0003800000 */
.L_x_135:
        /* <DEDUP_REMOVED lines=9> */
.L_x_143:
[----:B------:R1:W5:Y:S01]  /*2ca0*/  LDG.E.U16 R22, desc[UR36][R2.64] ;  /* 0x0000002402167981 */ /* 0x000362000c1e1500 */
[----:B------:R-:W-:Y:S05]  /*2cb0*/  BRA `(.L_x_139) ;  /* 0x0000000c00347947 */ /* 0x000fea0003800000 */
.L_x_142:
        /* <DEDUP_REMOVED lines=9> */
.L_x_145:
[----:B------:R0:W5:Y:S01]  /*2d50*/  LDG.E.U16 R22, desc[UR36][R2.64] ;  /* 0x0000002402167981 */ /* 0x000162000c1e1500 */
[----:B------:R-:W-:Y:S05]  /*2d60*/  BRA `(.L_x_139) ;  /* 0x0000000c00087947 */ /* 0x000fea0003800000 */
.L_x_144:
        /* <DEDUP_REMOVED lines=9> */
.L_x_134:
        /* <DEDUP_REMOVED lines=14> */
.L_x_148:
        /* <DEDUP_REMOVED lines=9> */
.L_x_147:
[----:B------:R-:W-:-:S09]  /*2f70*/  UISETP.NE.AND UP0, UPT, UR4, 0xf, UPT ;  /* 0x0000000f0400788c */ /* 0x000fd2000bf05270 */
[----:B------:R-:W-:Y:S05]  /*2f80*/  BRA.U !UP0, `(.L_x_149) ;  /* 0x00000001089c7547 */ /* 0x000fea000b800000 */
[----:B------:R-:W-:-:S09]  /*2f90*/  UISETP.NE.AND UP0, UPT, UR4, 0x17, UPT ;  /* 0x000000170400788c */ /* 0x000fd2000bf05270 */
[----:B------:R-:W-:Y:S05]  /*2fa0*/  BRA.U !UP0, `(.L_x_150) ;  /* 0x00000001085c7547 */ /* 0x000fea000b800000 */
[----:B------:R-:W-:-:S09]  /*2fb0*/  UISETP.NE.AND UP0, UPT, UR4, 0x18, UPT ;  /* 0x000000180400788c */ /* 0x000fd2000bf05270 */
[----:B------:R-:W-:Y:S05]  /*2fc0*/  BRA.U UP0, `(.L_x_138) ;  /* 0x0000000500d47547 */ /* 0x000fea000b800000 */
[----:B------:R-:W2:Y:S01]  /*2fd0*/  LDG.E.U8 R0, desc[UR36][R2.64] ;  /* 0x0000002402007981 */ /* 0x000ea2000c1e1100 */
[----:B------:R-:W-:Y:S01]  /*2fe0*/  MOV R6, 0x1f ;  /* 0x0000001f00067802 */ /* 0x000fe20000000f00 */
[----:B--2---:R-:W-:-:S05]  /*2ff0*/  IMAD.SHL.U32 R0, R0, 0x1000000, RZ ;  /* 0x0100000000007824 */ /* 0x004fca00078e00ff */
[C---:B------:R-:W-:Y:S02]  /*3000*/  LOP3.LUT R4, R0.reuse, 0x7f000000, RZ, 0xc0, !PT ;  /* 0x7f00000000047812 */ /* 0x040fe400078ec0ff */
[----:B------:R-:W-:Y:S02]  /*3010*/  LOP3.LUT P0, RZ, R0, 0x7f000000, RZ, 0xc0, !PT ;  /* 0x7f00000000ff7812 */ /* 0x000fe4000780c0ff */
[----:B------:R-:W0:Y:S02]  /*3020*/  FLO.U32 R5, R4 ;  /* 0x0000000400057300 */ /* 0x000e2400000e0000 */
[----:B0-----:R-:W-:-:S05]  /*3030*/  IMAD.MOV R5, RZ, RZ, -R5 ;  /* 0x000000ffff057224 */ /* 0x001fca00078e0a05 */
[----:B------:R-:W-:-:S05]  /*3040*/  VIADDMNMX.U32 R5, R5, R6, 0x4, !PT ;  /* 0x0000000405057446 */ /* 0x000fca0007800006 */
[----:B------:R-:W-:-:S04]  /*3050*/  VIADD R5, R5, 0xfffffffc ;  /* 0xfffffffc05057836 */ /* 0x000fc80000000000 */
[----:B------:R-:W-:Y:S01]  /*3060*/  IMAD.SHL.U32 R7, R5, 0x800000, RZ ;  /* 0x0080000005077824 */ /* 0x000fe200078e00ff */
[C---:B------:R-:W-:Y:S01]  /*3070*/  SHF.L.U32 R6, R4.reuse, R5, RZ ;  /* 0x0000000504067219 */ /* 0x040fe200000006ff */
        /* <DEDUP_REMOVED lines=10> */
.L_x_150:
        /* <DEDUP_REMOVED lines=14> */
.L_x_149:
[----:B------:R-:W2:Y:S02]  /*3200*/  LDG.E.U16 R0, desc[UR36][R2.64] ;  /* 0x0000002402007981 */ /* 0x000ea4000c1e1500 */
[----:B--2---:R-:W-:-:S05]  /*3210*/  IMAD.U32 R0, R0, 0x10000, RZ ;  /* 0x0001000000007824 */ /* 0x004fca00078e00ff */
[----:B------:R-:W-:-:S04]  /*3220*/  F2FP.F16.F32.PACK_AB R0, RZ, R0 ;  /* 0x00000000ff00723e */ /* 0x000fc800000000ff */
[----:B------:R-:W-:Y:S01]  /*3230*/  PRMT R22, R0, 0x7610, R22 ;  /* 0x0000761000167816 */ /* 0x000fe20000000016 */
[----:B------:R-:W-:Y:S06]  /*3240*/  BRA `(.L_x_139) ;  /* 0x0000000400d07947 */ /* 0x000fec0003800000 */
.L_x_146:
        /* <DEDUP_REMOVED lines=13> */
.L_x_153:
[----:B------:R-:W2:Y:S01]  /*3320*/  LDG.E.U8 R3, desc[UR36][R2.64] ;  /* 0x0000002402037981 */ /* 0x000ea2000c1e1100 */
[----:B------:R-:W-:Y:S01]  /*3330*/  BSSY.RECONVERGENT B0, `(.L_x_154) ;  /* 0x0000018000007945 */ /* 0x000fe20003800200 */
[----:B------:R-:W-:Y:S01]  /*3340*/  IMAD.MOV.U32 R0, RZ, RZ, RZ ;  /* 0x000000ffff007224 */ /* 0x000fe200078e00ff */
[----:B--2---:R-:W-:-:S13]  /*3350*/  ISETP.NE.AND P0, PT, R3, RZ, PT ;  /* 0x000000ff0300720c */ /* 0x004fda0003f05270 */
[----:B------:R-:W-:Y:S05]  /*3360*/  @!P0 BRA `(.L_x_155) ;  /* 0x0000000000508947 */ /* 0x000fea0003800000 */
[----:B------:R-:W-:-:S13]  /*3370*/  ISETP.NE.AND P0, PT, R3, 0x80, PT ;  /* 0x000000800300780c */ /* 0x000fda0003f05270 */
[----:B------:R-:W-:Y:S01]  /*3380*/  @!P0 MOV R0, 0x7f800001 ;  /* 0x7f80000100008802 */ /* 0x000fe20000000f00 */
        /* <DEDUP_REMOVED lines=14> */
.L_x_157:
[----:B------:R-:W-:Y:S05]  /*3470*/  BSYNC.RECONVERGENT B1 ;  /* 0x0000000000017941 */ /* 0x000fea0003800200 */
.L_x_156:
[----:B------:R-:W-:Y:S01]  /*3480*/  IMAD.SHL.U32 R0, R0, 0x100000, RZ ;  /* 0x0010000000007824 */ /* 0x000fe200078e00ff */
[----:B------:R-:W-:-:S04]  /*3490*/  LEA R2, R2, 0x3b800000, 0x17 ;  /* 0x3b80000002027811 */ /* 0x000fc800078eb8ff */
[----:B------:R-:W-:-:S07]  /*34a0*/  LOP3.LUT R0, R2, R0, R7, 0xfe, !PT ;  /* 0x0000000002007212 */ /* 0x000fce00078efe07 */
.L_x_155:
[----:B------:R-:W-:Y:S05]  /*34b0*/  BSYNC.RECONVERGENT B0 ;  /* 0x0000000000007941 */ /* 0x000fea0003800200 */
.L_x_154:
[----:B------:R-:W-:-:S04]  /*34c0*/  F2FP.F16.F32.PACK_AB R0, RZ, R0 ;  /* 0x00000000ff00723e */ /* 0x000fc800000000ff */
[----:B------:R-:W-:Y:S01]  /*34d0*/  PRMT R22, R0, 0x7610, R22 ;  /* 0x0000761000167816 */ /* 0x000fe20000000016 */
[----:B------:R-:W-:Y:S06]  /*34e0*/  BRA `(.L_x_139) ;  /* 0x0000000400287947 */ /* 0x000fec0003800000 */
.L_x_152:
        /* <DEDUP_REMOVED lines=21> */
.L_x_161:
[----:B------:R-:W-:Y:S05]  /*3640*/  BSYNC.RECONVERGENT B1 ;  /* 0x0000000000017941 */ /* 0x000fea0003800200 */
.L_x_160:
[----:B------:R-:W-:Y:S01]  /*3650*/  IMAD.SHL.U32 R0, R0, 0x200000, RZ ;  /* 0x0020000000007824 */ /* 0x000fe200078e00ff */
[----:B------:R-:W-:-:S04]  /*3660*/  LEA R2, R2, 0x37800000, 0x17 ;  /* 0x3780000002027811 */ /* 0x000fc800078eb8ff */
[----:B------:R-:W-:-:S07]  /*3670*/  LOP3.LUT R0, R2, R0, R7, 0xfe, !PT ;  /* 0x0000000002007212 */ /* 0x000fce00078efe07 */
.L_x_159:
[----:B------:R-:W-:Y:S05]  /*3680*/  BSYNC.RECONVERGENT B0 ;  /* 0x0000000000007941 */ /* 0x000fea0003800200 */
.L_x_158:
[----:B------:R-:W-:-:S04]  /*3690*/  F2FP.F16.F32.PACK_AB R0, RZ, R0 ;  /* 0x00000000ff00723e */ /* 0x000fc800000000ff */
[----:B------:R-:W-:Y:S01]  /*36a0*/  PRMT R22, R0, 0x7610, R22 ;  /* 0x0000761000167816 */ /* 0x000fe20000000016 */
[----:B------:R-:W-:Y:S06]  /*36b0*/  BRA `(.L_x_139) ;  /* 0x0000000000b47947 */ /* 0x000fec0003800000 */
.L_x_151:
[----:B------:R-:W-:-:S09]  /*36c0*/  UISETP.NE.AND UP0, UPT, UR4, 0x1c, UPT ;  /* 0x0000001c0400788c */ /* 0x000fd2000bf05270 */
[----:B------:R-:W-:Y:S05]  /*36d0*/  BRA.U !UP0, `(.L_x_162) ;  /* 0x00000001089c7547 */ /* 0x000fea000b800000 */
[----:B------:R-:W-:-:S09]  /*36e0*/  UISETP.NE.AND UP0, UPT, UR4, 0x1d, UPT ;  /* 0x0000001d0400788c */ /* 0x000fd2000bf05270 */
[----:B------:R-:W-:Y:S05]  /*36f0*/  BRA.U !UP0, `(.L_x_163) ;  /* 0x0000000108807547 */ /* 0x000fea000b800000 */
[----:B------:R-:W-:-:S09]  /*3700*/  UISETP.NE.AND UP0, UPT, UR4, 0x2c, UPT ;  /* 0x0000002c0400788c */ /* 0x000fd2000bf05270 */
[----:B------:R-:W-:Y:S05]  /*3710*/  BRA.U !UP0, `(.L_x_164) ;  /* 0x0000000108487547 */ /* 0x000fea000b800000 */
.L_x_138:
        /* <DEDUP_REMOVED lines=8> */
[----:B0-----:R-:W-:Y:S01]  /*37a0*/  IMAD.U32 R4, RZ, RZ, UR4 ;  /* 0x00000004ff047e24 */ /* 0x001fe2000f8e00ff */
[----:B------:R-:W-:Y:S01]  /*37b0*/  MOV R5, UR5 ;  /* 0x0000000500057c02 */ /* 0x000fe20008000f00 */
[----:B-1----:R-:W-:-:S02]  /*37c0*/  IMAD.U32 R6, RZ, RZ, UR6 ;  /* 0x00000006ff067e24 */ /* 0x002fc4000f8e00ff */
[----:B------:R-:W-:Y:S02]  /*37d0*/  IMAD.U32 R7, RZ, RZ, UR7 ;  /* 0x00000007ff077e24 */ /* 0x000fe4000f8e00ff */
[----:B---3--:R-:W-:Y:S02]  /*37e0*/  IMAD.U32 R10, RZ, RZ, UR8 ;  /* 0x00000008ff0a7e24 */ /* 0x008fe4000f8e00ff */
[----:B------:R-:W-:-:S07]  /*37f0*/  IMAD.U32 R11, RZ, RZ, UR9 ;  /* 0x00000009ff0b7e24 */ /* 0x000fce000f8e00ff */
[----:B------:R-:W-:-:S07]  /*3800*/  LEPC R20, `(.L_x_165) ;  /* 0x000000001014794e */ /* 0x000fce0000000000 */
[----:B--2--5:R-:W-:Y:S05]  /*3810*/  CALL.ABS.NOINC R2 ;  /* 0x0000000002007343 */ /* 0x024fea0003c00000 */
.L_x_165:
[----:B------:R-:W-:Y:S01]  /*3820*/  PRMT R22, RZ, 0x7610, R22 ;  /* 0x00007610ff167816 */ /* 0x000fe20000000016 */
[----:B------:R-:W-:Y:S06]  /*3830*/  BRA `(.L_x_139) ;  /* 0x0000000000547947 */ /* 0x000fec0003800000 */
.L_x_164:
[----:B------:R-:W2:Y:S01]  /*3840*/  LDG.E.U8 R2, desc[UR36][R2.64] ;  /* 0x0000002402027981 */ /* 0x000ea2000c1e1100 */
[----:B------:R-:W-:Y:S01]  /*3850*/  BSSY.RECONVERGENT B0, `(.L_x_166) ;  /* 0x0000007000007945 */ /* 0x000fe20003800200 */
[----:B------:R-:W-:Y:S01]  /*3860*/  IMAD.MOV.U32 R0, RZ, RZ, 0x400000 ;  /* 0x00400000ff007424 */ /* 0x000fe200078e00ff */
[----:B--2---:R-:W-:-:S13]  /*3870*/  ISETP.NE.AND P0, PT, R2, RZ, PT ;  /* 0x000000ff0200720c */ /* 0x004fda0003f05270 */
[----:B------:R-:W-:Y:S05]  /*3880*/  @!P0 BRA `(.L_x_167) ;  /* 0x00000000000c8947 */ /* 0x000fea0003800000 */
[----:B------:R-:W-:-:S13]  /*3890*/  ISETP.NE.AND P0, PT, R2, 0xff, PT ;  /* 0x000000ff0200780c */ /* 0x000fda0003f05270 */
[----:B------:R-:W-:Y:S01]  /*38a0*/  @!P0 IMAD.MOV.U32 R0, RZ, RZ, 0x7f800001 ;  /* 0x7f800001ff008424 */ /* 0x000fe200078e00ff */
[----:B------:R-:W-:-:S07]  /*38b0*/  @P0 SHF.L.U32 R0, R2, 0x17, RZ ;  /* 0x0000001702000819 */ /* 0x000fce00000006ff */
.L_x_167:
[----:B------:R-:W-:Y:S05]  /*38c0*/  BSYNC.RECONVERGENT B0 ;  /* 0x0000000000007941 */ /* 0x000fea0003800200 */
.L_x_166:
[----:B------:R-:W-:-:S04]  /*38d0*/  F2FP.F16.F32.PACK_AB R0, RZ, R0 ;  /* 0x00000000ff00723e */ /* 0x000fc800000000ff */
[----:B------:R-:W-:Y:S01]  /*38e0*/  PRMT R22, R0, 0x7610, R22 ;  /* 0x0000761000167816 */ /* 0x000fe20000000016 */
[----:B------:R-:W-:Y:S06]  /*38f0*/  BRA `(.L_x_139) ;  /* 0x0000000000247947 */ /* 0x000fec0003800000 */
.L_x_163:
[----:B------:R-:W2:Y:S02]  /*3900*/  LDG.E.64 R2, desc[UR36][R2.64] ;  /* 0x0000002402027981 */ /* 0x000ea4000c1e1b00 */
[----:B--2---:R-:W0:Y:S02]  /*3910*/  I2F.U64 R0, R2 ;  /* 0x0000000200007312 */ /* 0x004e240000301000 */
[----:B0-----:R-:W-:-:S04]  /*3920*/  F2FP.F16.F32.PACK_AB R0, RZ, R0 ;  /* 0x00000000ff00723e */ /* 0x001fc800000000ff */
[----:B------:R-:W-:Y:S01]  /*3930*/  PRMT R22, R0, 0x7610, R22 ;  /* 0x0000761000167816 */ /* 0x000fe20000000016 */
[----:B------:R-:W-:Y:S06]  /*3940*/  BRA `(.L_x_139) ;  /* 0x0000000000107947 */ /* 0x000fec0003800000 */
.L_x_162:
[----:B------:R-:W2:Y:S02]  /*3950*/  LDG.E R2, desc[UR36][R2.64] ;  /* 0x0000002402027981 */ /* 0x000ea4000c1e1900 */
[----:B--2---:R-:W-:-:S04]  /*3960*/  I2FP.F32.U32 R0, R2 ;  /* 0x0000000200007245 */ /* 0x004fc80000201000 */
[----:B------:R-:W-:-:S04]  /*3970*/  F2FP.F16.F32.PACK_AB R0, RZ, R0 ;  /* 0x00000000ff00723e */ /* 0x000fc800000000ff */
[----:B------:R-:W-:-:S07]  /*3980*/  PRMT R22, R0, 0x7610, R22 ;  /* 0x0000761000167816 */ /* 0x000fce0000000016 */
.L_x_139:
        /* <DEDUP_REMOVED lines=16> */
[----:B0-----:R-:W-:Y:S01]  /*3a90*/  F2FP.F16.F32.PACK_AB R0, RZ, R0 ;  /* 0x00000000ff00723e */ /* 0x001fe200000000ff */
[----:B------:R-:W-:Y:S06]  /*3aa0*/  BRA `(.L_x_173) ;  /* 0x0000000c008c7947 */ /* 0x000fec0003800000 */
.L_x_171:
[----:B------:R-:W2:Y:S02]  /*3ab0*/  LDG.E.U8 R2, desc[UR36][R2.64] ;  /* 0x0000002402027981 */ /* 0x000ea4000c1e1100 */
[----:B--2---:R-:W-:-:S04]  /*3ac0*/  I2FP.F32.U32 R0, R2 ;  /* 0x0000000200007245 */ /* 0x004fc80000201000 */
[----:B------:R-:W-:Y:S01]  /*3ad0*/  F2FP.F16.F32.PACK_AB R0, RZ, R0 ;  /* 0x00000000ff00723e */ /* 0x000fe200000000ff */
[----:B------:R-:W-:Y:S06]  /*3ae0*/  BRA `(.L_x_173) ;  /* 0x0000000c007c7947 */ /* 0x000fec0003800000 */
.L_x_170:
        /* <DEDUP_REMOVED lines=8> */
[----:B0-----:R-:W-:Y:S01]  /*3b70*/  F2FP.F16.F32.PACK_AB R0, RZ, R0 ;  /* 0x00000000ff00723e */ /* 0x001fe200000000ff */
[----:B------:R-:W-:Y:S06]  /*3b80*/  BRA `(.L_x_173) ;  /* 0x0000000c00547947 */ /* 0x000fec0003800000 */
.L_x_175:
[----:B------:R-:W2:Y:S02]  /*3b90*/  LDG.E R2, desc[UR36][R2.64] ;  /* 0x0000002402027981 */ /* 0x000ea4000c1e1900 */
[----:B--2---:R-:W-:-:S04]  /*3ba0*/  I2FP.F32.S32 R0, R2 ;  /* 0x0000000200007245 */ /* 0x004fc80000201400 */
[----:B------:R-:W-:Y:S01]  /*3bb0*/  F2FP.F16.F32.PACK_AB R0, RZ, R0 ;  /* 0x00000000ff00723e */ /* 0x000fe200000000ff */
[----:B------:R-:W-:Y:S06]  /*3bc0*/  BRA `(.L_x_173) ;  /* 0x0000000c00447947 */ /* 0x000fec0003800000 */
.L_x_174:
[----:B------:R-:W2:Y:S02]  /*3bd0*/  LDG.E.U16 R2, desc[UR36][R2.64] ;  /* 0x0000002402027981 */ /* 0x000ea4000c1e1500 */
[----:B--2---:R-:W0:Y:S02]  /*3be0*/  I2F.S16 R0, R2 ;  /* 0x0000000200007306 */ /* 0x004e240000101400 */
[----:B0-----:R-:W-:Y:S01]  /*3bf0*/  F2FP.F16.F32.PACK_AB R0, RZ, R0 ;  /* 0x00000000ff00723e */ /* 0x001fe200000000ff */
[----:B------:R-:W-:Y:S06]  /*3c00*/  BRA `(.L_x_173) ;  /* 0x0000000c00347947 */ /* 0x000fec0003800000 */
.L_x_169:
        /* <DEDUP_REMOVED lines=9> */
.L_x_177:
[----:B------:R1:W5:Y:S01]  /*3ca0*/  LDG.E.U16 R0, desc[UR36][R2.64] ;  /* 0x0000002402007981 */ /* 0x000362000c1e1500 */
[----:B------:R-:W-:Y:S05]  /*3cb0*/  BRA `(.L_x_173) ;  /* 0x0000000c00087947 */ /* 0x000fea0003800000 */
.L_x_176:
        /* <DEDUP_REMOVED lines=9> */
.L_x_179:
[----:B------:R0:W5:Y:S01]  /*3d50*/  LDG.E.U16 R0, desc[UR36][R2.64] ;  /* 0x0000002402007981 */ /* 0x000162000c1e1500 */
[----:B------:R-:W-:Y:S05]  /*3d60*/  BRA `(.L_x_173) ;  /* 0x0000000800dc7947 */ /* 0x000fea0003800000 */
.L_x_178:
[----:B------:R-:W2:Y:S01]  /*3d70*/  LDG.E.64 R2, desc[UR36][R2.64] ;  /* 0x0000002402027981 */ /* 0x000ea2000c1e1b00 */
[----:B------:R-:W-:Y:S01]  /*3d80*/  UMOV UR4, 0xf0000000 ;  /* 0xf000000000047882 */ /* 0x000fe20000000000 */
[----:B------:R-:W-:Y:S01]  /*3d90*/  UMOV UR5, 0x380fffff ;  /* 0x380fffff00057882 */ /* 0x000fe20000000000 */
[----:B--2---:R-:W0:Y:S01]  /*3da0*/  F2F.F32.F64 R0, R2 ;  /* 0x0000000200007310 */ /* 0x004e220000301000 */
[----:B------:R-:W-:-:S14]  /*3db0*/  DSETP.GEU.AND P0, PT, |R2|, UR4, PT ;  /* 0x0000000402007e2a */ /* 0x000fdc000bf0e200 */
[----:B0-----:R-:W-:-:S05]  /*3dc0*/  @!P0 FMUL R0, R0, 1.175494350822287508e-38 ;  /* 0x0080000000008820 */ /* 0x001fca0000400000 */
[----:B------:R-:W-:Y:S01]  /*3dd0*/  F2FP.F16.F32.PACK_AB R0, RZ, R0 ;  /* 0x00000000ff00723e */ /* 0x000fe200000000ff */
[----:B------:R-:W-:Y:S06]  /*3de0*/  BRA `(.L_x_173) ;  /* 0x0000000800bc7947 */ /* 0x000fec0003800000 */
.L_x_168:
        /* <DEDUP_REMOVED lines=11> */
[----:B------:R-:W-:Y:S01]  /*3ea0*/  F2FP.F16.F32.PACK_AB R0, RZ, R0 ;  /* 0x00000000ff00723e */ /* 0x000fe200000000ff */
[----:B------:R-:W-:Y:S06]  /*3eb0*/  BRA `(.L_x_173) ;  /* 0x0000000800887947 */ /* 0x000fec0003800000 */
.L_x_182:
        /* <DEDUP_REMOVED lines=8> */
.L_x_181:
        /* <DEDUP_REMOVED lines=27> */
.L_x_184:
[----:B------:R-:W2:Y:S02]  /*40f0*/  LDG.E.U8 R2, desc[UR36][R2.64] ;  /* 0x0000002402027981 */ /* 0x000ea4000c1e1100 */
[C---:B--2---:R-:W-:Y:S01]  /*4100*/  IMAD.SHL.U32 R4, R2.reuse, 0x2000000, RZ ;  /* 0x0200000002047824 */ /* 0x044fe200078e00ff */
[----:B------:R-:W-:-:S04]  /*4110*/  SHF.L.U32 R5, R2, 0x8, RZ ;  /* 0x0000000802057819 */ /* 0x000fc800000006ff */
        /* <DEDUP_REMOVED lines=8> */
[----:B------:R-:W-:Y:S01]  /*41a0*/  F2FP.F16.F32.PACK_AB R0, RZ, R0 ;  /* 0x00000000ff00723e */ /* 0x000fe200000000ff */
[----:B------:R-:W-:Y:S06]  /*41b0*/  BRA `(.L_x_173) ;  /* 0x0000000400c87947 */ /* 0x000fec0003800000 */
.L_x_183:
[----:B------:R-:W2:Y:S02]  /*41c0*/  LDG.E.U16 R0, desc[UR36][R2.64] ;  /* 0x0000002402007981 */ /* 0x000ea4000c1e1500 */
[----:B--2---:R-:W-:-:S05]  /*41d0*/  IMAD.U32 R0, R0, 0x10000, RZ ;  /* 0x0001000000007824 */ /* 0x004fca00078e00ff */
[----:B------:R-:W-:Y:S01]  /*41e0*/  F2FP.F16.F32.PACK_AB R0, RZ, R0 ;  /* 0x00000000ff00723e */ /* 0x000fe200000000ff */
[----:B------:R-:W-:Y:S06]  /*41f0*/  BRA `(.L_x_173) ;  /* 0x0000000400b87947 */ /* 0x000fec0003800000 */
.L_x_180:
        /* <DEDUP_REMOVED lines=10> */
[----:B------:R-:W-:Y:S01]  /*42a0*/  F2FP.F16.F32.PACK_AB R0, RZ, R0 ;  /* 0x00000000ff00723e */ /* 0x000fe200000000ff */
[----:B------:R-:W-:Y:S06]  /*42b0*/  BRA `(.L_x_173) ;  /* 0x0000000400887947 */ /* 0x000fec0003800000 */
.L_x_187:
        /* <DEDUP_REMOVED lines=21> */
.L_x_191:
[----:B------:R-:W-:Y:S05]  /*4410*/  BSYNC.RECONVERGENT B1 ;  /* 0x0000000000017941 */ /* 0x000fea0003800200 */
.L_x_190:
[----:B------:R-:W-:Y:S01]  /*4420*/  IMAD.SHL.U32 R0, R0, 0x100000, RZ ;  /* 0x0010000000007824 */ /* 0x000fe200078e00ff */
[----:B------:R-:W-:-:S04]  /*4430*/  LEA R2, R2, 0x3b800000, 0x17 ;  /* 0x3b80000002027811 */ /* 0x000fc800078eb8ff */
[----:B------:R-:W-:-:S07]  /*4440*/  LOP3.LUT R0, R2, R0, R7, 0xfe, !PT ;  /* 0x0000000002007212 */ /* 0x000fce00078efe07 */
.L_x_189:
[----:B------:R-:W-:Y:S05]  /*4450*/  BSYNC.RECONVERGENT B0 ;  /* 0x0000000000007941 */ /* 0x000fea0003800200 */
.L_x_188:
[----:B------:R-:W-:Y:S01]  /*4460*/  F2FP.F16.F32.PACK_AB R0, RZ, R0 ;  /* 0x00000000ff00723e */ /* 0x000fe200000000ff */
[----:B------:R-:W-:Y:S06]  /*4470*/  BRA `(.L_x_173) ;  /* 0x0000000400187947 */ /* 0x000fec0003800000 */
.L_x_186:
        /* <DEDUP_REMOVED lines=17> */
[----:B------:R-:W-:Y:S02]  /*4590*/  IADD3 R5, PT, PT, R3, -0x1d, RZ ;  /* 0xffffffe303057810 */ /* 0x000fe40007ffe0ff */
[----:B------:R-:W-:Y:S02]  /*45a0*/  IADD3 R2, PT, PT, R2, 0x1e, -R3 ;  /* 0x0000001e02027810 */ /* 0x000fe40007ffe803 */
[----:B------:R-:W-:-:S04]  /*45b0*/  SHF.L.U32 R5, R0, R5, RZ ;  /* 0x0000000500057219 */ /* 0x000fc800000006ff */
[----:B------:R-:W-:-:S07]  /*45c0*/  LOP3.LUT R0, R5, 0x3, RZ, 0xc0, !PT ;  /* 0x0000000305007812 */ /* 0x000fce00078ec0ff */
.L_x_195:
[----:B------:R-:W-:Y:S05]  /*45d0*/  BSYNC.RECONVERGENT B1 ;  /* 0x0000000000017941 */ /* 0x000fea0003800200 */
.L_x_194:
[----:B------:R-:W-:Y:S01]  /*45e0*/  IMAD.SHL.U32 R0, R0, 0x200000, RZ ;  /* 0x0020000000007824 */ /* 0x000fe200078e00ff */
[----:B------:R-:W-:-:S04]  /*45f0*/  LEA R2, R2, 0x37800000, 0x17 ;  /* 0x3780000002027811 */ /* 0x000fc800078eb8ff */
[----:B------:R-:W-:-:S07]  /*4600*/  LOP3.LUT R0, R2, R0, R7, 0xfe, !PT ;  /* 0x0000000002007212 */ /* 0x000fce00078efe07 */
.L_x_193:
[----:B------:R-:W-:Y:S05]  /*4610*/  BSYNC.RECONVERGENT B0 ;  /* 0x0000000000007941 */ /* 0x000fea0003800200 */
.L_x_192:
[----:B------:R-:W-:Y:S01]  /*4620*/  F2FP.F16.F32.PACK_AB R0, RZ, R0 ;  /* 0x00000000ff00723e */ /* 0x000fe200000000ff */
[----:B------:R-:W-:Y:S06]  /*4630*/  BRA `(.L_x_173) ;  /* 0x0000000000a87947 */ /* 0x000fec0003800000 */
.L_x_185:
[----:B------:R-:W-:-:S09]  /*4640*/  UISETP.NE.AND UP0, UPT, UR4, 0x1c, UPT ;  /* 0x0000001c0400788c */ /* 0x000fd2000bf05270 */
[----:B------:R-:W-:Y:S05]  /*4650*/  BRA.U !UP0, `(.L_x_196) ;  /* 0x0000000108947547 */ /* 0x000fea000b800000 */
[----:B------:R-:W-:-:S09]  /*4660*/  UISETP.NE.AND UP0, UPT, UR4, 0x1d, UPT ;  /* 0x0000001d0400788c */ /* 0x000fd2000bf05270 */
[----:B------:R-:W-:Y:S05]  /*4670*/  BRA.U !UP0, `(.L_x_197) ;  /* 0x00000001087c7547 */ /* 0x000fea000b800000 */
[----:B------:R-:W-:-:S09]  /*4680*/  UISETP.NE.AND UP0, UPT, UR4, 0x2c, UPT ;  /* 0x0000002c0400788c */ /* 0x000fd2000bf05270 */
[----:B------:R-:W-:Y:S05]  /*4690*/  BRA.U !UP0, `(.L_x_198) ;  /* 0x0000000108487547 */ /* 0x000fea000b800000 */
.L_x_172:
[----:B------:R-:W-:Y:S01]  /*46a0*/  MOV R2, 0x228 ;  /* 0x0000022800027802 */ /* 0x000fe20000000f00 */
[----:B------:R-:W0:Y:S01]  /*46b0*/  LDCU.64 UR4, c[0x4][0x218] ;  /* 0x01004300ff0477ac */ /* 0x000e220008000a00 */
[----:B------:R-:W-:Y:S02]  /*46c0*/  HFMA2 R13, -RZ, RZ, 0, 0 ;  /* 0x00000000ff0d7431 */ /* 0x000fe400000001ff */
[----:B------:R-:W-:Y:S01]  /*46d0*/  IMAD.MOV.U32 R8, RZ, RZ, 0x4e ;  /* 0x0000004eff087424 */ /* 0x000fe200078e00ff */
[----:B------:R-:W1:Y:S01]  /*46e0*/  LDCU.64 UR6, c[0x4][0x220] ;  /* 0x01004400ff0677ac */ /* 0x000e620008000a00 */
[----:B------:R-:W2:Y:S01]  /*46f0*/  LDC.64 R2, c[0x4][R2] ;  /* 0x0100000002027b82 */ /* 0x000ea20000000a00 */
[----:B------:R-:W-:Y:S01]  /*4700*/  IMAD.MOV.U32 R12, RZ, RZ, 0x1 ;  /* 0x00000001ff0c7424 */ /* 0x000fe200078e00ff */
[----:B------:R-:W3:Y:S01]  /*4710*/  LDCU.64 UR8, c[0x4][0xb0] ;  /* 0x01001600ff0877ac */ /* 0x000ee20008000a00 */
[----:B0-----:R-:W-:Y:S02]  /*4720*/  IMAD.U32 R4, RZ, RZ, UR4 ;  /* 0x00000004ff047e24 */ /* 0x001fe4000f8e00ff */
[----:B------:R-:W-:-:S02]  /*4730*/  IMAD.U32 R5, RZ, RZ, UR5 ;  /* 0x00000005ff057e24 */ /* 0x000fc4000f8e00ff */
[----:B-1----:R-:W-:Y:S02]  /*4740*/  IMAD.U32 R6, RZ, RZ, UR6 ;  /* 0x00000006ff067e24 */ /* 0x002fe4000f8e00ff */
[----:B------:R-:W-:Y:S02]  /*4750*/  IMAD.U32 R7, RZ, RZ, UR7 ;  /* 0x00000007ff077e24 */ /* 0x000fe4000f8e00ff */
[----:B---3--:R-:W-:Y:S02]  /*4760*/  IMAD.U32 R10, RZ, RZ, UR8 ;  /* 0x00000008ff0a7e24 */ /* 0x008fe4000f8e00ff */
[----:B------:R-:W-:-:S07]  /*4770*/  IMAD.U32 R11, RZ, RZ, UR9 ;  /* 0x00000009ff0b7e24 */ /* 0x000fce000f8e00ff */
[----:B------:R-:W-:-:S07]  /*4780*/  LEPC R20, `(.L_x_199) ;  /* 0x000000001014794e */ /* 0x000fce0000000000 */
[----:B--2--5:R-:W-:Y:S05]  /*4790*/  CALL.ABS.NOINC R2 ;  /* 0x0000000002007343 */ /* 0x024fea0003c00000 */
.L_x_199:
[----:B------:R-:W-:Y:S01]  /*47a0*/  PRMT R0, RZ, 0x7610, R0 ;  /* 0x00007610ff007816 */ /* 0x000fe20000000000 */
[----:B------:R-:W-:Y:S06]  /*47b0*/  BRA `(.L_x_173) ;  /* 0x0000000000487947 */ /* 0x000fec0003800000 */
.L_x_198:
        /* <DEDUP_REMOVED lines=8> */
.L_x_201:
[----:B------:R-:W-:Y:S05]  /*4840*/  BSYNC.RECONVERGENT B0 ;  /* 0x0000000000007941 */ /* 0x000fea0003800200 */
.L_x_200:
[----:B------:R-:W-:Y:S01]  /*4850*/  F2FP.F16.F32.PACK_AB R0, RZ, R0 ;  /* 0x00000000ff00723e */ /* 0x000fe200000000ff */
[----:B------:R-:W-:Y:S06]  /*4860*/  BRA `(.L_x_173) ;  /* 0x00000000001c7947 */ /* 0x000fec0003800000 */
.L_x_197:
[----:B------:R-:W2:Y:S02]  /*4870*/  LDG.E.64 R2, desc[UR36][R2.64] ;  /* 0x0000002402027981 */ /* 0x000ea4000c1e1b00 */
[----:B--2---:R-:W0:Y:S02]  /*4880*/  I2F.U64 R0, R2 ;  /* 0x0000000200007312 */ /* 0x004e240000301000 */
[----:B0-----:R-:W-:Y:S01]  /*4890*/  F2FP.F16.F32.PACK_AB R0, RZ, R0 ;  /* 0x00000000ff00723e */ /* 0x001fe200000000ff */
[----:B------:R-:W-:Y:S06]  /*48a0*/  BRA `(.L_x_173) ;  /* 0x00000000000c7947 */ /* 0x000fec0003800000 */
.L_x_196:
[----:B------:R-:W2:Y:S02]  /*48b0*/  LDG.E R2, desc[UR36][R2.64] ;  /* 0x0000002402027981 */ /* 0x000ea4000c1e1900 */
[----:B--2---:R-:W-:-:S04]  /*48c0*/  I2FP.F32.U32 R0, R2 ;  /* 0x0000000200007245 */ /* 0x004fc80000201000 */
[----:B------:R-:W-:-:S07]  /*48d0*/  F2FP.F16.F32.PACK_AB R0, RZ, R0 ;  /* 0x00000000ff00723e */ /* 0x000fce00000000ff */
.L_x_173:
[----:B01----:R-:W0:Y:S01]  /*48e0*/  LDC.U16 R2, c[0x0][0x668] ;  /* 0x00019a00ff027b82 */ /* 0x003e220000000400 */
[----:B-----5:R-:W-:Y:S01]  /*48f0*/  HADD2.F32 R3, -RZ, R18.H0_H0 ;  /* 0x20000012ff037230 */ /* 0x020fe20000004100 */
[----:B------:R-:W1:Y:S01]  /*4900*/  LDCU.64 UR6, c[0x0][0x648] ;  /* 0x0000c900ff0677ac */ /* 0x000e620008000a00 */
[----:B------:R-:W-:Y:S01]  /*4910*/  HADD2.F32 R5, -RZ, R22.H0_H0 ;  /* 0x20000016ff057230 */ /* 0x000fe20000004100 */
[----:B------:R-:W-:-:S04]  /*4920*/  ULOP3.LUT UR4, UR39, 0xff, URZ, 0xc0, !UPT ;  /* 0x000000ff27047892 */ /* 0x000fc8000f8ec0ff */
[----:B------:R-:W2:Y:S01]  /*4930*/  LDC.U16 R4, c[0x0][0x66a] ;  /* 0x00019a80ff047b82 */ /* 0x000ea20000000400 */
[----:B------:R-:W-:Y:S01]  /*4940*/  UISETP.GT.AND UP0, UPT, UR4, 0x9, UPT ;  /* 0x000000090400788c */ /* 0x000fe2000bf04270 */
[----:B0-----:R-:W-:-:S05]  /*4950*/  HADD2.F32 R2, -RZ, R2.H0_H0 ;  /* 0x20000002ff027230 */ /* 0x001fca0000004100 */
[----:B------:R-:W-:Y:S01]  /*4960*/  FMUL.FTZ R2, R2, R3 ;  /* 0x0000000302027220 */ /* 0x000fe20000410000 */
[----:B------:R-:W-:Y:S02]  /*4970*/  HADD2.F32 R3, -RZ, R0.H0_H0 ;  /* 0x20000000ff037230 */ /* 0x000fe40000004100 */
[----:B--2---:R-:W-:-:S05]  /*4980*/  HADD2.F32 R4, -RZ, R4.H0_H0 ;  /* 0x20000004ff047230 */ /* 0x004fca0000004100 */
[----:B------:R-:W-:-:S05]  /*4990*/  FMUL.FTZ R5, R4, R5 ;  /* 0x0000000504057220 */ /* 0x000fca0000410000 */
[----:B------:R-:W-:-:S05]  /*49a0*/  F2FP.F16.F32.PACK_AB R2, R5, R2 ;  /* 0x000000020502723e */ /* 0x000fca00000000ff */
[----:B------:R-:W-:-:S05]  /*49b0*/  HADD2.F32 R0, -RZ, R2.H1_H1 ;  /* 0x30000002ff007230 */ /* 0x000fca0000004100 */
[----:B------:R-:W-:Y:S01]  /*49c0*/  FMUL.FTZ R0, R0, R3 ;  /* 0x0000000300007220 */ /* 0x000fe20000410000 */
[----:B------:R-:W-:Y:S01]  /*49d0*/  HADD2.F32 R3, -RZ, R2.H0_H0 ;  /* 0x20000002ff037230 */ /* 0x000fe20000004100 */
[----:B-1----:R-:W-:-:S03]  /*49e0*/  IADD3 R2, P0, PT, R16, UR6, RZ ;  /* 0x0000000610027c10 */ /* 0x002fc6000ff1e0ff */
[----:B------:R-:W-:-:S05]  /*49f0*/  F2FP.F16.F32.PACK_AB R0, RZ, R0 ;  /* 0x00000000ff00723e */ /* 0x000fca00000000ff */
[----:B------:R-:W-:-:S05]  /*4a00*/  HADD2.F32 R0, -RZ, R0.H0_H0 ;  /* 0x20000000ff007230 */ /* 0x000fca0000004100 */
[----:B------:R-:W-:Y:S01]  /*4a10*/  FADD.FTZ R0, R3, R0 ;  /* 0x0000000003007221 */ /* 0x000fe20000010000 */
[----:B------:R-:W-:-:S04]  /*4a20*/  IMAD.X R3, RZ, RZ, UR7, P0 ;  /* 0x00000007ff037e24 */ /* 0x000fc800080e06ff */
[----:B------:R-:W-:Y:S01]  /*4a30*/  F2FP.F16.F32.PACK_AB R0, RZ, R0 ;  /* 0x00000000ff00723e */ /* 0x000fe200000000ff */
[----:B------:R-:W-:Y:S06]  /*4a40*/  BRA.U UP0, `(.L_x_202) ;  /* 0x0000000500047547 */ /* 0x000fec000b800000 */
        /* <DEDUP_REMOVED lines=8> */
[----:B------:R-:W-:-:S04]  /*4ad0*/  HADD2.F32 R0, -RZ, R0.H0_H0 ;  /* 0x20000000ff007230 */ /* 0x000fc80000004100 */
[----:B------:R-:W0:Y:S02]  /*4ae0*/  F2I.FTZ.TRUNC.NTZ R5, R0 ;  /* 0x0000000000057305 */ /* 0x000e24000021f100 */
[----:B0-----:R0:W-:Y:S01]  /*4af0*/  STG.E.U8 desc[UR36][R2.64], R5 ;  /* 0x0000000502007986 */ /* 0x0011e2000c101124 */
[----:B------:R-:W-:Y:S05]  /*4b00*/  BRA `(.L_x_207) ;  /* 0x0000000c00807947 */ /* 0x000fea0003800000 */
.L_x_205:
[----:B------:R-:W-:-:S06]  /*4b10*/  HADD2.F32 R5, -RZ, R0.H0_H0 ;  /* 0x20000000ff057230 */ /* 0x000fcc0000004100 */
[----:B------:R-:W0:Y:S02]  /*4b20*/  F2I.S64.TRUNC R4, R5 ;  /* 0x0000000500047311 */ /* 0x000e24000020d900 */
[----:B0-----:R0:W-:Y:S01]  /*4b30*/  STG.E.U8 desc[UR36][R2.64], R4 ;  /* 0x0000000402007986 */ /* 0x0011e2000c101124 */
[----:B------:R-:W-:Y:S05]  /*4b40*/  BRA `(.L_x_207) ;  /* 0x0000000c00707947 */ /* 0x000fea0003800000 */
.L_x_204:
[----:B------:R-:W-:-:S09]  /*4b50*/  UISETP.NE.AND UP0, UPT, UR4, 0x2, UPT ;  /* 0x000000020400788c */ /* 0x000fd2000bf05270 */
[----:B------:R-:W-:Y:S05]  /*4b60*/  BRA.U !UP0, `(.L_x_208) ;  /* 0x0000000108307547 */ /* 0x000fea000b800000 */
[----:B------:R-:W-:-:S09]  /*4b70*/  UISETP.NE.AND UP0, UPT, UR4, 0x3, UPT ;  /* 0x000000030400788c */ /* 0x000fd2000bf05270 */
[----:B------:R-:W-:Y:S05]  /*4b80*/  BRA.U !UP0, `(.L_x_209) ;  /* 0x0000000108187547 */ /* 0x000fea000b800000 */
[----:B------:R-:W-:-:S09]  /*4b90*/  UISETP.NE.AND UP0, UPT, UR4, 0x4, UPT ;  /* 0x000000040400788c */ /* 0x000fd2000bf05270 */
[----:B------:R-:W-:Y:S05]  /*4ba0*/  BRA.U UP0, `(.L_x_206) ;  /* 0x0000000900b87547 */ /* 0x000fea000b800000 */
[----:B------:R-:W-:-:S06]  /*4bb0*/  HADD2.F32 R4, -RZ, R0.H0_H0 ;  /* 0x20000000ff047230 */ /* 0x000fcc0000004100 */
[----:B------:R-:W0:Y:S02]  /*4bc0*/  F2I.S64.TRUNC R4, R4 ;  /* 0x0000000400047311 */ /* 0x000e24000020d900 */
[----:B0-----:R0:W-:Y:S01]  /*4bd0*/  STG.E.64 desc[UR36][R2.64], R4 ;  /* 0x0000000402007986 */ /* 0x0011e2000c101b24 */
[----:B------:R-:W-:Y:S05]  /*4be0*/  BRA `(.L_x_207) ;  /* 0x0000000c00487947 */ /* 0x000fea0003800000 */
.L_x_209:
[----:B------:R-:W-:-:S04]  /*4bf0*/  HADD2.F32 R0, -RZ, R0.H0_H0 ;  /* 0x20000000ff007230 */ /* 0x000fc80000004100 */
[----:B------:R-:W0:Y:S02]  /*4c00*/  F2I.FTZ.TRUNC.NTZ R5, R0 ;  /* 0x0000000000057305 */ /* 0x000e24000021f100 */
[----:B0-----:R0:W-:Y:S01]  /*4c10*/  STG.E desc[UR36][R2.64], R5 ;  /* 0x0000000502007986 */ /* 0x0011e2000c101924 */
[----:B------:R-:W-:Y:S05]  /*4c20*/  BRA `(.L_x_207) ;  /* 0x0000000c00387947 */ /* 0x000fea0003800000 */
.L_x_208:
[----:B------:R-:W-:-:S04]  /*4c30*/  HADD2.F32 R0, -RZ, R0.H0_H0 ;  /* 0x20000000ff007230 */ /* 0x000fc80000004100 */
[----:B------:R-:W0:Y:S02]  /*4c40*/  F2I.FTZ.TRUNC.NTZ R5, R0 ;  /* 0x0000000000057305 */ /* 0x000e24000021f100 */
[----:B0-----:R0:W-:Y:S01]  /*4c50*/  STG.E.U16 desc[UR36][R2.64], R5 ;  /* 0x0000000502007986 */ /* 0x0011e2000c101524 */
[----:B------:R-:W-:Y:S05]  /*4c60*/  BRA `(.L_x_207) ;  /* 0x0000000c00287947 */ /* 0x000fea0003800000 */
.L_x_203:
[----:B------:R-:W-:-:S09]  /*4c70*/  UISETP.GT.AND UP0, UPT, UR4, 0x6, UPT ;  /* 0x000000060400788c */ /* 0x000fd2000bf04270 */
[----:B------:R-:W-:Y:S05]  /*4c80*/  BRA.U UP0, `(.L_x_210) ;  /* 0x0000000100247547 */ /* 0x000fea000b800000 */
[----:B------:R-:W-:-:S09]  /*4c90*/  UISETP.NE.AND UP0, UPT, UR4, 0x5, UPT ;  /* 0x000000050400788c */ /* 0x000fd2000bf05270 */
[----:B------:R-:W-:Y:S05]  /*4ca0*/  BRA.U !UP0, `(.L_x_211) ;  /* 0x0000000108147547 */ /* 0x000fea000b800000 */
[----:B------:R-:W-:-:S09]  /*4cb0*/  UISETP.NE.AND UP0, UPT, UR4, 0x6, UPT ;  /* 0x000000060400788c */ /* 0x000fd2000bf05270 */
[----:B------:R-:W-:Y:S05]  /*4cc0*/  BRA.U UP0, `(.L_x_206) ;  /* 0x0000000900707547 */ /* 0x000fea000b800000 */
[----:B------:R-:W-:-:S05]  /*4cd0*/  HADD2.F32 R5, -RZ, R0.H0_H0 ;  /* 0x20000000ff057230 */ /* 0x000fca0000004100 */
[----:B------:R0:W-:Y:S01]  /*4ce0*/  STG.E desc[UR36][R2.64], R5 ;  /* 0x0000000502007986 */ /* 0x0001e2000c101924 */
[----:B------:R-:W-:Y:S05]  /*4cf0*/  BRA `(.L_x_207) ;  /* 0x0000000c00047947 */ /* 0x000fea0003800000 */
.L_x_211:
[----:B------:R0:W-:Y:S01]  /*4d00*/  STG.E.U16 desc[UR36][R2.64], R0 ;  /* 0x0000000002007986 */ /* 0x0001e2000c101524 */
[----:B------:R-:W-:Y:S05]  /*4d10*/  BRA `(.L_x_207) ;  /* 0x0000000800fc7947 */ /* 0x000fea0003800000 */
.L_x_210:
[----:B------:R-:W-:-:S09]  /*4d20*/  UISETP.NE.AND UP0, UPT, UR4, 0x7, UPT ;  /* 0x000000070400788c */ /* 0x000fd2000bf05270 */
[----:B------:R-:W-:Y:S05]  /*4d30*/  BRA.U !UP0, `(.L_x_212) ;  /* 0x0000000108347547 */ /* 0x000fea000b800000 */
[----:B------:R-:W-:-:S09]  /*4d40*/  UISETP.NE.AND UP0, UPT, UR4, 0x8, UPT ;  /* 0x000000080400788c */ /* 0x000fd2000bf05270 */
[----:B------:R-:W-:Y:S05]  /*4d50*/  BRA.U !UP0, `(.L_x_213) ;  /* 0x0000000108187547 */ /* 0x000fea000b800000 */
[----:B------:R-:W-:-:S09]  /*4d60*/  UISETP.NE.AND UP0, UPT, UR4, 0x9, UPT ;  /* 0x000000090400788c */ /* 0x000fd2000bf05270 */
[----:B------:R-:W-:Y:S05]  /*4d70*/  BRA.U UP0, `(.L_x_206) ;  /* 0x0000000900447547 */ /* 0x000fea000b800000 */
[----:B------:R-:W-:Y:S02]  /*4d80*/  HADD2.F32 R4, -RZ, R0.H0_H0 ;  /* 0x20000000ff047230 */ /* 0x000fe40000004100 */
[----:B------:R-:W-:-:S05]  /*4d90*/  IMAD.MOV.U32 R5, RZ, RZ, RZ ;  /* 0x000000ffff057224 */ /* 0x000fca00078e00ff */
[----:B------:R0:W-:Y:S01]  /*4da0*/  STG.E.64 desc[UR36][R2.64], R4 ;  /* 0x0000000402007986 */ /* 0x0001e2000c101b24 */
[----:B------:R-:W-:Y:S05]  /*4db0*/  BRA `(.L_x_207) ;  /* 0x0000000800d47947 */ /* 0x000fea0003800000 */
.L_x_213:
[----:B------:R-:W-:-:S05]  /*4dc0*/  HADD2.F32 R0, -RZ, R0.H0_H0 ;  /* 0x20000000ff007230 */ /* 0x000fca0000004100 */
[----:B------:R-:W-:-:S04]  /*4dd0*/  F2FP.F16.F32.PACK_AB R0, RZ, R0 ;  /* 0x00000000ff00723e */ /* 0x000fc800000000ff */
[----:B------:R-:W-:-:S05]  /*4de0*/  PRMT R0, R0, 0x5410, RZ ;  /* 0x0000541000007816 */ /* 0x000fca00000000ff */
[----:B------:R0:W-:Y:S01]  /*4df0*/  STG.E desc[UR36][R2.64], R0 ;  /* 0x0000000002007986 */ /* 0x0001e2000c101924 */
[----:B------:R-:W-:Y:S05]  /*4e00*/  BRA `(.L_x_207) ;  /* 0x0000000800c07947 */ /* 0x000fea0003800000 */
.L_x_212:
[----:B------:R-:W-:-:S05]  /*4e10*/  HADD2.F32 R4, -RZ, R0.H0_H0 ;  /* 0x20000000ff047230 */ /* 0x000fca0000004100 */
[----:B------:R-:W-:-:S06]  /*4e20*/  FMUL.FTZ R4, R4, 1 ;  /* 0x3f80000004047820 */ /* 0x000fcc0000410000 */
[----:B------:R-:W0:Y:S02]  /*4e30*/  F2F.F64.F32 R4, R4 ;  /* 0x0000000400047310 */ /* 0x000e240000201800 */
[----:B0-----:R0:W-:Y:S01]  /*4e40*/  STG.E.64 desc[UR36][R2.64], R4 ;  /* 0x0000000402007986 */ /* 0x0011e2000c101b24 */
[----:B------:R-:W-:Y:S05]  /*4e50*/  BRA `(.L_x_207) ;  /* 0x0000000800ac7947 */ /* 0x000fea0003800000 */
.L_x_202:
        /* <DEDUP_REMOVED lines=8> */
[----:B------:R-:W-:-:S05]  /*4ee0*/  HADD2.F32 R0, -RZ, R0.H0_H0 ;  /* 0x20000000ff007230 */ /* 0x000fca0000004100 */
[----:B------:R-:W-:-:S04]  /*4ef0*/  FSETP.NEU.FTZ.AND P0, PT, R0, RZ, PT ;  /* 0x000000ff0000720b */ /* 0x000fc80003f1d000 */
[----:B------:R-:W-:-:S05]  /*4f00*/  SEL R5, RZ, 0x1, !P0 ;  /* 0x00000001ff057807 */ /* 0x000fca0004000000 */
[----:B------:R0:W-:Y:S01]  /*4f10*/  STG.E.U8 desc[UR36][R2.64], R5 ;  /* 0x0000000502007986 */ /* 0x0001e2000c101124 */
[----:B------:R-:W-:Y:S05]  /*4f20*/  BRA `(.L_x_207) ;  /* 0x0000000800787947 */ /* 0x000fea0003800000 */
.L_x_216:
[----:B------:R-:W-:Y:S01]  /*4f30*/  HADD2.F32 R0, -RZ, R0.H0_H0 ;  /* 0x20000000ff007230 */ /* 0x000fe20000004100 */
[----:B------:R-:W-:-:S04]  /*4f40*/  CS2R R6, SRZ ;  /* 0x0000000000067805 */ /* 0x000fc8000001ff00 */
[----:B------:R-:W-:-:S04]  /*4f50*/  FMUL.FTZ R0, R0, 1 ;  /* 0x3f80000000007820 */ /* 0x000fc80000410000 */
[----:B------:R-:W0:Y:S02]  /*4f60*/  F2F.F64.F32 R4, R0 ;  /* 0x0000000000047310 */ /* 0x000e240000201800 */
[----:B0-----:R0:W-:Y:S01]  /*4f70*/  STG.E.128 desc[UR36][R2.64], R4 ;  /* 0x0000000402007986 */ /* 0x0011e2000c101d24 */
[----:B------:R-:W-:Y:S05]  /*4f80*/  BRA `(.L_x_207) ;  /* 0x0000000800607947 */ /* 0x000fea0003800000 */
.L_x_215:
[----:B------:R-:W-:-:S09]  /*4f90*/  UISETP.NE.AND UP0, UPT, UR4, 0xf, UPT ;  /* 0x0000000f0400788c */ /* 0x000fd2000bf05270 */
[----:B------:R-:W-:Y:S05]  /*4fa0*/  BRA.U !UP0, `(.L_x_217) ;  /* 0x0000000108a07547 */ /* 0x000fea000b800000 */
[----:B------:R-:W-:-:S09]  /*4fb0*/  UISETP.NE.AND UP0, UPT, UR4, 0x17, UPT ;  /* 0x000000170400788c */ /* 0x000fd2000bf05270 */
[----:B------:R-:W-:Y:S05]  /*4fc0*/  BRA.U !UP0, `(.L_x_218) ;  /* 0x00000001084c7547 */ /* 0x000fea000b800000 */
[----:B------:R-:W-:-:S09]  /*4fd0*/  UISETP.NE.AND UP0, UPT, UR4, 0x18, UPT ;  /* 0x000000180400788c */ /* 0x000fd2000bf05270 */
[----:B------:R-:W-:Y:S05]  /*4fe0*/  BRA.U UP0, `(.L_x_206) ;  /* 0x0000000500a87547 */ /* 0x000fea000b800000 */
[----:B------:R-:W-:Y:S01]  /*4ff0*/  HADD2.F32 R7, -RZ, R0.H0_H0 ;  /* 0x20000000ff077230 */ /* 0x000fe20000004100 */
[----:B------:R-:W-:Y:S01]  /*5000*/  BSSY.RECONVERGENT B0, `(.L_x_219) ;  /* 0x000000c000007945 */ /* 0x000fe20003800200 */
[----:B------:R-:W-:-:S03]  /*5010*/  IMAD.MOV.U32 R0, RZ, RZ, 0x7f ;  /* 0x0000007fff007424 */ /* 0x000fc600078e00ff */
[----:B------:R-:W-:Y:S02]  /*5020*/  LOP3.LUT R6, R7, 0x7fffffff, RZ, 0xc0, !PT ;  /* 0x7fffffff07067812 */ /* 0x000fe400078ec0ff */
[----:B------:R-:W-:Y:S02]  /*5030*/  SHF.R.U32.HI R5, RZ, 0x18, R7 ;  /* 0x00000018ff057819 */ /* 0x000fe40000011607 */
[----:B------:R-:W-:-:S13]  /*5040*/  ISETP.GT.U32.AND P0, PT, R6, 0x43efffff, PT ;  /* 0x43efffff0600780c */ /* 0x000fda0003f04070 */
[----:B------:R-:W-:Y:S05]  /*5050*/  @P0 BRA `(.L_x_220) ;  /* 0x0000000000180947 */ /* 0x000fea0003800000 */
[----:B------:R-:W-:-:S13]  /*5060*/  ISETP.GT.U32.AND P0, PT, R6, 0x3c7fffff, PT ;  /* 0x3c7fffff0600780c */ /* 0x000fda0003f04070 */
[----:B------:R-:W-:-:S04]  /*5070*/  @P0 SHF.R.U32.HI R0, RZ, 0x14, R7 ;  /* 0x00000014ff000819 */ /* 0x000fc80000011607 */
[----:B------:R-:W-:Y:S01]  /*5080*/  @P0 LOP3.LUT R4, R0, 0x1, RZ, 0xc0, !PT ;  /* 0x0000000100040812 */ /* 0x000fe200078ec0ff */
[----:B------:R-:W-:-:S03]  /*5090*/  @!P0 FADD.FTZ R0, R6, 16384 ;  /* 0x4680000006008421 */ /* 0x000fc60000010000 */
[----:B------:R-:W-:-:S04]  /*50a0*/  @P0 IADD3 R4, PT, PT, R7, 0x407ffff, R4 ;  /* 0x0407ffff07040810 */ /* 0x000fc80007ffe004 */
[----:B------:R-:W-:-:S07]  /*50b0*/  @P0 SHF.R.U32.HI R0, RZ, 0x14, R4 ;  /* 0x00000014ff000819 */ /* 0x000fce0000011604 */
.L_x_220:
[----:B------:R-:W-:Y:S05]  /*50c0*/  BSYNC.RECONVERGENT B0 ;  /* 0x0000000000007941 */ /* 0x000fea0003800200 */
.L_x_219:
[----:B------:R-:W-:-:S05]  /*50d0*/  LOP3.LUT R5, R0, 0x80, R5, 0xf8, !PT ;  /* 0x0000008000057812 */ /* 0x000fca00078ef805 */
[----:B------:R0:W-:Y:S01]  /*50e0*/  STG.E.U8 desc[UR36][R2.64], R5 ;  /* 0x0000000502007986 */ /* 0x0001e2000c101124 */
[----:B------:R-:W-:Y:S05]  /*50f0*/  BRA `(.L_x_207) ;  /* 0x0000000800047947 */ /* 0x000fea0003800000 */
.L_x_218:
[----:B------:R-:W-:Y:S01]  /*5100*/  HADD2.F32 R7, -RZ, R0.H0_H0 ;  /* 0x20000000ff077230 */ /* 0x000fe20000004100 */
[----:B------:R-:W-:Y:S04]  /*5110*/  BSSY.RECONVERGENT B0, `(.L_x_221) ;  /* 0x000000e000007945 */ /* 0x000fe80003800200 */
[----:B------:R-:W-:Y:S02]  /*5120*/  LOP3.LUT R6, R7, 0x7fffffff, RZ, 0xc0, !PT ;  /* 0x7fffffff07067812 */ /* 0x000fe400078ec0ff */
[----:B------:R-:W-:Y:S02]  /*5130*/  SHF.R.U32.HI R5, RZ, 0x18, R7 ;  /* 0x00000018ff057819 */ /* 0x000fe40000011607 */
[----:B------:R-:W-:-:S13]  /*5140*/  ISETP.GE.U32.AND P1, PT, R6, 0x47800000, PT ;  /* 0x478000000600780c */ /* 0x000fda0003f26070 */
[----:B------:R-:W-:Y:S01]  /*5150*/  @P1 IMAD.MOV.U32 R0, RZ, RZ, 0x7f ;  /* 0x0000007fff001424 */ /* 0x000fe200078e00ff */
[----:B------:R-:W-:-:S04]  /*5160*/  @P1 ISETP.GT.U32.AND P0, PT, R6, 0x7f800000, PT ;  /* 0x7f8000000600180c */ /* 0x000fc80003f04070 */
[----:B------:R-:W-:Y:S01]  /*5170*/  @P1 SEL R0, R0, 0x7c, P0 ;  /* 0x0000007c00001807 */ /* 0x000fe20000000000 */
[----:B------:R-:W-:Y:S08]  /*5180*/  @P1 BRA `(.L_x_222) ;  /* 0x0000000000181947 */ /* 0x000ff00003800000 */
[----:B------:R-:W-:-:S13]  /*5190*/  ISETP.GT.U32.AND P0, PT, R6, 0x387fffff, PT ;  /* 0x387fffff0600780c */ /* 0x000fda0003f04070 */
[----:B------:R-:W-:-:S04]  /*51a0*/  @P0 SHF.R.U32.HI R0, RZ, 0x15, R7 ;  /* 0x00000015ff000819 */ /* 0x000fc80000011607 */
[----:B------:R-:W-:Y:S01]  /*51b0*/  @P0 LOP3.LUT R4, R0, 0x1, RZ, 0xc0, !PT ;  /* 0x0000000100040812 */ /* 0x000fe200078ec0ff */
[----:B------:R-:W-:-:S03]  /*51c0*/  @!P0 FADD.FTZ R0, R6, 128 ;  /* 0x4300000006008421 */ /* 0x000fc60000010000 */
[----:B------:R-:W-:-:S04]  /*51d0*/  @P0 IADD3 R4, PT, PT, R7, 0x80fffff, R4 ;  /* 0x080fffff07040810 */ /* 0x000fc80007ffe004 */
[----:B------:R-:W-:-:S07]  /*51e0*/  @P0 SHF.R.U32.HI R0, RZ, 0x15, R4 ;  /* 0x00000015ff000819 */ /* 0x000fce0000011604 */
.L_x_222:
[----:B------:R-:W-:Y:S05]  /*51f0*/  BSYNC.RECONVERGENT B0 ;  /* 0x0000000000007941 */ /* 0x000fea0003800200 */
.L_x_221:
[----:B------:R-:W-:-:S05]  /*5200*/  LOP3.LUT R5, R0, 0x80, R5, 0xf8, !PT ;  /* 0x0000008000057812 */ /* 0x000fca00078ef805 */
[----:B------:R0:W-:Y:S01]  /*5210*/  STG.E.U8 desc[UR36][R2.64], R5 ;  /* 0x0000000502007986 */ /* 0x0001e2000c101124 */
[----:B------:R-:W-:Y:S05]  /*5220*/  BRA `(.L_x_207) ;  /* 0x0000000400b87947 */ /* 0x000fea0003800000 */
.L_x_217:
[----:B------:R-:W-:-:S05]  /*5230*/  HADD2.F32 R0, -RZ, R0.H0_H0 ;  /* 0x20000000ff007230 */ /* 0x000fca0000004100 */
[----:B------:R-:W-:-:S05]  /*5240*/  F2FP.BF16.F32.PACK_AB R0, RZ, R0 ;  /* 0x00000000ff00723e */ /* 0x000fca00000010ff */
[----:B------:R0:W-:Y:S01]  /*5250*/  STG.E.U16 desc[UR36][R2.64], R0 ;  /* 0x0000000002007986 */ /* 0x0001e2000c101524 */
[----:B------:R-:W-:Y:S05]  /*5260*/  BRA `(.L_x_207) ;  /* 0x0000000400a87947 */ /* 0x000fea0003800000 */
.L_x_214:
        /* <DEDUP_REMOVED lines=8> */
[----:B------:R-:W-:-:S06]  /*52f0*/  HADD2.F32 R5, -RZ, R0.H0_H0 ;  /* 0x20000000ff057230 */ /* 0x000fcc0000004100 */
[----:B------:R-:W0:Y:S02]  /*5300*/  F2I.FTZ.U32.TRUNC.NTZ R5, R5 ;  /* 0x0000000500057305 */ /* 0x000e24000021f000 */
[----:B0-----:R4:W-:Y:S01]  /*5310*/  STG.E.U16 desc[UR36][R2.64], R5 ;  /* 0x0000000502007986 */ /* 0x0019e2000c101524 */
[----:B------:R-:W-:Y:S05]  /*5320*/  BRA `(.L_x_207) ;  /* 0x0000000400787947 */ /* 0x000fea0003800000 */
.L_x_225:
[----:B------:R-:W-:Y:S01]  /*5330*/  HADD2.F32 R5, -RZ, R0.H0_H0 ;  /* 0x20000000ff057230 */ /* 0x000fe20000004100 */
[----:B------:R-:W-:Y:S01]  /*5340*/  BSSY.RECONVERGENT B0, `(.L_x_226) ;  /* 0x0000014000007945 */ /* 0x000fe20003800200 */
[----:B------:R-:W-:-:S03]  /*5350*/  IMAD.MOV.U32 R0, RZ, RZ, 0x80 ;  /* 0x00000080ff007424 */ /* 0x000fc600078e00ff */
[----:B------:R-:W-:-:S04]  /*5360*/  LOP3.LUT R4, R5, 0x7fffffff, RZ, 0xc0, !PT ;  /* 0x7fffffff05047812 */ /* 0x000fc800078ec0ff */
[----:B------:R-:W-:-:S13]  /*5370*/  ISETP.GT.U32.AND P0, PT, R4, 0x437fffff, PT ;  /* 0x437fffff0400780c */ /* 0x000fda0003f04070 */
[----:B------:R-:W-:Y:S05]  /*5380*/  @P0 BRA `(.L_x_227) ;  /* 0x00000000003c0947 */ /* 0x000fea0003800000 */
[----:B------:R-:W-:-:S13]  /*5390*/  ISETP.GT.U32.AND P0, PT, R4, 0x3bffffff, PT ;  /* 0x3bffffff0400780c */ /* 0x000fda0003f04070 */
[----:B------:R-:W-:Y:S05]  /*53a0*/  @P0 BRA `(.L_x_228) ;  /* 0x0000000000140947 */ /* 0x000fea0003800000 */
[----:B------:R-:W-:-:S05]  /*53b0*/  FADD.FTZ R0, R4, 8192 ;  /* 0x4600000004007421 */ /* 0x000fca0000010000 */
[----:B------:R-:W-:Y:S02]  /*53c0*/  LOP3.LUT P0, R4, R0, 0xff, RZ, 0xc0, !PT ;  /* 0x000000ff00047812 */ /* 0x000fe4000780c0ff */
[----:B------:R-:W-:-:S11]  /*53d0*/  PRMT R0, RZ, 0x7610, R0 ;  /* 0x00007610ff007816 */ /* 0x000fd60000000000 */
[----:B------:R-:W-:Y:S05]  /*53e0*/  @!P0 BRA `(.L_x_227) ;  /* 0x0000000000248947 */ /* 0x000fea0003800000 */
[----:B------:R-:W-:Y:S05]  /*53f0*/  BRA `(.L_x_229) ;  /* 0x0000000000147947 */ /* 0x000fea0003800000 */
.L_x_228:
[----:B------:R-:W-:-:S04]  /*5400*/  SHF.R.U32.HI R0, RZ, 0x14, R5 ;  /* 0x00000014ff007819 */ /* 0x000fc80000011605 */
[----:B------:R-:W-:-:S04]  /*5410*/  LOP3.LUT R0, R0, 0x1, RZ, 0xc0, !PT ;  /* 0x0000000100007812 */ /* 0x000fc800078ec0ff */
[----:B------:R-:W-:-:S04]  /*5420*/  IADD3 R0, PT, PT, R5, 0x487ffff, R0 ;  /* 0x0487ffff05007810 */ /* 0x000fc80007ffe000 */
[----:B------:R-:W-:-:S04]  /*5430*/  SHF.R.U32.HI R0, RZ, 0x14, R0 ;  /* 0x00000014ff007819 */ /* 0x000fc80000011600 */
[----:B------:R-:W-:-:S07]  /*5440*/  LOP3.LUT R4, R0, 0xff, RZ, 0xc0, !PT ;  /* 0x000000ff00047812 */ /* 0x000fce00078ec0ff */
.L_x_229:
[----:B------:R-:W-:-:S04]  /*5450*/  SHF.R.U32.HI R5, RZ, 0x18, R5 ;  /* 0x00000018ff057819 */ /* 0x000fc80000011605 */
[----:B------:R-:W-:-:S04]  /*5460*/  LOP3.LUT R4, R4, 0x80, R5, 0xf8, !PT ;  /* 0x0000008004047812 */ /* 0x000fc800078ef805 */
[----:B------:R-:W-:-:S07]  /*5470*/  PRMT R0, R4, 0x7610, R0 ;  /* 0x0000761004007816 */ /* 0x000fce0000000000 */
.L_x_227:
[----:B------:R-:W-:Y:S05]  /*5480*/  BSYNC.RECONVERGENT B0 ;  /* 0x0000000000007941 */ /* 0x000fea0003800200 */
.L_x_226:
[----:B------:R3:W-:Y:S01]  /*5490*/  STG.E.U8 desc[UR36][R2.64], R0 ;  /* 0x0000000002007986 */ /* 0x0007e2000c101124 */
[----:B------:R-:W-:Y:S05]  /*54a0*/  BRA `(.L_x_207) ;  /* 0x0000000400187947 */ /* 0x000fea0003800000 */
.L_x_224:
        /* <DEDUP_REMOVED lines=13> */
.L_x_232:
[----:B------:R-:W-:-:S04]  /*5580*/  SHF.R.U32.HI R0, RZ, 0x15, R5 ;  /* 0x00000015ff007819 */ /* 0x000fc80000011605 */
[----:B------:R-:W-:-:S04]  /*5590*/  LOP3.LUT R0, R0, 0x1, RZ, 0xc0, !PT ;  /* 0x0000000100007812 */ /* 0x000fc800078ec0ff */
[----:B------:R-:W-:-:S04]  /*55a0*/  IADD3 R0, PT, PT, R5, 0x88fffff, R0 ;  /* 0x088fffff05007810 */ /* 0x000fc80007ffe000 */
[----:B------:R-:W-:-:S04]  /*55b0*/  SHF.R.U32.HI R0, RZ, 0x15, R0 ;  /* 0x00000015ff007819 */ /* 0x000fc80000011600 */
[----:B------:R-:W-:-:S07]  /*55c0*/  LOP3.LUT R4, R0, 0xff, RZ, 0xc0, !PT ;  /* 0x000000ff00047812 */ /* 0x000fce00078ec0ff */
.L_x_233:
[----:B------:R-:W-:-:S04]  /*55d0*/  SHF.R.U32.HI R5, RZ, 0x18, R5 ;  /* 0x00000018ff057819 */ /* 0x000fc80000011605 */
[----:B------:R-:W-:-:S04]  /*55e0*/  LOP3.LUT R4, R4, 0x80, R5, 0xf8, !PT ;  /* 0x0000008004047812 */ /* 0x000fc800078ef805 */
[----:B------:R-:W-:-:S07]  /*55f0*/  PRMT R0, R4, 0x7610, R0 ;  /* 0x0000761004007816 */ /* 0x000fce0000000000 */
.L_x_231:
[----:B------:R-:W-:Y:S05]  /*5600*/  BSYNC.RECONVERGENT B0 ;  /* 0x0000000000007941 */ /* 0x000fea0003800200 */
.L_x_230:
[----:B------:R0:W-:Y:S01]  /*5610*/  STG.E.U8 desc[UR36][R2.64], R0 ;  /* 0x0000000002007986 */ /* 0x0001e2000c101124 */
[----:B------:R-:W-:Y:S05]  /*5620*/  BRA `(.L_x_207) ;  /* 0x0000000000b87947 */ /* 0x000fea0003800000 */
.L_x_223:
[----:B------:R-:W-:-:S09]  /*5630*/  UISETP.NE.AND UP0, UPT, UR4, 0x1c, UPT ;  /* 0x0000001c0400788c */ /* 0x000fd2000bf05270 */
[----:B------:R-:W-:Y:S05]  /*5640*/  BRA.U !UP0, `(.L_x_234) ;  /* 0x0000000108a47547 */ /* 0x000fea000b800000 */
[----:B------:R-:W-:-:S09]  /*5650*/  UISETP.NE.AND UP0, UPT, UR4, 0x1d, UPT ;  /* 0x0000001d0400788c */ /* 0x000fd2000bf05270 */
[----:B------:R-:W-:Y:S05]  /*5660*/  BRA.U !UP0, `(.L_x_235) ;  /* 0x00000001088c7547 */ /* 0x000fea000b800000 */
[----:B------:R-:W-:-:S09]  /*5670*/  UISETP.NE.AND UP0, UPT, UR4, 0x2c, UPT ;  /* 0x0000002c0400788c */ /* 0x000fd2000bf05270 */
[----:B------:R-:W-:Y:S05]  /*5680*/  BRA.U !UP0, `(.L_x_236) ;  /* 0x0000000108447547 */ /* 0x000fea000b800000 */
.L_x_206:
[----:B------:R-:W-:Y:S01]  /*5690*/  MOV R0, 0x228 ;  /* 0x0000022800007802 */ /* 0x000fe20000000f00 */
[----:B------:R-:W0:Y:S01]  /*56a0*/  LDCU.64 UR6, c[0x4][0x218] ;  /* 0x01004300ff0677ac */ /* 0x000e220008000a00 */
[----:B------:R-:W-:Y:S02]  /*56b0*/  IMAD.MOV.U32 R8, RZ, RZ, 0x65 ;  /* 0x00000065ff087424 */ /* 0x000fe400078e00ff */
[----:B------:R1:W2:Y:S01]  /*56c0*/  LDC.64 R2, c[0x4][R0] ;  /* 0x0100000000027b82 */ /* 0x0002a20000000a00 */
[----:B------:R-:W3:Y:S01]  /*56d0*/  LDCU.64 UR8, c[0x4][0x220] ;  /* 0x01004400ff0877ac */ /* 0x000ee20008000a00 */
[----:B------:R-:W-:Y:S02]  /*56e0*/  IMAD.MOV.U32 R12, RZ, RZ, 0x1 ;  /* 0x00000001ff0c7424 */ /* 0x000fe400078e00ff */
[----:B------:R-:W-:Y:S01]  /*56f0*/  IMAD.MOV.U32 R13, RZ, RZ, RZ ;  /* 0x000000ffff0d7224 */ /* 0x000fe200078e00ff */
[----:B------:R-:W4:Y:S01]  /*5700*/  LDCU.64 UR4, c[0x4][0xb8] ;  /* 0x01001700ff0477ac */ /* 0x000f220008000a00 */
[----:B0-----:R-:W-:Y:S01]  /*5710*/  MOV R4, UR6 ;  /* 0x0000000600047c02 */ /* 0x001fe20008000f00 */
[----:B------:R-:W-:-:S02]  /*5720*/  IMAD.U32 R5, RZ, RZ, UR7 ;  /* 0x00000007ff057e24 */ /* 0x000fc4000f8e00ff */
[----:B---3--:R-:W-:Y:S02]  /*5730*/  IMAD.U32 R6, RZ, RZ, UR8 ;  /* 0x00000008ff067e24 */ /* 0x008fe4000f8e00ff */
[----:B------:R-:W-:Y:S02]  /*5740*/  IMAD.U32 R7, RZ, RZ, UR9 ;  /* 0x00000009ff077e24 */ /* 0x000fe4000f8e00ff */
[----:B----4-:R-:W-:Y:S02]  /*5750*/  IMAD.U32 R10, RZ, RZ, UR4 ;  /* 0x00000004ff0a7e24 */ /* 0x010fe4000f8e00ff */
[----:B-1----:R-:W-:-:S07]  /*5760*/  IMAD.U32 R11, RZ, RZ, UR5 ;  /* 0x00000005ff0b7e24 */ /* 0x002fce000f8e00ff */
[----:B------:R-:W-:-:S07]  /*5770*/  LEPC R20, `(.L_x_237) ;  /* 0x000000001014794e */ /* 0x000fce0000000000 */
[----:B--2---:R-:W-:Y:S05]  /*5780*/  CALL.ABS.NOINC R2 ;  /* 0x0000000002007343 */ /* 0x004fea0003c00000 */
.L_x_237:
[----:B------:R-:W-:Y:S05]  /*5790*/  BRA `(.L_x_207) ;  /* 0x00000000005c7947 */ /* 0x000fea0003800000 */
.L_x_236:
[----:B------:R-:W-:-:S05]  /*57a0*/  HADD2.F32 R5, -RZ, R0.H0_H0 ;  /* 0x20000000ff057230 */ /* 0x000fca0000004100 */
[----:B------:R-:W-:-:S04]  /*57b0*/  SHF.R.U32.HI R6, RZ, 0x17, R5 ;  /* 0x00000017ff067819 */ /* 0x000fc80000011605 */
[----:B------:R-:W-:-:S04]  /*57c0*/  LOP3.LUT R4, R6, 0xff, RZ, 0xc0, !PT ;  /* 0x000000ff06047812 */ /* 0x000fc800078ec0ff */
[----:B------:R-:W-:-:S13]  /*57d0*/  ISETP.NE.AND P1, PT, R4, 0xff, PT ;  /* 0x000000ff0400780c */ /* 0x000fda0003f25270 */
[--C-:B------:R-:W-:Y:S02]  /*57e0*/  @P1 SHF.R.U32.HI R0, RZ, 0x16, R5.reuse ;  /* 0x00000016ff001819 */ /* 0x100fe40000011605 */
[----:B------:R-:W-:Y:S01]  /*57f0*/  @P1 LOP3.LUT P0, RZ, R4, 0x3fffff, R5, 0xf8, !PT ;  /* 0x003fffff04ff1812 */ /* 0x000fe2000780f805 */
[----:B------:R-:W-:Y:S01]  /*5800*/  IMAD.MOV.U32 R5, RZ, RZ, 0xff ;  /* 0x000000ffff057424 */ /* 0x000fe200078e00ff */
[----:B------:R-:W-:-:S04]  /*5810*/  @P1 LOP3.LUT R0, R0, 0x1, RZ, 0xc0, !PT ;  /* 0x0000000100001812 */ /* 0x000fc800078ec0ff */
[----:B------:R-:W-:Y:S02]  /*5820*/  @P1 ISETP.EQ.U32.AND P2, PT, R0, 0x1, P0 ;  /* 0x000000010000180c */ /* 0x000fe40000742070 */
[----:B------:R-:W-:Y:S02]  /*5830*/  PLOP3.LUT P0, PT, PT, PT, PT, 0x80, 0x8 ;  /* 0x000000000008781c */ /* 0x000fe40003f0f070 */
[----:B------:R-:W-:Y:S02]  /*5840*/  @P1 PLOP3.LUT P0, PT, P2, PT, PT, 0x80, 0x8 ;  /* 0x000000000008181c */ /* 0x000fe4000170f070 */
[----:B------:R-:W-:-:S11]  /*5850*/  @P1 IADD3 R0, PT, PT, R6, 0x1, RZ ;  /* 0x0000000106001810 */ /* 0x000fd60007ffe0ff */
[----:B------:R-:W-:-:S04]  /*5860*/  @!P0 IMAD.MOV R0, RZ, RZ, R6 ;  /* 0x000000ffff008224 */ /* 0x000fc800078e0206 */
[----:B------:R-:W-:-:S05]  /*5870*/  @P1 IMAD.MOV.U32 R5, RZ, RZ, R0 ;  /* 0x000000ffff051224 */ /* 0x000fca00078e0000 */
[----:B------:R2:W-:Y:S01]  /*5880*/  STG.E.U8 desc[UR36][R2.64], R5 ;  /* 0x0000000502007986 */ /* 0x0005e2000c101124 */
[----:B------:R-:W-:Y:S05]  /*5890*/  BRA `(.L_x_207) ;  /* 0x00000000001c7947 */ /* 0x000fea0003800000 */
.L_x_235:
[----:B------:R-:W-:-:S06]  /*58a0*/  HADD2.F32 R4, -RZ, R0.H0_H0 ;  /* 0x20000000ff047230 */ /* 0x000fcc0000004100 */
[----:B------:R-:W0:Y:S02]  /*58b0*/  F2I.U64.TRUNC R4, R4 ;  /* 0x0000000400047311 */ /* 0x000e24000020d800 */
[----:B0-----:R1:W-:Y:S01]  /*58c0*/  STG.E.64 desc[UR36][R2.64], R4 ;  /* 0x0000000402007986 */ /* 0x0013e2000c101b24 */
[----:B------:R-:W-:Y:S05]  /*58d0*/  BRA `(.L_x_207) ;  /* 0x00000000000c7947 */ /* 0x000fea0003800000 */
.L_x_234:
[----:B------:R-:W-:-:S04]  /*58e0*/  HADD2.F32 R0, -RZ, R0.H0_H0 ;  /* 0x20000000ff007230 */ /* 0x000fc80000004100 */
[----:B------:R-:W0:Y:S02]  /*58f0*/  F2I.FTZ.U32.TRUNC.NTZ R5, R0 ;  /* 0x0000000000057305 */ /* 0x000e24000021f000 */
[----:B0-----:R0:W-:Y:S02]  /*5900*/  STG.E desc[UR36][R2.64], R5 ;  /* 0x0000000502007986 */ /* 0x0011e4000c101924 */
.L_x_207:
[----:B------:R-:W-:-:S07]  /*5910*/  VIADD R17, R17, 0x80 ;  /* 0x0000008011117836 */ /* 0x000fce0000000000 */
.L_x_98:
[----:B------:R-:W-:Y:S05]  /*5920*/  BSYNC.RECONVERGENT B6 ;  /* 0x0000000000067941 */ /* 0x000fea0003800200 */
.L_x_97:
[----:B------:R-:W5:Y:S01]  /*5930*/  LDCU UR4, c[0x0][0x380] ;  /* 0x00007000ff0477ac */ /* 0x000f620008000800 */
[----:B------:R-:W-:Y:S01]  /*5940*/  BSSY.RECONVERGENT B6, `(.L_x_238) ;  /* 0x0000581000067945 */ /* 0x000fe20003800200 */
[----:B-----5:R-:W-:-:S13]  /*5950*/  ISETP.GE.AND P0, PT, R17, UR4, PT ;  /* 0x0000000411007c0c */ /* 0x020fda000bf06270 */
[----:B------:R-:W-:Y:S05]  /*5960*/  @P0 BRA `(.L_x_239) ;  /* 0x0000005400f80947 */ /* 0x000fea0003800000 */
[----:B------:R-:W5:Y:S01]  /*5970*/  LDCU UR4, c[0x0][0x388] ;  /* 0x00007100ff0477ac */ /* 0x000f620008000800 */
[----:B------:R-:W-:Y:S02]  /*5980*/  IMAD.MOV.U32 R19, RZ, RZ, RZ ;  /* 0x000000ffff137224 */ /* 0x000fe400078e00ff */
[----:B------:R-:W-:Y:S02]  /*5990*/  IMAD.MOV.U32 R22, RZ, RZ, RZ ;  /* 0x000000ffff167224 */ /* 0x000fe400078e00ff */
[----:B0--3--:R-:W-:Y:S02]  /*59a0*/  IMAD.MOV.U32 R0, RZ, RZ, RZ ;  /* 0x000000ffff007224 */ /* 0x009fe400078e00ff */
[----:B------:R-:W-:Y:S01]  /*59b0*/  IMAD.MOV.U32 R16, RZ, RZ, RZ ;  /* 0x000000ffff107224 */ /* 0x000fe200078e00ff */
[----:B-----5:R-:W-:-:S09]  /*59c0*/  UISETP.NE.AND UP0, UPT, UR4, URZ, UPT ;  /* 0x000000ff0400728c */ /* 0x020fd2000bf05270 */
[----:B------:R-:W-:Y:S05]  /*59d0*/  BRA.U !UP0, `(.L_x_240) ;  /* 0x0000001508d47547 */ /* 0x000fea000b800000 */
[----:B------:R-:W1:Y:S01]  /*59e0*/  LDCU.64 UR4, c[0x0][0x390] ;  /* 0x00007200ff0477ac */ /* 0x000e620008000a00 */
[----:B------:R-:W-:Y:S01]  /*59f0*/  IMAD.MOV.U32 R16, RZ, RZ, RZ ;  /* 0x000000ffff107224 */ /* 0x000fe200078e00ff */
[----:B------:R-:W0:Y:S01]  /*5a00*/  LDCU UR6, c[0x0][0x38c] ;  /* 0x00007180ff0677ac */ /* 0x000e220008000800 */
[----:B------:R-:W3:Y:S01]  /*5a10*/  LDCU.64 UR8, c[0x0][0x4b8] ;  /* 0x00009700ff0877ac */ /* 0x000ee20008000a00 */
[----:B------:R-:W5:Y:S01]  /*5a20*/  LDCU.64 UR10, c[0x0][0x4c0] ;  /* 0x00009800ff0a77ac */ /* 0x000f620008000a00 */
[----:B------:R-:W-:Y:S01]  /*5a30*/  UISETP.NE.AND UP0, UPT, UR44, URZ, UPT ;  /* 0x000000ff2c00728c */ /* 0x000fe2000bf05270 */
[----:B-12-4-:R-:W-:-:S05]  /*5a40*/  IMAD.HI.U32 R2, R17, UR4, R16 ;  /* 0x0000000411027c27 */ /* 0x016fca000f8e0010 */
[----:B------:R-:W-:-:S05]  /*5a50*/  SHF.R.U32.HI R3, RZ, UR5, R2 ;  /* 0x00000005ff037c19 */ /* 0x000fca0008011602 */
[----:B------:R-:W-:-:S04]  /*5a60*/  IMAD.MOV R0, RZ, RZ, -R3 ;  /* 0x000000ffff007224 */ /* 0x000fc800078e0a03 */
[----:B0-----:R-:W-:-:S04]  /*5a70*/  IMAD R19, R0, UR6, R17 ;  /* 0x0000000600137c24 */ /* 0x001fc8000f8e0211 */
[C---:B---3--:R-:W-:Y:S02]  /*5a80*/  IMAD R16, R19.reuse, UR8, RZ ;  /* 0x0000000813107c24 */ /* 0x048fe4000f8e02ff */
[C---:B------:R-:W-:Y:S02]  /*5a90*/  IMAD R0, R19.reuse, UR9, RZ ;  /* 0x0000000913007c24 */ /* 0x040fe4000f8e02ff */
[C---:B-----5:R-:W-:Y:S02]  /*5aa0*/  IMAD R22, R19.reuse, UR10, RZ ;  /* 0x0000000a13167c24 */ /* 0x060fe4000f8e02ff */
[----:B------:R-:W-:Y:S01]  /*5ab0*/  IMAD R19, R19, UR11, RZ ;  /* 0x0000000b13137c24 */ /* 0x000fe2000f8e02ff */
[----:B------:R-:W-:Y:S06]  /*5ac0*/  BRA.U !UP0, `(.L_x_240) ;  /* 0x0000001508987547 */ /* 0x000fec000b800000 */
[----:B------:R-:W0:Y:S01]  /*5ad0*/  LDCU.64 UR6, c[0x0][0x398] ;  /* 0x00007300ff0677ac */ /* 0x000e220008000a00 */
[----:B------:R-:W-:Y:S01]  /*5ae0*/  HFMA2 R2, -RZ, RZ, 0, 0 ;  /* 0x00000000ff027431 */ /* 0x000fe200000001ff */
        /* <DEDUP_REMOVED lines=74> */
[----:B------:R-:W-:Y:S01]  /*5f90*/  MOV R4, RZ ;  /* 0x000000ff00047202 */ /* 0x000fe20000000f00 */
        /* <DEDUP_REMOVED lines=281> */
.L_x_240:
[----:B------:R-:W1:Y:S01]  /*7130*/  LDCU.64 UR6, c[0x0][0x650] ;  /* 0x0000ca00ff0677ac */ /* 0x000e620008000a00 */
[----:B------:R-:W-:-:S04]  /*7140*/  UPRMT UR4, UR39, 0x7771, URZ ;  /* 0x0000777127047896 */ /* 0x000fc800080000ff */
[----:B------:R-:W-:Y:S01]  /*7150*/  UISETP.GT.AND UP0, UPT, UR4, 0x9, UPT ;  /* 0x000000090400788c */ /* 0x000fe2000bf04270 */
[----:B-12-4-:R-:W-:-:S05]  /*7160*/  IADD3 R2, P0, PT, R0, UR6, RZ ;  /* 0x0000000600027c10 */ /* 0x016fca000ff1e0ff */
        /* <DEDUP_REMOVED lines=15> */
.L_x_244:
[----:B------:R-:W2:Y:S02]  /*7260*/  LDG.E.U8 R2, desc[UR36][R2.64] ;  /* 0x0000002402027981 */ /* 0x000ea4000c1e1100 */
[----:B--2---:R-:W-:-:S04]  /*7270*/  I2FP.F32.U32 R0, R2 ;  /* 0x0000000200007245 */ /* 0x004fc80000201000 */
[----:B------:R-:W-:-:S04]  /*7280*/  F2FP.F16.F32.PACK_AB R0, RZ, R0 ;  /* 0x00000000ff00723e */ /* 0x000fc800000000ff */
[----:B------:R-:W-:Y:S01]  /*7290*/  PRMT R18, R0, 0x7610, R18 ;  /* 0x0000761000127816 */ /* 0x000fe20000000012 */
[----:B------:R-:W-:Y:S06]  /*72a0*/  BRA `(.L_x_246) ;  /* 0x0000000c00b47947 */ /* 0x000fec0003800000 */
.L_x_243:
        /* <DEDUP_REMOVED lines=11> */
.L_x_248:
[----:B------:R-:W2:Y:S02]  /*7360*/  LDG.E R2, desc[UR36][R2.64] ;  /* 0x0000002402027981 */ /* 0x000ea4000c1e1900 */
[----:B--2---:R-:W-:-:S04]  /*7370*/  I2FP.F32.S32 R0, R2 ;  /* 0x0000000200007245 */ /* 0x004fc80000201400 */
[----:B------:R-:W-:-:S04]  /*7380*/  F2FP.F16.F32.PACK_AB R0, RZ, R0 ;  /* 0x00000000ff00723e */ /* 0x000fc800000000ff */
[----:B------:R-:W-:Y:S01]  /*7390*/  PRMT R18, R0, 0x7610, R18 ;  /* 0x0000761000127816 */ /* 0x000fe20000000012 */
[----:B------:R-:W-:Y:S06]  /*73a0*/  BRA `(.L_x_246) ;  /* 0x0000000c00747947 */ /* 0x000fec0003800000 */
.L_x_247:
[----:B------:R-:W2:Y:S02]  /*73b0*/  LDG.E.U16 R2, desc[UR36][R2.64] ;  /* 0x0000002402027981 */ /* 0x000ea4000c1e1500 */
[----:B--2---:R-:W0:Y:S02]  /*73c0*/  I2F.S16 R0, R2 ;  /* 0x0000000200007306 */ /* 0x004e240000101400 */
[----:B0-----:R-:W-:-:S04]  /*73d0*/  F2FP.F16.F32.PACK_AB R0, RZ, R0 ;  /* 0x00000000ff00723e */ /* 0x001fc800000000ff */
[----:B------:R-:W-:Y:S01]  /*73e0*/  PRMT R18, R0, 0x7610, R18 ;  /* 0x0000761000127816 */ /* 0x000fe20000000012 */
[----:B------:R-:W-:Y:S06]  /*73f0*/  BRA `(.L_x_246) ;  /* 0x0000000c00607947 */ /* 0x000fec0003800000 */
.L_x_242:
        /* <DEDUP_REMOVED lines=9> */
.L_x_250:
[----:B------:R0:W5:Y:S01]  /*7490*/  LDG.E.U16 R18, desc[UR36][R2.64] ;  /* 0x0000002402127981 */ /* 0x000162000c1e1500 */
[----:B------:R-:W-:Y:S05]  /*74a0*/  BRA `(.L_x_246) ;  /* 0x0000000c00347947 */ /* 0x000fea0003800000 */
.L_x_249:
        /* <DEDUP_REMOVED lines=9> */
.L_x_252:
[----:B------:R1:W5:Y:S01]  /*7540*/  LDG.E.U16 R18, desc[UR36][R2.64] ;  /* 0x0000002402127981 */ /* 0x000362000c1e1500 */
[----:B------:R-:W-:Y:S05]  /*7550*/  BRA `(.L_x_246) ;  /* 0x0000000c00087947 */ /* 0x000fea0003800000 */
.L_x_251:
        /* <DEDUP_REMOVED lines=9> */
.L_x_241:
        /* <DEDUP_REMOVED lines=14> */
.L_x_255:
        /* <DEDUP_REMOVED lines=9> */
.L_x_254:
[----:B------:R-:W-:-:S09]  /*7760*/  UISETP.NE.AND UP0, UPT, UR4, 0xf, UPT ;  /* 0x0000000f0400788c */ /* 0x000fd2000bf05270 */
[----:B------:R-:W-:Y:S05]  /*7770*/  BRA.U !UP0, `(.L_x_256) ;  /* 0x00000001089c7547 */ /* 0x000fea000b800000 */
[----:B------:R-:W-:-:S09]  /*7780*/  UISETP.NE.AND UP0, UPT, UR4, 0x17, UPT ;  /* 0x000000170400788c */ /* 0x000fd2000bf05270 */
[----:B------:R-:W-:Y:S05]  /*7790*/  BRA.U !UP0, `(.L_x_257) ;  /* 0x00000001085c7547 */ /* 0x000fea000b800000 */
[----:B------:R-:W-:-:S09]  /*77a0*/  UISETP.NE.AND UP0, UPT, UR4, 0x18, UPT ;  /* 0x000000180400788c */ /* 0x000fd2000bf05270 */
[----:B------:R-:W-:Y:S05]  /*77b0*/  BRA.U UP0, `(.L_x_245) ;  /* 0x0000000900047547 */ /* 0x000fea000b800000 */
[----:B------:R-:W2:Y:S01]  /*77c0*/  LDG.E.U8 R0, desc[UR36][R2.64] ;  /* 0x0000002402007981 */ /* 0x000ea2000c1e1100 */
[----:B------:R-:W-:Y:S01]  /*77d0*/  IMAD.MOV.U32 R6, RZ, RZ, 0x1f ;  /* 0x0000001fff067424 */ /* 0x000fe200078e00ff */
[----:B--2---:R-:W-:-:S04]  /*77e0*/  SHF.L.U32 R0, R0, 0x18, RZ ;  /* 0x0000001800007819 */ /* 0x004fc800000006ff */
        /* <DEDUP_REMOVED lines=18> */
.L_x_257:
[----:B------:R-:W2:Y:S02]  /*7910*/  LDG.E.U8 R2, desc[UR36][R2.64] ;  /* 0x0000002402027981 */ /* 0x000ea4000c1e1100 */
[C---:B--2---:R-:W-:Y:S02]  /*7920*/  IMAD.SHL.U32 R0, R2.reuse, 0x2000000, RZ ;  /* 0x0200000002007824 */ /* 0x044fe400078e00ff */
[----:B------:R-:W-:-:S03]  /*7930*/  IMAD.SHL.U32 R5, R2, 0x100, RZ ;  /* 0x0000010002057824 */ /* 0x000fc600078e00ff */
[----:B------:R-:W-:-:S13]  /*7940*/  ISETP.GE.U32.AND P0, PT, R0, 0x8000000, PT ;  /* 0x080000000000780c */ /* 0x000fda0003f06070 */
[C---:B------:R-:W-:Y:S02]  /*7950*/  @!P0 LOP3.LUT R4, R5.reuse, 0x7f00, RZ, 0xc0, !PT ;  /* 0x00007f0005048812 */ /* 0x040fe400078ec0ff */
[----:B------:R-:W-:Y:S02]  /*7960*/  @P0 LEA.HI R0, R0, 0x70000000, RZ, 0x1c ;  /* 0x7000000000000811 */ /* 0x000fe400078fe0ff */
[----:B------:R-:W-:Y:S02]  /*7970*/  @!P0 LOP3.LUT R4, R4, 0x3f000000, RZ, 0xfc, !PT ;  /* 0x3f00000004048812 */ /* 0x000fe400078efcff */
[----:B------:R-:W-:Y:S01]  /*7980*/  PRMT R5, R5, 0x9910, RZ ;  /* 0x0000991005057816 */ /* 0x000fe200000000ff */
[----:B------:R-:W-:Y:S02]  /*7990*/  @P0 FMUL.FTZ R0, R0, 1.9259299443872358531e-34 ;  /* 0x0780000000000820 */ /* 0x000fe40000410000 */
[----:B------:R-:W-:-:S05]  /*79a0*/  @!P0 FADD.FTZ R0, R4, -0.5 ;  /* 0xbf00000004008421 */ /* 0x000fca0000010000 */
[----:B------:R-:W-:-:S04]  /*79b0*/  LOP3.LUT R0, R0, 0x80000000, R5, 0xf8, !PT ;  /* 0x8000000000007812 */ /* 0x000fc800078ef805 */
[----:B------:R-:W-:-:S04]  /*79c0*/  F2FP.F16.F32.PACK_AB R0, RZ, R0 ;  /* 0x00000000ff00723e */ /* 0x000fc800000000ff */
[----:B------:R-:W-:Y:S01]  /*79d0*/  PRMT R18, R0, 0x7610, R18 ;  /* 0x0000761000127816 */ /* 0x000fe20000000012 */
[----:B------:R-:W-:Y:S06]  /*79e0*/  BRA `(.L_x_246) ;  /* 0x0000000400e47947 */ /* 0x000fec0003800000 */
.L_x_256:
[----:B------:R-:W2:Y:S02]  /*79f0*/  LDG.E.U16 R0, desc[UR36][R2.64] ;  /* 0x0000002402007981 */ /* 0x000ea4000c1e1500 */
[----:B--2---:R-:W-:-:S04]  /*7a00*/  SHF.L.U32 R0, R0, 0x10, RZ ;  /* 0x0000001000007819 */ /* 0x004fc800000006ff */
[----:B------:R-:W-:-:S04]  /*7a10*/  F2FP.F16.F32.PACK_AB R0, RZ, R0 ;  /* 0x00000000ff00723e */ /* 0x000fc800000000ff */
[----:B------:R-:W-:Y:S01]  /*7a20*/  PRMT R18, R0, 0x7610, R18 ;  /* 0x0000761000127816 */ /* 0x000fe20000000012 */
[----:B------:R-:W-:Y:S06]  /*7a30*/  BRA `(.L_x_246) ;  /* 0x0000000400d07947 */ /* 0x000fec0003800000 */
.L_x_253:
        /* <DEDUP_REMOVED lines=13> */
.L_x_260:
        /* <DEDUP_REMOVED lines=21> */
.L_x_264:
[----:B------:R-:W-:Y:S05]  /*7c60*/  BSYNC.RECONVERGENT B1 ;  /* 0x0000000000017941 */ /* 0x000fea0003800200 */
.L_x_263:
[----:B------:R-:W-:Y:S01]  /*7c70*/  IMAD.SHL.U32 R0, R0, 0x100000, RZ ;  /* 0x0010000000007824 */ /* 0x000fe200078e00ff */
[----:B------:R-:W-:-:S04]  /*7c80*/  LEA R2, R2, 0x3b800000, 0x17 ;  /* 0x3b80000002027811 */ /* 0x000fc800078eb8ff */
[----:B------:R-:W-:-:S07]  /*7c90*/  LOP3.LUT R0, R2, R0, R7, 0xfe, !PT ;  /* 0x0000000002007212 */ /* 0x000fce00078efe07 */
.L_x_262:
[----:B------:R-:W-:Y:S05]  /*7ca0*/  BSYNC.RECONVERGENT B0 ;  /* 0x0000000000007941 */ /* 0x000fea0003800200 */
.L_x_261:
[----:B------:R-:W-:-:S04]  /*7cb0*/  F2FP.F16.F32.PACK_AB R0, RZ, R0 ;  /* 0x00000000ff00723e */ /* 0x000fc800000000ff */
[----:B------:R-:W-:Y:S01]  /*7cc0*/  PRMT R18, R0, 0x7610, R18 ;  /* 0x0000761000127816 */ /* 0x000fe20000000012 */
[----:B------:R-:W-:Y:S06]  /*7cd0*/  BRA `(.L_x_246) ;  /* 0x0000000400287947 */ /* 0x000fec0003800000 */
.L_x_259:
        /* <DEDUP_REMOVED lines=21> */
.L_x_268:
[----:B------:R-:W-:Y:S05]  /*7e30*/  BSYNC.RECONVERGENT B1 ;  /* 0x0000000000017941 */ /* 0x000fea0003800200 */
.L_x_267:
[----:B------:R-:W-:Y:S01]  /*7e40*/  IMAD.SHL.U32 R0, R0, 0x200000, RZ ;  /* 0x0020000000007824 */ /* 0x000fe200078e00ff */
[----:B------:R-:W-:-:S04]  /*7e50*/  LEA R2, R2, 0x37800000, 0x17 ;  /* 0x3780000002027811 */ /* 0x000fc800078eb8ff */
[----:B------:R-:W-:-:S07]  /*7e60*/  LOP3.LUT R0, R2, R0, R7, 0xfe, !PT ;  /* 0x0000000002007212 */ /* 0x000fce00078efe07 */
.L_x_266:
[----:B------:R-:W-:Y:S05]  /*7e70*/  BSYNC.RECONVERGENT B0 ;  /* 0x0000000000007941 */ /* 0x000fea0003800200 */
.L_x_265:
[----:B------:R-:W-:-:S04]  /*7e80*/  F2FP.F16.F32.PACK_AB R0, RZ, R0 ;  /* 0x00000000ff00723e */ /* 0x000fc800000000ff */
[----:B------:R-:W-:Y:S01]  /*7e90*/  PRMT R18, R0, 0x7610, R18 ;  /* 0x0000761000127816 */ /* 0x000fe20000000012 */
[----:B------:R-:W-:Y:S06]  /*7ea0*/  BRA `(.L_x_246) ;  /* 0x0000000000b47947 */ /* 0x000fec0003800000 */
.L_x_258:
[----:B------:R-:W-:-:S09]  /*7eb0*/  UISETP.NE.AND UP0, UPT, UR4, 0x1c, UPT ;  /* 0x0000001c0400788c */ /* 0x000fd2000bf05270 */
[----:B------:R-:W-:Y:S05]  /*7ec0*/  BRA.U !UP0, `(.L_x_269) ;  /* 0x00000001089c7547 */ /* 0x000fea000b800000 */
[----:B------:R-:W-:-:S09]  /*7ed0*/  UISETP.NE.AND UP0, UPT, UR4, 0x1d, UPT ;  /* 0x0000001d0400788c */ /* 0x000fd2000bf05270 */
[----:B------:R-:W-:Y:S05]  /*7ee0*/  BRA.U !UP0, `(.L_x_270) ;  /* 0x0000000108807547 */ /* 0x000fea000b800000 */
[----:B------:R-:W-:-:S09]  /*7ef0*/  UISETP.NE.AND UP0, UPT, UR4, 0x2c, UPT ;  /* 0x0000002c0400788c */ /* 0x000fd2000bf05270 */
[----:B------:R-:W-:Y:S05]  /*7f00*/  BRA.U UP0, `(.L_x_245) ;  /* 0x0000000100307547 */ /* 0x000fea000b800000 */
        /* <DEDUP_REMOVED lines=8> */
.L_x_272:
[----:B------:R-:W-:Y:S05]  /*7f90*/  BSYNC.RECONVERGENT B0 ;  /* 0x0000000000007941 */ /* 0x000fea0003800200 */
.L_x_271:
[----:B------:R-:W-:-:S04]  /*7fa0*/  F2FP.F16.F32.PACK_AB R0, RZ, R0 ;  /* 0x00000000ff00723e */ /* 0x000fc800000000ff */
[----:B------:R-:W-:Y:S01]  /*7fb0*/  PRMT R18, R0, 0x7610, R18 ;  /* 0x0000761000127816 */ /* 0x000fe20000000012 */
[----:B------:R-:W-:Y:S06]  /*7fc0*/  BRA `(.L_x_246) ;  /* 0x00000000006c7947 */ /* 0x000fec0003800000 */
.L_x_245:
        /* <DEDUP_REMOVED lines=16> */
.L_x_273:
[----:B------:R-:W-:Y:S01]  /*80d0*/  PRMT R18, RZ, 0x7610, R18 ;  /* 0x00007610ff127816 */ /* 0x000fe20000000012 */
[----:B------:R-:W-:Y:S06]  /*80e0*/  BRA `(.L_x_246) ;  /* 0x0000000000247947 */ /* 0x000fec0003800000 */
.L_x_270:
[----:B------:R-:W2:Y:S02]  /*80f0*/  LDG.E.64 R2, desc[UR36][R2.64] ;  /* 0x0000002402027981 */ /* 0x000ea4000c1e1b00 */
[----:B--2---:R-:W0:Y:S02]  /*8100*/  I2F.U64 R0, R2 ;  /* 0x0000000200007312 */ /* 0x004e240000301000 */
[----:B0-----:R-:W-:-:S04]  /*8110*/  F2FP.F16.F32.PACK_AB R0, RZ, R0 ;  /* 0x00000000ff00723e */ /* 0x001fc800000000ff */
[----:B------:R-:W-:Y:S01]  /*8120*/  PRMT R18, R0, 0x7610, R18 ;  /* 0x0000761000127816 */ /* 0x000fe20000000012 */
[----:B------:R-:W-:Y:S06]  /*8130*/  BRA `(.L_x_246) ;  /* 0x0000000000107947 */ /* 0x000fec0003800000 */
.L_x_269:
[----:B------:R-:W2:Y:S02]  /*8140*/  LDG.E R2, desc[UR36][R2.64] ;  /* 0x0000002402027981 */ /* 0x000ea4000c1e1900 */
[----:B--2---:R-:W-:-:S04]  /*8150*/  I2FP.F32.U32 R0, R2 ;  /* 0x0000000200007245 */ /* 0x004fc80000201000 */
[----:B------:R-:W-:-:S04]  /*8160*/  F2FP.F16.F32.PACK_AB R0, RZ, R0 ;  /* 0x00000000ff00723e */ /* 0x000fc800000000ff */
[----:B------:R-:W-:-:S07]  /*8170*/  PRMT R18, R0, 0x7610, R18 ;  /* 0x0000761000127816 */ /* 0x000fce0000000012 */
.L_x_246:
        /* <DEDUP_REMOVED lines=19> */
.L_x_277:
[----:B------:R-:W2:Y:S02]  /*82b0*/  LDG.E.U8 R2, desc[UR36][R2.64] ;  /* 0x0000002402027981 */ /* 0x000ea4000c1e1100 */
[----:B--2---:R-:W-:-:S04]  /*82c0*/  I2FP.F32.U32 R0, R2 ;  /* 0x0000000200007245 */ /* 0x004fc80000201000 */
[----:B------:R-:W-:-:S04]  /*82d0*/  F2FP.F16.F32.PACK_AB R0, RZ, R0 ;  /* 0x00000000ff00723e */ /* 0x000fc800000000ff */
[----:B------:R-:W-:Y:S01]  /*82e0*/  PRMT R22, R0, 0x7610, R22 ;  /* 0x0000761000167816 */ /* 0x000fe20000000016 */
[----:B------:R-:W-:Y:S06]  /*82f0*/  BRA `(.L_x_279) ;  /* 0x0000000c00b47947 */ /* 0x000fec0003800000 */
.L_x_276:
        /* <DEDUP_REMOVED lines=11> */
.L_x_281:
[----:B------:R-:W2:Y:S02]  /*83b0*/  LDG.E R2, desc[UR36][R2.64] ;  /* 0x0000002402027981 */ /* 0x000ea4000c1e1900 */
[----:B--2---:R-:W-:-:S04]  /*83c0*/  I2FP.F32.S32 R0, R2 ;  /* 0x0000000200007245 */ /* 0x004fc80000201400 */
[----:B------:R-:W-:-:S04]  /*83d0*/  F2FP.F16.F32.PACK_AB R0, RZ, R0 ;  /* 0x00000000ff00723e */ /* 0x000fc800000000ff */
[----:B------:R-:W-:Y:S01]  /*83e0*/  PRMT R22, R0, 0x7610, R22 ;  /* 0x0000761000167816 */ /* 0x000fe20000000016 */
[----:B------:R-:W-:Y:S06]  /*83f0*/  BRA `(.L_x_279) ;  /* 0x0000000c00747947 */ /* 0x000fec0003800000 */
.L_x_280:
[----:B------:R-:W2:Y:S02]  /*8400*/  LDG.E.U16 R2, desc[UR36][R2.64] ;  /* 0x0000002402027981 */ /* 0x000ea4000c1e1500 */
[----:B--2---:R-:W0:Y:S02]  /*8410*/  I2F.S16 R0, R2 ;  /* 0x0000000200007306 */ /* 0x004e240000101400 */
[----:B0-----:R-:W-:-:S04]  /*8420*/  F2FP.F16.F32.PACK_AB R0, RZ, R0 ;  /* 0x00000000ff00723e */ /* 0x001fc800000000ff */
[----:B------:R-:W-:Y:S01]  /*8430*/  PRMT R22, R0, 0x7610, R22 ;  /* 0x0000761000167816 */ /* 0x000fe20000000016 */
[----:B------:R-:W-:Y:S06]  /*8440*/  BRA `(.L_x_279) ;  /* 0x0000000c00607947 */ /* 0x000fec0003800000 */
.L_x_275:
        /* <DEDUP_REMOVED lines=9> */
.L_x_283:
[----:B------:R0:W5:Y:S01]  /*84e0*/  LDG.E.U16 R22, desc[UR36][R2.64] ;  /* 0x0000002402167981 */ /* 0x000162000c1e1500 */
[----:B------:R-:W-:Y:S05]  /*84f0*/  BRA `(.L_x_279) ;  /* 0x0000000c00347947 */ /* 0x000fea0003800000 */
.L_x_282:
        /* <DEDUP_REMOVED lines=9> */
.L_x_285:
[----:B------:R1:W5:Y:S01]  /*8590*/  LDG.E.U16 R22, desc[UR36][R2.64] ;  /* 0x0000002402167981 */ /* 0x000362000c1e1500 */
[----:B------:R-:W-:Y:S05]  /*85a0*/  BRA `(.L_x_279) ;  /* 0x0000000c00087947 */ /* 0x000fea0003800000 */
.L_x_284:
        /* <DEDUP_REMOVED lines=9> */
.L_x_274:
        /* <DEDUP_REMOVED lines=14> */
.L_x_288:
        /* <DEDUP_REMOVED lines=9> */
.L_x_287:
        /* <DEDUP_REMOVED lines=13> */
[----:B------:R-:W-:-:S04]  /*8880*/  VIADDMNMX.U32 R5, R5, R6, 0x4, !PT ;  /* 0x0000000405057446 */ /* 0x000fc80007800006 */
[----:B------:R-:W-:-:S04]  /*8890*/  IADD3 R5, PT, PT, R5, -0x4, RZ ;  /* 0xfffffffc05057810 */ /* 0x000fc80007ffe0ff */
[C---:B------:R-:W-:Y:S01]  /*88a0*/  SHF.L.U32 R6, R4.reuse, R5, RZ ;  /* 0x0000000504067219 */ /* 0x040fe200000006ff */
[----:B------:R-:W-:Y:S02]  /*88b0*/  IMAD.SHL.U32 R7, R5, 0x800000, RZ ;  /* 0x0080000005077824 */ /* 0x000fe400078e00ff */
        /* <DEDUP_REMOVED lines=10> */
.L_x_290:
        /* <DEDUP_REMOVED lines=14> */
.L_x_289:
[----:B------:R-:W2:Y:S02]  /*8a40*/  LDG.E.U16 R0, desc[UR36][R2.64] ;  /* 0x0000002402007981 */ /* 0x000ea4000c1e1500 */
[----:B--2---:R-:W-:-:S05]  /*8a50*/  IMAD.U32 R0, R0, 0x10000, RZ ;  /* 0x0001000000007824 */ /* 0x004fca00078e00ff */
[----:B------:R-:W-:-:S04]  /*8a60*/  F2FP.F16.F32.PACK_AB R0, RZ, R0 ;  /* 0x00000000ff00723e */ /* 0x000fc800000000ff */
[----:B------:R-:W-:Y:S01]  /*8a70*/  PRMT R22, R0, 0x7610, R22 ;  /* 0x0000761000167816 */ /* 0x000fe20000000016 */
[----:B------:R-:W-:Y:S06]  /*8a80*/  BRA `(.L_x_279) ;  /* 0x0000000400d07947 */ /* 0x000fec0003800000 */
.L_x_286:
        /* <DEDUP_REMOVED lines=13> */
.L_x_293:
        /* <DEDUP_REMOVED lines=11> */
[----:B------:R-:W-:-:S04]  /*8c10*/  SHF.R.U32.HI R0, RZ, 0x7, R3 ;  /* 0x00000007ff007819 */ /* 0x000fc80000011603 */
[----:B------:R-:W-:Y:S02]  /*8c20*/  SHF.L.U32 R7, R0, 0x1f, RZ ;  /* 0x0000001f00077819 */ /* 0x000fe400000006ff */
        /* <DEDUP_REMOVED lines=8> */
.L_x_297:
[----:B------:R-:W-:Y:S05]  /*8cb0*/  BSYNC.RECONVERGENT B1 ;  /* 0x0000000000017941 */ /* 0x000fea0003800200 */
.L_x_296:
[----:B------:R-:W-:Y:S01]  /*8cc0*/  IMAD.SHL.U32 R0, R0, 0x100000, RZ ;  /* 0x0010000000007824 */ /* 0x000fe200078e00ff */
[----:B------:R-:W-:-:S04]  /*8cd0*/  LEA R2, R2, 0x3b800000, 0x17 ;  /* 0x3b80000002027811 */ /* 0x000fc800078eb8ff */
[----:B------:R-:W-:-:S07]  /*8ce0*/  LOP3.LUT R0, R2, R0, R7, 0xfe, !PT ;  /* 0x0000000002007212 */ /* 0x000fce00078efe07 */
.L_x_295:
[----:B------:R-:W-:Y:S05]  /*8cf0*/  BSYNC.RECONVERGENT B0 ;  /* 0x0000000000007941 */ /* 0x000fea0003800200 */
.L_x_294:
[----:B------:R-:W-:-:S04]  /*8d00*/  F2FP.F16.F32.PACK_AB R0, RZ, R0 ;  /* 0x00000000ff00723e */ /* 0x000fc800000000ff */
[----:B------:R-:W-:Y:S01]  /*8d10*/  PRMT R22, R0, 0x7610, R22 ;  /* 0x0000761000167816 */ /* 0x000fe20000000016 */
[----:B------:R-:W-:Y:S06]  /*8d20*/  BRA `(.L_x_279) ;  /* 0x0000000400287947 */ /* 0x000fec0003800000 */
.L_x_292:
        /* <DEDUP_REMOVED lines=21> */
.L_x_301:
[----:B------:R-:W-:Y:S05]  /*8e80*/  BSYNC.RECONVERGENT B1 ;  /* 0x0000000000017941 */ /* 0x000fea0003800200 */
.L_x_300:
[----:B------:R-:W-:Y:S01]  /*8e90*/  IMAD.SHL.U32 R0, R0, 0x200000, RZ ;  /* 0x0020000000007824 */ /* 0x000fe200078e00ff */
[----:B------:R-:W-:-:S04]  /*8ea0*/  LEA R2, R2, 0x37800000, 0x17 ;  /* 0x3780000002027811 */ /* 0x000fc800078eb8ff */
[----:B------:R-:W-:-:S07]  /*8eb0*/  LOP3.LUT R0, R2, R0, R7, 0xfe, !PT ;  /* 0x0000000002007212 */ /* 0x000fce00078efe07 */
.L_x_299:
[----:B------:R-:W-:Y:S05]  /*8ec0*/  BSYNC.RECONVERGENT B0 ;  /* 0x0000000000007941 */ /* 0x000fea0003800200 */
.L_x_298:
[----:B------:R-:W-:-:S04]  /*8ed0*/  F2FP.F16.F32.PACK_AB R0, RZ, R0 ;  /* 0x00000000ff00723e */ /* 0x000fc800000000ff */
[----:B------:R-:W-:Y:S01]  /*8ee0*/  PRMT R22, R0, 0x7610, R22 ;  /* 0x0000761000167816 */ /* 0x000fe20000000016 */
[----:B------:R-:W-:Y:S06]  /*8ef0*/  BRA `(.L_x_279) ;  /* 0x0000000000b47947 */ /* 0x000fec0003800000 */
.L_x_291:
        /* <DEDUP_REMOVED lines=12> */
[----:B------:R-:W-:Y:S01]  /*8fc0*/  @!P0 MOV R0, 0x7f800001 ;  /* 0x7f80000100008802 */ /* 0x000fe20000000f00 */
[----:B------:R-:W-:-:S07]  /*8fd0*/  @P0 IMAD.SHL.U32 R0, R2, 0x800000, RZ ;  /* 0x0080000002000824 */ /* 0x000fce00078e00ff */
.L_x_305:
[----:B------:R-:W-:Y:S05]  /*8fe0*/  BSYNC.RECONVERGENT B0 ;  /* 0x0000000000007941 */ /* 0x000fea0003800200 */
.L_x_304:
[----:B------:R-:W-:-:S04]  /*8ff0*/  F2FP.F16.F32.PACK_AB R0, RZ, R0 ;  /* 0x00000000ff00723e */ /* 0x000fc800000000ff */
[----:B------:R-:W-:Y:S01]  /*9000*/  PRMT R22, R0, 0x7610, R22 ;  /* 0x0000761000167816 */ /* 0x000fe20000000016 */
[----:B------:R-:W-:Y:S06]  /*9010*/  BRA `(.L_x_279) ;  /* 0x00000000006c7947 */ /* 0x000fec0003800000 */
.L_x_278:
[----:B------:R-:W-:Y:S01]  /*9020*/  MOV R2, 0x228 ;  /* 0x0000022800027802 */ /* 0x000fe20000000f00 */
[----:B------:R-:W0:Y:S01]  /*9030*/  LDCU.64 UR4, c[0x4][0x218] ;  /* 0x01004300ff0477ac */ /* 0x000e220008000a00 */
[----:B------:R-:W-:Y:S02]  /*9040*/  HFMA2 R12, -RZ, RZ, 0, 5.9604644775390625e-08 ;  /* 0x00000001ff0c7431 */ /* 0x000fe400000001ff */
        /* <DEDUP_REMOVED lines=13> */
.L_x_306:
[----:B------:R-:W-:Y:S01]  /*9120*/  PRMT R22, RZ, 0x7610, R22 ;  /* 0x00007610ff167816 */ /* 0x000fe20000000016 */
[----:B------:R-:W-:Y:S06]  /*9130*/  BRA `(.L_x_279) ;  /* 0x0000000000247947 */ /* 0x000fec0003800000 */
.L_x_303:
[----:B------:R-:W2:Y:S02]  /*9140*/  LDG.E.64 R2, desc[UR36][R2.64] ;  /* 0x0000002402027981 */ /* 0x000ea4000c1e1b00 */
[----:B--2---:R-:W0:Y:S02]  /*9150*/  I2F.U64 R0, R2 ;  /* 0x0000000200007312 */ /* 0x004e240000301000 */
[----:B0-----:R-:W-:-:S04]  /*9160*/  F2FP.F16.F32.PACK_AB R0, RZ, R0 ;  /* 0x00000000ff00723e */ /* 0x001fc800000000ff */
[----:B------:R-:W-:Y:S01]  /*9170*/  PRMT R22, R0, 0x7610, R22 ;  /* 0x0000761000167816 */ /* 0x000fe20000000016 */
[----:B------:R-:W-:Y:S06]  /*9180*/  BRA `(.L_x_279) ;  /* 0x0000000000107947 */ /* 0x000fec0003800000 */
.L_x_302:
[----:B------:R-:W2:Y:S02]  /*9190*/  LDG.E R2, desc[UR36][R2.64] ;  /* 0x0000002402027981 */ /* 0x000ea4000c1e1900 */
[----:B--2---:R-:W-:-:S04]  /*91a0*/  I2FP.F32.U32 R0, R2 ;  /* 0x0000000200007245 */ /* 0x004fc80000201000 */
[----:B------:R-:W-:-:S04]  /*91b0*/  F2FP.F16.F32.PACK_AB R0, RZ, R0 ;  /* 0x00000000ff00723e */ /* 0x000fc800000000ff */
[----:B------:R-:W-:-:S07]  /*91c0*/  PRMT R22, R0, 0x7610, R22 ;  /* 0x0000761000167816 */ /* 0x000fce0000000016 */
.L_x_279:
        /* <DEDUP_REMOVED lines=18> */
.L_x_310:
[----:B------:R-:W2:Y:S02]  /*92f0*/  LDG.E.U8 R2, desc[UR36][R2.64] ;  /* 0x0000002402027981 */ /* 0x000ea4000c1e1100 */
[----:B--2---:R-:W-:-:S04]  /*9300*/  I2FP.F32.U32 R0, R2 ;  /* 0x0000000200007245 */ /* 0x004fc80000201000 */
[----:B------:R-:W-:Y:S01]  /*9310*/  F2FP.F16.F32.PACK_AB R0, RZ, R0 ;  /* 0x00000000ff00723e */ /* 0x000fe200000000ff */
[----:B------:R-:W-:Y:S06]  /*9320*/  BRA `(.L_x_312) ;  /* 0x0000000c007c7947 */ /* 0x000fec0003800000 */
.L_x_309:
        /* <DEDUP_REMOVED lines=10> */
.L_x_314:
[----:B------:R-:W2:Y:S02]  /*93d0*/  LDG.E R2, desc[UR36][R2.64] ;  /* 0x0000002402027981 */ /* 0x000ea4000c1e1900 */
[----:B--2---:R-:W-:-:S04]  /*93e0*/  I2FP.F32.S32 R0, R2 ;  /* 0x0000000200007245 */ /* 0x004fc80000201400 */
[----:B------:R-:W-:Y:S01]  /*93f0*/  F2FP.F16.F32.PACK_AB R0, RZ, R0 ;  /* 0x00000000ff00723e */ /* 0x000fe200000000ff */
[----:B------:R-:W-:Y:S06]  /*9400*/  BRA `(.L_x_312) ;  /* 0x0000000c00447947 */ /* 0x000fec0003800000 */
.L_x_313:
[----:B------:R-:W2:Y:S02]  /*9410*/  LDG.E.U16 R2, desc[UR36][R2.64] ;  /* 0x0000002402027981 */ /* 0x000ea4000c1e1500 */
[----:B--2---:R-:W0:Y:S02]  /*9420*/  I2F.S16 R0, R2 ;  /* 0x0000000200007306 */ /* 0x004e240000101400 */
[----:B0-----:R-:W-:Y:S01]  /*9430*/  F2FP.F16.F32.PACK_AB R0, RZ, R0 ;  /* 0x00000000ff00723e */ /* 0x001fe200000000ff */
[----:B------:R-:W-:Y:S06]  /*9440*/  BRA `(.L_x_312) ;  /* 0x0000000c00347947 */ /* 0x000fec0003800000 */
.L_x_308:
        /* <DEDUP_REMOVED lines=9> */
.L_x_316:
[----:B------:R1:W5:Y:S01]  /*94e0*/  LDG.E.U16 R0, desc[UR36][R2.64] ;  /* 0x0000002402007981 */ /* 0x000362000c1e1500 */
[----:B------:R-:W-:Y:S05]  /*94f0*/  BRA `(.L_x_312) ;  /* 0x0000000c00087947 */ /* 0x000fea0003800000 */
.L_x_315:
        /* <DEDUP_REMOVED lines=9> */
.L_x_318:
[----:B------:R0:W5:Y:S01]  /*9590*/  LDG.E.U16 R0, desc[UR36][R2.64] ;  /* 0x0000002402007981 */ /* 0x000162000c1e1500 */
[----:B------:R-:W-:Y:S05]  /*95a0*/  BRA `(.L_x_312) ;  /* 0x0000000800dc7947 */ /* 0x000fea0003800000 */
.L_x_317:
        /* <DEDUP_REMOVED lines=8> */
.L_x_307:
        /* <DEDUP_REMOVED lines=13> */
.L_x_321:
        /* <DEDUP_REMOVED lines=8> */
.L_x_320:
        /* <DEDUP_REMOVED lines=19> */
[----:B------:R-:W-:Y:S02]  /*98b0*/  SHF.R.S32.HI R5, RZ, 0x8, R5 ;  /* 0x00000008ff057819 */ /* 0x000fe40000011405 */
[----:B------:R-:W-:-:S04]  /*98c0*/  IADD3 R6, PT, PT, R6, 0x3c000000, RZ ;  /* 0x3c00000006067810 */ /* 0x000fc80007ffe0ff */
[----:B------:R-:W-:-:S04]  /*98d0*/  LOP3.LUT R5, R6, 0x7f800000, R5, 0xf8, !PT ;  /* 0x7f80000006057812 */ /* 0x000fc800078ef805 */
[----:B------:R-:W-:-:S04]  /*98e0*/  SEL R5, R5, RZ, P0 ;  /* 0x000000ff05057207 */ /* 0x000fc80000000000 */
[----:B------:R-:W-:-:S04]  /*98f0*/  LOP3.LUT R5, R5, 0x80000000, R0, 0xf8, !PT ;  /* 0x8000000005057812 */ /* 0x000fc800078ef800 */
[----:B------:R-:W-:-:S04]  /*9900*/  F2FP.F16.F32.PACK_AB R5, RZ, R5 ;  /* 0x00000005ff05723e */ /* 0x000fc800000000ff */
[----:B------:R-:W-:Y:S01]  /*9910*/  PRMT R0, R5, 0x7610, R0 ;  /* 0x0000761005007816 */ /* 0x000fe20000000000 */
[----:B------:R-:W-:Y:S06]  /*9920*/  BRA `(.L_x_312) ;  /* 0x0000000400fc7947 */ /* 0x000fec0003800000 */
.L_x_323:
        /* <DEDUP_REMOVED lines=11> */
[----:B------:R-:W-:Y:S01]  /*99e0*/  F2FP.F16.F32.PACK_AB R0, RZ, R0 ;  /* 0x00000000ff00723e */ /* 0x000fe200000000ff */
[----:B------:R-:W-:Y:S06]  /*99f0*/  BRA `(.L_x_312) ;  /* 0x0000000400c87947 */ /* 0x000fec0003800000 */
.L_x_322:
[----:B------:R-:W2:Y:S02]  /*9a00*/  LDG.E.U16 R0, desc[UR36][R2.64] ;  /* 0x0000002402007981 */ /* 0x000ea4000c1e1500 */
[----:B--2---:R-:W-:-:S05]  /*9a10*/  IMAD.U32 R0, R0, 0x10000, RZ ;  /* 0x0001000000007824 */ /* 0x004fca00078e00ff */
[----:B------:R-:W-:Y:S01]  /*9a20*/  F2FP.F16.F32.PACK_AB R0, RZ, R0 ;  /* 0x00000000ff00723e */ /* 0x000fe200000000ff */
[----:B------:R-:W-:Y:S06]  /*9a30*/  BRA `(.L_x_312) ;  /* 0x0000000400b87947 */ /* 0x000fec0003800000 */
.L_x_319:
        /* <DEDUP_REMOVED lines=12> */
.L_x_326:
        /* <DEDUP_REMOVED lines=21> */
.L_x_330:
[----:B------:R-:W-:Y:S05]  /*9c50*/  BSYNC.RECONVERGENT B1 ;  /* 0x0000000000017941 */ /* 0x000fea0003800200 */
.L_x_329:
[----:B------:R-:W-:Y:S01]  /*9c60*/  IMAD.SHL.U32 R0, R0, 0x100000, RZ ;  /* 0x0010000000007824 */ /* 0x000fe200078e00ff */
[----:B------:R-:W-:-:S04]  /*9c70*/  LEA R2, R2, 0x3b800000, 0x17 ;  /* 0x3b80000002027811 */ /* 0x000fc800078eb8ff */
[----:B------:R-:W-:-:S07]  /*9c80*/  LOP3.LUT R0, R2, R0, R7, 0xfe, !PT ;  /* 0x0000000002007212 */ /* 0x000fce00078efe07 */
.L_x_328:
[----:B------:R-:W-:Y:S05]  /*9c90*/  BSYNC.RECONVERGENT B0 ;  /* 0x0000000000007941 */ /* 0x000fea0003800200 */
.L_x_327:
[----:B------:R-:W-:Y:S01]  /*9ca0*/  F2FP.F16.F32.PACK_AB R0, RZ, R0 ;  /* 0x00000000ff00723e */ /* 0x000fe200000000ff */
[----:B------:R-:W-:Y:S06]  /*9cb0*/  BRA `(.L_x_312) ;  /* 0x0000000400187947 */ /* 0x000fec0003800000 */
.L_x_325:
[----:B------:R-:W2:Y:S01]  /*9cc0*/  LDG.E.U8 R3, desc[UR36][R2.64] ;  /* 0x0000002402037981 */ /* 0x000ea2000c1e1100 */
[----:B------:R-:W-:Y:S01]  /*9cd0*/  BSSY.RECONVERGENT B0, `(.L_x_331) ;  /* 0x0000018000007945 */ /* 0x000fe20003800200 */
[----:B------:R-:W-:Y:S02]  /*9ce0*/  MOV R0, RZ ;  /* 0x000000ff00007202 */ /* 0x000fe40000000f00 */
        /* <DEDUP_REMOVED lines=18> */
.L_x_334:
[----:B------:R-:W-:Y:S05]  /*9e10*/  BSYNC.RECONVERGENT B1 ;  /* 0x0000000000017941 */ /* 0x000fea0003800200 */
.L_x_333:
[----:B------:R-:W-:Y:S01]  /*9e20*/  IMAD.SHL.U32 R0, R0, 0x200000, RZ ;  /* 0x0020000000007824 */ /* 0x000fe200078e00ff */
[----:B------:R-:W-:-:S04]  /*9e30*/  LEA R2, R2, 0x37800000, 0x17 ;  /* 0x3780000002027811 */ /* 0x000fc800078eb8ff */
[----:B------:R-:W-:-:S07]  /*9e40*/  LOP3.LUT R0, R2, R0, R7, 0xfe, !PT ;  /* 0x0000000002007212 */ /* 0x000fce00078efe07 */
.L_x_332:
[----:B------:R-:W-:Y:S05]  /*9e50*/  BSYNC.RECONVERGENT B0 ;  /* 0x0000000000007941 */ /* 0x000fea0003800200 */
.L_x_331:
[----:B------:R-:W-:Y:S01]  /*9e60*/  F2FP.F16.F32.PACK_AB R0, RZ, R0 ;  /* 0x00000000ff00723e */ /* 0x000fe200000000ff */
[----:B------:R-:W-:Y:S06]  /*9e70*/  BRA `(.L_x_312) ;  /* 0x0000000000a87947 */ /* 0x000fec0003800000 */
.L_x_324:
        /* <DEDUP_REMOVED lines=14> */
.L_x_338:
[----:B------:R-:W-:Y:S05]  /*9f60*/  BSYNC.RECONVERGENT B0 ;  /* 0x0000000000007941 */ /* 0x000fea0003800200 */
.L_x_337:
[----:B------:R-:W-:Y:S01]  /*9f70*/  F2FP.F16.F32.PACK_AB R0, RZ, R0 ;  /* 0x00000000ff00723e */ /* 0x000fe200000000ff */
[----:B------:R-:W-:Y:S06]  /*9f80*/  BRA `(.L_x_312) ;  /* 0x0000000000647947 */ /* 0x000fec0003800000 */
.L_x_311:
        /* <DEDUP_REMOVED lines=16> */
.L_x_339:
[----:B------:R-:W-:Y:S01]  /*a090*/  PRMT R0, RZ, 0x7610, R0 ;  /* 0x00007610ff007816 */ /* 0x000fe20000000000 */
[----:B------:R-:W-:Y:S06]  /*a0a0*/  BRA `(.L_x_312) ;  /* 0x00000000001c7947 */ /* 0x000fec0003800000 */
.L_x_336:
[----:B------:R-:W2:Y:S02]  /*a0b0*/  LDG.E.64 R2, desc[UR36][R2.64] ;  /* 0x0000002402027981 */ /* 0x000ea4000c1e1b00 */
[----:B--2---:R-:W0:Y:S02]  /*a0c0*/  I2F.U64 R0, R2 ;  /* 0x0000000200007312 */ /* 0x004e240000301000 */
[----:B0-----:R-:W-:Y:S01]  /*a0d0*/  F2FP.F16.F32.PACK_AB R0, RZ, R0 ;  /* 0x00000000ff00723e */ /* 0x001fe200000000ff */
[----:B------:R-:W-:Y:S06]  /*a0e0*/  BRA `(.L_x_312) ;  /* 0x00000000000c7947 */ /* 0x000fec0003800000 */
.L_x_335:
[----:B------:R-:W2:Y:S02]  /*a0f0*/  LDG.E R2, desc[UR36][R2.64] ;  /* 0x0000002402027981 */ /* 0x000ea4000c1e1900 */
[----:B--2---:R-:W-:-:S04]  /*a100*/  I2FP.F32.U32 R0, R2 ;  /* 0x0000000200007245 */ /* 0x004fc80000201000 */
[----:B------:R-:W-:-:S07]  /*a110*/  F2FP.F16.F32.PACK_AB R0, RZ, R0 ;  /* 0x00000000ff00723e */ /* 0x000fce00000000ff */
.L_x_312:
[----:B01----:R-:W0:Y:S01]  /*a120*/  LDC.U16 R2, c[0x0][0x668] ;  /* 0x00019a00ff027b82 */ /* 0x003e220000000400 */
[----:B-----5:R-:W-:Y:S01]  /*a130*/  HADD2.F32 R18, -RZ, R18.H0_H0 ;  /* 0x20000012ff127230 */ /* 0x020fe20000004100 */
[----:B------:R-:W1:Y:S01]  /*a140*/  LDCU.64 UR4, c[0x0][0x648] ;  /* 0x0000c900ff0477ac */ /* 0x000e620008000a00 */
[----:B------:R-:W-:Y:S01]  /*a150*/  HADD2.F32 R22, -RZ, R22.H0_H0 ;  /* 0x20000016ff167230 */ /* 0x000fe20000004100 */
[----:B------:R-:W-:-:S04]  /*a160*/  ULOP3.LUT UR6, UR39, 0xff, URZ, 0xc0, !UPT ;  /* 0x000000ff27067892 */ /* 0x000fc8000f8ec0ff */
[----:B------:R-:W2:Y:S01]  /*a170*/  LDC.U16 R4, c[0x0][0x66a] ;  /* 0x00019a80ff047b82 */ /* 0x000ea20000000400 */
[----:B------:R-:W-:Y:S01]  /*a180*/  UISETP.GT.AND UP0, UPT, UR6, 0x9, UPT ;  /* 0x000000090600788c */ /* 0x000fe2000bf04270 */
[----:B0-----:R-:W-:Y:S01]  /*a190*/  HADD2.F32 R3, -RZ, R2.H0_H0 ;  /* 0x20000002ff037230 */ /* 0x001fe20000004100 */
[----:B-1----:R-:W-:-:S04]  /*a1a0*/  IADD3 R2, P0, PT, R16, UR4, RZ ;  /* 0x0000000410027c10 */ /* 0x002fc8000ff1e0ff */
[----:B------:R-:W-:Y:S01]  /*a1b0*/  FMUL.FTZ R18, R3, R18 ;  /* 0x0000001203127220 */ /* 0x000fe20000410000 */
[----:B--2---:R-:W-:-:S05]  /*a1c0*/  HADD2.F32 R5, -RZ, R4.H0_H0 ;  /* 0x20000004ff057230 */ /* 0x004fca0000004100 */
[----:B------:R-:W-:-:S05]  /*a1d0*/  FMUL.FTZ R3, R5, R22 ;  /* 0x0000001605037220 */ /* 0x000fca0000410000 */
[----:B------:R-:W-:Y:S01]  /*a1e0*/  F2FP.F16.F32.PACK_AB R18, R3, R18 ;  /* 0x000000120312723e */ /* 0x000fe200000000ff */
[----:B------:R-:W-:-:S04]  /*a1f0*/  HADD2.F32 R3, -RZ, R0.H0_H0 ;  /* 0x20000000ff037230 */ /* 0x000fc80000004100 */
[--C-:B------:R-:W-:Y:S02]  /*a200*/  HADD2.F32 R0, -RZ, R18.reuse.H1_H1 ;  /* 0x30000012ff007230 */ /* 0x100fe40000004100 */
[----:B------:R-:W-:-:S03]  /*a210*/  HADD2.F32 R18, -RZ, R18.H0_H0 ;  /* 0x20000012ff127230 */ /* 0x000fc60000004100 */
[----:B------:R-:W-:-:S05]  /*a220*/  FMUL.FTZ R0, R0, R3 ;  /* 0x0000000300007220 */ /* 0x000fca0000410000 */
        /* <DEDUP_REMOVED lines=18> */
.L_x_343:
[----:B------:R-:W-:-:S06]  /*a350*/  HADD2.F32 R5, -RZ, R18.H0_H0 ;  /* 0x20000012ff057230 */ /* 0x000fcc0000004100 */
[----:B------:R-:W0:Y:S02]  /*a360*/  F2I.S64.TRUNC R4, R5 ;  /* 0x0000000500047311 */ /* 0x000e24000020d900 */
[----:B0-----:R0:W-:Y:S01]  /*a370*/  STG.E.U8 desc[UR36][R2.64], R4 ;  /* 0x0000000402007986 */ /* 0x0011e2000c101124 */
[----:B------:R-:W-:Y:S05]  /*a380*/  BRA `(.L_x_345) ;  /* 0x0000000c006c7947 */ /* 0x000fea0003800000 */
.L_x_342:
        /* <DEDUP_REMOVED lines=10> */
.L_x_347:
[----:B------:R-:W-:-:S04]  /*a430*/  HADD2.F32 R18, -RZ, R18.H0_H0 ;  /* 0x20000012ff127230 */ /* 0x000fc80000004100 */
[----:B------:R-:W0:Y:S02]  /*a440*/  F2I.FTZ.TRUNC.NTZ R5, R18 ;  /* 0x0000001200057305 */ /* 0x000e24000021f100 */
[----:B0-----:R0:W-:Y:S01]  /*a450*/  STG.E desc[UR36][R2.64], R5 ;  /* 0x0000000502007986 */ /* 0x0011e2000c101924 */
[----:B------:R-:W-:Y:S05]  /*a460*/  BRA `(.L_x_345) ;  /* 0x0000000c00347947 */ /* 0x000fea0003800000 */
.L_x_346:
[----:B------:R-:W-:-:S04]  /*a470*/  HADD2.F32 R18, -RZ, R18.H0_H0 ;  /* 0x20000012ff127230 */ /* 0x000fc80000004100 */
[----:B------:R-:W0:Y:S02]  /*a480*/  F2I.FTZ.TRUNC.NTZ R5, R18 ;  /* 0x0000001200057305 */ /* 0x000e24000021f100 */
[----:B0-----:R0:W-:Y:S01]  /*a490*/  STG.E.U16 desc[UR36][R2.64], R5 ;  /* 0x0000000502007986 */ /* 0x0011e2000c101524 */
[----:B------:R-:W-:Y:S05]  /*a4a0*/  BRA `(.L_x_345) ;  /* 0x0000000c00247947 */ /* 0x000fea0003800000 */
.L_x_341:
        /* <DEDUP_REMOVED lines=9> */
.L_x_349:
[----:B------:R0:W-:Y:S01]  /*a540*/  STG.E.U16 desc[UR36][R2.64], R18 ;  /* 0x0000001202007986 */ /* 0x0001e2000c101524 */
[----:B------:R-:W-:Y:S05]  /*a550*/  BRA `(.L_x_345) ;  /* 0x0000000800f87947 */ /* 0x000fea0003800000 */
.L_x_348:
[----:B------:R-:W-:-:S09]  /*a560*/  UISETP.NE.AND UP0, UPT, UR6, 0x7, UPT ;  /* 0x000000070600788c */ /* 0x000fd2000bf05270 */
[----:B------:R-:W-:Y:S05]  /*a570*/  BRA.U !UP0, `(.L_x_350) ;  /* 0x0000000108347547 */ /* 0x000fea000b800000 */
[----:B------:R-:W-:-:S09]  /*a580*/  UISETP.NE.AND UP0, UPT, UR6, 0x8, UPT ;  /* 0x000000080600788c */ /* 0x000fd2000bf05270 */
[----:B------:R-:W-:Y:S05]  /*a590*/  BRA.U !UP0, `(.L_x_351) ;  /* 0x0000000108187547 */ /* 0x000fea000b800000 */
[----:B------:R-:W-:-:S09]  /*a5a0*/  UISETP.NE.AND UP0, UPT, UR6, 0x9, UPT ;  /* 0x000000090600788c */ /* 0x000fd2000bf05270 */
[----:B------:R-:W-:Y:S05]  /*a5b0*/  BRA.U UP0, `(.L_x_344) ;  /* 0x0000000500fc7547 */ /* 0x000fea000b800000 */
[----:B------:R-:W-:Y:S02]  /*a5c0*/  HFMA2 R19, -RZ, RZ, 0, 0 ;  /* 0x00000000ff137431 */ /* 0x000fe400000001ff */
[----:B------:R-:W-:-:S05]  /*a5d0*/  HADD2.F32 R18, -RZ, R18.H0_H0 ;  /* 0x20000012ff127230 */ /* 0x000fca0000004100 */
[----:B------:R0:W-:Y:S01]  /*a5e0*/  STG.E.64 desc[UR36][R2.64], R18 ;  /* 0x0000001202007986 */ /* 0x0001e2000c101b24 */
[----:B------:R-:W-:Y:S05]  /*a5f0*/  BRA `(.L_x_345) ;  /* 0x0000000800d07947 */ /* 0x000fea0003800000 */
.L_x_351:
[----:B------:R-:W-:-:S05]  /*a600*/  HADD2.F32 R0, -RZ, R18.H0_H0 ;  /* 0x20000012ff007230 */ /* 0x000fca0000004100 */
[----:B------:R-:W-:-:S04]  /*a610*/  F2FP.F16.F32.PACK_AB R0, RZ, R0 ;  /* 0x00000000ff00723e */ /* 0x000fc800000000ff */
[----:B------:R-:W-:-:S05]  /*a620*/  PRMT R0, R0, 0x5410, RZ ;  /* 0x0000541000007816 */ /* 0x000fca00000000ff */
[----:B------:R0:W-:Y:S01]  /*a630*/  STG.E desc[UR36][R2.64], R0 ;  /* 0x0000000002007986 */ /* 0x0001e2000c101924 */
[----:B------:R-:W-:Y:S05]  /*a640*/  BRA `(.L_x_345) ;  /* 0x0000000800bc7947 */ /* 0x000fea0003800000 */
.L_x_350:
[----:B------:R-:W-:-:S05]  /*a650*/  HADD2.F32 R4, -RZ, R18.H0_H0 ;  /* 0x20000012ff047230 */ /* 0x000fca0000004100 */
[----:B------:R-:W-:-:S06]  /*a660*/  FMUL.FTZ R4, R4, 1 ;  /* 0x3f80000004047820 */ /* 0x000fcc0000410000 */
[----:B------:R-:W0:Y:S02]  /*a670*/  F2F.F64.F32 R4, R4 ;  /* 0x0000000400047310 */ /* 0x000e240000201800 */
[----:B0-----:R0:W-:Y:S01]  /*a680*/  STG.E.64 desc[UR36][R2.64], R4 ;  /* 0x0000000402007986 */ /* 0x0011e2000c101b24 */
[----:B------:R-:W-:Y:S05]  /*a690*/  BRA `(.L_x_345) ;  /* 0x0000000800a87947 */ /* 0x000fea0003800000 */
.L_x_340:
[----:B------:R-:W-:-:S09]  /*a6a0*/  UISETP.GT.AND UP0, UPT, UR6, 0x18, UPT ;  /* 0x000000180600788c */ /* 0x000fd2000bf04270 */
[----:B------:R-:W-:Y:S05]  /*a6b0*/  BRA.U !UP0, `(.L_x_352) ;  /* 0x0000000508607547 */ /* 0x000fea000b800000 */
        /* <DEDUP_REMOVED lines=12> */
.L_x_355:
[----:B------:R-:W-:Y:S01]  /*a780*/  HADD2.F32 R5, -RZ, R18.H0_H0 ;  /* 0x20000012ff057230 */ /* 0x000fe20000004100 */
[----:B------:R-:W-:Y:S01]  /*a790*/  BSSY.RECONVERGENT B0, `(.L_x_356) ;  /* 0x0000013000007945 */ /* 0x000fe20003800200 */
[----:B------:R-:W-:-:S03]  /*a7a0*/  IMAD.MOV.U32 R0, RZ, RZ, 0x80 ;  /* 0x00000080ff007424 */ /* 0x000fc600078e00ff */
[----:B------:R-:W-:-:S04]  /*a7b0*/  LOP3.LUT R4, R5, 0x7fffffff, RZ, 0xc0, !PT ;  /* 0x7fffffff05047812 */ /* 0x000fc800078ec0ff */
[----:B------:R-:W-:-:S13]  /*a7c0*/  ISETP.GT.U32.AND P0, PT, R4, 0x437fffff, PT ;  /* 0x437fffff0400780c */ /* 0x000fda0003f04070 */
[----:B------:R-:W-:Y:S05]  /*a7d0*/  @P0 BRA `(.L_x_357) ;  /* 0x0000000000380947 */ /* 0x000fea0003800000 */
[----:B------:R-:W-:-:S13]  /*a7e0*/  ISETP.GE.U32.AND P0, PT, R4, 0x3c000000, PT ;  /* 0x3c0000000400780c */ /* 0x000fda0003f06070 */
[----:B------:R-:W-:-:S04]  /*a7f0*/  @P0 SHF.R.U32.HI R0, RZ, 0x14, R5 ;  /* 0x00000014ff000819 */ /* 0x000fc80000011605 */
[----:B------:R-:W-:-:S04]  /*a800*/  @P0 LOP3.LUT R0, R0, 0x1, RZ, 0xc0, !PT ;  /* 0x0000000100000812 */ /* 0x000fc800078ec0ff */
[----:B------:R-:W-:-:S04]  /*a810*/  @P0 IADD3 R0, PT, PT, R5, 0x487ffff, R0 ;  /* 0x0487ffff05000810 */ /* 0x000fc80007ffe000 */
[----:B------:R-:W-:-:S04]  /*a820*/  @P0 SHF.R.U32.HI R0, RZ, 0x14, R0 ;  /* 0x00000014ff000819 */ /* 0x000fc80000011600 */
[----:B------:R-:W-:Y:S01]  /*a830*/  @P0 LOP3.LUT R0, R0, 0xff, RZ, 0xc0, !PT ;  /* 0x000000ff00000812 */ /* 0x000fe200078ec0ff */
[----:B------:R-:W-:Y:S06]  /*a840*/  @P0 BRA `(.L_x_358) ;  /* 0x0000000000140947 */ /* 0x000fec0003800000 */
[----:B------:R-:W-:-:S05]  /*a850*/  FADD.FTZ R0, R4, 8192 ;  /* 0x4600000004007421 */ /* 0x000fca0000010000 */
[----:B------:R-:W-:Y:S02]  /*a860*/  LOP3.LUT P0, R4, R0, 0xff, RZ, 0xc0, !PT ;  /* 0x000000ff00047812 */ /* 0x000fe4000780c0ff */
[----:B------:R-:W-:-:S11]  /*a870*/  PRMT R0, RZ, 0x7610, R0 ;  /* 0x00007610ff007816 */ /* 0x000fd60000000000 */
[----:B------:R-:W-:Y:S05]  /*a880*/  @!P0 BRA `(.L_x_357) ;  /* 0x00000000000c8947 */ /* 0x000fea0003800000 */
[----:B------:R-:W-:-:S07]  /*a890*/  IMAD.MOV.U32 R0, RZ, RZ, R4 ;  /* 0x000000ffff007224 */ /* 0x000fce00078e0004 */
.L_x_358:
[----:B------:R-:W-:-:S04]  /*a8a0*/  SHF.R.U32.HI R5, RZ, 0x18, R5 ;  /* 0x00000018ff057819 */ /* 0x000fc80000011605 */
[----:B------:R-:W-:-:S07]  /*a8b0*/  LOP3.LUT R0, R0, 0x80, R5, 0xf8, !PT ;  /* 0x0000008000007812 */ /* 0x000fce00078ef805 */
.L_x_357:
[----:B------:R-:W-:Y:S05]  /*a8c0*/  BSYNC.RECONVERGENT B0 ;  /* 0x0000000000007941 */ /* 0x000fea0003800200 */
.L_x_356:
[----:B------:R0:W-:Y:S01]  /*a8d0*/  STG.E.U8 desc[UR36][R2.64], R0 ;  /* 0x0000000002007986 */ /* 0x0001e2000c101124 */
[----:B------:R-:W-:Y:S05]  /*a8e0*/  BRA `(.L_x_345) ;  /* 0x0000000800147947 */ /* 0x000fea0003800000 */
.L_x_354:
        /* <DEDUP_REMOVED lines=18> */
.L_x_361:
[----:B------:R-:W-:-:S04]  /*aa10*/  SHF.R.U32.HI R5, RZ, 0x18, R5 ;  /* 0x00000018ff057819 */ /* 0x000fc80000011605 */
[----:B------:R-:W-:-:S07]  /*aa20*/  LOP3.LUT R0, R0, 0x80, R5, 0xf8, !PT ;  /* 0x0000008000007812 */ /* 0x000fce00078ef805 */
.L_x_360:
[----:B------:R-:W-:Y:S05]  /*aa30*/  BSYNC.RECONVERGENT B0 ;  /* 0x0000000000007941 */ /* 0x000fea0003800200 */
.L_x_359:
[----:B------:R0:W-:Y:S01]  /*aa40*/  STG.E.U8 desc[UR36][R2.64], R0 ;  /* 0x0000000002007986 */ /* 0x0001e2000c101124 */
[----:B------:R-:W-:Y:S05]  /*aa50*/  BRA `(.L_x_345) ;  /* 0x0000000400b87947 */ /* 0x000fea0003800000 */
.L_x_353:
[----:B------:R-:W-:-:S09]  /*aa60*/  UISETP.NE.AND UP0, UPT, UR6, 0x1c, UPT ;  /* 0x0000001c0600788c */ /* 0x000fd2000bf05270 */
[----:B------:R-:W-:Y:S05]  /*aa70*/  BRA.U !UP0, `(.L_x_362) ;  /* 0x0000000108607547 */ /* 0x000fea000b800000 */
[----:B------:R-:W-:-:S09]  /*aa80*/  UISETP.NE.AND UP0, UPT, UR6, 0x1d, UPT ;  /* 0x0000001d0600788c */ /* 0x000fd2000bf05270 */
[----:B------:R-:W-:Y:S05]  /*aa90*/  BRA.U !UP0, `(.L_x_363) ;  /* 0x0000000108487547 */ /* 0x000fea000b800000 */
[----:B------:R-:W-:-:S09]  /*aaa0*/  UISETP.NE.AND UP0, UPT, UR6, 0x2c, UPT ;  /* 0x0000002c0600788c */ /* 0x000fd2000bf05270 */
[----:B------:R-:W-:Y:S05]  /*aab0*/  BRA.U UP0, `(.L_x_344) ;  /* 0x0000000100bc7547 */ /* 0x000fea000b800000 */
        /* <DEDUP_REMOVED lines=8> */
[----:B------:R-:W-:Y:S01]  /*ab40*/  @P1 ISETP.EQ.U32.AND P2, PT, R0, 0x1, P0 ;  /* 0x000000010000180c */ /* 0x000fe20000742070 */
[----:B------:R-:W-:Y:S01]  /*ab50*/  @P1 VIADD R0, R6, 0x1 ;  /* 0x0000000106001836 */ /* 0x000fe20000000000 */
[----:B------:R-:W-:Y:S02]  /*ab60*/  PLOP3.LUT P0, PT, PT, PT, PT, 0x80, 0x8 ;  /* 0x000000000008781c */ /* 0x000fe40003f0f070 */
[----:B------:R-:W-:-:S13]  /*ab70*/  @P1 PLOP3.LUT P0, PT, P2, PT, PT, 0x80, 0x8 ;  /* 0x000000000008181c */ /* 0x000fda000170f070 */
[----:B------:R-:W-:-:S04]  /*ab80*/  @!P0 IMAD.MOV R0, RZ, RZ, R6 ;  /* 0x000000ffff008224 */ /* 0x000fc800078e0206 */
[----:B------:R-:W-:-:S05]  /*ab90*/  @P1 IMAD.MOV.U32 R5, RZ, RZ, R0 ;  /* 0x000000ffff051224 */ /* 0x000fca00078e0000 */
[----:B------:R0:W-:Y:S01]  /*aba0*/  STG.E.U8 desc[UR36][R2.64], R5 ;  /* 0x0000000502007986 */ /* 0x0001e2000c101124 */
[----:B------:R-:W-:Y:S05]  /*abb0*/  BRA `(.L_x_345) ;  /* 0x0000000400607947 */ /* 0x000fea0003800000 */
.L_x_363:
[----:B------:R-:W-:-:S06]  /*abc0*/  HADD2.F32 R4, -RZ, R18.H0_H0 ;  /* 0x20000012ff047230 */ /* 0x000fcc0000004100 */
[----:B------:R-:W0:Y:S02]  /*abd0*/  F2I.U64.TRUNC R4, R4 ;  /* 0x0000000400047311 */ /* 0x000e24000020d800 */
[----:B0-----:R0:W-:Y:S01]  /*abe0*/  STG.E.64 desc[UR36][R2.64], R4 ;  /* 0x0000000402007986 */ /* 0x0011e2000c101b24 */
[----:B------:R-:W-:Y:S05]  /*abf0*/  BRA `(.L_x_345) ;  /* 0x0000000400507947 */ /* 0x000fea0003800000 */
.L_x_362:
[----:B------:R-:W-:-:S04]  /*ac00*/  HADD2.F32 R18, -RZ, R18.H0_H0 ;  /* 0x20000012ff127230 */ /* 0x000fc80000004100 */
[----:B------:R-:W0:Y:S02]  /*ac10*/  F2I.FTZ.U32.TRUNC.NTZ R5, R18 ;  /* 0x0000001200057305 */ /* 0x000e24000021f000 */
[----:B0-----:R0:W-:Y:S01]  /*ac20*/  STG.E desc[UR36][R2.64], R5 ;  /* 0x0000000502007986 */ /* 0x0011e2000c101924 */
[----:B------:R-:W-:Y:S05]  /*ac30*/  BRA `(.L_x_345) ;  /* 0x0000000400407947 */ /* 0x000fea0003800000 */
.L_x_352:
        /* <DEDUP_REMOVED lines=11> */
.L_x_365:
[----:B------:R-:W-:Y:S01]  /*acf0*/  HADD2.F32 R18, -RZ, R18.H0_H0 ;  /* 0x20000012ff127230 */ /* 0x000fe20000004100 */
[----:B------:R-:W-:-:S04]  /*ad00*/  CS2R R6, SRZ ;  /* 0x0000000000067805 */ /* 0x000fc8000001ff00 */
[----:B------:R-:W-:-:S06]  /*ad10*/  FMUL.FTZ R4, R18, 1 ;  /* 0x3f80000012047820 */ /* 0x000fcc0000410000 */
[----:B------:R-:W0:Y:S02]  /*ad20*/  F2F.F64.F32 R4, R4 ;  /* 0x0000000400047310 */ /* 0x000e240000201800 */
[----:B0-----:R1:W-:Y:S01]  /*ad30*/  STG.E.128 desc[UR36][R2.64], R4 ;  /* 0x0000000402007986 */ /* 0x0013e2000c101d24 */
[----:B------:R-:W-:Y:S05]  /*ad40*/  BRA `(.L_x_345) ;  /* 0x0000000000fc7947 */ /* 0x000fea0003800000 */
.L_x_364:
[----:B------:R-:W-:-:S09]  /*ad50*/  UISETP.NE.AND UP0, UPT, UR6, 0xf, UPT ;  /* 0x0000000f0600788c */ /* 0x000fd2000bf05270 */
[----:B------:R-:W-:Y:S05]  /*ad60*/  BRA.U !UP0, `(.L_x_366) ;  /* 0x0000000108e87547 */ /* 0x000fea000b800000 */
[----:B------:R-:W-:-:S09]  /*ad70*/  UISETP.NE.AND UP0, UPT, UR6, 0x17, UPT ;  /* 0x000000170600788c */ /* 0x000fd2000bf05270 */
[----:B------:R-:W-:Y:S05]  /*ad80*/  BRA.U !UP0, `(.L_x_367) ;  /* 0x0000000108907547 */ /* 0x000fea000b800000 */
[----:B------:R-:W-:-:S09]  /*ad90*/  UISETP.NE.AND UP0, UPT, UR6, 0x18, UPT ;  /* 0x000000180600788c */ /* 0x000fd2000bf05270 */
[----:B------:R-:W-:Y:S05]  /*ada0*/  BRA.U !UP0, `(.L_x_368) ;  /* 0x0000000108447547 */ /* 0x000fea000b800000 */
.L_x_344:
        /* <DEDUP_REMOVED lines=16> */
.L_x_369:
[----:B------:R-:W-:Y:S05]  /*aeb0*/  BRA `(.L_x_345) ;  /* 0x0000000000a07947 */ /* 0x000fea0003800000 */
.L_x_368:
[----:B------:R-:W-:Y:S01]  /*aec0*/  HADD2.F32 R7, -RZ, R18.H0_H0 ;  /* 0x20000012ff077230 */ /* 0x000fe20000004100 */
[----:B------:R-:W-:Y:S01]  /*aed0*/  BSSY.RECONVERGENT B0, `(.L_x_370) ;  /* 0x000000c000007945 */ /* 0x000fe20003800200 */
[----:B------:R-:W-:-:S03]  /*aee0*/  HFMA2 R0, -RZ, RZ, 0, 7.569789886474609375e-06 ;  /* 0x0000007fff007431 */ /* 0x000fc600000001ff */
[----:B------:R-:W-:Y:S02]  /*aef0*/  LOP3.LUT R4, R7, 0x7fffffff, RZ, 0xc0, !PT ;  /* 0x7fffffff07047812 */ /* 0x000fe400078ec0ff */
[----:B------:R-:W-:Y:S02]  /*af00*/  SHF.R.U32.HI R5, RZ, 0x18, R7 ;  /* 0x00000018ff057819 */ /* 0x000fe40000011607 */
[----:B------:R-:W-:-:S13]  /*af10*/  ISETP.GT.U32.AND P0, PT, R4, 0x43efffff, PT ;  /* 0x43efffff0400780c */ /* 0x000fda0003f04070 */
[----:B------:R-:W-:Y:S05]  /*af20*/  @P0 BRA `(.L_x_371) ;  /* 0x0000000000180947 */ /* 0x000fea0003800000 */
[----:B------:R-:W-:-:S13]  /*af30*/  ISETP.GE.U32.AND P0, PT, R4, 0x3c800000, PT ;  /* 0x3c8000000400780c */ /* 0x000fda0003f06070 */
[----:B------:R-:W-:-:S04]  /*af40*/  @P0 SHF.R.U32.HI R0, RZ, 0x14, R7 ;  /* 0x00000014ff000819 */ /* 0x000fc80000011607 */
[----:B------:R-:W-:-:S04]  /*af50*/  @P0 LOP3.LUT R0, R0, 0x1, RZ, 0xc0, !PT ;  /* 0x0000000100000812 */ /* 0x000fc800078ec0ff */
[----:B------:R-:W-:-:S04]  /*af60*/  @P0 IADD3 R0, PT, PT, R7, 0x407ffff, R0 ;  /* 0x0407ffff07000810 */ /* 0x000fc80007ffe000 */
[----:B------:R-:W-:Y:S01]  /*af70*/  @P0 SHF.R.U32.HI R0, RZ, 0x14, R0 ;  /* 0x00000014ff000819 */ /* 0x000fe20000011600 */
[----:B------:R-:W-:-:S07]  /*af80*/  @!P0 FADD.FTZ R0, R4, 16384 ;  /* 0x4680000004008421 */ /* 0x000fce0000010000 */
.L_x_371:
[----:B------:R-:W-:Y:S05]  /*af90*/  BSYNC.RECONVERGENT B0 ;  /* 0x0000000000007941 */ /* 0x000fea0003800200 */
.L_x_370:
[----:B------:R-:W-:-:S05]  /*afa0*/  LOP3.LUT R5, R0, 0x80, R5, 0xf8, !PT ;  /* 0x0000008000057812 */ /* 0x000fca00078ef805 */
[----:B------:R3:W-:Y:S01]  /*afb0*/  STG.E.U8 desc[UR36][R2.64], R5 ;  /* 0x0000000502007986 */ /* 0x0007e2000c101124 */
[----:B------:R-:W-:Y:S05]  /*afc0*/  BRA `(.L_x_345) ;  /* 0x00000000005c7947 */ /* 0x000fea0003800000 */
.L_x_367:
[----:B------:R-:W-:Y:S01]  /*afd0*/  HADD2.F32 R5, -RZ, R18.H0_H0 ;  /* 0x20000012ff057230 */ /* 0x000fe20000004100 */
[----:B------:R-:W-:Y:S04]  /*afe0*/  BSSY.RECONVERGENT B0, `(.L_x_372) ;  /* 0x000000e000007945 */ /* 0x000fe80003800200 */
[----:B------:R-:W-:-:S04]  /*aff0*/  LOP3.LUT R4, R5, 0x7fffffff, RZ, 0xc0, !PT ;  /* 0x7fffffff05047812 */ /* 0x000fc800078ec0ff */
[----:B------:R-:W-:-:S13]  /*b000*/  ISETP.GT.U32.AND P0, PT, R4, 0x477fffff, PT ;  /* 0x477fffff0400780c */ /* 0x000fda0003f04070 */
[----:B------:R-:W-:Y:S05]  /*b010*/  @P0 BRA `(.L_x_373) ;  /* 0x00000000001c0947 */ /* 0x000fea0003800000 */
[----:B------:R-:W-:-:S13]  /*b020*/  ISETP.GE.U32.AND P0, PT, R4, 0x38800000, PT ;  /* 0x388000000400780c */ /* 0x000fda0003f06070 */
[----:B------:R-:W-:-:S04]  /*b030*/  @P0 SHF.R.U32.HI R0, RZ, 0x15, R5 ;  /* 0x00000015ff000819 */ /* 0x000fc80000011605 */
[----:B------:R-:W-:-:S04]  /*b040*/  @P0 LOP3.LUT R0, R0, 0x1, RZ, 0xc0, !PT ;  /* 0x0000000100000812 */ /* 0x000fc800078ec0ff */
[----:B------:R-:W-:-:S04]  /*b050*/  @P0 IADD3 R0, PT, PT, R5, 0x80fffff, R0 ;  /* 0x080fffff05000810 */ /* 0x000fc80007ffe000 */
[----:B------:R-:W-:Y:S01]  /*b060*/  @P0 SHF.R.U32.HI R0, RZ, 0x15, R0 ;  /* 0x00000015ff000819 */ /* 0x000fe20000011600 */
[----:B------:R-:W-:Y:S01]  /*b070*/  @!P0 FADD.FTZ R0, R4, 128 ;  /* 0x4300000004008421 */ /* 0x000fe20000010000 */
[----:B------:R-:W-:Y:S06]  /*b080*/  BRA `(.L_x_374) ;  /* 0x00000000000c7947 */ /* 0x000fec0003800000 */
.L_x_373:
[----:B------:R-:W-:Y:S01]  /*b090*/  IMAD.MOV.U32 R0, RZ, RZ, 0x7f ;  /* 0x0000007fff007424 */ /* 0x000fe200078e00ff */
[----:B------:R-:W-:-:S04]  /*b0a0*/  ISETP.GT.U32.AND P0, PT, R4, 0x7f800000, PT ;  /* 0x7f8000000400780c */ /* 0x000fc80003f04070 */
[----:B------:R-:W-:-:S09]  /*b0b0*/  SEL R0, R0, 0x7c, P0 ;  /* 0x0000007c00007807 */ /* 0x000fd20000000000 */
.L_x_374:
[----:B------:R-:W-:Y:S05]  /*b0c0*/  BSYNC.RECONVERGENT B0 ;  /* 0x0000000000007941 */ /* 0x000fea0003800200 */
.L_x_372:
[----:B------:R-:W-:-:S04]  /*b0d0*/  SHF.R.U32.HI R5, RZ, 0x18, R5 ;  /* 0x00000018ff057819 */ /* 0x000fc80000011605 */
[----:B------:R-:W-:-:S05]  /*b0e0*/  LOP3.LUT R5, R0, 0x80, R5, 0xf8, !PT ;  /* 0x0000008000057812 */ /* 0x000fca00078ef805 */
[----:B------:R2:W-:Y:S01]  /*b0f0*/  STG.E.U8 desc[UR36][R2.64], R5 ;  /* 0x0000000502007986 */ /* 0x0005e2000c101124 */
[----:B------:R-:W-:Y:S05]  /*b100*/  BRA `(.L_x_345) ;  /* 0x00000000000c7947 */ /* 0x000fea0003800000 */
.L_x_366:
[----:B------:R-:W-:-:S05]  /*b110*/  HADD2.F32 R0, -RZ, R18.H0_H0 ;  /* 0x20000012ff007230 */ /* 0x000fca0000004100 */
[----:B------:R-:W-:-:S05]  /*b120*/  F2FP.BF16.F32.PACK_AB R0, RZ, R0 ;  /* 0x00000000ff00723e */ /* 0x000fca00000010ff */
[----:B------:R4:W-:Y:S02]  /*b130*/  STG.E.U16 desc[UR36][R2.64], R0 ;  /* 0x0000000002007986 */ /* 0x0009e4000c101524 */
.L_x_345:
[----:B------:R-:W-:-:S07]  /*b140*/  VIADD R17, R17, 0x80 ;  /* 0x0000008011117836 */ /* 0x000fce0000000000 */
.L_x_239:
[----:B------:R-:W-:Y:S05]  /*b150*/  BSYNC.RECONVERGENT B6 ;  /* 0x0000000000067941 */ /* 0x000fea0003800200 */
.L_x_238:
[----:B------:R-:W5:Y:S01]  /*b160*/  LDCU UR4, c[0x0][0x380] ;  /* 0x00007000ff0477ac */ /* 0x000f620008000800 */
[----:B------:R-:W-:Y:S01]  /*b170*/  BSSY.RECONVERGENT B6, `(.L_x_375) ;  /* 0x0000581000067945 */ /* 0x000fe20003800200 */
[----:B-----5:R-:W-:-:S13]  /*b180*/  ISETP.GE.AND P0, PT, R17, UR4, PT ;  /* 0x0000000411007c0c */ /* 0x020fda000bf06270 */
[----:B------:R-:W-:Y:S05]  /*b190*/  @P0 BRA `(.L_x_376) ;  /* 0x0000005400f80947 */ /* 0x000fea0003800000 */
[----:B------:R-:W5:Y:S01]  /*b1a0*/  LDCU UR4, c[0x0][0x388] ;  /* 0x00007100ff0477ac */ /* 0x000f620008000800 */
[----:B0-----:R-:W-:Y:S02]  /*b1b0*/  IMAD.MOV.U32 R19, RZ, RZ, RZ ;  /* 0x000000ffff137224 */ /* 0x001fe400078e00ff */
[----:B------:R-:W-:Y:S02]  /*b1c0*/  IMAD.MOV.U32 R22, RZ, RZ, RZ ;  /* 0x000000ffff167224 */ /* 0x000fe400078e00ff */
[----:B---34-:R-:W-:Y:S02]  /*b1d0*/  IMAD.MOV.U32 R0, RZ, RZ, RZ ;  /* 0x000000ffff007224 */ /* 0x018fe400078e00ff */
[----:B------:R-:W-:Y:S01]  /*b1e0*/  IMAD.MOV.U32 R16, RZ, RZ, RZ ;  /* 0x000000ffff107224 */ /* 0x000fe200078e00ff */
[----:B-----5:R-:W-:-:S09]  /*b1f0*/  UISETP.NE.AND UP0, UPT, UR4, URZ, UPT ;  /* 0x000000ff0400728c */ /* 0x020fd2000bf05270 */
[----:B------:R-:W-:Y:S05]  /*b200*/  BRA.U !UP0, `(.L_x_377) ;  /* 0x0000001508d47547 */ /* 0x000fea000b800000 */
[----:B------:R-:W1:Y:S01]  /*b210*/  LDCU.64 UR4, c[0x0][0x390] ;  /* 0x00007200ff0477ac */ /* 0x000e620008000a00 */
[----:B------:R-:W-:Y:S01]  /*b220*/  IMAD.MOV.U32 R16, RZ, RZ, RZ ;  /* 0x000000ffff107224 */ /* 0x000fe200078e00ff */
[----:B------:R-:W0:Y:S01]  /*b230*/  LDCU UR6, c[0x0][0x38c] ;  /* 0x00007180ff0677ac */ /* 0x000e220008000800 */
[----:B------:R-:W3:Y:S01]  /*b240*/  LDCU.64 UR8, c[0x0][0x4b8] ;  /* 0x00009700ff0877ac */ /* 0x000ee20008000a00 */
[----:B------:R-:W4:Y:S01]  /*b250*/  LDCU.64 UR10, c[0x0][0x4c0] ;  /* 0x00009800ff0a77ac */ /* 0x000f220008000a00 */
[----:B------:R-:W-:Y:S01]  /*b260*/  UISETP.NE.AND UP0, UPT, UR44, URZ, UPT ;  /* 0x000000ff2c00728c */ /* 0x000fe2000bf05270 */
[----:B-12---:R-:W-:-:S05]  /*b270*/  IMAD.HI.U32 R2, R17, UR4, R16 ;  /* 0x0000000411027c27 */ /* 0x006fca000f8e0010 */
[----:B------:R-:W-:-:S05]  /*b280*/  SHF.R.U32.HI R3, RZ, UR5, R2 ;  /* 0x00000005ff037c19 */ /* 0x000fca0008011602 */
[----:B------:R-:W-:-:S04]  /*b290*/  IMAD.MOV R0, RZ, RZ, -R3 ;  /* 0x000000ffff007224 */ /* 0x000fc800078e0a03 */
[----:B0-----:R-:W-:-:S04]  /*b2a0*/  IMAD R19, R0, UR6, R17 ;  /* 0x0000000600137c24 */ /* 0x001fc8000f8e0211 */
[C---:B---3--:R-:W-:Y:S02]  /*b2b0*/  IMAD R16, R19.reuse, UR8, RZ ;  /* 0x0000000813107c24 */ /* 0x048fe4000f8e02ff */
[C---:B------:R-:W-:Y:S02]  /*b2c0*/  IMAD R0, R19.reuse, UR9, RZ ;  /* 0x0000000913007c24 */ /* 0x040fe4000f8e02ff */
[C---:B----4-:R-:W-:Y:S02]  /*b2d0*/  IMAD R22, R19.reuse, UR10, RZ ;  /* 0x0000000a13167c24 */ /* 0x050fe4000f8e02ff */
[----:B------:R-:W-:Y:S01]  /*b2e0*/  IMAD R19, R19, UR11, RZ ;  /* 0x0000000b13137c24 */ /* 0x000fe2000f8e02ff */
        /* <DEDUP_REMOVED lines=359> */
.L_x_377:
[----:B------:R-:W1:Y:S01]  /*c960*/  LDCU.64 UR6, c[0x0][0x650] ;  /* 0x0000ca00ff0677ac */ /* 0x000e620008000a00 */
[----:B------:R-:W-:-:S04]  /*c970*/  UPRMT UR4, UR39, 0x7771, URZ ;  /* 0x0000777127047896 */ /* 0x000fc800080000ff */
[----:B------:R-:W-:Y:S01]  /*c980*/  UISETP.GT.AND UP0, UPT, UR4, 0x9, UPT ;  /* 0x000000090400788c */ /* 0x000fe2000bf04270 */
[----:B-12---:R-:W-:-:S05]  /*c990*/  IADD3 R2, P0, PT, R0, UR6, RZ ;  /* 0x0000000600027c10 */ /* 0x006fca000ff1e0ff */
        /* <DEDUP_REMOVED lines=15> */
.L_x_381:
[----:B------:R-:W2:Y:S02]  /*ca90*/  LDG.E.U8 R2, desc[UR36][R2.64] ;  /* 0x0000002402027981 */ /* 0x000ea4000c1e1100 */
[----:B--2---:R-:W-:-:S04]  /*caa0*/  I2FP.F32.U32 R0, R2 ;  /* 0x0000000200007245 */ /* 0x004fc80000201000 */
[----:B------:R-:W-:-:S04]  /*cab0*/  F2FP.F16.F32.PACK_AB R0, RZ, R0 ;  /* 0x00000000ff00723e */ /* 0x000fc800000000ff */
[----:B------:R-:W-:Y:S01]  /*cac0*/  PRMT R18, R0, 0x7610, R18 ;  /* 0x0000761000127816 */ /* 0x000fe20000000012 */
[----:B------:R-:W-:Y:S06]  /*cad0*/  BRA `(.L_x_383) ;  /* 0x0000000c00b47947 */ /* 0x000fec0003800000 */
.L_x_380:
        /* <DEDUP_REMOVED lines=11> */
.L_x_385:
[----:B------:R-:W2:Y:S02]  /*cb90*/  LDG.E R2, desc[UR36][R2.64] ;  /* 0x0000002402027981 */ /* 0x000ea4000c1e1900 */
[----:B--2---:R-:W-:-:S04]  /*cba0*/  I2FP.F32.S32 R0, R2 ;  /* 0x0000000200007245 */ /* 0x004fc80000201400 */
[----:B------:R-:W-:-:S04]  /*cbb0*/  F2FP.F16.F32.PACK_AB R0, RZ, R0 ;  /* 0x00000000ff00723e */ /* 0x000fc800000000ff */
[----:B------:R-:W-:Y:S01]  /*cbc0*/  PRMT R18, R0, 0x7610, R18 ;  /* 0x0000761000127816 */ /* 0x000fe20000000012 */
[----:B------:R-:W-:Y:S06]  /*cbd0*/  BRA `(.L_x_383) ;  /* 0x0000000c00747947 */ /* 0x000fec0003800000 */
.L_x_384:
[----:B------:R-:W2:Y:S02]  /*cbe0*/  LDG.E.U16 R2, desc[UR36][R2.64] ;  /* 0x0000002402027981 */ /* 0x000ea4000c1e1500 */
[----:B--2---:R-:W0:Y:S02]  /*cbf0*/  I2F.S16 R0, R2 ;  /* 0x0000000200007306 */ /* 0x004e240000101400 */
[----:B0-----:R-:W-:-:S04]  /*cc00*/  F2FP.F16.F32.PACK_AB R0, RZ, R0 ;  /* 0x00000000ff00723e */ /* 0x001fc800000000ff */
[----:B------:R-:W-:Y:S01]  /*cc10*/  PRMT R18, R0, 0x7610, R18 ;  /* 0x0000761000127816 */ /* 0x000fe20000000012 */
[----:B------:R-:W-:Y:S06]  /*cc20*/  BRA `(.L_x_383) ;  /* 0x0000000c00607947 */ /* 0x000fec0003800000 */
.L_x_379:
        /* <DEDUP_REMOVED lines=9> */
.L_x_387:
[----:B------:R0:W5:Y:S01]  /*ccc0*/  LDG.E.U16 R18, desc[UR36][R2.64] ;  /* 0x0000002402127981 */ /* 0x000162000c1e1500 */
[----:B------:R-:W-:Y:S05]  /*ccd0*/  BRA `(.L_x_383) ;  /* 0x0000000c00347947 */ /* 0x000fea0003800000 */
.L_x_386:
        /* <DEDUP_REMOVED lines=9> */
.L_x_389:
[----:B------:R1:W5:Y:S01]  /*cd70*/  LDG.E.U16 R18, desc[UR36][R2.64] ;  /* 0x0000002402127981 */ /* 0x000362000c1e1500 */
[----:B------:R-:W-:Y:S05]  /*cd80*/  BRA `(.L_x_383) ;  /* 0x0000000c00087947 */ /* 0x000fea0003800000 */
.L_x_388:
        /* <DEDUP_REMOVED lines=9> */
.L_x_378:
        /* <DEDUP_REMOVED lines=14> */
.L_x_392:
        /* <DEDUP_REMOVED lines=9> */
.L_x_391:
        /* <DEDUP_REMOVED lines=16> */
[C---:B------:R-:W-:Y:S02]  /*d090*/  SHF.L.U32 R6, R4.reuse, R5, RZ ;  /* 0x0000000504067219 */ /* 0x040fe400000006ff */
[----:B------:R-:W-:Y:S02]  /*d0a0*/  IADD3 R5, PT, PT, R4, 0x1000000, RZ ;  /* 0x0100000004057810 */ /* 0x000fe40007ffe0ff */
        /* <DEDUP_REMOVED lines=9> */
.L_x_394:
        /* <DEDUP_REMOVED lines=14> */
.L_x_393:
[----:B------:R-:W2:Y:S02]  /*d220*/  LDG.E.U16 R0, desc[UR36][R2.64] ;  /* 0x0000002402007981 */ /* 0x000ea4000c1e1500 */
[----:B--2---:R-:W-:-:S05]  /*d230*/  IMAD.U32 R0, R0, 0x10000, RZ ;  /* 0x0001000000007824 */ /* 0x004fca00078e00ff */
[----:B------:R-:W-:-:S04]  /*d240*/  F2FP.F16.F32.PACK_AB R0, RZ, R0 ;  /* 0x00000000ff00723e */ /* 0x000fc800000000ff */
[----:B------:R-:W-:Y:S01]  /*d250*/  PRMT R18, R0, 0x7610, R18 ;  /* 0x0000761000127816 */ /* 0x000fe20000000012 */
[----:B------:R-:W-:Y:S06]  /*d260*/  BRA `(.L_x_383) ;  /* 0x0000000400d07947 */ /* 0x000fec0003800000 */
.L_x_390:
        /* <DEDUP_REMOVED lines=13> */
.L_x_397:
        /* <DEDUP_REMOVED lines=21> */
.L_x_401:
[----:B------:R-:W-:Y:S05]  /*d490*/  BSYNC.RECONVERGENT B1 ;  /* 0x0000000000017941 */ /* 0x000fea0003800200 */
.L_x_400:
[----:B------:R-:W-:Y:S02]  /*d4a0*/  SHF.L.U32 R0, R0, 0x14, RZ ;  /* 0x0000001400007819 */ /* 0x000fe400000006ff */
[----:B------:R-:W-:-:S04]  /*d4b0*/  LEA R2, R2, 0x3b800000, 0x17 ;  /* 0x3b80000002027811 */ /* 0x000fc800078eb8ff */
[----:B------:R-:W-:-:S07]  /*d4c0*/  LOP3.LUT R0, R2, R0, R7, 0xfe, !PT ;  /* 0x0000000002007212 */ /* 0x000fce00078efe07 */
.L_x_399:
[----:B------:R-:W-:Y:S05]  /*d4d0*/  BSYNC.RECONVERGENT B0 ;  /* 0x0000000000007941 */ /* 0x000fea0003800200 */
.L_x_398:
[----:B------:R-:W-:-:S04]  /*d4e0*/  F2FP.F16.F32.PACK_AB R0, RZ, R0 ;  /* 0x00000000ff00723e */ /* 0x000fc800000000ff */
[----:B------:R-:W-:Y:S01]  /*d4f0*/  PRMT R18, R0, 0x7610, R18 ;  /* 0x0000761000127816 */ /* 0x000fe20000000012 */
[----:B------:R-:W-:Y:S06]  /*d500*/  BRA `(.L_x_383) ;  /* 0x0000000400287947 */ /* 0x000fec0003800000 */
.L_x_396:
        /* <DEDUP_REMOVED lines=21> */
.L_x_405:
[----:B------:R-:W-:Y:S05]  /*d660*/  BSYNC.RECONVERGENT B1 ;  /* 0x0000000000017941 */ /* 0x000fea0003800200 */
.L_x_404:
[----:B------:R-:W-:Y:S01]  /*d670*/  IMAD.SHL.U32 R0, R0, 0x200000, RZ ;  /* 0x0020000000007824 */ /* 0x000fe200078e00ff */
[----:B------:R-:W-:-:S04]  /*d680*/  LEA R2, R2, 0x37800000, 0x17 ;  /* 0x3780000002027811 */ /* 0x000fc800078eb8ff */
[----:B------:R-:W-:-:S07]  /*d690*/  LOP3.LUT R0, R2, R0, R7, 0xfe, !PT ;  /* 0x0000000002007212 */ /* 0x000fce00078efe07 */
.L_x_403:
[----:B------:R-:W-:Y:S05]  /*d6a0*/  BSYNC.RECONVERGENT B0 ;  /* 0x0000000000007941 */ /* 0x000fea0003800200 */
.L_x_402:
[----:B------:R-:W-:-:S04]  /*d6b0*/  F2FP.F16.F32.PACK_AB R0, RZ, R0 ;  /* 0x00000000ff00723e */ /* 0x000fc800000000ff */
[----:B------:R-:W-:Y:S01]  /*d6c0*/  PRMT R18, R0, 0x7610, R18 ;  /* 0x0000761000127816 */ /* 0x000fe20000000012 */
[----:B------:R-:W-:Y:S06]  /*d6d0*/  BRA `(.L_x_383) ;  /* 0x0000000000b47947 */ /* 0x000fec0003800000 */
.L_x_395:
        /* <DEDUP_REMOVED lines=14> */
.L_x_409:
[----:B------:R-:W-:Y:S05]  /*d7c0*/  BSYNC.RECONVERGENT B0 ;  /* 0x0000000000007941 */ /* 0x000fea0003800200 */
.L_x_408:
[----:B------:R-:W-:-:S04]  /*d7d0*/  F2FP.F16.F32.PACK_AB R0, RZ, R0 ;  /* 0x00000000ff00723e */ /* 0x000fc800000000ff */
[----:B------:R-:W-:Y:S01]  /*d7e0*/  PRMT R18, R0, 0x7610, R18 ;  /* 0x0000761000127816 */ /* 0x000fe20000000012 */
[----:B------:R-:W-:Y:S06]  /*d7f0*/  BRA `(.L_x_383) ;  /* 0x00000000006c7947 */ /* 0x000fec0003800000 */
.L_x_382:
        /* <DEDUP_REMOVED lines=8> */
[----:B0-----:R-:W-:Y:S01]  /*d880*/  MOV R4, UR4 ;  /* 0x0000000400047c02 */ /* 0x001fe20008000f00 */
[----:B------:R-:W-:-:S02]  /*d890*/  IMAD.U32 R5, RZ, RZ, UR5 ;  /* 0x00000005ff057e24 */ /* 0x000fc4000f8e00ff */
[----:B-1----:R-:W-:Y:S02]  /*d8a0*/  IMAD.U32 R6, RZ, RZ, UR6 ;  /* 0x00000006ff067e24 */ /* 0x002fe4000f8e00ff */
[----:B------:R-:W-:Y:S02]  /*d8b0*/  IMAD.U32 R7, RZ, RZ, UR7 ;  /* 0x00000007ff077e24 */ /* 0x000fe4000f8e00ff */
[----:B---3--:R-:W-:Y:S02]  /*d8c0*/  IMAD.U32 R10, RZ, RZ, UR8 ;  /* 0x00000008ff0a7e24 */ /* 0x008fe4000f8e00ff */
[----:B------:R-:W-:-:S07]  /*d8d0*/  IMAD.U32 R11, RZ, RZ, UR9 ;  /* 0x00000009ff0b7e24 */ /* 0x000fce000f8e00ff */
[----:B------:R-:W-:-:S07]  /*d8e0*/  LEPC R20, `(.L_x_410) ;  /* 0x000000001014794e */ /* 0x000fce0000000000 */
[----:B--2---:R-:W-:Y:S05]  /*d8f0*/  CALL.ABS.NOINC R2 ;  /* 0x0000000002007343 */ /* 0x004fea0003c00000 */
.L_x_410:
[----:B------:R-:W-:Y:S01]  /*d900*/  PRMT R18, RZ, 0x7610, R18 ;  /* 0x00007610ff127816 */ /* 0x000fe20000000012 */
[----:B------:R-:W-:Y:S06]  /*d910*/  BRA `(.L_x_383) ;  /* 0x0000000000247947 */ /* 0x000fec0003800000 */
.L_x_407:
[----:B------:R-:W2:Y:S02]  /*d920*/  LDG.E.64 R2, desc[UR36][R2.64] ;  /* 0x0000002402027981 */ /* 0x000ea4000c1e1b00 */
[----:B--2---:R-:W0:Y:S02]  /*d930*/  I2F.U64 R0, R2 ;  /* 0x0000000200007312 */ /* 0x004e240000301000 */
[----:B0-----:R-:W-:-:S04]  /*d940*/  F2FP.F16.F32.PACK_AB R0, RZ, R0 ;  /* 0x00000000ff00723e */ /* 0x001fc800000000ff */
[----:B------:R-:W-:Y:S01]  /*d950*/  PRMT R18, R0, 0x7610, R18 ;  /* 0x0000761000127816 */ /* 0x000fe20000000012 */
[----:B------:R-:W-:Y:S06]  /*d960*/  BRA `(.L_x_383) ;  /* 0x0000000000107947 */ /* 0x000fec0003800000 */
.L_x_406:
[----:B------:R-:W2:Y:S02]  /*d970*/  LDG.E R2, desc[UR36][R2.64] ;  /* 0x0000002402027981 */ /* 0x000ea4000c1e1900 */
[----:B--2---:R-:W-:-:S04]  /*d980*/  I2FP.F32.U32 R0, R2 ;  /* 0x0000000200007245 */ /* 0x004fc80000201000 */
[----:B------:R-:W-:-:S04]  /*d990*/  F2FP.F16.F32.PACK_AB R0, RZ, R0 ;  /* 0x00000000ff00723e */ /* 0x000fc800000000ff */
[----:B------:R-:W-:-:S07]  /*d9a0*/  PRMT R18, R0, 0x7610, R18 ;  /* 0x0000761000127816 */ /* 0x000fce0000000012 */
.L_x_383:
[----:B------:R-:W0:Y:S01]  /*d9b0*/  LDCU.64 UR6, c[0x0][0x658] ;  /* 0x0000cb00ff0677ac */ /* 0x000e220008000a00 */
[----:B------:R-:W-:-:S04]  /*d9c0*/  UPRMT UR4, UR39, 0x7772, URZ ;  /* 0x0000777227047896 */ /* 0x000fc800080000ff */
[----:B------:R-:W-:Y:S01]  /*d9d0*/  UISETP.GT.AND UP0, UPT, UR4, 0x9, UPT ;  /* 0x000000090400788c */ /* 0x000fe2000bf04270 */
[----:B01----:R-:W-:-:S04]  /*d9e0*/  IADD3 R2, P0, PT, R22, UR6, RZ ;  /* 0x0000000616027c10 */ /* 0x003fc8000ff1e0ff */
[----:B------:R-:W-:-:S04]  /*d9f0*/  IADD3.X R3, PT, PT, RZ, UR7, RZ, P0, !PT ;  /* 0x00000007ff037c10 */ /* 0x000fc800087fe4ff */
        /* <DEDUP_REMOVED lines=14> */
.L_x_414:
[----:B------:R-:W2:Y:S02]  /*dae0*/  LDG.E.U8 R2, desc[UR36][R2.64] ;  /* 0x0000002402027981 */ /* 0x000ea4000c1e1100 */
[----:B--2---:R-:W-:-:S04]  /*daf0*/  I2FP.F32.U32 R0, R2 ;  /* 0x0000000200007245 */ /* 0x004fc80000201000 */
[----:B------:R-:W-:-:S04]  /*db00*/  F2FP.F16.F32.PACK_AB R0, RZ, R0 ;  /* 0x00000000ff00723e */ /* 0x000fc800000000ff */
[----:B------:R-:W-:Y:S01]  /*db10*/  PRMT R22, R0, 0x7610, R22 ;  /* 0x0000761000167816 */ /* 0x000fe20000000016 */
[----:B------:R-:W-:Y:S06]  /*db20*/  BRA `(.L_x_416) ;  /* 0x0000000c00b47947 */ /* 0x000fec0003800000 */
.L_x_413:
        /* <DEDUP_REMOVED lines=11> */
.L_x_418:
[----:B------:R-:W2:Y:S02]  /*dbe0*/  LDG.E R2, desc[UR36][R2.64] ;  /* 0x0000002402027981 */ /* 0x000ea4000c1e1900 */
[----:B--2---:R-:W-:-:S04]  /*dbf0*/  I2FP.F32.S32 R0, R2 ;  /* 0x0000000200007245 */ /* 0x004fc80000201400 */
[----:B------:R-:W-:-:S04]  /*dc00*/  F2FP.F16.F32.PACK_AB R0, RZ, R0 ;  /* 0x00000000ff00723e */ /* 0x000fc800000000ff */
[----:B------:R-:W-:Y:S01]  /*dc10*/  PRMT R22, R0, 0x7610, R22 ;  /* 0x0000761000167816 */ /* 0x000fe20000000016 */
[----:B------:R-:W-:Y:S06]  /*dc20*/  BRA `(.L_x_416) ;  /* 0x0000000c00747947 */ /* 0x000fec0003800000 */
.L_x_417:
[----:B------:R-:W2:Y:S02]  /*dc30*/  LDG.E.U16 R2, desc[UR36][R2.64] ;  /* 0x0000002402027981 */ /* 0x000ea4000c1e1500 */
[----:B--2---:R-:W0:Y:S02]  /*dc40*/  I2F.S16 R0, R2 ;  /* 0x0000000200007306 */ /* 0x004e240000101400 */
[----:B0-----:R-:W-:-:S04]  /*dc50*/  F2FP.F16.F32.PACK_AB R0, RZ, R0 ;  /* 0x00000000ff00723e */ /* 0x001fc800000000ff */
[----:B------:R-:W-:Y:S01]  /*dc60*/  PRMT R22, R0, 0x7610, R22 ;  /* 0x0000761000167816 */ /* 0x000fe20000000016 */
[----:B------:R-:W-:Y:S06]  /*dc70*/  BRA `(.L_x_416) ;  /* 0x0000000c00607947 */ /* 0x000fec0003800000 */
.L_x_412:
        /* <DEDUP_REMOVED lines=9> */
.L_x_420:
[----:B------:R1:W5:Y:S01]  /*dd10*/  LDG.E.U16 R22, desc[UR36][R2.64] ;  /* 0x0000002402167981 */ /* 0x000362000c1e1500 */
[----:B------:R-:W-:Y:S05]  /*dd20*/  BRA `(.L_x_416) ;  /* 0x0000000c00347947 */ /* 0x000fea0003800000 */
.L_x_419:
        /* <DEDUP_REMOVED lines=9> */
.L_x_422:
[----:B------:R0:W5:Y:S01]  /*ddc0*/  LDG.E.U16 R22, desc[UR36][R2.64] ;  /* 0x0000002402167981 */ /* 0x000162000c1e1500 */
[----:B------:R-:W-:Y:S05]  /*ddd0*/  BRA `(.L_x_416) ;  /* 0x0000000c00087947 */ /* 0x000fea0003800000 */
.L_x_421:
        /* <DEDUP_REMOVED lines=9> */
.L_x_411:
        /* <DEDUP_REMOVED lines=14> */
.L_x_425:
        /* <DEDUP_REMOVED lines=9> */
.L_x_424:
        /* <DEDUP_REMOVED lines=27> */
.L_x_427:
[----:B------:R-:W2:Y:S02]  /*e190*/  LDG.E.U8 R2, desc[UR36][R2.64] ;  /* 0x0000002402027981 */ /* 0x000ea4000c1e1100 */
[C---:B--2---:R-:W-:Y:S01]  /*e1a0*/  IMAD.SHL.U32 R0, R2.reuse, 0x2000000, RZ ;  /* 0x0200000002007824 */ /* 0x044fe200078e00ff */
[----:B------:R-:W-:-:S04]  /*e1b0*/  SHF.L.U32 R5, R2, 0x8, RZ ;  /* 0x0000000802057819 */ /* 0x000fc800000006ff */
        /* <DEDUP_REMOVED lines=11> */
.L_x_426:
[----:B------:R-:W2:Y:S02]  /*e270*/  LDG.E.U16 R0, desc[UR36][R2.64] ;  /* 0x0000002402007981 */ /* 0x000ea4000c1e1500 */
[----:B--2---:R-:W-:-:S05]  /*e280*/  IMAD.U32 R0, R0, 0x10000, RZ ;  /* 0x0001000000007824 */ /* 0x004fca00078e00ff */
[----:B------:R-:W-:-:S04]  /*e290*/  F2FP.F16.F32.PACK_AB R0, RZ, R0 ;  /* 0x00000000ff00723e */ /* 0x000fc800000000ff */
[----:B------:R-:W-:Y:S01]  /*e2a0*/  PRMT R22, R0, 0x7610, R22 ;  /* 0x0000761000167816 */ /* 0x000fe20000000016 */
[----:B------:R-:W-:Y:S06]  /*e2b0*/  BRA `(.L_x_416) ;  /* 0x0000000400d07947 */ /* 0x000fec0003800000 */
.L_x_423:
        /* <DEDUP_REMOVED lines=13> */
.L_x_430:
        /* <DEDUP_REMOVED lines=21> */
.L_x_434:
[----:B------:R-:W-:Y:S05]  /*e4e0*/  BSYNC.RECONVERGENT B1 ;  /* 0x0000000000017941 */ /* 0x000fea0003800200 */
.L_x_433:
[----:B------:R-:W-:Y:S01]  /*e4f0*/  IMAD.SHL.U32 R0, R0, 0x100000, RZ ;  /* 0x0010000000007824 */ /* 0x000fe200078e00ff */
[----:B------:R-:W-:-:S04]  /*e500*/  LEA R2, R2, 0x3b800000, 0x17 ;  /* 0x3b80000002027811 */ /* 0x000fc800078eb8ff */
[----:B------:R-:W-:-:S07]  /*e510*/  LOP3.LUT R0, R2, R0, R7, 0xfe, !PT ;  /* 0x0000000002007212 */ /* 0x000fce00078efe07 */
.L_x_432:
[----:B------:R-:W-:Y:S05]  /*e520*/  BSYNC.RECONVERGENT B0 ;  /* 0x0000000000007941 */ /* 0x000fea0003800200 */
.L_x_431:
[----:B------:R-:W-:-:S04]  /*e530*/  F2FP.F16.F32.PACK_AB R0, RZ, R0 ;  /* 0x00000000ff00723e */ /* 0x000fc800000000ff */
[----:B------:R-:W-:Y:S01]  /*e540*/  PRMT R22, R0, 0x7610, R22 ;  /* 0x0000761000167816 */ /* 0x000fe20000000016 */
[----:B------:R-:W-:Y:S06]  /*e550*/  BRA `(.L_x_416) ;  /* 0x0000000400287947 */ /* 0x000fec0003800000 */
.L_x_429:
        /* <DEDUP_REMOVED lines=21> */
.L_x_438:
[----:B------:R-:W-:Y:S05]  /*e6b0*/  BSYNC.RECONVERGENT B1 ;  /* 0x0000000000017941 */ /* 0x000fea0003800200 */
.L_x_437:
[----:B------:R-:W-:Y:S01]  /*e6c0*/  IMAD.SHL.U32 R0, R0, 0x200000, RZ ;  /* 0x0020000000007824 */ /* 0x000fe200078e00ff */
[----:B------:R-:W-:-:S04]  /*e6d0*/  LEA R2, R2, 0x37800000, 0x17 ;  /* 0x3780000002027811 */ /* 0x000fc800078eb8ff */
[----:B------:R-:W-:-:S07]  /*e6e0*/  LOP3.LUT R0, R2, R0, R7, 0xfe, !PT ;  /* 0x0000000002007212 */ /* 0x000fce00078efe07 */
.L_x_436:
[----:B------:R-:W-:Y:S05]  /*e6f0*/  BSYNC.RECONVERGENT B0 ;  /* 0x0000000000007941 */ /* 0x000fea0003800200 */
.L_x_435:
[----:B------:R-:W-:-:S04]  /*e700*/  F2FP.F16.F32.PACK_AB R0, RZ, R0 ;  /* 0x00000000ff00723e */ /* 0x000fc800000000ff */
[----:B------:R-:W-:Y:S01]  /*e710*/  PRMT R22, R0, 0x7610, R22 ;  /* 0x0000761000167816 */ /* 0x000fe20000000016 */
[----:B------:R-:W-:Y:S06]  /*e720*/  BRA `(.L_x_416) ;  /* 0x0000000000b47947 */ /* 0x000fec0003800000 */
.L_x_428:
        /* <DEDUP_REMOVED lines=14> */
.L_x_442:
[----:B------:R-:W-:Y:S05]  /*e810*/  BSYNC.RECONVERGENT B0 ;  /* 0x0000000000007941 */ /* 0x000fea0003800200 */
.L_x_441:
[----:B------:R-:W-:-:S04]  /*e820*/  F2FP.F16.F32.PACK_AB R0, RZ, R0 ;  /* 0x00000000ff00723e */ /* 0x000fc800000000ff */
[----:B------:R-:W-:Y:S01]  /*e830*/  PRMT R22, R0, 0x7610, R22 ;  /* 0x0000761000167816 */ /* 0x000fe20000000016 */
[----:B------:R-:W-:Y:S06]  /*e840*/  BRA `(.L_x_416) ;  /* 0x00000000006c7947 */ /* 0x000fec0003800000 */
.L_x_415:
        /* <DEDUP_REMOVED lines=10> */
[----:B-1----:R-:W-:Y:S01]  /*e8f0*/  IMAD.U32 R6, RZ, RZ, UR6 ;  /* 0x00000006ff067e24 */ /* 0x002fe2000f8e00ff */
[----:B------:R-:W-:Y:S01]  /*e900*/  MOV R7, UR7 ;  /* 0x0000000700077c02 */ /* 0x000fe20008000f00 */
[----:B---3--:R-:W-:Y:S02]  /*e910*/  IMAD.U32 R10, RZ, RZ, UR8 ;  /* 0x00000008ff0a7e24 */ /* 0x008fe4000f8e00ff */
[----:B------:R-:W-:-:S07]  /*e920*/  IMAD.U32 R11, RZ, RZ, UR9 ;  /* 0x00000009ff0b7e24 */ /* 0x000fce000f8e00ff */
[----:B------:R-:W-:-:S07]  /*e930*/  LEPC R20, `(.L_x_443) ;  /* 0x000000001014794e */ /* 0x000fce0000000000 */
[----:B--2--5:R-:W-:Y:S05]  /*e940*/  CALL.ABS.NOINC R2 ;  /* 0x0000000002007343 */ /* 0x024fea0003c00000 */
.L_x_443:
[----:B------:R-:W-:Y:S01]  /*e950*/  PRMT R22, RZ, 0x7610, R22 ;  /* 0x00007610ff167816 */ /* 0x000fe20000000016 */
[----:B------:R-:W-:Y:S06]  /*e960*/  BRA `(.L_x_416) ;  /* 0x0000000000247947 */ /* 0x000fec0003800000 */
.L_x_440:
[----:B------:R-:W2:Y:S02]  /*e970*/  LDG.E.64 R2, desc[UR36][R2.64] ;  /* 0x0000002402027981 */ /* 0x000ea4000c1e1b00 */
[----:B--2---:R-:W0:Y:S02]  /*e980*/  I2F.U64 R0, R2 ;  /* 0x0000000200007312 */ /* 0x004e240000301000 */
[----:B0-----:R-:W-:-:S04]  /*e990*/  F2FP.F16.F32.PACK_AB R0, RZ, R0 ;  /* 0x00000000ff00723e */ /* 0x001fc800000000ff */
[----:B------:R-:W-:Y:S01]  /*e9a0*/  PRMT R22, R0, 0x7610, R22 ;  /* 0x0000761000167816 */ /* 0x000fe20000000016 */
[----:B------:R-:W-:Y:S06]  /*e9b0*/  BRA `(.L_x_416) ;  /* 0x0000000000107947 */ /* 0x000fec0003800000 */
.L_x_439:
[----:B------:R-:W2:Y:S02]  /*e9c0*/  LDG.E R2, desc[UR36][R2.64] ;  /* 0x0000002402027981 */ /* 0x000ea4000c1e1900 */
[----:B--2---:R-:W-:-:S04]  /*e9d0*/  I2FP.F32.U32 R0, R2 ;  /* 0x0000000200007245 */ /* 0x004fc80000201000 */
[----:B------:R-:W-:-:S04]  /*e9e0*/  F2FP.F16.F32.PACK_AB R0, RZ, R0 ;  /* 0x00000000ff00723e */ /* 0x000fc800000000ff */
[----:B------:R-:W-:-:S07]  /*e9f0*/  PRMT R22, R0, 0x7610, R22 ;  /* 0x0000761000167816 */ /* 0x000fce0000000016 */
.L_x_416:
        /* <DEDUP_REMOVED lines=18> */
.L_x_447:
[----:B------:R-:W2:Y:S02]  /*eb20*/  LDG.E.U8 R2, desc[UR36][R2.64] ;  /* 0x0000002402027981 */ /* 0x000ea4000c1e1100 */
[----:B--2---:R-:W-:-:S04]  /*eb30*/  I2FP.F32.U32 R0, R2 ;  /* 0x0000000200007245 */ /* 0x004fc80000201000 */
[----:B------:R-:W-:Y:S01]  /*eb40*/  F2FP.F16.F32.PACK_AB R0, RZ, R0 ;  /* 0x00000000ff00723e */ /* 0x000fe200000000ff */
[----:B------:R-:W-:Y:S06]  /*eb50*/  BRA `(.L_x_449) ;  /* 0x0000000c007c7947 */ /* 0x000fec0003800000 */
.L_x_446:
        /* <DEDUP_REMOVED lines=10> */
.L_x_451:
[----:B------:R-:W2:Y:S02]  /*ec00*/  LDG.E R2, desc[UR36][R2.64] ;  /* 0x0000002402027981 */ /* 0x000ea4000c1e1900 */
[----:B--2---:R-:W-:-:S04]  /*ec10*/  I2FP.F32.S32 R0, R2 ;  /* 0x0000000200007245 */ /* 0x004fc80000201400 */
[----:B------:R-:W-:Y:S01]  /*ec20*/  F2FP.F16.F32.PACK_AB R0, RZ, R0 ;  /* 0x00000000ff00723e */ /* 0x000fe200000000ff */
[----:B------:R-:W-:Y:S06]  /*ec30*/  BRA `(.L_x_449) ;  /* 0x0000000c00447947 */ /* 0x000fec0003800000 */
.L_x_450:
[----:B------:R-:W2:Y:S02]  /*ec40*/  LDG.E.U16 R2, desc[UR36][R2.64] ;  /* 0x0000002402027981 */ /* 0x000ea4000c1e1500 */
[----:B--2---:R-:W0:Y:S02]  /*ec50*/  I2F.S16 R0, R2 ;  /* 0x0000000200007306 */ /* 0x004e240000101400 */
[----:B0-----:R-:W-:Y:S01]  /*ec60*/  F2FP.F16.F32.PACK_AB R0, RZ, R0 ;  /* 0x00000000ff00723e */ /* 0x001fe200000000ff */
[----:B------:R-:W-:Y:S06]  /*ec70*/  BRA `(.L_x_449) ;  /* 0x0000000c00347947 */ /* 0x000fec0003800000 */
.L_x_445:
        /* <DEDUP_REMOVED lines=9> */
.L_x_453:
[----:B------:R1:W5:Y:S01]  /*ed10*/  LDG.E.U16 R0, desc[UR36][R2.64] ;  /* 0x0000002402007981 */ /* 0x000362000c1e1500 */
[----:B------:R-:W-:Y:S05]  /*ed20*/  BRA `(.L_x_449) ;  /* 0x0000000c00087947 */ /* 0x000fea0003800000 */
.L_x_452:
        /* <DEDUP_REMOVED lines=9> */
.L_x_455:
[----:B------:R0:W5:Y:S01]  /*edc0*/  LDG.E.U16 R0, desc[UR36][R2.64] ;  /* 0x0000002402007981 */ /* 0x000162000c1e1500 */
[----:B------:R-:W-:Y:S05]  /*edd0*/  BRA `(.L_x_449) ;  /* 0x0000000800dc7947 */ /* 0x000fea0003800000 */
.L_x_454:
        /* <DEDUP_REMOVED lines=8> */
.L_x_444:
        /* <DEDUP_REMOVED lines=13> */
.L_x_458:
        /* <DEDUP_REMOVED lines=8> */
.L_x_457:
        /* <DEDUP_REMOVED lines=12> */
[----:B0-----:R-:W-:-:S04]  /*f070*/  IADD3 R5, PT, PT, -R5, RZ, RZ ;  /* 0x000000ff05057210 */ /* 0x001fc80007ffe1ff */
        /* <DEDUP_REMOVED lines=14> */
.L_x_460:
        /* <DEDUP_REMOVED lines=13> */
.L_x_459:
[----:B------:R-:W2:Y:S02]  /*f230*/  LDG.E.U16 R0, desc[UR36][R2.64] ;  /* 0x0000002402007981 */ /* 0x000ea4000c1e1500 */
[----:B--2---:R-:W-:-:S05]  /*f240*/  IMAD.U32 R0, R0, 0x10000, RZ ;  /* 0x0001000000007824 */ /* 0x004fca00078e00ff */
[----:B------:R-:W-:Y:S01]  /*f250*/  F2FP.F16.F32.PACK_AB R0, RZ, R0 ;  /* 0x00000000ff00723e */ /* 0x000fe200000000ff */
[----:B------:R-:W-:Y:S06]  /*f260*/  BRA `(.L_x_449) ;  /* 0x0000000400b87947 */ /* 0x000fec0003800000 */
.L_x_456:
        /* <DEDUP_REMOVED lines=12> */
.L_x_463:
        /* <DEDUP_REMOVED lines=21> */
.L_x_467:
[----:B------:R-:W-:Y:S05]  /*f480*/  BSYNC.RECONVERGENT B1 ;  /* 0x0000000000017941 */ /* 0x000fea0003800200 */
.L_x_466:
[----:B------:R-:W-:Y:S01]  /*f490*/  IMAD.SHL.U32 R0, R0, 0x100000, RZ ;  /* 0x0010000000007824 */ /* 0x000fe200078e00ff */
[----:B------:R-:W-:-:S04]  /*f4a0*/  LEA R2, R2, 0x3b800000, 0x17 ;  /* 0x3b80000002027811 */ /* 0x000fc800078eb8ff */
[----:B------:R-:W-:-:S07]  /*f4b0*/  LOP3.LUT R0, R2, R0, R7, 0xfe, !PT ;  /* 0x0000000002007212 */ /* 0x000fce00078efe07 */
.L_x_465:
[----:B------:R-:W-:Y:S05]  /*f4c0*/  BSYNC.RECONVERGENT B0 ;  /* 0x0000000000007941 */ /* 0x000fea0003800200 */
.L_x_464:
[----:B------:R-:W-:Y:S01]  /*f4d0*/  F2FP.F16.F32.PACK_AB R0, RZ, R0 ;  /* 0x00000000ff00723e */ /* 0x000fe200000000ff */
[----:B------:R-:W-:Y:S06]  /*f4e0*/  BRA `(.L_x_449) ;  /* 0x0000000400187947 */ /* 0x000fec0003800000 */
.L_x_462:
        /* <DEDUP_REMOVED lines=21> */
.L_x_471:
[----:B------:R-:W-:Y:S05]  /*f640*/  BSYNC.RECONVERGENT B1 ;  /* 0x0000000000017941 */ /* 0x000fea0003800200 */
.L_x_470:
[----:B------:R-:W-:Y:S01]  /*f650*/  IMAD.SHL.U32 R0, R0, 0x200000, RZ ;  /* 0x0020000000007824 */ /* 0x000fe200078e00ff */
[----:B------:R-:W-:-:S04]  /*f660*/  LEA R2, R2, 0x37800000, 0x17 ;  /* 0x3780000002027811 */ /* 0x000fc800078eb8ff */
[----:B------:R-:W-:-:S07]  /*f670*/  LOP3.LUT R0, R2, R0, R7, 0xfe, !PT ;  /* 0x0000000002007212 */ /* 0x000fce00078efe07 */
.L_x_469:
[----:B------:R-:W-:Y:S05]  /*f680*/  BSYNC.RECONVERGENT B0 ;  /* 0x0000000000007941 */ /* 0x000fea0003800200 */
.L_x_468:
[----:B------:R-:W-:Y:S01]  /*f690*/  F2FP.F16.F32.PACK_AB R0, RZ, R0 ;  /* 0x00000000ff00723e */ /* 0x000fe200000000ff */
[----:B------:R-:W-:Y:S06]  /*f6a0*/  BRA `(.L_x_449) ;  /* 0x0000000000a87947 */ /* 0x000fec0003800000 */
.L_x_461:
        /* <DEDUP_REMOVED lines=8> */
[----:B------:R-:W-:Y:S01]  /*f730*/  HFMA2 R0, -RZ, RZ, 3.814697265625e-06, 0 ;  /* 0x00400000ff007431 */ /* 0x000fe200000001ff */
[----:B--2---:R-:W-:-:S13]  /*f740*/  ISETP.NE.AND P0, PT, R2, RZ, PT ;  /* 0x000000ff0200720c */ /* 0x004fda0003f05270 */
[----:B------:R-:W-:Y:S05]  /*f750*/  @!P0 BRA `(.L_x_475) ;  /* 0x00000000000c8947 */ /* 0x000fea0003800000 */
[----:B------:R-:W-:-:S13]  /*f760*/  ISETP.NE.AND P0, PT, R2, 0xff, PT ;  /* 0x000000ff0200780c */ /* 0x000fda0003f05270 */
[----:B------:R-:W-:Y:S02]  /*f770*/  @!P0 IMAD.MOV.U32 R0, RZ, RZ, 0x7f800001 ;  /* 0x7f800001ff008424 */ /* 0x000fe400078e00ff */
[----:B------:R-:W-:-:S07]  /*f780*/  @P0 IMAD.SHL.U32 R0, R2, 0x800000, RZ ;  /* 0x0080000002000824 */ /* 0x000fce00078e00ff */
.L_x_475:
[----:B------:R-:W-:Y:S05]  /*f790*/  BSYNC.RECONVERGENT B0 ;  /* 0x0000000000007941 */ /* 0x000fea0003800200 */
.L_x_474:
[----:B------:R-:W-:Y:S01]  /*f7a0*/  F2FP.F16.F32.PACK_AB R0, RZ, R0 ;  /* 0x00000000ff00723e */ /* 0x000fe200000000ff */
[----:B------:R-:W-:Y:S06]  /*f7b0*/  BRA `(.L_x_449) ;  /* 0x0000000000647947 */ /* 0x000fec0003800000 */
.L_x_448:
[----:B------:R-:W-:Y:S01]  /*f7c0*/  MOV R2, 0x228 ;  /* 0x0000022800027802 */ /* 0x000fe20000000f00 */
[----:B------:R-:W0:Y:S01]  /*f7d0*/  LDCU.64 UR4, c[0x4][0x218] ;  /* 0x01004300ff0477ac */ /* 0x000e220008000a00 */
[----:B------:R-:W-:Y:S02]  /*f7e0*/  HFMA2 R8, -RZ, RZ, 0, 4.64916229248046875e-06 ;  /* 0x0000004eff087431 */ /* 0x000fe400000001ff */
        /* <DEDUP_REMOVED lines=13> */
.L_x_476:
[----:B------:R-:W-:Y:S01]  /*f8c0*/  PRMT R0, RZ, 0x7610, R0 ;  /* 0x00007610ff007816 */ /* 0x000fe20000000000 */
[----:B------:R-:W-:Y:S06]  /*f8d0*/  BRA `(.L_x_449) ;  /* 0x00000000001c7947 */ /* 0x000fec0003800000 */
.L_x_473:
[----:B------:R-:W2:Y:S02]  /*f8e0*/  LDG.E.64 R2, desc[UR36][R2.64] ;  /* 0x0000002402027981 */ /* 0x000ea4000c1e1b00 */
[----:B--2---:R-:W0:Y:S02]  /*f8f0*/  I2F.U64 R0, R2 ;  /* 0x0000000200007312 */ /* 0x004e240000301000 */
[----:B0-----:R-:W-:Y:S01]  /*f900*/  F2FP.F16.F32.PACK_AB R0, RZ, R0 ;  /* 0x00000000ff00723e */ /* 0x001fe200000000ff */
[----:B------:R-:W-:Y:S06]  /*f910*/  BRA `(.L_x_449) ;  /* 0x00000000000c7947 */ /* 0x000fec0003800000 */
.L_x_472:
[----:B------:R-:W2:Y:S02]  /*f920*/  LDG.E R2, desc[UR36][R2.64] ;  /* 0x0000002402027981 */ /* 0x000ea4000c1e1900 */
[----:B--2---:R-:W-:-:S04]  /*f930*/  I2FP.F32.U32 R0, R2 ;  /* 0x0000000200007245 */ /* 0x004fc80000201000 */
[----:B------:R-:W-:-:S07]  /*f940*/  F2FP.F16.F32.PACK_AB R0, RZ, R0 ;  /* 0x00000000ff00723e */ /* 0x000fce00000000ff */
.L_x_449:
        /* <DEDUP_REMOVED lines=35> */
.L_x_480:
[----:B------:R-:W-:-:S06]  /*fb80*/  HADD2.F32 R5, -RZ, R18.H0_H0 ;  /* 0x20000012ff057230 */ /* 0x000fcc0000004100 */
[----:B------:R-:W0:Y:S02]  /*fb90*/  F2I.S64.TRUNC R4, R5 ;  /* 0x0000000500047311 */ /* 0x000e24000020d900 */
[----:B0-----:R1:W-:Y:S01]  /*fba0*/  STG.E.U8 desc[UR36][R2.64], R4 ;  /* 0x0000000402007986 */ /* 0x0013e2000c101124 */
[----:B------:R-:W-:Y:S05]  /*fbb0*/  BRA `(.L_x_482) ;  /* 0x0000000c006c7947 */ /* 0x000fea0003800000 */
.L_x_479:
        /* <DEDUP_REMOVED lines=10> */
.L_x_484:
[----:B------:R-:W-:-:S04]  /*fc60*/  HADD2.F32 R18, -RZ, R18.H0_H0 ;  /* 0x20000012ff127230 */ /* 0x000fc80000004100 */
[----:B------:R-:W0:Y:S02]  /*fc70*/  F2I.FTZ.TRUNC.NTZ R5, R18 ;  /* 0x0000001200057305 */ /* 0x000e24000021f100 */
[----:B0-----:R3:W-:Y:S01]  /*fc80*/  STG.E desc[UR36][R2.64], R5 ;  /* 0x0000000502007986 */ /* 0x0017e2000c101924 */
[----:B------:R-:W-:Y:S05]  /*fc90*/  BRA `(.L_x_482) ;  /* 0x0000000c00347947 */ /* 0x000fea0003800000 */
.L_x_483:
[----:B------:R-:W-:-:S04]  /*fca0*/  HADD2.F32 R18, -RZ, R18.H0_H0 ;  /* 0x20000012ff127230 */ /* 0x000fc80000004100 */
[----:B------:R-:W0:Y:S02]  /*fcb0*/  F2I.FTZ.TRUNC.NTZ R5, R18 ;  /* 0x0000001200057305 */ /* 0x000e24000021f100 */
[----:B0-----:R2:W-:Y:S01]  /*fcc0*/  STG.E.U16 desc[UR36][R2.64], R5 ;  /* 0x0000000502007986 */ /* 0x0015e2000c101524 */
[----:B------:R-:W-:Y:S05]  /*fcd0*/  BRA `(.L_x_482) ;  /* 0x0000000c00247947 */ /* 0x000fea0003800000 */
.L_x_478:
        /* <DEDUP_REMOVED lines=9> */
.L_x_486:
[----:B------:R0:W-:Y:S01]  /*fd70*/  STG.E.U16 desc[UR36][R2.64], R18 ;  /* 0x0000001202007986 */ /* 0x0001e2000c101524 */
[----:B------:R-:W-:Y:S05]  /*fd80*/  BRA `(.L_x_482) ;  /* 0x0000000800f87947 */ /* 0x000fea0003800000 */
.L_x_485:
        /* <DEDUP_REMOVED lines=10> */
.L_x_488:
[----:B------:R-:W-:-:S05]  /*fe30*/  HADD2.F32 R0, -RZ, R18.H0_H0 ;  /* 0x20000012ff007230 */ /* 0x000fca0000004100 */
[----:B------:R-:W-:-:S04]  /*fe40*/  F2FP.F16.F32.PACK_AB R0, RZ, R0 ;  /* 0x00000000ff00723e */ /* 0x000fc800000000ff */
[----:B------:R-:W-:-:S05]  /*fe50*/  PRMT R0, R0, 0x5410, RZ ;  /* 0x0000541000007816 */ /* 0x000fca00000000ff */
[----:B------:R0:W-:Y:S01]  /*fe60*/  STG.E desc[UR36][R2.64], R0 ;  /* 0x0000000002007986 */ /* 0x0001e2000c101924 */
[----:B------:R-:W-:Y:S05]  /*fe70*/  BRA `(.L_x_482) ;  /* 0x0000000800bc7947 */ /* 0x000fea0003800000 */
.L_x_487:
[----:B------:R-:W-:-:S05]  /*fe80*/  HADD2.F32 R4, -RZ, R18.H0_H0 ;  /* 0x20000012ff047230 */ /* 0x000fca0000004100 */
[----:B------:R-:W-:-:S06]  /*fe90*/  FMUL.FTZ R4, R4, 1 ;  /* 0x3f80000004047820 */ /* 0x000fcc0000410000 */
[----:B------:R-:W0:Y:S02]  /*fea0*/  F2F.F64.F32 R4, R4 ;  /* 0x0000000400047310 */ /* 0x000e240000201800 */
[----:B0-----:R0:W-:Y:S01]  /*feb0*/  STG.E.64 desc[UR36][R2.64], R4 ;  /* 0x0000000402007986 */ /* 0x0011e2000c101b24 */
[----:B------:R-:W-:Y:S05]  /*fec0*/  BRA `(.L_x_482) ;  /* 0x0000000800a87947 */ /* 0x000fea0003800000 */
.L_x_477:
        /* <DEDUP_REMOVED lines=14> */
.L_x_492:
        /* <DEDUP_REMOVED lines=18> */
.L_x_495:
[----:B------:R-:W-:-:S04]  /*100d0*/  SHF.R.U32.HI R5, RZ, 0x18, R5 ;  /* 0x00000018ff057819 */ /* 0x000fc80000011605 */
[----:B------:R-:W-:-:S07]  /*100e0*/  LOP3.LUT R0, R0, 0x80, R5, 0xf8, !PT ;  /* 0x0000008000007812 */ /* 0x000fce00078ef805 */
.L_x_494:
[----:B------:R-:W-:Y:S05]  /*100f0*/  BSYNC.RECONVERGENT B0 ;  /* 0x0000000000007941 */ /* 0x000fea0003800200 */
.L_x_493:
[----:B------:R0:W-:Y:S01]  /*10100*/  STG.E.U8 desc[UR36][R2.64], R0 ;  /* 0x0000000002007986 */ /* 0x0001e2000c101124 */
[----:B------:R-:W-:Y:S05]  /*10110*/  BRA `(.L_x_482) ;  /* 0x0000000800147947 */ /* 0x000fea0003800000 */
.L_x_491:
        /* <DEDUP_REMOVED lines=18> */
.L_x_498:
[----:B------:R-:W-:-:S04]  /*10240*/  SHF.R.U32.HI R5, RZ, 0x18, R5 ;  /* 0x00000018ff057819 */ /* 0x000fc80000011605 */
[----:B------:R-:W-:-:S07]  /*10250*/  LOP3.LUT R0, R0, 0x80, R5, 0xf8, !PT ;  /* 0x0000008000007812 */ /* 0x000fce00078ef805 */
.L_x_497:
[----:B------:R-:W-:Y:S05]  /*10260*/  BSYNC.RECONVERGENT B0 ;  /* 0x0000000000007941 */ /* 0x000fea0003800200 */
.L_x_496:
[----:B------:R0:W-:Y:S01]  /*10270*/  STG.E.U8 desc[UR36][R2.64], R0 ;  /* 0x0000000002007986 */ /* 0x0001e2000c101124 */
[----:B------:R-:W-:Y:S05]  /*10280*/  BRA `(.L_x_482) ;  /* 0x0000000400b87947 */ /* 0x000fea0003800000 */
.L_x_490:
        /* <DEDUP_REMOVED lines=12> */
[----:B------:R-:W-:Y:S01]  /*10350*/  HFMA2 R5, -RZ, RZ, 0, 1.5199184417724609375e-05 ;  /* 0x000000ffff057431 */ /* 0x000fe200000001ff */
        /* <DEDUP_REMOVED lines=9> */
.L_x_500:
[----:B------:R-:W-:-:S06]  /*103f0*/  HADD2.F32 R4, -RZ, R18.H0_H0 ;  /* 0x20000012ff047230 */ /* 0x000fcc0000004100 */
[----:B------:R-:W0:Y:S02]  /*10400*/  F2I.U64.TRUNC R4, R4 ;  /* 0x0000000400047311 */ /* 0x000e24000020d800 */
[----:B0-----:R0:W-:Y:S01]  /*10410*/  STG.E.64 desc[UR36][R2.64], R4 ;  /* 0x0000000402007986 */ /* 0x0011e2000c101b24 */
[----:B------:R-:W-:Y:S05]  /*10420*/  BRA `(.L_x_482) ;  /* 0x0000000400507947 */ /* 0x000fea0003800000 */
.L_x_499:
[----:B------:R-:W-:-:S04]  /*10430*/  HADD2.F32 R18, -RZ, R18.H0_H0 ;  /* 0x20000012ff127230 */ /* 0x000fc80000004100 */
[----:B------:R-:W0:Y:S02]  /*10440*/  F2I.FTZ.U32.TRUNC.NTZ R5, R18 ;  /* 0x0000001200057305 */ /* 0x000e24000021f000 */
[----:B0-----:R0:W-:Y:S01]  /*10450*/  STG.E desc[UR36][R2.64], R5 ;  /* 0x0000000502007986 */ /* 0x0011e2000c101924 */
[----:B------:R-:W-:Y:S05]  /*10460*/  BRA `(.L_x_482) ;  /* 0x0000000400407947 */ /* 0x000fea0003800000 */
.L_x_489:
        /* <DEDUP_REMOVED lines=11> */
.L_x_502:
[----:B------:R-:W-:Y:S01]  /*10520*/  HADD2.F32 R18, -RZ, R18.H0_H0 ;  /* 0x20000012ff127230 */ /* 0x000fe20000004100 */
[----:B------:R-:W-:-:S04]  /*10530*/  CS2R R6, SRZ ;  /* 0x0000000000067805 */ /* 0x000fc8000001ff00 */
[----:B------:R-:W-:-:S06]  /*10540*/  FMUL.FTZ R4, R18, 1 ;  /* 0x3f80000012047820 */ /* 0x000fcc0000410000 */
[----:B------:R-:W0:Y:S02]  /*10550*/  F2F.F64.F32 R4, R4 ;  /* 0x0000000400047310 */ /* 0x000e240000201800 */
[----:B0-----:R0:W-:Y:S01]  /*10560*/  STG.E.128 desc[UR36][R2.64], R4 ;  /* 0x0000000402007986 */ /* 0x0011e2000c101d24 */
[----:B------:R-:W-:Y:S05]  /*10570*/  BRA `(.L_x_482) ;  /* 0x0000000000fc7947 */ /* 0x000fea0003800000 */
.L_x_501:
[----:B------:R-:W-:-:S09]  /*10580*/  UISETP.NE.AND UP0, UPT, UR6, 0xf, UPT ;  /* 0x0000000f0600788c */ /* 0x000fd2000bf05270 */
[----:B------:R-:W-:Y:S05]  /*10590*/  BRA.U !UP0, `(.L_x_503) ;  /* 0x0000000108e87547 */ /* 0x000fea000b800000 */
[----:B------:R-:W-:-:S09]  /*105a0*/  UISETP.NE.AND UP0, UPT, UR6, 0x17, UPT ;  /* 0x000000170600788c */ /* 0x000fd2000bf05270 */
[----:B------:R-:W-:Y:S05]  /*105b0*/  BRA.U !UP0, `(.L_x_504) ;  /* 0x0000000108907547 */ /* 0x000fea000b800000 */
[----:B------:R-:W-:-:S09]  /*105c0*/  UISETP.NE.AND UP0, UPT, UR6, 0x18, UPT ;  /* 0x000000180600788c */ /* 0x000fd2000bf05270 */
[----:B------:R-:W-:Y:S05]  /*105d0*/  BRA.U !UP0, `(.L_x_505) ;  /* 0x0000000108447547 */ /* 0x000fea000b800000 */
.L_x_481:
        /* <DEDUP_REMOVED lines=8> */
[----:B0-----:R-:W-:-:S02]  /*10660*/  IMAD.U32 R4, RZ, RZ, UR4 ;  /* 0x00000004ff047e24 */ /* 0x001fc4000f8e00ff */
[----:B------:R-:W-:Y:S02]  /*10670*/  IMAD.U32 R5, RZ, RZ, UR5 ;  /* 0x00000005ff057e24 */ /* 0x000fe4000f8e00ff */
[----:B---3--:R-:W-:Y:S02]  /*10680*/  IMAD.U32 R6, RZ, RZ, UR6 ;  /* 0x00000006ff067e24 */ /* 0x008fe4000f8e00ff */
[----:B------:R-:W-:Y:S02]  /*10690*/  IMAD.U32 R7, RZ, RZ, UR7 ;  /* 0x00000007ff077e24 */ /* 0x000fe4000f8e00ff */
[----:B----4-:R-:W-:Y:S01]  /*106a0*/  IMAD.U32 R10, RZ, RZ, UR8 ;  /* 0x00000008ff0a7e24 */ /* 0x010fe2000f8e00ff */
[----:B-1----:R-:W-:-:S07]  /*106b0*/  MOV R11, UR9 ;  /* 0x00000009000b7c02 */ /* 0x002fce0008000f00 */
[----:B------:R-:W-:-:S07]  /*106c0*/  LEPC R20, `(.L_x_506) ;  /* 0x000000001014794e */ /* 0x000fce0000000000 */
[----:B--2---:R-:W-:Y:S05]  /*106d0*/  CALL.ABS.NOINC R2 ;  /* 0x0000000002007343 */ /* 0x004fea0003c00000 */
.L_x_506:
[----:B------:R-:W-:Y:S05]  /*106e0*/  BRA `(.L_x_482) ;  /* 0x0000000000a07947 */ /* 0x000fea0003800000 */
.L_x_505:
[----:B------:R-:W-:Y:S01]  /*106f0*/  HADD2.F32 R7, -RZ, R18.H0_H0 ;  /* 0x20000012ff077230 */ /* 0x000fe20000004100 */
[----:B------:R-:W-:Y:S01]  /*10700*/  BSSY.RECONVERGENT B0, `(.L_x_507) ;  /* 0x000000c000007945 */ /* 0x000fe20003800200 */
[----:B------:R-:W-:-:S03]  /*10710*/  IMAD.MOV.U32 R0, RZ, RZ, 0x7f ;  /* 0x0000007fff007424 */ /* 0x000fc600078e00ff */
        /* <DEDUP_REMOVED lines=10> */
.L_x_508:
[----:B------:R-:W-:Y:S05]  /*107c0*/  BSYNC.RECONVERGENT B0 ;  /* 0x0000000000007941 */ /* 0x000fea0003800200 */
.L_x_507:
[----:B------:R-:W-:-:S05]  /*107d0*/  LOP3.LUT R5, R0, 0x80, R5, 0xf8, !PT ;  /* 0x0000008000057812 */ /* 0x000fca00078ef805 */
[----:B------:R0:W-:Y:S01]  /*107e0*/  STG.E.U8 desc[UR36][R2.64], R5 ;  /* 0x0000000502007986 */ /* 0x0001e2000c101124 */
[----:B------:R-:W-:Y:S05]  /*107f0*/  BRA `(.L_x_482) ;  /* 0x00000000005c7947 */ /* 0x000fea0003800000 */
.L_x_504:
        /* <DEDUP_REMOVED lines=12> */
.L_x_510:
[----:B------:R-:W-:Y:S01]  /*108c0*/  IMAD.MOV.U32 R0, RZ, RZ, 0x7f ;  /* 0x0000007fff007424 */ /* 0x000fe200078e00ff */
[----:B------:R-:W-:-:S04]  /*108d0*/  ISETP.GT.U32.AND P0, PT, R4, 0x7f800000, PT ;  /* 0x7f8000000400780c */ /* 0x000fc80003f04070 */
[----:B------:R-:W-:-:S09]  /*108e0*/  SEL R0, R0, 0x7c, P0 ;  /* 0x0000007c00007807 */ /* 0x000fd20000000000 */
.L_x_511:
[----:B------:R-:W-:Y:S05]  /*108f0*/  BSYNC.RECONVERGENT B0 ;  /* 0x0000000000007941 */ /* 0x000fea0003800200 */
.L_x_509:
[----:B------:R-:W-:-:S04]  /*10900*/  SHF.R.U32.HI R5, RZ, 0x18, R5 ;  /* 0x00000018ff057819 */ /* 0x000fc80000011605 */
[----:B------:R-:W-:-:S05]  /*10910*/  LOP3.LUT R5, R0, 0x80, R5, 0xf8, !PT ;  /* 0x0000008000057812 */ /* 0x000fca00078ef805 */
[----:B------:R0:W-:Y:S01]  /*10920*/  STG.E.U8 desc[UR36][R2.64], R5 ;  /* 0x0000000502007986 */ /* 0x0001e2000c101124 */
[----:B------:R-:W-:Y:S05]  /*10930*/  BRA `(.L_x_482) ;  /* 0x00000000000c7947 */ /* 0x000fea0003800000 */
.L_x_503:
[----:B------:R-:W-:-:S05]  /*10940*/  HADD2.F32 R0, -RZ, R18.H0_H0 ;  /* 0x20000012ff007230 */ /* 0x000fca0000004100 */
[----:B------:R-:W-:-:S05]  /*10950*/  F2FP.BF16.F32.PACK_AB R0, RZ, R0 ;  /* 0x00000000ff00723e */ /* 0x000fca00000010ff */
[----:B------:R0:W-:Y:S02]  /*10960*/  STG.E.U16 desc[UR36][R2.64], R0 ;  /* 0x0000000002007986 */ /* 0x0001e4000c101524 */
.L_x_482:
[----:B------:R-:W-:-:S07]  /*10970*/  VIADD R17, R17, 0x80 ;  /* 0x0000008011117836 */ /* 0x000fce0000000000 */
.L_x_376:
[----:B------:R-:W-:Y:S05]  /*10980*/  BSYNC.RECONVERGENT B6 ;  /* 0x0000000000067941 */ /* 0x000fea0003800200 */
.L_x_375:
[----:B------:R-:W5:Y:S02]  /*10990*/  LDCU UR4, c[0x0][0x380] ;  /* 0x00007000ff0477ac */ /* 0x000f640008000800 */
[----:B-----5:R-:W-:-:S13]  /*109a0*/  ISETP.GE.AND P0, PT, R17, UR4, PT ;  /* 0x0000000411007c0c */ /* 0x020fda000bf06270 */
[----:B------:R-:W-:Y:S05]  /*109b0*/  @P0 EXIT ;  /* 0x000000000000094d */ /* 0x000fea0003800000 */
[----:B------:R-:W5:Y:S01]  /*109c0*/  LDCU UR4, c[0x0][0x388] ;  /* 0x00007100ff0477ac */ /* 0x000f620008000800 */
[----:B0--34-:R-:W-:Y:S02]  /*109d0*/  HFMA2 R0, -RZ, RZ, 0, 0 ;  /* 0x00000000ff007431 */ /* 0x019fe400000001ff */
[----:B------:R-:W-:Y:S02]  /*109e0*/  IMAD.MOV.U32 R18, RZ, RZ, RZ ;  /* 0x000000ffff127224 */ /* 0x000fe400078e00ff */
[----:B------:R-:W-:Y:S02]  /*109f0*/  IMAD.MOV.U32 R22, RZ, RZ, RZ ;  /* 0x000000ffff167224 */ /* 0x000fe400078e00ff */
        /* <DEDUP_REMOVED lines=376> */
.L_x_512:
[----:B------:R-:W0:Y:S01]  /*12180*/  LDCU.64 UR6, c[0x0][0x648] ;  /* 0x0000c900ff0677ac */ /* 0x000e220008000a00 */
[----:B------:R-:W1:Y:S01]  /*12190*/  LDCU.64 UR8, c[0x0][0x650] ;  /* 0x0000ca00ff0877ac */ /* 0x000e620008000a00 */
[----:B------:R-:W-:-:S04]  /*121a0*/  UPRMT UR4, UR39, 0x7771, URZ ;  /* 0x0000777127047896 */ /* 0x000fc800080000ff */
[----:B------:R-:W-:Y:S01]  /*121b0*/  UISETP.GT.AND UP0, UPT, UR4, 0x9, UPT ;  /* 0x000000090400788c */ /* 0x000fe2000bf04270 */
[----:B0-----:R-:W-:Y:S02]  /*121c0*/  IADD3 R16, P0, PT, R16, UR6, RZ ;  /* 0x0000000610107c10 */ /* 0x001fe4000ff1e0ff */
[----:B-12---:R-:W-:-:S03]  /*121d0*/  IADD3 R2, P1, PT, R0, UR8, RZ ;  /* 0x0000000800027c10 */ /* 0x006fc6000ff3e0ff */
[----:B------:R-:W-:Y:S02]  /*121e0*/  IMAD.X R17, RZ, RZ, UR7, P0 ;  /* 0x00000007ff117e24 */ /* 0x000fe400080e06ff */
[----:B------:R-:W-:Y:S01]  /*121f0*/  IMAD.X R3, RZ, RZ, UR9, P1 ;  /* 0x00000009ff037e24 */ /* 0x000fe200088e06ff */
[----:B------:R-:W-:Y:S07]  /*12200*/  BRA.U UP0, `(.L_x_513) ;  /* 0x0000000500187547 */ /* 0x000fee000b800000 */
        /* <DEDUP_REMOVED lines=13> */
.L_x_516:
[----:B------:R-:W2:Y:S02]  /*122e0*/  LDG.E.U8 R2, desc[UR36][R2.64] ;  /* 0x0000002402027981 */ /* 0x000ea4000c1e1100 */
[----:B--2---:R-:W-:-:S04]  /*122f0*/  I2FP.F32.U32 R0, R2 ;  /* 0x0000000200007245 */ /* 0x004fc80000201000 */
[----:B------:R-:W-:-:S04]  /*12300*/  F2FP.F16.F32.PACK_AB R0, RZ, R0 ;  /* 0x00000000ff00723e */ /* 0x000fc800000000ff */
[----:B------:R-:W-:Y:S01]  /*12310*/  PRMT R19, R0, 0x7610, R19 ;  /* 0x0000761000137816 */ /* 0x000fe20000000013 */
[----:B------:R-:W-:Y:S06]  /*12320*/  BRA `(.L_x_518) ;  /* 0x0000000c00b47947 */ /* 0x000fec0003800000 */
.L_x_515:
        /* <DEDUP_REMOVED lines=11> */
.L_x_520:
[----:B------:R-:W2:Y:S02]  /*123e0*/  LDG.E R2, desc[UR36][R2.64] ;  /* 0x0000002402027981 */ /* 0x000ea4000c1e1900 */
[----:B--2---:R-:W-:-:S04]  /*123f0*/  I2FP.F32.S32 R0, R2 ;  /* 0x0000000200007245 */ /* 0x004fc80000201400 */
[----:B------:R-:W-:-:S04]  /*12400*/  F2FP.F16.F32.PACK_AB R0, RZ, R0 ;  /* 0x00000000ff00723e */ /* 0x000fc800000000ff */
[----:B------:R-:W-:Y:S01]  /*12410*/  PRMT R19, R0, 0x7610, R19 ;  /* 0x0000761000137816 */ /* 0x000fe20000000013 */
[----:B------:R-:W-:Y:S06]  /*12420*/  BRA `(.L_x_518) ;  /* 0x0000000c00747947 */ /* 0x000fec0003800000 */
.L_x_519:
[----:B------:R-:W2:Y:S02]  /*12430*/  LDG.E.U16 R2, desc[UR36][R2.64] ;  /* 0x0000002402027981 */ /* 0x000ea4000c1e1500 */
[----:B--2---:R-:W0:Y:S02]  /*12440*/  I2F.S16 R0, R2 ;  /* 0x0000000200007306 */ /* 0x004e240000101400 */
[----:B0-----:R-:W-:-:S04]  /*12450*/  F2FP.F16.F32.PACK_AB R0, RZ, R0 ;  /* 0x00000000ff00723e */ /* 0x001fc800000000ff */
[----:B------:R-:W-:Y:S01]  /*12460*/  PRMT R19, R0, 0x7610, R19 ;  /* 0x0000761000137816 */ /* 0x000fe20000000013 */
[----:B------:R-:W-:Y:S06]  /*12470*/  BRA `(.L_x_518) ;  /* 0x0000000c00607947 */ /* 0x000fec0003800000 */
.L_x_514:
        /* <DEDUP_REMOVED lines=9> */
.L_x_522:
[----:B------:R0:W5:Y:S01]  /*12510*/  LDG.E.U16 R19, desc[UR36][R2.64] ;  /* 0x0000002402137981 */ /* 0x000162000c1e1500 */
[----:B------:R-:W-:Y:S05]  /*12520*/  BRA `(.L_x_518) ;  /* 0x0000000c00347947 */ /* 0x000fea0003800000 */
.L_x_521:
        /* <DEDUP_REMOVED lines=9> */
.L_x_524:
[----:B------:R1:W5:Y:S01]  /*125c0*/  LDG.E.U16 R19, desc[UR36][R2.64] ;  /* 0x0000002402137981 */ /* 0x000362000c1e1500 */
[----:B------:R-:W-:Y:S05]  /*125d0*/  BRA `(.L_x_518) ;  /* 0x0000000c00087947 */ /* 0x000fea0003800000 */
.L_x_523:
        /* <DEDUP_REMOVED lines=9> */
.L_x_513:
        /* <DEDUP_REMOVED lines=14> */
.L_x_527:
        /* <DEDUP_REMOVED lines=9> */
.L_x_526:
        /* <DEDUP_REMOVED lines=27> */
.L_x_529:
        /* <DEDUP_REMOVED lines=14> */
.L_x_528:
[----:B------:R-:W2:Y:S02]  /*12a70*/  LDG.E.U16 R0, desc[UR36][R2.64] ;  /* 0x0000002402007981 */ /* 0x000ea4000c1e1500 */
[----:B--2---:R-:W-:-:S04]  /*12a80*/  SHF.L.U32 R0, R0, 0x10, RZ ;  /* 0x0000001000007819 */ /* 0x004fc800000006ff */
[----:B------:R-:W-:-:S04]  /*12a90*/  F2FP.F16.F32.PACK_AB R0, RZ, R0 ;  /* 0x00000000ff00723e */ /* 0x000fc800000000ff */
[----:B------:R-:W-:Y:S01]  /*12aa0*/  PRMT R19, R0, 0x7610, R19 ;  /* 0x0000761000137816 */ /* 0x000fe20000000013 */
[----:B------:R-:W-:Y:S06]  /*12ab0*/  BRA `(.L_x_518) ;  /* 0x0000000400d07947 */ /* 0x000fec0003800000 */
.L_x_525:
        /* <DEDUP_REMOVED lines=13> */
.L_x_532:
        /* <DEDUP_REMOVED lines=21> */
.L_x_536:
[----:B------:R-:W-:Y:S05]  /*12ce0*/  BSYNC.RECONVERGENT B1 ;  /* 0x0000000000017941 */ /* 0x000fea0003800200 */
.L_x_535:
[----:B------:R-:W-:Y:S01]  /*12cf0*/  IMAD.SHL.U32 R0, R0, 0x100000, RZ ;  /* 0x0010000000007824 */ /* 0x000fe200078e00ff */
[----:B------:R-:W-:-:S04]  /*12d00*/  LEA R2, R2, 0x3b800000, 0x17 ;  /* 0x3b80000002027811 */ /* 0x000fc800078eb8ff */
[----:B------:R-:W-:-:S07]  /*12d10*/  LOP3.LUT R0, R2, R0, R7, 0xfe, !PT ;  /* 0x0000000002007212 */ /* 0x000fce00078efe07 */
.L_x_534:
[----:B------:R-:W-:Y:S05]  /*12d20*/  BSYNC.RECONVERGENT B0 ;  /* 0x0000000000007941 */ /* 0x000fea0003800200 */
.L_x_533:
[----:B------:R-:W-:-:S04]  /*12d30*/  F2FP.F16.F32.PACK_AB R0, RZ, R0 ;  /* 0x00000000ff00723e */ /* 0x000fc800000000ff */
[----:B------:R-:W-:Y:S01]  /*12d40*/  PRMT R19, R0, 0x7610, R19 ;  /* 0x0000761000137816 */ /* 0x000fe20000000013 */
[----:B------:R-:W-:Y:S06]  /*12d50*/  BRA `(.L_x_518) ;  /* 0x0000000400287947 */ /* 0x000fec0003800000 */
.L_x_531:
        /* <DEDUP_REMOVED lines=21> */
.L_x_540:
[----:B------:R-:W-:Y:S05]  /*12eb0*/  BSYNC.RECONVERGENT B1 ;  /* 0x0000000000017941 */ /* 0x000fea0003800200 */
.L_x_539:
[----:B------:R-:W-:Y:S01]  /*12ec0*/  IMAD.SHL.U32 R0, R0, 0x200000, RZ ;  /* 0x0020000000007824 */ /* 0x000fe200078e00ff */
[----:B------:R-:W-:-:S04]  /*12ed0*/  LEA R2, R2, 0x37800000, 0x17 ;  /* 0x3780000002027811 */ /* 0x000fc800078eb8ff */
[----:B------:R-:W-:-:S07]  /*12ee0*/  LOP3.LUT R0, R2, R0, R7, 0xfe, !PT ;  /* 0x0000000002007212 */ /* 0x000fce00078efe07 */
.L_x_538:
[----:B------:R-:W-:Y:S05]  /*12ef0*/  BSYNC.RECONVERGENT B0 ;  /* 0x0000000000007941 */ /* 0x000fea0003800200 */
.L_x_537:
[----:B------:R-:W-:-:S04]  /*12f00*/  F2FP.F16.F32.PACK_AB R0, RZ, R0 ;  /* 0x00000000ff00723e */ /* 0x000fc800000000ff */
[----:B------:R-:W-:Y:S01]  /*12f10*/  PRMT R19, R0, 0x7610, R19 ;  /* 0x0000761000137816 */ /* 0x000fe20000000013 */
[----:B------:R-:W-:Y:S06]  /*12f20*/  BRA `(.L_x_518) ;  /* 0x0000000000b47947 */ /* 0x000fec0003800000 */
.L_x_530:
        /* <DEDUP_REMOVED lines=14> */
.L_x_544:
[----:B------:R-:W-:Y:S05]  /*13010*/  BSYNC.RECONVERGENT B0 ;  /* 0x0000000000007941 */ /* 0x000fea0003800200 */
.L_x_543:
[----:B------:R-:W-:-:S04]  /*13020*/  F2FP.F16.F32.PACK_AB R0, RZ, R0 ;  /* 0x00000000ff00723e */ /* 0x000fc800000000ff */
[----:B------:R-:W-:Y:S01]  /*13030*/  PRMT R19, R0, 0x7610, R19 ;  /* 0x0000761000137816 */ /* 0x000fe20000000013 */
[----:B------:R-:W-:Y:S06]  /*13040*/  BRA `(.L_x_518) ;  /* 0x00000000006c7947 */ /* 0x000fec0003800000 */
.L_x_517:
        /* <DEDUP_REMOVED lines=16> */
.L_x_545:
[----:B------:R-:W-:Y:S01]  /*13150*/  PRMT R19, RZ, 0x7610, R19 ;  /* 0x00007610ff137816 */ /* 0x000fe20000000013 */
[----:B------:R-:W-:Y:S06]  /*13160*/  BRA `(.L_x_518) ;  /* 0x0000000000247947 */ /* 0x000fec0003800000 */
.L_x_542:
[----:B------:R-:W2:Y:S02]  /*13170*/  LDG.E.64 R2, desc[UR36][R2.64] ;  /* 0x0000002402027981 */ /* 0x000ea4000c1e1b00 */
[----:B--2---:R-:W0:Y:S02]  /*13180*/  I2F.U64 R0, R2 ;  /* 0x0000000200007312 */ /* 0x004e240000301000 */
[----:B0-----:R-:W-:-:S04]  /*13190*/  F2FP.F16.F32.PACK_AB R0, RZ, R0 ;  /* 0x00000000ff00723e */ /* 0x001fc800000000ff */
[----:B------:R-:W-:Y:S01]  /*131a0*/  PRMT R19, R0, 0x7610, R19 ;  /* 0x0000761000137816 */ /* 0x000fe20000000013 */
[----:B------:R-:W-:Y:S06]  /*131b0*/  BRA `(.L_x_518) ;  /* 0x0000000000107947 */ /* 0x000fec0003800000 */
.L_x_541:
[----:B------:R-:W2:Y:S02]  /*131c0*/  LDG.E R2, desc[UR36][R2.64] ;  /* 0x0000002402027981 */ /* 0x000ea4000c1e1900 */
[----:B--2---:R-:W-:-:S04]  /*131d0*/  I2FP.F32.U32 R0, R2 ;  /* 0x0000000200007245 */ /* 0x004fc80000201000 */
[----:B------:R-:W-:-:S04]  /*131e0*/  F2FP.F16.F32.PACK_AB R0, RZ, R0 ;  /* 0x00000000ff00723e */ /* 0x000fc800000000ff */
[----:B------:R-:W-:-:S07]  /*131f0*/  PRMT R19, R0, 0x7610, R19 ;  /* 0x0000761000137816 */ /* 0x000fce0000000013 */
.L_x_518:
        /* <DEDUP_REMOVED lines=19> */
.L_x_549:
[----:B------:R-:W2:Y:S02]  /*13330*/  LDG.E.U8 R2, desc[UR36][R2.64] ;  /* 0x0000002402027981 */ /* 0x000ea4000c1e1100 */
[----:B--2---:R-:W-:-:S04]  /*13340*/  I2FP.F32.U32 R0, R2 ;  /* 0x0000000200007245 */ /* 0x004fc80000201000 */
[----:B------:R-:W-:-:S04]  /*13350*/  F2FP.F16.F32.PACK_AB R0, RZ, R0 ;  /* 0x00000000ff00723e */ /* 0x000fc800000000ff */
[----:B------:R-:W-:Y:S01]  /*13360*/  PRMT R22, R0, 0x7610, R22 ;  /* 0x0000761000167816 */ /* 0x000fe20000000016 */
[----:B------:R-:W-:Y:S06]  /*13370*/  BRA `(.L_x_551) ;  /* 0x0000000c00b47947 */ /* 0x000fec0003800000 */
.L_x_548:
        /* <DEDUP_REMOVED lines=11> */
.L_x_553:
[----:B------:R-:W2:Y:S02]  /*13430*/  LDG.E R2, desc[UR36][R2.64] ;  /* 0x0000002402027981 */ /* 0x000ea4000c1e1900 */
[----:B--2---:R-:W-:-:S04]  /*13440*/  I2FP.F32.S32 R0, R2 ;  /* 0x0000000200007245 */ /* 0x004fc80000201400 */
[----:B------:R-:W-:-:S04]  /*13450*/  F2FP.F16.F32.PACK_AB R0, RZ, R0 ;  /* 0x00000000ff00723e */ /* 0x000fc800000000ff */
[----:B------:R-:W-:Y:S01]  /*13460*/  PRMT R22, R0, 0x7610, R22 ;  /* 0x0000761000167816 */ /* 0x000fe20000000016 */
[----:B------:R-:W-:Y:S06]  /*13470*/  BRA `(.L_x_551) ;  /* 0x0000000c00747947 */ /* 0x000fec0003800000 */
.L_x_552:
[----:B------:R-:W2:Y:S02]  /*13480*/  LDG.E.U16 R2, desc[UR36][R2.64] ;  /* 0x0000002402027981 */ /* 0x000ea4000c1e1500 */
[----:B--2---:R-:W0:Y:S02]  /*13490*/  I2F.S16 R0, R2 ;  /* 0x0000000200007306 */ /* 0x004e240000101400 */
[----:B0-----:R-:W-:-:S04]  /*134a0*/  F2FP.F16.F32.PACK_AB R0, RZ, R0 ;  /* 0x00000000ff00723e */ /* 0x001fc800000000ff */
[----:B------:R-:W-:Y:S01]  /*134b0*/  PRMT R22, R0, 0x7610, R22 ;  /* 0x0000761000167816 */ /* 0x000fe20000000016 */
[----:B------:R-:W-:Y:S06]  /*134c0*/  BRA `(.L_x_551) ;  /* 0x0000000c00607947 */ /* 0x000fec0003800000 */
.L_x_547:
        /* <DEDUP_REMOVED lines=9> */
.L_x_555:
[----:B------:R0:W5:Y:S01]  /*13560*/  LDG.E.U16 R22, desc[UR36][R2.64] ;  /* 0x0000002402167981 */ /* 0x000162000c1e1500 */
[----:B------:R-:W-:Y:S05]  /*13570*/  BRA `(.L_x_551) ;  /* 0x0000000c00347947 */ /* 0x000fea0003800000 */
.L_x_554:
        /* <DEDUP_REMOVED lines=9> */
.L_x_557:
[----:B------:R1:W5:Y:S01]  /*13610*/  LDG.E.U16 R22, desc[UR36][R2.64] ;  /* 0x0000002402167981 */ /* 0x000362000c1e1500 */
[----:B------:R-:W-:Y:S05]  /*13620*/  BRA `(.L_x_551) ;  /* 0x0000000c00087947 */ /* 0x000fea0003800000 */
.L_x_556:
        /* <DEDUP_REMOVED lines=9> */
.L_x_546:
        /* <DEDUP_REMOVED lines=14> */
.L_x_560:
        /* <DEDUP_REMOVED lines=9> */
.L_x_559:
        /* <DEDUP_REMOVED lines=27> */
.L_x_562:
        /* <DEDUP_REMOVED lines=14> */
.L_x_561:
[----:B------:R-:W2:Y:S02]  /*13ac0*/  LDG.E.U16 R0, desc[UR36][R2.64] ;  /* 0x0000002402007981 */ /* 0x000ea4000c1e1500 */
[----:B--2---:R-:W-:-:S05]  /*13ad0*/  IMAD.U32 R0, R0, 0x10000, RZ ;  /* 0x0001000000007824 */ /* 0x004fca00078e00ff */
[----:B------:R-:W-:-:S04]  /*13ae0*/  F2FP.F16.F32.PACK_AB R0, RZ, R0 ;  /* 0x00000000ff00723e */ /* 0x000fc800000000ff */
[----:B------:R-:W-:Y:S01]  /*13af0*/  PRMT R22, R0, 0x7610, R22 ;  /* 0x0000761000167816 */ /* 0x000fe20000000016 */
[----:B------:R-:W-:Y:S06]  /*13b00*/  BRA `(.L_x_551) ;  /* 0x0000000400d07947 */ /* 0x000fec0003800000 */
.L_x_558:
        /* <DEDUP_REMOVED lines=13> */
.L_x_565:
        /* <DEDUP_REMOVED lines=21> */
.L_x_569:
[----:B------:R-:W-:Y:S05]  /*13d30*/  BSYNC.RECONVERGENT B1 ;  /* 0x0000000000017941 */ /* 0x000fea0003800200 */
.L_x_568:
[----:B------:R-:W-:Y:S01]  /*13d40*/  IMAD.SHL.U32 R0, R0, 0x100000, RZ ;  /* 0x0010000000007824 */ /* 0x000fe200078e00ff */
[----:B------:R-:W-:-:S04]  /*13d50*/  LEA R2, R2, 0x3b800000, 0x17 ;  /* 0x3b80000002027811 */ /* 0x000fc800078eb8ff */
[----:B------:R-:W-:-:S07]  /*13d60*/  LOP3.LUT R0, R2, R0, R7, 0xfe, !PT ;  /* 0x0000000002007212 */ /* 0x000fce00078efe07 */
.L_x_567:
[----:B------:R-:W-:Y:S05]  /*13d70*/  BSYNC.RECONVERGENT B0 ;  /* 0x0000000000007941 */ /* 0x000fea0003800200 */
.L_x_566:
[----:B------:R-:W-:-:S04]  /*13d80*/  F2FP.F16.F32.PACK_AB R0, RZ, R0 ;  /* 0x00000000ff00723e */ /* 0x000fc800000000ff */
[----:B------:R-:W-:Y:S01]  /*13d90*/  PRMT R22, R0, 0x7610, R22 ;  /* 0x0000761000167816 */ /* 0x000fe20000000016 */
[----:B------:R-:W-:Y:S06]  /*13da0*/  BRA `(.L_x_551) ;  /* 0x0000000400287947 */ /* 0x000fec0003800000 */
.L_x_564:
        /* <DEDUP_REMOVED lines=21> */
.L_x_573:
[----:B------:R-:W-:Y:S05]  /*13f00*/  BSYNC.RECONVERGENT B1 ;  /* 0x0000000000017941 */ /* 0x000fea0003800200 */
.L_x_572:
[----:B------:R-:W-:Y:S01]  /*13f10*/  IMAD.SHL.U32 R0, R0, 0x200000, RZ ;  /* 0x0020000000007824 */ /* 0x000fe200078e00ff */
[----:B------:R-:W-:-:S04]  /*13f20*/  LEA R2, R2, 0x37800000, 0x17 ;  /* 0x3780000002027811 */ /* 0x000fc800078eb8ff */
[----:B------:R-:W-:-:S07]  /*13f30*/  LOP3.LUT R0, R2, R0, R7, 0xfe, !PT ;  /* 0x0000000002007212 */ /* 0x000fce00078efe07 */
.L_x_571:
[----:B------:R-:W-:Y:S05]  /*13f40*/  BSYNC.RECONVERGENT B0 ;  /* 0x0000000000007941 */ /* 0x000fea0003800200 */
.L_x_570:
[----:B------:R-:W-:-:S04]  /*13f50*/  F2FP.F16.F32.PACK_AB R0, RZ, R0 ;  /* 0x00000000ff00723e */ /* 0x000fc800000000ff */
[----:B------:R-:W-:Y:S01]  /*13f60*/  PRMT R22, R0, 0x7610, R22 ;  /* 0x0000761000167816 */ /* 0x000fe20000000016 */
[----:B------:R-:W-:Y:S06]  /*13f70*/  BRA `(.L_x_551) ;  /* 0x0000000000b47947 */ /* 0x000fec0003800000 */
.L_x_563:
        /* <DEDUP_REMOVED lines=14> */
.L_x_577:
[----:B------:R-:W-:Y:S05]  /*14060*/  BSYNC.RECONVERGENT B0 ;  /* 0x0000000000007941 */ /* 0x000fea0003800200 */
.L_x_576:
[----:B------:R-:W-:-:S04]  /*14070*/  F2FP.F16.F32.PACK_AB R0, RZ, R0 ;  /* 0x00000000ff00723e */ /* 0x000fc800000000ff */
[----:B------:R-:W-:Y:S01]  /*14080*/  PRMT R22, R0, 0x7610, R22 ;  /* 0x0000761000167816 */ /* 0x000fe20000000016 */
[----:B------:R-:W-:Y:S06]  /*14090*/  BRA `(.L_x_551) ;  /* 0x00000000006c7947 */ /* 0x000fec0003800000 */
.L_x_550:
        /* <DEDUP_REMOVED lines=16> */
.L_x_578:
[----:B------:R-:W-:Y:S01]  /*141a0*/  PRMT R22, RZ, 0x7610, R22 ;  /* 0x00007610ff167816 */ /* 0x000fe20000000016 */
[----:B------:R-:W-:Y:S06]  /*141b0*/  BRA `(.L_x_551) ;  /* 0x0000000000247947 */ /* 0x000fec0003800000 */
.L_x_575:
[----:B------:R-:W2:Y:S02]  /*141c0*/  LDG.E.64 R2, desc[UR36][R2.64] ;  /* 0x0000002402027981 */ /* 0x000ea4000c1e1b00 */
[----:B--2---:R-:W0:Y:S02]  /*141d0*/  I2F.U64 R0, R2 ;  /* 0x0000000200007312 */ /* 0x004e240000301000 */
[----:B0-----:R-:W-:-:S04]  /*141e0*/  F2FP.F16.F32.PACK_AB R0, RZ, R0 ;  /* 0x00000000ff00723e */ /* 0x001fc800000000ff */
[----:B------:R-:W-:Y:S01]  /*141f0*/  PRMT R22, R0, 0x7610, R22 ;  /* 0x0000761000167816 */ /* 0x000fe20000000016 */
[----:B------:R-:W-:Y:S06]  /*14200*/  BRA `(.L_x_551) ;  /* 0x0000000000107947 */ /* 0x000fec0003800000 */
.L_x_574:
[----:B------:R-:W2:Y:S02]  /*14210*/  LDG.E R2, desc[UR36][R2.64] ;  /* 0x0000002402027981 */ /* 0x000ea4000c1e1900 */
[----:B--2---:R-:W-:-:S04]  /*14220*/  I2FP.F32.U32 R0, R2 ;  /* 0x0000000200007245 */ /* 0x004fc80000201000 */
[----:B------:R-:W-:-:S04]  /*14230*/  F2FP.F16.F32.PACK_AB R0, RZ, R0 ;  /* 0x00000000ff00723e */ /* 0x000fc800000000ff */
[----:B------:R-:W-:-:S07]  /*14240*/  PRMT R22, R0, 0x7610, R22 ;  /* 0x0000761000167816 */ /* 0x000fce0000000016 */
.L_x_551:
        /* <DEDUP_REMOVED lines=18> */
.L_x_582:
[----:B------:R-:W2:Y:S02]  /*14370*/  LDG.E.U8 R2, desc[UR36][R2.64] ;  /* 0x0000002402027981 */ /* 0x000ea4000c1e1100 */
[----:B--2---:R-:W-:-:S04]  /*14380*/  I2FP.F32.U32 R0, R2 ;  /* 0x0000000200007245 */ /* 0x004fc80000201000 */
[----:B------:R-:W-:Y:S01]  /*14390*/  F2FP.F16.F32.PACK_AB R0, RZ, R0 ;  /* 0x00000000ff00723e */ /* 0x000fe200000000ff */
[----:B------:R-:W-:Y:S06]  /*143a0*/  BRA `(.L_x_584) ;  /* 0x0000000c007c7947 */ /* 0x000fec0003800000 */
.L_x_581:
        /* <DEDUP_REMOVED lines=10> */
.L_x_586:
[----:B------:R-:W2:Y:S02]  /*14450*/  LDG.E R2, desc[UR36][R2.64] ;  /* 0x0000002402027981 */ /* 0x000ea4000c1e1900 */
[----:B--2---:R-:W-:-:S04]  /*14460*/  I2FP.F32.S32 R0, R2 ;  /* 0x0000000200007245 */ /* 0x004fc80000201400 */
[----:B------:R-:W-:Y:S01]  /*14470*/  F2FP.F16.F32.PACK_AB R0, RZ, R0 ;  /* 0x00000000ff00723e */ /* 0x000fe200000000ff */
[----:B------:R-:W-:Y:S06]  /*14480*/  BRA `(.L_x_584) ;  /* 0x0000000c00447947 */ /* 0x000fec0003800000 */
.L_x_585:
[----:B------:R-:W2:Y:S02]  /*14490*/  LDG.E.U16 R2, desc[UR36][R2.64] ;  /* 0x0000002402027981 */ /* 0x000ea4000c1e1500 */
[----:B--2---:R-:W0:Y:S02]  /*144a0*/  I2F.S16 R0, R2 ;  /* 0x0000000200007306 */ /* 0x004e240000101400 */
[----:B0-----:R-:W-:Y:S01]  /*144b0*/  F2FP.F16.F32.PACK_AB R0, RZ, R0 ;  /* 0x00000000ff00723e */ /* 0x001fe200000000ff */
[----:B------:R-:W-:Y:S06]  /*144c0*/  BRA `(.L_x_584) ;  /* 0x0000000c00347947 */ /* 0x000fec0003800000 */
.L_x_580:
        /* <DEDUP_REMOVED lines=9> */
.L_x_588:
[----:B------:R1:W5:Y:S01]  /*14560*/  LDG.E.U16 R0, desc[UR36][R2.64] ;  /* 0x0000002402007981 */ /* 0x000362000c1e1500 */
[----:B------:R-:W-:Y:S05]  /*14570*/  BRA `(.L_x_584) ;  /* 0x0000000c00087947 */ /* 0x000fea0003800000 */
.L_x_587:
        /* <DEDUP_REMOVED lines=9> */
.L_x_590:
[----:B------:R0:W5:Y:S01]  /*14610*/  LDG.E.U16 R0, desc[UR36][R2.64] ;  /* 0x0000002402007981 */ /* 0x000162000c1e1500 */
[----:B------:R-:W-:Y:S05]  /*14620*/  BRA `(.L_x_584) ;  /* 0x0000000800dc7947 */ /* 0x000fea0003800000 */
.L_x_589:
        /* <DEDUP_REMOVED lines=8> */
.L_x_579:
        /* <DEDUP_REMOVED lines=13> */
.L_x_593:
        /* <DEDUP_REMOVED lines=8> */
.L_x_592:
        /* <DEDUP_REMOVED lines=27> */
.L_x_595:
        /* <DEDUP_REMOVED lines=13> */
.L_x_594:
[----:B------:R-:W2:Y:S02]  /*14a80*/  LDG.E.U16 R0, desc[UR36][R2.64] ;  /* 0x0000002402007981 */ /* 0x000ea4000c1e1500 */
[----:B--2---:R-:W-:-:S05]  /*14a90*/  IMAD.U32 R0, R0, 0x10000, RZ ;  /* 0x0001000000007824 */ /* 0x004fca00078e00ff */
[----:B------:R-:W-:Y:S01]  /*14aa0*/  F2FP.F16.F32.PACK_AB R0, RZ, R0 ;  /* 0x00000000ff00723e */ /* 0x000fe200000000ff */
[----:B------:R-:W-:Y:S06]  /*14ab0*/  BRA `(.L_x_584) ;  /* 0x0000000400b87947 */ /* 0x000fec0003800000 */
.L_x_591:
        /* <DEDUP_REMOVED lines=12> */
.L_x_598:
        /* <DEDUP_REMOVED lines=21> */
.L_x_602:
[----:B------:R-:W-:Y:S05]  /*14cd0*/  BSYNC.RECONVERGENT B1 ;  /* 0x0000000000017941 */ /* 0x000fea0003800200 */
.L_x_601:
[----:B------:R-:W-:Y:S01]  /*14ce0*/  IMAD.SHL.U32 R0, R0, 0x100000, RZ ;  /* 0x0010000000007824 */ /* 0x000fe200078e00ff */
[----:B------:R-:W-:-:S04]  /*14cf0*/  LEA R2, R2, 0x3b800000, 0x17 ;  /* 0x3b80000002027811 */ /* 0x000fc800078eb8ff */
[----:B------:R-:W-:-:S07]  /*14d00*/  LOP3.LUT R0, R2, R0, R7, 0xfe, !PT ;  /* 0x0000000002007212 */ /* 0x000fce00078efe07 */
.L_x_600:
[----:B------:R-:W-:Y:S05]  /*14d10*/  BSYNC.RECONVERGENT B0 ;  /* 0x0000000000007941 */ /* 0x000fea0003800200 */
.L_x_599:
[----:B------:R-:W-:Y:S01]  /*14d20*/  F2FP.F16.F32.PACK_AB R0, RZ, R0 ;  /* 0x00000000ff00723e */ /* 0x000fe200000000ff */
[----:B------:R-:W-:Y:S06]  /*14d30*/  BRA `(.L_x_584) ;  /* 0x0000000400187947 */ /* 0x000fec0003800000 */
.L_x_597:
        /* <DEDUP_REMOVED lines=21> */
.L_x_606:
[----:B------:R-:W-:Y:S05]  /*14e90*/  BSYNC.RECONVERGENT B1 ;  /* 0x0000000000017941 */ /* 0x000fea0003800200 */
.L_x_605:
[----:B------:R-:W-:Y:S01]  /*14ea0*/  IMAD.SHL.U32 R0, R0, 0x200000, RZ ;  /* 0x0020000000007824 */ /* 0x000fe200078e00ff */
[----:B------:R-:W-:-:S04]  /*14eb0*/  LEA R2, R2, 0x37800000, 0x17 ;  /* 0x3780000002027811 */ /* 0x000fc800078eb8ff */
[----:B------:R-:W-:-:S07]  /*14ec0*/  LOP3.LUT R0, R2, R0, R7, 0xfe, !PT ;  /* 0x0000000002007212 */ /* 0x000fce00078efe07 */
.L_x_604:
[----:B------:R-:W-:Y:S05]  /*14ed0*/  BSYNC.RECONVERGENT B0 ;  /* 0x0000000000007941 */ /* 0x000fea0003800200 */
.L_x_603:
[----:B------:R-:W-:Y:S01]  /*14ee0*/  F2FP.F16.F32.PACK_AB R0, RZ, R0 ;  /* 0x00000000ff00723e */ /* 0x000fe200000000ff */
[----:B------:R-:W-:Y:S06]  /*14ef0*/  BRA `(.L_x_584) ;  /* 0x0000000000a87947 */ /* 0x000fec0003800000 */
.L_x_596:
        /* <DEDUP_REMOVED lines=14> */
.L_x_610:
[----:B------:R-:W-:Y:S05]  /*14fe0*/  BSYNC.RECONVERGENT B0 ;  /* 0x0000000000007941 */ /* 0x000fea0003800200 */
.L_x_609:
[----:B------:R-:W-:Y:S01]  /*14ff0*/  F2FP.F16.F32.PACK_AB R0, RZ, R0 ;  /* 0x00000000ff00723e */ /* 0x000fe200000000ff */
[----:B------:R-:W-:Y:S06]  /*15000*/  BRA `(.L_x_584) ;  /* 0x0000000000647947 */ /* 0x000fec0003800000 */
.L_x_583:
        /* <DEDUP_REMOVED lines=16> */
.L_x_611:
[----:B------:R-:W-:Y:S01]  /*15110*/  PRMT R0, RZ, 0x7610, R0 ;  /* 0x00007610ff007816 */ /* 0x000fe20000000000 */
[----:B------:R-:W-:Y:S06]  /*15120*/  BRA `(.L_x_584) ;  /* 0x00000000001c7947 */ /* 0x000fec0003800000 */
.L_x_608:
[----:B------:R-:W2:Y:S02]  /*15130*/  LDG.E.64 R2, desc[UR36][R2.64] ;  /* 0x0000002402027981 */ /* 0x000ea4000c1e1b00 */
[----:B--2---:R-:W0:Y:S02]  /*15140*/  I2F.U64 R0, R2 ;  /* 0x0000000200007312 */ /* 0x004e240000301000 */
[----:B0-----:R-:W-:Y:S01]  /*15150*/  F2FP.F16.F32.PACK_AB R0, RZ, R0 ;  /* 0x00000000ff00723e */ /* 0x001fe200000000ff */
[----:B------:R-:W-:Y:S06]  /*15160*/  BRA `(.L_x_584) ;  /* 0x00000000000c7947 */ /* 0x000fec0003800000 */
.L_x_607:
[----:B------:R-:W2:Y:S02]  /*15170*/  LDG.E R2, desc[UR36][R2.64] ;  /* 0x0000002402027981 */ /* 0x000ea4000c1e1900 */
[----:B--2---:R-:W-:-:S04]  /*15180*/  I2FP.F32.U32 R0, R2 ;  /* 0x0000000200007245 */ /* 0x004fc80000201000 */
[----:B------:R-:W-:-:S07]  /*15190*/  F2FP.F16.F32.PACK_AB R0, RZ, R0 ;  /* 0x00000000ff00723e */ /* 0x000fce00000000ff */
.L_x_584:
[----:B01----:R-:W0:Y:S01]  /*151a0*/  LDC.U16 R2, c[0x0][0x668] ;  /* 0x00019a00ff027b82 */ /* 0x003e220000000400 */
[----:B-----5:R-:W-:Y:S01]  /*151b0*/  HADD2.F32 R19, -RZ, R19.H0_H0 ;  /* 0x20000013ff137230 */ /* 0x020fe20000004100 */
[----:B------:R-:W-:Y:S01]  /*151c0*/  ULOP3.LUT UR4, UR39, 0xff, URZ, 0xc0, !UPT ;  /* 0x000000ff27047892 */ /* 0x000fe2000f8ec0ff */
[----:B------:R-:W-:-:S03]  /*151d0*/  HADD2.F32 R22, -RZ, R22.H0_H0 ;  /* 0x20000016ff167230 */ /* 0x000fc60000004100 */
[----:B------:R-:W-:Y:S02]  /*151e0*/  UISETP.GT.AND UP0, UPT, UR4, 0x9, UPT ;  /* 0x000000090400788c */ /* 0x000fe4000bf04270 */
[----:B------:R-:W1:Y:S01]  /*151f0*/  LDC.U16 R3, c[0x0][0x66a] ;  /* 0x00019a80ff037b82 */ /* 0x000e620000000400 */
[----:B0-----:R-:W-:-:S05]  /*15200*/  HADD2.F32 R2, -RZ, R2.H0_H0 ;  /* 0x20000002ff027230 */ /* 0x001fca0000004100 */
[----:B------:R-:W-:Y:S01]  /*15210*/  FMUL.FTZ R19, R2, R19 ;  /* 0x0000001302137220 */ /* 0x000fe20000410000 */
[----:B-1----:R-:W-:-:S05]  /*15220*/  HADD2.F32 R3, -RZ, R3.H0_H0 ;  /* 0x20000003ff037230 */ /* 0x002fca0000004100 */
[----:B------:R-:W-:Y:S01]  /*15230*/  FMUL.FTZ R22, R3, R22 ;  /* 0x0000001603167220 */ /* 0x000fe20000410000 */
[----:B------:R-:W-:-:S04]  /*15240*/  HADD2.F32 R3, -RZ, R0.H0_H0 ;  /* 0x20000000ff037230 */ /* 0x000fc80000004100 */
[----:B------:R-:W-:-:S05]  /*15250*/  F2FP.F16.F32.PACK_AB R19, R22, R19 ;  /* 0x000000131613723e */ /* 0x000fca00000000ff */
[--C-:B------:R-:W-:Y:S02]  /*15260*/  HADD2.F32 R0, -RZ, R19.reuse.H1_H1 ;  /* 0x30000013ff007230 */ /* 0x100fe40000004100 */
[----:B------:R-:W-:-:S03]  /*15270*/  HADD2.F32 R19, -RZ, R19.H0_H0 ;  /* 0x20000013ff137230 */ /* 0x000fc60000004100 */
[----:B------:R-:W-:-:S05]  /*15280*/  FMUL.FTZ R0, R0, R3 ;  /* 0x0000000300007220 */ /* 0x000fca0000410000 */
[----:B------:R-:W-:-:S05]  /*15290*/  F2FP.F16.F32.PACK_AB R0, RZ, R0 ;  /* 0x00000000ff00723e */ /* 0x000fca00000000ff */
[----:B------:R-:W-:-:S05]  /*152a0*/  HADD2.F32 R0, -RZ, R0.H0_H0 ;  /* 0x20000000ff007230 */ /* 0x000fca0000004100 */
[----:B------:R-:W-:-:S05]  /*152b0*/  FADD.FTZ R0, R19, R0 ;  /* 0x0000000013007221 */ /* 0x000fca0000010000 */
        /* <DEDUP_REMOVED lines=12> */
[----:B0-----:R-:W-:Y:S01]  /*15380*/  STG.E.U8 desc[UR36][R16.64], R3 ;  /* 0x0000000310007986 */ /* 0x001fe2000c101124 */
[----:B------:R-:W-:Y:S05]  /*15390*/  EXIT ;  /* 0x000000000000794d */ /* 0x000fea0003800000 */
.L_x_615:
[----:B------:R-:W-:-:S06]  /*153a0*/  HADD2.F32 R3, -RZ, R0.H0_H0 ;  /* 0x20000000ff037230 */ /* 0x000fcc0000004100 */
[----:B------:R-:W0:Y:S02]  /*153b0*/  F2I.S64.TRUNC R2, R3 ;  /* 0x0000000300027311 */ /* 0x000e24000020d900 */
[----:B0-----:R-:W-:Y:S01]  /*153c0*/  STG.E.U8 desc[UR36][R16.64], R2 ;  /* 0x0000000210007986 */ /* 0x001fe2000c101124 */
[----:B------:R-:W-:Y:S05]  /*153d0*/  EXIT ;  /* 0x000000000000794d */ /* 0x000fea0003800000 */
.L_x_614:
        /* <DEDUP_REMOVED lines=8> */
[----:B0-----:R-:W-:Y:S01]  /*15460*/  STG.E.64 desc[UR36][R16.64], R2 ;  /* 0x0000000210007986 */ /* 0x001fe2000c101b24 */
[----:B------:R-:W-:Y:S05]  /*15470*/  EXIT ;  /* 0x000000000000794d */ /* 0x000fea0003800000 */
.L_x_618:
[----:B------:R-:W-:-:S04]  /*15480*/  HADD2.F32 R0, -RZ, R0.H0_H0 ;  /* 0x20000000ff007230 */ /* 0x000fc80000004100 */
[----:B------:R-:W0:Y:S02]  /*15490*/  F2I.FTZ.TRUNC.NTZ R3, R0 ;  /* 0x0000000000037305 */ /* 0x000e24000021f100 */
[----:B0-----:R-:W-:Y:S01]  /*154a0*/  STG.E desc[UR36][R16.64], R3 ;  /* 0x0000000310007986 */ /* 0x001fe2000c101924 */
[----:B------:R-:W-:Y:S05]  /*154b0*/  EXIT ;  /* 0x000000000000794d */ /* 0x000fea0003800000 */
.L_x_617:
[----:B------:R-:W-:-:S04]  /*154c0*/  HADD2.F32 R0, -RZ, R0.H0_H0 ;  /* 0x20000000ff007230 */ /* 0x000fc80000004100 */
[----:B------:R-:W0:Y:S02]  /*154d0*/  F2I.FTZ.TRUNC.NTZ R3, R0 ;  /* 0x0000000000037305 */ /* 0x000e24000021f100 */
[----:B0-----:R-:W-:Y:S01]  /*154e0*/  STG.E.U16 desc[UR36][R16.64], R3 ;  /* 0x0000000310007986 */ /* 0x001fe2000c101524 */
[----:B------:R-:W-:Y:S05]  /*154f0*/  EXIT ;  /* 0x000000000000794d */ /* 0x000fea0003800000 */
.L_x_613:
[----:B------:R-:W-:-:S09]  /*15500*/  UISETP.GT.AND UP0, UPT, UR4, 0x6, UPT ;  /* 0x000000060400788c */ /* 0x000fd2000bf04270 */
[----:B------:R-:W-:Y:S05]  /*15510*/  BRA.U UP0, `(.L_x_619) ;  /* 0x0000000100247547 */ /* 0x000fea000b800000 */
[----:B------:R-:W-:-:S09]  /*15520*/  UISETP.NE.AND UP0, UPT, UR4, 0x5, UPT ;  /* 0x000000050400788c */ /* 0x000fd2000bf05270 */
[----:B------:R-:W-:Y:S05]  /*15530*/  BRA.U !UP0, `(.L_x_620) ;  /* 0x0000000108147547 */ /* 0x000fea000b800000 */
[----:B------:R-:W-:-:S09]  /*15540*/  UISETP.NE.AND UP0, UPT, UR4, 0x6, UPT ;  /* 0x000000060400788c */ /* 0x000fd2000bf05270 */
[----:B------:R-:W-:Y:S05]  /*15550*/  BRA.U UP0, `(.L_x_616) ;  /* 0x0000000900287547 */ /* 0x000fea000b800000 */
[----:B------:R-:W-:-:S05]  /*15560*/  HADD2.F32 R3, -RZ, R0.H0_H0 ;  /* 0x20000000ff037230 */ /* 0x000fca0000004100 */
[----:B------:R-:W-:Y:S01]  /*15570*/  STG.E desc[UR36][R16.64], R3 ;  /* 0x0000000310007986 */ /* 0x000fe2000c101924 */
[----:B------:R-:W-:Y:S05]  /*15580*/  EXIT ;  /* 0x000000000000794d */ /* 0x000fea0003800000 */
.L_x_620:
[----:B------:R-:W-:Y:S01]  /*15590*/  STG.E.U16 desc[UR36][R16.64], R0 ;  /* 0x0000000010007986 */ /* 0x000fe2000c101524 */
[----:B------:R-:W-:Y:S05]  /*155a0*/  EXIT ;  /* 0x000000000000794d */ /* 0x000fea0003800000 */
.L_x_619:
        /* <DEDUP_REMOVED lines=8> */
[----:B------:R-:W-:Y:S01]  /*15630*/  STG.E.64 desc[UR36][R16.64], R2 ;  /* 0x0000000210007986 */ /* 0x000fe2000c101b24 */
[----:B------:R-:W-:Y:S05]  /*15640*/  EXIT ;  /* 0x000000000000794d */ /* 0x000fea0003800000 */
.L_x_622:
[----:B------:R-:W-:-:S05]  /*15650*/  HADD2.F32 R0, -RZ, R0.H0_H0 ;  /* 0x20000000ff007230 */ /* 0x000fca0000004100 */
[----:B------:R-:W-:-:S04]  /*15660*/  F2FP.F16.F32.PACK_AB R0, RZ, R0 ;  /* 0x00000000ff00723e */ /* 0x000fc800000000ff */
[----:B------:R-:W-:-:S05]  /*15670*/  PRMT R0, R0, 0x5410, RZ ;  /* 0x0000541000007816 */ /* 0x000fca00000000ff */
[----:B------:R-:W-:Y:S01]  /*15680*/  STG.E desc[UR36][R16.64], R0 ;  /* 0x0000000010007986 */ /* 0x000fe2000c101924 */
[----:B------:R-:W-:Y:S05]  /*15690*/  EXIT ;  /* 0x000000000000794d */ /* 0x000fea0003800000 */
.L_x_621:
[----:B------:R-:W-:-:S05]  /*156a0*/  HADD2.F32 R2, -RZ, R0.H0_H0 ;  /* 0x20000000ff027230 */ /* 0x000fca0000004100 */
[----:B------:R-:W-:-:S06]  /*156b0*/  FMUL.FTZ R2, R2, 1 ;  /* 0x3f80000002027820 */ /* 0x000fcc0000410000 */
[----:B------:R-:W0:Y:S02]  /*156c0*/  F2F.F64.F32 R2, R2 ;  /* 0x0000000200027310 */ /* 0x000e240000201800 */
[----:B0-----:R-:W-:Y:S01]  /*156d0*/  STG.E.64 desc[UR36][R16.64], R2 ;  /* 0x0000000210007986 */ /* 0x001fe2000c101b24 */
[----:B------:R-:W-:Y:S05]  /*156e0*/  EXIT ;  /* 0x000000000000794d */ /* 0x000fea0003800000 */
.L_x_612:
        /* <DEDUP_REMOVED lines=12> */
[----:B0-----:R-:W-:Y:S01]  /*157b0*/  STG.E.U16 desc[UR36][R16.64], R3 ;  /* 0x0000000310007986 */ /* 0x001fe2000c101524 */
[----:B------:R-:W-:Y:S05]  /*157c0*/  EXIT ;  /* 0x000000000000794d */ /* 0x000fea0003800000 */
.L_x_626:
[----:B------:R-:W-:Y:S01]  /*157d0*/  HADD2.F32 R3, -RZ, R0.H0_H0 ;  /* 0x20000000ff037230 */ /* 0x000fe20000004100 */
[----:B------:R-:W-:Y:S01]  /*157e0*/  BSSY.RECONVERGENT B0, `(.L_x_627) ;  /* 0x0000013000007945 */ /* 0x000fe20003800200 */
[----:B------:R-:W-:-:S03]  /*157f0*/  HFMA2 R8, -RZ, RZ, 0, 7.62939453125e-06 ;  /* 0x00000080ff087431 */ /* 0x000fc600000001ff */
        /* <DEDUP_REMOVED lines=10> */
[----:B------:R-:W-:Y:S01]  /*158a0*/  FADD.FTZ R0, R2, 8192 ;  /* 0x4600000002007421 */ /* 0x000fe20000010000 */
[----:B------:R-:W-:-:S04]  /*158b0*/  PRMT R8, RZ, 0x7610, R8 ;  /* 0x00007610ff087816 */ /* 0x000fc80000000008 */
[----:B------:R-:W-:-:S13]  /*158c0*/  LOP3.LUT P0, R0, R0, 0xff, RZ, 0xc0, !PT ;  /* 0x000000ff00007812 */ /* 0x000fda000780c0ff */
[----:B------:R-:W-:Y:S05]  /*158d0*/  @!P0 BRA `(.L_x_628) ;  /* 0x00000000000c8947 */ /* 0x000fea0003800000 */
.L_x_629:
[----:B------:R-:W-:-:S04]  /*158e0*/  SHF.R.U32.HI R3, RZ, 0x18, R3 ;  /* 0x00000018ff037819 */ /* 0x000fc80000011603 */
[----:B------:R-:W-:-:S04]  /*158f0*/  LOP3.LUT R0, R0, 0x80, R3, 0xf8, !PT ;  /* 0x0000008000007812 */ /* 0x000fc800078ef803 */
[----:B------:R-:W-:-:S07]  /*15900*/  PRMT R8, R0, 0x7610, R8 ;  /* 0x0000761000087816 */ /* 0x000fce0000000008 */
.L_x_628:
[----:B------:R-:W-:Y:S05]  /*15910*/  BSYNC.RECONVERGENT B0 ;  /* 0x0000000000007941 */ /* 0x000fea0003800200 */
.L_x_627:
[----:B------:R-:W-:Y:S01]  /*15920*/  STG.E.U8 desc[UR36][R16.64], R8 ;  /* 0x0000000810007986 */ /* 0x000fe2000c101124 */
[----:B------:R-:W-:Y:S05]  /*15930*/  EXIT ;  /* 0x000000000000794d */ /* 0x000fea0003800000 */
.L_x_625:
        /* <DEDUP_REMOVED lines=17> */
.L_x_632:
[----:B------:R-:W-:-:S04]  /*15a50*/  SHF.R.U32.HI R3, RZ, 0x18, R3 ;  /* 0x00000018ff037819 */ /* 0x000fc80000011603 */
[----:B------:R-:W-:-:S04]  /*15a60*/  LOP3.LUT R0, R0, 0x80, R3, 0xf8, !PT ;  /* 0x0000008000007812 */ /* 0x000fc800078ef803 */
[----:B------:R-:W-:-:S07]  /*15a70*/  PRMT R8, R0, 0x7610, R8 ;  /* 0x0000761000087816 */ /* 0x000fce0000000008 */
.L_x_631:
[----:B------:R-:W-:Y:S05]  /*15a80*/  BSYNC.RECONVERGENT B0 ;  /* 0x0000000000007941 */ /* 0x000fea0003800200 */
.L_x_630:
[----:B------:R-:W-:Y:S01]  /*15a90*/  STG.E.U8 desc[UR36][R16.64], R8 ;  /* 0x0000000810007986 */ /* 0x000fe2000c101124 */
[----:B------:R-:W-:Y:S05]  /*15aa0*/  EXIT ;  /* 0x000000000000794d */ /* 0x000fea0003800000 */
.L_x_624:
        /* <DEDUP_REMOVED lines=20> */
[----:B------:R-:W-:Y:S01]  /*15bf0*/  STG.E.U8 desc[UR36][R16.64], R3 ;  /* 0x0000000310007986 */ /* 0x000fe2000c101124 */
[----:B------:R-:W-:Y:S05]  /*15c00*/  EXIT ;  /* 0x000000000000794d */ /* 0x000fea0003800000 */
.L_x_634:
[----:B------:R-:W-:-:S06]  /*15c10*/  HADD2.F32 R2, -RZ, R0.H0_H0 ;  /* 0x20000000ff027230 */ /* 0x000fcc0000004100 */
[----:B------:R-:W0:Y:S02]  /*15c20*/  F2I.U64.TRUNC R2, R2 ;  /* 0x0000000200027311 */ /* 0x000e24000020d800 */
[----:B0-----:R-:W-:Y:S01]  /*15c30*/  STG.E.64 desc[UR36][R16.64], R2 ;  /* 0x0000000210007986 */ /* 0x001fe2000c101b24 */
[----:B------:R-:W-:Y:S05]  /*15c40*/  EXIT ;  /* 0x000000000000794d */ /* 0x000fea0003800000 */
.L_x_633:
[----:B------:R-:W-:-:S04]  /*15c50*/  HADD2.F32 R0, -RZ, R0.H0_H0 ;  /* 0x20000000ff007230 */ /* 0x000fc80000004100 */
[----:B------:R-:W0:Y:S02]  /*15c60*/  F2I.FTZ.U32.TRUNC.NTZ R3, R0 ;  /* 0x0000000000037305 */ /* 0x000e24000021f000 */
[----:B0-----:R-:W-:Y:S01]  /*15c70*/  STG.E desc[UR36][R16.64], R3 ;  /* 0x0000000310007986 */ /* 0x001fe2000c101924 */
[----:B------:R-:W-:Y:S05]  /*15c80*/  EXIT ;  /* 0x000000000000794d */ /* 0x000fea0003800000 */
.L_x_623:
        /* <DEDUP_REMOVED lines=9> */
[----:B------:R-:W-:Y:S01]  /*15d20*/  STG.E.U8 desc[UR36][R16.64], R3 ;  /* 0x0000000310007986 */ /* 0x000fe2000c101124 */
[----:B------:R-:W-:Y:S05]  /*15d30*/  EXIT ;  /* 0x000000000000794d */ /* 0x000fea0003800000 */
.L_x_636:
[----:B------:R-:W-:Y:S01]  /*15d40*/  HADD2.F32 R0, -RZ, R0.H0_H0 ;  /* 0x20000000ff007230 */ /* 0x000fe20000004100 */
[----:B------:R-:W-:-:S04]  /*15d50*/  CS2R R6, SRZ ;  /* 0x0000000000067805 */ /* 0x000fc8000001ff00 */
[----:B------:R-:W-:-:S04]  /*15d60*/  FMUL.FTZ R0, R0, 1 ;  /* 0x3f80000000007820 */ /* 0x000fc80000410000 */
[----:B------:R-:W0:Y:S02]  /*15d70*/  F2F.F64.F32 R4, R0 ;  /* 0x0000000000047310 */ /* 0x000e240000201800 */
[----:B0-----:R-:W-:Y:S01]  /*15d80*/  STG.E.128 desc[UR36][R16.64], R4 ;  /* 0x0000000410007986 */ /* 0x001fe2000c101d24 */
[----:B------:R-:W-:Y:S05]  /*15d90*/  EXIT ;  /* 0x000000000000794d */ /* 0x000fea0003800000 */
.L_x_635:
[----:B------:R-:W-:-:S09]  /*15da0*/  UISETP.NE.AND UP0, UPT, UR4, 0xf, UPT ;  /* 0x0000000f0400788c */ /* 0x000fd2000bf05270 */
[----:B------:R-:W-:Y:S05]  /*15db0*/  BRA.U !UP0, `(.L_x_637) ;  /* 0x0000000108e87547 */ /* 0x000fea000b800000 */
[----:B------:R-:W-:-:S09]  /*15dc0*/  UISETP.NE.AND UP0, UPT, UR4, 0x17, UPT ;  /* 0x000000170400788c */ /* 0x000fd2000bf05270 */
[----:B------:R-:W-:Y:S05]  /*15dd0*/  BRA.U !UP0, `(.L_x_638) ;  /* 0x0000000108907547 */ /* 0x000fea000b800000 */
[----:B------:R-:W-:-:S09]  /*15de0*/  UISETP.NE.AND UP0, UPT, UR4, 0x18, UPT ;  /* 0x000000180400788c */ /* 0x000fd2000bf05270 */
[----:B------:R-:W-:Y:S05]  /*15df0*/  BRA.U !UP0, `(.L_x_639) ;  /* 0x0000000108447547 */ /* 0x000fea000b800000 */
.L_x_616:
        /* <DEDUP_REMOVED lines=10> */
[----:B---3--:R-:W-:Y:S01]  /*15ea0*/  IMAD.U32 R6, RZ, RZ, UR6 ;  /* 0x00000006ff067e24 */ /* 0x008fe2000f8e00ff */
[----:B------:R-:W-:Y:S01]  /*15eb0*/  MOV R7, UR7 ;  /* 0x0000000700077c02 */ /* 0x000fe20008000f00 */
[----:B----4-:R-:W-:Y:S02]  /*15ec0*/  IMAD.U32 R10, RZ, RZ, UR8 ;  /* 0x00000008ff0a7e24 */ /* 0x010fe4000f8e00ff */
[----:B-1----:R-:W-:-:S07]  /*15ed0*/  IMAD.U32 R11, RZ, RZ, UR9 ;  /* 0x00000009ff0b7e24 */ /* 0x002fce000f8e00ff */
[----:B------:R-:W-:-:S07]  /*15ee0*/  LEPC R20, `(.L_x_640) ;  /* 0x000000001014794e */ /* 0x000fce0000000000 */
[----:B--2---:R-:W-:Y:S05]  /*15ef0*/  CALL.ABS.NOINC R2 ;  /* 0x0000000002007343 */ /* 0x004fea0003c00000 */
.L_x_640:
[----:B------:R-:W-:Y:S05]  /*15f00*/  EXIT ;  /* 0x000000000000794d */ /* 0x000fea0003800000 */
.L_x_639:
        /* <DEDUP_REMOVED lines=13> */
.L_x_642:
[----:B------:R-:W-:Y:S05]  /*15fe0*/  BSYNC.RECONVERGENT B0 ;  /* 0x0000000000007941 */ /* 0x000fea0003800200 */
.L_x_641:
[----:B------:R-:W-:-:S05]  /*15ff0*/  LOP3.LUT R3, R0, 0x80, R3, 0xf8, !PT ;  /* 0x0000008000037812 */ /* 0x000fca00078ef803 */
[----:B------:R-:W-:Y:S01]  /*16000*/  STG.E.U8 desc[UR36][R16.64], R3 ;  /* 0x0000000310007986 */ /* 0x000fe2000c101124 */
[----:B------:R-:W-:Y:S05]  /*16010*/  EXIT ;  /* 0x000000000000794d */ /* 0x000fea0003800000 */
.L_x_638:
        /* <DEDUP_REMOVED lines=12> */
.L_x_644:
[----:B------:R-:W-:Y:S01]  /*160e0*/  IMAD.MOV.U32 R0, RZ, RZ, 0x7f ;  /* 0x0000007fff007424 */ /* 0x000fe200078e00ff */
[----:B------:R-:W-:-:S04]  /*160f0*/  ISETP.GT.U32.AND P0, PT, R2, 0x7f800000, PT ;  /* 0x7f8000000200780c */ /* 0x000fc80003f04070 */
[----:B------:R-:W-:-:S09]  /*16100*/  SEL R0, R0, 0x7c, P0 ;  /* 0x0000007c00007807 */ /* 0x000fd20000000000 */
.L_x_645:
[----:B------:R-:W-:Y:S05]  /*16110*/  BSYNC.RECONVERGENT B0 ;  /* 0x0000000000007941 */ /* 0x000fea0003800200 */
.L_x_643:
[----:B------:R-:W-:-:S04]  /*16120*/  SHF.R.U32.HI R3, RZ, 0x18, R3 ;  /* 0x00000018ff037819 */ /* 0x000fc80000011603 */
[----:B------:R-:W-:-:S05]  /*16130*/  LOP3.LUT R3, R0, 0x80, R3, 0xf8, !PT ;  /* 0x0000008000037812 */ /* 0x000fca00078ef803 */
[----:B------:R-:W-:Y:S01]  /*16140*/  STG.E.U8 desc[UR36][R16.64], R3 ;  /* 0x0000000310007986 */ /* 0x000fe2000c101124 */
[----:B------:R-:W-:Y:S05]  /*16150*/  EXIT ;  /* 0x000000000000794d */ /* 0x000fea0003800000 */
.L_x_637:
[----:B------:R-:W-:-:S05]  /*16160*/  HADD2.F32 R0, -RZ, R0.H0_H0 ;  /* 0x20000000ff007230 */ /* 0x000fca0000004100 */
[----:B------:R-:W-:-:S05]  /*16170*/  F2FP.BF16.F32.PACK_AB R0, RZ, R0 ;  /* 0x00000000ff00723e */ /* 0x000fca00000010ff */
[----:B------:R-:W-:Y:S01]  /*16180*/  STG.E.U16 desc[UR36][R16.64], R0 ;  /* 0x0000000010007986 */ /* 0x000fe2000c101524 */
[----:B------:R-:W-:Y:S05]  /*16190*/  EXIT ;  /* 0x000000000000794d */ /* 0x000fea0003800000 */
.L_x_646:
        /* <DEDUP_REMOVED lines=14> */
.L_x_23833:


//--------------------- .text._ZN2at6native27unrolled_elementwise_kernelIZZZNS0_54_GLOBAL__N__d8c5977b_16_LinearAlgebra_cu_35b291db_316116addr_kernel_cudaERNS_14TensorIteratorERKN3c106ScalarES8_ENKUlvE_clEvENKUlvE9_clEvEUlNS5_4HalfESB_SB_E0_St5arrayIPcLm4EELi4E23TrivialOffsetCalculatorILi3EjESG_ILi1EjENS0_6memory12LoadWithCastILi3EEENSJ_13StoreWithCastILi1EEEEEviT_T0_T2_T3_T4_T5_ --------------------------
	.section	.text._ZN2at6native27unrolled_elementwise_kernelIZZZNS0_54_GLOBAL__N__d8c5977b_16_LinearAlgebra_cu_35b291db_316116addr_kernel_cudaERNS_14TensorIteratorERKN3c106ScalarES8_ENKUlvE_clEvENKUlvE9_clEvEUlNS5_4HalfESB_SB_E0_St5arrayIPcLm4EELi4E23TrivialOffsetCalculatorILi3EjESG_ILi1EjENS0_6memory12LoadWithCastILi3EEENSJ_13StoreWithCastILi1EEEEEviT_T0_T2_T3_T4_T5_,"ax",@progbits
	.align	128
        .global         _ZN2at6native27unrolled_elementwise_kernelIZZZNS0_54_GLOBAL__N__d8c5977b_16_LinearAlgebra_cu_35b291db_316116addr_kernel_cudaERNS_14TensorIteratorERKN3c106ScalarES8_ENKUlvE_clEvENKUlvE9_clEvEUlNS5_4HalfESB_SB_E0_St5arrayIPcLm4EELi4E23TrivialOffsetCalculatorILi3EjESG_ILi1EjENS0_6memory12LoadWithCastILi3EEENSJ_13StoreWithCastILi1EEEEEviT_T0_T2_T3_T4_T5_
        .type           _ZN2at6native27unrolled_elementwise_kernelIZZZNS0_54_GLOBAL__N__d8c5977b_16_LinearAlgebra_cu_35b291db_316116addr_kernel_cudaERNS_14TensorIteratorERKN3c106ScalarES8_ENKUlvE_clEvENKUlvE9_clEvEUlNS5_4HalfESB_SB_E0_St5arrayIPcLm4EELi4E23TrivialOffsetCalculatorILi3EjESG_ILi1EjENS0_6memory12LoadWithCastILi3EEENSJ_13StoreWithCastILi1EEEEEviT_T0_T2_T3_T4_T5_,@function
        .size           _ZN2at6native27unrolled_elementwise_kernelIZZZNS0_54_GLOBAL__N__d8c5977b_16_LinearAlgebra_cu_35b291db_316116addr_kernel_cudaERNS_14TensorIteratorERKN3c106ScalarES8_ENKUlvE_clEvENKUlvE9_clEvEUlNS5_4HalfESB_SB_E0_St5arrayIPcLm4EELi4E23TrivialOffsetCalculatorILi3EjESG_ILi1EjENS0_6memory12LoadWithCastILi3EEENSJ_13StoreWithCastILi1EEEEEviT_T0_T2_T3_T4_T5_,(.L_x_23834 - _ZN2at6native27unrolled_elementwise_kernelIZZZNS0_54_GLOBAL__N__d8c5977b_16_LinearAlgebra_cu_35b291db_316116addr_kernel_cudaERNS_14TensorIteratorERKN3c106ScalarES8_ENKUlvE_clEvENKUlvE9_clEvEUlNS5_4HalfESB_SB_E0_St5arrayIPcLm4EELi4E23TrivialOffsetCalculatorILi3EjESG_ILi1EjENS0_6memory12LoadWithCastILi3EEENSJ_13StoreWithCastILi1EEEEEviT_T0_T2_T3_T4_T5_)
        .other          _ZN2at6native27unrolled_elementwise_kernelIZZZNS0_54_GLOBAL__N__d8c5977b_16_LinearAlgebra_cu_35b291db_316116addr_kernel_cudaERNS_14TensorIteratorERKN3c106ScalarES8_ENKUlvE_clEvENKUlvE9_clEvEUlNS5_4HalfESB_SB_E0_St5arrayIPcLm4EELi4E23TrivialOffsetCalculatorILi3EjESG_ILi1EjENS0_6memory12LoadWithCastILi3EEENSJ_13StoreWithCastILi1EEEEEviT_T0_T2_T3_T4_T5_,@"STO_CUDA_ENTRY STV_DEFAULT"
_ZN2at6native27unrolled_elementwise_kernelIZZZNS0_54_GLOBAL__N__d8c5977b_16_LinearAlgebra_cu_35b291db_316116addr_kernel_cudaERNS_14TensorIteratorERKN3c106ScalarES8_ENKUlvE_clEvENKUlvE9_clEvEUlNS5_4HalfESB_SB_E0_St5arrayIPcLm4EELi4E23TrivialOffsetCalculatorILi3EjESG_ILi1EjENS0_6memory12LoadWithCastILi3EEENSJ_13StoreWithCastILi1EEEEEviT_T0_T2_T3_T4_T5_:
.text._ZN2at6native27unrolled_elementwise_kernelIZZZNS0_54_GLOBAL__N__d8c5977b_16_LinearAlgebra_cu_35b291db_316116addr_kernel_cudaERNS_14TensorIteratorERKN3c106ScalarES8_ENKUlvE_clEvENKUlvE9_clEvEUlNS5_4HalfESB_SB_E0_St5arrayIPcLm4EELi4E23TrivialOffsetCalculatorILi3EjESG_ILi1EjENS0_6memory12LoadWithCastILi3EEENSJ_13StoreWithCastILi1EEEEEviT_T0_T2_T3_T4_T5_:
[----:B------:R-:W0:Y:S01]  /*0000*/  LDC R1, c[0x0][0x37c] ;  /* 0x0000df00ff017b82 */ /* 0x000e220000000800 */
[----:B------:R-:W1:Y:S07]  /*0010*/  S2R R25, SR_CTAID.X ;  /* 0x0000000000197919 */ /* 0x000e6e0000002500 */
[----:B------:R-:W1:Y:S01]  /*0020*/  LDC R23, c[0x0][0x380] ;  /* 0x0000e000ff177b82 */ /* 0x000e620000000800 */
[----:B------:R-:W2:Y:S01]  /*0030*/  LDCU.64 UR36, c[0x0][0x358] ;  /* 0x00006b00ff2477ac */ /* 0x000ea20008000a00 */
[----:B------:R-:W-:Y:S01]  /*0040*/  BSSY.RECONVERGENT B6, `(.L_x_647) ;  /* 0x0000326000067945 */ /* 0x000fe20003800200 */
[----:B------:R-:W3:Y:S01]  /*0050*/  S2R R27, SR_TID.X ;  /* 0x00000000001b7919 */ /* 0x000ee20000002100 */
[----:B------:R-:W-:Y:S01]  /*0060*/  PRMT R29, RZ, 0x7610, R29 ;  /* 0x00007610ff1d7816 */ /* 0x000fe2000000001d */
[----:B------:R-:W4:Y:S01]  /*0070*/  LDCU.U8 UR38, c[0x0][0x3be] ;  /* 0x000077c0ff2677ac */ /* 0x000f220008000000 */
[----:B------:R-:W-:-:S02]  /*0080*/  PRMT R28, RZ, 0x7610, R28 ;  /* 0x00007610ff1c7816 */ /* 0x000fc4000000001c */
[----:B------:R-:W-:Y:S01]  /*0090*/  PRMT R26, RZ, 0x7610, R26 ;  /* 0x00007610ff1a7816 */ /* 0x000fe2000000001a */
[----:B------:R-:W0:Y:S01]  /*00a0*/  LDCU.U8 UR39, c[0x0][0x3bc] ;  /* 0x00007780ff2777ac */ /* 0x000e220008000000 */
[----:B------:R-:W0:Y:S01]  /*00b0*/  LDCU.U8 UR40, c[0x0][0x3bd] ;  /* 0x000077a0ff2877ac */ /* 0x000e220008000000 */
[----:B-1----:R-:W-:Y:S02]  /*00c0*/  IMAD R23, R25, -0x200, R23 ;  /* 0xfffffe0019177824 */ /* 0x002fe400078e0217 */
[----:B---3--:R-:W-:-:S03]  /*00d0*/  IMAD.MOV.U32 R2, RZ, RZ, R27 ;  /* 0x000000ffff027224 */ /* 0x008fc600078e001b */
[----:B------:R-:W-:-:S13]  /*00e0*/  ISETP.GE.AND P0, PT, R27, R23, PT ;  /* 0x000000171b00720c */ /* 0x000fda0003f06270 */
[----:B0-2-4-:R-:W-:Y:S05]  /*00f0*/  @P0 BRA `(.L_x_648) ;  /* 0x0000003000680947 */ /* 0x015fea0003800000 */
[----:B------:R-:W0:Y:S01]  /*0100*/  LDC.64 R4, c[0x0][0x3a0] ;  /* 0x0000e800ff047b82 */ /* 0x000e220000000a00 */
[----:B------:R-:W1:Y:S01]  /*0110*/  LDCU UR5, c[0x0][0x3c0] ;  /* 0x00007800ff0577ac */ /* 0x000e620008000800 */
[----:B------:R-:W-:Y:S01]  /*0120*/  IMAD R16, R25, 0x200, R2 ;  /* 0x0000020019107824 */ /* 0x000fe200078e0202 */
[----:B------:R-:W-:-:S04]  /*0130*/  UPRMT UR4, UR39, 0x9910, URZ ;  /* 0x0000991027047896 */ /* 0x000fc800080000ff */
[----:B------:R-:W-:Y:S01]  /*0140*/  UISETP.GT.AND UP0, UPT, UR4, 0x9, UPT ;  /* 0x000000090400788c */ /* 0x000fe2000bf04270 */
[----:B-1----:R-:W-:-:S05]  /*0150*/  IMAD R3, R16, UR5, RZ ;  /* 0x0000000510037c24 */ /* 0x002fca000f8e02ff */
[----:B0-----:R-:W-:-:S05]  /*0160*/  IADD3 R4, P0, PT, R3, R4, RZ ;  /* 0x0000000403047210 */ /* 0x001fca0007f1e0ff */
[----:B------:R-:W-:Y:S01]  /*0170*/  IMAD.X R5, RZ, RZ, R5, P0 ;  /* 0x000000ffff057224 */ /* 0x000fe200000e0605 */
        /* <DEDUP_REMOVED lines=14> */
.L_x_652:
[----:B------:R-:W2:Y:S02]  /*0260*/  LDG.E.U8 R4, desc[UR36][R4.64] ;  /* 0x0000002404047981 */ /* 0x000ea4000c1e1100 */
[----:B--2---:R-:W-:-:S04]  /*0270*/  I2FP.F32.U32 R0, R4 ;  /* 0x0000000400007245 */ /* 0x004fc80000201000 */
[----:B------:R-:W-:-:S04]  /*0280*/  F2FP.F16.F32.PACK_AB R0, RZ, R0 ;  /* 0x00000000ff00723e */ /* 0x000fc800000000ff */
[----:B------:R-:W-:Y:S01]  /*0290*/  PRMT R29, R0, 0x7610, R29 ;  /* 0x00007610001d7816 */ /* 0x000fe2000000001d */
[----:B------:R-:W-:Y:S06]  /*02a0*/  BRA `(.L_x_654) ;  /* 0x0000000c00b87947 */ /* 0x000fec0003800000 */
.L_x_651:
        /* <DEDUP_REMOVED lines=11> */
.L_x_656:
[----:B------:R-:W2:Y:S02]  /*0360*/  LDG.E R4, desc[UR36][R4.64] ;  /* 0x0000002404047981 */ /* 0x000ea4000c1e1900 */
[----:B--2---:R-:W-:-:S04]  /*0370*/  I2FP.F32.S32 R0, R4 ;  /* 0x0000000400007245 */ /* 0x004fc80000201400 */
[----:B------:R-:W-:-:S04]  /*0380*/  F2FP.F16.F32.PACK_AB R0, RZ, R0 ;  /* 0x00000000ff00723e */ /* 0x000fc800000000ff */
[----:B------:R-:W-:Y:S01]  /*0390*/  PRMT R29, R0, 0x7610, R29 ;  /* 0x00007610001d7816 */ /* 0x000fe2000000001d */
[----:B------:R-:W-:Y:S06]  /*03a0*/  BRA `(.L_x_654) ;  /* 0x0000000c00787947 */ /* 0x000fec0003800000 */
.L_x_655:
[----:B------:R-:W2:Y:S02]  /*03b0*/  LDG.E.U16 R4, desc[UR36][R4.64] ;  /* 0x0000002404047981 */ /* 0x000ea4000c1e1500 */
[----:B--2---:R-:W0:Y:S02]  /*03c0*/  I2F.S16 R0, R4 ;  /* 0x0000000400007306 */ /* 0x004e240000101400 */
[----:B0-----:R-:W-:-:S04]  /*03d0*/  F2FP.F16.F32.PACK_AB R0, RZ, R0 ;  /* 0x00000000ff00723e */ /* 0x001fc800000000ff */
[----:B------:R-:W-:Y:S01]  /*03e0*/  PRMT R29, R0, 0x7610, R29 ;  /* 0x00007610001d7816 */ /* 0x000fe2000000001d */
[----:B------:R-:W-:Y:S06]  /*03f0*/  BRA `(.L_x_654) ;  /* 0x0000000c00647947 */ /* 0x000fec0003800000 */
.L_x_650:
        /* <DEDUP_REMOVED lines=9> */
.L_x_658:
[----:B------:R1:W5:Y:S01]  /*0490*/  LDG.E.U16 R29, desc[UR36][R4.64] ;  /* 0x00000024041d7981 */ /* 0x000362000c1e1500 */
[----:B------:R-:W-:Y:S05]  /*04a0*/  BRA `(.L_x_654) ;  /* 0x0000000c00387947 */ /* 0x000fea0003800000 */
.L_x_657:
        /* <DEDUP_REMOVED lines=9> */
.L_x_660:
[----:B------:R0:W5:Y:S01]  /*0540*/  LDG.E.U16 R29, desc[UR36][R4.64] ;  /* 0x00000024041d7981 */ /* 0x000162000c1e1500 */
[----:B------:R-:W-:Y:S05]  /*0550*/  BRA `(.L_x_654) ;  /* 0x0000000c000c7947 */ /* 0x000fea0003800000 */
.L_x_659:
        /* <DEDUP_REMOVED lines=9> */
.L_x_649:
        /* <DEDUP_REMOVED lines=14> */
.L_x_663:
        /* <DEDUP_REMOVED lines=9> */
.L_x_662:
        /* <DEDUP_REMOVED lines=27> */
.L_x_665:
[----:B------:R-:W2:Y:S02]  /*0910*/  LDG.E.U8 R4, desc[UR36][R4.64] ;  /* 0x0000002404047981 */ /* 0x000ea4000c1e1100 */
[C---:B--2---:R-:W-:Y:S02]  /*0920*/  IMAD.SHL.U32 R3, R4.reuse, 0x2000000, RZ ;  /* 0x0200000004037824 */ /* 0x044fe400078e00ff */
[----:B------:R-:W-:-:S03]  /*0930*/  IMAD.SHL.U32 R6, R4, 0x100, RZ ;  /* 0x0000010004067824 */ /* 0x000fc600078e00ff */
[----:B------:R-:W-:-:S13]  /*0940*/  ISETP.GT.U32.AND P0, PT, R3, 0x7ffffff, PT ;  /* 0x07ffffff0300780c */ /* 0x000fda0003f04070 */
[----:B------:R-:W-:Y:S02]  /*0950*/  @!P0 LOP3.LUT R0, R6, 0x7f00, RZ, 0xc0, !PT ;  /* 0x00007f0006008812 */ /* 0x000fe400078ec0ff */
[----:B------:R-:W-:Y:S02]  /*0960*/  @P0 LEA.HI R3, R3, 0x70000000, RZ, 0x1c ;  /* 0x7000000003030811 */ /* 0x000fe400078fe0ff */
[----:B------:R-:W-:Y:S02]  /*0970*/  @!P0 LOP3.LUT R0, R0, 0x3f000000, RZ, 0xfc, !PT ;  /* 0x3f00000000008812 */ /* 0x000fe400078efcff */
[----:B------:R-:W-:-:S03]  /*0980*/  PRMT R6, R6, 0x9910, RZ ;  /* 0x0000991006067816 */ /* 0x000fc600000000ff */
[----:B------:R-:W-:Y:S01]  /*0990*/  @!P0 FADD.FTZ R0, R0, -0.5 ;  /* 0xbf00000000008421 */ /* 0x000fe20000010000 */
[----:B------:R-:W-:Y:S01]  /*09a0*/  @P0 FMUL.FTZ R0, R3, 1.9259299443872358531e-34 ;  /* 0x0780000003000820 */ /* 0x000fe20000410000 */
[----:B------:R-:W-:-:S05]  /*09b0*/  IMAD.MOV.U32 R3, RZ, RZ, R6 ;  /* 0x000000ffff037224 */ /* 0x000fca00078e0006 */
[----:B------:R-:W-:-:S04]  /*09c0*/  LOP3.LUT R0, R0, 0x80000000, R3, 0xf8, !PT ;  /* 0x8000000000007812 */ /* 0x000fc800078ef803 */
[----:B------:R-:W-:-:S04]  /*09d0*/  F2FP.F16.F32.PACK_AB R0, RZ, R0 ;  /* 0x00000000ff00723e */ /* 0x000fc800000000ff */
[----:B------:R-:W-:Y:S01]  /*09e0*/  PRMT R29, R0, 0x7610, R29 ;  /* 0x00007610001d7816 */ /* 0x000fe2000000001d */
[----:B------:R-:W-:Y:S06]  /*09f0*/  BRA `(.L_x_654) ;  /* 0x0000000400e47947 */ /* 0x000fec0003800000 */
.L_x_664:
[----:B------:R-:W2:Y:S02]  /*0a00*/  LDG.E.U16 R0, desc[UR36][R4.64] ;  /* 0x0000002404007981 */ /* 0x000ea4000c1e1500 */
[----:B--2---:R-:W-:-:S05]  /*0a10*/  IMAD.U32 R0, R0, 0x10000, RZ ;  /* 0x0001000000007824 */ /* 0x004fca00078e00ff */
[----:B------:R-:W-:-:S04]  /*0a20*/  F2FP.F16.F32.PACK_AB R0, RZ, R0 ;  /* 0x00000000ff00723e */ /* 0x000fc800000000ff */
[----:B------:R-:W-:Y:S01]  /*0a30*/  PRMT R29, R0, 0x7610, R29 ;  /* 0x00007610001d7816 */ /* 0x000fe2000000001d */
[----:B------:R-:W-:Y:S06]  /*0a40*/  BRA `(.L_x_654) ;  /* 0x0000000400d07947 */ /* 0x000fec0003800000 */
.L_x_661:
        /* <DEDUP_REMOVED lines=13> */
.L_x_668:
        /* <DEDUP_REMOVED lines=21> */
.L_x_672:
[----:B------:R-:W-:Y:S05]  /*0c70*/  BSYNC.RECONVERGENT B1 ;  /* 0x0000000000017941 */ /* 0x000fea0003800200 */
.L_x_671:
[----:B------:R-:W-:Y:S01]  /*0c80*/  IMAD.SHL.U32 R0, R0, 0x100000, RZ ;  /* 0x0010000000007824 */ /* 0x000fe200078e00ff */
[----:B------:R-:W-:-:S04]  /*0c90*/  LEA R3, R3, 0x3b800000, 0x17 ;  /* 0x3b80000003037811 */ /* 0x000fc800078eb8ff */
[----:B------:R-:W-:-:S07]  /*0ca0*/  LOP3.LUT R0, R3, R0, R7, 0xfe, !PT ;  /* 0x0000000003007212 */ /* 0x000fce00078efe07 */
.L_x_670:
[----:B------:R-:W-:Y:S05]  /*0cb0*/  BSYNC.RECONVERGENT B0 ;  /* 0x0000000000007941 */ /* 0x000fea0003800200 */
.L_x_669:
[----:B------:R-:W-:-:S04]  /*0cc0*/  F2FP.F16.F32.PACK_AB R0, RZ, R0 ;  /* 0x00000000ff00723e */ /* 0x000fc800000000ff */
[----:B------:R-:W-:Y:S01]  /*0cd0*/  PRMT R29, R0, 0x7610, R29 ;  /* 0x00007610001d7816 */ /* 0x000fe2000000001d */
[----:B------:R-:W-:Y:S06]  /*0ce0*/  BRA `(.L_x_654) ;  /* 0x0000000400287947 */ /* 0x000fec0003800000 */
.L_x_667:
        /* <DEDUP_REMOVED lines=21> */
.L_x_676:
[----:B------:R-:W-:Y:S05]  /*0e40*/  BSYNC.RECONVERGENT B1 ;  /* 0x0000000000017941 */ /* 0x000fea0003800200 */
.L_x_675:
[----:B------:R-:W-:Y:S01]  /*0e50*/  IMAD.SHL.U32 R0, R0, 0x200000, RZ ;  /* 0x0020000000007824 */ /* 0x000fe200078e00ff */
[----:B------:R-:W-:-:S04]  /*0e60*/  LEA R3, R3, 0x37800000, 0x17 ;  /* 0x3780000003037811 */ /* 0x000fc800078eb8ff */
[----:B------:R-:W-:-:S07]  /*0e70*/  LOP3.LUT R0, R3, R0, R7, 0xfe, !PT ;  /* 0x0000000003007212 */ /* 0x000fce00078efe07 */
.L_x_674:
[----:B------:R-:W-:Y:S05]  /*0e80*/  BSYNC.RECONVERGENT B0 ;  /* 0x0000000000007941 */ /* 0x000fea0003800200 */
.L_x_673:
[----:B------:R-:W-:-:S04]  /*0e90*/  F2FP.F16.F32.PACK_AB R0, RZ, R0 ;  /* 0x00000000ff00723e */ /* 0x000fc800000000ff */
[----:B------:R-:W-:Y:S01]  /*0ea0*/  PRMT R29, R0, 0x7610, R29 ;  /* 0x00007610001d7816 */ /* 0x000fe2000000001d */
[----:B------:R-:W-:Y:S06]  /*0eb0*/  BRA `(.L_x_654) ;  /* 0x0000000000b47947 */ /* 0x000fec0003800000 */
.L_x_666:
[----:B------:R-:W-:-:S09]  /*0ec0*/  UISETP.NE.AND UP0, UPT, UR4, 0x1c, UPT ;  /* 0x0000001c0400788c */ /* 0x000fd2000bf05270 */
[----:B------:R-:W-:Y:S05]  /*0ed0*/  BRA.U !UP0, `(.L_x_677) ;  /* 0x00000001089c7547 */ /* 0x000fea000b800000 */
[----:B------:R-:W-:-:S09]  /*0ee0*/  UISETP.NE.AND UP0, UPT, UR4, 0x1d, UPT ;  /* 0x0000001d0400788c */ /* 0x000fd2000bf05270 */
[----:B------:R-:W-:Y:S05]  /*0ef0*/  BRA.U !UP0, `(.L_x_678) ;  /* 0x0000000108807547 */ /* 0x000fea000b800000 */
[----:B------:R-:W-:-:S09]  /*0f00*/  UISETP.NE.AND UP0, UPT, UR4, 0x2c, UPT ;  /* 0x0000002c0400788c */ /* 0x000fd2000bf05270 */
[----:B------:R-:W-:Y:S05]  /*0f10*/  BRA.U !UP0, `(.L_x_679) ;  /* 0x0000000108487547 */ /* 0x000fea000b800000 */
.L_x_653:
        /* <DEDUP_REMOVED lines=15> */
[----:B--2---:R-:W-:Y:S05]  /*1010*/  CALL.ABS.NOINC R14 ;  /* 0x000000000e007343 */ /* 0x004fea0003c00000 */
.L_x_680:
[----:B------:R-:W-:Y:S01]  /*1020*/  PRMT R29, RZ, 0x7610, R29 ;  /* 0x00007610ff1d7816 */ /* 0x000fe2000000001d */
[----:B------:R-:W-:Y:S06]  /*1030*/  BRA `(.L_x_654) ;  /* 0x0000000000547947 */ /* 0x000fec0003800000 */
.L_x_679:
        /* <DEDUP_REMOVED lines=8> */
.L_x_682:
[----:B------:R-:W-:Y:S05]  /*10c0*/  BSYNC.RECONVERGENT B0 ;  /* 0x0000000000007941 */ /* 0x000fea0003800200 */
.L_x_681:
[----:B------:R-:W-:-:S04]  /*10d0*/  F2FP.F16.F32.PACK_AB R0, RZ, R0 ;  /* 0x00000000ff00723e */ /* 0x000fc800000000ff */
[----:B------:R-:W-:Y:S01]  /*10e0*/  PRMT R29, R0, 0x7610, R29 ;  /* 0x00007610001d7816 */ /* 0x000fe2000000001d */
[----:B------:R-:W-:Y:S06]  /*10f0*/  BRA `(.L_x_654) ;  /* 0x0000000000247947 */ /* 0x000fec0003800000 */
.L_x_678:
[----:B------:R-:W2:Y:S02]  /*1100*/  LDG.E.64 R4, desc[UR36][R4.64] ;  /* 0x0000002404047981 */ /* 0x000ea4000c1e1b00 */
[----:B--2---:R-:W0:Y:S02]  /*1110*/  I2F.U64 R0, R4 ;  /* 0x0000000400007312 */ /* 0x004e240000301000 */
[----:B0-----:R-:W-:-:S04]  /*1120*/  F2FP.F16.F32.PACK_AB R0, RZ, R0 ;  /* 0x00000000ff00723e */ /* 0x001fc800000000ff */
[----:B------:R-:W-:Y:S01]  /*1130*/  PRMT R29, R0, 0x7610, R29 ;  /* 0x00007610001d7816 */ /* 0x000fe2000000001d */
[----:B------:R-:W-:Y:S06]  /*1140*/  BRA `(.L_x_654) ;  /* 0x0000000000107947 */ /* 0x000fec0003800000 */
.L_x_677:
[----:B------:R-:W2:Y:S02]  /*1150*/  LDG.E R4, desc[UR36][R4.64] ;  /* 0x0000002404047981 */ /* 0x000ea4000c1e1900 */
[----:B--2---:R-:W-:-:S04]  /*1160*/  I2FP.F32.U32 R0, R4 ;  /* 0x0000000400007245 */ /* 0x004fc80000201000 */
[----:B------:R-:W-:-:S04]  /*1170*/  F2FP.F16.F32.PACK_AB R0, RZ, R0 ;  /* 0x00000000ff00723e */ /* 0x000fc800000000ff */
[----:B------:R-:W-:-:S07]  /*1180*/  PRMT R29, R0, 0x7610, R29 ;  /* 0x00007610001d7816 */ /* 0x000fce000000001d */
.L_x_654:
[----:B01----:R-:W0:Y:S01]  /*1190*/  LDC.64 R4, c[0x0][0x3a8] ;  /* 0x0000ea00ff047b82 */ /* 0x003e220000000a00 */
[----:B------:R-:W1:Y:S01]  /*11a0*/  LDCU UR5, c[0x0][0x3c4] ;  /* 0x00007880ff0577ac */ /* 0x000e620008000800 */
        /* <DEDUP_REMOVED lines=19> */
.L_x_686:
[----:B------:R-:W2:Y:S02]  /*12e0*/  LDG.E.U8 R4, desc[UR36][R4.64] ;  /* 0x0000002404047981 */ /* 0x000ea4000c1e1100 */
[----:B--2---:R-:W-:-:S04]  /*12f0*/  I2FP.F32.U32 R0, R4 ;  /* 0x0000000400007245 */ /* 0x004fc80000201000 */
[----:B------:R-:W-:-:S04]  /*1300*/  F2FP.F16.F32.PACK_AB R0, RZ, R0 ;  /* 0x00000000ff00723e */ /* 0x000fc800000000ff */
[----:B------:R-:W-:Y:S01]  /*1310*/  PRMT R28, R0, 0x7610, R28 ;  /* 0x00007610001c7816 */ /* 0x000fe2000000001c */
[----:B------:R-:W-:Y:S06]  /*1320*/  BRA `(.L_x_688) ;  /* 0x0000000c00b87947 */ /* 0x000fec0003800000 */
.L_x_685:
        /* <DEDUP_REMOVED lines=11> */
.L_x_690:
[----:B------:R-:W2:Y:S02]  /*13e0*/  LDG.E R4, desc[UR36][R4.64] ;  /* 0x0000002404047981 */ /* 0x000ea4000c1e1900 */
[----:B--2---:R-:W-:-:S04]  /*13f0*/  I2FP.F32.S32 R0, R4 ;  /* 0x0000000400007245 */ /* 0x004fc80000201400 */
[----:B------:R-:W-:-:S04]  /*1400*/  F2FP.F16.F32.PACK_AB R0, RZ, R0 ;  /* 0x00000000ff00723e */ /* 0x000fc800000000ff */
[----:B------:R-:W-:Y:S01]  /*1410*/  PRMT R28, R0, 0x7610, R28 ;  /* 0x00007610001c7816 */ /* 0x000fe2000000001c */
[----:B------:R-:W-:Y:S06]  /*1420*/  BRA `(.L_x_688) ;  /* 0x0000000c00787947 */ /* 0x000fec0003800000 */
.L_x_689:
[----:B------:R-:W2:Y:S02]  /*1430*/  LDG.E.U16 R4, desc[UR36][R4.64] ;  /* 0x0000002404047981 */ /* 0x000ea4000c1e1500 */
[----:B--2---:R-:W0:Y:S02]  /*1440*/  I2F.S16 R0, R4 ;  /* 0x0000000400007306 */ /* 0x004e240000101400 */
[----:B0-----:R-:W-:-:S04]  /*1450*/  F2FP.F16.F32.PACK_AB R0, RZ, R0 ;  /* 0x00000000ff00723e */ /* 0x001fc800000000ff */
[----:B------:R-:W-:Y:S01]  /*1460*/  PRMT R28, R0, 0x7610, R28 ;  /* 0x00007610001c7816 */ /* 0x000fe2000000001c */
[----:B------:R-:W-:Y:S06]  /*1470*/  BRA `(.L_x_688) ;  /* 0x0000000c00647947 */ /* 0x000fec0003800000 */
.L_x_684:
        /* <DEDUP_REMOVED lines=9> */
.L_x_692:
[----:B------:R1:W5:Y:S01]  /*1510*/  LDG.E.U16 R28, desc[UR36][R4.64] ;  /* 0x00000024041c7981 */ /* 0x000362000c1e1500 */
[----:B------:R-:W-:Y:S05]  /*1520*/  BRA `(.L_x_688) ;  /* 0x0000000c00387947 */ /* 0x000fea0003800000 */
.L_x_691:
        /* <DEDUP_REMOVED lines=9> */
.L_x_694:
[----:B------:R0:W5:Y:S01]  /*15c0*/  LDG.E.U16 R28, desc[UR36][R4.64] ;  /* 0x00000024041c7981 */ /* 0x000162000c1e1500 */
[----:B------:R-:W-:Y:S05]  /*15d0*/  BRA `(.L_x_688) ;  /* 0x0000000c000c7947 */ /* 0x000fea0003800000 */
.L_x_693:
        /* <DEDUP_REMOVED lines=9> */
.L_x_683:
        /* <DEDUP_REMOVED lines=14> */
.L_x_697:
        /* <DEDUP_REMOVED lines=9> */
.L_x_696:
        /* <DEDUP_REMOVED lines=27> */
.L_x_699:
        /* <DEDUP_REMOVED lines=15> */
.L_x_698:
[----:B------:R-:W2:Y:S02]  /*1a80*/  LDG.E.U16 R0, desc[UR36][R4.64] ;  /* 0x0000002404007981 */ /* 0x000ea4000c1e1500 */
[----:B--2---:R-:W-:-:S05]  /*1a90*/  IMAD.U32 R0, R0, 0x10000, RZ ;  /* 0x0001000000007824 */ /* 0x004fca00078e00ff */
[----:B------:R-:W-:-:S04]  /*1aa0*/  F2FP.F16.F32.PACK_AB R0, RZ, R0 ;  /* 0x00000000ff00723e */ /* 0x000fc800000000ff */
[----:B------:R-:W-:Y:S01]  /*1ab0*/  PRMT R28, R0, 0x7610, R28 ;  /* 0x00007610001c7816 */ /* 0x000fe2000000001c */
[----:B------:R-:W-:Y:S06]  /*1ac0*/  BRA `(.L_x_688) ;  /* 0x0000000400d07947 */ /* 0x000fec0003800000 */
.L_x_695:
        /* <DEDUP_REMOVED lines=13> */
.L_x_702:
        /* <DEDUP_REMOVED lines=21> */
.L_x_706:
[----:B------:R-:W-:Y:S05]  /*1cf0*/  BSYNC.RECONVERGENT B1 ;  /* 0x0000000000017941 */ /* 0x000fea0003800200 */
.L_x_705:
[----:B------:R-:W-:Y:S01]  /*1d00*/  IMAD.SHL.U32 R0, R0, 0x100000, RZ ;  /* 0x0010000000007824 */ /* 0x000fe200078e00ff */
[----:B------:R-:W-:-:S04]  /*1d10*/  LEA R3, R3, 0x3b800000, 0x17 ;  /* 0x3b80000003037811 */ /* 0x000fc800078eb8ff */
[----:B------:R-:W-:-:S07]  /*1d20*/  LOP3.LUT R0, R3, R0, R7, 0xfe, !PT ;  /* 0x0000000003007212 */ /* 0x000fce00078efe07 */
.L_x_704:
[----:B------:R-:W-:Y:S05]  /*1d30*/  BSYNC.RECONVERGENT B0 ;  /* 0x0000000000007941 */ /* 0x000fea0003800200 */
.L_x_703:
[----:B------:R-:W-:-:S04]  /*1d40*/  F2FP.F16.F32.PACK_AB R0, RZ, R0 ;  /* 0x00000000ff00723e */ /* 0x000fc800000000ff */
[----:B------:R-:W-:Y:S01]  /*1d50*/  PRMT R28, R0, 0x7610, R28 ;  /* 0x00007610001c7816 */ /* 0x000fe2000000001c */
[----:B------:R-:W-:Y:S06]  /*1d60*/  BRA `(.L_x_688) ;  /* 0x0000000400287947 */ /* 0x000fec0003800000 */
.L_x_701:
        /* <DEDUP_REMOVED lines=21> */
.L_x_710:
[----:B------:R-:W-:Y:S05]  /*1ec0*/  BSYNC.RECONVERGENT B1 ;  /* 0x0000000000017941 */ /* 0x000fea0003800200 */
.L_x_709:
[----:B------:R-:W-:Y:S01]  /*1ed0*/  IMAD.SHL.U32 R0, R0, 0x200000, RZ ;  /* 0x0020000000007824 */ /* 0x000fe200078e00ff */
[----:B------:R-:W-:-:S04]  /*1ee0*/  LEA R3, R3, 0x37800000, 0x17 ;  /* 0x3780000003037811 */ /* 0x000fc800078eb8ff */
[----:B------:R-:W-:-:S07]  /*1ef0*/  LOP3.LUT R0, R3, R0, R7, 0xfe, !PT ;  /* 0x0000000003007212 */ /* 0x000fce00078efe07 */
.L_x_708:
[----:B------:R-:W-:Y:S05]  /*1f00*/  BSYNC.RECONVERGENT B0 ;  /* 0x0000000000007941 */ /* 0x000fea0003800200 */
.L_x_707:
[----:B------:R-:W-:-:S04]  /*1f10*/  F2FP.F16.F32.PACK_AB R0, RZ, R0 ;  /* 0x00000000ff00723e */ /* 0x000fc800000000ff */
[----:B------:R-:W-:Y:S01]  /*1f20*/  PRMT R28, R0, 0x7610, R28 ;  /* 0x00007610001c7816 */ /* 0x000fe2000000001c */
[----:B------:R-:W-:Y:S06]  /*1f30*/  BRA `(.L_x_688) ;  /* 0x0000000000b47947 */ /* 0x000fec0003800000 */
.L_x_700:
[----:B------:R-:W-:-:S09]  /*1f40*/  UISETP.NE.AND UP0, UPT, UR4, 0x1c, UPT ;  /* 0x0000001c0400788c */ /* 0x000fd2000bf05270 */
[----:B------:R-:W-:Y:S05]  /*1f50*/  BRA.U !UP0, `(.L_x_711) ;  /* 0x00000001089c7547 */ /* 0x000fea000b800000 */
[----:B------:R-:W-:-:S09]  /*1f60*/  UISETP.NE.AND UP0, UPT, UR4, 0x1d, UPT ;  /* 0x0000001d0400788c */ /* 0x000fd2000bf05270 */
[----:B------:R-:W-:Y:S05]  /*1f70*/  BRA.U !UP0, `(.L_x_712) ;  /* 0x0000000108807547 */ /* 0x000fea000b800000 */
[----:B------:R-:W-:-:S09]  /*1f80*/  UISETP.NE.AND UP0, UPT, UR4, 0x2c, UPT ;  /* 0x0000002c0400788c */ /* 0x000fd2000bf05270 */
[----:B------:R-:W-:Y:S05]  /*1f90*/  BRA.U !UP0, `(.L_x_713) ;  /* 0x0000000108487547 */ /* 0x000fea000b800000 */
.L_x_687:
        /* <DEDUP_REMOVED lines=16> */
.L_x_714:
[----:B------:R-:W-:Y:S01]  /*20a0*/  PRMT R28, RZ, 0x7610, R28 ;  /* 0x00007610ff1c7816 */ /* 0x000fe2000000001c */
[----:B------:R-:W-:Y:S06]  /*20b0*/  BRA `(.L_x_688) ;  /* 0x0000000000547947 */ /* 0x000fec0003800000 */
.L_x_713:
        /* <DEDUP_REMOVED lines=8> */
.L_x_716:
[----:B------:R-:W-:Y:S05]  /*2140*/  BSYNC.RECONVERGENT B0 ;  /* 0x0000000000007941 */ /* 0x000fea0003800200 */
.L_x_715:
[----:B------:R-:W-:-:S04]  /*2150*/  F2FP.F16.F32.PACK_AB R0, RZ, R0 ;  /* 0x00000000ff00723e */ /* 0x000fc800000000ff */
[----:B------:R-:W-:Y:S01]  /*2160*/  PRMT R28, R0, 0x7610, R28 ;  /* 0x00007610001c7816 */ /* 0x000fe2000000001c */
[----:B------:R-:W-:Y:S06]  /*2170*/  BRA `(.L_x_688) ;  /* 0x0000000000247947 */ /* 0x000fec0003800000 */
.L_x_712:
[----:B------:R-:W2:Y:S02]  /*2180*/  LDG.E.64 R4, desc[UR36][R4.64] ;  /* 0x0000002404047981 */ /* 0x000ea4000c1e1b00 */
[----:B--2---:R-:W0:Y:S02]  /*2190*/  I2F.U64 R0, R4 ;  /* 0x0000000400007312 */ /* 0x004e240000301000 */
[----:B0-----:R-:W-:-:S04]  /*21a0*/  F2FP.F16.F32.PACK_AB R0, RZ, R0 ;  /* 0x00000000ff00723e */ /* 0x001fc800000000ff */
[----:B------:R-:W-:Y:S01]  /*21b0*/  PRMT R28, R0, 0x7610, R28 ;  /* 0x00007610001c7816 */ /* 0x000fe2000000001c */
[----:B------:R-:W-:Y:S06]  /*21c0*/  BRA `(.L_x_688) ;  /* 0x0000000000107947 */ /* 0x000fec0003800000 */
.L_x_711:
[----:B------:R-:W2:Y:S02]  /*21d0*/  LDG.E R4, desc[UR36][R4.64] ;  /* 0x0000002404047981 */ /* 0x000ea4000c1e1900 */
[----:B--2---:R-:W-:-:S04]  /*21e0*/  I2FP.F32.U32 R0, R4 ;  /* 0x0000000400007245 */ /* 0x004fc80000201000 */
[----:B------:R-:W-:-:S04]  /*21f0*/  F2FP.F16.F32.PACK_AB R0, RZ, R0 ;  /* 0x00000000ff00723e */ /* 0x000fc800000000ff */
[----:B------:R-:W-:-:S07]  /*2200*/  PRMT R28, R0, 0x7610, R28 ;  /* 0x00007610001c7816 */ /* 0x000fce000000001c */
.L_x_688:
        /* <DEDUP_REMOVED lines=21> */
.L_x_720:
[----:B------:R-:W2:Y:S02]  /*2360*/  LDG.E.U8 R4, desc[UR36][R4.64] ;  /* 0x0000002404047981 */ /* 0x000ea4000c1e1100 */
[----:B--2---:R-:W-:-:S04]  /*2370*/  I2FP.F32.U32 R0, R4 ;  /* 0x0000000400007245 */ /* 0x004fc80000201000 */
[----:B------:R-:W-:-:S04]  /*2380*/  F2FP.F16.F32.PACK_AB R0, RZ, R0 ;  /* 0x00000000ff00723e */ /* 0x000fc800000000ff */
[----:B------:R-:W-:Y:S01]  /*2390*/  PRMT R26, R0, 0x7610, R26 ;  /* 0x00007610001a7816 */ /* 0x000fe2000000001a */
[----:B------:R-:W-:Y:S06]  /*23a0*/  BRA `(.L_x_722) ;  /* 0x0000000c00b87947 */ /* 0x000fec0003800000 */
.L_x_719:
        /* <DEDUP_REMOVED lines=11> */
.L_x_724:
[----:B------:R-:W2:Y:S02]  /*2460*/  LDG.E R4, desc[UR36][R4.64] ;  /* 0x0000002404047981 */ /* 0x000ea4000c1e1900 */
[----:B--2---:R-:W-:-:S04]  /*2470*/  I2FP.F32.S32 R0, R4 ;  /* 0x0000000400007245 */ /* 0x004fc80000201400 */
[----:B------:R-:W-:-:S04]  /*2480*/  F2FP.F16.F32.PACK_AB R0, RZ, R0 ;  /* 0x00000000ff00723e */ /* 0x000fc800000000ff */
[----:B------:R-:W-:Y:S01]  /*2490*/  PRMT R26, R0, 0x7610, R26 ;  /* 0x00007610001a7816 */ /* 0x000fe2000000001a */
[----:B------:R-:W-:Y:S06]  /*24a0*/  BRA `(.L_x_722) ;  /* 0x0000000c00787947 */ /* 0x000fec0003800000 */
.L_x_723:
[----:B------:R-:W2:Y:S02]  /*24b0*/  LDG.E.U16 R4, desc[UR36][R4.64] ;  /* 0x0000002404047981 */ /* 0x000ea4000c1e1500 */
[----:B--2---:R-:W0:Y:S02]  /*24c0*/  I2F.S16 R0, R4 ;  /* 0x0000000400007306 */ /* 0x004e240000101400 */
[----:B0-----:R-:W-:-:S04]  /*24d0*/  F2FP.F16.F32.PACK_AB R0, RZ, R0 ;  /* 0x00000000ff00723e */ /* 0x001fc800000000ff */
[----:B------:R-:W-:Y:S01]  /*24e0*/  PRMT R26, R0, 0x7610, R26 ;  /* 0x00007610001a7816 */ /* 0x000fe2000000001a */
[----:B------:R-:W-:Y:S06]  /*24f0*/  BRA `(.L_x_722) ;  /* 0x0000000c00647947 */ /* 0x000fec0003800000 */
.L_x_718:
        /* <DEDUP_REMOVED lines=9> */
.L_x_726:
[----:B------:R0:W5:Y:S01]  /*2590*/  LDG.E.U16 R26, desc[UR36][R4.64] ;  /* 0x00000024041a7981 */ /* 0x000162000c1e1500 */
[----:B------:R-:W-:Y:S05]  /*25a0*/  BRA `(.L_x_722) ;  /* 0x0000000c00387947 */ /* 0x000fea0003800000 */
.L_x_725:
        /* <DEDUP_REMOVED lines=9> */
.L_x_728:
[----:B------:R1:W5:Y:S01]  /*2640*/  LDG.E.U16 R26, desc[UR36][R4.64] ;  /* 0x00000024041a7981 */ /* 0x000362000c1e1500 */
[----:B------:R-:W-:Y:S05]  /*2650*/  BRA `(.L_x_722) ;  /* 0x0000000c000c7947 */ /* 0x000fea0003800000 */
.L_x_727:
        /* <DEDUP_REMOVED lines=9> */
.L_x_717:
        /* <DEDUP_REMOVED lines=14> */
.L_x_731:
        /* <DEDUP_REMOVED lines=9> */
.L_x_730:
        /* <DEDUP_REMOVED lines=27> */
.L_x_733:
        /* <DEDUP_REMOVED lines=15> */
.L_x_732:
[----:B------:R-:W2:Y:S02]  /*2b00*/  LDG.E.U16 R0, desc[UR36][R4.64] ;  /* 0x0000002404007981 */ /* 0x000ea4000c1e1500 */
[----:B--2---:R-:W-:-:S05]  /*2b10*/  IMAD.U32 R0, R0, 0x10000, RZ ;  /* 0x0001000000007824 */ /* 0x004fca00078e00ff */
[----:B------:R-:W-:-:S04]  /*2b20*/  F2FP.F16.F32.PACK_AB R0, RZ, R0 ;  /* 0x00000000ff00723e */ /* 0x000fc800000000ff */
[----:B------:R-:W-:Y:S01]  /*2b30*/  PRMT R26, R0, 0x7610, R26 ;  /* 0x00007610001a7816 */ /* 0x000fe2000000001a */
[----:B------:R-:W-:Y:S06]  /*2b40*/  BRA `(.L_x_722) ;  /* 0x0000000400d07947 */ /* 0x000fec0003800000 */
.L_x_729:
        /* <DEDUP_REMOVED lines=13> */
.L_x_736:
        /* <DEDUP_REMOVED lines=21> */
.L_x_740:
[----:B------:R-:W-:Y:S05]  /*2d70*/  BSYNC.RECONVERGENT B1 ;  /* 0x0000000000017941 */ /* 0x000fea0003800200 */
.L_x_739:
[----:B------:R-:W-:Y:S01]  /*2d80*/  IMAD.SHL.U32 R0, R0, 0x100000, RZ ;  /* 0x0010000000007824 */ /* 0x000fe200078e00ff */
[----:B------:R-:W-:-:S04]  /*2d90*/  LEA R3, R3, 0x3b800000, 0x17 ;  /* 0x3b80000003037811 */ /* 0x000fc800078eb8ff */
[----:B------:R-:W-:-:S07]  /*2da0*/  LOP3.LUT R0, R3, R0, R7, 0xfe, !PT ;  /* 0x0000000003007212 */ /* 0x000fce00078efe07 */
.L_x_738:
[----:B------:R-:W-:Y:S05]  /*2db0*/  BSYNC.RECONVERGENT B0 ;  /* 0x0000000000007941 */ /* 0x000fea0003800200 */
.L_x_737:
[----:B------:R-:W-:-:S04]  /*2dc0*/  F2FP.F16.F32.PACK_AB R0, RZ, R0 ;  /* 0x00000000ff00723e */ /* 0x000fc800000000ff */
[----:B------:R-:W-:Y:S01]  /*2dd0*/  PRMT R26, R0, 0x7610, R26 ;  /* 0x00007610001a7816 */ /* 0x000fe2000000001a */
[----:B------:R-:W-:Y:S06]  /*2de0*/  BRA `(.L_x_722) ;  /* 0x0000000400287947 */ /* 0x000fec0003800000 */
.L_x_735:
        /* <DEDUP_REMOVED lines=21> */
.L_x_744:
[----:B------:R-:W-:Y:S05]  /*2f40*/  BSYNC.RECONVERGENT B1 ;  /* 0x0000000000017941 */ /* 0x000fea0003800200 */
.L_x_743:
[----:B------:R-:W-:Y:S01]  /*2f50*/  IMAD.SHL.U32 R0, R0, 0x200000, RZ ;  /* 0x0020000000007824 */ /* 0x000fe200078e00ff */
[----:B------:R-:W-:-:S04]  /*2f60*/  LEA R3, R3, 0x37800000, 0x17 ;  /* 0x3780000003037811 */ /* 0x000fc800078eb8ff */
[----:B------:R-:W-:-:S07]  /*2f70*/  LOP3.LUT R0, R3, R0, R7, 0xfe, !PT ;  /* 0x0000000003007212 */ /* 0x000fce00078efe07 */
.L_x_742:
[----:B------:R-:W-:Y:S05]  /*2f80*/  BSYNC.RECONVERGENT B0 ;  /* 0x0000000000007941 */ /* 0x000fea0003800200 */
.L_x_741:
[----:B------:R-:W-:-:S04]  /*2f90*/  F2FP.F16.F32.PACK_AB R0, RZ, R0 ;  /* 0x00000000ff00723e */ /* 0x000fc800000000ff */
[----:B------:R-:W-:Y:S01]  /*2fa0*/  PRMT R26, R0, 0x7610, R26 ;  /* 0x00007610001a7816 */ /* 0x000fe2000000001a */
[----:B------:R-:W-:Y:S06]  /*2fb0*/  BRA `(.L_x_722) ;  /* 0x0000000000b47947 */ /* 0x000fec0003800000 */
.L_x_734:
[----:B------:R-:W-:-:S09]  /*2fc0*/  UISETP.NE.AND UP0, UPT, UR4, 0x1c, UPT ;  /* 0x0000001c0400788c */ /* 0x000fd2000bf05270 */
[----:B------:R-:W-:Y:S05]  /*2fd0*/  BRA.U !UP0, `(.L_x_745) ;  /* 0x00000001089c7547 */ /* 0x000fea000b800000 */
[----:B------:R-:W-:-:S09]  /*2fe0*/  UISETP.NE.AND UP0, UPT, UR4, 0x1d, UPT ;  /* 0x0000001d0400788c */ /* 0x000fd2000bf05270 */
[----:B------:R-:W-:Y:S05]  /*2ff0*/  BRA.U !UP0, `(.L_x_746) ;  /* 0x0000000108807547 */ /* 0x000fea000b800000 */
[----:B------:R-:W-:-:S09]  /*3000*/  UISETP.NE.AND UP0, UPT, UR4, 0x2c, UPT ;  /* 0x0000002c0400788c */ /* 0x000fd2000bf05270 */
[----:B------:R-:W-:Y:S05]  /*3010*/  BRA.U !UP0, `(.L_x_747) ;  /* 0x0000000108487547 */ /* 0x000fea000b800000 */
.L_x_721:
        /* <DEDUP_REMOVED lines=16> */
.L_x_748:
[----:B------:R-:W-:Y:S01]  /*3120*/  PRMT R26, RZ, 0x7610, R26 ;  /* 0x00007610ff1a7816 */ /* 0x000fe2000000001a */
[----:B------:R-:W-:Y:S06]  /*3130*/  BRA `(.L_x_722) ;  /* 0x0000000000547947 */ /* 0x000fec0003800000 */
.L_x_747:
        /* <DEDUP_REMOVED lines=8> */
.L_x_750:
[----:B------:R-:W-:Y:S05]  /*31c0*/  BSYNC.RECONVERGENT B0 ;  /* 0x0000000000007941 */ /* 0x000fea0003800200 */
.L_x_749:
[----:B------:R-:W-:-:S04]  /*31d0*/  F2FP.F16.F32.PACK_AB R0, RZ, R0 ;  /* 0x00000000ff00723e */ /* 0x000fc800000000ff */
[----:B------:R-:W-:Y:S01]  /*31e0*/  PRMT R26, R0, 0x7610, R26 ;  /* 0x00007610001a7816 */ /* 0x000fe2000000001a */
[----:B------:R-:W-:Y:S06]  /*31f0*/  BRA `(.L_x_722) ;  /* 0x0000000000247947 */ /* 0x000fec0003800000 */
.L_x_746:
[----:B------:R-:W2:Y:S02]  /*3200*/  LDG.E.64 R4, desc[UR36][R4.64] ;  /* 0x0000002404047981 */ /* 0x000ea4000c1e1b00 */
[----:B--2---:R-:W0:Y:S02]  /*3210*/  I2F.U64 R0, R4 ;  /* 0x0000000400007312 */ /* 0x004e240000301000 */
[----:B0-----:R-:W-:-:S04]  /*3220*/  F2FP.F16.F32.PACK_AB R0, RZ, R0 ;  /* 0x00000000ff00723e */ /* 0x001fc800000000ff */
[----:B------:R-:W-:Y:S01]  /*3230*/  PRMT R26, R0, 0x7610, R26 ;  /* 0x00007610001a7816 */ /* 0x000fe2000000001a */
[----:B------:R-:W-:Y:S06]  /*3240*/  BRA `(.L_x_722) ;  /* 0x0000000000107947 */ /* 0x000fec0003800000 */
.L_x_745:
[----:B------:R-:W2:Y:S02]  /*3250*/  LDG.E R4, desc[UR36][R4.64] ;  /* 0x0000002404047981 */ /* 0x000ea4000c1e1900 */
[----:B--2---:R-:W-:-:S04]  /*3260*/  I2FP.F32.U32 R0, R4 ;  /* 0x0000000400007245 */ /* 0x004fc80000201000 */
[----:B------:R-:W-:-:S04]  /*3270*/  F2FP.F16.F32.PACK_AB R0, RZ, R0 ;  /* 0x00000000ff00723e */ /* 0x000fc800000000ff */
[----:B------:R-:W-:-:S07]  /*3280*/  PRMT R26, R0, 0x7610, R26 ;  /* 0x00007610001a7816 */ /* 0x000fce000000001a */
.L_x_722:
[----:B------:R-:W-:-:S07]  /*3290*/  VIADD R27, R2, 0x80 ;  /* 0x00000080021b7836 */ /* 0x000fce0000000000 */
.L_x_648:
[----:B------:R-:W-:Y:S05]  /*32a0*/  BSYNC.RECONVERGENT B6 ;  /* 0x0000000000067941 */ /* 0x000fea0003800200 */
.L_x_647:
[----:B------:R-:W-:Y:S01]  /*32b0*/  ISETP.GE.AND P0, PT, R27, R23, PT ;  /* 0x000000171b00720c */ /* 0x000fe20003f06270 */
[----:B------:R-:W-:Y:S01]  /*32c0*/  BSSY.RECONVERGENT B6, `(.L_x_751) ;  /* 0x000031f000067945 */ /* 0x000fe20003800200 */
[----:B------:R-:W-:Y:S02]  /*32d0*/  PRMT R24, RZ, 0x7610, R24 ;  /* 0x00007610ff187816 */ /* 0x000fe40000000018 */
[----:B------:R-:W-:Y:S02]  /*32e0*/  PRMT R22, RZ, 0x7610, R22 ;  /* 0x00007610ff167816 */ /* 0x000fe40000000016 */
[----:B------:R-:W-:-:S07]  /*32f0*/  PRMT R18, RZ, 0x7610, R18 ;  /* 0x00007610ff127816 */ /* 0x000fce0000000012 */
[----:B------:R-:W-:Y:S05]  /*3300*/  @P0 BRA `(.L_x_752) ;  /* 0x0000003000680947 */ /* 0x000fea0003800000 */
[----:B01----:R-:W0:Y:S01]  /*3310*/  LDC.64 R4, c[0x0][0x3a0] ;  /* 0x0000e800ff047b82 */ /* 0x003e220000000a00 */
        /* <DEDUP_REMOVED lines=21> */
.L_x_756:
[----:B------:R-:W2:Y:S02]  /*3470*/  LDG.E.U8 R4, desc[UR36][R4.64] ;  /* 0x0000002404047981 */ /* 0x000ea4000c1e1100 */
[----:B--2---:R-:W-:-:S04]  /*3480*/  I2FP.F32.U32 R0, R4 ;  /* 0x0000000400007245 */ /* 0x004fc80000201000 */
[----:B------:R-:W-:-:S04]  /*3490*/  F2FP.F16.F32.PACK_AB R0, RZ, R0 ;  /* 0x00000000ff00723e */ /* 0x000fc800000000ff */
[----:B------:R-:W-:Y:S01]  /*34a0*/  PRMT R24, R0, 0x7610, R24 ;  /* 0x0000761000187816 */ /* 0x000fe20000000018 */
[----:B------:R-:W-:Y:S06]  /*34b0*/  BRA `(.L_x_758) ;  /* 0x0000000c00b87947 */ /* 0x000fec0003800000 */
.L_x_755:
        /* <DEDUP_REMOVED lines=11> */
.L_x_760:
[----:B------:R-:W2:Y:S02]  /*3570*/  LDG.E R4, desc[UR36][R4.64] ;  /* 0x0000002404047981 */ /* 0x000ea4000c1e1900 */
[----:B--2---:R-:W-:-:S04]  /*3580*/  I2FP.F32.S32 R0, R4 ;  /* 0x0000000400007245 */ /* 0x004fc80000201400 */
[----:B------:R-:W-:-:S04]  /*3590*/  F2FP.F16.F32.PACK_AB R0, RZ, R0 ;  /* 0x00000000ff00723e */ /* 0x000fc800000000ff */
[----:B------:R-:W-:Y:S01]  /*35a0*/  PRMT R24, R0, 0x7610, R24 ;  /* 0x0000761000187816 */ /* 0x000fe20000000018 */
[----:B------:R-:W-:Y:S06]  /*35b0*/  BRA `(.L_x_758) ;  /* 0x0000000c00787947 */ /* 0x000fec0003800000 */
.L_x_759:
[----:B------:R-:W2:Y:S02]  /*35c0*/  LDG.E.U16 R4, desc[UR36][R4.64] ;  /* 0x0000002404047981 */ /* 0x000ea4000c1e1500 */
[----:B--2---:R-:W0:Y:S02]  /*35d0*/  I2F.S16 R0, R4 ;  /* 0x0000000400007306 */ /* 0x004e240000101400 */
[----:B0-----:R-:W-:-:S04]  /*35e0*/  F2FP.F16.F32.PACK_AB R0, RZ, R0 ;  /* 0x00000000ff00723e */ /* 0x001fc800000000ff */
[----:B------:R-:W-:Y:S01]  /*35f0*/  PRMT R24, R0, 0x7610, R24 ;  /* 0x0000761000187816 */ /* 0x000fe20000000018 */
[----:B------:R-:W-:Y:S06]  /*3600*/  BRA `(.L_x_758) ;  /* 0x0000000c00647947 */ /* 0x000fec0003800000 */
.L_x_754:
        /* <DEDUP_REMOVED lines=9> */
.L_x_762:
[----:B------:R1:W5:Y:S01]  /*36a0*/  LDG.E.U16 R24, desc[UR36][R4.64] ;  /* 0x0000002404187981 */ /* 0x000362000c1e1500 */
[----:B------:R-:W-:Y:S05]  /*36b0*/  BRA `(.L_x_758) ;  /* 0x0000000c00387947 */ /* 0x000fea0003800000 */
.L_x_761:
        /* <DEDUP_REMOVED lines=9> */
.L_x_764:
[----:B------:R0:W5:Y:S01]  /*3750*/  LDG.E.U16 R24, desc[UR36][R4.64] ;  /* 0x0000002404187981 */ /* 0x000162000c1e1500 */
[----:B------:R-:W-:Y:S05]  /*3760*/  BRA `(.L_x_758) ;  /* 0x0000000c000c7947 */ /* 0x000fea0003800000 */
.L_x_763:
        /* <DEDUP_REMOVED lines=9> */
.L_x_753:
        /* <DEDUP_REMOVED lines=14> */
.L_x_767:
        /* <DEDUP_REMOVED lines=9> */
.L_x_766:
        /* <DEDUP_REMOVED lines=27> */
.L_x_769:
[----:B------:R-:W2:Y:S02]  /*3b20*/  LDG.E.U8 R4, desc[UR36][R4.64] ;  /* 0x0000002404047981 */ /* 0x000ea4000c1e1100 */
[C---:B--2---:R-:W-:Y:S02]  /*3b30*/  IMAD.SHL.U32 R0, R4.reuse, 0x2000000, RZ ;  /* 0x0200000004007824 */ /* 0x044fe400078e00ff */
[----:B------:R-:W-:-:S03]  /*3b40*/  IMAD.SHL.U32 R6, R4, 0x100, RZ ;  /* 0x0000010004067824 */ /* 0x000fc600078e00ff */
[----:B------:R-:W-:-:S13]  /*3b50*/  ISETP.GE.U32.AND P0, PT, R0, 0x8000000, PT ;  /* 0x080000000000780c */ /* 0x000fda0003f06070 */
[----:B------:R-:W-:Y:S02]  /*3b60*/  @!P0 LOP3.LUT R3, R6, 0x7f00, RZ, 0xc0, !PT ;  /* 0x00007f0006038812 */ /* 0x000fe400078ec0ff */
[----:B------:R-:W-:Y:S02]  /*3b70*/  @P0 LEA.HI R0, R0, 0x70000000, RZ, 0x1c ;  /* 0x7000000000000811 */ /* 0x000fe400078fe0ff */
[----:B------:R-:W-:Y:S02]  /*3b80*/  @!P0 LOP3.LUT R3, R3, 0x3f000000, RZ, 0xfc, !PT ;  /* 0x3f00000003038812 */ /* 0x000fe400078efcff */
[----:B------:R-:W-:Y:S01]  /*3b90*/  PRMT R6, R6, 0x9910, RZ ;  /* 0x0000991006067816 */ /* 0x000fe200000000ff */
[----:B------:R-:W-:Y:S02]  /*3ba0*/  @P0 FMUL.FTZ R0, R0, 1.9259299443872358531e-34 ;  /* 0x0780000000000820 */ /* 0x000fe40000410000 */
[----:B------:R-:W-:Y:S02]  /*3bb0*/  @!P0 FADD.FTZ R0, R3, -0.5 ;  /* 0xbf00000003008421 */ /* 0x000fe40000010000 */
[----:B------:R-:W-:-:S05]  /*3bc0*/  IMAD.MOV.U32 R3, RZ, RZ, R6 ;  /* 0x000000ffff037224 */ /* 0x000fca00078e0006 */
[----:B------:R-:W-:-:S04]  /*3bd0*/  LOP3.LUT R0, R0, 0x80000000, R3, 0xf8, !PT ;  /* 0x8000000000007812 */ /* 0x000fc800078ef803 */
[----:B------:R-:W-:-:S04]  /*3be0*/  F2FP.F16.F32.PACK_AB R0, RZ, R0 ;  /* 0x00000000ff00723e */ /* 0x000fc800000000ff */
[----:B------:R-:W-:Y:S01]  /*3bf0*/  PRMT R24, R0, 0x7610, R24 ;  /* 0x0000761000187816 */ /* 0x000fe20000000018 */
[----:B------:R-:W-:Y:S06]  /*3c00*/  BRA `(.L_x_758) ;  /* 0x0000000400e47947 */ /* 0x000fec0003800000 */
.L_x_768:
[----:B------:R-:W2:Y:S02]  /*3c10*/  LDG.E.U16 R0, desc[UR36][R4.64] ;  /* 0x0000002404007981 */ /* 0x000ea4000c1e1500 */
[----:B--2---:R-:W-:-:S05]  /*3c20*/  IMAD.U32 R0, R0, 0x10000, RZ ;  /* 0x0001000000007824 */ /* 0x004fca00078e00ff */
[----:B------:R-:W-:-:S04]  /*3c30*/  F2FP.F16.F32.PACK_AB R0, RZ, R0 ;  /* 0x00000000ff00723e */ /* 0x000fc800000000ff */
[----:B------:R-:W-:Y:S01]  /*3c40*/  PRMT R24, R0, 0x7610, R24 ;  /* 0x0000761000187816 */ /* 0x000fe20000000018 */
[----:B------:R-:W-:Y:S06]  /*3c50*/  BRA `(.L_x_758) ;  /* 0x0000000400d07947 */ /* 0x000fec0003800000 */
.L_x_765:
        /* <DEDUP_REMOVED lines=13> */
.L_x_772:
        /* <DEDUP_REMOVED lines=21> */
.L_x_776:
[----:B------:R-:W-:Y:S05]  /*3e80*/  BSYNC.RECONVERGENT B1 ;  /* 0x0000000000017941 */ /* 0x000fea0003800200 */
.L_x_775:
[----:B------:R-:W-:Y:S01]  /*3e90*/  IMAD.SHL.U32 R0, R0, 0x100000, RZ ;  /* 0x0010000000007824 */ /* 0x000fe200078e00ff */
[----:B------:R-:W-:-:S04]  /*3ea0*/  LEA R3, R3, 0x3b800000, 0x17 ;  /* 0x3b80000003037811 */ /* 0x000fc800078eb8ff */
[----:B------:R-:W-:-:S07]  /*3eb0*/  LOP3.LUT R0, R3, R0, R7, 0xfe, !PT ;  /* 0x0000000003007212 */ /* 0x000fce00078efe07 */
.L_x_774:
[----:B------:R-:W-:Y:S05]  /*3ec0*/  BSYNC.RECONVERGENT B0 ;  /* 0x0000000000007941 */ /* 0x000fea0003800200 */
.L_x_773:
[----:B------:R-:W-:-:S04]  /*3ed0*/  F2FP.F16.F32.PACK_AB R0, RZ, R0 ;  /* 0x00000000ff00723e */ /* 0x000fc800000000ff */
[----:B------:R-:W-:Y:S01]  /*3ee0*/  PRMT R24, R0, 0x7610, R24 ;  /* 0x0000761000187816 */ /* 0x000fe20000000018 */
[----:B------:R-:W-:Y:S06]  /*3ef0*/  BRA `(.L_x_758) ;  /* 0x0000000400287947 */ /* 0x000fec0003800000 */
.L_x_771:
        /* <DEDUP_REMOVED lines=21> */
.L_x_780:
[----:B------:R-:W-:Y:S05]  /*4050*/  BSYNC.RECONVERGENT B1 ;  /* 0x0000000000017941 */ /* 0x000fea0003800200 */
.L_x_779:
[----:B------:R-:W-:Y:S01]  /*4060*/  IMAD.SHL.U32 R0, R0, 0x200000, RZ ;  /* 0x0020000000007824 */ /* 0x000fe200078e00ff */
[----:B------:R-:W-:-:S04]  /*4070*/  LEA R3, R3, 0x37800000, 0x17 ;  /* 0x3780000003037811 */ /* 0x000fc800078eb8ff */
[----:B------:R-:W-:-:S07]  /*4080*/  LOP3.LUT R0, R3, R0, R7, 0xfe, !PT ;  /* 0x0000000003007212 */ /* 0x000fce00078efe07 */
.L_x_778:
[----:B------:R-:W-:Y:S05]  /*4090*/  BSYNC.RECONVERGENT B0 ;  /* 0x0000000000007941 */ /* 0x000fea0003800200 */
.L_x_777:
[----:B------:R-:W-:-:S04]  /*40a0*/  F2FP.F16.F32.PACK_AB R0, RZ, R0 ;  /* 0x00000000ff00723e */ /* 0x000fc800000000ff */
[----:B------:R-:W-:Y:S01]  /*40b0*/  PRMT R24, R0, 0x7610, R24 ;  /* 0x0000761000187816 */ /* 0x000fe20000000018 */
[----:B------:R-:W-:Y:S06]  /*40c0*/  BRA `(.L_x_758) ;  /* 0x0000000000b47947 */ /* 0x000fec0003800000 */
.L_x_770:
        /* <DEDUP_REMOVED lines=14> */
.L_x_784:
[----:B------:R-:W-:Y:S05]  /*41b0*/  BSYNC.RECONVERGENT B0 ;  /* 0x0000000000007941 */ /* 0x000fea0003800200 */
.L_x_783:
[----:B------:R-:W-:-:S04]  /*41c0*/  F2FP.F16.F32.PACK_AB R0, RZ, R0 ;  /* 0x00000000ff00723e */ /* 0x000fc800000000ff */
[----:B------:R-:W-:Y:S01]  /*41d0*/  PRMT R24, R0, 0x7610, R24 ;  /* 0x0000761000187816 */ /* 0x000fe20000000018 */
[----:B------:R-:W-:Y:S06]  /*41e0*/  BRA `(.L_x_758) ;  /* 0x00000000006c7947 */ /* 0x000fec0003800000 */
.L_x_757:
        /* <DEDUP_REMOVED lines=16> */
.L_x_785:
[----:B------:R-:W-:Y:S01]  /*42f0*/  PRMT R24, RZ, 0x7610, R24 ;  /* 0x00007610ff187816 */ /* 0x000fe20000000018 */
[----:B------:R-:W-:Y:S06]  /*4300*/  BRA `(.L_x_758) ;  /* 0x0000000000247947 */ /* 0x000fec0003800000 */
.L_x_782:
[----:B------:R-:W2:Y:S02]  /*4310*/  LDG.E.64 R4, desc[UR36][R4.64] ;  /* 0x0000002404047981 */ /* 0x000ea4000c1e1b00 */
[----:B--2---:R-:W0:Y:S02]  /*4320*/  I2F.U64 R0, R4 ;  /* 0x0000000400007312 */ /* 0x004e240000301000 */
[----:B0-----:R-:W-:-:S04]  /*4330*/  F2FP.F16.F32.PACK_AB R0, RZ, R0 ;  /* 0x00000000ff00723e */ /* 0x001fc800000000ff */
[----:B------:R-:W-:Y:S01]  /*4340*/  PRMT R24, R0, 0x7610, R24 ;  /* 0x0000761000187816 */ /* 0x000fe20000000018 */
[----:B------:R-:W-:Y:S06]  /*4350*/  BRA `(.L_x_758) ;  /* 0x0000000000107947 */ /* 0x000fec0003800000 */
.L_x_781:
[----:B------:R-:W2:Y:S02]  /*4360*/  LDG.E R4, desc[UR36][R4.64] ;  /* 0x0000002404047981 */ /* 0x000ea4000c1e1900 */
[----:B--2---:R-:W-:-:S04]  /*4370*/  I2FP.F32.U32 R0, R4 ;  /* 0x0000000400007245 */ /* 0x004fc80000201000 */
[----:B------:R-:W-:-:S04]  /*4380*/  F2FP.F16.F32.PACK_AB R0, RZ, R0 ;  /* 0x00000000ff00723e */ /* 0x000fc800000000ff */
[----:B------:R-:W-:-:S07]  /*4390*/  PRMT R24, R0, 0x7610, R24 ;  /* 0x0000761000187816 */ /* 0x000fce0000000018 */
.L_x_758:
        /* <DEDUP_REMOVED lines=21> */
.L_x_789:
[----:B------:R-:W2:Y:S02]  /*44f0*/  LDG.E.U8 R4, desc[UR36][R4.64] ;  /* 0x0000002404047981 */ /* 0x000ea4000c1e1100 */
[----:B--2---:R-:W-:-:S04]  /*4500*/  I2FP.F32.U32 R0, R4 ;  /* 0x0000000400007245 */ /* 0x004fc80000201000 */
[----:B------:R-:W-:-:S04]  /*4510*/  F2FP.F16.F32.PACK_AB R0, RZ, R0 ;  /* 0x00000000ff00723e */ /* 0x000fc800000000ff */
[----:B------:R-:W-:Y:S01]  /*4520*/  PRMT R22, R0, 0x7610, R22 ;  /* 0x0000761000167816 */ /* 0x000fe20000000016 */
[----:B------:R-:W-:Y:S06]  /*4530*/  BRA `(.L_x_791) ;  /* 0x0000000c00b87947 */ /* 0x000fec0003800000 */
.L_x_788:
        /* <DEDUP_REMOVED lines=11> */
.L_x_793:
[----:B------:R-:W2:Y:S02]  /*45f0*/  LDG.E R4, desc[UR36][R4.64] ;  /* 0x0000002404047981 */ /* 0x000ea4000c1e1900 */
[----:B--2---:R-:W-:-:S04]  /*4600*/  I2FP.F32.S32 R0, R4 ;  /* 0x0000000400007245 */ /* 0x004fc80000201400 */
[----:B------:R-:W-:-:S04]  /*4610*/  F2FP.F16.F32.PACK_AB R0, RZ, R0 ;  /* 0x00000000ff00723e */ /* 0x000fc800000000ff */
[----:B------:R-:W-:Y:S01]  /*4620*/  PRMT R22, R0, 0x7610, R22 ;  /* 0x0000761000167816 */ /* 0x000fe20000000016 */
[----:B------:R-:W-:Y:S06]  /*4630*/  BRA `(.L_x_791) ;  /* 0x0000000c00787947 */ /* 0x000fec0003800000 */
.L_x_792:
[----:B------:R-:W2:Y:S02]  /*4640*/  LDG.E.U16 R4, desc[UR36][R4.64] ;  /* 0x0000002404047981 */ /* 0x000ea4000c1e1500 */
[----:B--2---:R-:W0:Y:S02]  /*4650*/  I2F.S16 R0, R4 ;  /* 0x0000000400007306 */ /* 0x004e240000101400 */
[----:B0-----:R-:W-:-:S04]  /*4660*/  F2FP.F16.F32.PACK_AB R0, RZ, R0 ;  /* 0x00000000ff00723e */ /* 0x001fc800000000ff */
[----:B------:R-:W-:Y:S01]  /*4670*/  PRMT R22, R0, 0x7610, R22 ;  /* 0x0000761000167816 */ /* 0x000fe20000000016 */
[----:B------:R-:W-:Y:S06]  /*4680*/  BRA `(.L_x_791) ;  /* 0x0000000c00647947 */ /* 0x000fec0003800000 */
.L_x_787:
        /* <DEDUP_REMOVED lines=9> */
.L_x_795:
[----:B------:R0:W5:Y:S01]  /*4720*/  LDG.E.U16 R22, desc[UR36][R4.64] ;  /* 0x0000002404167981 */ /* 0x000162000c1e1500 */
[----:B------:R-:W-:Y:S05]  /*4730*/  BRA `(.L_x_791) ;  /* 0x0000000c00387947 */ /* 0x000fea0003800000 */
.L_x_794:
        /* <DEDUP_REMOVED lines=9> */
.L_x_797:
[----:B------:R1:W5:Y:S01]  /*47d0*/  LDG.E.U16 R22, desc[UR36][R4.64] ;  /* 0x0000002404167981 */ /* 0x000362000c1e1500 */
[----:B------:R-:W-:Y:S05]  /*47e0*/  BRA `(.L_x_791) ;  /* 0x0000000c000c7947 */ /* 0x000fea0003800000 */
.L_x_796:
        /* <DEDUP_REMOVED lines=9> */
.L_x_786:
        /* <DEDUP_REMOVED lines=14> */
.L_x_800:
        /* <DEDUP_REMOVED lines=9> */
.L_x_799:
        /* <DEDUP_REMOVED lines=27> */
.L_x_802:
        /* <DEDUP_REMOVED lines=15> */
.L_x_801:
[----:B------:R-:W2:Y:S02]  /*4c90*/  LDG.E.U16 R0, desc[UR36][R4.64] ;  /* 0x0000002404007981 */ /* 0x000ea4000c1e1500 */
[----:B--2---:R-:W-:-:S05]  /*4ca0*/  IMAD.U32 R0, R0, 0x10000, RZ ;  /* 0x0001000000007824 */ /* 0x004fca00078e00ff */
[----:B------:R-:W-:-:S04]  /*4cb0*/  F2FP.F16.F32.PACK_AB R0, RZ, R0 ;  /* 0x00000000ff00723e */ /* 0x000fc800000000ff */
[----:B------:R-:W-:Y:S01]  /*4cc0*/  PRMT R22, R0, 0x7610, R22 ;  /* 0x0000761000167816 */ /* 0x000fe20000000016 */
[----:B------:R-:W-:Y:S06]  /*4cd0*/  BRA `(.L_x_791) ;  /* 0x0000000400d07947 */ /* 0x000fec0003800000 */
.L_x_798:
        /* <DEDUP_REMOVED lines=13> */
.L_x_805:
        /* <DEDUP_REMOVED lines=21> */
.L_x_809:
[----:B------:R-:W-:Y:S05]  /*4f00*/  BSYNC.RECONVERGENT B1 ;  /* 0x0000000000017941 */ /* 0x000fea0003800200 */
.L_x_808:
[----:B------:R-:W-:Y:S01]  /*4f10*/  IMAD.SHL.U32 R0, R0, 0x100000, RZ ;  /* 0x0010000000007824 */ /* 0x000fe200078e00ff */
[----:B------:R-:W-:-:S04]  /*4f20*/  LEA R3, R3, 0x3b800000, 0x17 ;  /* 0x3b80000003037811 */ /* 0x000fc800078eb8ff */
[----:B------:R-:W-:-:S07]  /*4f30*/  LOP3.LUT R0, R3, R0, R7, 0xfe, !PT ;  /* 0x0000000003007212 */ /* 0x000fce00078efe07 */
.L_x_807:
[----:B------:R-:W-:Y:S05]  /*4f40*/  BSYNC.RECONVERGENT B0 ;  /* 0x0000000000007941 */ /* 0x000fea0003800200 */
.L_x_806:
[----:B------:R-:W-:-:S04]  /*4f50*/  F2FP.F16.F32.PACK_AB R0, RZ, R0 ;  /* 0x00000000ff00723e */ /* 0x000fc800000000ff */
[----:B------:R-:W-:Y:S01]  /*4f60*/  PRMT R22, R0, 0x7610, R22 ;  /* 0x0000761000167816 */ /* 0x000fe20000000016 */
[----:B------:R-:W-:Y:S06]  /*4f70*/  BRA `(.L_x_791) ;  /* 0x0000000400287947 */ /* 0x000fec0003800000 */
.L_x_804:
        /* <DEDUP_REMOVED lines=21> */
.L_x_813:
[----:B------:R-:W-:Y:S05]  /*50d0*/  BSYNC.RECONVERGENT B1 ;  /* 0x0000000000017941 */ /* 0x000fea0003800200 */
.L_x_812:
[----:B------:R-:W-:Y:S01]  /*50e0*/  IMAD.SHL.U32 R0, R0, 0x200000, RZ ;  /* 0x0020000000007824 */ /* 0x000fe200078e00ff */
[----:B------:R-:W-:-:S04]  /*50f0*/  LEA R3, R3, 0x37800000, 0x17 ;  /* 0x3780000003037811 */ /* 0x000fc800078eb8ff */
[----:B------:R-:W-:-:S07]  /*5100*/  LOP3.LUT R0, R3, R0, R7, 0xfe, !PT ;  /* 0x0000000003007212 */ /* 0x000fce00078efe07 */
.L_x_811:
[----:B------:R-:W-:Y:S05]  /*5110*/  BSYNC.RECONVERGENT B0 ;  /* 0x0000000000007941 */ /* 0x000fea0003800200 */
.L_x_810:
[----:B------:R-:W-:-:S04]  /*5120*/  F2FP.F16.F32.PACK_AB R0, RZ, R0 ;  /* 0x00000000ff00723e */ /* 0x000fc800000000ff */
[----:B------:R-:W-:Y:S01]  /*5130*/  PRMT R22, R0, 0x7610, R22 ;  /* 0x0000761000167816 */ /* 0x000fe20000000016 */
[----:B------:R-:W-:Y:S06]  /*5140*/  BRA `(.L_x_791) ;  /* 0x0000000000b47947 */ /* 0x000fec0003800000 */
.L_x_803:
        /* <DEDUP_REMOVED lines=14> */
.L_x_817:
[----:B------:R-:W-:Y:S05]  /*5230*/  BSYNC.RECONVERGENT B0 ;  /* 0x0000000000007941 */ /* 0x000fea0003800200 */
.L_x_816:
[----:B------:R-:W-:-:S04]  /*5240*/  F2FP.F16.F32.PACK_AB R0, RZ, R0 ;  /* 0x00000000ff00723e */ /* 0x000fc800000000ff */
[----:B------:R-:W-:Y:S01]  /*5250*/  PRMT R22, R0, 0x7610, R22 ;  /* 0x0000761000167816 */ /* 0x000fe20000000016 */
[----:B------:R-:W-:Y:S06]  /*5260*/  BRA `(.L_x_791) ;  /* 0x00000000006c7947 */ /* 0x000fec0003800000 */
.L_x_790:
        /* <DEDUP_REMOVED lines=16> */
.L_x_818:
[----:B------:R-:W-:Y:S01]  /*5370*/  PRMT R22, RZ, 0x7610, R22 ;  /* 0x00007610ff167816 */ /* 0x000fe20000000016 */
[----:B------:R-:W-:Y:S06]  /*5380*/  BRA `(.L_x_791) ;  /* 0x0000000000247947 */ /* 0x000fec0003800000 */
.L_x_815:
[----:B------:R-:W2:Y:S02]  /*5390*/  LDG.E.64 R4, desc[UR36][R4.64] ;  /* 0x0000002404047981 */ /* 0x000ea4000c1e1b00 */
[----:B--2---:R-:W0:Y:S02]  /*53a0*/  I2F.U64 R0, R4 ;  /* 0x0000000400007312 */ /* 0x004e240000301000 */
[----:B0-----:R-:W-:-:S04]  /*53b0*/  F2FP.F16.F32.PACK_AB R0, RZ, R0 ;  /* 0x00000000ff00723e */ /* 0x001fc800000000ff */
[----:B------:R-:W-:Y:S01]  /*53c0*/  PRMT R22, R0, 0x7610, R22 ;  /* 0x0000761000167816 */ /* 0x000fe20000000016 */
[----:B------:R-:W-:Y:S06]  /*53d0*/  BRA `(.L_x_791) ;  /* 0x0000000000107947 */ /* 0x000fec0003800000 */
.L_x_814:
[----:B------:R-:W2:Y:S02]  /*53e0*/  LDG.E R4, desc[UR36][R4.64] ;  /* 0x0000002404047981 */ /* 0x000ea4000c1e1900 */
[----:B--2---:R-:W-:-:S04]  /*53f0*/  I2FP.F32.U32 R0, R4 ;  /* 0x0000000400007245 */ /* 0x004fc80000201000 */
[----:B------:R-:W-:-:S04]  /*5400*/  F2FP.F16.F32.PACK_AB R0, RZ, R0 ;  /* 0x00000000ff00723e */ /* 0x000fc800000000ff */
[----:B------:R-:W-:-:S07]  /*5410*/  PRMT R22, R0, 0x7610, R22 ;  /* 0x0000761000167816 */ /* 0x000fce0000000016 */
.L_x_791:
        /* <DEDUP_REMOVED lines=21> */
.L_x_822:
[----:B------:R-:W2:Y:S02]  /*5570*/  LDG.E.U8 R4, desc[UR36][R4.64] ;  /* 0x0000002404047981 */ /* 0x000ea4000c1e1100 */
[----:B--2---:R-:W-:-:S04]  /*5580*/  I2FP.F32.U32 R0, R4 ;  /* 0x0000000400007245 */ /* 0x004fc80000201000 */
[----:B------:R-:W-:-:S04]  /*5590*/  F2FP.F16.F32.PACK_AB R0, RZ, R0 ;  /* 0x00000000ff00723e */ /* 0x000fc800000000ff */
[----:B------:R-:W-:Y:S01]  /*55a0*/  PRMT R18, R0, 0x7610, R18 ;  /* 0x0000761000127816 */ /* 0x000fe20000000012 */
[----:B------:R-:W-:Y:S06]  /*55b0*/  BRA `(.L_x_824) ;  /* 0x0000000c00b87947 */ /* 0x000fec0003800000 */
.L_x_821:
        /* <DEDUP_REMOVED lines=11> */
.L_x_826:
[----:B------:R-:W2:Y:S02]  /*5670*/  LDG.E R4, desc[UR36][R4.64] ;  /* 0x0000002404047981 */ /* 0x000ea4000c1e1900 */
[----:B--2---:R-:W-:-:S04]  /*5680*/  I2FP.F32.S32 R0, R4 ;  /* 0x0000000400007245 */ /* 0x004fc80000201400 */
[----:B------:R-:W-:-:S04]  /*5690*/  F2FP.F16.F32.PACK_AB R0, RZ, R0 ;  /* 0x00000000ff00723e */ /* 0x000fc800000000ff */
[----:B------:R-:W-:Y:S01]  /*56a0*/  PRMT R18, R0, 0x7610, R18 ;  /* 0x0000761000127816 */ /* 0x000fe20000000012 */
[----:B------:R-:W-:Y:S06]  /*56b0*/  BRA `(.L_x_824) ;  /* 0x0000000c00787947 */ /* 0x000fec0003800000 */
.L_x_825:
[----:B------:R-:W2:Y:S02]  /*56c0*/  LDG.E.U16 R4, desc[UR36][R4.64] ;  /* 0x0000002404047981 */ /* 0x000ea4000c1e1500 */
[----:B--2---:R-:W0:Y:S02]  /*56d0*/  I2F.S16 R0, R4 ;  /* 0x0000000400007306 */ /* 0x004e240000101400 */
[----:B0-----:R-:W-:-:S04]  /*56e0*/  F2FP.F16.F32.PACK_AB R0, RZ, R0 ;  /* 0x00000000ff00723e */ /* 0x001fc800000000ff */
[----:B------:R-:W-:Y:S01]  /*56f0*/  PRMT R18, R0, 0x7610, R18 ;  /* 0x0000761000127816 */ /* 0x000fe20000000012 */
[----:B------:R-:W-:Y:S06]  /*5700*/  BRA `(.L_x_824) ;  /* 0x0000000c00647947 */ /* 0x000fec0003800000 */
.L_x_820:
        /* <DEDUP_REMOVED lines=9> */
.L_x_828:
[----:B------:R1:W5:Y:S01]  /*57a0*/  LDG.E.U16 R18, desc[UR36][R4.64] ;  /* 0x0000002404127981 */ /* 0x000362000c1e1500 */
[----:B------:R-:W-:Y:S05]  /*57b0*/  BRA `(.L_x_824) ;  /* 0x0000000c00387947 */ /* 0x000fea0003800000 */
.L_x_827:
        /* <DEDUP_REMOVED lines=9> */
.L_x_830:
[----:B------:R0:W5:Y:S01]  /*5850*/  LDG.E.U16 R18, desc[UR36][R4.64] ;  /* 0x0000002404127981 */ /* 0x000162000c1e1500 */
[----:B------:R-:W-:Y:S05]  /*5860*/  BRA `(.L_x_824) ;  /* 0x0000000c000c7947 */ /* 0x000fea0003800000 */
.L_x_829:
        /* <DEDUP_REMOVED lines=9> */
.L_x_819:
        /* <DEDUP_REMOVED lines=14> */
.L_x_833:
        /* <DEDUP_REMOVED lines=9> */
.L_x_832:
        /* <DEDUP_REMOVED lines=27> */
.L_x_835:
        /* <DEDUP_REMOVED lines=15> */
.L_x_834:
[----:B------:R-:W2:Y:S02]  /*5d10*/  LDG.E.U16 R0, desc[UR36][R4.64] ;  /* 0x0000002404007981 */ /* 0x000ea4000c1e1500 */
[----:B--2---:R-:W-:-:S05]  /*5d20*/  IMAD.U32 R0, R0, 0x10000, RZ ;  /* 0x0001000000007824 */ /* 0x004fca00078e00ff */
[----:B------:R-:W-:-:S04]  /*5d30*/  F2FP.F16.F32.PACK_AB R0, RZ, R0 ;  /* 0x00000000ff00723e */ /* 0x000fc800000000ff */
[----:B------:R-:W-:Y:S01]  /*5d40*/  PRMT R18, R0, 0x7610, R18 ;  /* 0x0000761000127816 */ /* 0x000fe20000000012 */
[----:B------:R-:W-:Y:S06]  /*5d50*/  BRA `(.L_x_824) ;  /* 0x0000000400d07947 */ /* 0x000fec0003800000 */
.L_x_831:
        /* <DEDUP_REMOVED lines=13> */
.L_x_838:
        /* <DEDUP_REMOVED lines=21> */
.L_x_842:
[----:B------:R-:W-:Y:S05]  /*5f80*/  BSYNC.RECONVERGENT B1 ;  /* 0x0000000000017941 */ /* 0x000fea0003800200 */
.L_x_841:
[----:B------:R-:W-:Y:S01]  /*5f90*/  IMAD.SHL.U32 R0, R0, 0x100000, RZ ;  /* 0x0010000000007824 */ /* 0x000fe200078e00ff */
[----:B------:R-:W-:-:S04]  /*5fa0*/  LEA R3, R3, 0x3b800000, 0x17 ;  /* 0x3b80000003037811 */ /* 0x000fc800078eb8ff */
[----:B------:R-:W-:-:S07]  /*5fb0*/  LOP3.LUT R0, R3, R0, R7, 0xfe, !PT ;  /* 0x0000000003007212 */ /* 0x000fce00078efe07 */
.L_x_840:
[----:B------:R-:W-:Y:S05]  /*5fc0*/  BSYNC.RECONVERGENT B0 ;  /* 0x0000000000007941 */ /* 0x000fea0003800200 */
.L_x_839:
[----:B------:R-:W-:-:S04]  /*5fd0*/  F2FP.F16.F32.PACK_AB R0, RZ, R0 ;  /* 0x00000000ff00723e */ /* 0x000fc800000000ff */
[----:B------:R-:W-:Y:S01]  /*5fe0*/  PRMT R18, R0, 0x7610, R18 ;  /* 0x0000761000127816 */ /* 0x000fe20000000012 */
[----:B------:R-:W-:Y:S06]  /*5ff0*/  BRA `(.L_x_824) ;  /* 0x0000000400287947 */ /* 0x000fec0003800000 */
.L_x_837:
        /* <DEDUP_REMOVED lines=21> */
.L_x_846:
[----:B------:R-:W-:Y:S05]  /*6150*/  BSYNC.RECONVERGENT B1 ;  /* 0x0000000000017941 */ /* 0x000fea0003800200 */
.L_x_845:
[----:B------:R-:W-:Y:S01]  /*6160*/  IMAD.SHL.U32 R0, R0, 0x200000, RZ ;  /* 0x0020000000007824 */ /* 0x000fe200078e00ff */
[----:B------:R-:W-:-:S04]  /*6170*/  LEA R3, R3, 0x37800000, 0x17 ;  /* 0x3780000003037811 */ /* 0x000fc800078eb8ff */
[----:B------:R-:W-:-:S07]  /*6180*/  LOP3.LUT R0, R3, R0, R7, 0xfe, !PT ;  /* 0x0000000003007212 */ /* 0x000fce00078efe07 */
.L_x_844:
[----:B------:R-:W-:Y:S05]  /*6190*/  BSYNC.RECONVERGENT B0 ;  /* 0x0000000000007941 */ /* 0x000fea0003800200 */
.L_x_843:
[----:B------:R-:W-:-:S04]  /*61a0*/  F2FP.F16.F32.PACK_AB R0, RZ, R0 ;  /* 0x00000000ff00723e */ /* 0x000fc800000000ff */
[----:B------:R-:W-:Y:S01]  /*61b0*/  PRMT R18, R0, 0x7610, R18 ;  /* 0x0000761000127816 */ /* 0x000fe20000000012 */
[----:B------:R-:W-:Y:S06]  /*61c0*/  BRA `(.L_x_824) ;  /* 0x0000000000b47947 */ /* 0x000fec0003800000 */
.L_x_836:
        /* <DEDUP_REMOVED lines=14> */
.L_x_850:
[----:B------:R-:W-:Y:S05]  /*62b0*/  BSYNC.RECONVERGENT B0 ;  /* 0x0000000000007941 */ /* 0x000fea0003800200 */
.L_x_849:
[----:B------:R-:W-:-:S04]  /*62c0*/  F2FP.F16.F32.PACK_AB R0, RZ, R0 ;  /* 0x00000000ff00723e */ /* 0x000fc800000000ff */
[----:B------:R-:W-:Y:S01]  /*62d0*/  PRMT R18, R0, 0x7610, R18 ;  /* 0x0000761000127816 */ /* 0x000fe20000000012 */
[----:B------:R-:W-:Y:S06]  /*62e0*/  BRA `(.L_x_824) ;  /* 0x00000000006c7947 */ /* 0x000fec0003800000 */
.L_x_823:
        /* <DEDUP_REMOVED lines=16> */
.L_x_851:
[----:B------:R-:W-:Y:S01]  /*63f0*/  PRMT R18, RZ, 0x7610, R18 ;  /* 0x00007610ff127816 */ /* 0x000fe20000000012 */
[----:B------:R-:W-:Y:S06]  /*6400*/  BRA `(.L_x_824) ;  /* 0x0000000000247947 */ /* 0x000fec0003800000 */
.L_x_848:
[----:B------:R-:W2:Y:S02]  /*6410*/  LDG.E.64 R4, desc[UR36][R4.64] ;  /* 0x0000002404047981 */ /* 0x000ea4000c1e1b00 */
[----:B--2---:R-:W0:Y:S02]  /*6420*/  I2F.U64 R0, R4 ;  /* 0x0000000400007312 */ /* 0x004e240000301000 */
[----:B0-----:R-:W-:-:S04]  /*6430*/  F2FP.F16.F32.PACK_AB R0, RZ, R0 ;  /* 0x00000000ff00723e */ /* 0x001fc800000000ff */
[----:B------:R-:W-:Y:S01]  /*6440*/  PRMT R18, R0, 0x7610, R18 ;  /* 0x0000761000127816 */ /* 0x000fe20000000012 */
[----:B------:R-:W-:Y:S06]  /*6450*/  BRA `(.L_x_824) ;  /* 0x0000000000107947 */ /* 0x000fec0003800000 */
.L_x_847:
[----:B------:R-:W2:Y:S02]  /*6460*/  LDG.E R4, desc[UR36][R4.64] ;  /* 0x0000002404047981 */ /* 0x000ea4000c1e1900 */
[----:B--2---:R-:W-:-:S04]  /*6470*/  I2FP.F32.U32 R0, R4 ;  /* 0x0000000400007245 */ /* 0x004fc80000201000 */
[----:B------:R-:W-:-:S04]  /*6480*/  F2FP.F16.F32.PACK_AB R0, RZ, R0 ;  /* 0x00000000ff00723e */ /* 0x000fc800000000ff */
[----:B------:R-:W-:-:S07]  /*6490*/  PRMT R18, R0, 0x7610, R18 ;  /* 0x0000761000127816 */ /* 0x000fce0000000012 */
.L_x_824:
[----:B------:R-:W-:-:S07]  /*64a0*/  VIADD R27, R27, 0x80 ;  /* 0x000000801b1b7836 */ /* 0x000fce0000000000 */
.L_x_752:
[----:B------:R-:W-:Y:S05]  /*64b0*/  BSYNC.RECONVERGENT B6 ;  /* 0x0000000000067941 */ /* 0x000fea0003800200 */
.L_x_751:
        /* <DEDUP_REMOVED lines=28> */
.L_x_857:
[----:B------:R-:W2:Y:S02]  /*6680*/  LDG.E.U8 R4, desc[UR36][R4.64] ;  /* 0x0000002404047981 */ /* 0x000ea4000c1e1100 */
[----:B--2---:R-:W-:-:S04]  /*6690*/  I2FP.F32.U32 R0, R4 ;  /* 0x0000000400007245 */ /* 0x004fc80000201000 */
[----:B------:R-:W-:-:S04]  /*66a0*/  F2FP.F16.F32.PACK_AB R0, RZ, R0 ;  /* 0x00000000ff00723e */ /* 0x000fc800000000ff */
[----:B------:R-:W-:Y:S01]  /*66b0*/  PRMT R16, R0, 0x7610, R16 ;  /* 0x0000761000107816 */ /* 0x000fe20000000010 */
[----:B------:R-:W-:Y:S06]  /*66c0*/  BRA `(.L_x_859) ;  /* 0x0000000c00b87947 */ /* 0x000fec0003800000 */
.L_x_856:
        /* <DEDUP_REMOVED lines=11> */
.L_x_861:
[----:B------:R-:W2:Y:S02]  /*6780*/  LDG.E R4, desc[UR36][R4.64] ;  /* 0x0000002404047981 */ /* 0x000ea4000c1e1900 */
[----:B--2---:R-:W-:-:S04]  /*6790*/  I2FP.F32.S32 R0, R4 ;  /* 0x0000000400007245 */ /* 0x004fc80000201400 */
[----:B------:R-:W-:-:S04]  /*67a0*/  F2FP.F16.F32.PACK_AB R0, RZ, R0 ;  /* 0x00000000ff00723e */ /* 0x000fc800000000ff */
[----:B------:R-:W-:Y:S01]  /*67b0*/  PRMT R16, R0, 0x7610, R16 ;  /* 0x0000761000107816 */ /* 0x000fe20000000010 */
[----:B------:R-:W-:Y:S06]  /*67c0*/  BRA `(.L_x_859) ;  /* 0x0000000c00787947 */ /* 0x000fec0003800000 */
.L_x_860:
[----:B------:R-:W2:Y:S02]  /*67d0*/  LDG.E.U16 R4, desc[UR36][R4.64] ;  /* 0x0000002404047981 */ /* 0x000ea4000c1e1500 */
[----:B--2---:R-:W0:Y:S02]  /*67e0*/  I2F.S16 R0, R4 ;  /* 0x0000000400007306 */ /* 0x004e240000101400 */
[----:B0-----:R-:W-:-:S04]  /*67f0*/  F2FP.F16.F32.PACK_AB R0, RZ, R0 ;  /* 0x00000000ff00723e */ /* 0x001fc800000000ff */
[----:B------:R-:W-:Y:S01]  /*6800*/  PRMT R16, R0, 0x7610, R16 ;  /* 0x0000761000107816 */ /* 0x000fe20000000010 */
[----:B------:R-:W-:Y:S06]  /*6810*/  BRA `(.L_x_859) ;  /* 0x0000000c00647947 */ /* 0x000fec0003800000 */
.L_x_855:
        /* <DEDUP_REMOVED lines=9> */
.L_x_863:
[----:B------:R0:W5:Y:S01]  /*68b0*/  LDG.E.U16 R16, desc[UR36][R4.64] ;  /* 0x0000002404107981 */ /* 0x000162000c1e1500 */
[----:B------:R-:W-:Y:S05]  /*68c0*/  BRA `(.L_x_859) ;  /* 0x0000000c00387947 */ /* 0x000fea0003800000 */
.L_x_862:
        /* <DEDUP_REMOVED lines=9> */
.L_x_865:
[----:B------:R1:W5:Y:S01]  /*6960*/  LDG.E.U16 R16, desc[UR36][R4.64] ;  /* 0x0000002404107981 */ /* 0x000362000c1e1500 */
[----:B------:R-:W-:Y:S05]  /*6970*/  BRA `(.L_x_859) ;  /* 0x0000000c000c7947 */ /* 0x000fea0003800000 */
.L_x_864:
        /* <DEDUP_REMOVED lines=9> */
.L_x_854:
        /* <DEDUP_REMOVED lines=14> */
.L_x_868:
        /* <DEDUP_REMOVED lines=9> */
.L_x_867:
        /* <DEDUP_REMOVED lines=27> */
.L_x_870:
        /* <DEDUP_REMOVED lines=15> */
.L_x_869:
[----:B------:R-:W2:Y:S02]  /*6e20*/  LDG.E.U16 R0, desc[UR36][R4.64] ;  /* 0x0000002404007981 */ /* 0x000ea4000c1e1500 */
[----:B--2---:R-:W-:-:S05]  /*6e30*/  IMAD.U32 R0, R0, 0x10000, RZ ;  /* 0x0001000000007824 */ /* 0x004fca00078e00ff */
[----:B------:R-:W-:-:S04]  /*6e40*/  F2FP.F16.F32.PACK_AB R0, RZ, R0 ;  /* 0x00000000ff00723e */ /* 0x000fc800000000ff */
[----:B------:R-:W-:Y:S01]  /*6e50*/  PRMT R16, R0, 0x7610, R16 ;  /* 0x0000761000107816 */ /* 0x000fe20000000010 */
[----:B------:R-:W-:Y:S06]  /*6e60*/  BRA `(.L_x_859) ;  /* 0x0000000400d07947 */ /* 0x000fec0003800000 */
.L_x_866:
        /* <DEDUP_REMOVED lines=13> */
.L_x_873:
        /* <DEDUP_REMOVED lines=21> */
.L_x_877:
[----:B------:R-:W-:Y:S05]  /*7090*/  BSYNC.RECONVERGENT B1 ;  /* 0x0000000000017941 */ /* 0x000fea0003800200 */
.L_x_876:
[----:B------:R-:W-:Y:S01]  /*70a0*/  IMAD.SHL.U32 R0, R0, 0x100000, RZ ;  /* 0x0010000000007824 */ /* 0x000fe200078e00ff */
[----:B------:R-:W-:-:S04]  /*70b0*/  LEA R3, R3, 0x3b800000, 0x17 ;  /* 0x3b80000003037811 */ /* 0x000fc800078eb8ff */
[----:B------:R-:W-:-:S07]  /*70c0*/  LOP3.LUT R0, R3, R0, R7, 0xfe, !PT ;  /* 0x0000000003007212 */ /* 0x000fce00078efe07 */
.L_x_875:
[----:B------:R-:W-:Y:S05]  /*70d0*/  BSYNC.RECONVERGENT B0 ;  /* 0x0000000000007941 */ /* 0x000fea0003800200 */
.L_x_874:
[----:B------:R-:W-:-:S04]  /*70e0*/  F2FP.F16.F32.PACK_AB R0, RZ, R0 ;  /* 0x00000000ff00723e */ /* 0x000fc800000000ff */
[----:B------:R-:W-:Y:S01]  /*70f0*/  PRMT R16, R0, 0x7610, R16 ;  /* 0x0000761000107816 */ /* 0x000fe20000000010 */
[----:B------:R-:W-:Y:S06]  /*7100*/  BRA `(.L_x_859) ;  /* 0x0000000400287947 */ /* 0x000fec0003800000 */
.L_x_872:
        /* <DEDUP_REMOVED lines=21> */
.L_x_881:
[----:B------:R-:W-:Y:S05]  /*7260*/  BSYNC.RECONVERGENT B1 ;  /* 0x0000000000017941 */ /* 0x000fea0003800200 */
.L_x_880:
[----:B------:R-:W-:Y:S01]  /*7270*/  IMAD.SHL.U32 R0, R0, 0x200000, RZ ;  /* 0x0020000000007824 */ /* 0x000fe200078e00ff */
[----:B------:R-:W-:-:S04]  /*7280*/  LEA R3, R3, 0x37800000, 0x17 ;  /* 0x3780000003037811 */ /* 0x000fc800078eb8ff */
[----:B------:R-:W-:-:S07]  /*7290*/  LOP3.LUT R0, R3, R0, R7, 0xfe, !PT ;  /* 0x0000000003007212 */ /* 0x000fce00078efe07 */
.L_x_879:
[----:B------:R-:W-:Y:S05]  /*72a0*/  BSYNC.RECONVERGENT B0 ;  /* 0x0000000000007941 */ /* 0x000fea0003800200 */
.L_x_878:
[----:B------:R-:W-:-:S04]  /*72b0*/  F2FP.F16.F32.PACK_AB R0, RZ, R0 ;  /* 0x00000000ff00723e */ /* 0x000fc800000000ff */
[----:B------:R-:W-:Y:S01]  /*72c0*/  PRMT R16, R0, 0x7610, R16 ;  /* 0x0000761000107816 */ /* 0x000fe20000000010 */
[----:B------:R-:W-:Y:S06]  /*72d0*/  BRA `(.L_x_859) ;  /* 0x0000000000b47947 */ /* 0x000fec0003800000 */
.L_x_871:
        /* <DEDUP_REMOVED lines=14> */
.L_x_885:
[----:B------:R-:W-:Y:S05]  /*73c0*/  BSYNC.RECONVERGENT B0 ;  /* 0x0000000000007941 */ /* 0x000fea0003800200 */
.L_x_884:
[----:B------:R-:W-:-:S04]  /*73d0*/  F2FP.F16.F32.PACK_AB R0, RZ, R0 ;  /* 0x00000000ff00723e */ /* 0x000fc800000000ff */
[----:B------:R-:W-:Y:S01]  /*73e0*/  PRMT R16, R0, 0x7610, R16 ;  /* 0x0000761000107816 */ /* 0x000fe20000000010 */
[----:B------:R-:W-:Y:S06]  /*73f0*/  BRA `(.L_x_859) ;  /* 0x00000000006c7947 */ /* 0x000fec0003800000 */
.L_x_858:
        /* <DEDUP_REMOVED lines=16> */
.L_x_886:
[----:B------:R-:W-:Y:S01]  /*7500*/  PRMT R16, RZ, 0x7610, R16 ;  /* 0x00007610ff107816 */ /* 0x000fe20000000010 */
[----:B------:R-:W-:Y:S06]  /*7510*/  BRA `(.L_x_859) ;  /* 0x0000000000247947 */ /* 0x000fec0003800000 */
.L_x_883:
[----:B------:R-:W2:Y:S02]  /*7520*/  LDG.E.64 R4, desc[UR36][R4.64] ;  /* 0x0000002404047981 */ /* 0x000ea4000c1e1b00 */
[----:B--2---:R-:W0:Y:S02]  /*7530*/  I2F.U64 R0, R4 ;  /* 0x0000000400007312 */ /* 0x004e240000301000 */
[----:B0-----:R-:W-:-:S04]  /*7540*/  F2FP.F16.F32.PACK_AB R0, RZ, R0 ;  /* 0x00000000ff00723e */ /* 0x001fc800000000ff */
[----:B------:R-:W-:Y:S01]  /*7550*/  PRMT R16, R0, 0x7610, R16 ;  /* 0x0000761000107816 */ /* 0x000fe20000000010 */
[----:B------:R-:W-:Y:S06]  /*7560*/  BRA `(.L_x_859) ;  /* 0x0000000000107947 */ /* 0x000fec0003800000 */
.L_x_882:
[----:B------:R-:W2:Y:S02]  /*7570*/  LDG.E R4, desc[UR36][R4.64] ;  /* 0x0000002404047981 */ /* 0x000ea4000c1e1900 */
[----:B--2---:R-:W-:-:S04]  /*7580*/  I2FP.F32.U32 R0, R4 ;  /* 0x0000000400007245 */ /* 0x004fc80000201000 */
[----:B------:R-:W-:-:S04]  /*7590*/  F2FP.F16.F32.PACK_AB R0, RZ, R0 ;  /* 0x00000000ff00723e */ /* 0x000fc800000000ff */
[----:B------:R-:W-:-:S07]  /*75a0*/  PRMT R16, R0, 0x7610, R16 ;  /* 0x0000761000107816 */ /* 0x000fce0000000010 */
.L_x_859:
        /* <DEDUP_REMOVED lines=21> */
.L_x_890:
[----:B------:R-:W2:Y:S02]  /*7700*/  LDG.E.U8 R4, desc[UR36][R4.64] ;  /* 0x0000002404047981 */ /* 0x000ea4000c1e1100 */
[----:B--2---:R-:W-:-:S04]  /*7710*/  I2FP.F32.U32 R0, R4 ;  /* 0x0000000400007245 */ /* 0x004fc80000201000 */
[----:B------:R-:W-:-:S04]  /*7720*/  F2FP.F16.F32.PACK_AB R0, RZ, R0 ;  /* 0x00000000ff00723e */ /* 0x000fc800000000ff */
[----:B------:R-:W-:Y:S01]  /*7730*/  PRMT R17, R0, 0x7610, R17 ;  /* 0x0000761000117816 */ /* 0x000fe20000000011 */
[----:B------:R-:W-:Y:S06]  /*7740*/  BRA `(.L_x_892) ;  /* 0x0000000c00b87947 */ /* 0x000fec0003800000 */
.L_x_889:
        /* <DEDUP_REMOVED lines=11> */
.L_x_894:
[----:B------:R-:W2:Y:S02]  /*7800*/  LDG.E R4, desc[UR36][R4.64] ;  /* 0x0000002404047981 */ /* 0x000ea4000c1e1900 */
[----:B--2---:R-:W-:-:S04]  /*7810*/  I2FP.F32.S32 R0, R4 ;  /* 0x0000000400007245 */ /* 0x004fc80000201400 */
[----:B------:R-:W-:-:S04]  /*7820*/  F2FP.F16.F32.PACK_AB R0, RZ, R0 ;  /* 0x00000000ff00723e */ /* 0x000fc800000000ff */
[----:B------:R-:W-:Y:S01]  /*7830*/  PRMT R17, R0, 0x7610, R17 ;  /* 0x0000761000117816 */ /* 0x000fe20000000011 */
[----:B------:R-:W-:Y:S06]  /*7840*/  BRA `(.L_x_892) ;  /* 0x0000000c00787947 */ /* 0x000fec0003800000 */
.L_x_893:
[----:B------:R-:W2:Y:S02]  /*7850*/  LDG.E.U16 R4, desc[UR36][R4.64] ;  /* 0x0000002404047981 */ /* 0x000ea4000c1e1500 */
[----:B--2---:R-:W0:Y:S02]  /*7860*/  I2F.S16 R0, R4 ;  /* 0x0000000400007306 */ /* 0x004e240000101400 */
[----:B0-----:R-:W-:-:S04]  /*7870*/  F2FP.F16.F32.PACK_AB R0, RZ, R0 ;  /* 0x00000000ff00723e */ /* 0x001fc800000000ff */
[----:B------:R-:W-:Y:S01]  /*7880*/  PRMT R17, R0, 0x7610, R17 ;  /* 0x0000761000117816 */ /* 0x000fe20000000011 */
[----:B------:R-:W-:Y:S06]  /*7890*/  BRA `(.L_x_892) ;  /* 0x0000000c00647947 */ /* 0x000fec0003800000 */
.L_x_888:
        /* <DEDUP_REMOVED lines=9> */
.L_x_896:
[----:B------:R0:W5:Y:S01]  /*7930*/  LDG.E.U16 R17, desc[UR36][R4.64] ;  /* 0x0000002404117981 */ /* 0x000162000c1e1500 */
[----:B------:R-:W-:Y:S05]  /*7940*/  BRA `(.L_x_892) ;  /* 0x0000000c00387947 */ /* 0x000fea0003800000 */
.L_x_895:
        /* <DEDUP_REMOVED lines=9> */
.L_x_898:
[----:B------:R1:W5:Y:S01]  /*79e0*/  LDG.E.U16 R17, desc[UR36][R4.64] ;  /* 0x0000002404117981 */ /* 0x000362000c1e1500 */
[----:B------:R-:W-:Y:S05]  /*79f0*/  BRA `(.L_x_892) ;  /* 0x0000000c000c7947 */ /* 0x000fea0003800000 */
.L_x_897:
        /* <DEDUP_REMOVED lines=9> */
.L_x_887:
        /* <DEDUP_REMOVED lines=14> */
.L_x_901:
        /* <DEDUP_REMOVED lines=9> */
.L_x_900:
        /* <DEDUP_REMOVED lines=27> */
.L_x_903:
        /* <DEDUP_REMOVED lines=15> */
.L_x_902:
[----:B------:R-:W2:Y:S02]  /*7ea0*/  LDG.E.U16 R0, desc[UR36][R4.64] ;  /* 0x0000002404007981 */ /* 0x000ea4000c1e1500 */
[----:B--2---:R-:W-:-:S05]  /*7eb0*/  IMAD.U32 R0, R0, 0x10000, RZ ;  /* 0x0001000000007824 */ /* 0x004fca00078e00ff */
[----:B------:R-:W-:-:S04]  /*7ec0*/  F2FP.F16.F32.PACK_AB R0, RZ, R0 ;  /* 0x00000000ff00723e */ /* 0x000fc800000000ff */
[----:B------:R-:W-:Y:S01]  /*7ed0*/  PRMT R17, R0, 0x7610, R17 ;  /* 0x0000761000117816 */ /* 0x000fe20000000011 */
[----:B------:R-:W-:Y:S06]  /*7ee0*/  BRA `(.L_x_892) ;  /* 0x0000000400d07947 */ /* 0x000fec0003800000 */
.L_x_899:
        /* <DEDUP_REMOVED lines=13> */
.L_x_906:
        /* <DEDUP_REMOVED lines=21> */
.L_x_910:
[----:B------:R-:W-:Y:S05]  /*8110*/  BSYNC.RECONVERGENT B1 ;  /* 0x0000000000017941 */ /* 0x000fea0003800200 */
.L_x_909:
[----:B------:R-:W-:Y:S01]  /*8120*/  IMAD.SHL.U32 R0, R0, 0x100000, RZ ;  /* 0x0010000000007824 */ /* 0x000fe200078e00ff */
[----:B------:R-:W-:-:S04]  /*8130*/  LEA R3, R3, 0x3b800000, 0x17 ;  /* 0x3b80000003037811 */ /* 0x000fc800078eb8ff */
[----:B------:R-:W-:-:S07]  /*8140*/  LOP3.LUT R0, R3, R0, R7, 0xfe, !PT ;  /* 0x0000000003007212 */ /* 0x000fce00078efe07 */
.L_x_908:
[----:B------:R-:W-:Y:S05]  /*8150*/  BSYNC.RECONVERGENT B0 ;  /* 0x0000000000007941 */ /* 0x000fea0003800200 */
.L_x_907:
[----:B------:R-:W-:-:S04]  /*8160*/  F2FP.F16.F32.PACK_AB R0, RZ, R0 ;  /* 0x00000000ff00723e */ /* 0x000fc800000000ff */
[----:B------:R-:W-:Y:S01]  /*8170*/  PRMT R17, R0, 0x7610, R17 ;  /* 0x0000761000117816 */ /* 0x000fe20000000011 */
[----:B------:R-:W-:Y:S06]  /*8180*/  BRA `(.L_x_892) ;  /* 0x0000000400287947 */ /* 0x000fec0003800000 */
.L_x_905:
        /* <DEDUP_REMOVED lines=21> */
.L_x_914:
[----:B------:R-:W-:Y:S05]  /*82e0*/  BSYNC.RECONVERGENT B1 ;  /* 0x0000000000017941 */ /* 0x000fea0003800200 */
.L_x_913:
[----:B------:R-:W-:Y:S01]  /*82f0*/  IMAD.SHL.U32 R0, R0, 0x200000, RZ ;  /* 0x0020000000007824 */ /* 0x000fe200078e00ff */
[----:B------:R-:W-:-:S04]  /*8300*/  LEA R3, R3, 0x37800000, 0x17 ;  /* 0x3780000003037811 */ /* 0x000fc800078eb8ff */
[----:B------:R-:W-:-:S07]  /*8310*/  LOP3.LUT R0, R3, R0, R7, 0xfe, !PT ;  /* 0x0000000003007212 */ /* 0x000fce00078efe07 */
.L_x_912:
[----:B------:R-:W-:Y:S05]  /*8320*/  BSYNC.RECONVERGENT B0 ;  /* 0x0000000000007941 */ /* 0x000fea0003800200 */
.L_x_911:
[----:B------:R-:W-:-:S04]  /*8330*/  F2FP.F16.F32.PACK_AB R0, RZ, R0 ;  /* 0x00000000ff00723e */ /* 0x000fc800000000ff */
[----:B------:R-:W-:Y:S01]  /*8340*/  PRMT R17, R0, 0x7610, R17 ;  /* 0x0000761000117816 */ /* 0x000fe20000000011 */
[----:B------:R-:W-:Y:S06]  /*8350*/  BRA `(.L_x_892) ;  /* 0x0000000000b47947 */ /* 0x000fec0003800000 */
.L_x_904:
        /* <DEDUP_REMOVED lines=14> */
.L_x_918:
[----:B------:R-:W-:Y:S05]  /*8440*/  BSYNC.RECONVERGENT B0 ;  /* 0x0000000000007941 */ /* 0x000fea0003800200 */
.L_x_917:
[----:B------:R-:W-:-:S04]  /*8450*/  F2FP.F16.F32.PACK_AB R0, RZ, R0 ;  /* 0x00000000ff00723e */ /* 0x000fc800000000ff */
[----:B------:R-:W-:Y:S01]  /*8460*/  PRMT R17, R0, 0x7610, R17 ;  /* 0x0000761000117816 */ /* 0x000fe20000000011 */
[----:B------:R-:W-:Y:S06]  /*8470*/  BRA `(.L_x_892) ;  /* 0x00000000006c7947 */ /* 0x000fec0003800000 */
.L_x_891:
        /* <DEDUP_REMOVED lines=16> */
.L_x_919:
[----:B------:R-:W-:Y:S01]  /*8580*/  PRMT R17, RZ, 0x7610, R17 ;  /* 0x00007610ff117816 */ /* 0x000fe20000000011 */
[----:B------:R-:W-:Y:S06]  /*8590*/  BRA `(.L_x_892) ;  /* 0x0000000000247947 */ /* 0x000fec0003800000 */
.L_x_916:
[----:B------:R-:W2:Y:S02]  /*85a0*/  LDG.E.64 R4, desc[UR36][R4.64] ;  /* 0x0000002404047981 */ /* 0x000ea4000c1e1b00 */
[----:B--2---:R-:W0:Y:S02]  /*85b0*/  I2F.U64 R0, R4 ;  /* 0x0000000400007312 */ /* 0x004e240000301000 */
[----:B0-----:R-:W-:-:S04]  /*85c0*/  F2FP.F16.F32.PACK_AB R0, RZ, R0 ;  /* 0x00000000ff00723e */ /* 0x001fc800000000ff */
[----:B------:R-:W-:Y:S01]  /*85d0*/  PRMT R17, R0, 0x7610, R17 ;  /* 0x0000761000117816 */ /* 0x000fe20000000011 */
[----:B------:R-:W-:Y:S06]  /*85e0*/  BRA `(.L_x_892) ;  /* 0x0000000000107947 */ /* 0x000fec0003800000 */
.L_x_915:
[----:B------:R-:W2:Y:S02]  /*85f0*/  LDG.E R4, desc[UR36][R4.64] ;  /* 0x0000002404047981 */ /* 0x000ea4000c1e1900 */
[----:B--2---:R-:W-:-:S04]  /*8600*/  I2FP.F32.U32 R0, R4 ;  /* 0x0000000400007245 */ /* 0x004fc80000201000 */
[----:B------:R-:W-:-:S04]  /*8610*/  F2FP.F16.F32.PACK_AB R0, RZ, R0 ;  /* 0x00000000ff00723e */ /* 0x000fc800000000ff */
[----:B------:R-:W-:-:S07]  /*8620*/  PRMT R17, R0, 0x7610, R17 ;  /* 0x0000761000117816 */ /* 0x000fce0000000011 */
.L_x_892:
[----:B------:R-:W2:Y:S01]  /*8630*/  LDCU.U8 UR6, c[0x0][0x3be] ;  /* 0x000077c0ff0677ac */ /* 0x000ea20008000000 */
[----:B01----:R-:W0:Y:S01]  /*8640*/  LDC.64 R4, c[0x0][0x3b0] ;  /* 0x0000ec00ff047b82 */ /* 0x003e220000000a00 */
[----:B------:R-:W1:Y:S01]  /*8650*/  LDCU UR5, c[0x0][0x3c8] ;  /* 0x00007900ff0577ac */ /* 0x000e620008000800 */
[----:B--2---:R-:W-:-:S04]  /*8660*/  UPRMT UR4, UR6, 0x9910, URZ ;  /* 0x0000991006047896 */ /* 0x004fc800080000ff */
        /* <DEDUP_REMOVED lines=18> */
.L_x_923:
[----:B------:R-:W2:Y:S02]  /*8790*/  LDG.E.U8 R4, desc[UR36][R4.64] ;  /* 0x0000002404047981 */ /* 0x000ea4000c1e1100 */
[----:B--2---:R-:W-:-:S04]  /*87a0*/  I2FP.F32.U32 R0, R4 ;  /* 0x0000000400007245 */ /* 0x004fc80000201000 */
[----:B------:R-:W-:-:S04]  /*87b0*/  F2FP.F16.F32.PACK_AB R0, RZ, R0 ;  /* 0x00000000ff00723e */ /* 0x000fc800000000ff */
[----:B------:R-:W-:Y:S01]  /*87c0*/  PRMT R19, R0, 0x7610, R19 ;  /* 0x0000761000137816 */ /* 0x000fe20000000013 */
[----:B------:R-:W-:Y:S06]  /*87d0*/  BRA `(.L_x_925) ;  /* 0x0000000c00b87947 */ /* 0x000fec0003800000 */
.L_x_922:
        /* <DEDUP_REMOVED lines=11> */
.L_x_927:
[----:B------:R-:W2:Y:S02]  /*8890*/  LDG.E R4, desc[UR36][R4.64] ;  /* 0x0000002404047981 */ /* 0x000ea4000c1e1900 */
[----:B--2---:R-:W-:-:S04]  /*88a0*/  I2FP.F32.S32 R0, R4 ;  /* 0x0000000400007245 */ /* 0x004fc80000201400 */
[----:B------:R-:W-:-:S04]  /*88b0*/  F2FP.F16.F32.PACK_AB R0, RZ, R0 ;  /* 0x00000000ff00723e */ /* 0x000fc800000000ff */
[----:B------:R-:W-:Y:S01]  /*88c0*/  PRMT R19, R0, 0x7610, R19 ;  /* 0x0000761000137816 */ /* 0x000fe20000000013 */
[----:B------:R-:W-:Y:S06]  /*88d0*/  BRA `(.L_x_925) ;  /* 0x0000000c00787947 */ /* 0x000fec0003800000 */
.L_x_926:
[----:B------:R-:W2:Y:S02]  /*88e0*/  LDG.E.U16 R4, desc[UR36][R4.64] ;  /* 0x0000002404047981 */ /* 0x000ea4000c1e1500 */
[----:B--2---:R-:W0:Y:S02]  /*88f0*/  I2F.S16 R0, R4 ;  /* 0x0000000400007306 */ /* 0x004e240000101400 */
[----:B0-----:R-:W-:-:S04]  /*8900*/  F2FP.F16.F32.PACK_AB R0, RZ, R0 ;  /* 0x00000000ff00723e */ /* 0x001fc800000000ff */
[----:B------:R-:W-:Y:S01]  /*8910*/  PRMT R19, R0, 0x7610, R19 ;  /* 0x0000761000137816 */ /* 0x000fe20000000013 */
[----:B------:R-:W-:Y:S06]  /*8920*/  BRA `(.L_x_925) ;  /* 0x0000000c00647947 */ /* 0x000fec0003800000 */
.L_x_921:
        /* <DEDUP_REMOVED lines=9> */
.L_x_929:
[----:B------:R0:W5:Y:S01]  /*89c0*/  LDG.E.U16 R19, desc[UR36][R4.64] ;  /* 0x0000002404137981 */ /* 0x000162000c1e1500 */
[----:B------:R-:W-:Y:S05]  /*89d0*/  BRA `(.L_x_925) ;  /* 0x0000000c00387947 */ /* 0x000fea0003800000 */
.L_x_928:
        /* <DEDUP_REMOVED lines=9> */
.L_x_931:
[----:B------:R1:W5:Y:S01]  /*8a70*/  LDG.E.U16 R19, desc[UR36][R4.64] ;  /* 0x0000002404137981 */ /* 0x000362000c1e1500 */
[----:B------:R-:W-:Y:S05]  /*8a80*/  BRA `(.L_x_925) ;  /* 0x0000000c000c7947 */ /* 0x000fea0003800000 */
.L_x_930:
        /* <DEDUP_REMOVED lines=9> */
.L_x_920:
        /* <DEDUP_REMOVED lines=14> */
.L_x_934:
        /* <DEDUP_REMOVED lines=9> */
.L_x_933:
        /* <DEDUP_REMOVED lines=27> */
.L_x_936:
        /* <DEDUP_REMOVED lines=15> */
.L_x_935:
[----:B------:R-:W2:Y:S02]  /*8f30*/  LDG.E.U16 R0, desc[UR36][R4.64] ;  /* 0x0000002404007981 */ /* 0x000ea4000c1e1500 */
[----:B--2---:R-:W-:-:S05]  /*8f40*/  IMAD.U32 R0, R0, 0x10000, RZ ;  /* 0x0001000000007824 */ /* 0x004fca00078e00ff */
[----:B------:R-:W-:-:S04]  /*8f50*/  F2FP.F16.F32.PACK_AB R0, RZ, R0 ;  /* 0x00000000ff00723e */ /* 0x000fc800000000ff */
[----:B------:R-:W-:Y:S01]  /*8f60*/  PRMT R19, R0, 0x7610, R19 ;  /* 0x0000761000137816 */ /* 0x000fe20000000013 */
[----:B------:R-:W-:Y:S06]  /*8f70*/  BRA `(.L_x_925) ;  /* 0x0000000400d07947 */ /* 0x000fec0003800000 */
.L_x_932:
        /* <DEDUP_REMOVED lines=13> */
.L_x_939:
        /* <DEDUP_REMOVED lines=21> */
.L_x_943:
[----:B------:R-:W-:Y:S05]  /*91a0*/  BSYNC.RECONVERGENT B1 ;  /* 0x0000000000017941 */ /* 0x000fea0003800200 */
.L_x_942:
[----:B------:R-:W-:Y:S01]  /*91b0*/  IMAD.SHL.U32 R0, R0, 0x100000, RZ ;  /* 0x0010000000007824 */ /* 0x000fe200078e00ff */
[----:B------:R-:W-:-:S04]  /*91c0*/  LEA R3, R3, 0x3b800000, 0x17 ;  /* 0x3b80000003037811 */ /* 0x000fc800078eb8ff */
[----:B------:R-:W-:-:S07]  /*91d0*/  LOP3.LUT R0, R3, R0, R7, 0xfe, !PT ;  /* 0x0000000003007212 */ /* 0x000fce00078efe07 */
.L_x_941:
[----:B------:R-:W-:Y:S05]  /*91e0*/  BSYNC.RECONVERGENT B0 ;  /* 0x0000000000007941 */ /* 0x000fea0003800200 */
.L_x_940:
[----:B------:R-:W-:-:S04]  /*91f0*/  F2FP.F16.F32.PACK_AB R0, RZ, R0 ;  /* 0x00000000ff00723e */ /* 0x000fc800000000ff */
[----:B------:R-:W-:Y:S01]  /*9200*/  PRMT R19, R0, 0x7610, R19 ;  /* 0x0000761000137816 */ /* 0x000fe20000000013 */
[----:B------:R-:W-:Y:S06]  /*9210*/  BRA `(.L_x_925) ;  /* 0x0000000400287947 */ /* 0x000fec0003800000 */
.L_x_938:
        /* <DEDUP_REMOVED lines=21> */
.L_x_947:
[----:B------:R-:W-:Y:S05]  /*9370*/  BSYNC.RECONVERGENT B1 ;  /* 0x0000000000017941 */ /* 0x000fea0003800200 */
.L_x_946:
[----:B------:R-:W-:Y:S01]  /*9380*/  IMAD.SHL.U32 R0, R0, 0x200000, RZ ;  /* 0x0020000000007824 */ /* 0x000fe200078e00ff */
[----:B------:R-:W-:-:S04]  /*9390*/  LEA R3, R3, 0x37800000, 0x17 ;  /* 0x3780000003037811 */ /* 0x000fc800078eb8ff */
[----:B------:R-:W-:-:S07]  /*93a0*/  LOP3.LUT R0, R3, R0, R7, 0xfe, !PT ;  /* 0x0000000003007212 */ /* 0x000fce00078efe07 */
.L_x_945:
[----:B------:R-:W-:Y:S05]  /*93b0*/  BSYNC.RECONVERGENT B0 ;  /* 0x0000000000007941 */ /* 0x000fea0003800200 */
.L_x_944:
[----:B------:R-:W-:-:S04]  /*93c0*/  F2FP.F16.F32.PACK_AB R0, RZ, R0 ;  /* 0x00000000ff00723e */ /* 0x000fc800000000ff */
[----:B------:R-:W-:Y:S01]  /*93d0*/  PRMT R19, R0, 0x7610, R19 ;  /* 0x0000761000137816 */ /* 0x000fe20000000013 */
[----:B------:R-:W-:Y:S06]  /*93e0*/  BRA `(.L_x_925) ;  /* 0x0000000000b47947 */ /* 0x000fec0003800000 */
.L_x_937:
        /* <DEDUP_REMOVED lines=14> */
.L_x_951:
[----:B------:R-:W-:Y:S05]  /*94d0*/  BSYNC.RECONVERGENT B0 ;  /* 0x0000000000007941 */ /* 0x000fea0003800200 */
.L_x_950:
[----:B------:R-:W-:-:S04]  /*94e0*/  F2FP.F16.F32.PACK_AB R0, RZ, R0 ;  /* 0x00000000ff00723e */ /* 0x000fc800000000ff */
[----:B------:R-:W-:Y:S01]  /*94f0*/  PRMT R19, R0, 0x7610, R19 ;  /* 0x0000761000137816 */ /* 0x000fe20000000013 */
[----:B------:R-:W-:Y:S06]  /*9500*/  BRA `(.L_x_925) ;  /* 0x00000000006c7947 */ /* 0x000fec0003800000 */
.L_x_924:
        /* <DEDUP_REMOVED lines=16> */
.L_x_952:
[----:B------:R-:W-:Y:S01]  /*9610*/  PRMT R19, RZ, 0x7610, R19 ;  /* 0x00007610ff137816 */ /* 0x000fe20000000013 */
[----:B------:R-:W-:Y:S06]  /*9620*/  BRA `(.L_x_925) ;  /* 0x0000000000247947 */ /* 0x000fec0003800000 */
.L_x_949:
[----:B------:R-:W2:Y:S02]  /*9630*/  LDG.E.64 R4, desc[UR36][R4.64] ;  /* 0x0000002404047981 */ /* 0x000ea4000c1e1b00 */
[----:B--2---:R-:W0:Y:S02]  /*9640*/  I2F.U64 R0, R4 ;  /* 0x0000000400007312 */ /* 0x004e240000301000 */
[----:B0-----:R-:W-:-:S04]  /*9650*/  F2FP.F16.F32.PACK_AB R0, RZ, R0 ;  /* 0x00000000ff00723e */ /* 0x001fc800000000ff */
[----:B------:R-:W-:Y:S01]  /*9660*/  PRMT R19, R0, 0x7610, R19 ;  /* 0x0000761000137816 */ /* 0x000fe20000000013 */
[----:B------:R-:W-:Y:S06]  /*9670*/  BRA `(.L_x_925) ;  /* 0x0000000000107947 */ /* 0x000fec0003800000 */
.L_x_948:
[----:B------:R-:W2:Y:S02]  /*9680*/  LDG.E R4, desc[UR36][R4.64] ;  /* 0x0000002404047981 */ /* 0x000ea4000c1e1900 */
[----:B--2---:R-:W-:-:S04]  /*9690*/  I2FP.F32.U32 R0, R4 ;  /* 0x0000000400007245 */ /* 0x004fc80000201000 */
[----:B------:R-:W-:-:S04]  /*96a0*/  F2FP.F16.F32.PACK_AB R0, RZ, R0 ;  /* 0x00000000ff00723e */ /* 0x000fc800000000ff */
[----:B------:R-:W-:-:S07]  /*96b0*/  PRMT R19, R0, 0x7610, R19 ;  /* 0x0000761000137816 */ /* 0x000fce0000000013 */
.L_x_925:
[----:B------:R-:W-:-:S07]  /*96c0*/  VIADD R27, R27, 0x80 ;  /* 0x000000801b1b7836 */ /* 0x000fce0000000000 */
.L_x_853:
[----:B------:R-:W-:Y:S05]  /*96d0*/  BSYNC.RECONVERGENT B6 ;  /* 0x0000000000067941 */ /* 0x000fea0003800200 */
.L_x_852:
[----:B------:R-:W-:Y:S01]  /*96e0*/  ISETP.GE.AND P0, PT, R27, R23, PT ;  /* 0x000000171b00720c */ /* 0x000fe20003f06270 */
[----:B------:R-:W-:Y:S01]  /*96f0*/  BSSY.RECONVERGENT B6, `(.L_x_953) ;  /* 0x0000311000067945 */ /* 0x000fe20003800200 */
[----:B------:R-:W-:Y:S02]  /*9700*/  PRMT R23, RZ, 0x7610, R23 ;  /* 0x00007610ff177816 */ /* 0x000fe40000000017 */
[----:B------:R-:W-:Y:S02]  /*9710*/  PRMT R25, RZ, 0x7610, R25 ;  /* 0x00007610ff197816 */ /* 0x000fe40000000019 */
[----:B------:R-:W-:-:S07]  /*9720*/  PRMT R0, RZ, 0x7610, R0 ;  /* 0x00007610ff007816 */ /* 0x000fce0000000000 */
[----:B------:R-:W-:Y:S05]  /*9730*/  @P0 BRA `(.L_x_954) ;  /* 0x0000003000300947 */ /* 0x000fea0003800000 */
[----:B------:R-:W2:Y:S01]  /*9740*/  S2R R3, SR_CTAID.X ;  /* 0x0000000000037919 */ /* 0x000ea20000002500 */
[----:B01----:R-:W0:Y:S01]  /*9750*/  LDC.64 R4, c[0x0][0x3a0] ;  /* 0x0000e800ff047b82 */ /* 0x003e220000000a00 */
[----:B------:R-:W1:Y:S01]  /*9760*/  LDCU UR5, c[0x0][0x3c0] ;  /* 0x00007800ff0577ac */ /* 0x000e620008000800 */
[----:B------:R-:W-:-:S04]  /*9770*/  UPRMT UR4, UR39, 0x9910, URZ ;  /* 0x0000991027047896 */ /* 0x000fc800080000ff */
[----:B------:R-:W-:Y:S01]  /*9780*/  UISETP.GT.AND UP0, UPT, UR4, 0x9, UPT ;  /* 0x000000090400788c */ /* 0x000fe2000bf04270 */
[----:B--2---:R-:W-:-:S04]  /*9790*/  IMAD R27, R3, 0x200, R27 ;  /* 0x00000200031b7824 */ /* 0x004fc800078e021b */
        /* <DEDUP_REMOVED lines=17> */
.L_x_958:
[----:B------:R-:W2:Y:S02]  /*98b0*/  LDG.E.U8 R4, desc[UR36][R4.64] ;  /* 0x0000002404047981 */ /* 0x000ea4000c1e1100 */
[----:B--2---:R-:W-:-:S04]  /*98c0*/  I2FP.F32.U32 R0, R4 ;  /* 0x0000000400007245 */ /* 0x004fc80000201000 */
[----:B------:R-:W-:-:S04]  /*98d0*/  F2FP.F16.F32.PACK_AB R0, RZ, R0 ;  /* 0x00000000ff00723e */ /* 0x000fc800000000ff */
[----:B------:R-:W-:Y:S01]  /*98e0*/  PRMT R23, R0, 0x7610, R23 ;  /* 0x0000761000177816 */ /* 0x000fe20000000017 */
[----:B------:R-:W-:Y:S06]  /*98f0*/  BRA `(.L_x_960) ;  /* 0x0000000c00b87947 */ /* 0x000fec0003800000 */
.L_x_957:
        /* <DEDUP_REMOVED lines=11> */
.L_x_962:
[----:B------:R-:W2:Y:S02]  /*99b0*/  LDG.E R4, desc[UR36][R4.64] ;  /* 0x0000002404047981 */ /* 0x000ea4000c1e1900 */
[----:B--2---:R-:W-:-:S04]  /*99c0*/  I2FP.F32.S32 R0, R4 ;  /* 0x0000000400007245 */ /* 0x004fc80000201400 */
[----:B------:R-:W-:-:S04]  /*99d0*/  F2FP.F16.F32.PACK_AB R0, RZ, R0 ;  /* 0x00000000ff00723e */ /* 0x000fc800000000ff */
[----:B------:R-:W-:Y:S01]  /*99e0*/  PRMT R23, R0, 0x7610, R23 ;  /* 0x0000761000177816 */ /* 0x000fe20000000017 */
[----:B------:R-:W-:Y:S06]  /*99f0*/  BRA `(.L_x_960) ;  /* 0x0000000c00787947 */ /* 0x000fec0003800000 */
.L_x_961:
[----:B------:R-:W2:Y:S02]  /*9a00*/  LDG.E.U16 R4, desc[UR36][R4.64] ;  /* 0x0000002404047981 */ /* 0x000ea4000c1e1500 */
[----:B--2---:R-:W0:Y:S02]  /*9a10*/  I2F.S16 R0, R4 ;  /* 0x0000000400007306 */ /* 0x004e240000101400 */
[----:B0-----:R-:W-:-:S04]  /*9a20*/  F2FP.F16.F32.PACK_AB R0, RZ, R0 ;  /* 0x00000000ff00723e */ /* 0x001fc800000000ff */
[----:B------:R-:W-:Y:S01]  /*9a30*/  PRMT R23, R0, 0x7610, R23 ;  /* 0x0000761000177816 */ /* 0x000fe20000000017 */
[----:B------:R-:W-:Y:S06]  /*9a40*/  BRA `(.L_x_960) ;  /* 0x0000000c00647947 */ /* 0x000fec0003800000 */
.L_x_956:
        /* <DEDUP_REMOVED lines=9> */
.L_x_964:
[----:B------:R1:W5:Y:S01]  /*9ae0*/  LDG.E.U16 R23, desc[UR36][R4.64] ;  /* 0x0000002404177981 */ /* 0x000362000c1e1500 */
[----:B------:R-:W-:Y:S05]  /*9af0*/  BRA `(.L_x_960) ;  /* 0x0000000c00387947 */ /* 0x000fea0003800000 */
.L_x_963:
        /* <DEDUP_REMOVED lines=9> */
.L_x_966:
[----:B------:R0:W5:Y:S01]  /*9b90*/  LDG.E.U16 R23, desc[UR36][R4.64] ;  /* 0x0000002404177981 */ /* 0x000162000c1e1500 */
[----:B------:R-:W-:Y:S05]  /*9ba0*/  BRA `(.L_x_960) ;  /* 0x0000000c000c7947 */ /* 0x000fea0003800000 */
.L_x_965:
        /* <DEDUP_REMOVED lines=9> */
.L_x_955:
        /* <DEDUP_REMOVED lines=14> */
.L_x_969:
        /* <DEDUP_REMOVED lines=9> */
.L_x_968:
        /* <DEDUP_REMOVED lines=27> */
.L_x_971:
        /* <DEDUP_REMOVED lines=15> */
.L_x_970:
[----:B------:R-:W2:Y:S02]  /*a050*/  LDG.E.U16 R0, desc[UR36][R4.64] ;  /* 0x0000002404007981 */ /* 0x000ea4000c1e1500 */
[----:B--2---:R-:W-:-:S05]  /*a060*/  IMAD.U32 R0, R0, 0x10000, RZ ;  /* 0x0001000000007824 */ /* 0x004fca00078e00ff */
[----:B------:R-:W-:-:S04]  /*a070*/  F2FP.F16.F32.PACK_AB R0, RZ, R0 ;  /* 0x00000000ff00723e */ /* 0x000fc800000000ff */
[----:B------:R-:W-:Y:S01]  /*a080*/  PRMT R23, R0, 0x7610, R23 ;  /* 0x0000761000177816 */ /* 0x000fe20000000017 */
[----:B------:R-:W-:Y:S06]  /*a090*/  BRA `(.L_x_960) ;  /* 0x0000000400d07947 */ /* 0x000fec0003800000 */
.L_x_967:
        /* <DEDUP_REMOVED lines=13> */
.L_x_974:
        /* <DEDUP_REMOVED lines=21> */
.L_x_978:
[----:B------:R-:W-:Y:S05]  /*a2c0*/  BSYNC.RECONVERGENT B1 ;  /* 0x0000000000017941 */ /* 0x000fea0003800200 */
.L_x_977:
[----:B------:R-:W-:Y:S01]  /*a2d0*/  IMAD.SHL.U32 R0, R0, 0x100000, RZ ;  /* 0x0010000000007824 */ /* 0x000fe200078e00ff */
[----:B------:R-:W-:-:S04]  /*a2e0*/  LEA R3, R3, 0x3b800000, 0x17 ;  /* 0x3b80000003037811 */ /* 0x000fc800078eb8ff */
[----:B------:R-:W-:-:S07]  /*a2f0*/  LOP3.LUT R0, R3, R0, R7, 0xfe, !PT ;  /* 0x0000000003007212 */ /* 0x000fce00078efe07 */
.L_x_976:
[----:B------:R-:W-:Y:S05]  /*a300*/  BSYNC.RECONVERGENT B0 ;  /* 0x0000000000007941 */ /* 0x000fea0003800200 */
.L_x_975:
[----:B------:R-:W-:-:S04]  /*a310*/  F2FP.F16.F32.PACK_AB R0, RZ, R0 ;  /* 0x00000000ff00723e */ /* 0x000fc800000000ff */
[----:B------:R-:W-:Y:S01]  /*a320*/  PRMT R23, R0, 0x7610, R23 ;  /* 0x0000761000177816 */ /* 0x000fe20000000017 */
[----:B------:R-:W-:Y:S06]  /*a330*/  BRA `(.L_x_960) ;  /* 0x0000000400287947 */ /* 0x000fec0003800000 */
.L_x_973:
        /* <DEDUP_REMOVED lines=21> */
.L_x_982:
[----:B------:R-:W-:Y:S05]  /*a490*/  BSYNC.RECONVERGENT B1 ;  /* 0x0000000000017941 */ /* 0x000fea0003800200 */
.L_x_981:
[----:B------:R-:W-:Y:S01]  /*a4a0*/  IMAD.SHL.U32 R0, R0, 0x200000, RZ ;  /* 0x0020000000007824 */ /* 0x000fe200078e00ff */
[----:B------:R-:W-:-:S04]  /*a4b0*/  LEA R3, R3, 0x37800000, 0x17 ;  /* 0x3780000003037811 */ /* 0x000fc800078eb8ff */
[----:B------:R-:W-:-:S07]  /*a4c0*/  LOP3.LUT R0, R3, R0, R7, 0xfe, !PT ;  /* 0x0000000003007212 */ /* 0x000fce00078efe07 */
.L_x_980:
[----:B------:R-:W-:Y:S05]  /*a4d0*/  BSYNC.RECONVERGENT B0 ;  /* 0x0000000000007941 */ /* 0x000fea0003800200 */
.L_x_979:
[----:B------:R-:W-:-:S04]  /*a4e0*/  F2FP.F16.F32.PACK_AB R0, RZ, R0 ;  /* 0x00000000ff00723e */ /* 0x000fc800000000ff */
[----:B------:R-:W-:Y:S01]  /*a4f0*/  PRMT R23, R0, 0x7610, R23 ;  /* 0x0000761000177816 */ /* 0x000fe20000000017 */
[----:B------:R-:W-:Y:S06]  /*a500*/  BRA `(.L_x_960) ;  /* 0x0000000000b47947 */ /* 0x000fec0003800000 */
.L_x_972:
        /* <DEDUP_REMOVED lines=14> */
.L_x_986:
[----:B------:R-:W-:Y:S05]  /*a5f0*/  BSYNC.RECONVERGENT B0 ;  /* 0x0000000000007941 */ /* 0x000fea0003800200 */
.L_x_985:
[----:B------:R-:W-:-:S04]  /*a600*/  F2FP.F16.F32.PACK_AB R0, RZ, R0 ;  /* 0x00000000ff00723e */ /* 0x000fc800000000ff */
[----:B------:R-:W-:Y:S01]  /*a610*/  PRMT R23, R0, 0x7610, R23 ;  /* 0x0000761000177816 */ /* 0x000fe20000000017 */
[----:B------:R-:W-:Y:S06]  /*a620*/  BRA `(.L_x_960) ;  /* 0x00000000006c7947 */ /* 0x000fec0003800000 */
.L_x_959:
        /* <DEDUP_REMOVED lines=16> */
.L_x_987:
[----:B------:R-:W-:Y:S01]  /*a730*/  PRMT R23, RZ, 0x7610, R23 ;  /* 0x00007610ff177816 */ /* 0x000fe20000000017 */
[----:B------:R-:W-:Y:S06]  /*a740*/  BRA `(.L_x_960) ;  /* 0x0000000000247947 */ /* 0x000fec0003800000 */
.L_x_984:
[----:B------:R-:W2:Y:S02]  /*a750*/  LDG.E.64 R4, desc[UR36][R4.64] ;  /* 0x0000002404047981 */ /* 0x000ea4000c1e1b00 */
[----:B--2---:R-:W0:Y:S02]  /*a760*/  I2F.U64 R0, R4 ;  /* 0x0000000400007312 */ /* 0x004e240000301000 */
[----:B0-----:R-:W-:-:S04]  /*a770*/  F2FP.F16.F32.PACK_AB R0, RZ, R0 ;  /* 0x00000000ff00723e */ /* 0x001fc800000000ff */
[----:B------:R-:W-:Y:S01]  /*a780*/  PRMT R23, R0, 0x7610, R23 ;  /* 0x0000761000177816 */ /* 0x000fe20000000017 */
[----:B------:R-:W-:Y:S06]  /*a790*/  BRA `(.L_x_960) ;  /* 0x0000000000107947 */ /* 0x000fec0003800000 */
.L_x_983:
[----:B------:R-:W2:Y:S02]  /*a7a0*/  LDG.E R4, desc[UR36][R4.64] ;  /* 0x0000002404047981 */ /* 0x000ea4000c1e1900 */
[----:B--2---:R-:W-:-:S04]  /*a7b0*/  I2FP.F32.U32 R0, R4 ;  /* 0x0000000400007245 */ /* 0x004fc80000201000 */
[----:B------:R-:W-:-:S04]  /*a7c0*/  F2FP.F16.F32.PACK_AB R0, RZ, R0 ;  /* 0x00000000ff00723e */ /* 0x000fc800000000ff */
[----:B------:R-:W-:-:S07]  /*a7d0*/  PRMT R23, R0, 0x7610, R23 ;  /* 0x0000761000177816 */ /* 0x000fce0000000017 */
.L_x_960:
        /* <DEDUP_REMOVED lines=22> */
.L_x_991:
[----:B------:R-:W2:Y:S02]  /*a940*/  LDG.E.U8 R4, desc[UR36][R4.64] ;  /* 0x0000002404047981 */ /* 0x000ea4000c1e1100 */
[----:B--2---:R-:W-:-:S04]  /*a950*/  I2FP.F32.U32 R0, R4 ;  /* 0x0000000400007245 */ /* 0x004fc80000201000 */
[----:B------:R-:W-:-:S04]  /*a960*/  F2FP.F16.F32.PACK_AB R0, RZ, R0 ;  /* 0x00000000ff00723e */ /* 0x000fc800000000ff */
[----:B------:R-:W-:Y:S01]  /*a970*/  PRMT R25, R0, 0x7610, R25 ;  /* 0x0000761000197816 */ /* 0x000fe20000000019 */
[----:B------:R-:W-:Y:S06]  /*a980*/  BRA `(.L_x_993) ;  /* 0x0000000c00b87947 */ /* 0x000fec0003800000 */
.L_x_990:
        /* <DEDUP_REMOVED lines=11> */
.L_x_995:
[----:B------:R-:W2:Y:S02]  /*aa40*/  LDG.E R4, desc[UR36][R4.64] ;  /* 0x0000002404047981 */ /* 0x000ea4000c1e1900 */
[----:B--2---:R-:W-:-:S04]  /*aa50*/  I2FP.F32.S32 R0, R4 ;  /* 0x0000000400007245 */ /* 0x004fc80000201400 */
[----:B------:R-:W-:-:S04]  /*aa60*/  F2FP.F16.F32.PACK_AB R0, RZ, R0 ;  /* 0x00000000ff00723e */ /* 0x000fc800000000ff */
[----:B------:R-:W-:Y:S01]  /*aa70*/  PRMT R25, R0, 0x7610, R25 ;  /* 0x0000761000197816 */ /* 0x000fe20000000019 */
[----:B------:R-:W-:Y:S06]  /*aa80*/  BRA `(.L_x_993) ;  /* 0x0000000c00787947 */ /* 0x000fec0003800000 */
.L_x_994:
[----:B------:R-:W2:Y:S02]  /*aa90*/  LDG.E.U16 R4, desc[UR36][R4.64] ;  /* 0x0000002404047981 */ /* 0x000ea4000c1e1500 */
[----:B--2---:R-:W0:Y:S02]  /*aaa0*/  I2F.S16 R0, R4 ;  /* 0x0000000400007306 */ /* 0x004e240000101400 */
[----:B0-----:R-:W-:-:S04]  /*aab0*/  F2FP.F16.F32.PACK_AB R0, RZ, R0 ;  /* 0x00000000ff00723e */ /* 0x001fc800000000ff */
[----:B------:R-:W-:Y:S01]  /*aac0*/  PRMT R25, R0, 0x7610, R25 ;  /* 0x0000761000197816 */ /* 0x000fe20000000019 */
[----:B------:R-:W-:Y:S06]  /*aad0*/  BRA `(.L_x_993) ;  /* 0x0000000c00647947 */ /* 0x000fec0003800000 */
.L_x_989:
        /* <DEDUP_REMOVED lines=9> */
.L_x_997:
[----:B------:R1:W5:Y:S01]  /*ab70*/  LDG.E.U16 R25, desc[UR36][R4.64] ;  /* 0x0000002404197981 */ /* 0x000362000c1e1500 */
[----:B------:R-:W-:Y:S05]  /*ab80*/  BRA `(.L_x_993) ;  /* 0x0000000c00387947 */ /* 0x000fea0003800000 */
.L_x_996:
        /* <DEDUP_REMOVED lines=9> */
.L_x_999:
[----:B------:R0:W5:Y:S01]  /*ac20*/  LDG.E.U16 R25, desc[UR36][R4.64] ;  /* 0x0000002404197981 */ /* 0x000162000c1e1500 */
[----:B------:R-:W-:Y:S05]  /*ac30*/  BRA `(.L_x_993) ;  /* 0x0000000c000c7947 */ /* 0x000fea0003800000 */
.L_x_998:
        /* <DEDUP_REMOVED lines=9> */
.L_x_988:
        /* <DEDUP_REMOVED lines=14> */
.L_x_1002:
        /* <DEDUP_REMOVED lines=9> */
.L_x_1001:
        /* <DEDUP_REMOVED lines=27> */
.L_x_1004:
        /* <DEDUP_REMOVED lines=15> */
.L_x_1003:
[----:B------:R-:W2:Y:S02]  /*b0e0*/  LDG.E.U16 R0, desc[UR36][R4.64] ;  /* 0x0000002404007981 */ /* 0x000ea4000c1e1500 */
[----:B--2---:R-:W-:-:S05]  /*b0f0*/  IMAD.U32 R0, R0, 0x10000, RZ ;  /* 0x0001000000007824 */ /* 0x004fca00078e00ff */
[----:B------:R-:W-:-:S04]  /*b100*/  F2FP.F16.F32.PACK_AB R0, RZ, R0 ;  /* 0x00000000ff00723e */ /* 0x000fc800000000ff */
[----:B------:R-:W-:Y:S01]  /*b110*/  PRMT R25, R0, 0x7610, R25 ;  /* 0x0000761000197816 */ /* 0x000fe20000000019 */
[----:B------:R-:W-:Y:S06]  /*b120*/  BRA `(.L_x_993) ;  /* 0x0000000400d07947 */ /* 0x000fec0003800000 */
.L_x_1000:
        /* <DEDUP_REMOVED lines=13> */
.L_x_1007:
        /* <DEDUP_REMOVED lines=21> */
.L_x_1011:
[----:B------:R-:W-:Y:S05]  /*b350*/  BSYNC.RECONVERGENT B1 ;  /* 0x0000000000017941 */ /* 0x000fea0003800200 */
.L_x_1010:
[----:B------:R-:W-:Y:S01]  /*b360*/  IMAD.SHL.U32 R0, R0, 0x100000, RZ ;  /* 0x0010000000007824 */ /* 0x000fe200078e00ff */
[----:B------:R-:W-:-:S04]  /*b370*/  LEA R3, R3, 0x3b800000, 0x17 ;  /* 0x3b80000003037811 */ /* 0x000fc800078eb8ff */
[----:B------:R-:W-:-:S07]  /*b380*/  LOP3.LUT R0, R3, R0, R7, 0xfe, !PT ;  /* 0x0000000003007212 */ /* 0x000fce00078efe07 */
.L_x_1009:
[----:B------:R-:W-:Y:S05]  /*b390*/  BSYNC.RECONVERGENT B0 ;  /* 0x0000000000007941 */ /* 0x000fea0003800200 */
.L_x_1008:
[----:B------:R-:W-:-:S04]  /*b3a0*/  F2FP.F16.F32.PACK_AB R0, RZ, R0 ;  /* 0x00000000ff00723e */ /* 0x000fc800000000ff */
[----:B------:R-:W-:Y:S01]  /*b3b0*/  PRMT R25, R0, 0x7610, R25 ;  /* 0x0000761000197816 */ /* 0x000fe20000000019 */
[----:B------:R-:W-:Y:S06]  /*b3c0*/  BRA `(.L_x_993) ;  /* 0x0000000400287947 */ /* 0x000fec0003800000 */
.L_x_1006:
        /* <DEDUP_REMOVED lines=21> */
.L_x_1015:
[----:B------:R-:W-:Y:S05]  /*b520*/  BSYNC.RECONVERGENT B1 ;  /* 0x0000000000017941 */ /* 0x000fea0003800200 */
.L_x_1014:
[----:B------:R-:W-:Y:S01]  /*b530*/  IMAD.SHL.U32 R0, R0, 0x200000, RZ ;  /* 0x0020000000007824 */ /* 0x000fe200078e00ff */
[----:B------:R-:W-:-:S04]  /*b540*/  LEA R3, R3, 0x37800000, 0x17 ;  /* 0x3780000003037811 */ /* 0x000fc800078eb8ff */
[----:B------:R-:W-:-:S07]  /*b550*/  LOP3.LUT R0, R3, R0, R7, 0xfe, !PT ;  /* 0x0000000003007212 */ /* 0x000fce00078efe07 */
.L_x_1013:
[----:B------:R-:W-:Y:S05]  /*b560*/  BSYNC.RECONVERGENT B0 ;  /* 0x0000000000007941 */ /* 0x000fea0003800200 */
.L_x_1012:
[----:B------:R-:W-:-:S04]  /*b570*/  F2FP.F16.F32.PACK_AB R0, RZ, R0 ;  /* 0x00000000ff00723e */ /* 0x000fc800000000ff */
[----:B------:R-:W-:Y:S01]  /*b580*/  PRMT R25, R0, 0x7610, R25 ;  /* 0x0000761000197816 */ /* 0x000fe20000000019 */
[----:B------:R-:W-:Y:S06]  /*b590*/  BRA `(.L_x_993) ;  /* 0x0000000000b47947 */ /* 0x000fec0003800000 */
.L_x_1005:
        /* <DEDUP_REMOVED lines=14> */
.L_x_1019:
[----:B------:R-:W-:Y:S05]  /*b680*/  BSYNC.RECONVERGENT B0 ;  /* 0x0000000000007941 */ /* 0x000fea0003800200 */
.L_x_1018:
[----:B------:R-:W-:-:S04]  /*b690*/  F2FP.F16.F32.PACK_AB R0, RZ, R0 ;  /* 0x00000000ff00723e */ /* 0x000fc800000000ff */
[----:B------:R-:W-:Y:S01]  /*b6a0*/  PRMT R25, R0, 0x7610, R25 ;  /* 0x0000761000197816 */ /* 0x000fe20000000019 */
[----:B------:R-:W-:Y:S06]  /*b6b0*/  BRA `(.L_x_993) ;  /* 0x00000000006c7947 */ /* 0x000fec0003800000 */
.L_x_992:
        /* <DEDUP_REMOVED lines=16> */
.L_x_1020:
[----:B------:R-:W-:Y:S01]  /*b7c0*/  PRMT R25, RZ, 0x7610, R25 ;  /* 0x00007610ff197816 */ /* 0x000fe20000000019 */
[----:B------:R-:W-:Y:S06]  /*b7d0*/  BRA `(.L_x_993) ;  /* 0x0000000000247947 */ /* 0x000fec0003800000 */
.L_x_1017:
[----:B------:R-:W2:Y:S02]  /*b7e0*/  LDG.E.64 R4, desc[UR36][R4.64] ;  /* 0x0000002404047981 */ /* 0x000ea4000c1e1b00 */
[----:B--2---:R-:W0:Y:S02]  /*b7f0*/  I2F.U64 R0, R4 ;  /* 0x0000000400007312 */ /* 0x004e240000301000 */
[----:B0-----:R-:W-:-:S04]  /*b800*/  F2FP.F16.F32.PACK_AB R0, RZ, R0 ;  /* 0x00000000ff00723e */ /* 0x001fc800000000ff */
[----:B------:R-:W-:Y:S01]  /*b810*/  PRMT R25, R0, 0x7610, R25 ;  /* 0x0000761000197816 */ /* 0x000fe20000000019 */
[----:B------:R-:W-:Y:S06]  /*b820*/  BRA `(.L_x_993) ;  /* 0x0000000000107947 */ /* 0x000fec0003800000 */
.L_x_1016:
[----:B------:R-:W2:Y:S02]  /*b830*/  LDG.E R4, desc[UR36][R4.64] ;  /* 0x0000002404047981 */ /* 0x000ea4000c1e1900 */
[----:B--2---:R-:W-:-:S04]  /*b840*/  I2FP.F32.U32 R0, R4 ;  /* 0x0000000400007245 */ /* 0x004fc80000201000 */
[----:B------:R-:W-:-:S04]  /*b850*/  F2FP.F16.F32.PACK_AB R0, RZ, R0 ;  /* 0x00000000ff00723e */ /* 0x000fc800000000ff */
[----:B------:R-:W-:-:S07]  /*b860*/  PRMT R25, R0, 0x7610, R25 ;  /* 0x0000761000197816 */ /* 0x000fce0000000019 */
.L_x_993:
        /* <DEDUP_REMOVED lines=21> */
.L_x_1024:
[----:B------:R-:W2:Y:S02]  /*b9c0*/  LDG.E.U8 R4, desc[UR36][R4.64] ;  /* 0x0000002404047981 */ /* 0x000ea4000c1e1100 */
[----:B--2---:R-:W-:-:S04]  /*b9d0*/  I2FP.F32.U32 R0, R4 ;  /* 0x0000000400007245 */ /* 0x004fc80000201000 */
[----:B------:R-:W-:Y:S01]  /*b9e0*/  F2FP.F16.F32.PACK_AB R0, RZ, R0 ;  /* 0x00000000ff00723e */ /* 0x000fe200000000ff */
[----:B------:R-:W-:Y:S06]  /*b9f0*/  BRA `(.L_x_954) ;  /* 0x0000000c00807947 */ /* 0x000fec0003800000 */
.L_x_1023:
        /* <DEDUP_REMOVED lines=10> */
.L_x_1027:
[----:B------:R-:W2:Y:S02]  /*baa0*/  LDG.E R4, desc[UR36][R4.64] ;  /* 0x0000002404047981 */ /* 0x000ea4000c1e1900 */
[----:B--2---:R-:W-:-:S04]  /*bab0*/  I2FP.F32.S32 R0, R4 ;  /* 0x0000000400007245 */ /* 0x004fc80000201400 */
[----:B------:R-:W-:Y:S01]  /*bac0*/  F2FP.F16.F32.PACK_AB R0, RZ, R0 ;  /* 0x00000000ff00723e */ /* 0x000fe200000000ff */
[----:B------:R-:W-:Y:S06]  /*bad0*/  BRA `(.L_x_954) ;  /* 0x0000000c00487947 */ /* 0x000fec0003800000 */
.L_x_1026:
[----:B------:R-:W2:Y:S02]  /*bae0*/  LDG.E.U16 R4, desc[UR36][R4.64] ;  /* 0x0000002404047981 */ /* 0x000ea4000c1e1500 */
[----:B--2---:R-:W0:Y:S02]  /*baf0*/  I2F.S16 R0, R4 ;  /* 0x0000000400007306 */ /* 0x004e240000101400 */
[----:B0-----:R-:W-:Y:S01]  /*bb00*/  F2FP.F16.F32.PACK_AB R0, RZ, R0 ;  /* 0x00000000ff00723e */ /* 0x001fe200000000ff */
[----:B------:R-:W-:Y:S06]  /*bb10*/  BRA `(.L_x_954) ;  /* 0x0000000c00387947 */ /* 0x000fec0003800000 */
.L_x_1022:
        /* <DEDUP_REMOVED lines=9> */
.L_x_1029:
[----:B------:R3:W5:Y:S01]  /*bbb0*/  LDG.E.U16 R0, desc[UR36][R4.64] ;  /* 0x0000002404007981 */ /* 0x000762000c1e1500 */
[----:B------:R-:W-:Y:S05]  /*bbc0*/  BRA `(.L_x_954) ;  /* 0x0000000c000c7947 */ /* 0x000fea0003800000 */
.L_x_1028:
        /* <DEDUP_REMOVED lines=9> */
.L_x_1031:
[----:B------:R2:W5:Y:S01]  /*bc60*/  LDG.E.U16 R0, desc[UR36][R4.64] ;  /* 0x0000002404007981 */ /* 0x000562000c1e1500 */
[----:B------:R-:W-:Y:S05]  /*bc70*/  BRA `(.L_x_954) ;  /* 0x0000000800e07947 */ /* 0x000fea0003800000 */
.L_x_1030:
        /* <DEDUP_REMOVED lines=8> */
.L_x_1021:
        /* <DEDUP_REMOVED lines=13> */
.L_x_1034:
        /* <DEDUP_REMOVED lines=8> */
.L_x_1033:
        /* <DEDUP_REMOVED lines=27> */
.L_x_1036:
        /* <DEDUP_REMOVED lines=12> */
[----:B------:R-:W-:Y:S01]  /*c0c0*/  F2FP.F16.F32.PACK_AB R0, RZ, R0 ;  /* 0x00000000ff00723e */ /* 0x000fe200000000ff */
[----:B------:R-:W-:Y:S06]  /*c0d0*/  BRA `(.L_x_954) ;  /* 0x0000000400c87947 */ /* 0x000fec0003800000 */
.L_x_1035:
[----:B------:R-:W2:Y:S02]  /*c0e0*/  LDG.E.U16 R0, desc[UR36][R4.64] ;  /* 0x0000002404007981 */ /* 0x000ea4000c1e1500 */
[----:B--2---:R-:W-:-:S05]  /*c0f0*/  IMAD.U32 R0, R0, 0x10000, RZ ;  /* 0x0001000000007824 */ /* 0x004fca00078e00ff */
[----:B------:R-:W-:Y:S01]  /*c100*/  F2FP.F16.F32.PACK_AB R0, RZ, R0 ;  /* 0x00000000ff00723e */ /* 0x000fe200000000ff */
[----:B------:R-:W-:Y:S06]  /*c110*/  BRA `(.L_x_954) ;  /* 0x0000000400b87947 */ /* 0x000fec0003800000 */
.L_x_1032:
        /* <DEDUP_REMOVED lines=12> */
.L_x_1039:
        /* <DEDUP_REMOVED lines=21> */
.L_x_1043:
[----:B------:R-:W-:Y:S05]  /*c330*/  BSYNC.RECONVERGENT B1 ;  /* 0x0000000000017941 */ /* 0x000fea0003800200 */
.L_x_1042:
[----:B------:R-:W-:Y:S01]  /*c340*/  IMAD.SHL.U32 R0, R0, 0x100000, RZ ;  /* 0x0010000000007824 */ /* 0x000fe200078e00ff */
[----:B------:R-:W-:-:S04]  /*c350*/  LEA R3, R3, 0x3b800000, 0x17 ;  /* 0x3b80000003037811 */ /* 0x000fc800078eb8ff */
[----:B------:R-:W-:-:S07]  /*c360*/  LOP3.LUT R0, R3, R0, R7, 0xfe, !PT ;  /* 0x0000000003007212 */ /* 0x000fce00078efe07 */
.L_x_1041:
[----:B------:R-:W-:Y:S05]  /*c370*/  BSYNC.RECONVERGENT B0 ;  /* 0x0000000000007941 */ /* 0x000fea0003800200 */
.L_x_1040:
[----:B------:R-:W-:Y:S01]  /*c380*/  F2FP.F16.F32.PACK_AB R0, RZ, R0 ;  /* 0x00000000ff00723e */ /* 0x000fe200000000ff */
[----:B------:R-:W-:Y:S06]  /*c390*/  BRA `(.L_x_954) ;  /* 0x0000000400187947 */ /* 0x000fec0003800000 */
.L_x_1038:
        /* <DEDUP_REMOVED lines=21> */
.L_x_1047:
[----:B------:R-:W-:Y:S05]  /*c4f0*/  BSYNC.RECONVERGENT B1 ;  /* 0x0000000000017941 */ /* 0x000fea0003800200 */
.L_x_1046:
[----:B------:R-:W-:Y:S01]  /*c500*/  IMAD.SHL.U32 R0, R0, 0x200000, RZ ;  /* 0x0020000000007824 */ /* 0x000fe200078e00ff */
[----:B------:R-:W-:-:S04]  /*c510*/  LEA R3, R3, 0x37800000, 0x17 ;  /* 0x3780000003037811 */ /* 0x000fc800078eb8ff */
[----:B------:R-:W-:-:S07]  /*c520*/  LOP3.LUT R0, R3, R0, R7, 0xfe, !PT ;  /* 0x0000000003007212 */ /* 0x000fce00078efe07 */
.L_x_1045:
[----:B------:R-:W-:Y:S05]  /*c530*/  BSYNC.RECONVERGENT B0 ;  /* 0x0000000000007941 */ /* 0x000fea0003800200 */
.L_x_1044:
[----:B------:R-:W-:Y:S01]  /*c540*/  F2FP.F16.F32.PACK_AB R0, RZ, R0 ;  /* 0x00000000ff00723e */ /* 0x000fe200000000ff */
[----:B------:R-:W-:Y:S06]  /*c550*/  BRA `(.L_x_954) ;  /* 0x0000000000a87947 */ /* 0x000fec0003800000 */
.L_x_1037:
        /* <DEDUP_REMOVED lines=14> */
.L_x_1051:
[----:B------:R-:W-:Y:S05]  /*c640*/  BSYNC.RECONVERGENT B0 ;  /* 0x0000000000007941 */ /* 0x000fea0003800200 */
.L_x_1050:
[----:B------:R-:W-:Y:S01]  /*c650*/  F2FP.F16.F32.PACK_AB R0, RZ, R0 ;  /* 0x00000000ff00723e */ /* 0x000fe200000000ff */
[----:B------:R-:W-:Y:S06]  /*c660*/  BRA `(.L_x_954) ;  /* 0x0000000000647947 */ /* 0x000fec0003800000 */
.L_x_1025:
        /* <DEDUP_REMOVED lines=16> */
.L_x_1052:
[----:B------:R-:W-:Y:S01]  /*c770*/  PRMT R0, RZ, 0x7610, R0 ;  /* 0x00007610ff007816 */ /* 0x000fe20000000000 */
[----:B------:R-:W-:Y:S06]  /*c780*/  BRA `(.L_x_954) ;  /* 0x00000000001c7947 */ /* 0x000fec0003800000 */
.L_x_1049:
[----:B------:R-:W2:Y:S02]  /*c790*/  LDG.E.64 R4, desc[UR36][R4.64] ;  /* 0x0000002404047981 */ /* 0x000ea4000c1e1b00 */
[----:B--2---:R-:W0:Y:S02]  /*c7a0*/  I2F.U64 R0, R4 ;  /* 0x0000000400007312 */ /* 0x004e240000301000 */
[----:B0-----:R-:W-:Y:S01]  /*c7b0*/  F2FP.F16.F32.PACK_AB R0, RZ, R0 ;  /* 0x00000000ff00723e */ /* 0x001fe200000000ff */
[----:B------:R-:W-:Y:S06]  /*c7c0*/  BRA `(.L_x_954) ;  /* 0x00000000000c7947 */ /* 0x000fec0003800000 */
.L_x_1048:
[----:B------:R-:W2:Y:S02]  /*c7d0*/  LDG.E R4, desc[UR36][R4.64] ;  /* 0x0000002404047981 */ /* 0x000ea4000c1e1900 */
[----:B--2---:R-:W-:-:S04]  /*c7e0*/  I2FP.F32.U32 R0, R4 ;  /* 0x0000000400007245 */ /* 0x004fc80000201000 */
[----:B------:R-:W-:-:S07]  /*c7f0*/  F2FP.F16.F32.PACK_AB R0, RZ, R0 ;  /* 0x00000000ff00723e */ /* 0x000fce00000000ff */
.L_x_954:
[----:B------:R-:W-:Y:S05]  /*c800*/  BSYNC.RECONVERGENT B6 ;  /* 0x0000000000067941 */ /* 0x000fea0003800200 */
.L_x_953:
[----:B------:R-:W4:Y:S01]  /*c810*/  S2R R11, SR_CTAID.X ;  /* 0x00000000000b7919 */ /* 0x000f220000002500 */
[----:B------:R-:W4:Y:S01]  /*c820*/  LDC R3, c[0x0][0x380] ;  /* 0x0000e000ff037b82 */ /* 0x000f220000000800 */
[C---:B0123--:R-:W-:Y:S01]  /*c830*/  VIADD R4, R2.reuse, 0x180 ;  /* 0x0000018002047836 */ /* 0x04ffe20000000000 */
[----:B------:R-:W-:Y:S01]  /*c840*/  BSSY.RECONVERGENT B0, `(.L_x_1053) ;  /* 0x000001b000007945 */ /* 0x000fe20003800200 */
[----:B------:R-:W-:-:S05]  /*c850*/  VIADD R27, R2, 0x80 ;  /* 0x00000080021b7836 */ /* 0x000fca0000000000 */
[----:B------:R-:W0:Y:S01]  /*c860*/  LDC.U8 R10, c[0x0][0x3cc] ;  /* 0x0000f300ff0a7b82 */ /* 0x000e220000000000 */
[----:B----4-:R-:W-:Y:S02]  /*c870*/  IMAD R5, R11, -0x200, R3 ;  /* 0xfffffe000b057824 */ /* 0x010fe400078e0203 */
[----:B------:R-:W-:-:S03]  /*c880*/  VIADD R3, R2, 0x100 ;  /* 0x0000010002037836 */ /* 0x000fc60000000000 */
[-C--:B------:R-:W-:Y:S02]  /*c890*/  ISETP.GE.AND P0, PT, R2, R5.reuse, PT ;  /* 0x000000050200720c */ /* 0x080fe40003f06270 */
[-C--:B------:R-:W-:Y:S02]  /*c8a0*/  ISETP.GE.AND P2, PT, R3, R5.reuse, PT ;  /* 0x000000050300720c */ /* 0x080fe40003f46270 */
[-C--:B------:R-:W-:Y:S02]  /*c8b0*/  ISETP.GE.AND P3, PT, R4, R5.reuse, PT ;  /* 0x000000050400720c */ /* 0x080fe40003f66270 */
[----:B------:R-:W-:-:S07]  /*c8c0*/  ISETP.GE.AND P1, PT, R27, R5, PT ;  /* 0x000000051b00720c */ /* 0x000fce0003f26270 */
[----:B0-----:R-:W-:Y:S06]  /*c8d0*/  @P0 BRA `(.L_x_1054) ;  /* 0x0000000000440947 */ /* 0x001fec0003800000 */
[----:B------:R-:W0:Y:S01]  /*c8e0*/  LDC.U16 R3, c[0x0][0x388] ;  /* 0x0000e200ff037b82 */ /* 0x000e220000000400 */
[----:B-----5:R-:W-:Y:S02]  /*c8f0*/  HADD2.F32 R4, -RZ, R29.H0_H0 ;  /* 0x2000001dff047230 */ /* 0x020fe40000004100 */
[----:B------:R-:W-:-:S05]  /*c900*/  HADD2.F32 R28, -RZ, R28.H0_H0 ;  /* 0x2000001cff1c7230 */ /* 0x000fca0000004100 */
        /* <DEDUP_REMOVED lines=13> */
[----:B------:R-:W-:-:S07]  /*c9e0*/  F2FP.F16.F32.PACK_AB R3, RZ, R3 ;  /* 0x00000003ff03723e */ /* 0x000fce00000000ff */
.L_x_1054:
[----:B------:R-:W-:Y:S05]  /*c9f0*/  BSYNC.RECONVERGENT B0 ;  /* 0x0000000000007941 */ /* 0x000fea0003800200 */
.L_x_1053:
[----:B------:R-:W-:Y:S04]  /*ca00*/  BSSY.RECONVERGENT B0, `(.L_x_1055) ;  /* 0x0000013000007945 */ /* 0x000fe80003800200 */
[----:B------:R-:W-:Y:S05]  /*ca10*/  @P1 BRA `(.L_x_1056) ;  /* 0x0000000000441947 */ /* 0x000fea0003800000 */
[----:B------:R-:W0:Y:S01]  /*ca20*/  LDC.U16 R4, c[0x0][0x388] ;  /* 0x0000e200ff047b82 */ /* 0x000e220000000400 */
[----:B-----5:R-:W-:Y:S02]  /*ca30*/  HADD2.F32 R24, -RZ, R24.H0_H0 ;  /* 0x20000018ff187230 */ /* 0x020fe40000004100 */
[----:B------:R-:W-:-:S05]  /*ca40*/  HADD2.F32 R22, -RZ, R22.H0_H0 ;  /* 0x20000016ff167230 */ /* 0x000fca0000004100 */
[----:B------:R-:W1:Y:S01]  /*ca50*/  LDC.U16 R6, c[0x0][0x38a] ;  /* 0x0000e280ff067b82 */ /* 0x000e620000000400 */
[----:B0-----:R-:W-:-:S05]  /*ca60*/  HADD2.F32 R5, -RZ, R4.H0_H0 ;  /* 0x20000004ff057230 */ /* 0x001fca0000004100 */
[----:B------:R-:W-:Y:S01]  /*ca70*/  FMUL.FTZ R24, R5, R24 ;  /* 0x0000001805187220 */ /* 0x000fe20000410000 */
[----:B-1----:R-:W-:-:S05]  /*ca80*/  HADD2.F32 R7, -RZ, R6.H0_H0 ;  /* 0x20000006ff077230 */ /* 0x002fca0000004100 */
        /* <DEDUP_REMOVED lines=8> */
[----:B------:R-:W-:-:S05]  /*cb10*/  FADD.FTZ R18, R24, R5 ;  /* 0x0000000518127221 */ /* 0x000fca0000010000 */
[----:B------:R-:W-:-:S07]  /*cb20*/  F2FP.F16.F32.PACK_AB R18, RZ, R18 ;  /* 0x00000012ff12723e */ /* 0x000fce00000000ff */
.L_x_1056:
[----:B------:R-:W-:Y:S05]  /*cb30*/  BSYNC.RECONVERGENT B0 ;  /* 0x0000000000007941 */ /* 0x000fea0003800200 */
.L_x_1055:
[----:B------:R-:W-:Y:S04]  /*cb40*/  BSSY.RECONVERGENT B0, `(.L_x_1057) ;  /* 0x0000013000007945 */ /* 0x000fe80003800200 */
[----:B------:R-:W-:Y:S05]  /*cb50*/  @P2 BRA `(.L_x_1058) ;  /* 0x0000000000442947 */ /* 0x000fea0003800000 */
[----:B------:R-:W0:Y:S01]  /*cb60*/  LDC.U16 R4, c[0x0][0x388] ;  /* 0x0000e200ff047b82 */ /* 0x000e220000000400 */
[----:B-----5:R-:W-:Y:S02]  /*cb70*/  HADD2.F32 R16, -RZ, R16.H0_H0 ;  /* 0x20000010ff107230 */ /* 0x020fe40000004100 */
[----:B------:R-:W-:Y:S02]  /*cb80*/  HADD2.F32 R17, -RZ, R17.H0_H0 ;  /* 0x20000011ff117230 */ /* 0x000fe40000004100 */
[----:B------:R-:W-:-:S03]  /*cb90*/  HADD2.F32 R19, -RZ, R19.H0_H0 ;  /* 0x20000013ff137230 */ /* 0x000fc60000004100 */
[----:B------:R-:W1:Y:S01]  /*cba0*/  LDC.U16 R6, c[0x0][0x38a] ;  /* 0x0000e280ff067b82 */ /* 0x000e620000000400 */
[----:B0-----:R-:W-:-:S05]  /*cbb0*/  HADD2.F32 R5, -RZ, R4.H0_H0 ;  /* 0x20000004ff057230 */ /* 0x001fca0000004100 */
[----:B------:R-:W-:Y:S01]  /*cbc0*/  FMUL.FTZ R16, R5, R16 ;  /* 0x0000001005107220 */ /* 0x000fe20000410000 */
[----:B-1----:R-:W-:-:S05]  /*cbd0*/  HADD2.F32 R6, -RZ, R6.H0_H0 ;  /* 0x20000006ff067230 */ /* 0x002fca0000004100 */
[----:B------:R-:W-:-:S05]  /*cbe0*/  FMUL.FTZ R17, R6, R17 ;  /* 0x0000001106117220 */ /* 0x000fca0000410000 */
        /* <DEDUP_REMOVED lines=8> */
.L_x_1058:
[----:B------:R-:W-:Y:S05]  /*cc70*/  BSYNC.RECONVERGENT B0 ;  /* 0x0000000000007941 */ /* 0x000fea0003800200 */
.L_x_1057:
        /* <DEDUP_REMOVED lines=8> */
[----:B-1----:R-:W-:Y:S02]  /*cd00*/  HADD2.F32 R6, -RZ, R5.H0_H0 ;  /* 0x20000005ff067230 */ /* 0x002fe40000004100 */
[----:B------:R-:W-:-:S03]  /*cd10*/  HADD2.F32 R5, -RZ, R0.H0_H0 ;  /* 0x20000000ff057230 */ /* 0x000fc60000004100 */
        /* <DEDUP_REMOVED lines=9> */
.L_x_1060:
[----:B------:R-:W-:Y:S05]  /*cdb0*/  BSYNC.RECONVERGENT B0 ;  /* 0x0000000000007941 */ /* 0x000fea0003800200 */
.L_x_1059:
[----:B------:R-:W-:Y:S04]  /*cdc0*/  BSSY.RECONVERGENT B6, `(.L_x_1061) ;  /* 0x000010f000067945 */ /* 0x000fe80003800200 */
[----:B------:R-:W-:Y:S05]  /*cdd0*/  @P0 BRA `(.L_x_1062) ;  /* 0x0000001000340947 */ /* 0x000fea0003800000 */
[----:B------:R-:W0:Y:S01]  /*cde0*/  LDCU UR4, c[0x0][0x3d0] ;  /* 0x00007a00ff0477ac */ /* 0x000e220008000800 */
[----:B------:R-:W1:Y:S01]  /*cdf0*/  LDC.64 R8, c[0x0][0x398] ;  /* 0x0000e600ff087b82 */ /* 0x000e620000000a00 */
[----:B-----5:R-:W-:Y:S01]  /*ce00*/  IMAD R0, R11, 0x200, R2 ;  /* 0x000002000b007824 */ /* 0x020fe200078e0202 */
[----:B------:R-:W-:-:S03]  /*ce10*/  PRMT R2, R10, 0x9910, RZ ;  /* 0x000099100a027816 */ /* 0x000fc600000000ff */
[----:B0-----:R-:W-:Y:S02]  /*ce20*/  IMAD R5, R0, UR4, RZ ;  /* 0x0000000400057c24 */ /* 0x001fe4000f8e02ff */
[----:B------:R-:W-:-:S05]  /*ce30*/  IMAD.MOV.U32 R0, RZ, RZ, R2 ;  /* 0x000000ffff007224 */ /* 0x000fca00078e0002 */
[----:B------:R-:W-:Y:S02]  /*ce40*/  ISETP.GT.AND P0, PT, R0, 0x9, PT ;  /* 0x000000090000780c */ /* 0x000fe40003f04270 */
[----:B-1----:R-:W-:-:S05]  /*ce50*/  IADD3 R8, P1, PT, R5, R8, RZ ;  /* 0x0000000805087210 */ /* 0x002fca0007f3e0ff */
[----:B------:R-:W-:-:S06]  /*ce60*/  IMAD.X R9, RZ, RZ, R9, P1 ;  /* 0x000000ffff097224 */ /* 0x000fcc00008e0609 */
[----:B------:R-:W-:Y:S05]  /*ce70*/  @P0 BRA `(.L_x_1063) ;  /* 0x0000000400300947 */ /* 0x000fea0003800000 */
[----:B------:R-:W-:-:S13]  /*ce80*/  ISETP.GT.AND P0, PT, R0, 0x4, PT ;  /* 0x000000040000780c */ /* 0x000fda0003f04270 */
[----:B------:R-:W-:Y:S05]  /*ce90*/  @P0 BRA `(.L_x_1064) ;  /* 0x0000000000980947 */ /* 0x000fea0003800000 */
[----:B------:R-:W-:-:S13]  /*cea0*/  ISETP.GT.AND P0, PT, R0, 0x1, PT ;  /* 0x000000010000780c */ /* 0x000fda0003f04270 */
[----:B------:R-:W-:Y:S05]  /*ceb0*/  @P0 BRA `(.L_x_1065) ;  /* 0x00000000003c0947 */ /* 0x000fea0003800000 */
[----:B------:R-:W-:-:S13]  /*cec0*/  ISETP.NE.AND P0, PT, R10, RZ, PT ;  /* 0x000000ff0a00720c */ /* 0x000fda0003f05270 */
[----:B------:R-:W-:Y:S05]  /*ced0*/  @!P0 BRA `(.L_x_1066) ;  /* 0x00000000001c8947 */ /* 0x000fea0003800000 */
[----:B------:R-:W-:-:S13]  /*cee0*/  ISETP.NE.AND P0, PT, R0, 0x1, PT ;  /* 0x000000010000780c */ /* 0x000fda0003f05270 */
[----:B------:R-:W-:Y:S05]  /*cef0*/  @P0 BRA `(.L_x_1067) ;  /* 0x0000000c003c0947 */ /* 0x000fea0003800000 */
[----:B------:R-:W-:Y:S02]  /*cf00*/  HADD2.F32 R3, -RZ, R3.H0_H0 ;  /* 0x20000003ff037230 */ /* 0x000fe40000004100 */
[----:B------:R-:W-:-:S04]  /*cf10*/  IMAD.MOV.U32 R2, RZ, RZ, R27 ;  /* 0x000000ffff027224 */ /* 0x000fc800078e001b */
[----:B------:R-:W0:Y:S02]  /*cf20*/  F2I.FTZ.TRUNC.NTZ R3, R3 ;  /* 0x0000000300037305 */ /* 0x000e24000021f100 */
[----:B0-----:R4:W-:Y:S01]  /*cf30*/  STG.E.U8 desc[UR36][R8.64], R3 ;  /* 0x0000000308007986 */ /* 0x0019e2000c101124 */
[----:B------:R-:W-:Y:S05]  /*cf40*/  BRA `(.L_x_1062) ;  /* 0x0000000c00d87947 */ /* 0x000fea0003800000 */
.L_x_1066:
[----:B------:R-:W-:-:S06]  /*cf50*/  HADD2.F32 R3, -RZ, R3.H0_H0 ;  /* 0x20000003ff037230 */ /* 0x000fcc0000004100 */
[----:B------:R-:W0:Y:S02]  /*cf60*/  F2I.S64.TRUNC R2, R3 ;  /* 0x0000000300027311 */ /* 0x000e24000020d900 */
[----:B0-----:R-:W-:Y:S02]  /*cf70*/  IMAD.MOV.U32 R5, RZ, RZ, R2 ;  /* 0x000000ffff057224 */ /* 0x001fe400078e0002 */
[----:B------:R-:W-:-:S03]  /*cf80*/  IMAD.MOV.U32 R2, RZ, RZ, R27 ;  /* 0x000000ffff027224 */ /* 0x000fc600078e001b */
[----:B------:R3:W-:Y:S01]  /*cf90*/  STG.E.U8 desc[UR36][R8.64], R5 ;  /* 0x0000000508007986 */ /* 0x0007e2000c101124 */
[----:B------:R-:W-:Y:S05]  /*cfa0*/  BRA `(.L_x_1062) ;  /* 0x0000000c00c07947 */ /* 0x000fea0003800000 */
.L_x_1065:
[----:B------:R-:W-:-:S13]  /*cfb0*/  ISETP.NE.AND P0, PT, R0, 0x2, PT ;  /* 0x000000020000780c */ /* 0x000fda0003f05270 */
[----:B------:R-:W-:Y:S05]  /*cfc0*/  @!P0 BRA `(.L_x_1068) ;  /* 0x0000000000388947 */ /* 0x000fea0003800000 */
[----:B------:R-:W-:-:S13]  /*cfd0*/  ISETP.NE.AND P0, PT, R0, 0x3, PT ;  /* 0x000000030000780c */ /* 0x000fda0003f05270 */
[----:B------:R-:W-:Y:S05]  /*cfe0*/  @!P0 BRA `(.L_x_1069) ;  /* 0x00000000001c8947 */ /* 0x000fea0003800000 */
[----:B------:R-:W-:-:S13]  /*cff0*/  ISETP.NE.AND P0, PT, R0, 0x4, PT ;  /* 0x000000040000780c */ /* 0x000fda0003f05270 */
[----:B------:R-:W-:Y:S05]  /*d000*/  @P0 BRA `(.L_x_1067) ;  /* 0x0000000800f80947 */ /* 0x000fea0003800000 */
[----:B------:R-:W-:Y:S02]  /*d010*/  HADD2.F32 R4, -RZ, R3.H0_H0 ;  /* 0x20000003ff047230 */ /* 0x000fe40000004100 */
[----:B------:R-:W-:-:S04]  /*d020*/  IMAD.MOV.U32 R2, RZ, RZ, R27 ;  /* 0x000000ffff027224 */ /* 0x000fc800078e001b */
[----:B------:R-:W0:Y:S02]  /*d030*/  F2I.S64.TRUNC R4, R4 ;  /* 0x0000000400047311 */ /* 0x000e24000020d900 */
[----:B0-----:R0:W-:Y:S01]  /*d040*/  STG.E.64 desc[UR36][R8.64], R4 ;  /* 0x0000000408007986 */ /* 0x0011e2000c101b24 */
[----:B------:R-:W-:Y:S05]  /*d050*/  BRA `(.L_x_1062) ;  /* 0x0000000c00947947 */ /* 0x000fea0003800000 */
.L_x_1069:
[----:B------:R-:W-:Y:S02]  /*d060*/  HADD2.F32 R3, -RZ, R3.H0_H0 ;  /* 0x20000003ff037230 */ /* 0x000fe40000004100 */
[----:B------:R-:W-:-:S04]  /*d070*/  IMAD.MOV.U32 R2, RZ, RZ, R27 ;  /* 0x000000ffff027224 */ /* 0x000fc800078e001b */
[----:B------:R-:W0:Y:S02]  /*d080*/  F2I.FTZ.TRUNC.NTZ R3, R3 ;  /* 0x0000000300037305 */ /* 0x000e24000021f100 */
[----:B0-----:R1:W-:Y:S01]  /*d090*/  STG.E desc[UR36][R8.64], R3 ;  /* 0x0000000308007986 */ /* 0x0013e2000c101924 */
[----:B------:R-:W-:Y:S05]  /*d0a0*/  BRA `(.L_x_1062) ;  /* 0x0000000c00807947 */ /* 0x000fea0003800000 */
.L_x_1068:
[----:B------:R-:W-:Y:S02]  /*d0b0*/  HADD2.F32 R3, -RZ, R3.H0_H0 ;  /* 0x20000003ff037230 */ /* 0x000fe40000004100 */
[----:B------:R-:W-:-:S04]  /*d0c0*/  IMAD.MOV.U32 R2, RZ, RZ, R27 ;  /* 0x000000ffff027224 */ /* 0x000fc800078e001b */
[----:B------:R-:W0:Y:S02]  /*d0d0*/  F2I.FTZ.TRUNC.NTZ R3, R3 ;  /* 0x0000000300037305 */ /* 0x000e24000021f100 */
[----:B0-----:R2:W-:Y:S01]  /*d0e0*/  STG.E.U16 desc[UR36][R8.64], R3 ;  /* 0x0000000308007986 */ /* 0x0015e2000c101524 */
[----:B------:R-:W-:Y:S05]  /*d0f0*/  BRA `(.L_x_1062) ;  /* 0x0000000c006c7947 */ /* 0x000fea0003800000 */
.L_x_1064:
[----:B------:R-:W-:-:S13]  /*d100*/  ISETP.GT.AND P0, PT, R0, 0x6, PT ;  /* 0x000000060000780c */ /* 0x000fda0003f04270 */
[----:B------:R-:W-:Y:S05]  /*d110*/  @P0 BRA `(.L_x_1070) ;  /* 0x00000000002c0947 */ /* 0x000fea0003800000 */
[----:B------:R-:W-:-:S13]  /*d120*/  ISETP.NE.AND P0, PT, R0, 0x5, PT ;  /* 0x000000050000780c */ /* 0x000fda0003f05270 */
[----:B------:R-:W-:Y:S05]  /*d130*/  @!P0 BRA `(.L_x_1071) ;  /* 0x0000000000188947 */ /* 0x000fea0003800000 */
[----:B------:R-:W-:-:S13]  /*d140*/  ISETP.NE.AND P0, PT, R0, 0x6, PT ;  /* 0x000000060000780c */ /* 0x000fda0003f05270 */
[----:B------:R-:W-:Y:S05]  /*d150*/  @P0 BRA `(.L_x_1067) ;  /* 0x0000000800a40947 */ /* 0x000fea0003800000 */
[----:B------:R-:W-:Y:S02]  /*d160*/  HADD2.F32 R3, -RZ, R3.H0_H0 ;  /* 0x20000003ff037230 */ /* 0x000fe40000004100 */
[----:B------:R-:W-:-:S03]  /*d170*/  IMAD.MOV.U32 R2, RZ, RZ, R27 ;  /* 0x000000ffff027224 */ /* 0x000fc600078e001b */
[----:B------:R0:W-:Y:S01]  /*d180*/  STG.E desc[UR36][R8.64], R3 ;  /* 0x0000000308007986 */ /* 0x0001e2000c101924 */
[----:B------:R-:W-:Y:S05]  /*d190*/  BRA `(.L_x_1062) ;  /* 0x0000000c00447947 */ /* 0x000fea0003800000 */
.L_x_1071:
[----:B------:R0:W-:Y:S01]  /*d1a0*/  STG.E.U16 desc[UR36][R8.64], R3 ;  /* 0x0000000308007986 */ /* 0x0001e2000c101524 */
[----:B------:R-:W-:Y:S01]  /*d1b0*/  IMAD.MOV.U32 R2, RZ, RZ, R27 ;  /* 0x000000ffff027224 */ /* 0x000fe200078e001b */
[----:B------:R-:W-:Y:S06]  /*d1c0*/  BRA `(.L_x_1062) ;  /* 0x0000000c00387947 */ /* 0x000fec0003800000 */
.L_x_1070:
[----:B------:R-:W-:-:S13]  /*d1d0*/  ISETP.NE.AND P0, PT, R0, 0x7, PT ;  /* 0x000000070000780c */ /* 0x000fda0003f05270 */
[----:B------:R-:W-:Y:S05]  /*d1e0*/  @!P0 BRA `(.L_x_1072) ;  /* 0x00000000003c8947 */ /* 0x000fea0003800000 */
[----:B------:R-:W-:-:S13]  /*d1f0*/  ISETP.NE.AND P0, PT, R0, 0x8, PT ;  /* 0x000000080000780c */ /* 0x000fda0003f05270 */
[----:B------:R-:W-:Y:S05]  /*d200*/  @!P0 BRA `(.L_x_1073) ;  /* 0x00000000001c8947 */ /* 0x000fea0003800000 */
[----:B------:R-:W-:-:S13]  /*d210*/  ISETP.NE.AND P0, PT, R0, 0x9, PT ;  /* 0x000000090000780c */ /* 0x000fda0003f05270 */
[----:B------:R-:W-:Y:S05]  /*d220*/  @P0 BRA `(.L_x_1067) ;  /* 0x0000000800700947 */ /* 0x000fea0003800000 */
[----:B------:R-:W-:Y:S02]  /*d230*/  HADD2.F32 R4, -RZ, R3.H0_H0 ;  /* 0x20000003ff047230 */ /* 0x000fe40000004100 */
[----:B------:R-:W-:Y:S02]  /*d240*/  IMAD.MOV.U32 R5, RZ, RZ, RZ ;  /* 0x000000ffff057224 */ /* 0x000fe400078e00ff */
[----:B------:R-:W-:-:S03]  /*d250*/  IMAD.MOV.U32 R2, RZ, RZ, R27 ;  /* 0x000000ffff027224 */ /* 0x000fc600078e001b */
[----:B------:R0:W-:Y:S01]  /*d260*/  STG.E.64 desc[UR36][R8.64], R4 ;  /* 0x0000000408007986 */ /* 0x0001e2000c101b24 */
[----:B------:R-:W-:Y:S05]  /*d270*/  BRA `(.L_x_1062) ;  /* 0x0000000c000c7947 */ /* 0x000fea0003800000 */
.L_x_1073:
[----:B------:R-:W-:Y:S02]  /*d280*/  HADD2.F32 R0, -RZ, R3.H0_H0 ;  /* 0x20000003ff007230 */ /* 0x000fe40000004100 */
[----:B------:R-:W-:-:S03]  /*d290*/  IMAD.MOV.U32 R2, RZ, RZ, R27 ;  /* 0x000000ffff027224 */ /* 0x000fc600078e001b */
[----:B------:R-:W-:-:S04]  /*d2a0*/  F2FP.F16.F32.PACK_AB R0, RZ, R0 ;  /* 0x00000000ff00723e */ /* 0x000fc800000000ff */
[----:B------:R-:W-:-:S05]  /*d2b0*/  PRMT R0, R0, 0x5410, RZ ;  /* 0x0000541000007816 */ /* 0x000fca00000000ff */
[----:B------:R0:W-:Y:S01]  /*d2c0*/  STG.E desc[UR36][R8.64], R0 ;  /* 0x0000000008007986 */ /* 0x0001e2000c101924 */
[----:B------:R-:W-:Y:S05]  /*d2d0*/  BRA `(.L_x_1062) ;  /* 0x0000000800f47947 */ /* 0x000fea0003800000 */
.L_x_1072:
[----:B------:R-:W-:Y:S02]  /*d2e0*/  HADD2.F32 R4, -RZ, R3.H0_H0 ;  /* 0x20000003ff047230 */ /* 0x000fe40000004100 */
[----:B------:R-:W-:-:S03]  /*d2f0*/  IMAD.MOV.U32 R2, RZ, RZ, R27 ;  /* 0x000000ffff027224 */ /* 0x000fc600078e001b */
[----:B------:R-:W-:-:S06]  /*d300*/  FMUL.FTZ R4, R4, 1 ;  /* 0x3f80000004047820 */ /* 0x000fcc0000410000 */
[----:B------:R-:W0:Y:S02]  /*d310*/  F2F.F64.F32 R4, R4 ;  /* 0x0000000400047310 */ /* 0x000e240000201800 */
[----:B0-----:R0:W-:Y:S01]  /*d320*/  STG.E.64 desc[UR36][R8.64], R4 ;  /* 0x0000000408007986 */ /* 0x0011e2000c101b24 */
[----:B------:R-:W-:Y:S05]  /*d330*/  BRA `(.L_x_1062) ;  /* 0x0000000800dc7947 */ /* 0x000fea0003800000 */
.L_x_1063:
[----:B------:R-:W-:-:S13]  /*d340*/  ISETP.GT.AND P0, PT, R0, 0x18, PT ;  /* 0x000000180000780c */ /* 0x000fda0003f04270 */
[----:B------:R-:W-:Y:S05]  /*d350*/  @P0 BRA `(.L_x_1074) ;  /* 0x0000000400100947 */ /* 0x000fea0003800000 */
        /* <DEDUP_REMOVED lines=8> */
[----:B------:R-:W-:-:S04]  /*d3e0*/  FSETP.NEU.FTZ.AND P0, PT, R3, RZ, PT ;  /* 0x000000ff0300720b */ /* 0x000fc80003f1d000 */
[----:B------:R-:W-:-:S05]  /*d3f0*/  SEL R3, RZ, 0x1, !P0 ;  /* 0x00000001ff037807 */ /* 0x000fca0004000000 */
[----:B------:R0:W-:Y:S01]  /*d400*/  STG.E.U8 desc[UR36][R8.64], R3 ;  /* 0x0000000308007986 */ /* 0x0001e2000c101124 */
[----:B------:R-:W-:Y:S05]  /*d410*/  BRA `(.L_x_1062) ;  /* 0x0000000800a47947 */ /* 0x000fea0003800000 */
.L_x_1076:
[----:B------:R-:W-:Y:S01]  /*d420*/  HADD2.F32 R3, -RZ, R3.H0_H0 ;  /* 0x20000003ff037230 */ /* 0x000fe20000004100 */
[----:B------:R-:W-:Y:S01]  /*d430*/  CS2R R6, SRZ ;  /* 0x0000000000067805 */ /* 0x000fe2000001ff00 */
[----:B------:R-:W-:-:S03]  /*d440*/  IMAD.MOV.U32 R2, RZ, RZ, R27 ;  /* 0x000000ffff027224 */ /* 0x000fc600078e001b */
[----:B------:R-:W-:-:S04]  /*d450*/  FMUL.FTZ R3, R3, 1 ;  /* 0x3f80000003037820 */ /* 0x000fc80000410000 */
[----:B------:R-:W0:Y:S02]  /*d460*/  F2F.F64.F32 R4, R3 ;  /* 0x0000000300047310 */ /* 0x000e240000201800 */
[----:B0-----:R0:W-:Y:S01]  /*d470*/  STG.E.128 desc[UR36][R8.64], R4 ;  /* 0x0000000408007986 */ /* 0x0011e2000c101d24 */
[----:B------:R-:W-:Y:S05]  /*d480*/  BRA `(.L_x_1062) ;  /* 0x0000000800887947 */ /* 0x000fea0003800000 */
.L_x_1075:
[----:B------:R-:W-:-:S13]  /*d490*/  ISETP.NE.AND P0, PT, R0, 0xf, PT ;  /* 0x0000000f0000780c */ /* 0x000fda0003f05270 */
[----:B------:R-:W-:Y:S05]  /*d4a0*/  @!P0 BRA `(.L_x_1077) ;  /* 0x0000000000a88947 */ /* 0x000fea0003800000 */
[----:B------:R-:W-:-:S13]  /*d4b0*/  ISETP.NE.AND P0, PT, R0, 0x17, PT ;  /* 0x000000170000780c */ /* 0x000fda0003f05270 */
[----:B------:R-:W-:Y:S05]  /*d4c0*/  @!P0 BRA `(.L_x_1078) ;  /* 0x0000000000508947 */ /* 0x000fea0003800000 */
[----:B------:R-:W-:-:S13]  /*d4d0*/  ISETP.NE.AND P0, PT, R0, 0x18, PT ;  /* 0x000000180000780c */ /* 0x000fda0003f05270 */
[----:B------:R-:W-:Y:S05]  /*d4e0*/  @P0 BRA `(.L_x_1067) ;  /* 0x0000000400c00947 */ /* 0x000fea0003800000 */
        /* <DEDUP_REMOVED lines=13> */
.L_x_1080:
[----:B------:R-:W-:Y:S05]  /*d5c0*/  BSYNC.RECONVERGENT B0 ;  /* 0x0000000000007941 */ /* 0x000fea0003800200 */
.L_x_1079:
[----:B------:R-:W-:Y:S01]  /*d5d0*/  LOP3.LUT R3, R0, 0x80, R3, 0xf8, !PT ;  /* 0x0000008000037812 */ /* 0x000fe200078ef803 */
[----:B------:R-:W-:-:S04]  /*d5e0*/  IMAD.MOV.U32 R2, RZ, RZ, R27 ;  /* 0x000000ffff027224 */ /* 0x000fc800078e001b */
[----:B------:R0:W-:Y:S01]  /*d5f0*/  STG.E.U8 desc[UR36][R8.64], R3 ;  /* 0x0000000308007986 */ /* 0x0001e2000c101124 */
[----:B------:R-:W-:Y:S05]  /*d600*/  BRA `(.L_x_1062) ;  /* 0x0000000800287947 */ /* 0x000fea0003800000 */
.L_x_1078:
        /* <DEDUP_REMOVED lines=15> */
.L_x_1082:
[----:B------:R-:W-:Y:S05]  /*d700*/  BSYNC.RECONVERGENT B0 ;  /* 0x0000000000007941 */ /* 0x000fea0003800200 */
.L_x_1081:
[----:B------:R-:W-:Y:S01]  /*d710*/  LOP3.LUT R3, R0, 0x80, R3, 0xf8, !PT ;  /* 0x0000008000037812 */ /* 0x000fe200078ef803 */
[----:B------:R-:W-:-:S04]  /*d720*/  IMAD.MOV.U32 R2, RZ, RZ, R27 ;  /* 0x000000ffff027224 */ /* 0x000fc800078e001b */
[----:B------:R0:W-:Y:S01]  /*d730*/  STG.E.U8 desc[UR36][R8.64], R3 ;  /* 0x0000000308007986 */ /* 0x0001e2000c101124 */
[----:B------:R-:W-:Y:S05]  /*d740*/  BRA `(.L_x_1062) ;  /* 0x0000000400d87947 */ /* 0x000fea0003800000 */
.L_x_1077:
[----:B------:R-:W-:Y:S02]  /*d750*/  HADD2.F32 R0, -RZ, R3.H0_H0 ;  /* 0x20000003ff007230 */ /* 0x000fe40000004100 */
[----:B------:R-:W-:-:S03]  /*d760*/  IMAD.MOV.U32 R2, RZ, RZ, R27 ;  /* 0x000000ffff027224 */ /* 0x000fc600078e001b */
[----:B------:R-:W-:-:S05]  /*d770*/  F2FP.BF16.F32.PACK_AB R0, RZ, R0 ;  /* 0x00000000ff00723e */ /* 0x000fca00000010ff */
[----:B------:R0:W-:Y:S01]  /*d780*/  STG.E.U16 desc[UR36][R8.64], R0 ;  /* 0x0000000008007986 */ /* 0x0001e2000c101524 */
[----:B------:R-:W-:Y:S05]  /*d790*/  BRA `(.L_x_1062) ;  /* 0x0000000400c47947 */ /* 0x000fea0003800000 */
.L_x_1074:
[----:B------:R-:W-:-:S13]  /*d7a0*/  ISETP.GT.AND P0, PT, R0, 0x1b, PT ;  /* 0x0000001b0000780c */ /* 0x000fda0003f04270 */
[----:B------:R-:W-:Y:S05]  /*d7b0*/  @P0 BRA `(.L_x_1083) ;  /* 0x0000000000f40947 */ /* 0x000fea0003800000 */
        /* <DEDUP_REMOVED lines=8> */
[----:B------:R-:W0:Y:S02]  /*d840*/  F2I.FTZ.U32.TRUNC.NTZ R3, R3 ;  /* 0x0000000300037305 */ /* 0x000e24000021f000 */
[----:B0-----:R0:W-:Y:S01]  /*d850*/  STG.E.U16 desc[UR36][R8.64], R3 ;  /* 0x0000000308007986 */ /* 0x0011e2000c101524 */
[----:B------:R-:W-:Y:S05]  /*d860*/  BRA `(.L_x_1062) ;  /* 0x0000000400907947 */ /* 0x000fea0003800000 */
.L_x_1085:
        /* <DEDUP_REMOVED lines=8> */
[----:B------:R-:W-:Y:S01]  /*d8f0*/  FADD.FTZ R0, R0, 8192 ;  /* 0x4600000000007421 */ /* 0x000fe20000010000 */
[----:B------:R-:W-:-:S04]  /*d900*/  PRMT R4, RZ, 0x7610, R4 ;  /* 0x00007610ff047816 */ /* 0x000fc80000000004 */
[----:B------:R-:W-:-:S13]  /*d910*/  LOP3.LUT P0, R0, R0, 0xff, RZ, 0xc0, !PT ;  /* 0x000000ff00007812 */ /* 0x000fda000780c0ff */
[----:B------:R-:W-:Y:S05]  /*d920*/  @!P0 BRA `(.L_x_1087) ;  /* 0x0000000000248947 */ /* 0x000fea0003800000 */
[----:B------:R-:W-:Y:S05]  /*d930*/  BRA `(.L_x_1089) ;  /* 0x0000000000147947 */ /* 0x000fea0003800000 */
.L_x_1088:
[----:B------:R-:W-:-:S04]  /*d940*/  SHF.R.U32.HI R0, RZ, 0x14, R3 ;  /* 0x00000014ff007819 */ /* 0x000fc80000011603 */
[----:B------:R-:W-:-:S04]  /*d950*/  LOP3.LUT R0, R0, 0x1, RZ, 0xc0, !PT ;  /* 0x0000000100007812 */ /* 0x000fc800078ec0ff */
[----:B------:R-:W-:-:S04]  /*d960*/  IADD3 R0, PT, PT, R3, 0x487ffff, R0 ;  /* 0x0487ffff03007810 */ /* 0x000fc80007ffe000 */
[----:B------:R-:W-:-:S04]  /*d970*/  SHF.R.U32.HI R0, RZ, 0x14, R0 ;  /* 0x00000014ff007819 */ /* 0x000fc80000011600 */
[----:B------:R-:W-:-:S07]  /*d980*/  LOP3.LUT R0, R0, 0xff, RZ, 0xc0, !PT ;  /* 0x000000ff00007812 */ /* 0x000fce00078ec0ff */
.L_x_1089:
[----:B------:R-:W-:-:S04]  /*d990*/  SHF.R.U32.HI R3, RZ, 0x18, R3 ;  /* 0x00000018ff037819 */ /* 0x000fc80000011603 */
[----:B------:R-:W-:-:S04]  /*d9a0*/  LOP3.LUT R0, R0, 0x80, R3, 0xf8, !PT ;  /* 0x0000008000007812 */ /* 0x000fc800078ef803 */
[----:B------:R-:W-:-:S07]  /*d9b0*/  PRMT R4, R0, 0x7610, R4 ;  /* 0x0000761000047816 */ /* 0x000fce0000000004 */
.L_x_1087:
[----:B------:R-:W-:Y:S05]  /*d9c0*/  BSYNC.RECONVERGENT B0 ;  /* 0x0000000000007941 */ /* 0x000fea0003800200 */
.L_x_1086:
[----:B------:R0:W-:Y:S01]  /*d9d0*/  STG.E.U8 desc[UR36][R8.64], R4 ;  /* 0x0000000408007986 */ /* 0x0001e2000c101124 */
[----:B------:R-:W-:Y:S01]  /*d9e0*/  IMAD.MOV.U32 R2, RZ, RZ, R27 ;  /* 0x000000ffff027224 */ /* 0x000fe200078e001b */
[----:B------:R-:W-:Y:S06]  /*d9f0*/  BRA `(.L_x_1062) ;  /* 0x00000004002c7947 */ /* 0x000fec0003800000 */
.L_x_1084:
        /* <DEDUP_REMOVED lines=13> */
.L_x_1092:
[----:B------:R-:W-:-:S04]  /*dad0*/  SHF.R.U32.HI R0, RZ, 0x15, R3 ;  /* 0x00000015ff007819 */ /* 0x000fc80000011603 */
[----:B------:R-:W-:-:S04]  /*dae0*/  LOP3.LUT R0, R0, 0x1, RZ, 0xc0, !PT ;  /* 0x0000000100007812 */ /* 0x000fc800078ec0ff */
[----:B------:R-:W-:-:S04]  /*daf0*/  IADD3 R0, PT, PT, R3, 0x88fffff, R0 ;  /* 0x088fffff03007810 */ /* 0x000fc80007ffe000 */
[----:B------:R-:W-:-:S04]  /*db00*/  SHF.R.U32.HI R0, RZ, 0x15, R0 ;  /* 0x00000015ff007819 */ /* 0x000fc80000011600 */
[----:B------:R-:W-:-:S07]  /*db10*/  LOP3.LUT R0, R0, 0xff, RZ, 0xc0, !PT ;  /* 0x000000ff00007812 */ /* 0x000fce00078ec0ff */
.L_x_1093:
[----:B------:R-:W-:-:S04]  /*db20*/  SHF.R.U32.HI R3, RZ, 0x18, R3 ;  /* 0x00000018ff037819 */ /* 0x000fc80000011603 */
[----:B------:R-:W-:-:S04]  /*db30*/  LOP3.LUT R0, R0, 0x80, R3, 0xf8, !PT ;  /* 0x0000008000007812 */ /* 0x000fc800078ef803 */
[----:B------:R-:W-:-:S07]  /*db40*/  PRMT R4, R0, 0x7610, R4 ;  /* 0x0000761000047816 */ /* 0x000fce0000000004 */
.L_x_1091:
[----:B------:R-:W-:Y:S05]  /*db50*/  BSYNC.RECONVERGENT B0 ;  /* 0x0000000000007941 */ /* 0x000fea0003800200 */
.L_x_1090:
[----:B------:R0:W-:Y:S01]  /*db60*/  STG.E.U8 desc[UR36][R8.64], R4 ;  /* 0x0000000408007986 */ /* 0x0001e2000c101124 */
[----:B------:R-:W-:Y:S01]  /*db70*/  IMAD.MOV.U32 R2, RZ, RZ, R27 ;  /* 0x000000ffff027224 */ /* 0x000fe200078e001b */
[----:B------:R-:W-:Y:S06]  /*db80*/  BRA `(.L_x_1062) ;  /* 0x0000000000c87947 */ /* 0x000fec0003800000 */
.L_x_1083:
[----:B------:R-:W-:-:S13]  /*db90*/  ISETP.NE.AND P0, PT, R0, 0x1c, PT ;  /* 0x0000001c0000780c */ /* 0x000fda0003f05270 */
[----:B------:R-:W-:Y:S05]  /*dba0*/  @!P0 BRA `(.L_x_1094) ;  /* 0x0000000000b08947 */ /* 0x000fea0003800000 */
[----:B------:R-:W-:-:S13]  /*dbb0*/  ISETP.NE.AND P0, PT, R0, 0x1d, PT ;  /* 0x0000001d0000780c */ /* 0x000fda0003f05270 */
[----:B------:R-:W-:Y:S05]  /*dbc0*/  @!P0 BRA `(.L_x_1095) ;  /* 0x0000000000948947 */ /* 0x000fea0003800000 */
[----:B------:R-:W-:-:S13]  /*dbd0*/  ISETP.NE.AND P0, PT, R0, 0x2c, PT ;  /* 0x0000002c0000780c */ /* 0x000fda0003f05270 */
[----:B------:R-:W-:Y:S05]  /*dbe0*/  @!P0 BRA `(.L_x_1096) ;  /* 0x0000000000488947 */ /* 0x000fea0003800000 */
.L_x_1067:
        /* <DEDUP_REMOVED lines=16> */
.L_x_1097:
[----:B------:R-:W-:Y:S01]  /*dcf0*/  IMAD.MOV.U32 R2, RZ, RZ, R27 ;  /* 0x000000ffff027224 */ /* 0x000fe200078e001b */
[----:B------:R-:W-:Y:S06]  /*dd00*/  BRA `(.L_x_1062) ;  /* 0x0000000000687947 */ /* 0x000fec0003800000 */
.L_x_1096:
[----:B------:R-:W-:-:S05]  /*dd10*/  HADD2.F32 R3, -RZ, R3.H0_H0 ;  /* 0x20000003ff037230 */ /* 0x000fca0000004100 */
[----:B------:R-:W-:-:S04]  /*dd20*/  SHF.R.U32.HI R4, RZ, 0x17, R3 ;  /* 0x00000017ff047819 */ /* 0x000fc80000011603 */
[----:B------:R-:W-:-:S04]  /*dd30*/  LOP3.LUT R2, R4, 0xff, RZ, 0xc0, !PT ;  /* 0x000000ff04027812 */ /* 0x000fc800078ec0ff */
[----:B------:R-:W-:-:S13]  /*dd40*/  ISETP.NE.AND P2, PT, R2, 0xff, PT ;  /* 0x000000ff0200780c */ /* 0x000fda0003f45270 */
[--C-:B------:R-:W-:Y:S02]  /*dd50*/  @P2 SHF.R.U32.HI R0, RZ, 0x16, R3.reuse ;  /* 0x00000016ff002819 */ /* 0x100fe40000011603 */
[----:B------:R-:W-:Y:S01]  /*dd60*/  @P2 LOP3.LUT P0, RZ, R2, 0x3fffff, R3, 0xf8, !PT ;  /* 0x003fffff02ff2812 */ /* 0x000fe2000780f803 */
[----:B------:R-:W-:Y:S01]  /*dd70*/  IMAD.MOV.U32 R3, RZ, RZ, 0xff ;  /* 0x000000ffff037424 */ /* 0x000fe200078e00ff */
[----:B------:R-:W-:Y:S01]  /*dd80*/  @P2 LOP3.LUT R0, R0, 0x1, RZ, 0xc0, !PT ;  /* 0x0000000100002812 */ /* 0x000fe200078ec0ff */
[----:B------:R-:W-:-:S03]  /*dd90*/  IMAD.MOV.U32 R2, RZ, RZ, R27 ;  /* 0x000000ffff027224 */ /* 0x000fc600078e001b */
        /* <DEDUP_REMOVED lines=8> */
.L_x_1095:
[----:B------:R-:W-:Y:S02]  /*de20*/  HADD2.F32 R4, -RZ, R3.H0_H0 ;  /* 0x20000003ff047230 */ /* 0x000fe40000004100 */
[----:B------:R-:W-:-:S04]  /*de30*/  IMAD.MOV.U32 R2, RZ, RZ, R27 ;  /* 0x000000ffff027224 */ /* 0x000fc800078e001b */
[----:B------:R-:W0:Y:S02]  /*de40*/  F2I.U64.TRUNC R4, R4 ;  /* 0x0000000400047311 */ /* 0x000e24000020d800 */
[----:B0-----:R0:W-:Y:S01]  /*de50*/  STG.E.64 desc[UR36][R8.64], R4 ;  /* 0x0000000408007986 */ /* 0x0011e2000c101b24 */
[----:B------:R-:W-:Y:S05]  /*de60*/  BRA `(.L_x_1062) ;  /* 0x0000000000107947 */ /* 0x000fea0003800000 */
.L_x_1094:
[----:B------:R-:W-:Y:S02]  /*de70*/  HADD2.F32 R3, -RZ, R3.H0_H0 ;  /* 0x20000003ff037230 */ /* 0x000fe40000004100 */
[----:B------:R-:W-:-:S04]  /*de80*/  IMAD.MOV.U32 R2, RZ, RZ, R27 ;  /* 0x000000ffff027224 */ /* 0x000fc800078e001b */
[----:B------:R-:W0:Y:S02]  /*de90*/  F2I.FTZ.U32.TRUNC.NTZ R3, R3 ;  /* 0x0000000300037305 */ /* 0x000e24000021f000 */
[----:B0-----:R0:W-:Y:S02]  /*dea0*/  STG.E desc[UR36][R8.64], R3 ;  /* 0x0000000308007986 */ /* 0x0011e4000c101924 */
.L_x_1062:
[----:B------:R-:W-:Y:S05]  /*deb0*/  BSYNC.RECONVERGENT B6 ;  /* 0x0000000000067941 */ /* 0x000fea0003800200 */
.L_x_1061:
[----:B-----5:R-:W1:Y:S01]  /*dec0*/  S2R R24, SR_CTAID.X ;  /* 0x0000000000187919 */ /* 0x020e620000002500 */
[----:B------:R-:W1:Y:S01]  /*ded0*/  LDC R22, c[0x0][0x380] ;  /* 0x0000e000ff167b82 */ /* 0x000e620000000800 */
[----:B------:R-:W-:Y:S01]  /*dee0*/  BSSY.RECONVERGENT B6, `(.L_x_1098) ;  /* 0x00001f3000067945 */ /* 0x000fe20003800200 */
[----:B-1----:R-:W-:-:S05]  /*def0*/  IMAD R22, R24, -0x200, R22 ;  /* 0xfffffe0018167824 */ /* 0x002fca00078e0216 */
[----:B------:R-:W-:-:S13]  /*df00*/  ISETP.GE.AND P0, PT, R2, R22, PT ;  /* 0x000000160200720c */ /* 0x000fda0003f06270 */
[----:B------:R-:W-:Y:S05]  /*df10*/  @P0 BRA `(.L_x_1099) ;  /* 0x0000001c00bc0947 */ /* 0x000fea0003800000 */
[----:B------:R-:W1:Y:S01]  /*df20*/  LDC.U8 R23, c[0x0][0x3cc] ;  /* 0x0000f300ff177b82 */ /* 0x000e620000000000 */
[----:B------:R-:W5:Y:S01]  /*df30*/  LDCU UR4, c[0x0][0x3d0] ;  /* 0x00007a00ff0477ac */ /* 0x000f620008000800 */
[----:B0-----:R-:W-:-:S06]  /*df40*/  IMAD R0, R24, 0x200, R2 ;  /* 0x0000020018007824 */ /* 0x001fcc00078e0202 */
[----:B--234-:R-:W0:Y:S01]  /*df50*/  LDC.64 R8, c[0x0][0x398] ;  /* 0x0000e600ff087b82 */ /* 0x01ce220000000a00 */
[----:B-----5:R-:W-:Y:S01]  /*df60*/  IMAD R3, R0, UR4, RZ ;  /* 0x0000000400037c24 */ /* 0x020fe2000f8e02ff */
[----:B-1----:R-:W-:-:S05]  /*df70*/  PRMT R4, R23, 0x9910, RZ ;  /* 0x0000991017047816 */ /* 0x002fca00000000ff */
[----:B------:R-:W-:Y:S01]  /*df80*/  IMAD.MOV.U32 R0, RZ, RZ, R4 ;  /* 0x000000ffff007224 */ /* 0x000fe200078e0004 */
[----:B0-----:R-:W-:-:S04]  /*df90*/  IADD3 R8, P0, PT, R3, R8, RZ ;  /* 0x0000000803087210 */ /* 0x001fc80007f1e0ff */
[----:B------:R-:W-:Y:S01]  /*dfa0*/  ISETP.GT.AND P1, PT, R0, 0x9, PT ;  /* 0x000000090000780c */ /* 0x000fe20003f24270 */
[----:B------:R-:W-:-:S12]  /*dfb0*/  IMAD.X R9, RZ, RZ, R9, P0 ;  /* 0x000000ffff097224 */ /* 0x000fd800000e0609 */
        /* <DEDUP_REMOVED lines=9> */
[----:B------:R-:W-:-:S04]  /*e050*/  HADD2.F32 R18, -RZ, R18.H0_H0 ;  /* 0x20000012ff127230 */ /* 0x000fc80000004100 */
[----:B------:R-:W0:Y:S02]  /*e060*/  F2I.FTZ.TRUNC.NTZ R3, R18 ;  /* 0x0000001200037305 */ /* 0x000e24000021f100 */
[----:B0-----:R0:W-:Y:S01]  /*e070*/  STG.E.U8 desc[UR36][R8.64], R3 ;  /* 0x0000000308007986 */ /* 0x0011e2000c101124 */
[----:B------:R-:W-:Y:S05]  /*e080*/  BRA `(.L_x_1105) ;  /* 0x0000000c007c7947 */ /* 0x000fea0003800000 */
.L_x_1103:
[----:B------:R-:W-:-:S06]  /*e090*/  HADD2.F32 R5, -RZ, R18.H0_H0 ;  /* 0x20000012ff057230 */ /* 0x000fcc0000004100 */
[----:B------:R-:W0:Y:S02]  /*e0a0*/  F2I.S64.TRUNC R4, R5 ;  /* 0x0000000500047311 */ /* 0x000e24000020d900 */
[----:B0-----:R0:W-:Y:S01]  /*e0b0*/  STG.E.U8 desc[UR36][R8.64], R4 ;  /* 0x0000000408007986 */ /* 0x0011e2000c101124 */
[----:B------:R-:W-:Y:S05]  /*e0c0*/  BRA `(.L_x_1105) ;  /* 0x0000000c006c7947 */ /* 0x000fea0003800000 */
.L_x_1102:
[----:B------:R-:W-:-:S13]  /*e0d0*/  ISETP.NE.AND P0, PT, R0, 0x2, PT ;  /* 0x000000020000780c */ /* 0x000fda0003f05270 */
[----:B------:R-:W-:Y:S05]  /*e0e0*/  @!P0 BRA `(.L_x_1106) ;  /* 0x0000000000308947 */ /* 0x000fea0003800000 */
[----:B------:R-:W-:-:S13]  /*e0f0*/  ISETP.NE.AND P0, PT, R0, 0x3, PT ;  /* 0x000000030000780c */ /* 0x000fda0003f05270 */
[----:B------:R-:W-:Y:S05]  /*e100*/  @!P0 BRA `(.L_x_1107) ;  /* 0x0000000000188947 */ /* 0x000fea0003800000 */
[----:B------:R-:W-:-:S13]  /*e110*/  ISETP.NE.AND P0, PT, R0, 0x4, PT ;  /* 0x000000040000780c */ /* 0x000fda0003f05270 */
[----:B------:R-:W-:Y:S05]  /*e120*/  @P0 BRA `(.L_x_1104) ;  /* 0x0000000800700947 */ /* 0x000fea0003800000 */
[----:B------:R-:W-:-:S06]  /*e130*/  HADD2.F32 R4, -RZ, R18.H0_H0 ;  /* 0x20000012ff047230 */ /* 0x000fcc0000004100 */
[----:B------:R-:W0:Y:S02]  /*e140*/  F2I.S64.TRUNC R4, R4 ;  /* 0x0000000400047311 */ /* 0x000e24000020d900 */
[----:B0-----:R0:W-:Y:S01]  /*e150*/  STG.E.64 desc[UR36][R8.64], R4 ;  /* 0x0000000408007986 */ /* 0x0011e2000c101b24 */
[----:B------:R-:W-:Y:S05]  /*e160*/  BRA `(.L_x_1105) ;  /* 0x0000000c00447947 */ /* 0x000fea0003800000 */
.L_x_1107:
[----:B------:R-:W-:-:S04]  /*e170*/  HADD2.F32 R18, -RZ, R18.H0_H0 ;  /* 0x20000012ff127230 */ /* 0x000fc80000004100 */
[----:B------:R-:W0:Y:S02]  /*e180*/  F2I.FTZ.TRUNC.NTZ R3, R18 ;  /* 0x0000001200037305 */ /* 0x000e24000021f100 */
[----:B0-----:R0:W-:Y:S01]  /*e190*/  STG.E desc[UR36][R8.64], R3 ;  /* 0x0000000308007986 */ /* 0x0011e2000c101924 */
[----:B------:R-:W-:Y:S05]  /*e1a0*/  BRA `(.L_x_1105) ;  /* 0x0000000c00347947 */ /* 0x000fea0003800000 */
.L_x_1106:
[----:B------:R-:W-:-:S04]  /*e1b0*/  HADD2.F32 R18, -RZ, R18.H0_H0 ;  /* 0x20000012ff127230 */ /* 0x000fc80000004100 */
[----:B------:R-:W0:Y:S02]  /*e1c0*/  F2I.FTZ.TRUNC.NTZ R3, R18 ;  /* 0x0000001200037305 */ /* 0x000e24000021f100 */
[----:B0-----:R0:W-:Y:S01]  /*e1d0*/  STG.E.U16 desc[UR36][R8.64], R3 ;  /* 0x0000000308007986 */ /* 0x0011e2000c101524 */
[----:B------:R-:W-:Y:S05]  /*e1e0*/  BRA `(.L_x_1105) ;  /* 0x0000000c00247947 */ /* 0x000fea0003800000 */
.L_x_1101:
[----:B------:R-:W-:-:S13]  /*e1f0*/  ISETP.GT.AND P0, PT, R0, 0x6, PT ;  /* 0x000000060000780c */ /* 0x000fda0003f04270 */
[----:B------:R-:W-:Y:S05]  /*e200*/  @P0 BRA `(.L_x_1108) ;  /* 0x0000000000240947 */ /* 0x000fea0003800000 */
[----:B------:R-:W-:-:S13]  /*e210*/  ISETP.NE.AND P0, PT, R0, 0x5, PT ;  /* 0x000000050000780c */ /* 0x000fda0003f05270 */
[----:B------:R-:W-:Y:S05]  /*e220*/  @!P0 BRA `(.L_x_1109) ;  /* 0x0000000000148947 */ /* 0x000fea0003800000 */
[----:B------:R-:W-:-:S13]  /*e230*/  ISETP.NE.AND P0, PT, R0, 0x6, PT ;  /* 0x000000060000780c */ /* 0x000fda0003f05270 */
[----:B------:R-:W-:Y:S05]  /*e240*/  @P0 BRA `(.L_x_1104) ;  /* 0x0000000800280947 */ /* 0x000fea0003800000 */
[----:B------:R-:W-:-:S05]  /*e250*/  HADD2.F32 R3, -RZ, R18.H0_H0 ;  /* 0x20000012ff037230 */ /* 0x000fca0000004100 */
[----:B------:R0:W-:Y:S01]  /*e260*/  STG.E desc[UR36][R8.64], R3 ;  /* 0x0000000308007986 */ /* 0x0001e2000c101924 */
[----:B------:R-:W-:Y:S05]  /*e270*/  BRA `(.L_x_1105) ;  /* 0x0000000c00007947 */ /* 0x000fea0003800000 */
.L_x_1109:
[----:B------:R0:W-:Y:S01]  /*e280*/  STG.E.U16 desc[UR36][R8.64], R18 ;  /* 0x0000001208007986 */ /* 0x0001e2000c101524 */
[----:B------:R-:W-:Y:S05]  /*e290*/  BRA `(.L_x_1105) ;  /* 0x0000000800f87947 */ /* 0x000fea0003800000 */
.L_x_1108:
[----:B------:R-:W-:-:S13]  /*e2a0*/  ISETP.NE.AND P0, PT, R0, 0x7, PT ;  /* 0x000000070000780c */ /* 0x000fda0003f05270 */
[----:B------:R-:W-:Y:S05]  /*e2b0*/  @!P0 BRA `(.L_x_1110) ;  /* 0x0000000000348947 */ /* 0x000fea0003800000 */
[----:B------:R-:W-:-:S13]  /*e2c0*/  ISETP.NE.AND P0, PT, R0, 0x8, PT ;  /* 0x000000080000780c */ /* 0x000fda0003f05270 */
[----:B------:R-:W-:Y:S05]  /*e2d0*/  @!P0 BRA `(.L_x_1111) ;  /* 0x0000000000188947 */ /* 0x000fea0003800000 */
[----:B------:R-:W-:-:S13]  /*e2e0*/  ISETP.NE.AND P0, PT, R0, 0x9, PT ;  /* 0x000000090000780c */ /* 0x000fda0003f05270 */
[----:B------:R-:W-:Y:S05]  /*e2f0*/  @P0 BRA `(.L_x_1104) ;  /* 0x0000000400fc0947 */ /* 0x000fea0003800000 */
[----:B------:R-:W-:Y:S02]  /*e300*/  HADD2.F32 R18, -RZ, R18.H0_H0 ;  /* 0x20000012ff127230 */ /* 0x000fe40000004100 */
[----:B------:R-:W-:-:S05]  /*e310*/  IMAD.MOV.U32 R19, RZ, RZ, RZ ;  /* 0x000000ffff137224 */ /* 0x000fca00078e00ff */
[----:B------:R0:W-:Y:S01]  /*e320*/  STG.E.64 desc[UR36][R8.64], R18 ;  /* 0x0000001208007986 */ /* 0x0001e2000c101b24 */
[----:B------:R-:W-:Y:S05]  /*e330*/  BRA `(.L_x_1105) ;  /* 0x0000000800d07947 */ /* 0x000fea0003800000 */
.L_x_1111:
[----:B------:R-:W-:-:S05]  /*e340*/  HADD2.F32 R0, -RZ, R18.H0_H0 ;  /* 0x20000012ff007230 */ /* 0x000fca0000004100 */
[----:B------:R-:W-:-:S04]  /*e350*/  F2FP.F16.F32.PACK_AB R0, RZ, R0 ;  /* 0x00000000ff00723e */ /* 0x000fc800000000ff */
[----:B------:R-:W-:-:S05]  /*e360*/  PRMT R0, R0, 0x5410, RZ ;  /* 0x0000541000007816 */ /* 0x000fca00000000ff */
[----:B------:R0:W-:Y:S01]  /*e370*/  STG.E desc[UR36][R8.64], R0 ;  /* 0x0000000008007986 */ /* 0x0001e2000c101924 */
[----:B------:R-:W-:Y:S05]  /*e380*/  BRA `(.L_x_1105) ;  /* 0x0000000800bc7947 */ /* 0x000fea0003800000 */
.L_x_1110:
[----:B------:R-:W-:-:S05]  /*e390*/  HADD2.F32 R4, -RZ, R18.H0_H0 ;  /* 0x20000012ff047230 */ /* 0x000fca0000004100 */
[----:B------:R-:W-:-:S06]  /*e3a0*/  FMUL.FTZ R4, R4, 1 ;  /* 0x3f80000004047820 */ /* 0x000fcc0000410000 */
[----:B------:R-:W0:Y:S02]  /*e3b0*/  F2F.F64.F32 R4, R4 ;  /* 0x0000000400047310 */ /* 0x000e240000201800 */
[----:B0-----:R0:W-:Y:S01]  /*e3c0*/  STG.E.64 desc[UR36][R8.64], R4 ;  /* 0x0000000408007986 */ /* 0x0011e2000c101b24 */
[----:B------:R-:W-:Y:S05]  /*e3d0*/  BRA `(.L_x_1105) ;  /* 0x0000000800a87947 */ /* 0x000fea0003800000 */
.L_x_1100:
[----:B------:R-:W-:-:S13]  /*e3e0*/  ISETP.GT.AND P0, PT, R0, 0x18, PT ;  /* 0x000000180000780c */ /* 0x000fda0003f04270 */
[----:B------:R-:W-:Y:S05]  /*e3f0*/  @!P0 BRA `(.L_x_1112) ;  /* 0x0000000400608947 */ /* 0x000fea0003800000 */
        /* <DEDUP_REMOVED lines=8> */
[----:B------:R-:W-:-:S06]  /*e480*/  HADD2.F32 R3, -RZ, R18.H0_H0 ;  /* 0x20000012ff037230 */ /* 0x000fcc0000004100 */
[----:B------:R-:W0:Y:S02]  /*e490*/  F2I.FTZ.U32.TRUNC.NTZ R3, R3 ;  /* 0x0000000300037305 */ /* 0x000e24000021f000 */
[----:B0-----:R0:W-:Y:S01]  /*e4a0*/  STG.E.U16 desc[UR36][R8.64], R3 ;  /* 0x0000000308007986 */ /* 0x0011e2000c101524 */
[----:B------:R-:W-:Y:S05]  /*e4b0*/  BRA `(.L_x_1105) ;  /* 0x0000000800707947 */ /* 0x000fea0003800000 */
.L_x_1115:
        /* <DEDUP_REMOVED lines=17> */
.L_x_1118:
[----:B------:R-:W-:-:S04]  /*e5d0*/  SHF.R.U32.HI R3, RZ, 0x18, R5 ;  /* 0x00000018ff037819 */ /* 0x000fc80000011605 */
[----:B------:R-:W-:-:S04]  /*e5e0*/  LOP3.LUT R0, R0, 0x80, R3, 0xf8, !PT ;  /* 0x0000008000007812 */ /* 0x000fc800078ef803 */
[----:B------:R-:W-:-:S07]  /*e5f0*/  PRMT R4, R0, 0x7610, R4 ;  /* 0x0000761000047816 */ /* 0x000fce0000000004 */
.L_x_1117:
[----:B------:R-:W-:Y:S05]  /*e600*/  BSYNC.RECONVERGENT B0 ;  /* 0x0000000000007941 */ /* 0x000fea0003800200 */
.L_x_1116:
[----:B------:R0:W-:Y:S01]  /*e610*/  STG.E.U8 desc[UR36][R8.64], R4 ;  /* 0x0000000408007986 */ /* 0x0001e2000c101124 */
[----:B------:R-:W-:Y:S05]  /*e620*/  BRA `(.L_x_1105) ;  /* 0x0000000800147947 */ /* 0x000fea0003800000 */
.L_x_1114:
        /* <DEDUP_REMOVED lines=17> */
.L_x_1121:
[----:B------:R-:W-:-:S04]  /*e740*/  SHF.R.U32.HI R3, RZ, 0x18, R5 ;  /* 0x00000018ff037819 */ /* 0x000fc80000011605 */
[----:B------:R-:W-:-:S04]  /*e750*/  LOP3.LUT R0, R0, 0x80, R3, 0xf8, !PT ;  /* 0x0000008000007812 */ /* 0x000fc800078ef803 */
[----:B------:R-:W-:-:S07]  /*e760*/  PRMT R4, R0, 0x7610, R4 ;  /* 0x0000761000047816 */ /* 0x000fce0000000004 */
.L_x_1120:
[----:B------:R-:W-:Y:S05]  /*e770*/  BSYNC.RECONVERGENT B0 ;  /* 0x0000000000007941 */ /* 0x000fea0003800200 */
.L_x_1119:
[----:B------:R0:W-:Y:S01]  /*e780*/  STG.E.U8 desc[UR36][R8.64], R4 ;  /* 0x0000000408007986 */ /* 0x0001e2000c101124 */
[----:B------:R-:W-:Y:S05]  /*e790*/  BRA `(.L_x_1105) ;  /* 0x0000000400b87947 */ /* 0x000fea0003800000 */
.L_x_1113:
[----:B------:R-:W-:-:S13]  /*e7a0*/  ISETP.NE.AND P0, PT, R0, 0x1c, PT ;  /* 0x0000001c0000780c */ /* 0x000fda0003f05270 */
[----:B------:R-:W-:Y:S05]  /*e7b0*/  @!P0 BRA `(.L_x_1122) ;  /* 0x0000000000608947 */ /* 0x000fea0003800000 */
[----:B------:R-:W-:-:S13]  /*e7c0*/  ISETP.NE.AND P0, PT, R0, 0x1d, PT ;  /* 0x0000001d0000780c */ /* 0x000fda0003f05270 */
[----:B------:R-:W-:Y:S05]  /*e7d0*/  @!P0 BRA `(.L_x_1123) ;  /* 0x0000000000488947 */ /* 0x000fea0003800000 */
[----:B------:R-:W-:-:S13]  /*e7e0*/  ISETP.NE.AND P0, PT, R0, 0x2c, PT ;  /* 0x0000002c0000780c */ /* 0x000fda0003f05270 */
[----:B------:R-:W-:Y:S05]  /*e7f0*/  @P0 BRA `(.L_x_1104) ;  /* 0x0000000000bc0947 */ /* 0x000fea0003800000 */
        /* <DEDUP_REMOVED lines=16> */
.L_x_1123:
[----:B------:R-:W-:-:S06]  /*e900*/  HADD2.F32 R4, -RZ, R18.H0_H0 ;  /* 0x20000012ff047230 */ /* 0x000fcc0000004100 */
[----:B------:R-:W0:Y:S02]  /*e910*/  F2I.U64.TRUNC R4, R4 ;  /* 0x0000000400047311 */ /* 0x000e24000020d800 */
[----:B0-----:R0:W-:Y:S01]  /*e920*/  STG.E.64 desc[UR36][R8.64], R4 ;  /* 0x0000000408007986 */ /* 0x0011e2000c101b24 */
[----:B------:R-:W-:Y:S05]  /*e930*/  BRA `(.L_x_1105) ;  /* 0x0000000400507947 */ /* 0x000fea0003800000 */
.L_x_1122:
[----:B------:R-:W-:-:S04]  /*e940*/  HADD2.F32 R18, -RZ, R18.H0_H0 ;  /* 0x20000012ff127230 */ /* 0x000fc80000004100 */
[----:B------:R-:W0:Y:S02]  /*e950*/  F2I.FTZ.U32.TRUNC.NTZ R3, R18 ;  /* 0x0000001200037305 */ /* 0x000e24000021f000 */
[----:B0-----:R0:W-:Y:S01]  /*e960*/  STG.E desc[UR36][R8.64], R3 ;  /* 0x0000000308007986 */ /* 0x0011e2000c101924 */
[----:B------:R-:W-:Y:S05]  /*e970*/  BRA `(.L_x_1105) ;  /* 0x0000000400407947 */ /* 0x000fea0003800000 */
.L_x_1112:
[----:B------:R-:W-:-:S13]  /*e980*/  ISETP.GT.AND P0, PT, R0, 0xe, PT ;  /* 0x0000000e0000780c */ /* 0x000fda0003f04270 */
[----:B------:R-:W-:Y:S05]  /*e990*/  @P0 BRA `(.L_x_1124) ;  /* 0x00000000003c0947 */ /* 0x000fea0003800000 */
[----:B------:R-:W-:-:S13]  /*e9a0*/  ISETP.NE.AND P0, PT, R0, 0xa, PT ;  /* 0x0000000a0000780c */ /* 0x000fda0003f05270 */
[----:B------:R-:W-:Y:S05]  /*e9b0*/  @!P0 BRA `(.L_x_1125) ;  /* 0x00000000001c8947 */ /* 0x000fea0003800000 */
[----:B------:R-:W-:-:S13]  /*e9c0*/  ISETP.NE.AND P0, PT, R0, 0xb, PT ;  /* 0x0000000b0000780c */ /* 0x000fda0003f05270 */
[----:B------:R-:W-:Y:S05]  /*e9d0*/  @P0 BRA `(.L_x_1104) ;  /* 0x0000000000440947 */ /* 0x000fea0003800000 */
[----:B------:R-:W-:-:S05]  /*e9e0*/  HADD2.F32 R18, -RZ, R18.H0_H0 ;  /* 0x20000012ff127230 */ /* 0x000fca0000004100 */
[----:B------:R-:W-:-:S04]  /*e9f0*/  FSETP.NEU.FTZ.AND P0, PT, R18, RZ, PT ;  /* 0x000000ff1200720b */ /* 0x000fc80003f1d000 */
[----:B------:R-:W-:-:S05]  /*ea00*/  SEL R3, RZ, 0x1, !P0 ;  /* 0x00000001ff037807 */ /* 0x000fca0004000000 */
[----:B------:R4:W-:Y:S01]  /*ea10*/  STG.E.U8 desc[UR36][R8.64], R3 ;  /* 0x0000000308007986 */ /* 0x0009e2000c101124 */
[----:B------:R-:W-:Y:S05]  /*ea20*/  BRA `(.L_x_1105) ;  /* 0x0000000400147947 */ /* 0x000fea0003800000 */
.L_x_1125:
[----:B------:R-:W-:Y:S01]  /*ea30*/  HADD2.F32 R18, -RZ, R18.H0_H0 ;  /* 0x20000012ff127230 */ /* 0x000fe20000004100 */
[----:B------:R-:W-:-:S04]  /*ea40*/  CS2R R6, SRZ ;  /* 0x0000000000067805 */ /* 0x000fc8000001ff00 */
[----:B------:R-:W-:-:S06]  /*ea50*/  FMUL.FTZ R4, R18, 1 ;  /* 0x3f80000012047820 */ /* 0x000fcc0000410000 */
[----:B------:R-:W0:Y:S02]  /*ea60*/  F2F.F64.F32 R4, R4 ;  /* 0x0000000400047310 */ /* 0x000e240000201800 */
[----:B0-----:R3:W-:Y:S01]  /*ea70*/  STG.E.128 desc[UR36][R8.64], R4 ;  /* 0x0000000408007986 */ /* 0x0017e2000c101d24 */
[----:B------:R-:W-:Y:S05]  /*ea80*/  BRA `(.L_x_1105) ;  /* 0x0000000000fc7947 */ /* 0x000fea0003800000 */
.L_x_1124:
[----:B------:R-:W-:-:S13]  /*ea90*/  ISETP.NE.AND P0, PT, R0, 0xf, PT ;  /* 0x0000000f0000780c */ /* 0x000fda0003f05270 */
[----:B------:R-:W-:Y:S05]  /*eaa0*/  @!P0 BRA `(.L_x_1126) ;  /* 0x0000000000e88947 */ /* 0x000fea0003800000 */
[----:B------:R-:W-:-:S13]  /*eab0*/  ISETP.NE.AND P0, PT, R0, 0x17, PT ;  /* 0x000000170000780c */ /* 0x000fda0003f05270 */
[----:B------:R-:W-:Y:S05]  /*eac0*/  @!P0 BRA `(.L_x_1127) ;  /* 0x0000000000908947 */ /* 0x000fea0003800000 */
[----:B------:R-:W-:-:S13]  /*ead0*/  ISETP.NE.AND P0, PT, R0, 0x18, PT ;  /* 0x000000180000780c */ /* 0x000fda0003f05270 */
[----:B------:R-:W-:Y:S05]  /*eae0*/  @!P0 BRA `(.L_x_1128) ;  /* 0x0000000000448947 */ /* 0x000fea0003800000 */
.L_x_1104:
        /* <DEDUP_REMOVED lines=16> */
.L_x_1129:
[----:B------:R-:W-:Y:S05]  /*ebf0*/  BRA `(.L_x_1105) ;  /* 0x0000000000a07947 */ /* 0x000fea0003800000 */
.L_x_1128:
        /* <DEDUP_REMOVED lines=13> */
.L_x_1131:
[----:B------:R-:W-:Y:S05]  /*ecd0*/  BSYNC.RECONVERGENT B0 ;  /* 0x0000000000007941 */ /* 0x000fea0003800200 */
.L_x_1130:
[----:B------:R-:W-:-:S05]  /*ece0*/  LOP3.LUT R3, R0, 0x80, R3, 0xf8, !PT ;  /* 0x0000008000037812 */ /* 0x000fca00078ef803 */
[----:B------:R1:W-:Y:S01]  /*ecf0*/  STG.E.U8 desc[UR36][R8.64], R3 ;  /* 0x0000000308007986 */ /* 0x0003e2000c101124 */
[----:B------:R-:W-:Y:S05]  /*ed00*/  BRA `(.L_x_1105) ;  /* 0x00000000005c7947 */ /* 0x000fea0003800000 */
.L_x_1127:
        /* <DEDUP_REMOVED lines=12> */
.L_x_1133:
[----:B------:R-:W-:Y:S01]  /*edd0*/  IMAD.MOV.U32 R0, RZ, RZ, 0x7f ;  /* 0x0000007fff007424 */ /* 0x000fe200078e00ff */
[----:B------:R-:W-:-:S04]  /*ede0*/  ISETP.GT.U32.AND P0, PT, R4, 0x7f800000, PT ;  /* 0x7f8000000400780c */ /* 0x000fc80003f04070 */
[----:B------:R-:W-:-:S09]  /*edf0*/  SEL R0, R0, 0x7c, P0 ;  /* 0x0000007c00007807 */ /* 0x000fd20000000000 */
.L_x_1134:
[----:B------:R-:W-:Y:S05]  /*ee00*/  BSYNC.RECONVERGENT B0 ;  /* 0x0000000000007941 */ /* 0x000fea0003800200 */
.L_x_1132:
[----:B------:R-:W-:-:S04]  /*ee10*/  SHF.R.U32.HI R3, RZ, 0x18, R3 ;  /* 0x00000018ff037819 */ /* 0x000fc80000011603 */
[----:B------:R-:W-:-:S05]  /*ee20*/  LOP3.LUT R3, R0, 0x80, R3, 0xf8, !PT ;  /* 0x0000008000037812 */ /* 0x000fca00078ef803 */
[----:B------:R0:W-:Y:S01]  /*ee30*/  STG.E.U8 desc[UR36][R8.64], R3 ;  /* 0x0000000308007986 */ /* 0x0001e2000c101124 */
[----:B------:R-:W-:Y:S05]  /*ee40*/  BRA `(.L_x_1105) ;  /* 0x00000000000c7947 */ /* 0x000fea0003800000 */
.L_x_1126:
[----:B------:R-:W-:-:S05]  /*ee50*/  HADD2.F32 R0, -RZ, R18.H0_H0 ;  /* 0x20000012ff007230 */ /* 0x000fca0000004100 */
[----:B------:R-:W-:-:S05]  /*ee60*/  F2FP.BF16.F32.PACK_AB R0, RZ, R0 ;  /* 0x00000000ff00723e */ /* 0x000fca00000010ff */
[----:B------:R2:W-:Y:S02]  /*ee70*/  STG.E.U16 desc[UR36][R8.64], R0 ;  /* 0x0000000008007986 */ /* 0x0005e4000c101524 */
.L_x_1105:
[----:B------:R-:W-:-:S05]  /*ee80*/  VIADD R2, R2, 0x80 ;  /* 0x0000008002027836 */ /* 0x000fca0000000000 */
[----:B------:R-:W-:-:S13]  /*ee90*/  ISETP.GE.AND P0, PT, R2, R22, PT ;  /* 0x000000160200720c */ /* 0x000fda0003f06270 */
[----:B------:R-:W-:Y:S05]  /*eea0*/  @P0 BRA `(.L_x_1099) ;  /* 0x0000000c00d80947 */ /* 0x000fea0003800000 */
[----:B------:R-:W5:Y:S01]  /*eeb0*/  LDCU UR4, c[0x0][0x3d0] ;  /* 0x00007a00ff0477ac */ /* 0x000f620008000800 */
[----:B01234-:R-:W0:Y:S01]  /*eec0*/  LDC.64 R8, c[0x0][0x398] ;  /* 0x0000e600ff087b82 */ /* 0x01fe220000000a00 */
[----:B------:R-:W-:Y:S01]  /*eed0*/  IMAD R0, R24, 0x200, R2 ;  /* 0x0000020018007824 */ /* 0x000fe200078e0202 */
[----:B------:R-:W-:-:S03]  /*eee0*/  PRMT R4, R23, 0x9910, RZ ;  /* 0x0000991017047816 */ /* 0x000fc600000000ff */
[----:B-----5:R-:W-:Y:S02]  /*eef0*/  IMAD R3, R0, UR4, RZ ;  /* 0x0000000400037c24 */ /* 0x020fe4000f8e02ff */
[----:B------:R-:W-:-:S05]  /*ef00*/  IMAD.MOV.U32 R0, RZ, RZ, R4 ;  /* 0x000000ffff007224 */ /* 0x000fca00078e0004 */
[----:B------:R-:W-:Y:S02]  /*ef10*/  ISETP.GT.AND P1, PT, R0, 0x9, PT ;  /* 0x000000090000780c */ /* 0x000fe40003f24270 */
[----:B0-----:R-:W-:-:S05]  /*ef20*/  IADD3 R8, P0, PT, R3, R8, RZ ;  /* 0x0000000803087210 */ /* 0x001fca0007f1e0ff */
        /* <DEDUP_REMOVED lines=14> */
.L_x_1138:
[----:B------:R-:W-:-:S06]  /*f010*/  HADD2.F32 R5, -RZ, R16.H0_H0 ;  /* 0x20000010ff057230 */ /* 0x000fcc0000004100 */
[----:B------:R-:W0:Y:S02]  /*f020*/  F2I.S64.TRUNC R4, R5 ;  /* 0x0000000500047311 */ /* 0x000e24000020d900 */
[----:B0-----:R0:W-:Y:S01]  /*f030*/  STG.E.U8 desc[UR36][R8.64], R4 ;  /* 0x0000000408007986 */ /* 0x0011e2000c101124 */
[----:B------:R-:W-:Y:S05]  /*f040*/  BRA `(.L_x_1140) ;  /* 0x0000000c006c7947 */ /* 0x000fea0003800000 */
.L_x_1137:
        /* <DEDUP_REMOVED lines=10> */
.L_x_1142:
[----:B------:R-:W-:-:S04]  /*f0f0*/  HADD2.F32 R16, -RZ, R16.H0_H0 ;  /* 0x20000010ff107230 */ /* 0x000fc80000004100 */
[----:B------:R-:W0:Y:S02]  /*f100*/  F2I.FTZ.TRUNC.NTZ R3, R16 ;  /* 0x0000001000037305 */ /* 0x000e24000021f100 */
[----:B0-----:R0:W-:Y:S01]  /*f110*/  STG.E desc[UR36][R8.64], R3 ;  /* 0x0000000308007986 */ /* 0x0011e2000c101924 */
[----:B------:R-:W-:Y:S05]  /*f120*/  BRA `(.L_x_1140) ;  /* 0x0000000c00347947 */ /* 0x000fea0003800000 */
.L_x_1141:
[----:B------:R-:W-:-:S04]  /*f130*/  HADD2.F32 R16, -RZ, R16.H0_H0 ;  /* 0x20000010ff107230 */ /* 0x000fc80000004100 */
[----:B------:R-:W0:Y:S02]  /*f140*/  F2I.FTZ.TRUNC.NTZ R3, R16 ;  /* 0x0000001000037305 */ /* 0x000e24000021f100 */
[----:B0-----:R0:W-:Y:S01]  /*f150*/  STG.E.U16 desc[UR36][R8.64], R3 ;  /* 0x0000000308007986 */ /* 0x0011e2000c101524 */
[----:B------:R-:W-:Y:S05]  /*f160*/  BRA `(.L_x_1140) ;  /* 0x0000000c00247947 */ /* 0x000fea0003800000 */
.L_x_1136:
        /* <DEDUP_REMOVED lines=9> */
.L_x_1144:
[----:B------:R0:W-:Y:S01]  /*f200*/  STG.E.U16 desc[UR36][R8.64], R16 ;  /* 0x0000001008007986 */ /* 0x0001e2000c101524 */
[----:B------:R-:W-:Y:S05]  /*f210*/  BRA `(.L_x_1140) ;  /* 0x0000000800f87947 */ /* 0x000fea0003800000 */
.L_x_1143:
        /* <DEDUP_REMOVED lines=10> */
.L_x_1146:
[----:B------:R-:W-:-:S05]  /*f2c0*/  HADD2.F32 R0, -RZ, R16.H0_H0 ;  /* 0x20000010ff007230 */ /* 0x000fca0000004100 */
[----:B------:R-:W-:-:S04]  /*f2d0*/  F2FP.F16.F32.PACK_AB R0, RZ, R0 ;  /* 0x00000000ff00723e */ /* 0x000fc800000000ff */
[----:B------:R-:W-:-:S05]  /*f2e0*/  PRMT R0, R0, 0x5410, RZ ;  /* 0x0000541000007816 */ /* 0x000fca00000000ff */
[----:B------:R0:W-:Y:S01]  /*f2f0*/  STG.E desc[UR36][R8.64], R0 ;  /* 0x0000000008007986 */ /* 0x0001e2000c101924 */
[----:B------:R-:W-:Y:S05]  /*f300*/  BRA `(.L_x_1140) ;  /* 0x0000000800bc7947 */ /* 0x000fea0003800000 */
.L_x_1145:
[----:B------:R-:W-:-:S05]  /*f310*/  HADD2.F32 R4, -RZ, R16.H0_H0 ;  /* 0x20000010ff047230 */ /* 0x000fca0000004100 */
[----:B------:R-:W-:-:S06]  /*f320*/  FMUL.FTZ R4, R4, 1 ;  /* 0x3f80000004047820 */ /* 0x000fcc0000410000 */
[----:B------:R-:W0:Y:S02]  /*f330*/  F2F.F64.F32 R4, R4 ;  /* 0x0000000400047310 */ /* 0x000e240000201800 */
[----:B0-----:R0:W-:Y:S01]  /*f340*/  STG.E.64 desc[UR36][R8.64], R4 ;  /* 0x0000000408007986 */ /* 0x0011e2000c101b24 */
[----:B------:R-:W-:Y:S05]  /*f350*/  BRA `(.L_x_1140) ;  /* 0x0000000800a87947 */ /* 0x000fea0003800000 */
.L_x_1135:
        /* <DEDUP_REMOVED lines=14> */
.L_x_1150:
        /* <DEDUP_REMOVED lines=17> */
.L_x_1153:
[----:B------:R-:W-:-:S04]  /*f550*/  SHF.R.U32.HI R3, RZ, 0x18, R5 ;  /* 0x00000018ff037819 */ /* 0x000fc80000011605 */
[----:B------:R-:W-:-:S04]  /*f560*/  LOP3.LUT R0, R0, 0x80, R3, 0xf8, !PT ;  /* 0x0000008000007812 */ /* 0x000fc800078ef803 */
[----:B------:R-:W-:-:S07]  /*f570*/  PRMT R4, R0, 0x7610, R4 ;  /* 0x0000761000047816 */ /* 0x000fce0000000004 */
.L_x_1152:
[----:B------:R-:W-:Y:S05]  /*f580*/  BSYNC.RECONVERGENT B0 ;  /* 0x0000000000007941 */ /* 0x000fea0003800200 */
.L_x_1151:
[----:B------:R0:W-:Y:S01]  /*f590*/  STG.E.U8 desc[UR36][R8.64], R4 ;  /* 0x0000000408007986 */ /* 0x0001e2000c101124 */
[----:B------:R-:W-:Y:S05]  /*f5a0*/  BRA `(.L_x_1140) ;  /* 0x0000000800147947 */ /* 0x000fea0003800000 */
.L_x_1149:
        /* <DEDUP_REMOVED lines=17> */
.L_x_1156:
[----:B------:R-:W-:-:S04]  /*f6c0*/  SHF.R.U32.HI R3, RZ, 0x18, R5 ;  /* 0x00000018ff037819 */ /* 0x000fc80000011605 */
[----:B------:R-:W-:-:S04]  /*f6d0*/  LOP3.LUT R0, R0, 0x80, R3, 0xf8, !PT ;  /* 0x0000008000007812 */ /* 0x000fc800078ef803 */
[----:B------:R-:W-:-:S07]  /*f6e0*/  PRMT R4, R0, 0x7610, R4 ;  /* 0x0000761000047816 */ /* 0x000fce0000000004 */
.L_x_1155:
[----:B------:R-:W-:Y:S05]  /*f6f0*/  BSYNC.RECONVERGENT B0 ;  /* 0x0000000000007941 */ /* 0x000fea0003800200 */
.L_x_1154:
[----:B------:R0:W-:Y:S01]  /*f700*/  STG.E.U8 desc[UR36][R8.64], R4 ;  /* 0x0000000408007986 */ /* 0x0001e2000c101124 */
[----:B------:R-:W-:Y:S05]  /*f710*/  BRA `(.L_x_1140) ;  /* 0x0000000400b87947 */ /* 0x000fea0003800000 */
.L_x_1148:
        /* <DEDUP_REMOVED lines=22> */
.L_x_1158:
[----:B------:R-:W-:-:S06]  /*f880*/  HADD2.F32 R4, -RZ, R16.H0_H0 ;  /* 0x20000010ff047230 */ /* 0x000fcc0000004100 */
[----:B------:R-:W0:Y:S02]  /*f890*/  F2I.U64.TRUNC R4, R4 ;  /* 0x0000000400047311 */ /* 0x000e24000020d800 */
[----:B0-----:R0:W-:Y:S01]  /*f8a0*/  STG.E.64 desc[UR36][R8.64], R4 ;  /* 0x0000000408007986 */ /* 0x0011e2000c101b24 */
[----:B------:R-:W-:Y:S05]  /*f8b0*/  BRA `(.L_x_1140) ;  /* 0x0000000400507947 */ /* 0x000fea0003800000 */
.L_x_1157:
[----:B------:R-:W-:-:S04]  /*f8c0*/  HADD2.F32 R16, -RZ, R16.H0_H0 ;  /* 0x20000010ff107230 */ /* 0x000fc80000004100 */
[----:B------:R-:W0:Y:S02]  /*f8d0*/  F2I.FTZ.U32.TRUNC.NTZ R3, R16 ;  /* 0x0000001000037305 */ /* 0x000e24000021f000 */
[----:B0-----:R0:W-:Y:S01]  /*f8e0*/  STG.E desc[UR36][R8.64], R3 ;  /* 0x0000000308007986 */ /* 0x0011e2000c101924 */
[----:B------:R-:W-:Y:S05]  /*f8f0*/  BRA `(.L_x_1140) ;  /* 0x0000000400407947 */ /* 0x000fea0003800000 */
.L_x_1147:
        /* <DEDUP_REMOVED lines=11> */
.L_x_1160:
[----:B------:R-:W-:Y:S01]  /*f9b0*/  HADD2.F32 R16, -RZ, R16.H0_H0 ;  /* 0x20000010ff107230 */ /* 0x000fe20000004100 */
[----:B------:R-:W-:-:S04]  /*f9c0*/  CS2R R6, SRZ ;  /* 0x0000000000067805 */ /* 0x000fc8000001ff00 */
[----:B------:R-:W-:-:S06]  /*f9d0*/  FMUL.FTZ R4, R16, 1 ;  /* 0x3f80000010047820 */ /* 0x000fcc0000410000 */
[----:B------:R-:W0:Y:S02]  /*f9e0*/  F2F.F64.F32 R4, R4 ;  /* 0x0000000400047310 */ /* 0x000e240000201800 */
[----:B0-----:R3:W-:Y:S01]  /*f9f0*/  STG.E.128 desc[UR36][R8.64], R4 ;  /* 0x0000000408007986 */ /* 0x0017e2000c101d24 */
[----:B------:R-:W-:Y:S05]  /*fa00*/  BRA `(.L_x_1140) ;  /* 0x0000000000fc7947 */ /* 0x000fea0003800000 */
.L_x_1159:
[----:B------:R-:W-:-:S13]  /*fa10*/  ISETP.NE.AND P0, PT, R0, 0xf, PT ;  /* 0x0000000f0000780c */ /* 0x000fda0003f05270 */
[----:B------:R-:W-:Y:S05]  /*fa20*/  @!P0 BRA `(.L_x_1161) ;  /* 0x0000000000e88947 */ /* 0x000fea0003800000 */
[----:B------:R-:W-:-:S13]  /*fa30*/  ISETP.NE.AND P0, PT, R0, 0x17, PT ;  /* 0x000000170000780c */ /* 0x000fda0003f05270 */
[----:B------:R-:W-:Y:S05]  /*fa40*/  @!P0 BRA `(.L_x_1162) ;  /* 0x0000000000908947 */ /* 0x000fea0003800000 */
[----:B------:R-:W-:-:S13]  /*fa50*/  ISETP.NE.AND P0, PT, R0, 0x18, PT ;  /* 0x000000180000780c */ /* 0x000fda0003f05270 */
[----:B------:R-:W-:Y:S05]  /*fa60*/  @!P0 BRA `(.L_x_1163) ;  /* 0x0000000000448947 */ /* 0x000fea0003800000 */
.L_x_1139:
        /* <DEDUP_REMOVED lines=16> */
.L_x_1164:
[----:B------:R-:W-:Y:S05]  /*fb70*/  BRA `(.L_x_1140) ;  /* 0x0000000000a07947 */ /* 0x000fea0003800000 */
.L_x_1163:
        /* <DEDUP_REMOVED lines=13> */
.L_x_1166:
[----:B------:R-:W-:Y:S05]  /*fc50*/  BSYNC.RECONVERGENT B0 ;  /* 0x0000000000007941 */ /* 0x000fea0003800200 */
.L_x_1165:
[----:B------:R-:W-:-:S05]  /*fc60*/  LOP3.LUT R3, R0, 0x80, R3, 0xf8, !PT ;  /* 0x0000008000037812 */ /* 0x000fca00078ef803 */
[----:B------:R2:W-:Y:S01]  /*fc70*/  STG.E.U8 desc[UR36][R8.64], R3 ;  /* 0x0000000308007986 */ /* 0x0005e2000c101124 */
[----:B------:R-:W-:Y:S05]  /*fc80*/  BRA `(.L_x_1140) ;  /* 0x00000000005c7947 */ /* 0x000fea0003800000 */
.L_x_1162:
        /* <DEDUP_REMOVED lines=12> */
.L_x_1168:
[----:B------:R-:W-:Y:S01]  /*fd50*/  IMAD.MOV.U32 R0, RZ, RZ, 0x7f ;  /* 0x0000007fff007424 */ /* 0x000fe200078e00ff */
[----:B------:R-:W-:-:S04]  /*fd60*/  ISETP.GT.U32.AND P0, PT, R4, 0x7f800000, PT ;  /* 0x7f8000000400780c */ /* 0x000fc80003f04070 */
[----:B------:R-:W-:-:S09]  /*fd70*/  SEL R0, R0, 0x7c, P0 ;  /* 0x0000007c00007807 */ /* 0x000fd20000000000 */
.L_x_1169:
[----:B------:R-:W-:Y:S05]  /*fd80*/  BSYNC.RECONVERGENT B0 ;  /* 0x0000000000007941 */ /* 0x000fea0003800200 */
.L_x_1167:
[----:B------:R-:W-:-:S04]  /*fd90*/  SHF.R.U32.HI R3, RZ, 0x18, R3 ;  /* 0x00000018ff037819 */ /* 0x000fc80000011603 */
[----:B------:R-:W-:-:S05]  /*fda0*/  LOP3.LUT R3, R0, 0x80, R3, 0xf8, !PT ;  /* 0x0000008000037812 */ /* 0x000fca00078ef803 */
[----:B------:R1:W-:Y:S01]  /*fdb0*/  STG.E.U8 desc[UR36][R8.64], R3 ;  /* 0x0000000308007986 */ /* 0x0003e2000c101124 */
[----:B------:R-:W-:Y:S05]  /*fdc0*/  BRA `(.L_x_1140) ;  /* 0x00000000000c7947 */ /* 0x000fea0003800000 */
.L_x_1161:
[----:B------:R-:W-:-:S05]  /*fdd0*/  HADD2.F32 R0, -RZ, R16.H0_H0 ;  /* 0x20000010ff007230 */ /* 0x000fca0000004100 */
[----:B------:R-:W-:-:S05]  /*fde0*/  F2FP.BF16.F32.PACK_AB R0, RZ, R0 ;  /* 0x00000000ff00723e */ /* 0x000fca00000010ff */
[----:B------:R0:W-:Y:S02]  /*fdf0*/  STG.E.U16 desc[UR36][R8.64], R0 ;  /* 0x0000000008007986 */ /* 0x0001e4000c101524 */
.L_x_1140:
[----:B------:R-:W-:-:S07]  /*fe00*/  VIADD R2, R2, 0x80 ;  /* 0x0000008002027836 */ /* 0x000fce0000000000 */
.L_x_1099:
[----:B------:R-:W-:Y:S05]  /*fe10*/  BSYNC.RECONVERGENT B6 ;  /* 0x0000000000067941 */ /* 0x000fea0003800200 */
.L_x_1098:
[----:B------:R-:W-:-:S13]  /*fe20*/  ISETP.GE.AND P0, PT, R2, R22, PT ;  /* 0x000000160200720c */ /* 0x000fda0003f06270 */
[----:B------:R-:W-:Y:S05]  /*fe30*/  @P0 EXIT ;  /* 0x000000000000094d */ /* 0x000fea0003800000 */
[----:B0-2---:R-:W0:Y:S01]  /*fe40*/  S2R R0, SR_CTAID.X ;  /* 0x0000000000007919 */ /* 0x005e220000002500 */
[----:B---3--:R-:W2:Y:S01]  /*fe50*/  LDC.U8 R6, c[0x0][0x3cc] ;  /* 0x0000f300ff067b82 */ /* 0x008ea20000000000 */
[----:B------:R-:W1:Y:S07]  /*fe60*/  LDCU UR4, c[0x0][0x3d0] ;  /* 0x00007a00ff0477ac */ /* 0x000e6e0008000800 */
[----:B------:R-:W3:Y:S01]  /*fe70*/  LDC.64 R4, c[0x0][0x398] ;  /* 0x0000e600ff047b82 */ /* 0x000ee20000000a00 */
[----:B0-----:R-:W-:Y:S01]  /*fe80*/  IMAD R2, R0, 0x200, R2 ;  /* 0x0000020000027824 */ /* 0x001fe200078e0202 */
[----:B--2---:R-:W-:-:S03]  /*fe90*/  PRMT R0, R6, 0x9910, RZ ;  /* 0x0000991006007816 */ /* 0x004fc600000000ff */
[----:B-1--4-:R-:W-:Y:S01]  /*fea0*/  IMAD R3, R2, UR4, RZ ;  /* 0x0000000402037c24 */ /* 0x012fe2000f8e02ff */
[----:B------:R-:W-:-:S04]  /*feb0*/  ISETP.GT.AND P1, PT, R0, 0x9, PT ;  /* 0x000000090000780c */ /* 0x000fc80003f24270 */
[----:B---3--:R-:W-:-:S05]  /*fec0*/  IADD3 R2, P0, PT, R3, R4, RZ ;  /* 0x0000000403027210 */ /* 0x008fca0007f1e0ff */
[----:B------:R-:W-:-:S04]  /*fed0*/  IMAD.X R3, RZ, RZ, R5, P0 ;  /* 0x000000ffff037224 */ /* 0x000fc800000e0605 */
        /* <DEDUP_REMOVED lines=9> */
[----:B------:R-:W-:-:S06]  /*ff70*/  HADD2.F32 R17, -RZ, R17.H0_H0 ;  /* 0x20000011ff117230 */ /* 0x000fcc0000004100 */
[----:B------:R-:W0:Y:S02]  /*ff80*/  F2I.FTZ.TRUNC.NTZ R17, R17 ;  /* 0x0000001100117305 */ /* 0x000e24000021f100 */
[----:B0-----:R-:W-:Y:S01]  /*ff90*/  STG.E.U8 desc[UR36][R2.64], R17 ;  /* 0x0000001102007986 */ /* 0x001fe2000c101124 */
[----:B------:R-:W-:Y:S05]  /*ffa0*/  EXIT ;  /* 0x000000000000794d */ /* 0x000fea0003800000 */
.L_x_1173:
[----:B------:R-:W-:-:S06]  /*ffb0*/  HADD2.F32 R5, -RZ, R17.H0_H0 ;  /* 0x20000011ff057230 */ /* 0x000fcc0000004100 */
[----:B------:R-:W0:Y:S02]  /*ffc0*/  F2I.S64.TRUNC R4, R5 ;  /* 0x0000000500047311 */ /* 0x000e24000020d900 */
[----:B0-----:R-:W-:Y:S01]  /*ffd0*/  STG.E.U8 desc[UR36][R2.64], R4 ;  /* 0x0000000402007986 */ /* 0x001fe2000c101124 */
[----:B------:R-:W-:Y:S05]  /*ffe0*/  EXIT ;  /* 0x000000000000794d */ /* 0x000fea0003800000 */
.L_x_1172:
        /* <DEDUP_REMOVED lines=8> */
[----:B0-----:R-:W-:Y:S01]  /*10070*/  STG.E.64 desc[UR36][R2.64], R4 ;  /* 0x0000000402007986 */ /* 0x001fe2000c101b24 */
[----:B------:R-:W-:Y:S05]  /*10080*/  EXIT ;  /* 0x000000000000794d */ /* 0x000fea0003800000 */
.L_x_1176:
[----:B------:R-:W-:-:S06]  /*10090*/  HADD2.F32 R17, -RZ, R17.H0_H0 ;  /* 0x20000011ff117230 */ /* 0x000fcc0000004100 */
[----:B------:R-:W0:Y:S02]  /*100a0*/  F2I.FTZ.TRUNC.NTZ R17, R17 ;  /* 0x0000001100117305 */ /* 0x000e24000021f100 */
[----:B0-----:R-:W-:Y:S01]  /*100b0*/  STG.E desc[UR36][R2.64], R17 ;  /* 0x0000001102007986 */ /* 0x001fe2000c101924 */
[----:B------:R-:W-:Y:S05]  /*100c0*/  EXIT ;  /* 0x000000000000794d */ /* 0x000fea0003800000 */
.L_x_1175:
[----:B------:R-:W-:-:S06]  /*100d0*/  HADD2.F32 R17, -RZ, R17.H0_H0 ;  /* 0x20000011ff117230 */ /* 0x000fcc0000004100 */
[----:B------:R-:W0:Y:S02]  /*100e0*/  F2I.FTZ.TRUNC.NTZ R17, R17 ;  /* 0x0000001100117305 */ /* 0x000e24000021f100 */
[----:B0-----:R-:W-:Y:S01]  /*100f0*/  STG.E.U16 desc[UR36][R2.64], R17 ;  /* 0x0000001102007986 */ /* 0x001fe2000c101524 */
[----:B------:R-:W-:Y:S05]  /*10100*/  EXIT ;  /* 0x000000000000794d */ /* 0x000fea0003800000 */
.L_x_1171:
[----:B------:R-:W-:-:S13]  /*10110*/  ISETP.GT.AND P0, PT, R0, 0x6, PT ;  /* 0x000000060000780c */ /* 0x000fda0003f04270 */
[----:B------:R-:W-:Y:S05]  /*10120*/  @P0 BRA `(.L_x_1177) ;  /* 0x0000000000240947 */ /* 0x000fea0003800000 */
[----:B------:R-:W-:-:S13]  /*10130*/  ISETP.NE.AND P0, PT, R0, 0x5, PT ;  /* 0x000000050000780c */ /* 0x000fda0003f05270 */
[----:B------:R-:W-:Y:S05]  /*10140*/  @!P0 BRA `(.L_x_1178) ;  /* 0x0000000000148947 */ /* 0x000fea0003800000 */
[----:B------:R-:W-:-:S13]  /*10150*/  ISETP.NE.AND P0, PT, R0, 0x6, PT ;  /* 0x000000060000780c */ /* 0x000fda0003f05270 */
[----:B------:R-:W-:Y:S05]  /*10160*/  @P0 BRA `(.L_x_1174) ;  /* 0x0000000800280947 */ /* 0x000fea0003800000 */
[----:B------:R-:W-:-:S05]  /*10170*/  HADD2.F32 R17, -RZ, R17.H0_H0 ;  /* 0x20000011ff117230 */ /* 0x000fca0000004100 */
[----:B------:R-:W-:Y:S01]  /*10180*/  STG.E desc[UR36][R2.64], R17 ;  /* 0x0000001102007986 */ /* 0x000fe2000c101924 */
[----:B------:R-:W-:Y:S05]  /*10190*/  EXIT ;  /* 0x000000000000794d */ /* 0x000fea0003800000 */
.L_x_1178:
[----:B------:R-:W-:Y:S01]  /*101a0*/  STG.E.U16 desc[UR36][R2.64], R17 ;  /* 0x0000001102007986 */ /* 0x000fe2000c101524 */
[----:B------:R-:W-:Y:S05]  /*101b0*/  EXIT ;  /* 0x000000000000794d */ /* 0x000fea0003800000 */
.L_x_1177:
        /* <DEDUP_REMOVED lines=8> */
[----:B------:R-:W-:Y:S01]  /*10240*/  STG.E.64 desc[UR36][R2.64], R4 ;  /* 0x0000000402007986 */ /* 0x000fe2000c101b24 */
[----:B------:R-:W-:Y:S05]  /*10250*/  EXIT ;  /* 0x000000000000794d */ /* 0x000fea0003800000 */
.L_x_1180:
[----:B------:R-:W-:-:S05]  /*10260*/  HADD2.F32 R0, -RZ, R17.H0_H0 ;  /* 0x20000011ff007230 */ /* 0x000fca0000004100 */
[----:B------:R-:W-:-:S04]  /*10270*/  F2FP.F16.F32.PACK_AB R0, RZ, R0 ;  /* 0x00000000ff00723e */ /* 0x000fc800000000ff */
[----:B------:R-:W-:-:S05]  /*10280*/  PRMT R0, R0, 0x5410, RZ ;  /* 0x0000541000007816 */ /* 0x000fca00000000ff */
[----:B------:R-:W-:Y:S01]  /*10290*/  STG.E desc[UR36][R2.64], R0 ;  /* 0x0000000002007986 */ /* 0x000fe2000c101924 */
[----:B------:R-:W-:Y:S05]  /*102a0*/  EXIT ;  /* 0x000000000000794d */ /* 0x000fea0003800000 */
.L_x_1179:
[----:B------:R-:W-:-:S05]  /*102b0*/  HADD2.F32 R4, -RZ, R17.H0_H0 ;  /* 0x20000011ff047230 */ /* 0x000fca0000004100 */
[----:B------:R-:W-:-:S06]  /*102c0*/  FMUL.FTZ R4, R4, 1 ;  /* 0x3f80000004047820 */ /* 0x000fcc0000410000 */
[----:B------:R-:W0:Y:S02]  /*102d0*/  F2F.F64.F32 R4, R4 ;  /* 0x0000000400047310 */ /* 0x000e240000201800 */
[----:B0-----:R-:W-:Y:S01]  /*102e0*/  STG.E.64 desc[UR36][R2.64], R4 ;  /* 0x0000000402007986 */ /* 0x001fe2000c101b24 */
[----:B------:R-:W-:Y:S05]  /*102f0*/  EXIT ;  /* 0x000000000000794d */ /* 0x000fea0003800000 */
.L_x_1170:
        /* <DEDUP_REMOVED lines=12> */
[----:B0-----:R-:W-:Y:S01]  /*103c0*/  STG.E.U16 desc[UR36][R2.64], R5 ;  /* 0x0000000502007986 */ /* 0x001fe2000c101524 */
[----:B------:R-:W-:Y:S05]  /*103d0*/  EXIT ;  /* 0x000000000000794d */ /* 0x000fea0003800000 */
.L_x_1184:
        /* <DEDUP_REMOVED lines=18> */
.L_x_1187:
[----:B------:R-:W-:-:S04]  /*10500*/  SHF.R.U32.HI R5, RZ, 0x18, R5 ;  /* 0x00000018ff057819 */ /* 0x000fc80000011605 */
[----:B------:R-:W-:-:S07]  /*10510*/  LOP3.LUT R0, R0, 0x80, R5, 0xf8, !PT ;  /* 0x0000008000007812 */ /* 0x000fce00078ef805 */
.L_x_1186:
[----:B------:R-:W-:Y:S05]  /*10520*/  BSYNC.RECONVERGENT B0 ;  /* 0x0000000000007941 */ /* 0x000fea0003800200 */
.L_x_1185:
[----:B------:R-:W-:Y:S01]  /*10530*/  STG.E.U8 desc[UR36][R2.64], R0 ;  /* 0x0000000002007986 */ /* 0x000fe2000c101124 */
[----:B------:R-:W-:Y:S05]  /*10540*/  EXIT ;  /* 0x000000000000794d */ /* 0x000fea0003800000 */
.L_x_1183:
        /* <DEDUP_REMOVED lines=18> */
.L_x_1190:
[----:B------:R-:W-:-:S04]  /*10670*/  SHF.R.U32.HI R5, RZ, 0x18, R5 ;  /* 0x00000018ff057819 */ /* 0x000fc80000011605 */
[----:B------:R-:W-:-:S07]  /*10680*/  LOP3.LUT R0, R0, 0x80, R5, 0xf8, !PT ;  /* 0x0000008000007812 */ /* 0x000fce00078ef805 */
.L_x_1189:
[----:B------:R-:W-:Y:S05]  /*10690*/  BSYNC.RECONVERGENT B0 ;  /* 0x0000000000007941 */ /* 0x000fea0003800200 */
.L_x_1188:
[----:B------:R-:W-:Y:S01]  /*106a0*/  STG.E.U8 desc[UR36][R2.64], R0 ;  /* 0x0000000002007986 */ /* 0x000fe2000c101124 */
[----:B------:R-:W-:Y:S05]  /*106b0*/  EXIT ;  /* 0x000000000000794d */ /* 0x000fea0003800000 */
.L_x_1182:
[----:B------:R-:W-:-:S13]  /*106c0*/  ISETP.NE.AND P0, PT, R0, 0x1c, PT ;  /* 0x0000001c0000780c */ /* 0x000fda0003f05270 */
[----:B------:R-:W-:Y:S05]  /*106d0*/  @!P0 BRA `(.L_x_1191) ;  /* 0x0000000000608947 */ /* 0x000fea0003800000 */
[----:B------:R-:W-:-:S13]  /*106e0*/  ISETP.NE.AND P0, PT, R0, 0x1d, PT ;  /* 0x0000001d0000780c */ /* 0x000fda0003f05270 */
[----:B------:R-:W-:Y:S05]  /*106f0*/  @!P0 BRA `(.L_x_1192) ;  /* 0x0000000000488947 */ /* 0x000fea0003800000 */
[----:B------:R-:W-:-:S13]  /*10700*/  ISETP.NE.AND P0, PT, R0, 0x2c, PT ;  /* 0x0000002c0000780c */ /* 0x000fda0003f05270 */
[----:B------:R-:W-:Y:S05]  /*10710*/  @P0 BRA `(.L_x_1174) ;  /* 0x0000000000bc0947 */ /* 0x000fea0003800000 */
[----:B------:R-:W-:Y:S02]  /*10720*/  HADD2.F32 R17, -RZ, R17.H0_H0 ;  /* 0x20000011ff117230 */ /* 0x000fe40000004100 */
[----:B------:R-:W-:-:S03]  /*10730*/  IMAD.MOV.U32 R5, RZ, RZ, 0xff ;  /* 0x000000ffff057424 */ /* 0x000fc600078e00ff */
[----:B------:R-:W-:-:S04]  /*10740*/  SHF.R.U32.HI R6, RZ, 0x17, R17 ;  /* 0x00000017ff067819 */ /* 0x000fc80000011611 */
[----:B------:R-:W-:-:S04]  /*10750*/  LOP3.LUT R4, R6, 0xff, RZ, 0xc0, !PT ;  /* 0x000000ff06047812 */ /* 0x000fc800078ec0ff */
[----:B------:R-:W-:-:S13]  /*10760*/  ISETP.NE.AND P2, PT, R4, 0xff, PT ;  /* 0x000000ff0400780c */ /* 0x000fda0003f45270 */
[--C-:B------:R-:W-:Y:S02]  /*10770*/  @P2 SHF.R.U32.HI R0, RZ, 0x16, R17.reuse ;  /* 0x00000016ff002819 */ /* 0x100fe40000011611 */
[----:B------:R-:W-:Y:S02]  /*10780*/  @P2 LOP3.LUT P0, RZ, R4, 0x3fffff, R17, 0xf8, !PT ;  /* 0x003fffff04ff2812 */ /* 0x000fe4000780f811 */
        /* <DEDUP_REMOVED lines=9> */
.L_x_1192:
[----:B------:R-:W-:-:S06]  /*10820*/  HADD2.F32 R4, -RZ, R17.H0_H0 ;  /* 0x20000011ff047230 */ /* 0x000fcc0000004100 */
[----:B------:R-:W0:Y:S02]  /*10830*/  F2I.U64.TRUNC R4, R4 ;  /* 0x0000000400047311 */ /* 0x000e24000020d800 */
[----:B0-----:R-:W-:Y:S01]  /*10840*/  STG.E.64 desc[UR36][R2.64], R4 ;  /* 0x0000000402007986 */ /* 0x001fe2000c101b24 */
[----:B------:R-:W-:Y:S05]  /*10850*/  EXIT ;  /* 0x000000000000794d */ /* 0x000fea0003800000 */
.L_x_1191:
[----:B------:R-:W-:-:S06]  /*10860*/  HADD2.F32 R17, -RZ, R17.H0_H0 ;  /* 0x20000011ff117230 */ /* 0x000fcc0000004100 */
[----:B------:R-:W0:Y:S02]  /*10870*/  F2I.FTZ.U32.TRUNC.NTZ R17, R17 ;  /* 0x0000001100117305 */ /* 0x000e24000021f000 */
[----:B0-----:R-:W-:Y:S01]  /*10880*/  STG.E desc[UR36][R2.64], R17 ;  /* 0x0000001102007986 */ /* 0x001fe2000c101924 */
[----:B------:R-:W-:Y:S05]  /*10890*/  EXIT ;  /* 0x000000000000794d */ /* 0x000fea0003800000 */
.L_x_1181:
        /* <DEDUP_REMOVED lines=9> */
[----:B------:R-:W-:Y:S01]  /*10930*/  STG.E.U8 desc[UR36][R2.64], R5 ;  /* 0x0000000502007986 */ /* 0x000fe2000c101124 */
[----:B------:R-:W-:Y:S05]  /*10940*/  EXIT ;  /* 0x000000000000794d */ /* 0x000fea0003800000 */
.L_x_1194:
[----:B------:R-:W-:Y:S01]  /*10950*/  HADD2.F32 R17, -RZ, R17.H0_H0 ;  /* 0x20000011ff117230 */ /* 0x000fe20000004100 */
[----:B------:R-:W-:-:S04]  /*10960*/  CS2R R6, SRZ ;  /* 0x0000000000067805 */ /* 0x000fc8000001ff00 */
[----:B------:R-:W-:-:S06]  /*10970*/  FMUL.FTZ R4, R17, 1 ;  /* 0x3f80000011047820 */ /* 0x000fcc0000410000 */
[----:B------:R-:W0:Y:S02]  /*10980*/  F2F.F64.F32 R4, R4 ;  /* 0x0000000400047310 */ /* 0x000e240000201800 */
[----:B0-----:R-:W-:Y:S01]  /*10990*/  STG.E.128 desc[UR36][R2.64], R4 ;  /* 0x0000000402007986 */ /* 0x001fe2000c101d24 */
[----:B------:R-:W-:Y:S05]  /*109a0*/  EXIT ;  /* 0x000000000000794d */ /* 0x000fea0003800000 */
.L_x_1193:
[----:B------:R-:W-:-:S13]  /*109b0*/  ISETP.NE.AND P0, PT, R0, 0xf, PT ;  /* 0x0000000f0000780c */ /* 0x000fda0003f05270 */
[----:B------:R-:W-:Y:S05]  /*109c0*/  @!P0 BRA `(.L_x_1195) ;  /* 0x0000000000e88947 */ /* 0x000fea0003800000 */
[----:B------:R-:W-:-:S13]  /*109d0*/  ISETP.NE.AND P0, PT, R0, 0x17, PT ;  /* 0x000000170000780c */ /* 0x000fda0003f05270 */
[----:B------:R-:W-:Y:S05]  /*109e0*/  @!P0 BRA `(.L_x_1196) ;  /* 0x0000000000908947 */ /* 0x000fea0003800000 */
[----:B------:R-:W-:-:S13]  /*109f0*/  ISETP.NE.AND P0, PT, R0, 0x18, PT ;  /* 0x000000180000780c */ /* 0x000fda0003f05270 */
[----:B------:R-:W-:Y:S05]  /*10a00*/  @!P0 BRA `(.L_x_1197) ;  /* 0x0000000000448947 */ /* 0x000fea0003800000 */
.L_x_1174:
        /* <DEDUP_REMOVED lines=12> */
[----:B----4-:R-:W-:Y:S02]  /*10ad0*/  IMAD.U32 R10, RZ, RZ, UR8 ;  /* 0x00000008ff0a7e24 */ /* 0x010fe4000f8e00ff */
[----:B-1----:R-:W-:-:S07]  /*10ae0*/  IMAD.U32 R11, RZ, RZ, UR9 ;  /* 0x00000009ff0b7e24 */ /* 0x002fce000f8e00ff */
[----:B------:R-:W-:-:S07]  /*10af0*/  LEPC R20, `(.L_x_1198) ;  /* 0x000000001014794e */ /* 0x000fce0000000000 */
[----:B--2---:R-:W-:Y:S05]  /*10b00*/  CALL.ABS.NOINC R2 ;  /* 0x0000000002007343 */ /* 0x004fea0003c00000 */
.L_x_1198:
[----:B------:R-:W-:Y:S05]  /*10b10*/  EXIT ;  /* 0x000000000000794d */ /* 0x000fea0003800000 */
.L_x_1197:
        /* <DEDUP_REMOVED lines=13> */
.L_x_1200:
[----:B------:R-:W-:Y:S05]  /*10bf0*/  BSYNC.RECONVERGENT B0 ;  /* 0x0000000000007941 */ /* 0x000fea0003800200 */
.L_x_1199:
[----:B------:R-:W-:-:S05]  /*10c00*/  LOP3.LUT R5, R0, 0x80, R5, 0xf8, !PT ;  /* 0x0000008000057812 */ /* 0x000fca00078ef805 */
[----:B------:R-:W-:Y:S01]  /*10c10*/  STG.E.U8 desc[UR36][R2.64], R5 ;  /* 0x0000000502007986 */ /* 0x000fe2000c101124 */
[----:B------:R-:W-:Y:S05]  /*10c20*/  EXIT ;  /* 0x000000000000794d */ /* 0x000fea0003800000 */
.L_x_1196:
        /* <DEDUP_REMOVED lines=12> */
.L_x_1202:
[----:B------:R-:W-:Y:S01]  /*10cf0*/  IMAD.MOV.U32 R0, RZ, RZ, 0x7f ;  /* 0x0000007fff007424 */ /* 0x000fe200078e00ff */
[----:B------:R-:W-:-:S04]  /*10d00*/  ISETP.GT.U32.AND P0, PT, R4, 0x7f800000, PT ;  /* 0x7f8000000400780c */ /* 0x000fc80003f04070 */
[----:B------:R-:W-:-:S09]  /*10d10*/  SEL R0, R0, 0x7c, P0 ;  /* 0x0000007c00007807 */ /* 0x000fd20000000000 */
.L_x_1203:
[----:B------:R-:W-:Y:S05]  /*10d20*/  BSYNC.RECONVERGENT B0 ;  /* 0x0000000000007941 */ /* 0x000fea0003800200 */
.L_x_1201:
[----:B------:R-:W-:-:S04]  /*10d30*/  SHF.R.U32.HI R5, RZ, 0x18, R5 ;  /* 0x00000018ff057819 */ /* 0x000fc80000011605 */
[----:B------:R-:W-:-:S05]  /*10d40*/  LOP3.LUT R5, R0, 0x80, R5, 0xf8, !PT ;  /* 0x0000008000057812 */ /* 0x000fca00078ef805 */
[----:B------:R-:W-:Y:S01]  /*10d50*/  STG.E.U8 desc[UR36][R2.64], R5 ;  /* 0x0000000502007986 */ /* 0x000fe2000c101124 */
[----:B------:R-:W-:Y:S05]  /*10d60*/  EXIT ;  /* 0x000000000000794d */ /* 0x000fea0003800000 */
.L_x_1195:
[----:B------:R-:W-:-:S05]  /*10d70*/  HADD2.F32 R0, -RZ, R17.H0_H0 ;  /* 0x20000011ff007230 */ /* 0x000fca0000004100 */
[----:B------:R-:W-:-:S05]  /*10d80*/  F2FP.BF16.F32.PACK_AB R0, RZ, R0 ;  /* 0x00000000ff00723e */ /* 0x000fca00000010ff */
[----:B------:R-:W-:Y:S01]  /*10d90*/  STG.E.U16 desc[UR36][R2.64], R0 ;  /* 0x0000000002007986 */ /* 0x000fe2000c101524 */
[----:B------:R-:W-:Y:S05]  /*10da0*/  EXIT ;  /* 0x000000000000794d */ /* 0x000fea0003800000 */
.L_x_1204:
        /* <DEDUP_REMOVED lines=13> */
.L_x_23834:


//--------------------- .text._ZN2at6native18elementwise_kernelILi128ELi4EZNS0_22gpu_kernel_impl_nocastIZZZNS0_54_GLOBAL__N__d8c5977b_16_LinearAlgebra_cu_35b291db_316116addr_kernel_cudaERNS_14TensorIteratorERKN3c106ScalarES9_ENKUlvE_clEvENKUlvE9_clEvEUlNS6_4HalfESC_SC_E0_EEvRNS_18TensorIteratorBaseERKT_EUliE_EEviT1_ --------------------------
	.section	.text._ZN2at6native18elementwise_kernelILi128ELi4EZNS0_22gpu_kernel_impl_nocastIZZZNS0_54_GLOBAL__N__d8c5977b_16_LinearAlgebra_cu_35b291db_316116addr_kernel_cudaERNS_14TensorIteratorERKN3c106ScalarES9_ENKUlvE_clEvENKUlvE9_clEvEUlNS6_4HalfESC_SC_E0_EEvRNS_18TensorIteratorBaseERKT_EUliE_EEviT1_,"ax",@progbits
	.align	128
        .global         _ZN2at6native18elementwise_kernelILi128ELi4EZNS0_22gpu_kernel_impl_nocastIZZZNS0_54_GLOBAL__N__d8c5977b_16_LinearAlgebra_cu_35b291db_316116addr_kernel_cudaERNS_14TensorIteratorERKN3c106ScalarES9_ENKUlvE_clEvENKUlvE9_clEvEUlNS6_4HalfESC_SC_E0_EEvRNS_18TensorIteratorBaseERKT_EUliE_EEviT1_
        .type           _ZN2at6native18elementwise_kernelILi128ELi4EZNS0_22gpu_kernel_impl_nocastIZZZNS0_54_GLOBAL__N__d8c5977b_16_LinearAlgebra_cu_35b291db_316116addr_kernel_cudaERNS_14TensorIteratorERKN3c106ScalarES9_ENKUlvE_clEvENKUlvE9_clEvEUlNS6_4HalfESC_SC_E0_EEvRNS_18TensorIteratorBaseERKT_EUliE_EEviT1_,@function
        .size           _ZN2at6native18elementwise_kernelILi128ELi4EZNS0_22gpu_kernel_impl_nocastIZZZNS0_54_GLOBAL__N__d8c5977b_16_LinearAlgebra_cu_35b291db_316116addr_kernel_cudaERNS_14TensorIteratorERKN3c106ScalarES9_ENKUlvE_clEvENKUlvE9_clEvEUlNS6_4HalfESC_SC_E0_EEvRNS_18TensorIteratorBaseERKT_EUliE_EEviT1_,(.L_x_23835 - _ZN2at6native18elementwise_kernelILi128ELi4EZNS0_22gpu_kernel_impl_nocastIZZZNS0_54_GLOBAL__N__d8c5977b_16_LinearAlgebra_cu_35b291db_316116addr_kernel_cudaERNS_14TensorIteratorERKN3c106ScalarES9_ENKUlvE_clEvENKUlvE9_clEvEUlNS6_4HalfESC_SC_E0_EEvRNS_18TensorIteratorBaseERKT_EUliE_EEviT1_)
        .other          _ZN2at6native18elementwise_kernelILi128ELi4EZNS0_22gpu_kernel_impl_nocastIZZZNS0_54_GLOBAL__N__d8c5977b_16_LinearAlgebra_cu_35b291db_316116addr_kernel_cudaERNS_14TensorIteratorERKN3c106ScalarES9_ENKUlvE_clEvENKUlvE9_clEvEUlNS6_4HalfESC_SC_E0_EEvRNS_18TensorIteratorBaseERKT_EUliE_EEviT1_,@"STO_CUDA_ENTRY STV_DEFAULT"
_ZN2at6native18elementwise_kernelILi128ELi4EZNS0_22gpu_kernel_impl_nocastIZZZNS0_54_GLOBAL__N__d8c5977b_16_LinearAlgebra_cu_35b291db_316116addr_kernel_cudaERNS_14TensorIteratorERKN3c106ScalarES9_ENKUlvE_clEvENKUlvE9_clEvEUlNS6_4HalfESC_SC_E0_EEvRNS_18TensorIteratorBaseERKT_EUliE_EEviT1_:
.text._ZN2at6native18elementwise_kernelILi128ELi4EZNS0_22gpu_kernel_impl_nocastIZZZNS0_54_GLOBAL__N__d8c5977b_16_LinearAlgebra_cu_35b291db_316116addr_kernel_cudaERNS_14TensorIteratorERKN3c106ScalarES9_ENKUlvE_clEvENKUlvE9_clEvEUlNS6_4HalfESC_SC_E0_EEvRNS_18TensorIteratorBaseERKT_EUliE_EEviT1_:
[----:B------:R-:W-:Y:S08]  /*0000*/  LDC R1, c[0x0][0x37c] ;  /* 0x0000df00ff017b82 */ /* 0x000ff00000000800 */
[----:B------:R-:W0:Y:S01]  /*0010*/  LDC R2, c[0x0][0x388] ;  /* 0x0000e200ff027b82 */ /* 0x000e220000000800 */
[----:B------:R-:W1:Y:S01]  /*0020*/  S2R R3, SR_TID.X ;  /* 0x0000000000037919 */ /* 0x000e620000002100 */
[----:B------:R-:W2:Y:S06]  /*0030*/  LDCU.64 UR6, c[0x0][0x358] ;  /* 0x00006b00ff0677ac */ /* 0x000eac0008000a00 */
[----:B------:R-:W3:Y:S01]  /*0040*/  S2UR UR4, SR_CTAID.X ;  /* 0x00000000000479c3 */ /* 0x000ee20000002500 */
[----:B0-----:R-:W-:Y:S01]  /*0050*/  ISETP.NE.AND P0, PT, R2, RZ, PT ;  /* 0x000000ff0200720c */ /* 0x001fe20003f05270 */
[----:B---3--:R-:W-:-:S06]  /*0060*/  USHF.L.U32 UR4, UR4, 0x9, URZ ;  /* 0x0000000904047899 */ /* 0x008fcc00080006ff */
[----:B-1----:R-:W-:-:S06]  /*0070*/  LOP3.LUT R3, R3, UR4, RZ, 0xfc, !PT ;  /* 0x0000000403037c12 */ /* 0x002fcc000f8efcff */
[----:B--2---:R-:W-:Y:S05]  /*0080*/  @P0 BRA `(.L_x_1205) ;  /* 0x0000000400e00947 */ /* 0x004fea0003800000 */
[----:B------:R-:W0:Y:S01]  /*0090*/  LDCU UR4, c[0x0][0x380] ;  /* 0x00007000ff0477ac */ /* 0x000e220008000800 */
[----:B------:R-:W-:Y:S04]  /*00a0*/  BSSY.RECONVERGENT B0, `(.L_x_1206) ;  /* 0x0000059000007945 */ /* 0x000fe80003800200 */
[----:B------:R-:W-:Y:S01]  /*00b0*/  BSSY.RELIABLE B1, `(.L_x_1207) ;  /* 0x000003d000017945 */ /* 0x000fe20003800100 */
[----:B0-----:R-:W-:-:S13]  /*00c0*/  ISETP.GE.AND P0, PT, R3, UR4, PT ;  /* 0x0000000403007c0c */ /* 0x001fda000bf06270 */
[----:B------:R-:W-:Y:S05]  /*00d0*/  @P0 BRA `(.L_x_1208) ;  /* 0x0000000000dc0947 */ /* 0x000fea0003800000 */
[----:B------:R-:W0:Y:S08]  /*00e0*/  LDC.64 R4, c[0x0][0x650] ;  /* 0x00019400ff047b82 */ /* 0x000e300000000a00 */
[----:B------:R-:W1:Y:S08]  /*00f0*/  LDC.64 R6, c[0x0][0x658] ;  /* 0x00019600ff067b82 */ /* 0x000e700000000a00 */
[----:B------:R-:W2:Y:S01]  /*0100*/  LDC.64 R8, c[0x0][0x660] ;  /* 0x00019800ff087b82 */ /* 0x000ea20000000a00 */
[----:B0-----:R-:W3:Y:S07]  /*0110*/  LDG.E.U16 R4, desc[UR6][R4.64] ;  /* 0x0000000604047981 */ /* 0x001eee000c1e1500 */
[----:B------:R-:W0:Y:S01]  /*0120*/  LDC.U16 R0, c[0x0][0x668] ;  /* 0x00019a00ff007b82 */ /* 0x000e220000000400 */
[----:B-1----:R-:W4:Y:S04]  /*0130*/  LDG.E.U16 R6, desc[UR6][R6.64] ;  /* 0x0000000606067981 */ /* 0x002f28000c1e1500 */
[----:B--2---:R-:W2:Y:S03]  /*0140*/  LDG.E.U16 R8, desc[UR6][R8.64] ;  /* 0x0000000608087981 */ /* 0x004ea6000c1e1500 */
[----:B------:R-:W1:Y:S01]  /*0150*/  LDC.U16 R2, c[0x0][0x66a] ;  /* 0x00019a80ff027b82 */ /* 0x000e620000000400 */
[----:B------:R-:W-:-:S04]  /*0160*/  IADD3 R3, PT, PT, R3, 0x80, RZ ;  /* 0x0000008003037810 */ /* 0x000fc80007ffe0ff */
[----:B------:R-:W-:Y:S01]  /*0170*/  ISETP.GE.AND P0, PT, R3, UR4, PT ;  /* 0x0000000403007c0c */ /* 0x000fe2000bf06270 */
[----:B0-----:R-:W-:-:S12]  /*0180*/  HADD2.F32 R0, -RZ, R0.H0_H0 ;  /* 0x20000000ff007230 */ /* 0x001fd80000004100 */
[----:B------:R-:W-:Y:S05]  /*0190*/  @P0 BREAK.RELIABLE B1 ;  /* 0x0000000000010942 */ /* 0x000fea0003800100 */
[----:B-1----:R-:W-:Y:S02]  /*01a0*/  HADD2.F32 R2, -RZ, R2.H0_H0 ;  /* 0x20000002ff027230 */ /* 0x002fe40000004100 */
[----:B---3--:R-:W-:-:S05]  /*01b0*/  HADD2.F32 R11, -RZ, R4.H0_H0 ;  /* 0x20000004ff0b7230 */ /* 0x008fca0000004100 */
[----:B------:R-:W-:Y:S01]  /*01c0*/  FMUL.FTZ R0, R0, R11 ;  /* 0x0000000b00007220 */ /* 0x000fe20000410000 */
[----:B----4-:R-:W-:-:S05]  /*01d0*/  HADD2.F32 R13, -RZ, R6.H0_H0 ;  /* 0x20000006ff0d7230 */ /* 0x010fca0000004100 */
[----:B------:R-:W-:Y:S01]  /*01e0*/  FMUL.FTZ R13, R2, R13 ;  /* 0x0000000d020d7220 */ /* 0x000fe20000410000 */
[----:B--2---:R-:W-:-:S04]  /*01f0*/  HADD2.F32 R5, -RZ, R8.H0_H0 ;  /* 0x20000008ff057230 */ /* 0x004fc80000004100 */
[----:B------:R-:W-:-:S05]  /*0200*/  F2FP.F16.F32.PACK_AB R0, R13, R0 ;  /* 0x000000000d00723e */ /* 0x000fca00000000ff */
[--C-:B------:R-:W-:Y:S02]  /*0210*/  HADD2.F32 R2, -RZ, R0.reuse.H1_H1 ;  /* 0x30000000ff027230 */ /* 0x100fe40000004100 */
[----:B------:R-:W-:-:S03]  /*0220*/  HADD2.F32 R0, -RZ, R0.H0_H0 ;  /* 0x20000000ff007230 */ /* 0x000fc60000004100 */
[----:B------:R-:W-:Y:S02]  /*0230*/  FMUL.FTZ R2, R2, R5 ;  /* 0x0000000502027220 */ /* 0x000fe40000410000 */
[----:B------:R-:W0:Y:S03]  /*0240*/  LDC.64 R4, c[0x0][0x648] ;  /* 0x00019200ff047b82 */ /* 0x000e260000000a00 */
[----:B------:R-:W-:-:S05]  /*0250*/  F2FP.F16.F32.PACK_AB R2, RZ, R2 ;  /* 0x00000002ff02723e */ /* 0x000fca00000000ff */
[----:B------:R-:W-:-:S05]  /*0260*/  HADD2.F32 R7, -RZ, R2.H0_H0 ;  /* 0x20000002ff077230 */ /* 0x000fca0000004100 */
[----:B------:R-:W-:-:S05]  /*0270*/  FADD.FTZ R0, R0, R7 ;  /* 0x0000000700007221 */ /* 0x000fca0000010000 */
[----:B------:R-:W-:-:S05]  /*0280*/  F2FP.F16.F32.PACK_AB R0, RZ, R0 ;  /* 0x00000000ff00723e */ /* 0x000fca00000000ff */
[----:B0-----:R0:W-:Y:S01]  /*0290*/  STG.E.U16 desc[UR6][R4.64], R0 ;  /* 0x0000000004007986 */ /* 0x0011e2000c101506 */
[----:B------:R-:W-:Y:S05]  /*02a0*/  @P0 BRA `(.L_x_1209) ;  /* 0x0000000000e00947 */ /* 0x000fea0003800000 */
[----:B0-----:R-:W0:Y:S08]  /*02b0*/  LDC.64 R4, c[0x0][0x650] ;  /* 0x00019400ff047b82 */ /* 0x001e300000000a00 */
[----:B------:R-:W1:Y:S08]  /*02c0*/  LDC.64 R6, c[0x0][0x658] ;  /* 0x00019600ff067b82 */ /* 0x000e700000000a00 */
[----:B------:R-:W2:Y:S01]  /*02d0*/  LDC.64 R8, c[0x0][0x660] ;  /* 0x00019800ff087b82 */ /* 0x000ea20000000a00 */
[----:B0-----:R-:W3:Y:S07]  /*02e0*/  LDG.E.U16 R4, desc[UR6][R4.64] ;  /* 0x0000000604047981 */ /* 0x001eee000c1e1500 */
[----:B------:R-:W0:Y:S01]  /*02f0*/  LDC.U16 R0, c[0x0][0x668] ;  /* 0x00019a00ff007b82 */ /* 0x000e220000000400 */
[----:B-1----:R-:W4:Y:S04]  /*0300*/  LDG.E.U16 R6, desc[UR6][R6.64] ;  /* 0x0000000606067981 */ /* 0x002f28000c1e1500 */
[----:B--2---:R-:W2:Y:S03]  /*0310*/  LDG.E.U16 R8, desc[UR6][R8.64] ;  /* 0x0000000608087981 */ /* 0x004ea6000c1e1500 */
[----:B------:R-:W1:Y:S01]  /*0320*/  LDC.U16 R2, c[0x0][0x66a] ;  /* 0x00019a80ff027b82 */ /* 0x000e620000000400 */
[----:B------:R-:W-:Y:S01]  /*0330*/  IADD3 R3, PT, PT, R3, 0x80, RZ ;  /* 0x0000008003037810 */ /* 0x000fe20007ffe0ff */
[----:B0-----:R-:W-:-:S02]  /*0340*/  HADD2.F32 R11, -RZ, R0.H0_H0 ;  /* 0x20000000ff0b7230 */ /* 0x001fc40000004100 */
        /* <DEDUP_REMOVED lines=15> */
[----:B0-----:R0:W-:Y:S02]  /*0440*/  STG.E.U16 desc[UR6][R4.64], R0 ;  /* 0x0000000004007986 */ /* 0x0011e4000c101506 */
.L_x_1208:
[----:B------:R-:W-:-:S13]  /*0450*/  ISETP.GE.AND P0, PT, R3, UR4, PT ;  /* 0x0000000403007c0c */ /* 0x000fda000bf06270 */
[----:B------:R-:W-:Y:S05]  /*0460*/  @P0 BREAK.RELIABLE B1 ;  /* 0x0000000000010942 */ /* 0x000fea0003800100 */
[----:B------:R-:W-:Y:S05]  /*0470*/  @P0 BRA `(.L_x_1209) ;  /* 0x00000000006c0947 */ /* 0x000fea0003800000 */
[----:B------:R-:W-:Y:S05]  /*0480*/  BSYNC.RELIABLE B1 ;  /* 0x0000000000017941 */ /* 0x000fea0003800100 */
.L_x_1207:
        /* <DEDUP_REMOVED lines=26> */
.L_x_1209:
[----:B------:R-:W-:Y:S05]  /*0630*/  BSYNC.RECONVERGENT B0 ;  /* 0x0000000000007941 */ /* 0x000fea0003800200 */
.L_x_1206:
[----:B------:R-:W-:Y:S05]  /*0640*/  WARPSYNC.ALL ;  /* 0x0000000000007948 */ /* 0x000fea0003800000 */
[----:B------:R-:W-:-:S13]  /*0650*/  ISETP.GE.AND P0, PT, R3, UR4, PT ;  /* 0x0000000403007c0c */ /* 0x000fda000bf06270 */
[----:B------:R-:W-:Y:S05]  /*0660*/  @P0 EXIT ;  /* 0x000000000000094d */ /* 0x000fea0003800000 */
[----:B------:R-:W2:Y:S08]  /*0670*/  LDC.64 R2, c[0x0][0x650] ;  /* 0x00019400ff027b82 */ /* 0x000eb00000000a00 */
[----:B01----:R-:W0:Y:S08]  /*0680*/  LDC.64 R4, c[0x0][0x658] ;  /* 0x00019600ff047b82 */ /* 0x003e300000000a00 */
[----:B------:R-:W1:Y:S01]  /*0690*/  LDC.64 R6, c[0x0][0x660] ;  /* 0x00019800ff067b82 */ /* 0x000e620000000a00 */
[----:B--2---:R-:W2:Y:S07]  /*06a0*/  LDG.E.U16 R2, desc[UR6][R2.64] ;  /* 0x0000000602027981 */ /* 0x004eae000c1e1500 */
[----:B------:R-:W3:Y:S01]  /*06b0*/  LDC.U16 R0, c[0x0][0x668] ;  /* 0x00019a00ff007b82 */ /* 0x000ee20000000400 */
[----:B0-----:R-:W4:Y:S04]  /*06c0*/  LDG.E.U16 R4, desc[UR6][R4.64] ;  /* 0x0000000604047981 */ /* 0x001f28000c1e1500 */
[----:B-1----:R-:W5:Y:S03]  /*06d0*/  LDG.E.U16 R6, desc[UR6][R6.64] ;  /* 0x0000000606067981 */ /* 0x002f66000c1e1500 */
[----:B------:R-:W0:Y:S01]  /*06e0*/  LDC.U16 R8, c[0x0][0x66a] ;  /* 0x00019a80ff087b82 */ /* 0x000e220000000400 */
[----:B---3--:R-:W-:-:S02]  /*06f0*/  HADD2.F32 R9, -RZ, R0.H0_H0 ;  /* 0x20000000ff097230 */ /* 0x008fc40000004100 */
[----:B0-----:R-:W-:Y:S02]  /*0700*/  HADD2.F32 R11, -RZ, R8.H0_H0 ;  /* 0x20000008ff0b7230 */ /* 0x001fe40000004100 */
[----:B--2---:R-:W-:-:S05]  /*0710*/  HADD2.F32 R0, -RZ, R2.H0_H0 ;  /* 0x20000002ff007230 */ /* 0x004fca0000004100 */
[----:B------:R-:W-:Y:S01]  /*0720*/  FMUL.FTZ R0, R9, R0 ;  /* 0x0000000009007220 */ /* 0x000fe20000410000 */
[----:B----4-:R-:W-:-:S05]  /*0730*/  HADD2.F32 R8, -RZ, R4.H0_H0 ;  /* 0x20000004ff087230 */ /* 0x010fca0000004100 */
[----:B------:R-:W-:Y:S01]  /*0740*/  FMUL.FTZ R9, R11, R8 ;  /* 0x000000080b097220 */ /* 0x000fe20000410000 */
[----:B-----5:R-:W-:-:S04]  /*0750*/  HADD2.F32 R3, -RZ, R6.H0_H0 ;  /* 0x20000006ff037230 */ /* 0x020fc80000004100 */
        /* <DEDUP_REMOVED lines=9> */
[----:B0-----:R-:W-:Y:S01]  /*07f0*/  STG.E.U16 desc[UR6][R2.64], R0 ;  /* 0x0000000002007986 */ /* 0x001fe2000c101506 */
[----:B------:R-:W-:Y:S05]  /*0800*/  EXIT ;  /* 0x000000000000794d */ /* 0x000fea0003800000 */
.L_x_1205:
[----:B------:R-:W0:Y:S01]  /*0810*/  LDCU UR4, c[0x0][0x380] ;  /* 0x00007000ff0477ac */ /* 0x000e220008000800 */
[----:B------:R-:W-:Y:S01]  /*0820*/  IADD3 R2, PT, PT, R2, -0x1, RZ ;  /* 0xffffffff02027810 */ /* 0x000fe20007ffe0ff */
[----:B------:R-:W-:Y:S04]  /*0830*/  BSSY.RECONVERGENT B0, `(.L_x_1210) ;  /* 0x00004cf000007945 */ /* 0x000fe80003800200 */
[----:B------:R-:W-:Y:S01]  /*0840*/  BSSY.RELIABLE B1, `(.L_x_1211) ;  /* 0x0000337000017945 */ /* 0x000fe20003800100 */
[----:B------:R-:W-:-:S04]  /*0850*/  VIMNMX.U32 R0, PT, PT, R2, 0x18, PT ;  /* 0x0000001802007848 */ /* 0x000fc80003fe0000 */
[----:B------:R-:W-:Y:S02]  /*0860*/  IADD3 R0, PT, PT, R0, 0x1, RZ ;  /* 0x0000000100007810 */ /* 0x000fe40007ffe0ff */
[----:B0-----:R-:W-:-:S13]  /*0870*/  ISETP.GE.AND P0, PT, R3, UR4, PT ;  /* 0x0000000403007c0c */ /* 0x001fda000bf06270 */
[----:B------:R-:W-:Y:S05]  /*0880*/  @P0 BRA `(.L_x_1212) ;  /* 0x0000003000bc0947 */ /* 0x000fea0003800000 */
[----:B------:R-:W0:Y:S01]  /*0890*/  LDCU.64 UR8, c[0x0][0x390] ;  /* 0x00007200ff0877ac */ /* 0x000e220008000a00 */
[----:B------:R-:W-:Y:S01]  /*08a0*/  HFMA2 R4, -RZ, RZ, 0, 0 ;  /* 0x00000000ff047431 */ /* 0x000fe200000001ff */
[----:B------:R-:W-:Y:S01]  /*08b0*/  MOV R5, R3 ;  /* 0x0000000300057202 */ /* 0x000fe20000000f00 */
[----:B------:R-:W1:Y:S01]  /*08c0*/  LDCU UR5, c[0x0][0x38c] ;  /* 0x00007180ff0577ac */ /* 0x000e620008000800 */
[----:B------:R-:W-:Y:S01]  /*08d0*/  ISETP.NE.AND P0, PT, R2, RZ, PT ;  /* 0x000000ff0200720c */ /* 0x000fe20003f05270 */
[----:B------:R-:W2:Y:S01]  /*08e0*/  LDCU.64 UR10, c[0x0][0x4b8] ;  /* 0x00009700ff0a77ac */ /* 0x000ea20008000a00 */
[----:B------:R-:W3:Y:S01]  /*08f0*/  LDCU.64 UR12, c[0x0][0x4c0] ;  /* 0x00009800ff0c77ac */ /* 0x000ee20008000a00 */
[----:B0-----:R-:W-:-:S05]  /*0900*/  IMAD.HI.U32 R8, R3, UR8, R4 ;  /* 0x0000000803087c27 */ /* 0x001fca000f8e0004 */
[----:B------:R-:W-:-:S04]  /*0910*/  SHF.R.U32.HI R9, RZ, UR9, R8 ;  /* 0x00000009ff097c19 */ /* 0x000fc80008011608 */
[----:B------:R-:W-:-:S05]  /*0920*/  IADD3 R4, PT, PT, -R9, RZ, RZ ;  /* 0x000000ff09047210 */ /* 0x000fca0007ffe1ff */
[----:B-1----:R-:W-:-:S04]  /*0930*/  IMAD R4, R4, UR5, R3 ;  /* 0x0000000504047c24 */ /* 0x002fc8000f8e0203 */
[C---:B--2---:R-:W-:Y:S02]  /*0940*/  IMAD R5, R4.reuse, UR10, RZ ;  /* 0x0000000a04057c24 */ /* 0x044fe4000f8e02ff */
[C---:B------:R-:W-:Y:S02]  /*0950*/  IMAD R6, R4.reuse, UR11, RZ ;  /* 0x0000000b04067c24 */ /* 0x040fe4000f8e02ff */
[C---:B---3--:R-:W-:Y:S02]  /*0960*/  IMAD R7, R4.reuse, UR12, RZ ;  /* 0x0000000c04077c24 */ /* 0x048fe4000f8e02ff */
[----:B------:R-:W-:Y:S01]  /*0970*/  IMAD R4, R4, UR13, RZ ;  /* 0x0000000d04047c24 */ /* 0x000fe2000f8e02ff */
[----:B------:R-:W-:Y:S06]  /*0980*/  @!P0 BRA `(.L_x_1213) ;  /* 0x0000001400948947 */ /* 0x000fec0003800000 */
[----:B------:R-:W0:Y:S01]  /*0990*/  LDCU.64 UR8, c[0x0][0x398] ;  /* 0x00007300ff0877ac */ /* 0x000e220008000a00 */
[----:B------:R-:W-:Y:S02]  /*09a0*/  MOV R8, RZ ;  /* 0x000000ff00087202 */ /* 0x000fe40000000f00 */
[----:B------:R-:W-:Y:S01]  /*09b0*/  ISETP.NE.AND P0, PT, R0, 0x2, PT ;  /* 0x000000020000780c */ /* 0x000fe20003f05270 */
[----:B------:R-:W1:Y:S01]  /*09c0*/  LDCU UR5, c[0x0][0x3a0] ;  /* 0x00007400ff0577ac */ /* 0x000e620008000800 */
[----:B------:R-:W2:Y:S01]  /*09d0*/  LDCU.64 UR10, c[0x0][0x4c8] ;  /* 0x00009900ff0a77ac */ /* 0x000ea20008000a00 */
[----:B------:R-:W3:Y:S01]  /*09e0*/  LDCU.64 UR12, c[0x0][0x4d0] ;  /* 0x00009a00ff0c77ac */ /* 0x000ee20008000a00 */
        /* <DEDUP_REMOVED lines=8> */
[----:B------:R-:W-:Y:S06]  /*0a70*/  @!P0 BRA `(.L_x_1213) ;  /* 0x0000001400588947 */ /* 0x000fec0003800000 */
[----:B------:R-:W0:Y:S01]  /*0a80*/  LDCU.64 UR8, c[0x0][0x3a8] ;  /* 0x00007500ff0877ac */ /* 0x000e220008000a00 */
[----:B------:R-:W-:Y:S01]  /*0a90*/  HFMA2 R10, -RZ, RZ, 0, 0 ;  /* 0x00000000ff0a7431 */ /* 0x000fe200000001ff */
[----:B------:R-:W-:Y:S01]  /*0aa0*/  ISETP.NE.AND P0, PT, R0, 0x3, PT ;  /* 0x000000030000780c */ /* 0x000fe20003f05270 */
[----:B------:R-:W1:Y:S01]  /*0ab0*/  LDCU UR5, c[0x0][0x3a4] ;  /* 0x00007480ff0577ac */ /* 0x000e620008000800 */
[----:B------:R-:W2:Y:S01]  /*0ac0*/  LDCU.64 UR10, c[0x0][0x4d8] ;  /* 0x00009b00ff0a77ac */ /* 0x000ea20008000a00 */
[----:B------:R-:W3:Y:S01]  /*0ad0*/  LDCU.64 UR12, c[0x0][0x4e0] ;  /* 0x00009c00ff0c77ac */ /* 0x000ee20008000a00 */
        /* <DEDUP_REMOVED lines=309> */
[----:B------:R-:W-:Y:S01]  /*1e30*/  ISETP.NE.AND P0, PT, R0, 0x18, PT ;  /* 0x000000180000780c */ /* 0x000fe20003f05270 */
[----:B------:R-:W0:Y:S01]  /*1e40*/  LDCU.64 UR8, c[0x0][0x4a0] ;  /* 0x00009400ff0877ac */ /* 0x000e220008000a00 */
[----:B------:R-:W-:Y:S01]  /*1e50*/  HFMA2 R8, -RZ, RZ, 0, 0 ;  /* 0x00000000ff087431 */ /* 0x000fe200000001ff */
[----:B------:R-:W1:Y:S01]  /*1e60*/  LDCU UR5, c[0x0][0x4a8] ;  /* 0x00009500ff0577ac */ /* 0x000e620008000800 */
[----:B------:R-:W2:Y:S09]  /*1e70*/  LDCU.64 UR10, c[0x0][0x628] ;  /* 0x0000c500ff0a77ac */ /* 0x000eb20008000a00 */
[----:B------:R-:W3:Y:S01]  /*1e80*/  @P0 LDC.64 R16, c[0x0][0x4b0] ;  /* 0x00012c00ff100b82 */ /* 0x000ee20000000a00 */
[----:B------:R-:W4:Y:S01]  /*1e90*/  LDCU.64 UR12, c[0x0][0x630] ;  /* 0x0000c600ff0c77ac */ /* 0x000f220008000a00 */
[----:B0-----:R-:W-:-:S06]  /*1ea0*/  IMAD.HI.U32 R14, R9, UR9, R8 ;  /* 0x00000009090e7c27 */ /* 0x001fcc000f8e0008 */
[----:B------:R-:W0:Y:S01]  /*1eb0*/  @P0 LDC R19, c[0x0][0x4ac] ;  /* 0x00012b00ff130b82 */ /* 0x000e220000000800 */
[----:B-1----:R-:W-:Y:S02]  /*1ec0*/  SHF.R.U32.HI R15, RZ, UR5, R14 ;  /* 0x00000005ff0f7c19 */ /* 0x002fe4000801160e */
[----:B------:R-:W-:Y:S02]  /*1ed0*/  @P0 MOV R14, RZ ;  /* 0x000000ff000e0202 */ /* 0x000fe40000000f00 */
[----:B------:R-:W-:-:S03]  /*1ee0*/  IADD3 R8, PT, PT, -R15, RZ, RZ ;  /* 0x000000ff0f087210 */ /* 0x000fc60007ffe1ff */
[----:B------:R-:W1:Y:S02]  /*1ef0*/  @P0 LDC.64 R12, c[0x0][0x638] ;  /* 0x00018e00ff0c0b82 */ /* 0x000e640000000a00 */
[----:B------:R-:W-:-:S06]  /*1f00*/  IMAD R8, R8, UR8, R9 ;  /* 0x0000000808087c24 */ /* 0x000fcc000f8e0209 */
[----:B------:R-:W5:Y:S01]  /*1f10*/  @P0 LDC.64 R10, c[0x0][0x640] ;  /* 0x00019000ff0a0b82 */ /* 0x000f620000000a00 */
[----:B---3--:R-:W-:-:S04]  /*1f20*/  @P0 IMAD.HI.U32 R16, R15, R16, R14 ;  /* 0x000000100f100227 */ /* 0x008fc800078e000e */
[C---:B--2---:R-:W-:Y:S01]  /*1f30*/  IMAD R5, R8.reuse, UR10, R5 ;  /* 0x0000000a08057c24 */ /* 0x044fe2000f8e0205 */
[----:B------:R-:W-:Y:S01]  /*1f40*/  @P0 SHF.R.U32.HI R16, RZ, R17, R16 ;  /* 0x00000011ff100219 */ /* 0x000fe20000011610 */
[C---:B------:R-:W-:Y:S02]  /*1f50*/  IMAD R6, R8.reuse, UR11, R6 ;  /* 0x0000000b08067c24 */ /* 0x040fe4000f8e0206 */
[----:B----4-:R-:W-:Y:S01]  /*1f60*/  IMAD R7, R8, UR12, R7 ;  /* 0x0000000c08077c24 */ /* 0x010fe2000f8e0207 */
[----:B------:R-:W-:Y:S01]  /*1f70*/  @P0 IADD3 R14, PT, PT, -R16, RZ, RZ ;  /* 0x000000ff100e0210 */ /* 0x000fe20007ffe1ff */
[----:B------:R-:W-:-:S04]  /*1f80*/  IMAD R4, R8, UR13, R4 ;  /* 0x0000000d08047c24 */ /* 0x000fc8000f8e0204 */
[----:B0-----:R-:W-:-:S04]  /*1f90*/  @P0 IMAD R14, R14, R19, R15 ;  /* 0x000000130e0e0224 */ /* 0x001fc800078e020f */
[C---:B-1----:R-:W-:Y:S02]  /*1fa0*/  @P0 IMAD R5, R14.reuse, R12, R5 ;  /* 0x0000000c0e050224 */ /* 0x042fe400078e0205 */
[C---:B------:R-:W-:Y:S02]  /*1fb0*/  @P0 IMAD R6, R14.reuse, R13, R6 ;  /* 0x0000000d0e060224 */ /* 0x040fe400078e0206 */
[C---:B-----5:R-:W-:Y:S02]  /*1fc0*/  @P0 IMAD R7, R14.reuse, R10, R7 ;  /* 0x0000000a0e070224 */ /* 0x060fe400078e0207 */
[----:B------:R-:W-:-:S07]  /*1fd0*/  @P0 IMAD R4, R14, R11, R4 ;  /* 0x0000000b0e040224 */ /* 0x000fce00078e0204 */
.L_x_1213:
[----:B------:R-:W0:Y:S01]  /*1fe0*/  LDCU.128 UR8, c[0x0][0x650] ;  /* 0x0000ca00ff0877ac */ /* 0x000e220008000c00 */
[----:B------:R-:W1:Y:S01]  /*1ff0*/  LDCU.64 UR12, c[0x0][0x660] ;  /* 0x0000cc00ff0c77ac */ /* 0x000e620008000a00 */
[----:B0-----:R-:W-:Y:S02]  /*2000*/  IADD3 R6, P0, PT, R6, UR8, RZ ;  /* 0x0000000806067c10 */ /* 0x001fe4000ff1e0ff */
[----:B------:R-:W-:Y:S02]  /*2010*/  IADD3 R8, P1, PT, R7, UR10, RZ ;  /* 0x0000000a07087c10 */ /* 0x000fe4000ff3e0ff */
[----:B------:R-:W-:Y:S01]  /*2020*/  IADD3.X R7, PT, PT, RZ, UR9, RZ, P0, !PT ;  /* 0x00000009ff077c10 */ /* 0x000fe200087fe4ff */
[----:B------:R-:W0:Y:S01]  /*2030*/  LDC.U16 R12, c[0x0][0x66a] ;  /* 0x00019a80ff0c7b82 */ /* 0x000e220000000400 */
[----:B------:R-:W-:Y:S01]  /*2040*/  IADD3.X R9, PT, PT, RZ, UR11, RZ, P1, !PT ;  /* 0x0000000bff097c10 */ /* 0x000fe20008ffe4ff */
[----:B------:R-:W2:Y:S02]  /*2050*/  LDCU.64 UR8, c[0x0][0x648] ;  /* 0x0000c900ff0877ac */ /* 0x000ea40008000a00 */
[----:B------:R-:W3:Y:S04]  /*2060*/  LDG.E.U16 R6, desc[UR6][R6.64] ;  /* 0x0000000606067981 */ /* 0x000ee8000c1e1500 */
[----:B------:R-:W4:Y:S01]  /*2070*/  LDG.E.U16 R8, desc[UR6][R8.64] ;  /* 0x0000000608087981 */ /* 0x000f22000c1e1500 */
[----:B-1----:R-:W-:-:S02]  /*2080*/  IADD3 R10, P0, PT, R4, UR12, RZ ;  /* 0x0000000c040a7c10 */ /* 0x002fc4000ff1e0ff */
[----:B------:R-:W1:Y:S02]  /*2090*/  LDC.U16 R4, c[0x0][0x668] ;  /* 0x00019a00ff047b82 */ /* 0x000e640000000400 */
[----:B------:R-:W-:-:S05]  /*20a0*/  IADD3.X R11, PT, PT, RZ, UR13, RZ, P0, !PT ;  /* 0x0000000dff0b7c10 */ /* 0x000fca00087fe4ff */
[----:B------:R-:W5:Y:S01]  /*20b0*/  LDG.E.U16 R10, desc[UR6][R10.64] ;  /* 0x000000060a0a7981 */ /* 0x000f62000c1e1500 */
[----:B------:R-:W-:Y:S01]  /*20c0*/  IADD3 R3, PT, PT, R3, 0x80, RZ ;  /* 0x0000008003037810 */ /* 0x000fe20007ffe0ff */
[----:B0-----:R-:W-:Y:S02]  /*20d0*/  HADD2.F32 R15, -RZ, R12.H0_H0 ;  /* 0x2000000cff0f7230 */ /* 0x001fe40000004100 */
[----:B-1----:R-:W-:Y:S02]  /*20e0*/  HADD2.F32 R13, -RZ, R4.H0_H0 ;  /* 0x20000004ff0d7230 */ /* 0x002fe40000004100 */
[----:B---3--:R-:W-:Y:S02]  /*20f0*/  HADD2.F32 R4, -RZ, R6.H0_H0 ;  /* 0x20000006ff047230 */ /* 0x008fe40000004100 */
[----:B----4-:R-:W-:-:S03]  /*2100*/  HADD2.F32 R12, -RZ, R8.H0_H0 ;  /* 0x20000008ff0c7230 */ /* 0x010fc60000004100 */
[----:B------:R-:W-:Y:S02]  /*2110*/  FMUL.FTZ R4, R13, R4 ;  /* 0x000000040d047220 */ /* 0x000fe40000410000 */
[----:B------:R-:W-:-:S05]  /*2120*/  FMUL.FTZ R7, R15, R12 ;  /* 0x0000000c0f077220 */ /* 0x000fca0000410000 */
[----:B------:R-:W-:Y:S01]  /*2130*/  F2FP.F16.F32.PACK_AB R4, R7, R4 ;  /* 0x000000040704723e */ /* 0x000fe200000000ff */
[----:B-----5:R-:W-:-:S04]  /*2140*/  HADD2.F32 R7, -RZ, R10.H0_H0 ;  /* 0x2000000aff077230 */ /* 0x020fc80000004100 */
[--C-:B------:R-:W-:Y:S02]  /*2150*/  HADD2.F32 R6, -RZ, R4.reuse.H1_H1 ;  /* 0x30000004ff067230 */ /* 0x100fe40000004100 */
[----:B------:R-:W-:-:S03]  /*2160*/  HADD2.F32 R4, -RZ, R4.H0_H0 ;  /* 0x20000004ff047230 */ /* 0x000fc60000004100 */
[----:B------:R-:W-:-:S05]  /*2170*/  FMUL.FTZ R6, R6, R7 ;  /* 0x0000000706067220 */ /* 0x000fca0000410000 */
[----:B------:R-:W-:-:S05]  /*2180*/  F2FP.F16.F32.PACK_AB R6, RZ, R6 ;  /* 0x00000006ff06723e */ /* 0x000fca00000000ff */
[----:B------:R-:W-:-:S05]  /*2190*/  HADD2.F32 R7, -RZ, R6.H0_H0 ;  /* 0x20000006ff077230 */ /* 0x000fca0000004100 */
[----:B------:R-:W-:Y:S01]  /*21a0*/  FADD.FTZ R7, R4, R7 ;  /* 0x0000000704077221 */ /* 0x000fe20000010000 */
[----:B--2---:R-:W-:-:S04]  /*21b0*/  IADD3 R4, P0, PT, R5, UR8, RZ ;  /* 0x0000000805047c10 */ /* 0x004fc8000ff1e0ff */
[----:B------:R-:W-:Y:S02]  /*21c0*/  F2FP.F16.F32.PACK_AB R7, RZ, R7 ;  /* 0x00000007ff07723e */ /* 0x000fe400000000ff */
[----:B------:R-:W-:Y:S02]  /*21d0*/  IADD3.X R5, PT, PT, RZ, UR9, RZ, P0, !PT ;  /* 0x00000009ff057c10 */ /* 0x000fe400087fe4ff */
[----:B------:R-:W-:-:S03]  /*21e0*/  ISETP.GE.AND P0, PT, R3, UR4, PT ;  /* 0x0000000403007c0c */ /* 0x000fc6000bf06270 */
[----:B------:R0:W-:Y:S10]  /*21f0*/  STG.E.U16 desc[UR6][R4.64], R7 ;  /* 0x0000000704007986 */ /* 0x0001f4000c101506 */
[----:B------:R-:W-:Y:S05]  /*2200*/  @P0 BREAK.RELIABLE B1 ;  /* 0x0000000000010942 */ /* 0x000fea0003800100 */
[----:B------:R-:W-:Y:S05]  /*2210*/  @P0 BRA `(.L_x_1214) ;  /* 0x0000003000c00947 */ /* 0x000fea0003800000 */
[----:B------:R-:W1:Y:S01]  /*2220*/  LDCU.64 UR8, c[0x0][0x390] ;  /* 0x00007200ff0877ac */ /* 0x000e620008000a00 */
[----:B0-----:R-:W-:Y:S01]  /*2230*/  HFMA2 R4, -RZ, RZ, 0, 0 ;  /* 0x00000000ff047431 */ /* 0x001fe200000001ff */
[----:B------:R-:W-:Y:S01]  /*2240*/  MOV R5, R3 ;  /* 0x0000000300057202 */ /* 0x000fe20000000f00 */
[----:B------:R-:W0:Y:S01]  /*2250*/  LDCU UR5, c[0x0][0x38c] ;  /* 0x00007180ff0577ac */ /* 0x000e220008000800 */
[----:B------:R-:W-:Y:S01]  /*2260*/  ISETP.NE.AND P0, PT, R2, RZ, PT ;  /* 0x000000ff0200720c */ /* 0x000fe20003f05270 */
[----:B------:R-:W2:Y:S01]  /*2270*/  LDCU.64 UR10, c[0x0][0x4b8] ;  /* 0x00009700ff0a77ac */ /* 0x000ea20008000a00 */
[----:B------:R-:W3:Y:S01]  /*2280*/  LDCU.64 UR12, c[0x0][0x4c0] ;  /* 0x00009800ff0c77ac */ /* 0x000ee20008000a00 */
[----:B-1----:R-:W-:-:S05]  /*2290*/  IMAD.HI.U32 R8, R3, UR8, R4 ;  /* 0x0000000803087c27 */ /* 0x002fca000f8e0004 */
[----:B------:R-:W-:-:S04]  /*22a0*/  SHF.R.U32.HI R9, RZ, UR9, R8 ;  /* 0x00000009ff097c19 */ /* 0x000fc80008011608 */
[----:B------:R-:W-:-:S05]  /*22b0*/  IADD3 R4, PT, PT, -R9, RZ, RZ ;  /* 0x000000ff09047210 */ /* 0x000fca0007ffe1ff */
[----:B0-----:R-:W-:-:S04]  /*22c0*/  IMAD R4, R4, UR5, R3 ;  /* 0x0000000504047c24 */ /* 0x001fc8000f8e0203 */
        /* <DEDUP_REMOVED lines=362> */
.L_x_1215:
        /* <DEDUP_REMOVED lines=31> */
[----:B------:R-:W-:-:S05]  /*3b60*/  IADD3.X R5, PT, PT, RZ, UR9, RZ, P0, !PT ;  /* 0x00000009ff057c10 */ /* 0x000fca00087fe4ff */
[----:B------:R0:W-:Y:S02]  /*3b70*/  STG.E.U16 desc[UR6][R4.64], R7 ;  /* 0x0000000704007986 */ /* 0x0001e4000c101506 */
.L_x_1212:
[----:B------:R-:W-:-:S13]  /*3b80*/  ISETP.GE.AND P0, PT, R3, UR4, PT ;  /* 0x0000000403007c0c */ /* 0x000fda000bf06270 */
[----:B------:R-:W-:Y:S05]  /*3b90*/  @P0 BREAK.RELIABLE B1 ;  /* 0x0000000000010942 */ /* 0x000fea0003800100 */
[----:B------:R-:W-:Y:S05]  /*3ba0*/  @P0 BRA `(.L_x_1214) ;  /* 0x00000018005c0947 */ /* 0x000fea0003800000 */
[----:B------:R-:W-:Y:S05]  /*3bb0*/  BSYNC.RELIABLE B1 ;  /* 0x0000000000017941 */ /* 0x000fea0003800100 */
.L_x_1211:
        /* <DEDUP_REMOVED lines=373> */
.L_x_1216:
        /* <DEDUP_REMOVED lines=33> */
.L_x_1214:
[----:B------:R-:W-:Y:S05]  /*5520*/  BSYNC.RECONVERGENT B0 ;  /* 0x0000000000007941 */ /* 0x000fea0003800200 */
.L_x_1210:
[----:B------:R-:W-:Y:S05]  /*5530*/  WARPSYNC.ALL ;  /* 0x0000000000007948 */ /* 0x000fea0003800000 */
[----:B------:R-:W-:-:S13]  /*5540*/  ISETP.GE.AND P0, PT, R3, UR4, PT ;  /* 0x0000000403007c0c */ /* 0x000fda000bf06270 */
[----:B------:R-:W-:Y:S05]  /*5550*/  @P0 EXIT ;  /* 0x000000000000094d */ /* 0x000fea0003800000 */
[----:B------:R-:W2:Y:S01]  /*5560*/  LDCU.64 UR4, c[0x0][0x390] ;  /* 0x00007200ff0477ac */ /* 0x000ea20008000a00 */
[----:B01----:R-:W-:Y:S01]  /*5570*/  HFMA2 R4, -RZ, RZ, 0, 0 ;  /* 0x00000000ff047431 */ /* 0x003fe200000001ff */
[----:B------:R-:W-:Y:S01]  /*5580*/  MOV R5, R3 ;  /* 0x0000000300057202 */ /* 0x000fe20000000f00 */
[----:B------:R-:W0:Y:S01]  /*5590*/  LDCU UR8, c[0x0][0x38c] ;  /* 0x00007180ff0877ac */ /* 0x000e220008000800 */
[----:B------:R-:W-:Y:S01]  /*55a0*/  ISETP.NE.AND P0, PT, R2, RZ, PT ;  /* 0x000000ff0200720c */ /* 0x000fe20003f05270 */
[----:B------:R-:W1:Y:S01]  /*55b0*/  LDCU.64 UR10, c[0x0][0x4b8] ;  /* 0x00009700ff0a77ac */ /* 0x000e620008000a00 */
[----:B------:R-:W3:Y:S01]  /*55c0*/  LDCU.64 UR12, c[0x0][0x4c0] ;  /* 0x00009800ff0c77ac */ /* 0x000ee20008000a00 */
[----:B--2---:R-:W-:-:S05]  /*55d0*/  IMAD.HI.U32 R6, R3, UR4, R4 ;  /* 0x0000000403067c27 */ /* 0x004fca000f8e0004 */
[----:B------:R-:W-:-:S04]  /*55e0*/  SHF.R.U32.HI R7, RZ, UR5, R6 ;  /* 0x00000005ff077c19 */ /* 0x000fc80008011606 */
[----:B------:R-:W-:-:S05]  /*55f0*/  IADD3 R8, PT, PT, -R7, RZ, RZ ;  /* 0x000000ff07087210 */ /* 0x000fca0007ffe1ff */
[----:B0-----:R-:W-:-:S04]  /*5600*/  IMAD R8, R8, UR8, R3 ;  /* 0x0000000808087c24 */ /* 0x001fc8000f8e0203 */
[C---:B-1----:R-:W-:Y:S02]  /*5610*/  IMAD R3, R8.reuse, UR10, RZ ;  /* 0x0000000a08037c24 */ /* 0x042fe4000f8e02ff */
        /* <DEDUP_REMOVED lines=340> */
[----:B0-----:R-:W-:-:S07]  /*6b60*/  IMAD.HI.U32 R12, R7, UR9, R6 ;  /* 0x00000009070c7c27 */ /* 0x001fce000f8e0006 */
[----:B------:R-:W0:Y:S01]  /*6b70*/  @P0 LDC R17, c[0x0][0x4ac] ;  /* 0x00012b00ff110b82 */ /* 0x000e220000000800 */
[----:B-1----:R-:W-:Y:S01]  /*6b80*/  SHF.R.U32.HI R13, RZ, UR4, R12 ;  /* 0x00000004ff0d7c19 */ /* 0x002fe2000801160c */
[----:B------:R-:W1:Y:S01]  /*6b90*/  LDCU.64 UR4, c[0x0][0x630] ;  /* 0x0000c600ff0477ac */ /* 0x000e620008000a00 */
[----:B------:R-:W-:Y:S02]  /*6ba0*/  @P0 MOV R12, RZ ;  /* 0x000000ff000c0202 */ /* 0x000fe40000000f00 */
[----:B------:R-:W-:-:S03]  /*6bb0*/  IADD3 R6, PT, PT, -R13, RZ, RZ ;  /* 0x000000ff0d067210 */ /* 0x000fc60007ffe1ff */
[----:B------:R-:W4:Y:S02]  /*6bc0*/  @P0 LDC.64 R8, c[0x0][0x638] ;  /* 0x00018e00ff080b82 */ /* 0x000f240000000a00 */
[----:B------:R-:W-:-:S06]  /*6bd0*/  IMAD R6, R6, UR8, R7 ;  /* 0x0000000806067c24 */ /* 0x000fcc000f8e0207 */
[----:B------:R-:W5:Y:S01]  /*6be0*/  @P0 LDC.64 R10, c[0x0][0x640] ;  /* 0x00019000ff0a0b82 */ /* 0x000f620000000a00 */
[----:B---3--:R-:W-:-:S04]  /*6bf0*/  @P0 IMAD.HI.U32 R0, R13, R14, R12 ;  /* 0x0000000e0d000227 */ /* 0x008fc800078e000c */
[C---:B--2---:R-:W-:Y:S01]  /*6c00*/  IMAD R3, R6.reuse, UR10, R3 ;  /* 0x0000000a06037c24 */ /* 0x044fe2000f8e0203 */
[----:B------:R-:W-:Y:S01]  /*6c10*/  @P0 SHF.R.U32.HI R0, RZ, R15, R0 ;  /* 0x0000000fff000219 */ /* 0x000fe20000011600 */
[C---:B------:R-:W-:Y:S02]  /*6c20*/  IMAD R4, R6.reuse, UR11, R4 ;  /* 0x0000000b06047c24 */ /* 0x040fe4000f8e0204 */
[----:B-1----:R-:W-:Y:S01]  /*6c30*/  IMAD R5, R6, UR4, R5 ;  /* 0x0000000406057c24 */ /* 0x002fe2000f8e0205 */
[----:B------:R-:W-:Y:S01]  /*6c40*/  @P0 IADD3 R12, PT, PT, -R0, RZ, RZ ;  /* 0x000000ff000c0210 */ /* 0x000fe20007ffe1ff */
[----:B------:R-:W-:-:S04]  /*6c50*/  IMAD R2, R6, UR5, R2 ;  /* 0x0000000506027c24 */ /* 0x000fc8000f8e0202 */
[----:B0-----:R-:W-:-:S04]  /*6c60*/  @P0 IMAD R12, R17, R12, R13 ;  /* 0x0000000c110c0224 */ /* 0x001fc800078e020d */
[C---:B----4-:R-:W-:Y:S02]  /*6c70*/  @P0 IMAD R3, R12.reuse, R8, R3 ;  /* 0x000000080c030224 */ /* 0x050fe400078e0203 */
[C---:B------:R-:W-:Y:S02]  /*6c80*/  @P0 IMAD R4, R12.reuse, R9, R4 ;  /* 0x000000090c040224 */ /* 0x040fe400078e0204 */
[C---:B-----5:R-:W-:Y:S02]  /*6c90*/  @P0 IMAD R5, R12.reuse, R10, R5 ;  /* 0x0000000a0c050224 */ /* 0x060fe400078e0205 */
[----:B------:R-:W-:-:S07]  /*6ca0*/  @P0 IMAD R2, R12, R11, R2 ;  /* 0x0000000b0c020224 */ /* 0x000fce00078e0202 */
.L_x_1217:
[----:B------:R-:W0:Y:S01]  /*6cb0*/  LDCU.128 UR8, c[0x0][0x650] ;  /* 0x0000ca00ff0877ac */ /* 0x000e220008000c00 */
[----:B------:R-:W1:Y:S01]  /*6cc0*/  LDC.U16 R0, c[0x0][0x668] ;  /* 0x00019a00ff007b82 */ /* 0x000e620000000400 */
[----:B------:R-:W2:Y:S01]  /*6cd0*/  LDCU.64 UR4, c[0x0][0x660] ;  /* 0x0000cc00ff0477ac */ /* 0x000ea20008000a00 */
[----:B0-----:R-:W-:Y:S02]  /*6ce0*/  IADD3 R4, P0, PT, R4, UR8, RZ ;  /* 0x0000000804047c10 */ /* 0x001fe4000ff1e0ff */
[----:B------:R-:W-:Y:S02]  /*6cf0*/  IADD3 R6, P1, PT, R5, UR10, RZ ;  /* 0x0000000a05067c10 */ /* 0x000fe4000ff3e0ff */
[----:B------:R-:W-:Y:S02]  /*6d00*/  IADD3.X R5, PT, PT, RZ, UR9, RZ, P0, !PT ;  /* 0x00000009ff057c10 */ /* 0x000fe400087fe4ff */
[----:B------:R-:W-:-:S03]  /*6d10*/  IADD3.X R7, PT, PT, RZ, UR11, RZ, P1, !PT ;  /* 0x0000000bff077c10 */ /* 0x000fc60008ffe4ff */
[----:B------:R-:W3:Y:S04]  /*6d20*/  LDG.E.U16 R4, desc[UR6][R4.64] ;  /* 0x0000000604047981 */ /* 0x000ee8000c1e1500 */
[----:B------:R-:W4:Y:S01]  /*6d30*/  LDG.E.U16 R6, desc[UR6][R6.64] ;  /* 0x0000000606067981 */ /* 0x000f22000c1e1500 */
[----:B--2---:R-:W-:-:S04]  /*6d40*/  IADD3 R8, P0, PT, R2, UR4, RZ ;  /* 0x0000000402087c10 */ /* 0x004fc8000ff1e0ff */
[----:B------:R-:W-:Y:S01]  /*6d50*/  IADD3.X R9, PT, PT, RZ, UR5, RZ, P0, !PT ;  /* 0x00000005ff097c10 */ /* 0x000fe200087fe4ff */
[----:B------:R-:W0:Y:S01]  /*6d60*/  LDC.U16 R2, c[0x0][0x66a] ;  /* 0x00019a80ff027b82 */ /* 0x000e220000000400 */
[----:B-1----:R-:W-:Y:S01]  /*6d70*/  HADD2.F32 R11, -RZ, R0.H0_H0 ;  /* 0x20000000ff0b7230 */ /* 0x002fe20000004100 */
[----:B------:R-:W1:Y:S02]  /*6d80*/  LDCU.64 UR4, c[0x0][0x648] ;  /* 0x0000c900ff0477ac */ /* 0x000e640008000a00 */
[----:B------:R-:W2:Y:S01]  /*6d90*/  LDG.E.U16 R8, desc[UR6][R8.64] ;  /* 0x0000000608087981 */ /* 0x000ea2000c1e1500 */
[----:B0-----:R-:W-:Y:S02]  /*6da0*/  HADD2.F32 R13, -RZ, R2.H0_H0 ;  /* 0x20000002ff0d7230 */ /* 0x001fe40000004100 */
[----:B---3--:R-:W-:Y:S02]  /*6db0*/  HADD2.F32 R0, -RZ, R4.H0_H0 ;  /* 0x20000004ff007230 */ /* 0x008fe40000004100 */
[----:B----4-:R-:W-:-:S03]  /*6dc0*/  HADD2.F32 R2, -RZ, R6.H0_H0 ;  /* 0x20000006ff027230 */ /* 0x010fc60000004100 */
[----:B------:R-:W-:Y:S02]  /*6dd0*/  FMUL.FTZ R0, R11, R0 ;  /* 0x000000000b007220 */ /* 0x000fe40000410000 */
[----:B------:R-:W-:-:S05]  /*6de0*/  FMUL.FTZ R5, R13, R2 ;  /* 0x000000020d057220 */ /* 0x000fca0000410000 */
[----:B------:R-:W-:Y:S01]  /*6df0*/  F2FP.F16.F32.PACK_AB R0, R5, R0 ;  /* 0x000000000500723e */ /* 0x000fe200000000ff */
[----:B--2---:R-:W-:-:S04]  /*6e00*/  HADD2.F32 R5, -RZ, R8.H0_H0 ;  /* 0x20000008ff057230 */ /* 0x004fc80000004100 */
[--C-:B------:R-:W-:Y:S02]  /*6e10*/  HADD2.F32 R2, -RZ, R0.reuse.H1_H1 ;  /* 0x30000000ff027230 */ /* 0x100fe40000004100 */
[----:B------:R-:W-:-:S03]  /*6e20*/  HADD2.F32 R0, -RZ, R0.H0_H0 ;  /* 0x20000000ff007230 */ /* 0x000fc60000004100 */
[----:B------:R-:W-:-:S05]  /*6e30*/  FMUL.FTZ R2, R2, R5 ;  /* 0x0000000502027220 */ /* 0x000fca0000410000 */
[----:B------:R-:W-:-:S05]  /*6e40*/  F2FP.F16.F32.PACK_AB R2, RZ, R2 ;  /* 0x00000002ff02723e */ /* 0x000fca00000000ff */
[----:B------:R-:W-:Y:S01]  /*6e50*/  HADD2.F32 R5, -RZ, R2.H0_H0 ;  /* 0x20000002ff057230 */ /* 0x000fe20000004100 */
[----:B-1----:R-:W-:-:S04]  /*6e60*/  IADD3 R2, P0, PT, R3, UR4, RZ ;  /* 0x0000000403027c10 */ /* 0x002fc8000ff1e0ff */
[----:B------:R-:W-:Y:S01]  /*6e70*/  FADD.FTZ R0, R0, R5 ;  /* 0x0000000500007221 */ /* 0x000fe20000010000 */
[----:B------:R-:W-:-:S04]  /*6e80*/  IADD3.X R3, PT, PT, RZ, UR5, RZ, P0, !PT ;  /* 0x00000005ff037c10 */ /* 0x000fc800087fe4ff */
[----:B------:R-:W-:-:S05]  /*6e90*/  F2FP.F16.F32.PACK_AB R0, RZ, R0 ;  /* 0x00000000ff00723e */ /* 0x000fca00000000ff */
[----:B------:R-:W-:Y:S01]  /*6ea0*/  STG.E.U16 desc[UR6][R2.64], R0 ;  /* 0x0000000002007986 */ /* 0x000fe2000c101506 */
[----:B------:R-:W-:Y:S05]  /*6eb0*/  EXIT ;  /* 0x000000000000794d */ /* 0x000fea0003800000 */
.L_x_1218:
        /* <DEDUP_REMOVED lines=12> */
.L_x_23835:


//--------------------- .text._ZN2at6native27unrolled_elementwise_kernelIZZZNS0_54_GLOBAL__N__d8c5977b_16_LinearAlgebra_cu_35b291db_316116addr_kernel_cudaERNS_14TensorIteratorERKN3c106ScalarES8_ENKUlvE_clEvENKUlvE9_clEvEUlNS5_4HalfESB_SB_E0_St5arrayIPcLm4EELi4E23TrivialOffsetCalculatorILi3EjESG_ILi1EjENS0_6memory15LoadWithoutCastENSJ_16StoreWithoutCastEEEviT_T0_T2_T3_T4_T5_ --------------------------
	.section	.text._ZN2at6native27unrolled_elementwise_kernelIZZZNS0_54_GLOBAL__N__d8c5977b_16_LinearAlgebra_cu_35b291db_316116addr_kernel_cudaERNS_14TensorIteratorERKN3c106ScalarES8_ENKUlvE_clEvENKUlvE9_clEvEUlNS5_4HalfESB_SB_E0_St5arrayIPcLm4EELi4E23TrivialOffsetCalculatorILi3EjESG_ILi1EjENS0_6memory15LoadWithoutCastENSJ_16StoreWithoutCastEEEviT_T0_T2_T3_T4_T5_,"ax",@progbits
	.align	128
        .global         _ZN2at6native27unrolled_elementwise_kernelIZZZNS0_54_GLOBAL__N__d8c5977b_16_LinearAlgebra_cu_35b291db_316116addr_kernel_cudaERNS_14TensorIteratorERKN3c106ScalarES8_ENKUlvE_clEvENKUlvE9_clEvEUlNS5_4HalfESB_SB_E0_St5arrayIPcLm4EELi4E23TrivialOffsetCalculatorILi3EjESG_ILi1EjENS0_6memory15LoadWithoutCastENSJ_16StoreWithoutCastEEEviT_T0_T2_T3_T4_T5_
        .type           _ZN2at6native27unrolled_elementwise_kernelIZZZNS0_54_GLOBAL__N__d8c5977b_16_LinearAlgebra_cu_35b291db_316116addr_kernel_cudaERNS_14TensorIteratorERKN3c106ScalarES8_ENKUlvE_clEvENKUlvE9_clEvEUlNS5_4HalfESB_SB_E0_St5arrayIPcLm4EELi4E23TrivialOffsetCalculatorILi3EjESG_ILi1EjENS0_6memory15LoadWithoutCastENSJ_16StoreWithoutCastEEEviT_T0_T2_T3_T4_T5_,@function
        .size           _ZN2at6native27unrolled_elementwise_kernelIZZZNS0_54_GLOBAL__N__d8c5977b_16_LinearAlgebra_cu_35b291db_316116addr_kernel_cudaERNS_14TensorIteratorERKN3c106ScalarES8_ENKUlvE_clEvENKUlvE9_clEvEUlNS5_4HalfESB_SB_E0_St5arrayIPcLm4EELi4E23TrivialOffsetCalculatorILi3EjESG_ILi1EjENS0_6memory15LoadWithoutCastENSJ_16StoreWithoutCastEEEviT_T0_T2_T3_T4_T5_,(.L_x_23836 - _ZN2at6native27unrolled_elementwise_kernelIZZZNS0_54_GLOBAL__N__d8c5977b_16_LinearAlgebra_cu_35b291db_316116addr_kernel_cudaERNS_14TensorIteratorERKN3c106ScalarES8_ENKUlvE_clEvENKUlvE9_clEvEUlNS5_4HalfESB_SB_E0_St5arrayIPcLm4EELi4E23TrivialOffsetCalculatorILi3EjESG_ILi1EjENS0_6memory15LoadWithoutCastENSJ_16StoreWithoutCastEEEviT_T0_T2_T3_T4_T5_)
        .other          _ZN2at6native27unrolled_elementwise_kernelIZZZNS0_54_GLOBAL__N__d8c5977b_16_LinearAlgebra_cu_35b291db_316116addr_kernel_cudaERNS_14TensorIteratorERKN3c106ScalarES8_ENKUlvE_clEvENKUlvE9_clEvEUlNS5_4HalfESB_SB_E0_St5arrayIPcLm4EELi4E23TrivialOffsetCalculatorILi3EjESG_ILi1EjENS0_6memory15LoadWithoutCastENSJ_16StoreWithoutCastEEEviT_T0_T2_T3_T4_T5_,@"STO_CUDA_ENTRY STV_DEFAULT"
_ZN2at6native27unrolled_elementwise_kernelIZZZNS0_54_GLOBAL__N__d8c5977b_16_LinearAlgebra_cu_35b291db_316116addr_kernel_cudaERNS_14TensorIteratorERKN3c106ScalarES8_ENKUlvE_clEvENKUlvE9_clEvEUlNS5_4HalfESB_SB_E0_St5arrayIPcLm4EELi4E23TrivialOffsetCalculatorILi3EjESG_ILi1EjENS0_6memory15LoadWithoutCastENSJ_16StoreWithoutCastEEEviT_T0_T2_T3_T4_T5_:
.text._ZN2at6native27unrolled_elementwise_kernelIZZZNS0_54_GLOBAL__N__d8c5977b_16_LinearAlgebra_cu_35b291db_316116addr_kernel_cudaERNS_14TensorIteratorERKN3c106ScalarES8_ENKUlvE_clEvENKUlvE9_clEvEUlNS5_4HalfESB_SB_E0_St5arrayIPcLm4EELi4E23TrivialOffsetCalculatorILi3EjESG_ILi1EjENS0_6memory15LoadWithoutCastENSJ_16StoreWithoutCastEEEviT_T0_T2_T3_T4_T5_:
[----:B------:R-:W-:Y:S01]  /*0000*/  LDC R1, c[0x0][0x37c] ;  /* 0x0000df00ff017b82 */ /* 0x000fe20000000800 */
[----:B------:R-:W0:Y:S07]  /*0010*/  S2R R0, SR_CTAID.X ;  /* 0x0000000000007919 */ /* 0x000e2e0000002500 */
[----:B------:R-:W0:Y:S01]  /*0020*/  LDC R3, c[0x0][0x380] ;  /* 0x0000e000ff037b82 */ /* 0x000e220000000800 */
[----:B------:R-:W1:Y:S01]  /*0030*/  LDCU.64 UR4, c[0x0][0x358] ;  /* 0x00006b00ff0477ac */ /* 0x000e620008000a00 */
[----:B------:R-:W-:Y:S01]  /*0040*/  PRMT R4, RZ, 0x7610, R4 ;  /* 0x00007610ff047816 */ /* 0x000fe20000000004 */
[----:B------:R-:W2:Y:S05]  /*0050*/  S2R R27, SR_TID.X ;  /* 0x00000000001b7919 */ /* 0x000eaa0000002100 */
[----:B------:R-:W3:Y:S08]  /*0060*/  LDC.64 R28, c[0x0][0x3a0] ;  /* 0x0000e800ff1c7b82 */ /* 0x000ef00000000a00 */
[----:B------:R-:W4:Y:S08]  /*0070*/  LDC.64 R20, c[0x0][0x3a8] ;  /* 0x0000ea00ff147b82 */ /* 0x000f300000000a00 */
[----:B------:R-:W1:Y:S01]  /*0080*/  LDC.64 R24, c[0x0][0x3a0] ;  /* 0x0000e800ff187b82 */ /* 0x000e620000000a00 */
[----:B0-----:R-:W-:-:S07]  /*0090*/  IMAD R2, R0, -0x200, R3 ;  /* 0xfffffe0000027824 */ /* 0x001fce00078e0203 */
[----:B------:R-:W0:Y:S01]  /*00a0*/  LDC.64 R14, c[0x0][0x3a0] ;  /* 0x0000e800ff0e7b82 */ /* 0x000e220000000a00 */
[----:B--2---:R-:W-:Y:S02]  /*00b0*/  MOV R3, R27 ;  /* 0x0000001b00037202 */ /* 0x004fe40000000f00 */
[----:B------:R-:W-:-:S05]  /*00c0*/  ISETP.GE.AND P0, PT, R27, R2, PT ;  /* 0x000000021b00720c */ /* 0x000fca0003f06270 */
[----:B------:R-:W2:Y:S08]  /*00d0*/  LDC.64 R16, c[0x0][0x3a8] ;  /* 0x0000ea00ff107b82 */ /* 0x000eb00000000a00 */
[----:B------:R-:W2:Y:S01]  /*00e0*/  LDC.64 R10, c[0x0][0x3a8] ;  /* 0x0000ea00ff0a7b82 */ /* 0x000ea20000000a00 */
[----:B------:R-:W-:-:S04]  /*00f0*/  @!P0 IADD3 R27, PT, PT, R3, 0x80, RZ ;  /* 0x00000080031b8810 */ /* 0x000fc80007ffe0ff */
[----:B------:R-:W-:-:S13]  /*0100*/  ISETP.GE.AND P1, PT, R27, R2, PT ;  /* 0x000000021b00720c */ /* 0x000fda0003f26270 */
[----:B------:R-:W-:Y:S01]  /*0110*/  @!P1 LEA R7, R0, R27, 0x9 ;  /* 0x0000001b00079211 */ /* 0x000fe200078e48ff */
[----:B------:R-:W0:Y:S01]  /*0120*/  @!P1 LDC.64 R22, c[0x0][0x3b0] ;  /* 0x0000ec00ff169b82 */ /* 0x000e220000000a00 */
[----:B------:R-:W-:Y:S02]  /*0130*/  @!P1 IADD3 R27, PT, PT, R27, 0x80, RZ ;  /* 0x000000801b1b9810 */ /* 0x000fe40007ffe0ff */
[----:B------:R-:W-:Y:S01]  /*0140*/  PRMT R6, RZ, 0x7610, R6 ;  /* 0x00007610ff067816 */ /* 0x000fe20000000006 */
[----:B---3--:R-:W-:Y:S01]  /*0150*/  @!P1 IMAD.WIDE.U32 R28, R7, 0x2, R28 ;  /* 0x00000002071c9825 */ /* 0x008fe200078e001c */
[----:B------:R-:W-:-:S03]  /*0160*/  ISETP.GE.AND P3, PT, R27, R2, PT ;  /* 0x000000021b00720c */ /* 0x000fc60003f66270 */
[----:B----4-:R-:W-:Y:S01]  /*0170*/  @!P1 IMAD.WIDE.U32 R20, R7, 0x2, R20 ;  /* 0x0000000207149825 */ /* 0x010fe200078e0014 */
[----:B-1----:R-:W5:Y:S09]  /*0180*/  @!P1 LDG.E.U16 R4, desc[UR4][R28.64] ;  /* 0x000000041c049981 */ /* 0x002f72000c1e1500 */
[----:B------:R-:W-:Y:S01]  /*0190*/  @!P3 LEA R9, R0, R27, 0x9 ;  /* 0x0000001b0009b211 */ /* 0x000fe200078e48ff */
[----:B------:R-:W1:Y:S01]  /*01a0*/  @!P3 LDC.64 R12, c[0x0][0x3b0] ;  /* 0x0000ec00ff0cbb82 */ /* 0x000e620000000a00 */
[----:B------:R-:W-:-:S04]  /*01b0*/  @!P3 IADD3 R27, PT, PT, R27, 0x80, RZ ;  /* 0x000000801b1bb810 */ /* 0x000fc80007ffe0ff */
[----:B------:R-:W-:-:S13]  /*01c0*/  ISETP.GE.AND P2, PT, R27, R2, PT ;  /* 0x000000021b00720c */ /* 0x000fda0003f46270 */
[----:B------:R-:W3:Y:S01]  /*01d0*/  @!P2 LDC.64 R18, c[0x0][0x3b0] ;  /* 0x0000ec00ff12ab82 */ /* 0x000ee20000000a00 */
[----:B0-----:R-:W-:Y:S01]  /*01e0*/  @!P1 IMAD.WIDE.U32 R22, R7, 0x2, R22 ;  /* 0x0000000207169825 */ /* 0x001fe200078e0016 */
[----:B------:R-:W-:Y:S02]  /*01f0*/  PRMT R7, RZ, 0x7610, R7 ;  /* 0x00007610ff077816 */ /* 0x000fe40000000007 */
[----:B------:R-:W-:Y:S01]  /*0200*/  @!P2 LEA R27, R0, R27, 0x9 ;  /* 0x0000001b001ba211 */ /* 0x000fe200078e48ff */
[----:B------:R-:W-:Y:S01]  /*0210*/  @!P3 IMAD.WIDE.U32 R24, R9, 0x2, R24 ;  /* 0x000000020918b825 */ /* 0x000fe200078e0018 */
[----:B------:R0:W5:Y:S03]  /*0220*/  @!P1 LDG.E.U16 R6, desc[UR4][R22.64] ;  /* 0x0000000416069981 */ /* 0x000166000c1e1500 */
[C---:B------:R-:W-:Y:S01]  /*0230*/  @!P2 IMAD.WIDE.U32 R14, R27.reuse, 0x2, R14 ;  /* 0x000000021b0ea825 */ /* 0x040fe200078e000e */
[----:B------:R4:W5:Y:S03]  /*0240*/  @!P3 LDG.E.U16 R7, desc[UR4][R24.64] ;  /* 0x000000041807b981 */ /* 0x000966000c1e1500 */
[C---:B--2---:R-:W-:Y:S01]  /*0250*/  @!P2 IMAD.WIDE.U32 R16, R27.reuse, 0x2, R16 ;  /* 0x000000021b10a825 */ /* 0x044fe200078e0010 */
[----:B0-----:R-:W0:Y:S03]  /*0260*/  LDC.64 R22, c[0x0][0x3a0] ;  /* 0x0000e800ff167b82 */ /* 0x001e260000000a00 */
[----:B---3--:R-:W-:-:S05]  /*0270*/  @!P2 IMAD.WIDE.U32 R18, R27, 0x2, R18 ;  /* 0x000000021b12a825 */ /* 0x008fca00078e0012 */
[----:B----4-:R-:W2:Y:S08]  /*0280*/  LDC.64 R24, c[0x0][0x3a8] ;  /* 0x0000ea00ff187b82 */ /* 0x010eb00000000a00 */
[----:B------:R-:W3:Y:S01]  /*0290*/  @!P0 LDC.64 R26, c[0x0][0x3b0] ;  /* 0x0000ec00ff1a8b82 */ /* 0x000ee20000000a00 */
[----:B------:R-:W-:Y:S01]  /*02a0*/  @!P3 IMAD.WIDE.U32 R10, R9, 0x2, R10 ;  /* 0x00000002090ab825 */ /* 0x000fe200078e000a */
[----:B------:R-:W-:-:S03]  /*02b0*/  @!P0 LEA R29, R0, R3, 0x9 ;  /* 0x00000003001d8211 */ /* 0x000fc600078e48ff */
[----:B-1----:R-:W-:Y:S01]  /*02c0*/  @!P3 IMAD.WIDE.U32 R12, R9, 0x2, R12 ;  /* 0x00000002090cb825 */ /* 0x002fe200078e000c */
[----:B------:R-:W-:-:S03]  /*02d0*/  PRMT R9, RZ, 0x7610, R9 ;  /* 0x00007610ff097816 */ /* 0x000fc60000000009 */
[----:B0-----:R-:W-:-:S03]  /*02e0*/  @!P0 IMAD.WIDE.U32 R22, R29, 0x2, R22 ;  /* 0x000000021d168825 */ /* 0x001fc600078e0016 */
[----:B------:R0:W5:Y:S01]  /*02f0*/  @!P3 LDG.E.U16 R9, desc[UR4][R12.64] ;  /* 0x000000040c09b981 */ /* 0x000162000c1e1500 */
[----:B--2---:R-:W-:Y:S01]  /*0300*/  @!P0 IMAD.WIDE.U32 R24, R29, 0x2, R24 ;  /* 0x000000021d188825 */ /* 0x004fe200078e0018 */
[----:B0-----:R-:W-:-:S03]  /*0310*/  PRMT R13, RZ, 0x7610, R13 ;  /* 0x00007610ff0d7816 */ /* 0x001fc6000000000d */
[----:B---3--:R-:W-:Y:S01]  /*0320*/  @!P0 IMAD.WIDE.U32 R26, R29, 0x2, R26 ;  /* 0x000000021d1a8825 */ /* 0x008fe200078e001a */
[----:B------:R-:W-:Y:S02]  /*0330*/  PRMT R29, RZ, 0x7610, R29 ;  /* 0x00007610ff1d7816 */ /* 0x000fe4000000001d */
[----:B------:R-:W-:Y:S01]  /*0340*/  PRMT R12, RZ, 0x7610, R12 ;  /* 0x00007610ff0c7816 */ /* 0x000fe2000000000c */
[----:B------:R-:W5:Y:S04]  /*0350*/  @!P0 LDG.E.U16 R13, desc[UR4][R24.64] ;  /* 0x00000004180d8981 */ /* 0x000f68000c1e1500 */
[----:B------:R-:W5:Y:S04]  /*0360*/  @!P0 LDG.E.U16 R29, desc[UR4][R22.64] ;  /* 0x00000004161d8981 */ /* 0x000f68000c1e1500 */
[----:B------:R-:W5:Y:S01]  /*0370*/  @!P0 LDG.E.U16 R12, desc[UR4][R26.64] ;  /* 0x000000041a0c8981 */ /* 0x000f62000c1e1500 */
[----:B------:R-:W-:-:S02]  /*0380*/  ISETP.GE.AND P0, PT, R3, R2, PT ;  /* 0x000000020300720c */ /* 0x000fc40003f06270 */
[----:B------:R-:W-:-:S06]  /*0390*/  PRMT R8, RZ, 0x7610, R8 ;  /* 0x00007610ff087816 */ /* 0x000fcc0000000008 */
[----:B------:R0:W5:Y:S01]  /*03a0*/  @!P3 LDG.E.U16 R8, desc[UR4][R10.64] ;  /* 0x000000040a08b981 */ /* 0x000162000c1e1500 */
[----:B------:R-:W-:Y:S02]  /*03b0*/  PRMT R5, RZ, 0x7610, R5 ;  /* 0x00007610ff057816 */ /* 0x000fe40000000005 */
[----:B------:R-:W-:-:S04]  /*03c0*/  PRMT R28, RZ, 0x7610, R28 ;  /* 0x00007610ff1c7816 */ /* 0x000fc8000000001c */
[----:B------:R1:W5:Y:S01]  /*03d0*/  @!P1 LDG.E.U16 R5, desc[UR4][R20.64] ;  /* 0x0000000414059981 */ /* 0x000362000c1e1500 */
[----:B0-----:R-:W0:Y:S03]  /*03e0*/  @!P0 LDC.64 R10, c[0x0][0x398] ;  /* 0x0000e600ff0a8b82 */ /* 0x001e260000000a00 */
[----:B------:R2:W5:Y:S01]  /*03f0*/  @!P2 LDG.E.U16 R28, desc[UR4][R18.64] ;  /* 0x00000004121ca981 */ /* 0x000562000c1e1500 */
[----:B-1----:R-:W-:Y:S02]  /*0400*/  PRMT R20, RZ, 0x7610, R20 ;  /* 0x00007610ff147816 */ /* 0x002fe40000000014 */
[----:B------:R-:W-:Y:S02]  /*0410*/  PRMT R21, RZ, 0x7610, R21 ;  /* 0x00007610ff157816 */ /* 0x000fe40000000015 */
[----:B--2---:R-:W-:Y:S02]  /*0420*/  IADD3 R19, PT, PT, R3, 0x80, RZ ;  /* 0x0000008003137810 */ /* 0x004fe40007ffe0ff */
[----:B------:R1:W5:Y:S01]  /*0430*/  @!P2 LDG.E.U16 R20, desc[UR4][R14.64] ;  /* 0x000000040e14a981 */ /* 0x000362000c1e1500 */
[----:B------:R-:W-:Y:S03]  /*0440*/  BSSY.RECONVERGENT B0, `(.L_x_1219) ;  /* 0x000001d000007945 */ /* 0x000fe60003800200 */
[----:B------:R2:W5:Y:S01]  /*0450*/  @!P2 LDG.E.U16 R21, desc[UR4][R16.64] ;  /* 0x000000041015a981 */ /* 0x000562000c1e1500 */
[----:B------:R-:W-:-:S02]  /*0460*/  ISETP.GE.AND P1, PT, R19, R2, PT ;  /* 0x000000021300720c */ /* 0x000fc40003f26270 */
[C---:B-1----:R-:W-:Y:S02]  /*0470*/  IADD3 R15, PT, PT, R3.reuse, 0x100, RZ ;  /* 0x00000100030f7810 */ /* 0x042fe40007ffe0ff */
[----:B------:R-:W-:Y:S02]  /*0480*/  @!P0 LEA R14, R0, R3, 0x9 ;  /* 0x00000003000e8211 */ /* 0x000fe400078e48ff */
[----:B--2---:R-:W-:Y:S02]  /*0490*/  IADD3 R17, PT, PT, R3, 0x180, RZ ;  /* 0x0000018003117810 */ /* 0x004fe40007ffe0ff */
[----:B------:R-:W-:Y:S01]  /*04a0*/  @!P0 MOV R3, R19 ;  /* 0x0000001300038202 */ /* 0x000fe20000000f00 */
[----:B0-----:R-:W-:Y:S01]  /*04b0*/  @!P0 IMAD.WIDE.U32 R10, R14, 0x2, R10 ;  /* 0x000000020e0a8825 */ /* 0x001fe200078e000a */
[-C--:B------:R-:W-:Y:S02]  /*04c0*/  ISETP.GE.AND P2, PT, R15, R2.reuse, PT ;  /* 0x000000020f00720c */ /* 0x080fe40003f46270 */
[----:B------:R-:W-:-:S02]  /*04d0*/  ISETP.GE.AND P3, PT, R17, R2, PT ;  /* 0x000000021100720c */ /* 0x000fc40003f66270 */
[----:B------:R-:W-:Y:S01]  /*04e0*/  ISETP.GE.AND P4, PT, R3, R2, PT ;  /* 0x000000020300720c */ /* 0x000fe20003f86270 */
[----:B------:R-:W-:-:S12]  /*04f0*/  @P0 BRA `(.L_x_1220) ;  /* 0x0000000000440947 */ /* 0x000fd80003800000 */
        /* <DEDUP_REMOVED lines=17> */
.L_x_1220:
[----:B------:R-:W-:Y:S05]  /*0610*/  BSYNC.RECONVERGENT B0 ;  /* 0x0000000000007941 */ /* 0x000fea0003800200 */
.L_x_1219:
[----:B------:R-:W-:Y:S04]  /*0620*/  BSSY.RECONVERGENT B0, `(.L_x_1221) ;  /* 0x0000013000007945 */ /* 0x000fe80003800200 */
[----:B------:R-:W-:Y:S05]  /*0630*/  @P1 BRA `(.L_x_1222) ;  /* 0x0000000000441947 */ /* 0x000fea0003800000 */
[----:B-----5:R-:W0:Y:S01]  /*0640*/  LDC.U16 R13, c[0x0][0x388] ;  /* 0x0000e200ff0d7b82 */ /* 0x020e220000000400 */
[----:B------:R-:W-:Y:S02]  /*0650*/  HADD2.F32 R4, -RZ, R4.H0_H0 ;  /* 0x20000004ff047230 */ /* 0x000fe40000004100 */
        /* <DEDUP_REMOVED lines=15> */
.L_x_1222:
[----:B------:R-:W-:Y:S05]  /*0750*/  BSYNC.RECONVERGENT B0 ;  /* 0x0000000000007941 */ /* 0x000fea0003800200 */
.L_x_1221:
[----:B------:R-:W-:Y:S04]  /*0760*/  BSSY.RECONVERGENT B0, `(.L_x_1223) ;  /* 0x0000013000007945 */ /* 0x000fe80003800200 */
[----:B------:R-:W-:Y:S05]  /*0770*/  @P2 BRA `(.L_x_1224) ;  /* 0x0000000000442947 */ /* 0x000fea0003800000 */
[----:B-----5:R-:W0:Y:S01]  /*0780*/  LDC.U16 R5, c[0x0][0x388] ;  /* 0x0000e200ff057b82 */ /* 0x020e220000000400 */
[----:B------:R-:W-:Y:S02]  /*0790*/  HADD2.F32 R7, -RZ, R7.H0_H0 ;  /* 0x20000007ff077230 */ /* 0x000fe40000004100 */
[----:B------:R-:W-:-:S05]  /*07a0*/  HADD2.F32 R8, -RZ, R8.H0_H0 ;  /* 0x20000008ff087230 */ /* 0x000fca0000004100 */
[----:B------:R-:W1:Y:S01]  /*07b0*/  LDC.U16 R13, c[0x0][0x38a] ;  /* 0x0000e280ff0d7b82 */ /* 0x000e620000000400 */
[----:B0-----:R-:W-:-:S05]  /*07c0*/  HADD2.F32 R6, -RZ, R5.H0_H0 ;  /* 0x20000005ff067230 */ /* 0x001fca0000004100 */
[----:B------:R-:W-:Y:S01]  /*07d0*/  FMUL.FTZ R7, R6, R7 ;  /* 0x0000000706077220 */ /* 0x000fe20000410000 */
[----:B------:R-:W-:Y:S02]  /*07e0*/  HADD2.F32 R6, -RZ, R9.H0_H0 ;  /* 0x20000009ff067230 */ /* 0x000fe40000004100 */
        /* <DEDUP_REMOVED lines=10> */
.L_x_1224:
[----:B------:R-:W-:Y:S05]  /*0890*/  BSYNC.RECONVERGENT B0 ;  /* 0x0000000000007941 */ /* 0x000fea0003800200 */
.L_x_1223:
        /* <DEDUP_REMOVED lines=19> */
.L_x_1226:
[----:B------:R-:W-:Y:S05]  /*09d0*/  BSYNC.RECONVERGENT B0 ;  /* 0x0000000000007941 */ /* 0x000fea0003800200 */
.L_x_1225:
[----:B-----5:R0:W-:Y:S01]  /*09e0*/  @!P0 STG.E.U16 desc[UR4][R10.64], R12 ;  /* 0x0000000c0a008986 */ /* 0x0201e2000c101504 */
[----:B------:R-:W-:Y:S04]  /*09f0*/  BSSY.RECONVERGENT B0, `(.L_x_1227) ;  /* 0x000000c000007945 */ /* 0x000fe80003800200 */
[----:B------:R-:W-:Y:S05]  /*0a00*/  @P4 BRA `(.L_x_1228) ;  /* 0x0000000000284947 */ /* 0x000fea0003800000 */
[----:B------:R-:W1:Y:S01]  /*0a10*/  LDC.64 R6, c[0x0][0x398] ;  /* 0x0000e600ff067b82 */ /* 0x000e620000000a00 */
[----:B------:R-:W-:Y:S02]  /*0a20*/  LEA R9, R0, R3, 0x9 ;  /* 0x0000000300097211 */ /* 0x000fe400078e48ff */
[----:B------:R-:W-:-:S04]  /*0a30*/  IADD3 R3, PT, PT, R3, 0x80, RZ ;  /* 0x0000008003037810 */ /* 0x000fc80007ffe0ff */
[----:B------:R-:W-:-:S13]  /*0a40*/  ISETP.GE.AND P0, PT, R3, R2, PT ;  /* 0x000000020300720c */ /* 0x000fda0003f06270 */
[----:B0-----:R-:W-:Y:S02]  /*0a50*/  @!P0 LEA R11, R0, R3, 0x9 ;  /* 0x00000003000b8211 */ /* 0x001fe400078e48ff */
[----:B------:R-:W-:Y:S01]  /*0a60*/  @!P0 IADD3 R3, PT, PT, R3, 0x80, RZ ;  /* 0x0000008003038810 */ /* 0x000fe20007ffe0ff */
[----:B-1----:R-:W-:-:S04]  /*0a70*/  IMAD.WIDE.U32 R8, R9, 0x2, R6 ;  /* 0x0000000209087825 */ /* 0x002fc800078e0006 */
[----:B------:R-:W-:Y:S01]  /*0a80*/  @!P0 IMAD.WIDE.U32 R6, R11, 0x2, R6 ;  /* 0x000000020b068825 */ /* 0x000fe200078e0006 */
[----:B------:R1:W-:Y:S04]  /*0a90*/  STG.E.U16 desc[UR4][R8.64], R4 ;  /* 0x0000000408007986 */ /* 0x0003e8000c101504 */
[----:B------:R1:W-:Y:S02]  /*0aa0*/  @!P0 STG.E.U16 desc[UR4][R6.64], R5 ;  /* 0x0000000506008986 */ /* 0x0003e4000c101504 */
.L_x_1228:
[----:B------:R-:W-:Y:S05]  /*0ab0*/  BSYNC.RECONVERGENT B0 ;  /* 0x0000000000007941 */ /* 0x000fea0003800200 */
.L_x_1227:
[----:B------:R-:W-:-:S13]  /*0ac0*/  ISETP.GE.AND P0, PT, R3, R2, PT ;  /* 0x000000020300720c */ /* 0x000fda0003f06270 */
[----:B------:R-:W-:Y:S05]  /*0ad0*/  @P0 EXIT ;  /* 0x000000000000094d */ /* 0x000fea0003800000 */
[----:B-1----:R-:W1:Y:S01]  /*0ae0*/  LDC.64 R4, c[0x0][0x398] ;  /* 0x0000e600ff047b82 */ /* 0x002e620000000a00 */
[----:B------:R-:W-:-:S05]  /*0af0*/  LEA R3, R0, R3, 0x9 ;  /* 0x0000000300037211 */ /* 0x000fca00078e48ff */
[----:B-1----:R-:W-:-:S05]  /*0b00*/  IMAD.WIDE.U32 R2, R3, 0x2, R4 ;  /* 0x0000000203027825 */ /* 0x002fca00078e0004 */
[----:B------:R-:W-:Y:S01]  /*0b10*/  STG.E.U16 desc[UR4][R2.64], R13 ;  /* 0x0000000d02007986 */ /* 0x000fe2000c101504 */
[----:B------:R-:W-:Y:S05]  /*0b20*/  EXIT ;  /* 0x000000000000794d */ /* 0x000fea0003800000 */
.L_x_1229:
        /* <DEDUP_REMOVED lines=13> */
.L_x_23836:


//--------------------- .text._ZN2at6native29vectorized_elementwise_kernelILi2EZZZNS0_54_GLOBAL__N__d8c5977b_16_LinearAlgebra_cu_35b291db_316116addr_kernel_cudaERNS_14TensorIteratorERKN3c106ScalarES8_ENKUlvE_clEvENKUlvE9_clEvEUlNS5_4HalfESB_SB_E0_St5arrayIPcLm4EEEEviT0_T1_ --------------------------
	.section	.text._ZN2at6native29vectorized_elementwise_kernelILi2EZZZNS0_54_GLOBAL__N__d8c5977b_16_LinearAlgebra_cu_35b291db_316116addr_kernel_cudaERNS_14TensorIteratorERKN3c106ScalarES8_ENKUlvE_clEvENKUlvE9_clEvEUlNS5_4HalfESB_SB_E0_St5arrayIPcLm4EEEEviT0_T1_,"ax",@progbits
	.align	128
        .global         _ZN2at6native29vectorized_elementwise_kernelILi2EZZZNS0_54_GLOBAL__N__d8c5977b_16_LinearAlgebra_cu_35b291db_316116addr_kernel_cudaERNS_14TensorIteratorERKN3c106ScalarES8_ENKUlvE_clEvENKUlvE9_clEvEUlNS5_4HalfESB_SB_E0_St5arrayIPcLm4EEEEviT0_T1_
        .type           _ZN2at6native29vectorized_elementwise_kernelILi2EZZZNS0_54_GLOBAL__N__d8c5977b_16_LinearAlgebra_cu_35b291db_316116addr_kernel_cudaERNS_14TensorIteratorERKN3c106ScalarES8_ENKUlvE_clEvENKUlvE9_clEvEUlNS5_4HalfESB_SB_E0_St5arrayIPcLm4EEEEviT0_T1_,@function
        .size           _ZN2at6native29vectorized_elementwise_kernelILi2EZZZNS0_54_GLOBAL__N__d8c5977b_16_LinearAlgebra_cu_35b291db_316116addr_kernel_cudaERNS_14TensorIteratorERKN3c106ScalarES8_ENKUlvE_clEvENKUlvE9_clEvEUlNS5_4HalfESB_SB_E0_St5arrayIPcLm4EEEEviT0_T1_,(.L_x_23837 - _ZN2at6native29vectorized_elementwise_kernelILi2EZZZNS0_54_GLOBAL__N__d8c5977b_16_LinearAlgebra_cu_35b291db_316116addr_kernel_cudaERNS_14TensorIteratorERKN3c106ScalarES8_ENKUlvE_clEvENKUlvE9_clEvEUlNS5_4HalfESB_SB_E0_St5arrayIPcLm4EEEEviT0_T1_)
        .other          _ZN2at6native29vectorized_elementwise_kernelILi2EZZZNS0_54_GLOBAL__N__d8c5977b_16_LinearAlgebra_cu_35b291db_316116addr_kernel_cudaERNS_14TensorIteratorERKN3c106ScalarES8_ENKUlvE_clEvENKUlvE9_clEvEUlNS5_4HalfESB_SB_E0_St5arrayIPcLm4EEEEviT0_T1_,@"STO_CUDA_ENTRY STV_DEFAULT"
_ZN2at6native29vectorized_elementwise_kernelILi2EZZZNS0_54_GLOBAL__N__d8c5977b_16_LinearAlgebra_cu_35b291db_316116addr_kernel_cudaERNS_14TensorIteratorERKN3c106ScalarES8_ENKUlvE_clEvENKUlvE9_clEvEUlNS5_4HalfESB_SB_E0_St5arrayIPcLm4EEEEviT0_T1_:
.text._ZN2at6native29vectorized_elementwise_kernelILi2EZZZNS0_54_GLOBAL__N__d8c5977b_16_LinearAlgebra_cu_35b291db_316116addr_kernel_cudaERNS_14TensorIteratorERKN3c106ScalarES8_ENKUlvE_clEvENKUlvE9_clEvEUlNS5_4HalfESB_SB_E0_St5arrayIPcLm4EEEEviT0_T1_:
[----:B------:R-:W-:Y:S01]  /*0000*/  LDC R1, c[0x0][0x37c] ;  /* 0x0000df00ff017b82 */ /* 0x000fe20000000800 */
[----:B------:R-:W0:Y:S07]  /*0010*/  S2R R2, SR_CTAID.X ;  /* 0x0000000000027919 */ /* 0x000e2e0000002500 */
[----:B------:R-:W0:Y:S01]  /*0020*/  LDC R3, c[0x0][0x380] ;  /* 0x0000e000ff037b82 */ /* 0x000e220000000800 */
[----:B------:R-:W1:Y:S01]  /*0030*/  LDCU.64 UR4, c[0x0][0x358] ;  /* 0x00006b00ff0477ac */ /* 0x000e620008000a00 */
[----:B0-----:R-:W-:-:S05]  /*0040*/  IMAD R3, R2, -0x400, R3 ;  /* 0xfffffc0002037824 */ /* 0x001fca00078e0203 */
[----:B------:R-:W-:-:S13]  /*0050*/  ISETP.GT.U32.AND P0, PT, R3, 0x3ff, PT ;  /* 0x000003ff0300780c */ /* 0x000fda0003f04070 */
[----:B-1----:R-:W-:Y:S05]  /*0060*/  @P0 BRA `(.L_x_1230) ;  /* 0x0000001400940947 */ /* 0x002fea0003800000 */
[----:B------:R-:W0:Y:S01]  /*0070*/  S2R R4, SR_TID.X ;  /* 0x0000000000047919 */ /* 0x000e220000002100 */
[----:B------:R-:W1:Y:S01]  /*0080*/  LDC.64 R12, c[0x0][0x3a0] ;  /* 0x0000e800ff0c7b82 */ /* 0x000e620000000a00 */
[----:B------:R-:W-:-:S07]  /*0090*/  PRMT R5, RZ, 0x7610, R5 ;  /* 0x00007610ff057816 */ /* 0x000fce0000000005 */
[----:B------:R-:W2:Y:S08]  /*00a0*/  LDC.64 R6, c[0x0][0x3a8] ;  /* 0x0000ea00ff067b82 */ /* 0x000eb00000000a00 */
[----:B------:R-:W3:Y:S08]  /*00b0*/  LDC.64 R16, c[0x0][0x3a8] ;  /* 0x0000ea00ff107b82 */ /* 0x000ef00000000a00 */
[----:B------:R-:W4:Y:S01]  /*00c0*/  LDC.64 R26, c[0x0][0x3a0] ;  /* 0x0000e800ff1a7b82 */ /* 0x000f220000000a00 */
[----:B0-----:R-:W-:-:S07]  /*00d0*/  ISETP.GE.U32.AND P0, PT, R4, R3, PT ;  /* 0x000000030400720c */ /* 0x001fce0003f06070 */
[----:B------:R-:W0:Y:S01]  /*00e0*/  LDC.64 R20, c[0x0][0x3a8] ;  /* 0x0000ea00ff147b82 */ /* 0x000e220000000a00 */
[----:B------:R-:W-:-:S07]  /*00f0*/  MOV R0, R4 ;  /* 0x0000000400007202 */ /* 0x000fce0000000f00 */
[----:B------:R-:W0:Y:S01]  /*0100*/  LDC.64 R22, c[0x0][0x3a0] ;  /* 0x0000e800ff167b82 */ /* 0x000e220000000a00 */
[----:B------:R-:W-:Y:S02]  /*0110*/  @!P0 IADD3 R0, PT, PT, R4, 0x80, RZ ;  /* 0x0000008004008810 */ /* 0x000fe40007ffe0ff */
[----:B------:R-:W-:Y:S02]  /*0120*/  @!P0 LEA R19, R2, R4, 0xa ;  /* 0x0000000402138211 */ /* 0x000fe400078e50ff */
[----:B------:R-:W-:-:S03]  /*0130*/  ISETP.GE.U32.AND P1, PT, R0, R3, PT ;  /* 0x000000030000720c */ /* 0x000fc60003f26070 */
[----:B------:R-:W4:Y:S01]  /*0140*/  @!P0 LDC.64 R10, c[0x0][0x3b0] ;  /* 0x0000ec00ff0a8b82 */ /* 0x000f220000000a00 */
[----:B------:R-:W-:Y:S01]  /*0150*/  PRMT R4, RZ, 0x7610, R4 ;  /* 0x00007610ff047816 */ /* 0x000fe20000000004 */
[----:B-1----:R-:W-:-:S04]  /*0160*/  @!P0 IMAD.WIDE.U32 R12, R19, 0x2, R12 ;  /* 0x00000002130c8825 */ /* 0x002fc800078e000c */
[----:B--2---:R-:W-:Y:S01]  /*0170*/  @!P0 IMAD.WIDE.U32 R14, R19, 0x2, R6 ;  /* 0x00000002130e8825 */ /* 0x004fe200078e0006 */
[----:B------:R-:W5:Y:S03]  /*0180*/  @!P0 LDG.E.U16 R4, desc[UR4][R12.64] ;  /* 0x000000040c048981 */ /* 0x000f66000c1e1500 */
[----:B------:R-:W-:Y:S01]  /*0190*/  @!P1 LEA R9, R2, R0, 0xa ;  /* 0x0000000002099211 */ /* 0x000fe200078e50ff */
[----:B------:R-:W1:Y:S01]  /*01a0*/  @!P1 LDC.64 R24, c[0x0][0x3b0] ;  /* 0x0000ec00ff189b82 */ /* 0x000e620000000a00 */
[----:B------:R-:W-:Y:S01]  /*01b0*/  @!P1 IADD3 R0, PT, PT, R0, 0x80, RZ ;  /* 0x0000008000009810 */ /* 0x000fe20007ffe0ff */
[----:B------:R2:W5:Y:S03]  /*01c0*/  @!P0 LDG.E.U16 R5, desc[UR4][R14.64] ;  /* 0x000000040e058981 */ /* 0x000566000c1e1500 */
[----:B------:R-:W-:Y:S01]  /*01d0*/  ISETP.GE.U32.AND P2, PT, R0, R3, PT ;  /* 0x000000030000720c */ /* 0x000fe20003f46070 */
[----:B---3--:R-:W-:Y:S01]  /*01e0*/  @!P1 IMAD.WIDE.U32 R16, R9, 0x2, R16 ;  /* 0x0000000209109825 */ /* 0x008fe200078e0010 */
[----:B------:R-:W-:-:S03]  /*01f0*/  PRMT R8, RZ, 0x7610, R8 ;  /* 0x00007610ff087816 */ /* 0x000fc60000000008 */
[----:B----4-:R-:W-:Y:S01]  /*0200*/  @!P0 IMAD.WIDE.U32 R10, R19, 0x2, R10 ;  /* 0x00000002130a8825 */ /* 0x010fe200078e000a */
[----:B--2---:R-:W2:Y:S01]  /*0210*/  LDC.64 R14, c[0x0][0x3a0] ;  /* 0x0000e800ff0e7b82 */ /* 0x004ea20000000a00 */
[----:B------:R-:W-:Y:S01]  /*0220*/  PRMT R7, RZ, 0x7610, R7 ;  /* 0x00007610ff077816 */ /* 0x000fe20000000007 */
[----:B------:R3:W5:Y:S05]  /*0230*/  @!P1 LDG.E.U16 R8, desc[UR4][R16.64] ;  /* 0x0000000410089981 */ /* 0x00076a000c1e1500 */
[----:B------:R-:W-:Y:S02]  /*0240*/  @!P2 LEA R13, R2, R0, 0xa ;  /* 0x00000000020da211 */ /* 0x000fe400078e50ff */
[----:B------:R-:W-:Y:S01]  /*0250*/  @!P2 IADD3 R0, PT, PT, R0, 0x80, RZ ;  /* 0x000000800000a810 */ /* 0x000fe20007ffe0ff */
[----:B------:R-:W4:Y:S03]  /*0260*/  @!P2 LDC.64 R18, c[0x0][0x3b0] ;  /* 0x0000ec00ff12ab82 */ /* 0x000f260000000a00 */
[----:B------:R-:W-:Y:S01]  /*0270*/  ISETP.GE.U32.AND P3, PT, R0, R3, PT ;  /* 0x000000030000720c */ /* 0x000fe20003f66070 */
[----:B------:R-:W-:-:S04]  /*0280*/  @!P1 IMAD.WIDE.U32 R26, R9, 0x2, R26 ;  /* 0x00000002091a9825 */ /* 0x000fc800078e001a */
[----:B-1----:R-:W-:Y:S01]  /*0290*/  @!P1 IMAD.WIDE.U32 R24, R9, 0x2, R24 ;  /* 0x0000000209189825 */ /* 0x002fe200078e0018 */
[----:B------:R-:W-:Y:S01]  /*02a0*/  PRMT R9, RZ, 0x7610, R9 ;  /* 0x00007610ff097816 */ /* 0x000fe20000000009 */
[----:B------:R1:W5:Y:S01]  /*02b0*/  @!P1 LDG.E.U16 R7, desc[UR4][R26.64] ;  /* 0x000000041a079981 */ /* 0x000362000c1e1500 */
[----:B------:R-:W-:-:S04]  /*02c0*/  PRMT R6, RZ, 0x7610, R6 ;  /* 0x00007610ff067816 */ /* 0x000fc80000000006 */
[----:B------:R0:W5:Y:S01]  /*02d0*/  @!P1 LDG.E.U16 R9, desc[UR4][R24.64] ;  /* 0x0000000418099981 */ /* 0x000162000c1e1500 */
[----:B---3--:R-:W-:Y:S01]  /*02e0*/  @!P3 LEA R17, R2, R0, 0xa ;  /* 0x000000000211b211 */ /* 0x008fe200078e50ff */
[----:B------:R-:W3:Y:S01]  /*02f0*/  @!P3 LDC.64 R28, c[0x0][0x3b0] ;  /* 0x0000ec00ff1cbb82 */ /* 0x000ee20000000a00 */
[----:B------:R-:W-:Y:S01]  /*0300*/  @!P3 IADD3 R0, PT, PT, R0, 0x80, RZ ;  /* 0x000000800000b810 */ /* 0x000fe20007ffe0ff */
[----:B------:R0:W5:Y:S03]  /*0310*/  @!P0 LDG.E.U16 R6, desc[UR4][R10.64] ;  /* 0x000000040a068981 */ /* 0x000166000c1e1500 */
[----:B------:R-:W-:-:S03]  /*0320*/  ISETP.GE.U32.AND P1, PT, R0, R3, PT ;  /* 0x000000030000720c */ /* 0x000fc60003f26070 */
[----:B-1----:R-:W1:Y:S01]  /*0330*/  LDC.64 R26, c[0x0][0x3a8] ;  /* 0x0000ea00ff1a7b82 */ /* 0x002e620000000a00 */
[----:B0-----:R-:W-:-:S07]  /*0340*/  @!P2 IMAD.WIDE.U32 R20, R13, 0x2, R20 ;  /* 0x000000020d14a825 */ /* 0x001fce00078e0014 */
[----:B------:R-:W0:Y:S01]  /*0350*/  LDC.64 R24, c[0x0][0x3a0] ;  /* 0x0000e800ff187b82 */ /* 0x000e220000000a00 */
[----:B------:R-:W-:Y:S01]  /*0360*/  PRMT R11, RZ, 0x7610, R11 ;  /* 0x00007610ff0b7816 */ /* 0x000fe2000000000b */
[C---:B------:R-:W-:Y:S01]  /*0370*/  @!P2 IMAD.WIDE.U32 R22, R13.reuse, 0x2, R22 ;  /* 0x000000020d16a825 */ /* 0x040fe200078e0016 */
[----:B------:R-:W-:Y:S02]  /*0380*/  PRMT R10, RZ, 0x7610, R10 ;  /* 0x00007610ff0a7816 */ /* 0x000fe4000000000a */
[----:B------:R-:W-:Y:S01]  /*0390*/  PRMT R12, RZ, 0x7610, R12 ;  /* 0x00007610ff0c7816 */ /* 0x000fe2000000000c */
[----:B----4-:R-:W-:Y:S01]  /*03a0*/  @!P2 IMAD.WIDE.U32 R18, R13, 0x2, R18 ;  /* 0x000000020d12a825 */ /* 0x010fe200078e0012 */
[----:B------:R4:W5:Y:S01]  /*03b0*/  @!P2 LDG.E.U16 R11, desc[UR4][R20.64] ;  /* 0x00000004140ba981 */ /* 0x000962000c1e1500 */
[----:B------:R-:W-:Y:S02]  /*03c0*/  PRMT R13, RZ, 0x7610, R13 ;  /* 0x00007610ff0d7816 */ /* 0x000fe4000000000d */
[----:B--2---:R-:W-:Y:S01]  /*03d0*/  @!P3 IMAD.WIDE.U32 R14, R17, 0x2, R14 ;  /* 0x00000002110eb825 */ /* 0x004fe200078e000e */
[----:B------:R2:W5:Y:S04]  /*03e0*/  @!P2 LDG.E.U16 R10, desc[UR4][R22.64] ;  /* 0x00000004160aa981 */ /* 0x000568000c1e1500 */
[----:B------:R3:W5:Y:S01]  /*03f0*/  @!P2 LDG.E.U16 R12, desc[UR4][R18.64] ;  /* 0x00000004120ca981 */ /* 0x000762000c1e1500 */
[----:B----4-:R-:W-:-:S02]  /*0400*/  @!P1 LEA R21, R2, R0, 0xa ;  /* 0x0000000002159211 */ /* 0x010fc400078e50ff */
[----:B------:R-:W-:Y:S01]  /*0410*/  @!P1 IADD3 R0, PT, PT, R0, 0x80, RZ ;  /* 0x0000008000009810 */ /* 0x000fe20007ffe0ff */
[----:B------:R4:W5:Y:S01]  /*0420*/  @!P3 LDG.E.U16 R13, desc[UR4][R14.64] ;  /* 0x000000040e0db981 */ /* 0x000962000c1e1500 */
[C---:B-1----:R-:W-:Y:S01]  /*0430*/  @!P3 IMAD.WIDE.U32 R26, R17.reuse, 0x2, R26 ;  /* 0x00000002111ab825 */ /* 0x042fe200078e001a */
[----:B------:R-:W-:Y:S01]  /*0440*/  PRMT R16, RZ, 0x7610, R16 ;  /* 0x00007610ff107816 */ /* 0x000fe20000000010 */
[----:B--2---:R-:W1:Y:S01]  /*0450*/  LDC.64 R22, c[0x0][0x3a8] ;  /* 0x0000ea00ff167b82 */ /* 0x004e620000000a00 */
[----:B------:R-:W-:Y:S01]  /*0460*/  ISETP.GE.U32.AND P2, PT, R0, R3, PT ;  /* 0x000000030000720c */ /* 0x000fe20003f46070 */
[----:B---3--:R-:W-:Y:S01]  /*0470*/  @!P3 IMAD.WIDE.U32 R28, R17, 0x2, R28 ;  /* 0x00000002111cb825 */ /* 0x008fe200078e001c */
[----:B------:R-:W-:Y:S02]  /*0480*/  PRMT R17, RZ, 0x7610, R17 ;  /* 0x00007610ff117816 */ /* 0x000fe40000000011 */
[----:B------:R-:W-:Y:S01]  /*0490*/  PRMT R18, RZ, 0x7610, R18 ;  /* 0x00007610ff127816 */ /* 0x000fe20000000012 */
[C---:B0-----:R-:W-:Y:S01]  /*04a0*/  @!P1 IMAD.WIDE.U32 R24, R21.reuse, 0x2, R24 ;  /* 0x0000000215189825 */ /* 0x041fe200078e0018 */
[----:B------:R0:W5:Y:S01]  /*04b0*/  @!P3 LDG.E.U16 R16, desc[UR4][R26.64] ;  /* 0x000000041a10b981 */ /* 0x000162000c1e1500 */
[----:B----4-:R-:W2:Y:S03]  /*04c0*/  @!P1 LDC.64 R14, c[0x0][0x3b0] ;  /* 0x0000ec00ff0e9b82 */ /* 0x010ea60000000a00 */
[----:B------:R-:W5:Y:S04]  /*04d0*/  @!P3 LDG.E.U16 R17, desc[UR4][R28.64] ;  /* 0x000000041c11b981 */ /* 0x000f68000c1e1500 */
[----:B------:R3:W5:Y:S01]  /*04e0*/  @!P1 LDG.E.U16 R18, desc[UR4][R24.64] ;  /* 0x0000000418129981 */ /* 0x000762000c1e1500 */
[----:B0-----:R-:W0:Y:S08]  /*04f0*/  LDC.64 R26, c[0x0][0x3a0] ;  /* 0x0000e800ff1a7b82 */ /* 0x001e300000000a00 */
[----:B---3--:R-:W3:Y:S08]  /*0500*/  LDC.64 R24, c[0x0][0x3a8] ;  /* 0x0000ea00ff187b82 */ /* 0x008ef00000000a00 */
[----:B------:R-:W4:Y:S01]  /*0510*/  @!P2 LDC.64 R28, c[0x0][0x3b0] ;  /* 0x0000ec00ff1cab82 */ /* 0x000f220000000a00 */
[----:B------:R-:W-:Y:S01]  /*0520*/  PRMT R20, RZ, 0x7610, R20 ;  /* 0x00007610ff147816 */ /* 0x000fe20000000014 */
[----:B--2---:R-:W-:-:S05]  /*0530*/  @!P1 IMAD.WIDE.U32 R14, R21, 0x2, R14 ;  /* 0x00000002150e9825 */ /* 0x004fca00078e000e */
[----:B------:R2:W5:Y:S01]  /*0540*/  @!P1 LDG.E.U16 R20, desc[UR4][R14.64] ;  /* 0x000000040e149981 */ /* 0x000562000c1e1500 */
[----:B------:R-:W-:Y:S01]  /*0550*/  PRMT R19, RZ, 0x7610, R19 ;  /* 0x00007610ff137816 */ /* 0x000fe20000000013 */
[----:B-1----:R-:W-:-:S05]  /*0560*/  @!P1 IMAD.WIDE.U32 R22, R21, 0x2, R22 ;  /* 0x0000000215169825 */ /* 0x002fca00078e0016 */
[----:B------:R1:W5:Y:S01]  /*0570*/  @!P1 LDG.E.U16 R19, desc[UR4][R22.64] ;  /* 0x0000000416139981 */ /* 0x000362000c1e1500 */
[----:B--2---:R-:W-:Y:S02]  /*0580*/  @!P2 LEA R15, R2, R0, 0xa ;  /* 0x00000000020fa211 */ /* 0x004fe400078e50ff */
[----:B------:R-:W-:-:S03]  /*0590*/  @!P2 IADD3 R0, PT, PT, R0, 0x80, RZ ;  /* 0x000000800000a810 */ /* 0x000fc60007ffe0ff */
[----:B0-----:R-:W-:-:S04]  /*05a0*/  @!P2 IMAD.WIDE.U32 R26, R15, 0x2, R26 ;  /* 0x000000020f1aa825 */ /* 0x001fc800078e001a */
[----:B---3--:R-:W-:-:S04]  /*05b0*/  @!P2 IMAD.WIDE.U32 R24, R15, 0x2, R24 ;  /* 0x000000020f18a825 */ /* 0x008fc800078e0018 */
[----:B----4-:R-:W-:Y:S02]  /*05c0*/  @!P2 IMAD.WIDE.U32 R28, R15, 0x2, R28 ;  /* 0x000000020f1ca825 */ /* 0x010fe400078e001c */
[----:B------:R-:W0:Y:S01]  /*05d0*/  LDC.64 R14, c[0x0][0x3a0] ;  /* 0x0000e800ff0e7b82 */ /* 0x000e220000000a00 */
[----:B------:R-:W-:Y:S02]  /*05e0*/  ISETP.GE.U32.AND P1, PT, R0, R3, PT ;  /* 0x000000030000720c */ /* 0x000fe40003f26070 */
[----:B------:R-:W-:Y:S02]  /*05f0*/  PRMT R21, RZ, 0x7610, R21 ;  /* 0x00007610ff157816 */ /* 0x000fe40000000015 */
[----:B-1----:R-:W-:-:S04]  /*0600*/  PRMT R22, RZ, 0x7610, R22 ;  /* 0x00007610ff167816 */ /* 0x002fc80000000016 */
[----:B------:R1:W5:Y:S04]  /*0610*/  @!P2 LDG.E.U16 R21, desc[UR4][R26.64] ;  /* 0x000000041a15a981 */ /* 0x000368000c1e1500 */
[----:B------:R2:W5:Y:S01]  /*0620*/  @!P2 LDG.E.U16 R22, desc[UR4][R24.64] ;  /* 0x000000041816a981 */ /* 0x000562000c1e1500 */
[----:B-1----:R-:W-:Y:S02]  /*0630*/  @!P1 LEA R27, R2, R0, 0xa ;  /* 0x00000000021b9211 */ /* 0x002fe400078e50ff */
[----:B--2---:R-:W-:-:S03]  /*0640*/  PRMT R24, RZ, 0x7610, R24 ;  /* 0x00007610ff187816 */ /* 0x004fc60000000018 */
[----:B0-----:R-:W-:Y:S01]  /*0650*/  @!P1 IMAD.WIDE.U32 R14, R27, 0x2, R14 ;  /* 0x000000021b0e9825 */ /* 0x001fe200078e000e */
[----:B------:R-:W-:-:S04]  /*0660*/  PRMT R23, RZ, 0x7610, R23 ;  /* 0x00007610ff177816 */ /* 0x000fc80000000017 */
[----:B------:R0:W5:Y:S04]  /*0670*/  @!P1 LDG.E.U16 R24, desc[UR4][R14.64] ;  /* 0x000000040e189981 */ /* 0x000168000c1e1500 */
[----:B------:R1:W5:Y:S01]  /*0680*/  @!P2 LDG.E.U16 R23, desc[UR4][R28.64] ;  /* 0x000000041c17a981 */ /* 0x000362000c1e1500 */
[----:B0-----:R-:W0:Y:S08]  /*0690*/  LDC.64 R14, c[0x0][0x3a8] ;  /* 0x0000ea00ff0e7b82 */ /* 0x001e300000000a00 */
[----:B-1----:R-:W1:Y:S01]  /*06a0*/  @!P1 LDC.64 R28, c[0x0][0x3b0] ;  /* 0x0000ec00ff1c9b82 */ /* 0x002e620000000a00 */
[----:B------:R-:W-:-:S02]  /*06b0*/  PRMT R25, RZ, 0x7610, R25 ;  /* 0x00007610ff197816 */ /* 0x000fc40000000019 */
[----:B------:R-:W-:Y:S02]  /*06c0*/  PRMT R26, RZ, 0x7610, R26 ;  /* 0x00007610ff1a7816 */ /* 0x000fe4000000001a */
[----:B------:R-:W-:Y:S01]  /*06d0*/  @!P1 IADD3 R0, PT, PT, R0, 0x80, RZ ;  /* 0x0000008000009810 */ /* 0x000fe20007ffe0ff */
[----:B0-----:R-:W-:-:S05]  /*06e0*/  @!P1 IMAD.WIDE.U32 R14, R27, 0x2, R14 ;  /* 0x000000021b0e9825 */ /* 0x001fca00078e000e */
[----:B------:R0:W5:Y:S01]  /*06f0*/  @!P1 LDG.E.U16 R25, desc[UR4][R14.64] ;  /* 0x000000040e199981 */ /* 0x000162000c1e1500 */
[----:B-1----:R-:W-:-:S05]  /*0700*/  @!P1 IMAD.WIDE.U32 R28, R27, 0x2, R28 ;  /* 0x000000021b1c9825 */ /* 0x002fca00078e001c */
[----:B------:R1:W5:Y:S01]  /*0710*/  @!P1 LDG.E.U16 R26, desc[UR4][R28.64] ;  /* 0x000000041c1a9981 */ /* 0x000362000c1e1500 */
[----:B0-----:R-:W0:Y:S01]  /*0720*/  LDC.64 R14, c[0x0][0x3a0] ;  /* 0x0000e800ff0e7b82 */ /* 0x001e220000000a00 */
[----:B------:R-:W-:Y:S02]  /*0730*/  ISETP.GE.U32.AND P1, PT, R0, R3, PT ;  /* 0x000000030000720c */ /* 0x000fe40003f26070 */
[----:B------:R-:W-:-:S11]  /*0740*/  PRMT R27, RZ, 0x7610, R27 ;  /* 0x00007610ff1b7816 */ /* 0x000fd6000000001b */
[----:B-1----:R-:W-:-:S05]  /*0750*/  @!P1 LEA R29, R2, R0, 0xa ;  /* 0x00000000021d9211 */ /* 0x002fca00078e50ff */
[----:B0-----:R-:W-:-:S05]  /*0760*/  @!P1 IMAD.WIDE.U32 R14, R29, 0x2, R14 ;  /* 0x000000021d0e9825 */ /* 0x001fca00078e000e */
[----:B------:R0:W5:Y:S02]  /*0770*/  @!P1 LDG.E.U16 R27, desc[UR4][R14.64] ;  /* 0x000000040e1b9981 */ /* 0x000164000c1e1500 */
[----:B0-----:R-:W0:Y:S01]  /*0780*/  LDC.64 R14, c[0x0][0x3a8] ;  /* 0x0000ea00ff0e7b82 */ /* 0x001e220000000a00 */
[----:B------:R-:W-:Y:S01]  /*0790*/  PRMT R0, RZ, 0x7610, R0 ;  /* 0x00007610ff007816 */ /* 0x000fe20000000000 */
[----:B0-----:R-:W-:-:S05]  /*07a0*/  @!P1 IMAD.WIDE.U32 R14, R29, 0x2, R14 ;  /* 0x000000021d0e9825 */ /* 0x001fca00078e000e */
[----:B------:R0:W5:Y:S02]  /*07b0*/  @!P1 LDG.E.U16 R0, desc[UR4][R14.64] ;  /* 0x000000040e009981 */ /* 0x000164000c1e1500 */
[----:B0-----:R-:W0:Y:S02]  /*07c0*/  @!P1 LDC.64 R14, c[0x0][0x3b0] ;  /* 0x0000ec00ff0e9b82 */ /* 0x001e240000000a00 */
[----:B0-----:R-:W-:Y:S01]  /*07d0*/  @!P1 IMAD.WIDE.U32 R28, R29, 0x2, R14 ;  /* 0x000000021d1c9825 */ /* 0x001fe200078e000e */
[----:B------:R-:W-:-:S06]  /*07e0*/  PRMT R14, RZ, 0x7610, R14 ;  /* 0x00007610ff0e7816 */ /* 0x000fcc000000000e */
[----:B------:R0:W5:Y:S01]  /*07f0*/  @!P1 LDG.E.U16 R14, desc[UR4][R28.64] ;  /* 0x000000041c0e9981 */ /* 0x000162000c1e1500 */
[----:B------:R-:W-:Y:S04]  /*0800*/  BSSY.RECONVERGENT B0, `(.L_x_1231) ;  /* 0x0000013000007945 */ /* 0x000fe80003800200 */
[----:B------:R-:W-:Y:S05]  /*0810*/  @P0 BRA `(.L_x_1232) ;  /* 0x0000000000440947 */ /* 0x000fea0003800000 */
[----:B0-----:R-:W0:Y:S01]  /*0820*/  LDC.U16 R28, c[0x0][0x388] ;  /* 0x0000e200ff1c7b82 */ /* 0x001e220000000400 */
[----:B-----5:R-:W-:Y:S02]  /*0830*/  HADD2.F32 R15, -RZ, R4.H0_H0 ;  /* 0x20000004ff0f7230 */ /* 0x020fe40000004100 */
[----:B------:R-:W-:Y:S02]  /*0840*/  HADD2.F32 R6, -RZ, R6.H0_H0 ;  /* 0x20000006ff067230 */ /* 0x000fe40000004100 */
[----:B0-----:R-:W-:Y:S02]  /*0850*/  HADD2.F32 R4, -RZ, R28.H0_H0 ;  /* 0x2000001cff047230 */ /* 0x001fe40000004100 */
[----:B------:R-:W-:-:S03]  /*0860*/  HADD2.F32 R28, -RZ, R5.H0_H0 ;  /* 0x20000005ff1c7230 */ /* 0x000fc60000004100 */
[----:B------:R-:W-:Y:S02]  /*0870*/  FMUL.FTZ R4, R4, R15 ;  /* 0x0000000f04047220 */ /* 0x000fe40000410000 */
[----:B------:R-:W0:Y:S02]  /*0880*/  LDC.U16 R15, c[0x0][0x38a] ;  /* 0x0000e280ff0f7b82 */ /* 0x000e240000000400 */
[----:B0-----:R-:W-:-:S05]  /*0890*/  HADD2.F32 R5, -RZ, R15.H0_H0 ;  /* 0x2000000fff057230 */ /* 0x001fca0000004100 */
        /* <DEDUP_REMOVED lines=9> */
.L_x_1232:
[----:B------:R-:W-:Y:S05]  /*0930*/  BSYNC.RECONVERGENT B0 ;  /* 0x0000000000007941 */ /* 0x000fea0003800200 */
.L_x_1231:
[----:B-----5:R-:W1:Y:S01]  /*0940*/  S2R R5, SR_TID.X ;  /* 0x0000000000057919 */ /* 0x020e620000002100 */
[----:B------:R-:W-:Y:S01]  /*0950*/  BSSY.RECONVERGENT B0, `(.L_x_1233) ;  /* 0x0000015000007945 */ /* 0x000fe20003800200 */
[----:B-1----:R-:W-:-:S04]  /*0960*/  IADD3 R4, PT, PT, R5, 0x80, RZ ;  /* 0x0000008005047810 */ /* 0x002fc80007ffe0ff */
[----:B------:R-:W-:-:S13]  /*0970*/  ISETP.GE.U32.AND P0, PT, R4, R3, PT ;  /* 0x000000030400720c */ /* 0x000fda0003f06070 */
[----:B------:R-:W-:Y:S05]  /*0980*/  @P0 BRA `(.L_x_1234) ;  /* 0x0000000000440947 */ /* 0x000fea0003800000 */
[----:B------:R-:W0:Y:S01]  /*0990*/  LDC.U16 R15, c[0x0][0x388] ;  /* 0x0000e200ff0f7b82 */ /* 0x000e220000000400 */
[----:B------:R-:W-:Y:S02]  /*09a0*/  HADD2.F32 R7, -RZ, R7.H0_H0 ;  /* 0x20000007ff077230 */ /* 0x000fe40000004100 */
[----:B------:R-:W-:Y:S02]  /*09b0*/  HADD2.F32 R8, -RZ, R8.H0_H0 ;  /* 0x20000008ff087230 */ /* 0x000fe40000004100 */
[----:B------:R-:W-:Y:S02]  /*09c0*/  HADD2.F32 R9, -RZ, R9.H0_H0 ;  /* 0x20000009ff097230 */ /* 0x000fe40000004100 */
[----:B0-----:R-:W-:Y:S02]  /*09d0*/  HADD2.F32 R28, -RZ, R15.H0_H0 ;  /* 0x2000000fff1c7230 */ /* 0x001fe40000004100 */
[----:B------:R-:W0:Y:S03]  /*09e0*/  LDC.U16 R15, c[0x0][0x38a] ;  /* 0x0000e280ff0f7b82 */ /* 0x000e260000000400 */
[----:B------:R-:W-:Y:S01]  /*09f0*/  FMUL.FTZ R7, R28, R7 ;  /* 0x000000071c077220 */ /* 0x000fe20000410000 */
        /* <DEDUP_REMOVED lines=10> */
.L_x_1234:
[----:B------:R-:W-:Y:S05]  /*0aa0*/  BSYNC.RECONVERGENT B0 ;  /* 0x0000000000007941 */ /* 0x000fea0003800200 */
.L_x_1233:
[----:B------:R-:W-:Y:S01]  /*0ab0*/  IADD3 R8, PT, PT, R5, 0x100, RZ ;  /* 0x0000010005087810 */ /* 0x000fe20007ffe0ff */
[----:B------:R-:W-:Y:S03]  /*0ac0*/  BSSY.RECONVERGENT B0, `(.L_x_1235) ;  /* 0x0000014000007945 */ /* 0x000fe60003800200 */
[----:B------:R-:W-:-:S13]  /*0ad0*/  ISETP.GE.U32.AND P0, PT, R8, R3, PT ;  /* 0x000000030800720c */ /* 0x000fda0003f06070 */
[----:B------:R-:W-:Y:S05]  /*0ae0*/  @P0 BRA `(.L_x_1236) ;  /* 0x0000000000440947 */ /* 0x000fea0003800000 */
[----:B------:R-:W1:Y:S01]  /*0af0*/  LDC.U16 R8, c[0x0][0x388] ;  /* 0x0000e200ff087b82 */ /* 0x000e620000000400 */
[----:B------:R-:W-:Y:S02]  /*0b00*/  HADD2.F32 R10, -RZ, R10.H0_H0 ;  /* 0x2000000aff0a7230 */ /* 0x000fe40000004100 */
[----:B------:R-:W-:-:S05]  /*0b10*/  HADD2.F32 R11, -RZ, R11.H0_H0 ;  /* 0x2000000bff0b7230 */ /* 0x000fca0000004100 */
[----:B------:R-:W2:Y:S01]  /*0b20*/  LDC.U16 R15, c[0x0][0x38a] ;  /* 0x0000e280ff0f7b82 */ /* 0x000ea20000000400 */
[----:B-1----:R-:W-:-:S05]  /*0b30*/  HADD2.F32 R9, -RZ, R8.H0_H0 ;  /* 0x20000008ff097230 */ /* 0x002fca0000004100 */
[----:B------:R-:W-:Y:S01]  /*0b40*/  FMUL.FTZ R10, R9, R10 ;  /* 0x0000000a090a7220 */ /* 0x000fe20000410000 */
[----:B------:R-:W-:Y:S02]  /*0b50*/  HADD2.F32 R9, -RZ, R12.H0_H0 ;  /* 0x2000000cff097230 */ /* 0x000fe40000004100 */
[----:B--2---:R-:W-:-:S05]  /*0b60*/  HADD2.F32 R8, -RZ, R15.H0_H0 ;  /* 0x2000000fff087230 */ /* 0x004fca0000004100 */
        /* <DEDUP_REMOVED lines=9> */
.L_x_1236:
[----:B------:R-:W-:Y:S05]  /*0c00*/  BSYNC.RECONVERGENT B0 ;  /* 0x0000000000007941 */ /* 0x000fea0003800200 */
.L_x_1235:
[C---:B------:R-:W-:Y:S01]  /*0c10*/  IADD3 R10, PT, PT, R5.reuse, 0x180, RZ ;  /* 0x00000180050a7810 */ /* 0x040fe20007ffe0ff */
[----:B------:R-:W-:Y:S01]  /*0c20*/  BSSY.RECONVERGENT B0, `(.L_x_1237) ;  /* 0x000001d000007945 */ /* 0x000fe20003800200 */
[C---:B------:R-:W-:Y:S02]  /*0c30*/  IADD3 R12, PT, PT, R5.reuse, 0x280, RZ ;  /* 0x00000280050c7810 */ /* 0x040fe40007ffe0ff */
[-C--:B------:R-:W-:Y:S02]  /*0c40*/  ISETP.GE.U32.AND P0, PT, R10, R3.reuse, PT ;  /* 0x000000030a00720c */ /* 0x080fe40003f06070 */
[----:B------:R-:W-:Y:S02]  /*0c50*/  IADD3 R10, PT, PT, R5, 0x200, RZ ;  /* 0x00000200050a7810 */ /* 0x000fe40007ffe0ff */
[-C--:B------:R-:W-:Y:S02]  /*0c60*/  ISETP.GE.U32.AND P2, PT, R12, R3.reuse, PT ;  /* 0x000000030c00720c */ /* 0x080fe40003f46070 */
[----:B------:R-:W-:-:S02]  /*0c70*/  ISETP.GE.U32.AND P1, PT, R10, R3, PT ;  /* 0x000000030a00720c */ /* 0x000fc40003f26070 */
[C---:B------:R-:W-:Y:S02]  /*0c80*/  IADD3 R10, PT, PT, R5.reuse, 0x300, RZ ;  /* 0x00000300050a7810 */ /* 0x040fe40007ffe0ff */
[C---:B------:R-:W-:Y:S02]  /*0c90*/  IADD3 R12, PT, PT, R5.reuse, 0x380, RZ ;  /* 0x00000380050c7810 */ /* 0x040fe40007ffe0ff */
[-C--:B------:R-:W-:Y:S02]  /*0ca0*/  ISETP.GE.U32.AND P3, PT, R10, R3.reuse, PT ;  /* 0x000000030a00720c */ /* 0x080fe40003f66070 */
[-C--:B------:R-:W-:Y:S02]  /*0cb0*/  ISETP.GE.U32.AND P4, PT, R12, R3.reuse, PT ;  /* 0x000000030c00720c */ /* 0x080fe40003f86070 */
[----:B------:R-:W-:Y:S01]  /*0cc0*/  ISETP.GE.U32.AND P5, PT, R5, R3, PT ;  /* 0x000000030500720c */ /* 0x000fe20003fa6070 */
[----:B------:R-:W-:-:S12]  /*0cd0*/  @P0 BRA `(.L_x_1238) ;  /* 0x0000000000440947 */ /* 0x000fd80003800000 */
        /* <DEDUP_REMOVED lines=17> */
.L_x_1238:
[----:B------:R-:W-:Y:S05]  /*0df0*/  BSYNC.RECONVERGENT B0 ;  /* 0x0000000000007941 */ /* 0x000fea0003800200 */
.L_x_1237:
[----:B------:R-:W-:Y:S04]  /*0e00*/  BSSY.RECONVERGENT B0, `(.L_x_1239) ;  /* 0x0000013000007945 */ /* 0x000fe80003800200 */
        /* <DEDUP_REMOVED lines=18> */
.L_x_1240:
[----:B------:R-:W-:Y:S05]  /*0f30*/  BSYNC.RECONVERGENT B0 ;  /* 0x0000000000007941 */ /* 0x000fea0003800200 */
.L_x_1239:
        /* <DEDUP_REMOVED lines=19> */
.L_x_1242:
[----:B------:R-:W-:Y:S05]  /*1070*/  BSYNC.RECONVERGENT B0 ;  /* 0x0000000000007941 */ /* 0x000fea0003800200 */
.L_x_1241:
        /* <DEDUP_REMOVED lines=19> */
.L_x_1244:
[----:B------:R-:W-:Y:S05]  /*11b0*/  BSYNC.RECONVERGENT B0 ;  /* 0x0000000000007941 */ /* 0x000fea0003800200 */
.L_x_1243:
[----:B------:R-:W-:Y:S04]  /*11c0*/  BSSY.RECONVERGENT B0, `(.L_x_1245) ;  /* 0x0000013000007945 */ /* 0x000fe80003800200 */
[----:B------:R-:W-:Y:S05]  /*11d0*/  @P4 BRA `(.L_x_1246) ;  /* 0x0000000000444947 */ /* 0x000fea0003800000 */
[----:B------:R-:W1:Y:S01]  /*11e0*/  LDC.U16 R13, c[0x0][0x388] ;  /* 0x0000e200ff0d7b82 */ /* 0x000e620000000400 */
[----:B------:R-:W-:Y:S02]  /*11f0*/  HADD2.F32 R27, -RZ, R27.H0_H0 ;  /* 0x2000001bff1b7230 */ /* 0x000fe40000004100 */
[----:B------:R-:W-:-:S05]  /*1200*/  HADD2.F32 R0, -RZ, R0.H0_H0 ;  /* 0x20000000ff007230 */ /* 0x000fca0000004100 */
[----:B------:R-:W2:Y:S01]  /*1210*/  LDC.U16 R15, c[0x0][0x38a] ;  /* 0x0000e280ff0f7b82 */ /* 0x000ea20000000400 */
[----:B-1----:R-:W-:Y:S02]  /*1220*/  HADD2.F32 R16, -RZ, R13.H0_H0 ;  /* 0x2000000dff107230 */ /* 0x002fe40000004100 */
[----:B------:R-:W-:-:S03]  /*1230*/  HADD2.F32 R13, -RZ, R14.H0_H0 ;  /* 0x2000000eff0d7230 */ /* 0x000fc60000004100 */
[----:B------:R-:W-:Y:S01]  /*1240*/  FMUL.FTZ R27, R16, R27 ;  /* 0x0000001b101b7220 */ /* 0x000fe20000410000 */
        /* <DEDUP_REMOVED lines=10> */
.L_x_1246:
[----:B------:R-:W-:Y:S05]  /*12f0*/  BSYNC.RECONVERGENT B0 ;  /* 0x0000000000007941 */ /* 0x000fea0003800200 */
.L_x_1245:
[----:B------:R-:W-:Y:S04]  /*1300*/  BSSY.RECONVERGENT B0, `(.L_x_1247) ;  /* 0x0000033000007945 */ /* 0x000fe80003800200 */
[----:B------:R-:W-:Y:S04]  /*1310*/  BSSY.RELIABLE B1, `(.L_x_1248) ;  /* 0x000002b000017945 */ /* 0x000fe80003800100 */
[----:B------:R-:W-:Y:S05]  /*1320*/  @P5 BRA `(.L_x_1249) ;  /* 0x0000000000305947 */ /* 0x000fea0003800000 */
[----:B------:R-:W1:Y:S01]  /*1330*/  LDC.64 R14, c[0x0][0x398] ;  /* 0x0000e600ff0e7b82 */ /* 0x000e620000000a00 */
[----:B------:R-:W-:-:S05]  /*1340*/  LEA R5, R2, R5, 0xa ;  /* 0x0000000502057211 */ /* 0x000fca00078e50ff */
[----:B-1----:R-:W-:Y:S01]  /*1350*/  IMAD.WIDE.U32 R14, R5, 0x2, R14 ;  /* 0x00000002050e7825 */ /* 0x002fe200078e000e */
[----:B------:R-:W-:-:S04]  /*1360*/  MOV R5, R4 ;  /* 0x0000000400057202 */ /* 0x000fc80000000f00 */
[----:B------:R1:W-:Y:S01]  /*1370*/  STG.E.U16 desc[UR4][R14.64], R6 ;  /* 0x000000060e007986 */ /* 0x0003e2000c101504 */
[----:B------:R-:W-:-:S13]  /*1380*/  ISETP.GE.U32.AND P0, PT, R5, R3, PT ;  /* 0x000000030500720c */ /* 0x000fda0003f06070 */
[----:B-1----:R-:W-:Y:S05]  /*1390*/  @P0 BRA `(.L_x_1250) ;  /* 0x0000000000300947 */ /* 0x002fea0003800000 */
[----:B------:R-:W1:Y:S01]  /*13a0*/  LDC.64 R14, c[0x0][0x398] ;  /* 0x0000e600ff0e7b82 */ /* 0x000e620000000a00 */
[----:B------:R-:W-:Y:S02]  /*13b0*/  LEA R13, R2, R5, 0xa ;  /* 0x00000005020d7211 */ /* 0x000fe400078e50ff */
[----:B------:R-:W-:-:S03]  /*13c0*/  IADD3 R5, PT, PT, R5, 0x80, RZ ;  /* 0x0000008005057810 */ /* 0x000fc60007ffe0ff */
[----:B-1----:R-:W-:-:S05]  /*13d0*/  IMAD.WIDE.U32 R14, R13, 0x2, R14 ;  /* 0x000000020d0e7825 */ /* 0x002fca00078e000e */
[----:B------:R1:W-:Y:S02]  /*13e0*/  STG.E.U16 desc[UR4][R14.64], R7 ;  /* 0x000000070e007986 */ /* 0x0003e4000c101504 */
.L_x_1249:
[----:B------:R-:W-:-:S13]  /*13f0*/  ISETP.GE.U32.AND P0, PT, R5, R3, PT ;  /* 0x000000030500720c */ /* 0x000fda0003f06070 */
[----:B------:R-:W-:Y:S05]  /*1400*/  @P0 BRA `(.L_x_1251) ;  /* 0x0000000000300947 */ /* 0x000fea0003800000 */
[----:B-1----:R-:W1:Y:S01]  /*1410*/  LDC.64 R6, c[0x0][0x398] ;  /* 0x0000e600ff067b82 */ /* 0x002e620000000a00 */
[----:B------:R-:W-:Y:S02]  /*1420*/  LEA R13, R2, R5, 0xa ;  /* 0x00000005020d7211 */ /* 0x000fe400078e50ff */
[----:B------:R-:W-:-:S03]  /*1430*/  IADD3 R5, PT, PT, R5, 0x80, RZ ;  /* 0x0000008005057810 */ /* 0x000fc60007ffe0ff */
[----:B-1----:R-:W-:-:S05]  /*1440*/  IMAD.WIDE.U32 R6, R13, 0x2, R6 ;  /* 0x000000020d067825 */ /* 0x002fca00078e0006 */
[----:B------:R1:W-:Y:S02]  /*1450*/  STG.E.U16 desc[UR4][R6.64], R8 ;  /* 0x0000000806007986 */ /* 0x0003e4000c101504 */
.L_x_1250:
[----:B------:R-:W-:-:S13]  /*1460*/  ISETP.GE.U32.AND P0, PT, R5, R3, PT ;  /* 0x000000030500720c */ /* 0x000fda0003f06070 */
[----:B------:R-:W-:Y:S05]  /*1470*/  @P0 BRA `(.L_x_1252) ;  /* 0x0000000000300947 */ /* 0x000fea0003800000 */
[----:B-1----:R-:W1:Y:S01]  /*1480*/  LDC.64 R6, c[0x0][0x398] ;  /* 0x0000e600ff067b82 */ /* 0x002e620000000a00 */
[----:B------:R-:W-:Y:S02]  /*1490*/  LEA R13, R2, R5, 0xa ;  /* 0x00000005020d7211 */ /* 0x000fe400078e50ff */
[----:B------:R-:W-:-:S03]  /*14a0*/  IADD3 R5, PT, PT, R5, 0x80, RZ ;  /* 0x0000008005057810 */ /* 0x000fc60007ffe0ff */
[----:B-1----:R-:W-:-:S05]  /*14b0*/  IMAD.WIDE.U32 R6, R13, 0x2, R6 ;  /* 0x000000020d067825 */ /* 0x002fca00078e0006 */
[----:B------:R2:W-:Y:S02]  /*14c0*/  STG.E.U16 desc[UR4][R6.64], R9 ;  /* 0x0000000906007986 */ /* 0x0005e4000c101504 */
.L_x_1251:
[----:B------:R-:W-:-:S13]  /*14d0*/  ISETP.GE.U32.AND P0, PT, R5, R3, PT ;  /* 0x000000030500720c */ /* 0x000fda0003f06070 */
[----:B------:R-:W-:Y:S05]  /*14e0*/  @P0 BRA `(.L_x_1253) ;  /* 0x0000000000340947 */ /* 0x000fea0003800000 */
[----:B-12---:R-:W1:Y:S01]  /*14f0*/  LDC.64 R6, c[0x0][0x398] ;  /* 0x0000e600ff067b82 */ /* 0x006e620000000a00 */
[----:B------:R-:W-:Y:S02]  /*1500*/  LEA R9, R2, R5, 0xa ;  /* 0x0000000502097211 */ /* 0x000fe400078e50ff */
[----:B------:R-:W-:-:S03]  /*1510*/  IADD3 R5, PT, PT, R5, 0x80, RZ ;  /* 0x0000008005057810 */ /* 0x000fc60007ffe0ff */
[----:B-1----:R-:W-:-:S05]  /*1520*/  IMAD.WIDE.U32 R6, R9, 0x2, R6 ;  /* 0x0000000209067825 */ /* 0x002fca00078e0006 */
[----:B------:R2:W-:Y:S02]  /*1530*/  STG.E.U16 desc[UR4][R6.64], R10 ;  /* 0x0000000a06007986 */ /* 0x0005e4000c101504 */
.L_x_1252:
[----:B------:R-:W-:-:S13]  /*1540*/  ISETP.GE.U32.AND P0, PT, R5, R3, PT ;  /* 0x000000030500720c */ /* 0x000fda0003f06070 */
[----:B------:R-:W-:Y:S05]  /*1550*/  @P0 BREAK.RELIABLE B1 ;  /* 0x0000000000010942 */ /* 0x000fea0003800100 */
[----:B------:R-:W-:Y:S05]  /*1560*/  @P0 BRA `(.L_x_1254) ;  /* 0x0000000000300947 */ /* 0x000fea0003800000 */
[----:B-12---:R-:W1:Y:S01]  /*1570*/  LDC.64 R6, c[0x0][0x398] ;  /* 0x0000e600ff067b82 */ /* 0x006e620000000a00 */
[----:B------:R-:W-:Y:S02]  /*1580*/  LEA R9, R2, R5, 0xa ;  /* 0x0000000502097211 */ /* 0x000fe400078e50ff */
[----:B------:R-:W-:-:S03]  /*1590*/  IADD3 R5, PT, PT, R5, 0x80, RZ ;  /* 0x0000008005057810 */ /* 0x000fc60007ffe0ff */
[----:B-1----:R-:W-:-:S05]  /*15a0*/  IMAD.WIDE.U32 R6, R9, 0x2, R6 ;  /* 0x0000000209067825 */ /* 0x002fca00078e0006 */
[----:B------:R3:W-:Y:S02]  /*15b0*/  STG.E.U16 desc[UR4][R6.64], R11 ;  /* 0x0000000b06007986 */ /* 0x0007e4000c101504 */
.L_x_1253:
[----:B------:R-:W-:Y:S05]  /*15c0*/  BSYNC.RELIABLE B1 ;  /* 0x0000000000017941 */ /* 0x000fea0003800100 */
.L_x_1248:
[----:B------:R-:W-:-:S13]  /*15d0*/  ISETP.GE.U32.AND P0, PT, R5, R3, PT ;  /* 0x000000030500720c */ /* 0x000fda0003f06070 */
[----:B-123--:R-:W1:Y:S01]  /*15e0*/  @!P0 LDC.64 R6, c[0x0][0x398] ;  /* 0x0000e600ff068b82 */ /* 0x00ee620000000a00 */
[----:B------:R-:W-:Y:S02]  /*15f0*/  @!P0 LEA R9, R2, R5, 0xa ;  /* 0x0000000502098211 */ /* 0x000fe400078e50ff */
[----:B------:R-:W-:-:S03]  /*1600*/  @!P0 IADD3 R5, PT, PT, R5, 0x80, RZ ;  /* 0x0000008005058810 */ /* 0x000fc60007ffe0ff */
[----:B-1----:R-:W-:-:S05]  /*1610*/  @!P0 IMAD.WIDE.U32 R6, R9, 0x2, R6 ;  /* 0x0000000209068825 */ /* 0x002fca00078e0006 */
[----:B------:R3:W-:Y:S02]  /*1620*/  @!P0 STG.E.U16 desc[UR4][R6.64], R12 ;  /* 0x0000000c06008986 */ /* 0x0007e4000c101504 */
.L_x_1254:
[----:B------:R-:W-:Y:S05]  /*1630*/  BSYNC.RECONVERGENT B0 ;  /* 0x0000000000007941 */ /* 0x000fea0003800200 */
.L_x_1247:
[----:B------:R-:W-:Y:S05]  /*1640*/  WARPSYNC.ALL ;  /* 0x0000000000007948 */ /* 0x000fea0003800000 */
[----:B------:R-:W-:-:S13]  /*1650*/  ISETP.GE.U32.AND P0, PT, R5, R3, PT ;  /* 0x000000030500720c */ /* 0x000fda0003f06070 */
[----:B------:R-:W-:Y:S05]  /*1660*/  @P0 EXIT ;  /* 0x000000000000094d */ /* 0x000fea0003800000 */
[----:B-123--:R-:W1:Y:S01]  /*1670*/  LDC.64 R6, c[0x0][0x398] ;  /* 0x0000e600ff067b82 */ /* 0x00ee620000000a00 */
[----:B------:R-:W-:-:S05]  /*1680*/  LEA R3, R2, R5, 0xa ;  /* 0x0000000502037211 */ /* 0x000fca00078e50ff */
[----:B-1----:R-:W-:-:S05]  /*1690*/  IMAD.WIDE.U32 R2, R3, 0x2, R6 ;  /* 0x0000000203027825 */ /* 0x002fca00078e0006 */
[----:B------:R-:W-:Y:S01]  /*16a0*/  STG.E.U16 desc[UR4][R2.64], R0 ;  /* 0x0000000002007986 */ /* 0x000fe2000c101504 */
[----:B------:R-:W-:Y:S05]  /*16b0*/  EXIT ;  /* 0x000000000000794d */ /* 0x000fea0003800000 */
.L_x_1230:
[----:B------:R-:W0:Y:S01]  /*16c0*/  S2R R0, SR_TID.X ;  /* 0x0000000000007919 */ /* 0x000e220000002100 */
[----:B------:R-:W1:Y:S01]  /*16d0*/  LDC.64 R4, c[0x0][0x3a0] ;  /* 0x0000e800ff047b82 */ /* 0x000e620000000a00 */
[----:B------:R-:W-:-:S07]  /*16e0*/  SHF.L.U32 R2, R2, 0xa, RZ ;  /* 0x0000000a02027819 */ /* 0x000fce00000006ff */
[----:B------:R-:W2:Y:S08]  /*16f0*/  LDC.64 R12, c[0x0][0x3a8] ;  /* 0x0000ea00ff0c7b82 */ /* 0x000eb00000000a00 */
[----:B------:R-:W3:Y:S01]  /*1700*/  LDC.64 R10, c[0x0][0x3b0] ;  /* 0x0000ec00ff0a7b82 */ /* 0x000ee20000000a00 */
[----:B-1----:R-:W-:-:S07]  /*1710*/  IMAD.WIDE.U32 R4, R2, 0x2, R4 ;  /* 0x0000000202047825 */ /* 0x002fce00078e0004 */
[----:B------:R-:W1:Y:S01]  /*1720*/  LDC.U16 R16, c[0x0][0x388] ;  /* 0x0000e200ff107b82 */ /* 0x000e620000000400 */
[----:B0-----:R-:W-:-:S04]  /*1730*/  IMAD.WIDE.U32 R20, R0, 0x4, R4 ;  /* 0x0000000400147825 */ /* 0x001fc800078e0004 */
[C---:B--2---:R-:W-:Y:S01]  /*1740*/  IMAD.WIDE.U32 R12, R2.reuse, 0x2, R12 ;  /* 0x00000002020c7825 */ /* 0x044fe200078e000c */
[----:B------:R-:W2:Y:S03]  /*1750*/  LDG.E R22, desc[UR4][R20.64] ;  /* 0x0000000414167981 */ /* 0x000ea6000c1e1900 */
[----:B---3--:R-:W-:Y:S01]  /*1760*/  IMAD.WIDE.U32 R10, R2, 0x2, R10 ;  /* 0x00000002020a7825 */ /* 0x008fe200078e000a */
[----:B------:R-:W3:Y:S03]  /*1770*/  LDG.E R17, desc[UR4][R20.64+0x200] ;  /* 0x0002000414117981 */ /* 0x000ee6000c1e1900 */
[C---:B------:R-:W-:Y:S01]  /*1780*/  IMAD.WIDE.U32 R12, R0.reuse, 0x4, R12 ;  /* 0x00000004000c7825 */ /* 0x040fe200078e000c */
[----:B------:R-:W4:Y:S04]  /*1790*/  LDG.E R9, desc[UR4][R20.64+0x400] ;  /* 0x0004000414097981 */ /* 0x000f28000c1e1900 */
[----:B------:R-:W5:Y:S01]  /*17a0*/  LDG.E R19, desc[UR4][R12.64] ;  /* 0x000000040c137981 */ /* 0x000f62000c1e1900 */
[----:B------:R-:W-:-:S03]  /*17b0*/  IMAD.WIDE.U32 R10, R0, 0x4, R10 ;  /* 0x00000004000a7825 */ /* 0x000fc600078e000a */
[----:B------:R-:W4:Y:S04]  /*17c0*/  LDG.E R18, desc[UR4][R12.64+0x200] ;  /* 0x000200040c127981 */ /* 0x000f28000c1e1900 */
[----:B------:R-:W4:Y:S04]  /*17d0*/  LDG.E R7, desc[UR4][R10.64] ;  /* 0x000000040a077981 */ /* 0x000f28000c1e1900 */
[----:B------:R0:W4:Y:S04]  /*17e0*/  LDG.E R14, desc[UR4][R20.64+0x600] ;  /* 0x00060004140e7981 */ /* 0x000128000c1e1900 */
[----:B------:R-:W4:Y:S04]  /*17f0*/  LDG.E R15, desc[UR4][R10.64+0x200] ;  /* 0x000200040a0f7981 */ /* 0x000f28000c1e1900 */
[----:B------:R-:W4:Y:S04]  /*1800*/  LDG.E R4, desc[UR4][R12.64+0x400] ;  /* 0x000400040c047981 */ /* 0x000f28000c1e1900 */
[----:B------:R0:W4:Y:S04]  /*1810*/  LDG.E R6, desc[UR4][R12.64+0x600] ;  /* 0x000600040c067981 */ /* 0x000128000c1e1900 */
[----:B------:R-:W4:Y:S04]  /*1820*/  LDG.E R5, desc[UR4][R10.64+0x600] ;  /* 0x000600040a057981 */ /* 0x000f28000c1e1900 */
[----:B------:R0:W4:Y:S01]  /*1830*/  LDG.E R3, desc[UR4][R10.64+0x400] ;  /* 0x000400040a037981 */ /* 0x000122000c1e1900 */
[----:B------:R-:W0:Y:S01]  /*1840*/  LDC.U16 R8, c[0x0][0x38a] ;  /* 0x0000e280ff087b82 */ /* 0x000e220000000400 */
[----:B-1----:R-:W-:-:S02]  /*1850*/  HADD2.F32 R16, -RZ, R16.H0_H0 ;  /* 0x20000010ff107230 */ /* 0x002fc40000004100 */
[----:B0-----:R-:W-:Y:S02]  /*1860*/  HADD2.F32 R8, -RZ, R8.H0_H0 ;  /* 0x20000008ff087230 */ /* 0x001fe40000004100 */
[--C-:B--2---:R-:W-:Y:S02]  /*1870*/  HADD2.F32 R25, -RZ, R22.reuse.H1_H1 ;  /* 0x30000016ff197230 */ /* 0x104fe40000004100 */
[----:B------:R-:W-:Y:S02]  /*1880*/  HADD2.F32 R23, -RZ, R22.H0_H0 ;  /* 0x20000016ff177230 */ /* 0x000fe40000004100 */
[--C-:B-----5:R-:W-:Y:S02]  /*1890*/  HADD2.F32 R27, -RZ, R19.reuse.H1_H1 ;  /* 0x30000013ff1b7230 */ /* 0x120fe40000004100 */
[----:B------:R-:W-:Y:S02]  /*18a0*/  HADD2.F32 R21, -RZ, R19.H0_H0 ;  /* 0x20000013ff157230 */ /* 0x000fe40000004100 */
[----:B------:R-:W-:Y:S01]  /*18b0*/  FMUL.FTZ R19, R16, R25 ;  /* 0x0000001910137220 */ /* 0x000fe20000410000 */
[----:B------:R-:W-:Y:S01]  /*18c0*/  FMUL.FTZ R12, R8, R27 ;  /* 0x0000001b080c7220 */ /* 0x000fe20000410000 */
[----:B------:R-:W-:Y:S01]  /*18d0*/  FMUL.FTZ R13, R16, R23 ;  /* 0x00000017100d7220 */ /* 0x000fe20000410000 */
[----:B------:R-:W-:Y:S01]  /*18e0*/  FMUL.FTZ R10, R8, R21 ;  /* 0x00000015080a7220 */ /* 0x000fe20000410000 */
[----:B---3--:R-:W-:-:S02]  /*18f0*/  HADD2.F32 R11, -RZ, R17.H0_H0 ;  /* 0x20000011ff0b7230 */ /* 0x008fc40000004100 */
[----:B------:R-:W-:Y:S01]  /*1900*/  F2FP.F16.F32.PACK_AB R19, R12, R19 ;  /* 0x000000130c13723e */ /* 0x000fe200000000ff */
[--C-:B----4-:R-:W-:Y:S01]  /*1910*/  HADD2.F32 R21, -RZ, R18.reuse.H0_H0 ;  /* 0x20000012ff157230 */ /* 0x110fe20000004100 */
[----:B------:R-:W-:Y:S01]  /*1920*/  F2FP.F16.F32.PACK_AB R13, R10, R13 ;  /* 0x0000000d0a0d723e */ /* 0x000fe200000000ff */
[----:B------:R-:W-:Y:S02]  /*1930*/  HADD2.F32 R17, -RZ, R17.H1_H1 ;  /* 0x30000011ff117230 */ /* 0x000fe40000004100 */
[----:B------:R-:W-:Y:S02]  /*1940*/  HADD2.F32 R23, -RZ, R18.H1_H1 ;  /* 0x30000012ff177230 */ /* 0x000fe40000004100 */
[----:B------:R-:W-:Y:S01]  /*1950*/  FMUL.FTZ R18, R16, R11 ;  /* 0x0000000b10127220 */ /* 0x000fe20000410000 */
[--C-:B------:R-:W-:Y:S02]  /*1960*/  HADD2.F32 R10, -RZ, R7.reuse.H0_H0 ;  /* 0x20000007ff0a7230 */ /* 0x100fe40000004100 */
[----:B------:R-:W-:Y:S01]  /*1970*/  FMUL.FTZ R21, R8, R21 ;  /* 0x0000001508157220 */ /* 0x000fe20000410000 */
[----:B------:R-:W-:-:S02]  /*1980*/  HADD2.F32 R7, -RZ, R7.H1_H1 ;  /* 0x30000007ff077230 */ /* 0x000fc40000004100 */
[----:B------:R-:W-:Y:S01]  /*1990*/  FMUL.FTZ R11, R16, R17 ;  /* 0x00000011100b7220 */ /* 0x000fe20000410000 */
[----:B------:R-:W-:Y:S02]  /*19a0*/  HADD2.F32 R20, -RZ, R19.H1_H1 ;  /* 0x30000013ff147230 */ /* 0x000fe40000004100 */
[----:B------:R-:W-:Y:S01]  /*19b0*/  FMUL.FTZ R12, R8, R23 ;  /* 0x00000017080c7220 */ /* 0x000fe20000410000 */
[----:B------:R-:W-:Y:S01]  /*19c0*/  HADD2.F32 R17, -RZ, R13.H1_H1 ;  /* 0x3000000dff117230 */ /* 0x000fe20000004100 */
[----:B------:R-:W-:Y:S01]  /*19d0*/  F2FP.F16.F32.PACK_AB R18, R21, R18 ;  /* 0x000000121512723e */ /* 0x000fe200000000ff */
[----:B------:R-:W-:Y:S02]  /*19e0*/  FMUL.FTZ R20, R20, R7 ;  /* 0x0000000714147220 */ /* 0x000fe40000410000 */
[----:B------:R-:W-:Y:S01]  /*19f0*/  F2FP.F16.F32.PACK_AB R7, R12, R11 ;  /* 0x0000000b0c07723e */ /* 0x000fe200000000ff */
[----:B------:R-:W-:Y:S01]  /*1a00*/  FMUL.FTZ R17, R17, R10 ;  /* 0x0000000a11117220 */ /* 0x000fe20000410000 */
[----:B------:R-:W-:-:S02]  /*1a10*/  HADD2.F32 R11, -RZ, R9.H0_H0 ;  /* 0x20000009ff0b7230 */ /* 0x000fc40000004100 */
[--C-:B------:R-:W-:Y:S02]  /*1a20*/  HADD2.F32 R23, -RZ, R14.reuse.H0_H0 ;  /* 0x2000000eff177230 */ /* 0x100fe40000004100 */
[----:B------:R-:W-:Y:S02]  /*1a30*/  HADD2.F32 R25, -RZ, R14.H1_H1 ;  /* 0x3000000eff197230 */ /* 0x000fe40000004100 */
[----:B------:R-:W-:Y:S02]  /*1a40*/  HADD2.F32 R9, -RZ, R9.H1_H1 ;  /* 0x30000009ff097230 */ /* 0x000fe40000004100 */
[--C-:B------:R-:W-:Y:S02]  /*1a50*/  HADD2.F32 R21, -RZ, R15.reuse.H0_H0 ;  /* 0x2000000fff157230 */ /* 0x100fe40000004100 */
[----:B------:R-:W-:Y:S02]  /*1a60*/  HADD2.F32 R22, -RZ, R15.H1_H1 ;  /* 0x3000000fff167230 */ /* 0x000fe40000004100 */
[----:B------:R-:W-:Y:S01]  /*1a70*/  HADD2.F32 R14, -RZ, R18.H1_H1 ;  /* 0x30000012ff0e7230 */ /* 0x000fe20000004100 */
[----:B------:R-:W-:Y:S01]  /*1a80*/  F2FP.F16.F32.PACK_AB R17, RZ, R17 ;  /* 0x00000011ff11723e */ /* 0x000fe200000000ff */
[----:B------:R-:W-:-:S02]  /*1a90*/  HADD2.F32 R15, -RZ, R7.H1_H1 ;  /* 0x30000007ff0f7230 */ /* 0x000fc40000004100 */
[C---:B------:R-:W-:Y:S01]  /*1aa0*/  FMUL.FTZ R12, R16.reuse, R11 ;  /* 0x0000000b100c7220 */ /* 0x040fe20000410000 */
[C---:B------:R-:W-:Y:S01]  /*1ab0*/  FMUL.FTZ R9, R16.reuse, R9 ;  /* 0x0000000910097220 */ /* 0x040fe20000410000 */
[C---:B------:R-:W-:Y:S01]  /*1ac0*/  FMUL.FTZ R10, R16.reuse, R23 ;  /* 0x00000017100a7220 */ /* 0x040fe20000410000 */
[----:B------:R-:W-:Y:S01]  /*1ad0*/  FMUL.FTZ R11, R16, R25 ;  /* 0x00000019100b7220 */ /* 0x000fe20000410000 */
[----:B------:R-:W-:Y:S01]  /*1ae0*/  FMUL.FTZ R21, R14, R21 ;  /* 0x000000150e157220 */ /* 0x000fe20000410000 */
[----:B------:R-:W-:Y:S01]  /*1af0*/  FMUL.FTZ R14, R15, R22 ;  /* 0x000000160f0e7220 */ /* 0x000fe20000410000 */
[----:B------:R-:W-:Y:S01]  /*1b00*/  F2FP.F16.F32.PACK_AB R16, RZ, R20 ;  /* 0x00000014ff10723e */ /* 0x000fe200000000ff */
[----:B------:R-:W-:Y:S02]  /*1b10*/  HADD2.F32 R20, -RZ, R17.H0_H0 ;  /* 0x20000011ff147230 */ /* 0x000fe40000004100 */
[--C-:B------:R-:W-:Y:S02]  /*1b20*/  HADD2.F32 R15, -RZ, R4.reuse.H1_H1 ;  /* 0x30000004ff0f7230 */ /* 0x100fe40000004100 */
[----:B------:R-:W-:-:S02]  /*1b30*/  HADD2.F32 R17, -RZ, R4.H0_H0 ;  /* 0x20000004ff117230 */ /* 0x000fc40000004100 */
[--C-:B------:R-:W-:Y:S02]  /*1b40*/  HADD2.F32 R23, -RZ, R6.reuse.H0_H0 ;  /* 0x20000006ff177230 */ /* 0x100fe40000004100 */
[----:B------:R-:W-:Y:S01]  /*1b50*/  HADD2.F32 R25, -RZ, R6.H1_H1 ;  /* 0x30000006ff197230 */ /* 0x000fe20000004100 */
[----:B------:R-:W-:Y:S01]  /*1b60*/  F2FP.F16.F32.PACK_AB R21, RZ, R21 ;  /* 0x00000015ff15723e */ /* 0x000fe200000000ff */
[C---:B------:R-:W-:Y:S01]  /*1b70*/  FMUL.FTZ R6, R8.reuse, R15 ;  /* 0x0000000f08067220 */ /* 0x040fe20000410000 */
[C---:B------:R-:W-:Y:S01]  /*1b80*/  FMUL.FTZ R17, R8.reuse, R17 ;  /* 0x0000001108117220 */ /* 0x040fe20000410000 */
[C---:B------:R-:W-:Y:S01]  /*1b90*/  FMUL.FTZ R15, R8.reuse, R23 ;  /* 0x00000017080f7220 */ /* 0x040fe20000410000 */
[----:B------:R-:W-:Y:S01]  /*1ba0*/  FMUL.FTZ R22, R8, R25 ;  /* 0x0000001908167220 */ /* 0x000fe20000410000 */
[----:B------:R-:W-:Y:S01]  /*1bb0*/  HADD2.F32 R13, -RZ, R13.H0_H0 ;  /* 0x2000000dff0d7230 */ /* 0x000fe20000004100 */
[----:B------:R-:W-:Y:S01]  /*1bc0*/  F2FP.F16.F32.PACK_AB R14, RZ, R14 ;  /* 0x0000000eff0e723e */ /* 0x000fe200000000ff */
[----:B------:R-:W-:Y:S01]  /*1bd0*/  HADD2.F32 R19, -RZ, R19.H0_H0 ;  /* 0x20000013ff137230 */ /* 0x000fe20000004100 */
[----:B------:R-:W-:Y:S01]  /*1be0*/  F2FP.F16.F32.PACK_AB R9, R6, R9 ;  /* 0x000000090609723e */ /* 0x000fe200000000ff */
[----:B------:R-:W-:Y:S01]  /*1bf0*/  HADD2.F32 R18, -RZ, R18.H0_H0 ;  /* 0x20000012ff127230 */ /* 0x000fe20000004100 */
[----:B------:R-:W-:Y:S01]  /*1c00*/  F2FP.F16.F32.PACK_AB R12, R17, R12 ;  /* 0x0000000c110c723e */ /* 0x000fe200000000ff */
[----:B------:R-:W-:Y:S01]  /*1c10*/  HADD2.F32 R16, -RZ, R16.H0_H0 ;  /* 0x20000010ff107230 */ /* 0x000fe20000004100 */
[----:B------:R-:W-:Y:S01]  /*1c20*/  F2FP.F16.F32.PACK_AB R10, R15, R10 ;  /* 0x0000000a0f0a723e */ /* 0x000fe200000000ff */
[----:B------:R-:W-:Y:S01]  /*1c30*/  HADD2.F32 R21, -RZ, R21.H0_H0 ;  /* 0x20000015ff157230 */ /* 0x000fe20000004100 */
[----:B------:R-:W-:Y:S01]  /*1c40*/  F2FP.F16.F32.PACK_AB R11, R22, R11 ;  /* 0x0000000b160b723e */ /* 0x000fe200000000ff */
[----:B------:R-:W-:-:S02]  /*1c50*/  HADD2.F32 R8, -RZ, R7.H0_H0 ;  /* 0x20000007ff087230 */ /* 0x000fc40000004100 */
[----:B------:R-:W0:Y:S01]  /*1c60*/  LDC.64 R6, c[0x0][0x398] ;  /* 0x0000e600ff067b82 */ /* 0x000e220000000a00 */
[----:B------:R-:W-:Y:S01]  /*1c70*/  FADD.FTZ R4, R13, R20 ;  /* 0x000000140d047221 */ /* 0x000fe20000010000 */
[----:B------:R-:W-:Y:S01]  /*1c80*/  FADD.FTZ R19, R19, R16 ;  /* 0x0000001013137221 */ /* 0x000fe20000010000 */
[----:B------:R-:W-:Y:S01]  /*1c90*/  FADD.FTZ R18, R18, R21 ;  /* 0x0000001512127221 */ /* 0x000fe20000010000 */
[----:B------:R-:W-:Y:S02]  /*1ca0*/  HADD2.F32 R13, -RZ, R14.H0_H0 ;  /* 0x2000000eff0d7230 */ /* 0x000fe40000004100 */
[--C-:B------:R-:W-:Y:S02]  /*1cb0*/  HADD2.F32 R20, -RZ, R5.reuse.H0_H0 ;  /* 0x20000005ff147230 */ /* 0x100fe40000004100 */
[----:B------:R-:W-:Y:S02]  /*1cc0*/  HADD2.F32 R22, -RZ, R5.H1_H1 ;  /* 0x30000005ff167230 */ /* 0x000fe40000004100 */
[----:B------:R-:W-:-:S02]  /*1cd0*/  HADD2.F32 R14, -RZ, R3.H0_H0 ;  /* 0x20000003ff0e7230 */ /* 0x000fc40000004100 */
[----:B------:R-:W-:Y:S02]  /*1ce0*/  HADD2.F32 R16, -RZ, R3.H1_H1 ;  /* 0x30000003ff107230 */ /* 0x000fe40000004100 */
[----:B------:R-:W-:Y:S02]  /*1cf0*/  HADD2.F32 R5, -RZ, R12.H1_H1 ;  /* 0x3000000cff057230 */ /* 0x000fe40000004100 */
[----:B------:R-:W-:Y:S02]  /*1d00*/  HADD2.F32 R15, -RZ, R9.H1_H1 ;  /* 0x30000009ff0f7230 */ /* 0x000fe40000004100 */
[----:B------:R-:W-:Y:S02]  /*1d10*/  HADD2.F32 R17, -RZ, R10.H1_H1 ;  /* 0x3000000aff117230 */ /* 0x000fe40000004100 */
[----:B------:R-:W-:Y:S02]  /*1d20*/  HADD2.F32 R21, -RZ, R11.H1_H1 ;  /* 0x3000000bff157230 */ /* 0x000fe40000004100 */
[----:B------:R-:W-:Y:S01]  /*1d30*/  FMUL.FTZ R5, R5, R14 ;  /* 0x0000000e05057220 */ /* 0x000fe20000410000 */
[----:B------:R-:W-:Y:S01]  /*1d40*/  FMUL.FTZ R15, R15, R16 ;  /* 0x000000100f0f7220 */ /* 0x000fe20000410000 */
[----:B------:R-:W-:Y:S01]  /*1d50*/  FMUL.FTZ R17, R17, R20 ;  /* 0x0000001411117220 */ /* 0x000fe20000410000 */
[----:B------:R-:W-:-:S02]  /*1d60*/  FMUL.FTZ R21, R21, R22 ;  /* 0x0000001615157220 */ /* 0x000fc40000410000 */
[----:B------:R-:W-:Y:S02]  /*1d70*/  F2FP.F16.F32.PACK_AB R5, RZ, R5 ;  /* 0x00000005ff05723e */ /* 0x000fe400000000ff */
[----:B------:R-:W-:Y:S02]  /*1d80*/  F2FP.F16.F32.PACK_AB R15, RZ, R15 ;  /* 0x0000000fff0f723e */ /* 0x000fe400000000ff */
[----:B------:R-:W-:Y:S02]  /*1d90*/  F2FP.F16.F32.PACK_AB R17, RZ, R17 ;  /* 0x00000011ff11723e */ /* 0x000fe400000000ff */
[----:B------:R-:W-:Y:S01]  /*1da0*/  F2FP.F16.F32.PACK_AB R21, RZ, R21 ;  /* 0x00000015ff15723e */ /* 0x000fe200000000ff */
[----:B------:R-:W-:Y:S01]  /*1db0*/  FADD.FTZ R3, R8, R13 ;  /* 0x0000000d08037221 */ /* 0x000fe20000010000 */
[----:B------:R-:W-:Y:S02]  /*1dc0*/  HADD2.F32 R12, -RZ, R12.H0_H0 ;  /* 0x2000000cff0c7230 */ /* 0x000fe40000004100 */
[----:B------:R-:W-:-:S02]  /*1dd0*/  HADD2.F32 R9, -RZ, R9.H0_H0 ;  /* 0x20000009ff097230 */ /* 0x000fc40000004100 */
[----:B------:R-:W-:Y:S02]  /*1de0*/  HADD2.F32 R10, -RZ, R10.H0_H0 ;  /* 0x2000000aff0a7230 */ /* 0x000fe40000004100 */
[----:B------:R-:W-:Y:S02]  /*1df0*/  HADD2.F32 R11, -RZ, R11.H0_H0 ;  /* 0x2000000bff0b7230 */ /* 0x000fe40000004100 */
[----:B------:R-:W-:Y:S02]  /*1e00*/  HADD2.F32 R5, -RZ, R5.H0_H0 ;  /* 0x20000005ff057230 */ /* 0x000fe40000004100 */
[----:B------:R-:W-:Y:S02]  /*1e10*/  HADD2.F32 R8, -RZ, R15.H0_H0 ;  /* 0x2000000fff087230 */ /* 0x000fe40000004100 */
[----:B------:R-:W-:Y:S02]  /*1e20*/  HADD2.F32 R17, -RZ, R17.H0_H0 ;  /* 0x20000011ff117230 */ /* 0x000fe40000004100 */
[----:B------:R-:W-:-:S02]  /*1e30*/  HADD2.F32 R14, -RZ, R21.H0_H0 ;  /* 0x20000015ff0e7230 */ /* 0x000fc40000004100 */
[----:B------:R-:W-:Y:S01]  /*1e40*/  FADD.FTZ R5, R12, R5 ;  /* 0x000000050c057221 */ /* 0x000fe20000010000 */
[----:B0-----:R-:W-:-:S04]  /*1e50*/  IMAD.WIDE.U32 R6, R2, 0x2, R6 ;  /* 0x0000000202067825 */ /* 0x001fc800078e0006 */
[----:B------:R-:W-:Y:S01]  /*1e60*/  FADD.FTZ R8, R9, R8 ;  /* 0x0000000809087221 */ /* 0x000fe20000010000 */
[----:B------:R-:W-:Y:S01]  /*1e70*/  FADD.FTZ R10, R10, R17 ;  /* 0x000000110a0a7221 */ /* 0x000fe20000010000 */
[----:B------:R-:W-:Y:S01]  /*1e80*/  FADD.FTZ R11, R11, R14 ;  /* 0x0000000e0b0b7221 */ /* 0x000fe20000010000 */
[----:B------:R-:W-:Y:S01]  /*1e90*/  F2FP.F16.F32.PACK_AB R19, R19, R4 ;  /* 0x000000041313723e */ /* 0x000fe200000000ff */
[----:B------:R-:W-:Y:S01]  /*1ea0*/  IMAD.WIDE.U32 R6, R0, 0x4, R6 ;  /* 0x0000000400067825 */ /* 0x000fe200078e0006 */
[----:B------:R-:W-:Y:S02]  /*1eb0*/  F2FP.F16.F32.PACK_AB R3, R3, R18 ;  /* 0x000000120303723e */ /* 0x000fe400000000ff */
[----:B------:R-:W-:Y:S02]  /*1ec0*/  F2FP.F16.F32.PACK_AB R5, R8, R5 ;  /* 0x000000050805723e */ /* 0x000fe400000000ff */
[----:B------:R-:W-:Y:S01]  /*1ed0*/  F2FP.F16.F32.PACK_AB R11, R11, R10 ;  /* 0x0000000a0b0b723e */ /* 0x000fe200000000ff */
[----:B------:R-:W-:Y:S04]  /*1ee0*/  STG.E desc[UR4][R6.64], R19 ;  /* 0x0000001306007986 */ /* 0x000fe8000c101904 */
[----:B------:R-:W-:Y:S04]  /*1ef0*/  STG.E desc[UR4][R6.64+0x200], R3 ;  /* 0x0002000306007986 */ /* 0x000fe8000c101904 */
[----:B------:R-:W-:Y:S04]  /*1f00*/  STG.E desc[UR4][R6.64+0x400], R5 ;  /* 0x0004000506007986 */ /* 0x000fe8000c101904 */
[----:B------:R-:W-:Y:S01]  /*1f10*/  STG.E desc[UR4][R6.64+0x600], R11 ;  /* 0x0006000b06007986 */ /* 0x000fe2000c101904 */
[----:B------:R-:W-:Y:S05]  /*1f20*/  EXIT ;  /* 0x000000000000794d */ /* 0x000fea0003800000 */
.L_x_1255:
        /* <DEDUP_REMOVED lines=13> */
.L_x_23837:


//--------------------- .text._ZN2at6native29vectorized_elementwise_kernelILi4EZZZNS0_54_GLOBAL__N__d8c5977b_16_LinearAlgebra_cu_35b291db_316116addr_kernel_cudaERNS_14TensorIteratorERKN3c106ScalarES8_ENKUlvE_clEvENKUlvE9_clEvEUlNS5_4HalfESB_SB_E0_St5arrayIPcLm4EEEEviT0_T1_ --------------------------
	.section	.text._ZN2at6native29vectorized_elementwise_kernelILi4EZZZNS0_54_GLOBAL__N__d8c5977b_16_LinearAlgebra_cu_35b291db_316116addr_kernel_cudaERNS_14TensorIteratorERKN3c106ScalarES8_ENKUlvE_clEvENKUlvE9_clEvEUlNS5_4HalfESB_SB_E0_St5arrayIPcLm4EEEEviT0_T1_,"ax",@progbits
	.align	128
        .global         _ZN2at6native29vectorized_elementwise_kernelILi4EZZZNS0_54_GLOBAL__N__d8c5977b_16_LinearAlgebra_cu_35b291db_316116addr_kernel_cudaERNS_14TensorIteratorERKN3c106ScalarES8_ENKUlvE_clEvENKUlvE9_clEvEUlNS5_4HalfESB_SB_E0_St5arrayIPcLm4EEEEviT0_T1_
        .type           _ZN2at6native29vectorized_elementwise_kernelILi4EZZZNS0_54_GLOBAL__N__d8c5977b_16_LinearAlgebra_cu_35b291db_316116addr_kernel_cudaERNS_14TensorIteratorERKN3c106ScalarES8_ENKUlvE_clEvENKUlvE9_clEvEUlNS5_4HalfESB_SB_E0_St5arrayIPcLm4EEEEviT0_T1_,@function
        .size           _ZN2at6native29vectorized_elementwise_kernelILi4EZZZNS0_54_GLOBAL__N__d8c5977b_16_LinearAlgebra_cu_35b291db_316116addr_kernel_cudaERNS_14TensorIteratorERKN3c106ScalarES8_ENKUlvE_clEvENKUlvE9_clEvEUlNS5_4HalfESB_SB_E0_St5arrayIPcLm4EEEEviT0_T1_,(.L_x_23838 - _ZN2at6native29vectorized_elementwise_kernelILi4EZZZNS0_54_GLOBAL__N__d8c5977b_16_LinearAlgebra_cu_35b291db_316116addr_kernel_cudaERNS_14TensorIteratorERKN3c106ScalarES8_ENKUlvE_clEvENKUlvE9_clEvEUlNS5_4HalfESB_SB_E0_St5arrayIPcLm4EEEEviT0_T1_)
        .other          _ZN2at6native29vectorized_elementwise_kernelILi4EZZZNS0_54_GLOBAL__N__d8c5977b_16_LinearAlgebra_cu_35b291db_316116addr_kernel_cudaERNS_14TensorIteratorERKN3c106ScalarES8_ENKUlvE_clEvENKUlvE9_clEvEUlNS5_4HalfESB_SB_E0_St5arrayIPcLm4EEEEviT0_T1_,@"STO_CUDA_ENTRY STV_DEFAULT"
_ZN2at6native29vectorized_elementwise_kernelILi4EZZZNS0_54_GLOBAL__N__d8c5977b_16_LinearAlgebra_cu_35b291db_316116addr_kernel_cudaERNS_14TensorIteratorERKN3c106ScalarES8_ENKUlvE_clEvENKUlvE9_clEvEUlNS5_4HalfESB_SB_E0_St5arrayIPcLm4EEEEviT0_T1_:
.text._ZN2at6native29vectorized_elementwise_kernelILi4EZZZNS0_54_GLOBAL__N__d8c5977b_16_LinearAlgebra_cu_35b291db_316116addr_kernel_cudaERNS_14TensorIteratorERKN3c106ScalarES8_ENKUlvE_clEvENKUlvE9_clEvEUlNS5_4HalfESB_SB_E0_St5arrayIPcLm4EEEEviT0_T1_:
        /* <DEDUP_REMOVED lines=147> */
.L_x_1258:
[----:B------:R-:W-:Y:S05]  /*0930*/  BSYNC.RECONVERGENT B0 ;  /* 0x0000000000007941 */ /* 0x000fea0003800200 */
.L_x_1257:
        /* <DEDUP_REMOVED lines=22> */
.L_x_1260:
[----:B------:R-:W-:Y:S05]  /*0aa0*/  BSYNC.RECONVERGENT B0 ;  /* 0x0000000000007941 */ /* 0x000fea0003800200 */
.L_x_1259:
        /* <DEDUP_REMOVED lines=21> */
.L_x_1262:
[----:B------:R-:W-:Y:S05]  /*0c00*/  BSYNC.RECONVERGENT B0 ;  /* 0x0000000000007941 */ /* 0x000fea0003800200 */
.L_x_1261:
        /* <DEDUP_REMOVED lines=30> */
.L_x_1264:
[----:B------:R-:W-:Y:S05]  /*0df0*/  BSYNC.RECONVERGENT B0 ;  /* 0x0000000000007941 */ /* 0x000fea0003800200 */
.L_x_1263:
        /* <DEDUP_REMOVED lines=19> */
.L_x_1266:
[----:B------:R-:W-:Y:S05]  /*0f30*/  BSYNC.RECONVERGENT B0 ;  /* 0x0000000000007941 */ /* 0x000fea0003800200 */
.L_x_1265:
        /* <DEDUP_REMOVED lines=19> */
.L_x_1268:
[----:B------:R-:W-:Y:S05]  /*1070*/  BSYNC.RECONVERGENT B0 ;  /* 0x0000000000007941 */ /* 0x000fea0003800200 */
.L_x_1267:
        /* <DEDUP_REMOVED lines=19> */
.L_x_1270:
[----:B------:R-:W-:Y:S05]  /*11b0*/  BSYNC.RECONVERGENT B0 ;  /* 0x0000000000007941 */ /* 0x000fea0003800200 */
.L_x_1269:
        /* <DEDUP_REMOVED lines=19> */
.L_x_1272:
[----:B------:R-:W-:Y:S05]  /*12f0*/  BSYNC.RECONVERGENT B0 ;  /* 0x0000000000007941 */ /* 0x000fea0003800200 */
.L_x_1271:
        /* <DEDUP_REMOVED lines=15> */
.L_x_1275:
[----:B------:R-:W-:-:S13]  /*13f0*/  ISETP.GE.U32.AND P0, PT, R5, R3, PT ;  /* 0x000000030500720c */ /* 0x000fda0003f06070 */
[----:B------:R-:W-:Y:S05]  /*1400*/  @P0 BRA `(.L_x_1277) ;  /* 0x0000000000300947 */ /* 0x000fea0003800000 */
[----:B-1----:R-:W1:Y:S01]  /*1410*/  LDC.64 R6, c[0x0][0x398] ;  /* 0x0000e600ff067b82 */ /* 0x002e620000000a00 */
[----:B------:R-:W-:Y:S02]  /*1420*/  LEA R13, R2, R5, 0xa ;  /* 0x00000005020d7211 */ /* 0x000fe400078e50ff */
[----:B------:R-:W-:-:S03]  /*1430*/  IADD3 R5, PT, PT, R5, 0x80, RZ ;  /* 0x0000008005057810 */ /* 0x000fc60007ffe0ff */
[----:B-1----:R-:W-:-:S05]  /*1440*/  IMAD.WIDE.U32 R6, R13, 0x2, R6 ;  /* 0x000000020d067825 */ /* 0x002fca00078e0006 */
[----:B------:R1:W-:Y:S02]  /*1450*/  STG.E.U16 desc[UR4][R6.64], R8 ;  /* 0x0000000806007986 */ /* 0x0003e4000c101504 */
.L_x_1276:
[----:B------:R-:W-:-:S13]  /*1460*/  ISETP.GE.U32.AND P0, PT, R5, R3, PT ;  /* 0x000000030500720c */ /* 0x000fda0003f06070 */
[----:B------:R-:W-:Y:S05]  /*1470*/  @P0 BRA `(.L_x_1278) ;  /* 0x0000000000300947 */ /* 0x000fea0003800000 */
[----:B-1----:R-:W1:Y:S01]  /*1480*/  LDC.64 R6, c[0x0][0x398] ;  /* 0x0000e600ff067b82 */ /* 0x002e620000000a00 */
[----:B------:R-:W-:Y:S02]  /*1490*/  LEA R13, R2, R5, 0xa ;  /* 0x00000005020d7211 */ /* 0x000fe400078e50ff */
[----:B------:R-:W-:-:S03]  /*14a0*/  IADD3 R5, PT, PT, R5, 0x80, RZ ;  /* 0x0000008005057810 */ /* 0x000fc60007ffe0ff */
[----:B-1----:R-:W-:-:S05]  /*14b0*/  IMAD.WIDE.U32 R6, R13, 0x2, R6 ;  /* 0x000000020d067825 */ /* 0x002fca00078e0006 */
[----:B------:R2:W-:Y:S02]  /*14c0*/  STG.E.U16 desc[UR4][R6.64], R9 ;  /* 0x0000000906007986 */ /* 0x0005e4000c101504 */
.L_x_1277:
[----:B------:R-:W-:-:S13]  /*14d0*/  ISETP.GE.U32.AND P0, PT, R5, R3, PT ;  /* 0x000000030500720c */ /* 0x000fda0003f06070 */
[----:B------:R-:W-:Y:S05]  /*14e0*/  @P0 BRA `(.L_x_1279) ;  /* 0x0000000000340947 */ /* 0x000fea0003800000 */
[----:B-12---:R-:W1:Y:S01]  /*14f0*/  LDC.64 R6, c[0x0][0x398] ;  /* 0x0000e600ff067b82 */ /* 0x006e620000000a00 */
[----:B------:R-:W-:Y:S02]  /*1500*/  LEA R9, R2, R5, 0xa ;  /* 0x0000000502097211 */ /* 0x000fe400078e50ff */
[----:B------:R-:W-:-:S03]  /*1510*/  IADD3 R5, PT, PT, R5, 0x80, RZ ;  /* 0x0000008005057810 */ /* 0x000fc60007ffe0ff */
[----:B-1----:R-:W-:-:S05]  /*1520*/  IMAD.WIDE.U32 R6, R9, 0x2, R6 ;  /* 0x0000000209067825 */ /* 0x002fca00078e0006 */
[----:B------:R2:W-:Y:S02]  /*1530*/  STG.E.U16 desc[UR4][R6.64], R10 ;  /* 0x0000000a06007986 */ /* 0x0005e4000c101504 */
.L_x_1278:
        /* <DEDUP_REMOVED lines=8> */
.L_x_1279:
[----:B------:R-:W-:Y:S05]  /*15c0*/  BSYNC.RELIABLE B1 ;  /* 0x0000000000017941 */ /* 0x000fea0003800100 */
.L_x_1274:
[----:B------:R-:W-:-:S13]  /*15d0*/  ISETP.GE.U32.AND P0, PT, R5, R3, PT ;  /* 0x000000030500720c */ /* 0x000fda0003f06070 */
[----:B-123--:R-:W1:Y:S01]  /*15e0*/  @!P0 LDC.64 R6, c[0x0][0x398] ;  /* 0x0000e600ff068b82 */ /* 0x00ee620000000a00 */
[----:B------:R-:W-:Y:S02]  /*15f0*/  @!P0 LEA R9, R2, R5, 0xa ;  /* 0x0000000502098211 */ /* 0x000fe400078e50ff */
[----:B------:R-:W-:-:S03]  /*1600*/  @!P0 IADD3 R5, PT, PT, R5, 0x80, RZ ;  /* 0x0000008005058810 */ /* 0x000fc60007ffe0ff */
[----:B-1----:R-:W-:-:S05]  /*1610*/  @!P0 IMAD.WIDE.U32 R6, R9, 0x2, R6 ;  /* 0x0000000209068825 */ /* 0x002fca00078e0006 */
[----:B------:R3:W-:Y:S02]  /*1620*/  @!P0 STG.E.U16 desc[UR4][R6.64], R12 ;  /* 0x0000000c06008986 */ /* 0x0007e4000c101504 */
.L_x_1280:
[----:B------:R-:W-:Y:S05]  /*1630*/  BSYNC.RECONVERGENT B0 ;  /* 0x0000000000007941 */ /* 0x000fea0003800200 */
.L_x_1273:
        /* <DEDUP_REMOVED lines=8> */
.L_x_1256:
[----:B------:R-:W0:Y:S01]  /*16c0*/  S2R R0, SR_TID.X ;  /* 0x0000000000007919 */ /* 0x000e220000002100 */
[----:B------:R-:W1:Y:S01]  /*16d0*/  LDC.64 R4, c[0x0][0x3a0] ;  /* 0x0000e800ff047b82 */ /* 0x000e620000000a00 */
[----:B------:R-:W-:-:S07]  /*16e0*/  SHF.L.U32 R9, R2, 0xa, RZ ;  /* 0x0000000a02097819 */ /* 0x000fce00000006ff */
[----:B------:R-:W2:Y:S08]  /*16f0*/  LDC.64 R12, c[0x0][0x3a8] ;  /* 0x0000ea00ff0c7b82 */ /* 0x000eb00000000a00 */
[----:B------:R-:W3:Y:S01]  /*1700*/  LDC.U16 R24, c[0x0][0x388] ;  /* 0x0000e200ff187b82 */ /* 0x000ee20000000400 */
[----:B-1----:R-:W-:-:S07]  /*1710*/  IMAD.WIDE.U32 R2, R9, 0x2, R4 ;  /* 0x0000000209027825 */ /* 0x002fce00078e0004 */
[----:B------:R-:W1:Y:S01]  /*1720*/  LDC.64 R4, c[0x0][0x3b0] ;  /* 0x0000ec00ff047b82 */ /* 0x000e620000000a00 */
[----:B0-----:R-:W-:-:S04]  /*1730*/  IMAD.WIDE.U32 R18, R0, 0x8, R2 ;  /* 0x0000000800127825 */ /* 0x001fc800078e0002 */
[----:B--2---:R-:W-:Y:S01]  /*1740*/  IMAD.WIDE.U32 R2, R9, 0x2, R12 ;  /* 0x0000000209027825 */ /* 0x004fe200078e000c */
[----:B------:R-:W2:Y:S04]  /*1750*/  LDG.E.64 R6, desc[UR4][R18.64] ;  /* 0x0000000412067981 */ /* 0x000ea8000c1e1b00 */
[----:B------:R2:W4:Y:S01]  /*1760*/  LDG.E.64 R10, desc[UR4][R18.64+0x400] ;  /* 0x00040004120a7981 */ /* 0x000522000c1e1b00 */
[----:B------:R-:W-:-:S05]  /*1770*/  IMAD.WIDE.U32 R20, R0, 0x8, R2 ;  /* 0x0000000800147825 */ /* 0x000fca00078e0002 */
[----:B------:R-:W5:Y:S01]  /*1780*/  LDG.E.64 R14, desc[UR4][R20.64] ;  /* 0x00000004140e7981 */ /* 0x000f62000c1e1b00 */
[----:B-1----:R-:W-:-:S03]  /*1790*/  IMAD.WIDE.U32 R2, R9, 0x2, R4 ;  /* 0x0000000209027825 */ /* 0x002fc600078e0004 */
[----:B------:R0:W5:Y:S01]  /*17a0*/  LDG.E.64 R12, desc[UR4][R20.64+0x400] ;  /* 0x00040004140c7981 */ /* 0x000162000c1e1b00 */
[----:B------:R-:W-:-:S05]  /*17b0*/  IMAD.WIDE.U32 R22, R0, 0x8, R2 ;  /* 0x0000000800167825 */ /* 0x000fca00078e0002 */
[----:B------:R-:W5:Y:S04]  /*17c0*/  LDG.E.64 R4, desc[UR4][R22.64] ;  /* 0x0000000416047981 */ /* 0x000f68000c1e1b00 */
[----:B------:R1:W5:Y:S01]  /*17d0*/  LDG.E.64 R2, desc[UR4][R22.64+0x400] ;  /* 0x0004000416027981 */ /* 0x000362000c1e1b00 */
[----:B------:R-:W0:Y:S01]  /*17e0*/  LDC.U16 R17, c[0x0][0x38a] ;  /* 0x0000e280ff117b82 */ /* 0x000e220000000400 */
[----:B---3--:R-:W-:Y:S02]  /*17f0*/  HADD2.F32 R25, -RZ, R24.H0_H0 ;  /* 0x20000018ff197230 */ /* 0x008fe40000004100 */
[----:B0-----:R-:W-:Y:S02]  /*1800*/  HADD2.F32 R17, -RZ, R17.H0_H0 ;  /* 0x20000011ff117230 */ /* 0x001fe40000004100 */
[----:B--2---:R-:W-:-:S02]  /*1810*/  HADD2.F32 R19, -RZ, R6.H0_H0 ;  /* 0x20000006ff137230 */ /* 0x004fc40000004100 */
[----:B------:R-:W-:Y:S02]  /*1820*/  HADD2.F32 R6, -RZ, R6.H1_H1 ;  /* 0x30000006ff067230 */ /* 0x000fe40000004100 */
[----:B----4-:R-:W-:Y:S02]  /*1830*/  HADD2.F32 R18, -RZ, R10.H1_H1 ;  /* 0x3000000aff127230 */ /* 0x010fe40000004100 */
[C---:B------:R-:W-:Y:S01]  /*1840*/  FMUL.FTZ R19, R25.reuse, R19 ;  /* 0x0000001319137220 */ /* 0x040fe20000410000 */
[--C-:B------:R-:W-:Y:S02]  /*1850*/  HADD2.F32 R8, -RZ, R7.reuse.H0_H0 ;  /* 0x20000007ff087230 */ /* 0x100fe40000004100 */
[C---:B------:R-:W-:Y:S01]  /*1860*/  FMUL.FTZ R21, R25.reuse, R6 ;  /* 0x0000000619157220 */ /* 0x040fe20000410000 */
[----:B------:R-:W-:Y:S02]  /*1870*/  HADD2.F32 R16, -RZ, R7.H1_H1 ;  /* 0x30000007ff107230 */ /* 0x000fe40000004100 */
[----:B------:R-:W-:Y:S01]  /*1880*/  FMUL.FTZ R6, R25, R18 ;  /* 0x0000001219067220 */ /* 0x000fe20000410000 */
[----:B-----5:R-:W-:-:S02]  /*1890*/  HADD2.F32 R18, -RZ, R14.H0_H0 ;  /* 0x2000000eff127230 */ /* 0x020fc40000004100 */
[----:B------:R-:W-:Y:S02]  /*18a0*/  HADD2.F32 R26, -RZ, R14.H1_H1 ;  /* 0x3000000eff1a7230 */ /* 0x000fe40000004100 */
[----:B------:R-:W-:Y:S01]  /*18b0*/  FMUL.FTZ R16, R25, R16 ;  /* 0x0000001019107220 */ /* 0x000fe20000410000 */
[----:B------:R-:W-:Y:S02]  /*18c0*/  HADD2.F32 R7, -RZ, R10.H0_H0 ;  /* 0x2000000aff077230 */ /* 0x000fe40000004100 */
[C---:B------:R-:W-:Y:S01]  /*18d0*/  FMUL.FTZ R14, R17.reuse, R18 ;  /* 0x00000012110e7220 */ /* 0x040fe20000410000 */
[--C-:B------:R-:W-:Y:S02]  /*18e0*/  HADD2.F32 R20, -RZ, R11.reuse.H0_H0 ;  /* 0x2000000bff147230 */ /* 0x100fe40000004100 */
[----:B------:R-:W-:Y:S01]  /*18f0*/  FMUL.FTZ R26, R17, R26 ;  /* 0x0000001a111a7220 */ /* 0x000fe20000410000 */
[----:B-1----:R-:W-:Y:S02]  /*1900*/  HADD2.F32 R22, -RZ, R11.H1_H1 ;  /* 0x3000000bff167230 */ /* 0x002fe40000004100 */
[C---:B------:R-:W-:Y:S01]  /*1910*/  FMUL.FTZ R10, R25.reuse, R7 ;  /* 0x00000007190a7220 */ /* 0x040fe20000410000 */
[C---:B------:R-:W-:Y:S01]  /*1920*/  FMUL.FTZ R11, R25.reuse, R8 ;  /* 0x00000008190b7220 */ /* 0x040fe20000410000 */
[----:B------:R-:W-:Y:S01]  /*1930*/  FMUL.FTZ R7, R25, R20 ;  /* 0x0000001419077220 */ /* 0x000fe20000410000 */
[----:B------:R-:W-:Y:S01]  /*1940*/  HADD2.F32 R20, -RZ, R12.H0_H0 ;  /* 0x2000000cff147230 */ /* 0x000fe20000004100 */
[----:B------:R-:W-:Y:S01]  /*1950*/  F2FP.F16.F32.PACK_AB R14, R14, R19 ;  /* 0x000000130e0e723e */ /* 0x000fe200000000ff */
[----:B------:R-:W-:-:S02]  /*1960*/  HADD2.F32 R28, -RZ, R15.H0_H0 ;  /* 0x2000000fff1c7230 */ /* 0x000fc40000004100 */
[----:B------:R-:W-:Y:S01]  /*1970*/  FMUL.FTZ R8, R25, R22 ;  /* 0x0000001619087220 */ /* 0x000fe20000410000 */
[----:B------:R-:W-:Y:S01]  /*1980*/  HADD2.F32 R24, -RZ, R15.H1_H1 ;  /* 0x3000000fff187230 */ /* 0x000fe20000004100 */
[----:B------:R-:W-:Y:S01]  /*1990*/  F2FP.F16.F32.PACK_AB R15, R26, R21 ;  /* 0x000000151a0f723e */ /* 0x000fe200000000ff */
[----:B------:R-:W-:Y:S02]  /*19a0*/  HADD2.F32 R22, -RZ, R12.H1_H1 ;  /* 0x3000000cff167230 */ /* 0x000fe40000004100 */
[C---:B------:R-:W-:Y:S01]  /*19b0*/  FMUL.FTZ R28, R17.reuse, R28 ;  /* 0x0000001c111c7220 */ /* 0x040fe20000410000 */
[--C-:B------:R-:W-:Y:S02]  /*19c0*/  HADD2.F32 R18, -RZ, R13.reuse.H0_H0 ;  /* 0x2000000dff127230 */ /* 0x100fe40000004100 */
[C---:B------:R-:W-:Y:S01]  /*19d0*/  FMUL.FTZ R21, R17.reuse, R24 ;  /* 0x0000001811157220 */ /* 0x040fe20000410000 */
[----:B------:R-:W-:Y:S02]  /*19e0*/  HADD2.F32 R12, -RZ, R13.H1_H1 ;  /* 0x3000000dff0c7230 */ /* 0x000fe40000004100 */
[----:B------:R-:W-:Y:S01]  /*19f0*/  FMUL.FTZ R13, R17, R20 ;  /* 0x00000014110d7220 */ /* 0x000fe20000410000 */
[----:B------:R-:W-:Y:S01]  /*1a00*/  HADD2.F32 R25, -RZ, R4.H0_H0 ;  /* 0x20000004ff197230 */ /* 0x000fe20000004100 */
[----:B------:R-:W-:Y:S01]  /*1a10*/  F2FP.F16.F32.PACK_AB R11, R28, R11 ;  /* 0x0000000b1c0b723e */ /* 0x000fe200000000ff */
[----:B------:R-:W-:Y:S01]  /*1a20*/  HADD2.F32 R20, -RZ, R14.H1_H1 ;  /* 0x3000000eff147230 */ /* 0x000fe20000004100 */
[----:B------:R-:W-:Y:S01]  /*1a30*/  F2FP.F16.F32.PACK_AB R16, R21, R16 ;  /* 0x000000101510723e */ /* 0x000fe200000000ff */
[----:B------:R-:W-:-:S02]  /*1a40*/  HADD2.F32 R4, -RZ, R4.H1_H1 ;  /* 0x30000004ff047230 */ /* 0x000fc40000004100 */
[C---:B------:R-:W-:Y:S01]  /*1a50*/  FMUL.FTZ R19, R17.reuse, R22 ;  /* 0x0000001611137220 */ /* 0x040fe20000410000 */
[--C-:B------:R-:W-:Y:S02]  /*1a60*/  HADD2.F32 R27, -RZ, R15.reuse.H1_H1 ;  /* 0x3000000fff1b7230 */ /* 0x100fe40000004100 */
[----:B------:R-:W-:Y:S01]  /*1a70*/  FMUL.FTZ R20, R20, R25 ;  /* 0x0000001914147220 */ /* 0x000fe20000410000 */
[----:B------:R-:W-:Y:S02]  /*1a80*/  HADD2.F32 R21, -RZ, R15.H0_H0 ;  /* 0x2000000fff157230 */ /* 0x000fe40000004100 */
[----:B------:R-:W-:Y:S01]  /*1a90*/  FMUL.FTZ R18, R17, R18 ;  /* 0x0000001211127220 */ /* 0x000fe20000410000 */
[----:B------:R-:W-:Y:S02]  /*1aa0*/  HADD2.F32 R23, -RZ, R5.H0_H0 ;  /* 0x20000005ff177230 */ /* 0x000fe40000004100 */
[----:B------:R-:W-:Y:S01]  /*1ab0*/  FMUL.FTZ R4, R27, R4 ;  /* 0x000000041b047220 */ /* 0x000fe20000410000 */
[----:B------:R-:W-:Y:S01]  /*1ac0*/  F2FP.F16.F32.PACK_AB R20, RZ, R20 ;  /* 0x00000014ff14723e */ /* 0x000fe200000000ff */
[----:B------:R-:W-:-:S02]  /*1ad0*/  HADD2.F32 R22, -RZ, R11.H1_H1 ;  /* 0x3000000bff167230 */ /* 0x000fc40000004100 */
[----:B------:R-:W-:Y:S01]  /*1ae0*/  FMUL.FTZ R17, R17, R12 ;  /* 0x0000000c11117220 */ /* 0x000fe20000410000 */
[----:B------:R-:W-:Y:S01]  /*1af0*/  HADD2.F32 R25, -RZ, R5.H1_H1 ;  /* 0x30000005ff197230 */ /* 0x000fe20000004100 */
[----:B------:R-:W-:Y:S01]  /*1b00*/  F2FP.F16.F32.PACK_AB R4, RZ, R4 ;  /* 0x00000004ff04723e */ /* 0x000fe200000000ff */
[----:B------:R-:W-:Y:S02]  /*1b10*/  HADD2.F32 R15, -RZ, R20.H0_H0 ;  /* 0x20000014ff0f7230 */ /* 0x000fe40000004100 */
[----:B------:R-:W-:Y:S01]  /*1b20*/  FMUL.FTZ R23, R22, R23 ;  /* 0x0000001716177220 */ /* 0x000fe20000410000 */
[----:B------:R-:W-:Y:S01]  /*1b30*/  HADD2.F32 R14, -RZ, R14.H0_H0 ;  /* 0x2000000eff0e7230 */ /* 0x000fe20000004100 */
[----:B------:R-:W-:Y:S01]  /*1b40*/  F2FP.F16.F32.PACK_AB R10, R13, R10 ;  /* 0x0000000a0d0a723e */ /* 0x000fe200000000ff */
[----:B------:R-:W-:Y:S01]  /*1b50*/  HADD2.F32 R20, -RZ, R4.H0_H0 ;  /* 0x20000004ff147230 */ /* 0x000fe20000004100 */
[----:B------:R-:W-:Y:S01]  /*1b60*/  F2FP.F16.F32.PACK_AB R6, R19, R6 ;  /* 0x000000061306723e */ /* 0x000fe200000000ff */
[----:B------:R-:W0:Y:S01]  /*1b70*/  LDC.64 R4, c[0x0][0x398] ;  /* 0x0000e600ff047b82 */ /* 0x000e220000000a00 */
[----:B------:R-:W-:Y:S01]  /*1b80*/  F2FP.F16.F32.PACK_AB R23, RZ, R23 ;  /* 0x00000017ff17723e */ /* 0x000fe200000000ff */
[----:B------:R-:W-:Y:S01]  /*1b90*/  FADD.FTZ R15, R14, R15 ;  /* 0x0000000f0e0f7221 */ /* 0x000fe20000010000 */
[----:B------:R-:W-:Y:S01]  /*1ba0*/  F2FP.F16.F32.PACK_AB R7, R18, R7 ;  /* 0x000000071207723e */ /* 0x000fe200000000ff */
[----:B------:R-:W-:Y:S01]  /*1bb0*/  FADD.FTZ R14, R21, R20 ;  /* 0x00000014150e7221 */ /* 0x000fe20000010000 */
[----:B------:R-:W-:Y:S01]  /*1bc0*/  F2FP.F16.F32.PACK_AB R8, R17, R8 ;  /* 0x000000081108723e */ /* 0x000fe200000000ff */
[----:B------:R-:W-:-:S02]  /*1bd0*/  HADD2.F32 R12, -RZ, R16.H1_H1 ;  /* 0x30000010ff0c7230 */ /* 0x000fc40000004100 */
[----:B------:R-:W-:Y:S01]  /*1be0*/  HADD2.F32 R11, -RZ, R11.H0_H0 ;  /* 0x2000000bff0b7230 */ /* 0x000fe20000004100 */
[----:B------:R-:W-:Y:S01]  /*1bf0*/  F2FP.F16.F32.PACK_AB R14, R14, R15 ;  /* 0x0000000f0e0e723e */ /* 0x000fe200000000ff */
[----:B------:R-:W-:Y:S02]  /*1c00*/  HADD2.F32 R20, -RZ, R23.H0_H0 ;  /* 0x20000017ff147230 */ /* 0x000fe40000004100 */
[----:B------:R-:W-:Y:S01]  /*1c10*/  FMUL.FTZ R12, R12, R25 ;  /* 0x000000190c0c7220 */ /* 0x000fe20000410000 */
[--C-:B------:R-:W-:Y:S02]  /*1c20*/  HADD2.F32 R24, -RZ, R3.reuse.H0_H0 ;  /* 0x20000003ff187230 */ /* 0x100fe40000004100 */
[----:B------:R-:W-:Y:S02]  /*1c30*/  HADD2.F32 R26, -RZ, R3.H1_H1 ;  /* 0x30000003ff1a7230 */ /* 0x000fe40000004100 */
[--C-:B------:R-:W-:Y:S01]  /*1c40*/  HADD2.F32 R18, -RZ, R2.reuse.H0_H0 ;  /* 0x20000002ff127230 */ /* 0x100fe20000004100 */
[----:B------:R-:W-:Y:S01]  /*1c50*/  F2FP.F16.F32.PACK_AB R12, RZ, R12 ;  /* 0x0000000cff0c723e */ /* 0x000fe200000000ff */
[----:B------:R-:W-:-:S02]  /*1c60*/  HADD2.F32 R22, -RZ, R2.H1_H1 ;  /* 0x30000002ff167230 */ /* 0x000fc40000004100 */
[----:B------:R-:W-:Y:S01]  /*1c70*/  FADD.FTZ R2, R11, R20 ;  /* 0x000000140b027221 */ /* 0x000fe20000010000 */
[----:B------:R-:W-:Y:S02]  /*1c80*/  HADD2.F32 R3, -RZ, R10.H1_H1 ;  /* 0x3000000aff037230 */ /* 0x000fe40000004100 */
[----:B------:R-:W-:Y:S02]  /*1c90*/  HADD2.F32 R13, -RZ, R6.H1_H1 ;  /* 0x30000006ff0d7230 */ /* 0x000fe40000004100 */
[----:B------:R-:W-:Y:S02]  /*1ca0*/  HADD2.F32 R17, -RZ, R7.H1_H1 ;  /* 0x30000007ff117230 */ /* 0x000fe40000004100 */
[----:B------:R-:W-:Y:S01]  /*1cb0*/  FMUL.FTZ R3, R3, R18 ;  /* 0x0000001203037220 */ /* 0x000fe20000410000 */
[----:B------:R-:W-:Y:S02]  /*1cc0*/  HADD2.F32 R19, -RZ, R8.H1_H1 ;  /* 0x30000008ff137230 */ /* 0x000fe40000004100 */
[----:B------:R-:W-:Y:S01]  /*1cd0*/  FMUL.FTZ R11, R13, R22 ;  /* 0x000000160d0b7220 */ /* 0x000fe20000410000 */
[----:B0-----:R-:W-:-:S04]  /*1ce0*/  IMAD.WIDE.U32 R4, R9, 0x2, R4 ;  /* 0x0000000209047825 */ /* 0x001fc800078e0004 */
[----:B------:R-:W-:Y:S01]  /*1cf0*/  FMUL.FTZ R17, R17, R24 ;  /* 0x0000001811117220 */ /* 0x000fe20000410000 */
[----:B------:R-:W-:Y:S01]  /*1d00*/  F2FP.F16.F32.PACK_AB R9, RZ, R3 ;  /* 0x00000003ff09723e */ /* 0x000fe200000000ff */
[----:B------:R-:W-:Y:S01]  /*1d10*/  FMUL.FTZ R19, R19, R26 ;  /* 0x0000001a13137220 */ /* 0x000fe20000410000 */
[----:B------:R-:W-:Y:S01]  /*1d20*/  F2FP.F16.F32.PACK_AB R11, RZ, R11 ;  /* 0x0000000bff0b723e */ /* 0x000fe200000000ff */
[----:B------:R-:W-:Y:S01]  /*1d30*/  HADD2.F32 R3, -RZ, R12.H0_H0 ;  /* 0x2000000cff037230 */ /* 0x000fe20000004100 */
[----:B------:R-:W-:Y:S01]  /*1d40*/  F2FP.F16.F32.PACK_AB R17, RZ, R17 ;  /* 0x00000011ff11723e */ /* 0x000fe200000000ff */
[----:B------:R-:W-:Y:S01]  /*1d50*/  HADD2.F32 R16, -RZ, R16.H0_H0 ;  /* 0x20000010ff107230 */ /* 0x000fe20000004100 */
[----:B------:R-:W-:Y:S01]  /*1d60*/  F2FP.F16.F32.PACK_AB R19, RZ, R19 ;  /* 0x00000013ff13723e */ /* 0x000fe200000000ff */
[----:B------:R-:W-:Y:S02]  /*1d70*/  HADD2.F32 R10, -RZ, R10.H0_H0 ;  /* 0x2000000aff0a7230 */ /* 0x000fe40000004100 */
[----:B------:R-:W-:-:S02]  /*1d80*/  HADD2.F32 R6, -RZ, R6.H0_H0 ;  /* 0x20000006ff067230 */ /* 0x000fc40000004100 */
[----:B------:R-:W-:Y:S01]  /*1d90*/  FADD.FTZ R3, R16, R3 ;  /* 0x0000000310037221 */ /* 0x000fe20000010000 */
[----:B------:R-:W-:Y:S02]  /*1da0*/  HADD2.F32 R7, -RZ, R7.H0_H0 ;  /* 0x20000007ff077230 */ /* 0x000fe40000004100 */
[----:B------:R-:W-:Y:S02]  /*1db0*/  HADD2.F32 R8, -RZ, R8.H0_H0 ;  /* 0x20000008ff087230 */ /* 0x000fe40000004100 */
[----:B------:R-:W-:Y:S01]  /*1dc0*/  HADD2.F32 R9, -RZ, R9.H0_H0 ;  /* 0x20000009ff097230 */ /* 0x000fe20000004100 */
[----:B------:R-:W-:Y:S01]  /*1dd0*/  F2FP.F16.F32.PACK_AB R15, R3, R2 ;  /* 0x00000002030f723e */ /* 0x000fe200000000ff */
[----:B------:R-:W-:Y:S02]  /*1de0*/  HADD2.F32 R11, -RZ, R11.H0_H0 ;  /* 0x2000000bff0b7230 */ /* 0x000fe40000004100 */
[----:B------:R-:W-:Y:S02]  /*1df0*/  HADD2.F32 R12, -RZ, R17.H0_H0 ;  /* 0x20000011ff0c7230 */ /* 0x000fe40000004100 */
[----:B------:R-:W-:Y:S01]  /*1e00*/  FADD.FTZ R9, R10, R9 ;  /* 0x000000090a097221 */ /* 0x000fe20000010000 */
[----:B------:R-:W-:-:S02]  /*1e10*/  HADD2.F32 R19, -RZ, R19.H0_H0 ;  /* 0x20000013ff137230 */ /* 0x000fc40000004100 */
[----:B------:R-:W-:Y:S01]  /*1e20*/  FADD.FTZ R6, R6, R11 ;  /* 0x0000000b06067221 */ /* 0x000fe20000010000 */
[----:B------:R-:W-:-:S04]  /*1e30*/  IMAD.WIDE.U32 R4, R0, 0x8, R4 ;  /* 0x0000000800047825 */ /* 0x000fc800078e0004 */
[----:B------:R-:W-:Y:S01]  /*1e40*/  FADD.FTZ R7, R7, R12 ;  /* 0x0000000c07077221 */ /* 0x000fe20000010000 */
[----:B------:R-:W-:Y:S01]  /*1e50*/  FADD.FTZ R8, R8, R19 ;  /* 0x0000001308087221 */ /* 0x000fe20000010000 */
[----:B------:R-:W-:Y:S01]  /*1e60*/  F2FP.F16.F32.PACK_AB R6, R6, R9 ;  /* 0x000000090606723e */ /* 0x000fe200000000ff */
[----:B------:R-:W-:Y:S03]  /*1e70*/  STG.E.64 desc[UR4][R4.64], R14 ;  /* 0x0000000e04007986 */ /* 0x000fe6000c101b04 */
[----:B------:R-:W-:-:S05]  /*1e80*/  F2FP.F16.F32.PACK_AB R7, R8, R7 ;  /* 0x000000070807723e */ /* 0x000fca00000000ff */
[----:B------:R-:W-:Y:S01]  /*1e90*/  STG.E.64 desc[UR4][R4.64+0x400], R6 ;  /* 0x0004000604007986 */ /* 0x000fe2000c101b04 */
[----:B------:R-:W-:Y:S05]  /*1ea0*/  EXIT ;  /* 0x000000000000794d */ /* 0x000fea0003800000 */
.L_x_1281:
        /* <DEDUP_REMOVED lines=13> */
.L_x_23838:


//--------------------- .text._ZN2at6native29vectorized_elementwise_kernelILi8EZZZNS0_54_GLOBAL__N__d8c5977b_16_LinearAlgebra_cu_35b291db_316116addr_kernel_cudaERNS_14TensorIteratorERKN3c106ScalarES8_ENKUlvE_clEvENKUlvE9_clEvEUlNS5_4HalfESB_SB_E0_St5arrayIPcLm4EEEEviT0_T1_ --------------------------
	.section	.text._ZN2at6native29vectorized_elementwise_kernelILi8EZZZNS0_54_GLOBAL__N__d8c5977b_16_LinearAlgebra_cu_35b291db_316116addr_kernel_cudaERNS_14TensorIteratorERKN3c106ScalarES8_ENKUlvE_clEvENKUlvE9_clEvEUlNS5_4HalfESB_SB_E0_St5arrayIPcLm4EEEEviT0_T1_,"ax",@progbits
	.align	128
        .global         _ZN2at6native29vectorized_elementwise_kernelILi8EZZZNS0_54_GLOBAL__N__d8c5977b_16_LinearAlgebra_cu_35b291db_316116addr_kernel_cudaERNS_14TensorIteratorERKN3c106ScalarES8_ENKUlvE_clEvENKUlvE9_clEvEUlNS5_4HalfESB_SB_E0_St5arrayIPcLm4EEEEviT0_T1_
        .type           _ZN2at6native29vectorized_elementwise_kernelILi8EZZZNS0_54_GLOBAL__N__d8c5977b_16_LinearAlgebra_cu_35b291db_316116addr_kernel_cudaERNS_14TensorIteratorERKN3c106ScalarES8_ENKUlvE_clEvENKUlvE9_clEvEUlNS5_4HalfESB_SB_E0_St5arrayIPcLm4EEEEviT0_T1_,@function
        .size           _ZN2at6native29vectorized_elementwise_kernelILi8EZZZNS0_54_GLOBAL__N__d8c5977b_16_LinearAlgebra_cu_35b291db_316116addr_kernel_cudaERNS_14TensorIteratorERKN3c106ScalarES8_ENKUlvE_clEvENKUlvE9_clEvEUlNS5_4HalfESB_SB_E0_St5arrayIPcLm4EEEEviT0_T1_,(.L_x_23839 - _ZN2at6native29vectorized_elementwise_kernelILi8EZZZNS0_54_GLOBAL__N__d8c5977b_16_LinearAlgebra_cu_35b291db_316116addr_kernel_cudaERNS_14TensorIteratorERKN3c106ScalarES8_ENKUlvE_clEvENKUlvE9_clEvEUlNS5_4HalfESB_SB_E0_St5arrayIPcLm4EEEEviT0_T1_)
        .other          _ZN2at6native29vectorized_elementwise_kernelILi8EZZZNS0_54_GLOBAL__N__d8c5977b_16_LinearAlgebra_cu_35b291db_316116addr_kernel_cudaERNS_14TensorIteratorERKN3c106ScalarES8_ENKUlvE_clEvENKUlvE9_clEvEUlNS5_4HalfESB_SB_E0_St5arrayIPcLm4EEEEviT0_T1_,@"STO_CUDA_ENTRY STV_DEFAULT"
_ZN2at6native29vectorized_elementwise_kernelILi8EZZZNS0_54_GLOBAL__N__d8c5977b_16_LinearAlgebra_cu_35b291db_316116addr_kernel_cudaERNS_14TensorIteratorERKN3c106ScalarES8_ENKUlvE_clEvENKUlvE9_clEvEUlNS5_4HalfESB_SB_E0_St5arrayIPcLm4EEEEviT0_T1_:
.text._ZN2at6native29vectorized_elementwise_kernelILi8EZZZNS0_54_GLOBAL__N__d8c5977b_16_LinearAlgebra_cu_35b291db_316116addr_kernel_cudaERNS_14TensorIteratorERKN3c106ScalarES8_ENKUlvE_clEvENKUlvE9_clEvEUlNS5_4HalfESB_SB_E0_St5arrayIPcLm4EEEEviT0_T1_:
        /* <DEDUP_REMOVED lines=147> */
.L_x_1284:
[----:B------:R-:W-:Y:S05]  /*0930*/  BSYNC.RECONVERGENT B0 ;  /* 0x0000000000007941 */ /* 0x000fea0003800200 */
.L_x_1283:
        /* <DEDUP_REMOVED lines=22> */
.L_x_1286:
[----:B------:R-:W-:Y:S05]  /*0aa0*/  BSYNC.RECONVERGENT B0 ;  /* 0x0000000000007941 */ /* 0x000fea0003800200 */
.L_x_1285:
        /* <DEDUP_REMOVED lines=21> */
.L_x_1288:
[----:B------:R-:W-:Y:S05]  /*0c00*/  BSYNC.RECONVERGENT B0 ;  /* 0x0000000000007941 */ /* 0x000fea0003800200 */
.L_x_1287:
        /* <DEDUP_REMOVED lines=30> */
.L_x_1290:
[----:B------:R-:W-:Y:S05]  /*0df0*/  BSYNC.RECONVERGENT B0 ;  /* 0x0000000000007941 */ /* 0x000fea0003800200 */
.L_x_1289:
        /* <DEDUP_REMOVED lines=19> */
.L_x_1292:
[----:B------:R-:W-:Y:S05]  /*0f30*/  BSYNC.RECONVERGENT B0 ;  /* 0x0000000000007941 */ /* 0x000fea0003800200 */
.L_x_1291:
        /* <DEDUP_REMOVED lines=19> */
.L_x_1294:
[----:B------:R-:W-:Y:S05]  /*1070*/  BSYNC.RECONVERGENT B0 ;  /* 0x0000000000007941 */ /* 0x000fea0003800200 */
.L_x_1293:
        /* <DEDUP_REMOVED lines=19> */
.L_x_1296:
[----:B------:R-:W-:Y:S05]  /*11b0*/  BSYNC.RECONVERGENT B0 ;  /* 0x0000000000007941 */ /* 0x000fea0003800200 */
.L_x_1295:
        /* <DEDUP_REMOVED lines=19> */
.L_x_1298:
[----:B------:R-:W-:Y:S05]  /*12f0*/  BSYNC.RECONVERGENT B0 ;  /* 0x0000000000007941 */ /* 0x000fea0003800200 */
.L_x_1297:
        /* <DEDUP_REMOVED lines=15> */
.L_x_1301:
[----:B------:R-:W-:-:S13]  /*13f0*/  ISETP.GE.U32.AND P0, PT, R5, R3, PT ;  /* 0x000000030500720c */ /* 0x000fda0003f06070 */
[----:B------:R-:W-:Y:S05]  /*1400*/  @P0 BRA `(.L_x_1303) ;  /* 0x0000000000300947 */ /* 0x000fea0003800000 */
[----:B-1----:R-:W1:Y:S01]  /*1410*/  LDC.64 R6, c[0x0][0x398] ;  /* 0x0000e600ff067b82 */ /* 0x002e620000000a00 */
[----:B------:R-:W-:Y:S02]  /*1420*/  LEA R13, R2, R5, 0xa ;  /* 0x00000005020d7211 */ /* 0x000fe400078e50ff */
[----:B------:R-:W-:-:S03]  /*1430*/  IADD3 R5, PT, PT, R5, 0x80, RZ ;  /* 0x0000008005057810 */ /* 0x000fc60007ffe0ff */
[----:B-1----:R-:W-:-:S05]  /*1440*/  IMAD.WIDE.U32 R6, R13, 0x2, R6 ;  /* 0x000000020d067825 */ /* 0x002fca00078e0006 */
[----:B------:R1:W-:Y:S02]  /*1450*/  STG.E.U16 desc[UR4][R6.64], R8 ;  /* 0x0000000806007986 */ /* 0x0003e4000c101504 */
.L_x_1302:
[----:B------:R-:W-:-:S13]  /*1460*/  ISETP.GE.U32.AND P0, PT, R5, R3, PT ;  /* 0x000000030500720c */ /* 0x000fda0003f06070 */
[----:B------:R-:W-:Y:S05]  /*1470*/  @P0 BRA `(.L_x_1304) ;  /* 0x0000000000300947 */ /* 0x000fea0003800000 */
[----:B-1----:R-:W1:Y:S01]  /*1480*/  LDC.64 R6, c[0x0][0x398] ;  /* 0x0000e600ff067b82 */ /* 0x002e620000000a00 */
[----:B------:R-:W-:Y:S02]  /*1490*/  LEA R13, R2, R5, 0xa ;  /* 0x00000005020d7211 */ /* 0x000fe400078e50ff */
[----:B------:R-:W-:-:S03]  /*14a0*/  IADD3 R5, PT, PT, R5, 0x80, RZ ;  /* 0x0000008005057810 */ /* 0x000fc60007ffe0ff */
[----:B-1----:R-:W-:-:S05]  /*14b0*/  IMAD.WIDE.U32 R6, R13, 0x2, R6 ;  /* 0x000000020d067825 */ /* 0x002fca00078e0006 */
[----:B------:R2:W-:Y:S02]  /*14c0*/  STG.E.U16 desc[UR4][R6.64], R9 ;  /* 0x0000000906007986 */ /* 0x0005e4000c101504 */
.L_x_1303:
[----:B------:R-:W-:-:S13]  /*14d0*/  ISETP.GE.U32.AND P0, PT, R5, R3, PT ;  /* 0x000000030500720c */ /* 0x000fda0003f06070 */
[----:B------:R-:W-:Y:S05]  /*14e0*/  @P0 BRA `(.L_x_1305) ;  /* 0x0000000000340947 */ /* 0x000fea0003800000 */
[----:B-12---:R-:W1:Y:S01]  /*14f0*/  LDC.64 R6, c[0x0][0x398] ;  /* 0x0000e600ff067b82 */ /* 0x006e620000000a00 */
[----:B------:R-:W-:Y:S02]  /*1500*/  LEA R9, R2, R5, 0xa ;  /* 0x0000000502097211 */ /* 0x000fe400078e50ff */
[----:B------:R-:W-:-:S03]  /*1510*/  IADD3 R5, PT, PT, R5, 0x80, RZ ;  /* 0x0000008005057810 */ /* 0x000fc60007ffe0ff */
[----:B-1----:R-:W-:-:S05]  /*1520*/  IMAD.WIDE.U32 R6, R9, 0x2, R6 ;  /* 0x0000000209067825 */ /* 0x002fca00078e0006 */
[----:B------:R2:W-:Y:S02]  /*1530*/  STG.E.U16 desc[UR4][R6.64], R10 ;  /* 0x0000000a06007986 */ /* 0x0005e4000c101504 */
.L_x_1304:
        /* <DEDUP_REMOVED lines=8> */
.L_x_1305:
[----:B------:R-:W-:Y:S05]  /*15c0*/  BSYNC.RELIABLE B1 ;  /* 0x0000000000017941 */ /* 0x000fea0003800100 */
.L_x_1300:
[----:B------:R-:W-:-:S13]  /*15d0*/  ISETP.GE.U32.AND P0, PT, R5, R3, PT ;  /* 0x000000030500720c */ /* 0x000fda0003f06070 */
[----:B-123--:R-:W1:Y:S01]  /*15e0*/  @!P0 LDC.64 R6, c[0x0][0x398] ;  /* 0x0000e600ff068b82 */ /* 0x00ee620000000a00 */
[----:B------:R-:W-:Y:S02]  /*15f0*/  @!P0 LEA R9, R2, R5, 0xa ;  /* 0x0000000502098211 */ /* 0x000fe400078e50ff */
[----:B------:R-:W-:-:S03]  /*1600*/  @!P0 IADD3 R5, PT, PT, R5, 0x80, RZ ;  /* 0x0000008005058810 */ /* 0x000fc60007ffe0ff */
[----:B-1----:R-:W-:-:S05]  /*1610*/  @!P0 IMAD.WIDE.U32 R6, R9, 0x2, R6 ;  /* 0x0000000209068825 */ /* 0x002fca00078e0006 */
[----:B------:R3:W-:Y:S02]  /*1620*/  @!P0 STG.E.U16 desc[UR4][R6.64], R12 ;  /* 0x0000000c06008986 */ /* 0x0007e4000c101504 */
.L_x_1306:
[----:B------:R-:W-:Y:S05]  /*1630*/  BSYNC.RECONVERGENT B0 ;  /* 0x0000000000007941 */ /* 0x000fea0003800200 */
.L_x_1299:
        /* <DEDUP_REMOVED lines=8> */
.L_x_1282:
        /* <DEDUP_REMOVED lines=8> */
[----:B--2---:R-:W-:Y:S02]  /*1740*/  IMAD.WIDE.U32 R4, R3, 0x2, R6 ;  /* 0x0000000203047825 */ /* 0x004fe400078e0006 */
[----:B------:R-:W2:Y:S02]  /*1750*/  LDG.E.128 R12, desc[UR4][R12.64] ;  /* 0x000000040c0c7981 */ /* 0x000ea4000c1e1d00 */
[----:B------:R-:W-:-:S06]  /*1760*/  IMAD.WIDE.U32 R4, R0, 0x10, R4 ;  /* 0x0000001000047825 */ /* 0x000fcc00078e0004 */
[----:B------:R-:W4:Y:S01]  /*1770*/  LDG.E.128 R4, desc[UR4][R4.64] ;  /* 0x0000000404047981 */ /* 0x000f22000c1e1d00 */
[----:B---3--:R-:W-:-:S04]  /*1780*/  IMAD.WIDE.U32 R8, R3, 0x2, R8 ;  /* 0x0000000203087825 */ /* 0x008fc800078e0008 */
[----:B------:R-:W-:-:S06]  /*1790*/  IMAD.WIDE.U32 R8, R0, 0x10, R8 ;  /* 0x0000001000087825 */ /* 0x000fcc00078e0008 */
[----:B------:R-:W3:Y:S01]  /*17a0*/  LDG.E.128 R8, desc[UR4][R8.64] ;  /* 0x0000000408087981 */ /* 0x000ee2000c1e1d00 */
[----:B------:R-:W0:Y:S01]  /*17b0*/  LDC.U16 R17, c[0x0][0x38a] ;  /* 0x0000e280ff117b82 */ /* 0x000e220000000400 */
[----:B-1----:R-:W-:Y:S02]  /*17c0*/  HADD2.F32 R2, -RZ, R2.H0_H0 ;  /* 0x20000002ff027230 */ /* 0x002fe40000004100 */
[----:B0-----:R-:W-:Y:S02]  /*17d0*/  HADD2.F32 R17, -RZ, R17.H0_H0 ;  /* 0x20000011ff117230 */ /* 0x001fe40000004100 */
[----:B--2---:R-:W-:Y:S02]  /*17e0*/  HADD2.F32 R21, -RZ, R12.H1_H1 ;  /* 0x3000000cff157230 */ /* 0x004fe40000004100 */
[----:B------:R-:W-:Y:S02]  /*17f0*/  HADD2.F32 R23, -RZ, R13.H0_H0 ;  /* 0x2000000dff177230 */ /* 0x000fe40000004100 */
[----:B------:R-:W-:-:S02]  /*1800*/  HADD2.F32 R25, -RZ, R14.H0_H0 ;  /* 0x2000000eff197230 */ /* 0x000fc40000004100 */
[----:B------:R-:W-:Y:S02]  /*1810*/  HADD2.F32 R19, -RZ, R12.H0_H0 ;  /* 0x2000000cff137230 */ /* 0x000fe40000004100 */
[C---:B------:R-:W-:Y:S01]  /*1820*/  FMUL.FTZ R16, R2.reuse, R23 ;  /* 0x0000001702107220 */ /* 0x040fe20000410000 */
[----:B------:R-:W-:Y:S02]  /*1830*/  HADD2.F32 R13, -RZ, R13.H1_H1 ;  /* 0x3000000dff0d7230 */ /* 0x000fe40000004100 */
[--C-:B----4-:R-:W-:Y:S02]  /*1840*/  HADD2.F32 R26, -RZ, R4.reuse.H0_H0 ;  /* 0x20000004ff1a7230 */ /* 0x110fe40000004100 */
[----:B------:R-:W-:Y:S01]  /*1850*/  FMUL.FTZ R18, R2, R19 ;  /* 0x0000001302127220 */ /* 0x000fe20000410000 */
[----:B------:R-:W-:Y:S02]  /*1860*/  HADD2.F32 R24, -RZ, R4.H1_H1 ;  /* 0x30000004ff187230 */ /* 0x000fe40000004100 */
[----:B------:R-:W-:-:S02]  /*1870*/  HADD2.F32 R20, -RZ, R6.H0_H0 ;  /* 0x20000006ff147230 */ /* 0x000fc40000004100 */
[--C-:B------:R-:W-:Y:S02]  /*1880*/  HADD2.F32 R4, -RZ, R5.reuse.H0_H0 ;  /* 0x20000005ff047230 */ /* 0x100fe40000004100 */
[----:B------:R-:W-:Y:S02]  /*1890*/  HADD2.F32 R28, -RZ, R5.H1_H1 ;  /* 0x30000005ff1c7230 */ /* 0x000fe40000004100 */
[----:B------:R-:W-:Y:S01]  /*18a0*/  FMUL.FTZ R23, R17, R20 ;  /* 0x0000001411177220 */ /* 0x000fe20000410000 */
[----:B------:R-:W-:Y:S02]  /*18b0*/  HADD2.F32 R27, -RZ, R14.H1_H1 ;  /* 0x3000000eff1b7230 */ /* 0x000fe40000004100 */
[C---:B------:R-:W-:Y:S01]  /*18c0*/  FMUL.FTZ R14, R2.reuse, R21 ;  /* 0x00000015020e7220 */ /* 0x040fe20000410000 */
[--C-:B------:R-:W-:Y:S02]  /*18d0*/  HADD2.F32 R29, -RZ, R15.reuse.H0_H0 ;  /* 0x2000000fff1d7230 */ /* 0x100fe40000004100 */
[----:B------:R-:W-:Y:S01]  /*18e0*/  FMUL.FTZ R21, R2, R25 ;  /* 0x0000001902157220 */ /* 0x000fe20000410000 */
[----:B------:R-:W-:-:S02]  /*18f0*/  HADD2.F32 R22, -RZ, R15.H1_H1 ;  /* 0x3000000fff167230 */ /* 0x000fc40000004100 */
[C---:B------:R-:W-:Y:S01]  /*1900*/  FMUL.FTZ R5, R17.reuse, R4 ;  /* 0x0000000411057220 */ /* 0x040fe20000410000 */
[C---:B------:R-:W-:Y:S01]  /*1910*/  FMUL.FTZ R15, R2.reuse, R13 ;  /* 0x0000000d020f7220 */ /* 0x040fe20000410000 */
[----:B------:R-:W-:Y:S01]  /*1920*/  FMUL.FTZ R4, R17, R28 ;  /* 0x0000001c11047220 */ /* 0x000fe20000410000 */
[C---:B------:R-:W-:Y:S01]  /*1930*/  FMUL.FTZ R13, R2.reuse, R27 ;  /* 0x0000001b020d7220 */ /* 0x040fe20000410000 */
[C---:B------:R-:W-:Y:S01]  /*1940*/  FMUL.FTZ R12, R2.reuse, R29 ;  /* 0x0000001d020c7220 */ /* 0x040fe20000410000 */
[----:B------:R-:W-:Y:S02]  /*1950*/  HADD2.F32 R19, -RZ, R6.H1_H1 ;  /* 0x30000006ff137230 */ /* 0x000fe40000004100 */
[----:B------:R-:W-:Y:S01]  /*1960*/  FMUL.FTZ R2, R2, R22 ;  /* 0x0000001602027220 */ /* 0x000fe20000410000 */
[--C-:B------:R-:W-:Y:S01]  /*1970*/  HADD2.F32 R20, -RZ, R7.reuse.H0_H0 ;  /* 0x20000007ff147230 */ /* 0x100fe20000004100 */
[----:B------:R-:W-:Y:S01]  /*1980*/  F2FP.F16.F32.PACK_AB R6, R23, R21 ;  /* 0x000000151706723e */ /* 0x000fe200000000ff */
[----:B------:R-:W-:-:S02]  /*1990*/  HADD2.F32 R22, -RZ, R7.H1_H1 ;  /* 0x30000007ff167230 */ /* 0x000fc40000004100 */
[C---:B------:R-:W-:Y:S01]  /*19a0*/  FMUL.FTZ R21, R17.reuse, R26 ;  /* 0x0000001a11157220 */ /* 0x040fe20000410000 */
[----:B------:R-:W-:Y:S01]  /*19b0*/  FMUL.FTZ R23, R17, R24 ;  /* 0x0000001811177220 */ /* 0x000fe20000410000 */
[----:B------:R-:W-:Y:S01]  /*19c0*/  F2FP.F16.F32.PACK_AB R16, R5, R16 ;  /* 0x000000100510723e */ /* 0x000fe200000000ff */
[C---:B------:R-:W-:Y:S01]  /*19d0*/  FMUL.FTZ R24, R17.reuse, R19 ;  /* 0x0000001311187220 */ /* 0x040fe20000410000 */
[----:B------:R-:W-:Y:S01]  /*19e0*/  F2FP.F16.F32.PACK_AB R15, R4, R15 ;  /* 0x0000000f040f723e */ /* 0x000fe200000000ff */
[C---:B------:R-:W-:Y:S01]  /*19f0*/  FMUL.FTZ R19, R17.reuse, R20 ;  /* 0x0000001411137220 */ /* 0x040fe20000410000 */
[----:B------:R-:W0:Y:S01]  /*1a00*/  LDC.64 R4, c[0x0][0x398] ;  /* 0x0000e600ff047b82 */ /* 0x000e220000000a00 */
[----:B------:R-:W-:Y:S01]  /*1a10*/  FMUL.FTZ R17, R17, R22 ;  /* 0x0000001611117220 */ /* 0x000fe20000410000 */
[----:B------:R-:W-:Y:S01]  /*1a20*/  F2FP.F16.F32.PACK_AB R18, R21, R18 ;  /* 0x000000121512723e */ /* 0x000fe200000000ff */
[--C-:B---3--:R-:W-:Y:S01]  /*1a30*/  HADD2.F32 R21, -RZ, R9.reuse.H0_H0 ;  /* 0x20000009ff157230 */ /* 0x108fe20000004100 */
[----:B------:R-:W-:Y:S01]  /*1a40*/  F2FP.F16.F32.PACK_AB R13, R24, R13 ;  /* 0x0000000d180d723e */ /* 0x000fe200000000ff */
[----:B------:R-:W-:Y:S01]  /*1a50*/  HADD2.F32 R7, -RZ, R10.H0_H0 ;  /* 0x2000000aff077230 */ /* 0x000fe20000004100 */
[----:B------:R-:W-:Y:S01]  /*1a60*/  F2FP.F16.F32.PACK_AB R14, R23, R14 ;  /* 0x0000000e170e723e */ /* 0x000fe200000000ff */
[----:B------:R-:W-:Y:S01]  /*1a70*/  HADD2.F32 R26, -RZ, R6.H1_H1 ;  /* 0x30000006ff1a7230 */ /* 0x000fe20000004100 */
[----:B------:R-:W-:Y:S01]  /*1a80*/  F2FP.F16.F32.PACK_AB R12, R19, R12 ;  /* 0x0000000c130c723e */ /* 0x000fe200000000ff */
[----:B------:R-:W-:Y:S01]  /*1a90*/  HADD2.F32 R9, -RZ, R9.H1_H1 ;  /* 0x30000009ff097230 */ /* 0x000fe20000004100 */
[----:B------:R-:W-:Y:S01]  /*1aa0*/  F2FP.F16.F32.PACK_AB R2, R17, R2 ;  /* 0x000000021102723e */ /* 0x000fe200000000ff */
[----:B------:R-:W-:-:S02]  /*1ab0*/  HADD2.F32 R24, -RZ, R15.H1_H1 ;  /* 0x3000000fff187230 */ /* 0x000fc40000004100 */
[----:B------:R-:W-:Y:S01]  /*1ac0*/  FMUL.FTZ R7, R26, R7 ;  /* 0x000000071a077220 */ /* 0x000fe20000410000 */
[----:B------:R-:W-:Y:S02]  /*1ad0*/  HADD2.F32 R20, -RZ, R10.H1_H1 ;  /* 0x3000000aff147230 */ /* 0x000fe40000004100 */
[--C-:B------:R-:W-:Y:S02]  /*1ae0*/  HADD2.F32 R10, -RZ, R8.reuse.H0_H0 ;  /* 0x20000008ff0a7230 */ /* 0x100fe40000004100 */
[----:B------:R-:W-:Y:S01]  /*1af0*/  FMUL.FTZ R9, R24, R9 ;  /* 0x0000000918097220 */ /* 0x000fe20000410000 */
[----:B------:R-:W-:Y:S01]  /*1b00*/  HADD2.F32 R8, -RZ, R8.H1_H1 ;  /* 0x30000008ff087230 */ /* 0x000fe20000004100 */
[----:B------:R-:W-:Y:S01]  /*1b10*/  F2FP.F16.F32.PACK_AB R7, RZ, R7 ;  /* 0x00000007ff07723e */ /* 0x000fe200000000ff */
[----:B------:R-:W-:Y:S02]  /*1b20*/  HADD2.F32 R23, -RZ, R18.H1_H1 ;  /* 0x30000012ff177230 */ /* 0x000fe40000004100 */
[----:B------:R-:W-:Y:S01]  /*1b30*/  HADD2.F32 R25, -RZ, R14.H1_H1 ;  /* 0x3000000eff197230 */ /* 0x000fe20000004100 */
[----:B------:R-:W-:Y:S01]  /*1b40*/  F2FP.F16.F32.PACK_AB R9, RZ, R9 ;  /* 0x00000009ff09723e */ /* 0x000fe200000000ff */
[----:B------:R-:W-:-:S02]  /*1b50*/  HADD2.F32 R22, -RZ, R11.H0_H0 ;  /* 0x2000000bff167230 */ /* 0x000fc40000004100 */
[----:B------:R-:W-:Y:S01]  /*1b60*/  FMUL.FTZ R10, R23, R10 ;  /* 0x0000000a170a7220 */ /* 0x000fe20000410000 */
[----:B------:R-:W-:Y:S02]  /*1b70*/  HADD2.F32 R11, -RZ, R11.H1_H1 ;  /* 0x3000000bff0b7230 */ /* 0x000fe40000004100 */
[----:B------:R-:W-:Y:S01]  /*1b80*/  FMUL.FTZ R8, R25, R8 ;  /* 0x0000000819087220 */ /* 0x000fe20000410000 */
[----:B------:R-:W-:Y:S02]  /*1b90*/  HADD2.F32 R27, -RZ, R13.H1_H1 ;  /* 0x3000000dff1b7230 */ /* 0x000fe40000004100 */
[----:B------:R-:W-:Y:S01]  /*1ba0*/  HADD2.F32 R26, -RZ, R16.H1_H1 ;  /* 0x30000010ff1a7230 */ /* 0x000fe20000004100 */
[----:B------:R-:W-:Y:S01]  /*1bb0*/  F2FP.F16.F32.PACK_AB R10, RZ, R10 ;  /* 0x0000000aff0a723e */ /* 0x000fe200000000ff */
[----:B------:R-:W-:Y:S02]  /*1bc0*/  HADD2.F32 R19, -RZ, R12.H1_H1 ;  /* 0x3000000cff137230 */ /* 0x000fe40000004100 */
[----:B------:R-:W-:Y:S01]  /*1bd0*/  FMUL.FTZ R20, R27, R20 ;  /* 0x000000141b147220 */ /* 0x000fe20000410000 */
[----:B------:R-:W-:-:S02]  /*1be0*/  HADD2.F32 R24, -RZ, R2.H1_H1 ;  /* 0x30000002ff187230 */ /* 0x000fc40000004100 */
[----:B------:R-:W-:Y:S01]  /*1bf0*/  FMUL.FTZ R21, R26, R21 ;  /* 0x000000151a157220 */ /* 0x000fe20000410000 */
[----:B------:R-:W-:Y:S01]  /*1c00*/  F2FP.F16.F32.PACK_AB R8, RZ, R8 ;  /* 0x00000008ff08723e */ /* 0x000fe200000000ff */
[----:B------:R-:W-:Y:S01]  /*1c10*/  FMUL.FTZ R22, R19, R22 ;  /* 0x0000001613167220 */ /* 0x000fe20000410000 */
[----:B------:R-:W-:Y:S01]  /*1c20*/  F2FP.F16.F32.PACK_AB R20, RZ, R20 ;  /* 0x00000014ff14723e */ /* 0x000fe200000000ff */
[----:B------:R-:W-:Y:S01]  /*1c30*/  FMUL.FTZ R11, R24, R11 ;  /* 0x0000000b180b7220 */ /* 0x000fe20000410000 */
[----:B------:R-:W-:Y:S01]  /*1c40*/  F2FP.F16.F32.PACK_AB R21, RZ, R21 ;  /* 0x00000015ff15723e */ /* 0x000fe200000000ff */
[----:B------:R-:W-:Y:S01]  /*1c50*/  HADD2.F32 R17, -RZ, R7.H0_H0 ;  /* 0x20000007ff117230 */ /* 0x000fe20000004100 */
[----:B------:R-:W-:Y:S01]  /*1c60*/  F2FP.F16.F32.PACK_AB R22, RZ, R22 ;  /* 0x00000016ff16723e */ /* 0x000fe200000000ff */
[----:B0-----:R-:W-:Y:S01]  /*1c70*/  IMAD.WIDE.U32 R4, R3, 0x2, R4 ;  /* 0x0000000203047825 */ /* 0x001fe200078e0004 */
[----:B------:R-:W-:-:S03]  /*1c80*/  F2FP.F16.F32.PACK_AB R11, RZ, R11 ;  /* 0x0000000bff0b723e */ /* 0x000fc600000000ff */
[----:B------:R-:W-:Y:S02]  /*1c90*/  HADD2.F32 R18, -RZ, R18.H0_H0 ;  /* 0x20000012ff127230 */ /* 0x000fe40000004100 */
[----:B------:R-:W-:Y:S02]  /*1ca0*/  HADD2.F32 R7, -RZ, R10.H0_H0 ;  /* 0x2000000aff077230 */ /* 0x000fe40000004100 */
[----:B------:R-:W-:Y:S02]  /*1cb0*/  HADD2.F32 R3, -RZ, R8.H0_H0 ;  /* 0x20000008ff037230 */ /* 0x000fe40000004100 */
[----:B------:R-:W-:Y:S02]  /*1cc0*/  HADD2.F32 R14, -RZ, R14.H0_H0 ;  /* 0x2000000eff0e7230 */ /* 0x000fe40000004100 */
[----:B------:R-:W-:Y:S01]  /*1cd0*/  FADD.FTZ R18, R18, R7 ;  /* 0x0000000712127221 */ /* 0x000fe20000010000 */
[----:B------:R-:W-:Y:S02]  /*1ce0*/  HADD2.F32 R15, -RZ, R15.H0_H0 ;  /* 0x2000000fff0f7230 */ /* 0x000fe40000004100 */
[----:B------:R-:W-:-:S02]  /*1cf0*/  HADD2.F32 R8, -RZ, R9.H0_H0 ;  /* 0x20000009ff087230 */ /* 0x000fc40000004100 */
[----:B------:R-:W-:Y:S01]  /*1d00*/  FADD.FTZ R7, R14, R3 ;  /* 0x000000030e077221 */ /* 0x000fe20000010000 */
[----:B------:R-:W-:Y:S02]  /*1d10*/  HADD2.F32 R6, -RZ, R6.H0_H0 ;  /* 0x20000006ff067230 */ /* 0x000fe40000004100 */
[----:B------:R-:W-:Y:S02]  /*1d20*/  HADD2.F32 R13, -RZ, R13.H0_H0 ;  /* 0x2000000dff0d7230 */ /* 0x000fe40000004100 */
[----:B------:R-:W-:Y:S01]  /*1d30*/  FADD.FTZ R15, R15, R8 ;  /* 0x000000080f0f7221 */ /* 0x000fe20000010000 */
[----:B------:R-:W-:Y:S02]  /*1d40*/  HADD2.F32 R20, -RZ, R20.H0_H0 ;  /* 0x20000014ff147230 */ /* 0x000fe40000004100 */
[----:B------:R-:W-:Y:S01]  /*1d50*/  FADD.FTZ R6, R6, R17 ;  /* 0x0000001106067221 */ /* 0x000fe20000010000 */
        /* <DEDUP_REMOVED lines=8> */
[----:B------:R-:W-:Y:S01]  /*1de0*/  FADD.FTZ R16, R16, R21 ;  /* 0x0000001510107221 */ /* 0x000fe20000010000 */
[----:B------:R-:W-:-:S02]  /*1df0*/  FADD.FTZ R9, R12, R9 ;  /* 0x000000090c097221 */ /* 0x000fc40000010000 */
[----:B------:R-:W-:Y:S01]  /*1e00*/  FADD.FTZ R8, R2, R11 ;  /* 0x0000000b02087221 */ /* 0x000fe20000010000 */
[----:B------:R-:W-:Y:S01]  /*1e10*/  IMAD.WIDE.U32 R2, R0, 0x10, R4 ;  /* 0x0000001000027825 */ /* 0x000fe200078e0004 */
[----:B------:R-:W-:Y:S02]  /*1e20*/  F2FP.F16.F32.PACK_AB R4, R7, R18 ;  /* 0x000000120704723e */ /* 0x000fe400000000ff */
[----:B------:R-:W-:Y:S02]  /*1e30*/  F2FP.F16.F32.PACK_AB R5, R15, R16 ;  /* 0x000000100f05723e */ /* 0x000fe400000000ff */
[----:B------:R-:W-:-:S05]  /*1e40*/  F2FP.F16.F32.PACK_AB R7, R8, R9 ;  /* 0x000000090807723e */ /* 0x000fca00000000ff */
[----:B------:R-:W-:Y:S01]  /*1e50*/  STG.E.128 desc[UR4][R2.64], R4 ;  /* 0x0000000402007986 */ /* 0x000fe2000c101d04 */
[----:B------:R-:W-:Y:S05]  /*1e60*/  EXIT ;  /* 0x000000000000794d */ /* 0x000fea0003800000 */
.L_x_1307:
        /* <DEDUP_REMOVED lines=9> */
.L_x_23839:


//--------------------- .text._ZN2at6native18elementwise_kernelILi128ELi4EZNS0_15gpu_kernel_implIZZZNS0_54_GLOBAL__N__d8c5977b_16_LinearAlgebra_cu_35b291db_316116addr_kernel_cudaERNS_14TensorIteratorERKN3c106ScalarES9_ENKUlvE_clEvENKUlvE9_clEvEUlNS6_4HalfESC_SC_E_EEvRNS_18TensorIteratorBaseERKT_EUliE_EEviT1_ --------------------------
	.section	.text._ZN2at6native18elementwise_kernelILi128ELi4EZNS0_15gpu_kernel_implIZZZNS0_54_GLOBAL__N__d8c5977b_16_LinearAlgebra_cu_35b291db_316116addr_kernel_cudaERNS_14TensorIteratorERKN3c106ScalarES9_ENKUlvE_clEvENKUlvE9_clEvEUlNS6_4HalfESC_SC_E_EEvRNS_18TensorIteratorBaseERKT_EUliE_EEviT1_,"ax",@progbits
	.align	128
        .global         _ZN2at6native18elementwise_kernelILi128ELi4EZNS0_15gpu_kernel_implIZZZNS0_54_GLOBAL__N__d8c5977b_16_LinearAlgebra_cu_35b291db_316116addr_kernel_cudaERNS_14TensorIteratorERKN3c106ScalarES9_ENKUlvE_clEvENKUlvE9_clEvEUlNS6_4HalfESC_SC_E_EEvRNS_18TensorIteratorBaseERKT_EUliE_EEviT1_
        .type           _ZN2at6native18elementwise_kernelILi128ELi4EZNS0_15gpu_kernel_implIZZZNS0_54_GLOBAL__N__d8c5977b_16_LinearAlgebra_cu_35b291db_316116addr_kernel_cudaERNS_14TensorIteratorERKN3c106ScalarES9_ENKUlvE_clEvENKUlvE9_clEvEUlNS6_4HalfESC_SC_E_EEvRNS_18TensorIteratorBaseERKT_EUliE_EEviT1_,@function
        .size           _ZN2at6native18elementwise_kernelILi128ELi4EZNS0_15gpu_kernel_implIZZZNS0_54_GLOBAL__N__d8c5977b_16_LinearAlgebra_cu_35b291db_316116addr_kernel_cudaERNS_14TensorIteratorERKN3c106ScalarES9_ENKUlvE_clEvENKUlvE9_clEvEUlNS6_4HalfESC_SC_E_EEvRNS_18TensorIteratorBaseERKT_EUliE_EEviT1_,(.L_x_23840 - _ZN2at6native18elementwise_kernelILi128ELi4EZNS0_15gpu_kernel_implIZZZNS0_54_GLOBAL__N__d8c5977b_16_LinearAlgebra_cu_35b291db_316116addr_kernel_cudaERNS_14TensorIteratorERKN3c106ScalarES9_ENKUlvE_clEvENKUlvE9_clEvEUlNS6_4HalfESC_SC_E_EEvRNS_18TensorIteratorBaseERKT_EUliE_EEviT1_)
        .other          _ZN2at6native18elementwise_kernelILi128ELi4EZNS0_15gpu_kernel_implIZZZNS0_54_GLOBAL__N__d8c5977b_16_LinearAlgebra_cu_35b291db_316116addr_kernel_cudaERNS_14TensorIteratorERKN3c106ScalarES9_ENKUlvE_clEvENKUlvE9_clEvEUlNS6_4HalfESC_SC_E_EEvRNS_18TensorIteratorBaseERKT_EUliE_EEviT1_,@"STO_CUDA_ENTRY STV_DEFAULT"
_ZN2at6native18elementwise_kernelILi128ELi4EZNS0_15gpu_kernel_implIZZZNS0_54_GLOBAL__N__d8c5977b_16_LinearAlgebra_cu_35b291db_316116addr_kernel_cudaERNS_14TensorIteratorERKN3c106ScalarES9_ENKUlvE_clEvENKUlvE9_clEvEUlNS6_4HalfESC_SC_E_EEvRNS_18TensorIteratorBaseERKT_EUliE_EEviT1_:
.text._ZN2at6native18elementwise_kernelILi128ELi4EZNS0_15gpu_kernel_implIZZZNS0_54_GLOBAL__N__d8c5977b_16_LinearAlgebra_cu_35b291db_316116addr_kernel_cudaERNS_14TensorIteratorERKN3c106ScalarES9_ENKUlvE_clEvENKUlvE9_clEvEUlNS6_4HalfESC_SC_E_EEvRNS_18TensorIteratorBaseERKT_EUliE_EEviT1_:
[----:B------:R-:W0:Y:S01]  /*0000*/  LDC R1, c[0x0][0x37c] ;  /* 0x0000df00ff017b82 */ /* 0x000e220000000800 */
[----:B------:R-:W1:Y:S07]  /*0010*/  S2R R17, SR_TID.X ;  /* 0x0000000000117919 */ /* 0x000e6e0000002100 */
[----:B------:R-:W2:Y:S01]  /*0020*/  S2UR UR4, SR_CTAID.X ;  /* 0x00000000000479c3 */ /* 0x000ea20000002500 */
[----:B------:R-:W3:Y:S01]  /*0030*/  LDCU UR39, c[0x0][0x388] ;  /* 0x00007100ff2777ac */ /* 0x000ee20008000800 */
[----:B------:R-:W-:Y:S01]  /*0040*/  BSSY.RECONVERGENT B6, `(.L_x_1308) ;  /* 0x0000481000067945 */ /* 0x000fe20003800200 */
[----:B------:R-:W4:Y:S05]  /*0050*/  LDCU UR5, c[0x0][0x380] ;  /* 0x00007000ff0577ac */ /* 0x000f2a0008000800 */
[----:B------:R-:W5:Y:S01]  /*0060*/  LDC R2, c[0x0][0x678] ;  /* 0x00019e00ff027b82 */ /* 0x000f620000000800 */
[----:B------:R-:W0:Y:S01]  /*0070*/  LDCU.64 UR36, c[0x0][0x358] ;  /* 0x00006b00ff2477ac */ /* 0x000e220008000a00 */
[----:B---3--:R-:W-:-:S04]  /*0080*/  UIADD3 UR40, UPT, UPT, UR39, -0x1, URZ ;  /* 0xffffffff27287890 */ /* 0x008fc8000fffe0ff */
[----:B------:R-:W-:Y:S02]  /*0090*/  UISETP.LT.U32.AND UP0, UPT, UR40, 0x18, UPT ;  /* 0x000000182800788c */ /* 0x000fe4000bf01070 */
[----:B--2---:R-:W-:Y:S02]  /*00a0*/  USHF.L.U32 UR4, UR4, 0x9, URZ ;  /* 0x0000000904047899 */ /* 0x004fe400080006ff */
[----:B------:R-:W-:-:S04]  /*00b0*/  USEL UR38, UR40, 0x18, UP0 ;  /* 0x0000001828267887 */ /* 0x000fc80008000000 */
[----:B-1----:R-:W-:Y:S01]  /*00c0*/  LOP3.LUT R17, R17, UR4, RZ, 0xfc, !PT ;  /* 0x0000000411117c12 */ /* 0x002fe2000f8efcff */
[----:B------:R-:W-:Y:S01]  /*00d0*/  UIADD3 UR38, UPT, UPT, UR38, 0x1, URZ ;  /* 0x0000000126267890 */ /* 0x000fe2000fffe0ff */
[C---:B-----5:R-:W-:Y:S02]  /*00e0*/  PRMT R22, R2.reuse, 0x7770, RZ ;  /* 0x0000777002167816 */ /* 0x060fe400000000ff */
[----:B----4-:R-:W-:Y:S02]  /*00f0*/  ISETP.GE.AND P0, PT, R17, UR5, PT ;  /* 0x0000000511007c0c */ /* 0x010fe4000bf06270 */
[C---:B------:R-:W-:Y:S02]  /*0100*/  PRMT R16, R2.reuse, 0x7771, RZ ;  /* 0x0000777102107816 */ /* 0x040fe400000000ff */
[C---:B------:R-:W-:Y:S02]  /*0110*/  PRMT R18, R2.reuse, 0x7772, RZ ;  /* 0x0000777202127816 */ /* 0x040fe400000000ff */
[----:B------:R-:W-:-:S07]  /*0120*/  PRMT R19, R2, 0x7773, RZ ;  /* 0x0000777302137816 */ /* 0x000fce00000000ff */
[----:B0-----:R-:W-:Y:S05]  /*0130*/  @P0 BRA `(.L_x_1309) ;  /* 0x0000004400c40947 */ /* 0x001fea0003800000 */
[----:B------:R-:W-:Y:S01]  /*0140*/  UISETP.NE.AND UP0, UPT, UR39, URZ, UPT ;  /* 0x000000ff2700728c */ /* 0x000fe2000bf05270 */
[----:B------:R-:W-:Y:S01]  /*0150*/  CS2R R24, SRZ ;  /* 0x0000000000187805 */ /* 0x000fe2000001ff00 */
[----:B------:R-:W-:-:S07]  /*0160*/  IMAD.MOV.U32 R23, RZ, RZ, RZ ;  /* 0x000000ffff177224 */ /* 0x000fce00078e00ff */
[----:B------:R-:W-:Y:S05]  /*0170*/  BRA.U !UP0, `(.L_x_1310) ;  /* 0x0000001508747547 */ /* 0x000fea000b800000 */
[----:B------:R-:W0:Y:S01]  /*0180*/  LDCU.64 UR4, c[0x0][0x390] ;  /* 0x00007200ff0477ac */ /* 0x000e220008000a00 */
[----:B------:R-:W-:Y:S02]  /*0190*/  IMAD.MOV.U32 R4, RZ, RZ, RZ ;  /* 0x000000ffff047224 */ /* 0x000fe400078e00ff */
[----:B------:R-:W-:Y:S01]  /*01a0*/  IMAD.MOV.U32 R5, RZ, RZ, R17 ;  /* 0x000000ffff057224 */ /* 0x000fe200078e0011 */
[----:B------:R-:W1:Y:S01]  /*01b0*/  LDCU UR6, c[0x0][0x38c] ;  /* 0x00007180ff0677ac */ /* 0x000e620008000800 */
[----:B------:R-:W2:Y:S01]  /*01c0*/  LDCU.64 UR8, c[0x0][0x4c0] ;  /* 0x00009800ff0877ac */ /* 0x000ea20008000a00 */
[----:B------:R-:W-:Y:S01]  /*01d0*/  UISETP.NE.AND UP0, UPT, UR40, URZ, UPT ;  /* 0x000000ff2800728c */ /* 0x000fe2000bf05270 */
[----:B0-----:R-:W-:Y:S01]  /*01e0*/  IMAD.HI.U32 R6, R17, UR4, R4 ;  /* 0x0000000411067c27 */ /* 0x001fe2000f8e0004 */
[----:B------:R-:W0:Y:S04]  /*01f0*/  LDCU UR4, c[0x0][0x4b8] ;  /* 0x00009700ff0477ac */ /* 0x000e280008000800 */
[----:B------:R-:W-:-:S05]  /*0200*/  SHF.R.U32.HI R7, RZ, UR5, R6 ;  /* 0x00000005ff077c19 */ /* 0x000fca0008011606 */
[----:B------:R-:W-:-:S04]  /*0210*/  IMAD.MOV R0, RZ, RZ, -R7 ;  /* 0x000000ffff007224 */ /* 0x000fc800078e0a07 */
[----:B-1----:R-:W-:-:S04]  /*0220*/  IMAD R23, R0, UR6, R17 ;  /* 0x0000000600177c24 */ /* 0x002fc8000f8e0211 */
[C---:B--2---:R-:W-:Y:S02]  /*0230*/  IMAD R25, R23.reuse, UR8, RZ ;  /* 0x0000000817197c24 */ /* 0x044fe4000f8e02ff */
[C---:B------:R-:W-:Y:S02]  /*0240*/  IMAD R24, R23.reuse, UR9, RZ ;  /* 0x0000000917187c24 */ /* 0x040fe4000f8e02ff */
[----:B0-----:R-:W-:Y:S01]  /*0250*/  IMAD R23, R23, UR4, RZ ;  /* 0x0000000417177c24 */ /* 0x001fe2000f8e02ff */
[----:B------:R-:W-:Y:S06]  /*0260*/  BRA.U !UP0, `(.L_x_1310) ;  /* 0x0000001508387547 */ /* 0x000fec000b800000 */
[----:B------:R-:W0:Y:S01]  /*0270*/  LDCU.64 UR6, c[0x0][0x398] ;  /* 0x00007300ff0677ac */ /* 0x000e220008000a00 */
[----:B------:R-:W-:Y:S01]  /*0280*/  IMAD.MOV.U32 R6, RZ, RZ, RZ ;  /* 0x000000ffff067224 */ /* 0x000fe200078e00ff */
[----:B------:R-:W1:Y:S01]  /*0290*/  LDCU UR4, c[0x0][0x3a0] ;  /* 0x00007400ff0477ac */ /* 0x000e620008000800 */
[----:B------:R-:W2:Y:S01]  /*02a0*/  LDCU UR5, c[0x0][0x4c8] ;  /* 0x00009900ff0577ac */ /* 0x000ea20008000800 */
[----:B------:R-:W3:Y:S01]  /*02b0*/  LDCU.64 UR8, c[0x0][0x4d0] ;  /* 0x00009a00ff0877ac */ /* 0x000ee20008000a00 */
[----:B------:R-:W-:Y:S01]  /*02c0*/  UISETP.NE.AND UP0, UPT, UR38, 0x2, UPT ;  /* 0x000000022600788c */ /* 0x000fe2000bf05270 */
[----:B0-----:R-:W-:-:S05]  /*02d0*/  IMAD.HI.U32 R4, R7, UR7, R6 ;  /* 0x0000000707047c27 */ /* 0x001fca000f8e0006 */
[----:B-1----:R-:W-:-:S05]  /*02e0*/  SHF.R.U32.HI R5, RZ, UR4, R4 ;  /* 0x00000004ff057c19 */ /* 0x002fca0008011604 */
[----:B------:R-:W-:-:S04]  /*02f0*/  IMAD.MOV R6, RZ, RZ, -R5 ;  /* 0x000000ffff067224 */ /* 0x000fc800078e0a05 */
[----:B------:R-:W-:-:S04]  /*0300*/  IMAD R6, R6, UR6, R7 ;  /* 0x0000000606067c24 */ /* 0x000fc8000f8e0207 */
[C---:B--2---:R-:W-:Y:S02]  /*0310*/  IMAD R23, R6.reuse, UR5, R23 ;  /* 0x0000000506177c24 */ /* 0x044fe4000f8e0217 */
[C---:B---3--:R-:W-:Y:S02]  /*0320*/  IMAD R25, R6.reuse, UR8, R25 ;  /* 0x0000000806197c24 */ /* 0x048fe4000f8e0219 */
[----:B------:R-:W-:Y:S01]  /*0330*/  IMAD R24, R6, UR9, R24 ;  /* 0x0000000906187c24 */ /* 0x000fe2000f8e0218 */
        /* <DEDUP_REMOVED lines=8> */
[----:B------:R-:W-:-:S05]  /*03c0*/  SHF.R.U32.HI R7, RZ, UR5, R6 ;  /* 0x00000005ff077c19 */ /* 0x000fca0008011606 */
[----:B------:R-:W-:-:S04]  /*03d0*/  IMAD.MOV R4, RZ, RZ, -R7 ;  /* 0x000000ffff047224 */ /* 0x000fc800078e0a07 */
[----:B-1----:R-:W-:-:S04]  /*03e0*/  IMAD R4, R4, UR6, R5 ;  /* 0x0000000604047c24 */ /* 0x002fc8000f8e0205 */
        /* <DEDUP_REMOVED lines=303> */
[----:B0-----:R-:W-:-:S05]  /*16e0*/  IMAD.HI.U32 R0, R5, UR4, R4 ;  /* 0x0000000405007c27 */ /* 0x001fca000f8e0004 */
[----:B------:R-:W-:-:S05]  /*16f0*/  SHF.R.U32.HI R0, RZ, UR5, R0 ;  /* 0x00000005ff007c19 */ /* 0x000fca0008011600 */
[----:B------:R-:W-:-:S04]  /*1700*/  IMAD.MOV R4, RZ, RZ, -R0 ;  /* 0x000000ffff047224 */ /* 0x000fc800078e0a00 */
[----:B-1----:R-:W-:-:S04]  /*1710*/  IMAD R4, R4, UR6, R5 ;  /* 0x0000000604047c24 */ /* 0x002fc8000f8e0205 */
[C---:B--2---:R-:W-:Y:S02]  /*1720*/  IMAD R23, R4.reuse, UR7, R23 ;  /* 0x0000000704177c24 */ /* 0x044fe4000f8e0217 */
[C---:B---3--:R-:W-:Y:S02]  /*1730*/  IMAD R25, R4.reuse, UR8, R25 ;  /* 0x0000000804197c24 */ /* 0x048fe4000f8e0219 */
[----:B------:R-:W-:-:S07]  /*1740*/  IMAD R24, R4, UR9, R24 ;  /* 0x0000000904187c24 */ /* 0x000fce000f8e0218 */
.L_x_1310:
[----:B------:R-:W-:Y:S01]  /*1750*/  IMAD.MOV.U32 R3, RZ, RZ, 0x1 ;  /* 0x00000001ff037424 */ /* 0x000fe200078e00ff */
[C---:B------:R-:W-:Y:S02]  /*1760*/  LOP3.LUT R0, R16.reuse, 0xff, RZ, 0xc0, !PT ;  /* 0x000000ff10007812 */ /* 0x040fe400078ec0ff */
[----:B------:R-:W-:Y:S02]  /*1770*/  ISETP.LE.U32.AND P1, PT, R16, 0x2c, PT ;  /* 0x0000002c1000780c */ /* 0x000fe40003f23070 */
[CC--:B------:R-:W-:Y:S02]  /*1780*/  SHF.L.U32 R4, R3.reuse, R0.reuse, RZ ;  /* 0x0000000003047219 */ /* 0x0c0fe400000006ff */
[----:B------:R-:W-:Y:S02]  /*1790*/  SHF.L.U64.HI R0, R3, R0, RZ ;  /* 0x0000000003007219 */ /* 0x000fe400000102ff */
[----:B------:R-:W-:-:S04]  /*17a0*/  LOP3.LUT P0, RZ, R4, 0x3f808fff, RZ, 0xc0, !PT ;  /* 0x3f808fff04ff7812 */ /* 0x000fc8000780c0ff */
[----:B------:R-:W-:-:S13]  /*17b0*/  LOP3.LUT P0, RZ, R0, 0x1000, RZ, 0xc0, P0 ;  /* 0x0000100000ff7812 */ /* 0x000fda000000c0ff */
[----:B------:R-:W-:Y:S05]  /*17c0*/  @P0 BRA P1, `(.L_x_1311) ;  /* 0x0000000000400947 */ /* 0x000fea0000800000 */
        /* <DEDUP_REMOVED lines=16> */
.L_x_1311:
[----:B------:R-:W0:Y:S01]  /*18d0*/  LDCU.64 UR4, c[0x0][0x658] ;  /* 0x0000cb00ff0477ac */ /* 0x000e220008000a00 */
[----:B------:R-:W-:-:S04]  /*18e0*/  PRMT R0, R2, 0x7772, RZ ;  /* 0x0000777202007816 */ /* 0x000fc800000000ff */
[----:B------:R-:W-:Y:S02]  /*18f0*/  ISETP.GT.AND P0, PT, R0, 0x9, PT ;  /* 0x000000090000780c */ /* 0x000fe40003f04270 */
[----:B0-----:R-:W-:-:S05]  /*1900*/  IADD3 R4, P1, PT, R25, UR4, RZ ;  /* 0x0000000419047c10 */ /* 0x001fca000ff3e0ff */
[----:B------:R-:W-:-:S06]  /*1910*/  IMAD.X R5, RZ, RZ, UR5, P1 ;  /* 0x00000005ff057e24 */ /* 0x000fcc00088e06ff */
        /* <DEDUP_REMOVED lines=9> */
[----:B------:R-:W2:Y:S02]  /*19b0*/  LDG.E.S8 R4, desc[UR36][R4.64] ;  /* 0x0000002404047981 */ /* 0x000ea4000c1e1300 */
[----:B--2---:R-:W0:Y:S02]  /*19c0*/  I2F.S16 R0, R4 ;  /* 0x0000000400007306 */ /* 0x004e240000101400 */
[----:B0-----:R-:W-:-:S04]  /*19d0*/  F2FP.F16.F32.PACK_AB R0, RZ, R0 ;  /* 0x00000000ff00723e */ /* 0x001fc800000000ff */
[----:B------:R-:W-:Y:S01]  /*19e0*/  PRMT R25, R0, 0x7610, R25 ;  /* 0x0000761000197816 */ /* 0x000fe20000000019 */
[----:B------:R-:W-:Y:S06]  /*19f0*/  BRA `(.L_x_1317) ;  /* 0x0000000c00cc7947 */ /* 0x000fec0003800000 */
.L_x_1315:
[----:B------:R-:W2:Y:S02]  /*1a00*/  LDG.E.U8 R4, desc[UR36][R4.64] ;  /* 0x0000002404047981 */ /* 0x000ea4000c1e1100 */
[----:B--2---:R-:W-:-:S04]  /*1a10*/  I2FP.F32.U32 R0, R4 ;  /* 0x0000000400007245 */ /* 0x004fc80000201000 */
[----:B------:R-:W-:-:S04]  /*1a20*/  F2FP.F16.F32.PACK_AB R0, RZ, R0 ;  /* 0x00000000ff00723e */ /* 0x000fc800000000ff */
[----:B------:R-:W-:Y:S01]  /*1a30*/  PRMT R25, R0, 0x7610, R25 ;  /* 0x0000761000197816 */ /* 0x000fe20000000019 */
[----:B------:R-:W-:Y:S06]  /*1a40*/  BRA `(.L_x_1317) ;  /* 0x0000000c00b87947 */ /* 0x000fec0003800000 */
.L_x_1314:
[----:B------:R-:W-:-:S13]  /*1a50*/  ISETP.NE.AND P0, PT, R0, 0x2, PT ;  /* 0x000000020000780c */ /* 0x000fda0003f05270 */
[----:B------:R-:W-:Y:S05]  /*1a60*/  @!P0 BRA `(.L_x_1318) ;  /* 0x0000000000388947 */ /* 0x000fea0003800000 */
[----:B------:R-:W-:-:S13]  /*1a70*/  ISETP.NE.AND P0, PT, R0, 0x3, PT ;  /* 0x000000030000780c */ /* 0x000fda0003f05270 */
[----:B------:R-:W-:Y:S05]  /*1a80*/  @!P0 BRA `(.L_x_1319) ;  /* 0x00000000001c8947 */ /* 0x000fea0003800000 */
[----:B------:R-:W-:-:S13]  /*1a90*/  ISETP.NE.AND P0, PT, R0, 0x4, PT ;  /* 0x000000040000780c */ /* 0x000fda0003f05270 */
[----:B------:R-:W-:Y:S05]  /*1aa0*/  @P0 BRA `(.L_x_1316) ;  /* 0x0000000c00040947 */ /* 0x000fea0003800000 */
[----:B------:R-:W2:Y:S02]  /*1ab0*/  LDG.E.64 R4, desc[UR36][R4.64] ;  /* 0x0000002404047981 */ /* 0x000ea4000c1e1b00 */
[----:B--2---:R-:W0:Y:S02]  /*1ac0*/  I2F.S64 R0, R4 ;  /* 0x0000000400007312 */ /* 0x004e240000301400 */
[----:B0-----:R-:W-:-:S04]  /*1ad0*/  F2FP.F16.F32.PACK_AB R0, RZ, R0 ;  /* 0x00000000ff00723e */ /* 0x001fc800000000ff */
[----:B------:R-:W-:Y:S01]  /*1ae0*/  PRMT R25, R0, 0x7610, R25 ;  /* 0x0000761000197816 */ /* 0x000fe20000000019 */
[----:B------:R-:W-:Y:S06]  /*1af0*/  BRA `(.L_x_1317) ;  /* 0x0000000c008c7947 */ /* 0x000fec0003800000 */
.L_x_1319:
[----:B------:R-:W2:Y:S02]  /*1b00*/  LDG.E R4, desc[UR36][R4.64] ;  /* 0x0000002404047981 */ /* 0x000ea4000c1e1900 */
[----:B--2---:R-:W-:-:S04]  /*1b10*/  I2FP.F32.S32 R0, R4 ;  /* 0x0000000400007245 */ /* 0x004fc80000201400 */
[----:B------:R-:W-:-:S04]  /*1b20*/  F2FP.F16.F32.PACK_AB R0, RZ, R0 ;  /* 0x00000000ff00723e */ /* 0x000fc800000000ff */
[----:B------:R-:W-:Y:S01]  /*1b30*/  PRMT R25, R0, 0x7610, R25 ;  /* 0x0000761000197816 */ /* 0x000fe20000000019 */
[----:B------:R-:W-:Y:S06]  /*1b40*/  BRA `(.L_x_1317) ;  /* 0x0000000c00787947 */ /* 0x000fec0003800000 */
.L_x_1318:
[----:B------:R-:W2:Y:S02]  /*1b50*/  LDG.E.U16 R4, desc[UR36][R4.64] ;  /* 0x0000002404047981 */ /* 0x000ea4000c1e1500 */
[----:B--2---:R-:W0:Y:S02]  /*1b60*/  I2F.S16 R0, R4 ;  /* 0x0000000400007306 */ /* 0x004e240000101400 */
[----:B0-----:R-:W-:-:S04]  /*1b70*/  F2FP.F16.F32.PACK_AB R0, RZ, R0 ;  /* 0x00000000ff00723e */ /* 0x001fc800000000ff */
[----:B------:R-:W-:Y:S01]  /*1b80*/  PRMT R25, R0, 0x7610, R25 ;  /* 0x0000761000197816 */ /* 0x000fe20000000019 */
[----:B------:R-:W-:Y:S06]  /*1b90*/  BRA `(.L_x_1317) ;  /* 0x0000000c00647947 */ /* 0x000fec0003800000 */
.L_x_1313:
[----:B------:R-:W-:-:S13]  /*1ba0*/  ISETP.GT.AND P0, PT, R0, 0x6, PT ;  /* 0x000000060000780c */ /* 0x000fda0003f04270 */
[----:B------:R-:W-:Y:S05]  /*1bb0*/  @P0 BRA `(.L_x_1320) ;  /* 0x0000000000240947 */ /* 0x000fea0003800000 */
[----:B------:R-:W-:-:S13]  /*1bc0*/  ISETP.NE.AND P0, PT, R0, 0x5, PT ;  /* 0x000000050000780c */ /* 0x000fda0003f05270 */
[----:B------:R-:W-:Y:S05]  /*1bd0*/  @!P0 BRA `(.L_x_1321) ;  /* 0x0000000000148947 */ /* 0x000fea0003800000 */
[----:B------:R-:W-:-:S13]  /*1be0*/  ISETP.NE.AND P0, PT, R0, 0x6, PT ;  /* 0x000000060000780c */ /* 0x000fda0003f05270 */
[----:B------:R-:W-:Y:S05]  /*1bf0*/  @P0 BRA `(.L_x_1316) ;  /* 0x0000000800b00947 */ /* 0x000fea0003800000 */
[----:B------:R-:W2:Y:S02]  /*1c00*/  LDG.E R4, desc[UR36][R4.64] ;  /* 0x0000002404047981 */ /* 0x000ea4000c1e1900 */
[----:B--2---:R-:W-:Y:S01]  /*1c10*/  F2FP.F16.F32.PACK_AB R25, RZ, R4 ;  /* 0x00000004ff19723e */ /* 0x004fe200000000ff */
[----:B------:R-:W-:Y:S06]  /*1c20*/  BRA `(.L_x_1317) ;  /* 0x0000000c00407947 */ /* 0x000fec0003800000 */
.L_x_1321:
[----:B------:R1:W5:Y:S01]  /*1c30*/  LDG.E.U16 R25, desc[UR36][R4.64] ;  /* 0x0000002404197981 */ /* 0x000362000c1e1500 */
[----:B------:R-:W-:Y:S05]  /*1c40*/  BRA `(.L_x_1317) ;  /* 0x0000000c00387947 */ /* 0x000fea0003800000 */
.L_x_1320:
[----:B------:R-:W-:-:S13]  /*1c50*/  ISETP.NE.AND P0, PT, R0, 0x7, PT ;  /* 0x000000070000780c */ /* 0x000fda0003f05270 */
[----:B------:R-:W-:Y:S05]  /*1c60*/  @!P0 BRA `(.L_x_1322) ;  /* 0x0000000000248947 */ /* 0x000fea0003800000 */
[----:B------:R-:W-:-:S13]  /*1c70*/  ISETP.NE.AND P0, PT, R0, 0x8, PT ;  /* 0x000000080000780c */ /* 0x000fda0003f05270 */
[----:B------:R-:W-:Y:S05]  /*1c80*/  @!P0 BRA `(.L_x_1323) ;  /* 0x0000000000148947 */ /* 0x000fea0003800000 */
[----:B------:R-:W-:-:S13]  /*1c90*/  ISETP.NE.AND P0, PT, R0, 0x9, PT ;  /* 0x000000090000780c */ /* 0x000fda0003f05270 */
[----:B------:R-:W-:Y:S05]  /*1ca0*/  @P0 BRA `(.L_x_1316) ;  /* 0x0000000800840947 */ /* 0x000fea0003800000 */
[----:B------:R-:W2:Y:S02]  /*1cb0*/  LDG.E R4, desc[UR36][R4.64] ;  /* 0x0000002404047981 */ /* 0x000ea4000c1e1900 */
[----:B--2---:R-:W-:Y:S01]  /*1cc0*/  F2FP.F16.F32.PACK_AB R25, RZ, R4 ;  /* 0x00000004ff19723e */ /* 0x004fe200000000ff */
[----:B------:R-:W-:Y:S06]  /*1cd0*/  BRA `(.L_x_1317) ;  /* 0x0000000c00147947 */ /* 0x000fec0003800000 */
.L_x_1323:
[----:B------:R0:W5:Y:S01]  /*1ce0*/  LDG.E.U16 R25, desc[UR36][R4.64] ;  /* 0x0000002404197981 */ /* 0x000162000c1e1500 */
[----:B------:R-:W-:Y:S05]  /*1cf0*/  BRA `(.L_x_1317) ;  /* 0x0000000c000c7947 */ /* 0x000fea0003800000 */
.L_x_1322:
        /* <DEDUP_REMOVED lines=9> */
.L_x_1312:
        /* <DEDUP_REMOVED lines=8> */
[----:B------:R-:W2:Y:S02]  /*1e10*/  LDG.E.U8 R4, desc[UR36][R4.64] ;  /* 0x0000002404047981 */ /* 0x000ea4000c1e1100 */
[----:B--2---:R-:W-:-:S04]  /*1e20*/  ISETP.NE.AND P0, PT, R4, RZ, PT ;  /* 0x000000ff0400720c */ /* 0x004fc80003f05270 */
[----:B------:R-:W-:-:S04]  /*1e30*/  FSEL R0, RZ, 1, !P0 ;  /* 0x3f800000ff007808 */ /* 0x000fc80004000000 */
[----:B------:R-:W-:-:S04]  /*1e40*/  F2FP.F16.F32.PACK_AB R0, RZ, R0 ;  /* 0x00000000ff00723e */ /* 0x000fc800000000ff */
[----:B------:R-:W-:Y:S01]  /*1e50*/  PRMT R25, R0, 0x7610, R25 ;  /* 0x0000761000197816 */ /* 0x000fe20000000019 */
[----:B------:R-:W-:Y:S06]  /*1e60*/  BRA `(.L_x_1317) ;  /* 0x0000000800b07947 */ /* 0x000fec0003800000 */
.L_x_1326:
        /* <DEDUP_REMOVED lines=9> */
.L_x_1325:
[----:B------:R-:W-:-:S13]  /*1f00*/  ISETP.NE.AND P0, PT, R0, 0xf, PT ;  /* 0x0000000f0000780c */ /* 0x000fda0003f05270 */
[----:B------:R-:W-:Y:S05]  /*1f10*/  @!P0 BRA `(.L_x_1327) ;  /* 0x0000000000a08947 */ /* 0x000fea0003800000 */
[----:B------:R-:W-:-:S13]  /*1f20*/  ISETP.NE.AND P0, PT, R0, 0x17, PT ;  /* 0x000000170000780c */ /* 0x000fda0003f05270 */
[----:B------:R-:W-:Y:S05]  /*1f30*/  @!P0 BRA `(.L_x_1328) ;  /* 0x00000000005c8947 */ /* 0x000fea0003800000 */
[----:B------:R-:W-:-:S13]  /*1f40*/  ISETP.NE.AND P0, PT, R0, 0x18, PT ;  /* 0x000000180000780c */ /* 0x000fda0003f05270 */
[----:B------:R-:W-:Y:S05]  /*1f50*/  @P0 BRA `(.L_x_1316) ;  /* 0x0000000400d80947 */ /* 0x000fea0003800000 */
        /* <DEDUP_REMOVED lines=21> */
.L_x_1328:
        /* <DEDUP_REMOVED lines=15> */
.L_x_1327:
[----:B------:R-:W2:Y:S02]  /*21a0*/  LDG.E.U16 R0, desc[UR36][R4.64] ;  /* 0x0000002404007981 */ /* 0x000ea4000c1e1500 */
[----:B--2---:R-:W-:-:S05]  /*21b0*/  IMAD.U32 R0, R0, 0x10000, RZ ;  /* 0x0001000000007824 */ /* 0x004fca00078e00ff */
[----:B------:R-:W-:-:S04]  /*21c0*/  F2FP.F16.F32.PACK_AB R0, RZ, R0 ;  /* 0x00000000ff00723e */ /* 0x000fc800000000ff */
[----:B------:R-:W-:Y:S01]  /*21d0*/  PRMT R25, R0, 0x7610, R25 ;  /* 0x0000761000197816 */ /* 0x000fe20000000019 */
[----:B------:R-:W-:Y:S06]  /*21e0*/  BRA `(.L_x_1317) ;  /* 0x0000000400d07947 */ /* 0x000fec0003800000 */
.L_x_1324:
        /* <DEDUP_REMOVED lines=8> */
[----:B------:R-:W2:Y:S02]  /*2270*/  LDG.E.U16 R0, desc[UR36][R4.64] ;  /* 0x0000002404007981 */ /* 0x000ea4000c1e1500 */
[----:B--2---:R-:W-:-:S04]  /*2280*/  I2FP.F32.U32 R0, R0 ;  /* 0x0000000000007245 */ /* 0x004fc80000201000 */
[----:B------:R-:W-:-:S04]  /*2290*/  F2FP.F16.F32.PACK_AB R0, RZ, R0 ;  /* 0x00000000ff00723e */ /* 0x000fc800000000ff */
[----:B------:R-:W-:Y:S01]  /*22a0*/  PRMT R25, R0, 0x7610, R25 ;  /* 0x0000761000197816 */ /* 0x000fe20000000019 */
[----:B------:R-:W-:Y:S06]  /*22b0*/  BRA `(.L_x_1317) ;  /* 0x00000004009c7947 */ /* 0x000fec0003800000 */
.L_x_1331:
        /* <DEDUP_REMOVED lines=21> */
.L_x_1335:
[----:B------:R-:W-:Y:S05]  /*2410*/  BSYNC.RECONVERGENT B1 ;  /* 0x0000000000017941 */ /* 0x000fea0003800200 */
.L_x_1334:
[----:B------:R-:W-:Y:S01]  /*2420*/  IMAD.SHL.U32 R0, R0, 0x100000, RZ ;  /* 0x0010000000007824 */ /* 0x000fe200078e00ff */
[----:B------:R-:W-:-:S04]  /*2430*/  LEA R3, R3, 0x3b800000, 0x17 ;  /* 0x3b80000003037811 */ /* 0x000fc800078eb8ff */
[----:B------:R-:W-:-:S07]  /*2440*/  LOP3.LUT R0, R3, R0, R7, 0xfe, !PT ;  /* 0x0000000003007212 */ /* 0x000fce00078efe07 */
.L_x_1333:
[----:B------:R-:W-:Y:S05]  /*2450*/  BSYNC.RECONVERGENT B0 ;  /* 0x0000000000007941 */ /* 0x000fea0003800200 */
.L_x_1332:
[----:B------:R-:W-:-:S04]  /*2460*/  F2FP.F16.F32.PACK_AB R0, RZ, R0 ;  /* 0x00000000ff00723e */ /* 0x000fc800000000ff */
[----:B------:R-:W-:Y:S01]  /*2470*/  PRMT R25, R0, 0x7610, R25 ;  /* 0x0000761000197816 */ /* 0x000fe20000000019 */
[----:B------:R-:W-:Y:S06]  /*2480*/  BRA `(.L_x_1317) ;  /* 0x0000000400287947 */ /* 0x000fec0003800000 */
.L_x_1330:
        /* <DEDUP_REMOVED lines=21> */
.L_x_1339:
[----:B------:R-:W-:Y:S05]  /*25e0*/  BSYNC.RECONVERGENT B1 ;  /* 0x0000000000017941 */ /* 0x000fea0003800200 */
.L_x_1338:
[----:B------:R-:W-:Y:S01]  /*25f0*/  IMAD.SHL.U32 R0, R0, 0x200000, RZ ;  /* 0x0020000000007824 */ /* 0x000fe200078e00ff */
[----:B------:R-:W-:-:S04]  /*2600*/  LEA R3, R3, 0x37800000, 0x17 ;  /* 0x3780000003037811 */ /* 0x000fc800078eb8ff */
[----:B------:R-:W-:-:S07]  /*2610*/  LOP3.LUT R0, R3, R0, R7, 0xfe, !PT ;  /* 0x0000000003007212 */ /* 0x000fce00078efe07 */
.L_x_1337:
[----:B------:R-:W-:Y:S05]  /*2620*/  BSYNC.RECONVERGENT B0 ;  /* 0x0000000000007941 */ /* 0x000fea0003800200 */
.L_x_1336:
[----:B------:R-:W-:-:S04]  /*2630*/  F2FP.F16.F32.PACK_AB R0, RZ, R0 ;  /* 0x00000000ff00723e */ /* 0x000fc800000000ff */
[----:B------:R-:W-:Y:S01]  /*2640*/  PRMT R25, R0, 0x7610, R25 ;  /* 0x0000761000197816 */ /* 0x000fe20000000019 */
[----:B------:R-:W-:Y:S06]  /*2650*/  BRA `(.L_x_1317) ;  /* 0x0000000000b47947 */ /* 0x000fec0003800000 */
.L_x_1329:
[----:B------:R-:W-:-:S13]  /*2660*/  ISETP.NE.AND P0, PT, R0, 0x1c, PT ;  /* 0x0000001c0000780c */ /* 0x000fda0003f05270 */
[----:B------:R-:W-:Y:S05]  /*2670*/  @!P0 BRA `(.L_x_1340) ;  /* 0x00000000009c8947 */ /* 0x000fea0003800000 */
[----:B------:R-:W-:-:S13]  /*2680*/  ISETP.NE.AND P0, PT, R0, 0x1d, PT ;  /* 0x0000001d0000780c */ /* 0x000fda0003f05270 */
[----:B------:R-:W-:Y:S05]  /*2690*/  @!P0 BRA `(.L_x_1341) ;  /* 0x0000000000808947 */ /* 0x000fea0003800000 */
[----:B------:R-:W-:-:S13]  /*26a0*/  ISETP.NE.AND P0, PT, R0, 0x2c, PT ;  /* 0x0000002c0000780c */ /* 0x000fda0003f05270 */
[----:B------:R-:W-:Y:S05]  /*26b0*/  @!P0 BRA `(.L_x_1342) ;  /* 0x0000000000488947 */ /* 0x000fea0003800000 */
.L_x_1316:
        /* <DEDUP_REMOVED lines=16> */
.L_x_1343:
[----:B------:R-:W-:Y:S01]  /*27c0*/  PRMT R25, RZ, 0x7610, R25 ;  /* 0x00007610ff197816 */ /* 0x000fe20000000019 */
[----:B------:R-:W-:Y:S06]  /*27d0*/  BRA `(.L_x_1317) ;  /* 0x0000000000547947 */ /* 0x000fec0003800000 */
.L_x_1342:
        /* <DEDUP_REMOVED lines=8> */
.L_x_1345:
[----:B------:R-:W-:Y:S05]  /*2860*/  BSYNC.RECONVERGENT B0 ;  /* 0x0000000000007941 */ /* 0x000fea0003800200 */
.L_x_1344:
[----:B------:R-:W-:-:S04]  /*2870*/  F2FP.F16.F32.PACK_AB R0, RZ, R0 ;  /* 0x00000000ff00723e */ /* 0x000fc800000000ff */
[----:B------:R-:W-:Y:S01]  /*2880*/  PRMT R25, R0, 0x7610, R25 ;  /* 0x0000761000197816 */ /* 0x000fe20000000019 */
[----:B------:R-:W-:Y:S06]  /*2890*/  BRA `(.L_x_1317) ;  /* 0x0000000000247947 */ /* 0x000fec0003800000 */
.L_x_1341:
[----:B------:R-:W2:Y:S02]  /*28a0*/  LDG.E.64 R4, desc[UR36][R4.64] ;  /* 0x0000002404047981 */ /* 0x000ea4000c1e1b00 */
[----:B--2---:R-:W0:Y:S02]  /*28b0*/  I2F.U64 R0, R4 ;  /* 0x0000000400007312 */ /* 0x004e240000301000 */
[----:B0-----:R-:W-:-:S04]  /*28c0*/  F2FP.F16.F32.PACK_AB R0, RZ, R0 ;  /* 0x00000000ff00723e */ /* 0x001fc800000000ff */
[----:B------:R-:W-:Y:S01]  /*28d0*/  PRMT R25, R0, 0x7610, R25 ;  /* 0x0000761000197816 */ /* 0x000fe20000000019 */
[----:B------:R-:W-:Y:S06]  /*28e0*/  BRA `(.L_x_1317) ;  /* 0x0000000000107947 */ /* 0x000fec0003800000 */
.L_x_1340:
[----:B------:R-:W2:Y:S02]  /*28f0*/  LDG.E R4, desc[UR36][R4.64] ;  /* 0x0000002404047981 */ /* 0x000ea4000c1e1900 */
[----:B--2---:R-:W-:-:S04]  /*2900*/  I2FP.F32.U32 R0, R4 ;  /* 0x0000000400007245 */ /* 0x004fc80000201000 */
[----:B------:R-:W-:-:S04]  /*2910*/  F2FP.F16.F32.PACK_AB R0, RZ, R0 ;  /* 0x00000000ff00723e */ /* 0x000fc800000000ff */
[----:B------:R-:W-:-:S07]  /*2920*/  PRMT R25, R0, 0x7610, R25 ;  /* 0x0000761000197816 */ /* 0x000fce0000000019 */
.L_x_1317:
[----:B------:R-:W0:Y:S01]  /*2930*/  LDCU.64 UR4, c[0x0][0x660] ;  /* 0x0000cc00ff0477ac */ /* 0x000e220008000a00 */
[----:B------:R-:W-:-:S04]  /*2940*/  PRMT R0, R2, 0x7773, RZ ;  /* 0x0000777302007816 */ /* 0x000fc800000000ff */
[----:B------:R-:W-:Y:S02]  /*2950*/  ISETP.GT.AND P0, PT, R0, 0x9, PT ;  /* 0x000000090000780c */ /* 0x000fe40003f04270 */
[----:B01----:R-:W-:-:S05]  /*2960*/  IADD3 R4, P1, PT, R24, UR4, RZ ;  /* 0x0000000418047c10 */ /* 0x003fca000ff3e0ff */
        /* <DEDUP_REMOVED lines=12> */
[----:B0-----:R-:W-:Y:S01]  /*2a30*/  F2FP.F16.F32.PACK_AB R0, RZ, R0 ;  /* 0x00000000ff00723e */ /* 0x001fe200000000ff */
[----:B------:R-:W-:Y:S06]  /*2a40*/  BRA `(.L_x_1351) ;  /* 0x0000000c00907947 */ /* 0x000fec0003800000 */
.L_x_1349:
[----:B------:R-:W2:Y:S02]  /*2a50*/  LDG.E.U8 R4, desc[UR36][R4.64] ;  /* 0x0000002404047981 */ /* 0x000ea4000c1e1100 */
[----:B--2---:R-:W-:-:S04]  /*2a60*/  I2FP.F32.U32 R0, R4 ;  /* 0x0000000400007245 */ /* 0x004fc80000201000 */
[----:B------:R-:W-:Y:S01]  /*2a70*/  F2FP.F16.F32.PACK_AB R0, RZ, R0 ;  /* 0x00000000ff00723e */ /* 0x000fe200000000ff */
[----:B------:R-:W-:Y:S06]  /*2a80*/  BRA `(.L_x_1351) ;  /* 0x0000000c00807947 */ /* 0x000fec0003800000 */
.L_x_1348:
        /* <DEDUP_REMOVED lines=8> */
[----:B0-----:R-:W-:Y:S01]  /*2b10*/  F2FP.F16.F32.PACK_AB R0, RZ, R0 ;  /* 0x00000000ff00723e */ /* 0x001fe200000000ff */
[----:B------:R-:W-:Y:S06]  /*2b20*/  BRA `(.L_x_1351) ;  /* 0x0000000c00587947 */ /* 0x000fec0003800000 */
.L_x_1353:
[----:B------:R-:W2:Y:S02]  /*2b30*/  LDG.E R4, desc[UR36][R4.64] ;  /* 0x0000002404047981 */ /* 0x000ea4000c1e1900 */
[----:B--2---:R-:W-:-:S04]  /*2b40*/  I2FP.F32.S32 R0, R4 ;  /* 0x0000000400007245 */ /* 0x004fc80000201400 */
[----:B------:R-:W-:Y:S01]  /*2b50*/  F2FP.F16.F32.PACK_AB R0, RZ, R0 ;  /* 0x00000000ff00723e */ /* 0x000fe200000000ff */
[----:B------:R-:W-:Y:S06]  /*2b60*/  BRA `(.L_x_1351) ;  /* 0x0000000c00487947 */ /* 0x000fec0003800000 */
.L_x_1352:
[----:B------:R-:W2:Y:S02]  /*2b70*/  LDG.E.U16 R4, desc[UR36][R4.64] ;  /* 0x0000002404047981 */ /* 0x000ea4000c1e1500 */
[----:B--2---:R-:W0:Y:S02]  /*2b80*/  I2F.S16 R0, R4 ;  /* 0x0000000400007306 */ /* 0x004e240000101400 */
[----:B0-----:R-:W-:Y:S01]  /*2b90*/  F2FP.F16.F32.PACK_AB R0, RZ, R0 ;  /* 0x00000000ff00723e */ /* 0x001fe200000000ff */
[----:B------:R-:W-:Y:S06]  /*2ba0*/  BRA `(.L_x_1351) ;  /* 0x0000000c00387947 */ /* 0x000fec0003800000 */
.L_x_1347:
        /* <DEDUP_REMOVED lines=9> */
.L_x_1355:
[----:B------:R0:W5:Y:S01]  /*2c40*/  LDG.E.U16 R0, desc[UR36][R4.64] ;  /* 0x0000002404007981 */ /* 0x000162000c1e1500 */
[----:B------:R-:W-:Y:S05]  /*2c50*/  BRA `(.L_x_1351) ;  /* 0x0000000c000c7947 */ /* 0x000fea0003800000 */
.L_x_1354:
        /* <DEDUP_REMOVED lines=9> */
.L_x_1357:
[----:B------:R1:W5:Y:S01]  /*2cf0*/  LDG.E.U16 R0, desc[UR36][R4.64] ;  /* 0x0000002404007981 */ /* 0x000362000c1e1500 */
[----:B------:R-:W-:Y:S05]  /*2d00*/  BRA `(.L_x_1351) ;  /* 0x0000000800e07947 */ /* 0x000fea0003800000 */
.L_x_1356:
        /* <DEDUP_REMOVED lines=8> */
.L_x_1346:
        /* <DEDUP_REMOVED lines=11> */
[----:B------:R-:W-:Y:S01]  /*2e40*/  F2FP.F16.F32.PACK_AB R0, RZ, R0 ;  /* 0x00000000ff00723e */ /* 0x000fe200000000ff */
[----:B------:R-:W-:Y:S06]  /*2e50*/  BRA `(.L_x_1351) ;  /* 0x00000008008c7947 */ /* 0x000fec0003800000 */
.L_x_1360:
        /* <DEDUP_REMOVED lines=8> */
.L_x_1359:
        /* <DEDUP_REMOVED lines=27> */
.L_x_1362:
        /* <DEDUP_REMOVED lines=12> */
[----:B------:R-:W-:Y:S01]  /*3150*/  F2FP.F16.F32.PACK_AB R0, RZ, R0 ;  /* 0x00000000ff00723e */ /* 0x000fe200000000ff */
[----:B------:R-:W-:Y:S06]  /*3160*/  BRA `(.L_x_1351) ;  /* 0x0000000400c87947 */ /* 0x000fec0003800000 */
.L_x_1361:
[----:B------:R-:W2:Y:S02]  /*3170*/  LDG.E.U16 R0, desc[UR36][R4.64] ;  /* 0x0000002404007981 */ /* 0x000ea4000c1e1500 */
[----:B--2---:R-:W-:-:S05]  /*3180*/  IMAD.U32 R0, R0, 0x10000, RZ ;  /* 0x0001000000007824 */ /* 0x004fca00078e00ff */
[----:B------:R-:W-:Y:S01]  /*3190*/  F2FP.F16.F32.PACK_AB R0, RZ, R0 ;  /* 0x00000000ff00723e */ /* 0x000fe200000000ff */
[----:B------:R-:W-:Y:S06]  /*31a0*/  BRA `(.L_x_1351) ;  /* 0x0000000400b87947 */ /* 0x000fec0003800000 */
.L_x_1358:
        /* <DEDUP_REMOVED lines=10> */
[----:B------:R-:W-:Y:S01]  /*3250*/  F2FP.F16.F32.PACK_AB R0, RZ, R0 ;  /* 0x00000000ff00723e */ /* 0x000fe200000000ff */
[----:B------:R-:W-:Y:S06]  /*3260*/  BRA `(.L_x_1351) ;  /* 0x0000000400887947 */ /* 0x000fec0003800000 */
.L_x_1365:
        /* <DEDUP_REMOVED lines=21> */
.L_x_1369:
[----:B------:R-:W-:Y:S05]  /*33c0*/  BSYNC.RECONVERGENT B1 ;  /* 0x0000000000017941 */ /* 0x000fea0003800200 */
.L_x_1368:
[----:B------:R-:W-:Y:S01]  /*33d0*/  IMAD.SHL.U32 R0, R0, 0x100000, RZ ;  /* 0x0010000000007824 */ /* 0x000fe200078e00ff */
[----:B------:R-:W-:-:S04]  /*33e0*/  LEA R3, R3, 0x3b800000, 0x17 ;  /* 0x3b80000003037811 */ /* 0x000fc800078eb8ff */
[----:B------:R-:W-:-:S07]  /*33f0*/  LOP3.LUT R0, R3, R0, R7, 0xfe, !PT ;  /* 0x0000000003007212 */ /* 0x000fce00078efe07 */
.L_x_1367:
[----:B------:R-:W-:Y:S05]  /*3400*/  BSYNC.RECONVERGENT B0 ;  /* 0x0000000000007941 */ /* 0x000fea0003800200 */
.L_x_1366:
[----:B------:R-:W-:Y:S01]  /*3410*/  F2FP.F16.F32.PACK_AB R0, RZ, R0 ;  /* 0x00000000ff00723e */ /* 0x000fe200000000ff */
[----:B------:R-:W-:Y:S06]  /*3420*/  BRA `(.L_x_1351) ;  /* 0x0000000400187947 */ /* 0x000fec0003800000 */
.L_x_1364:
        /* <DEDUP_REMOVED lines=21> */
.L_x_1373:
[----:B------:R-:W-:Y:S05]  /*3580*/  BSYNC.RECONVERGENT B1 ;  /* 0x0000000000017941 */ /* 0x000fea0003800200 */
.L_x_1372:
[----:B------:R-:W-:Y:S01]  /*3590*/  IMAD.SHL.U32 R0, R0, 0x200000, RZ ;  /* 0x0020000000007824 */ /* 0x000fe200078e00ff */
[----:B------:R-:W-:-:S04]  /*35a0*/  LEA R3, R3, 0x37800000, 0x17 ;  /* 0x3780000003037811 */ /* 0x000fc800078eb8ff */
[----:B------:R-:W-:-:S07]  /*35b0*/  LOP3.LUT R0, R3, R0, R7, 0xfe, !PT ;  /* 0x0000000003007212 */ /* 0x000fce00078efe07 */
.L_x_1371:
[----:B------:R-:W-:Y:S05]  /*35c0*/  BSYNC.RECONVERGENT B0 ;  /* 0x0000000000007941 */ /* 0x000fea0003800200 */
.L_x_1370:
[----:B------:R-:W-:Y:S01]  /*35d0*/  F2FP.F16.F32.PACK_AB R0, RZ, R0 ;  /* 0x00000000ff00723e */ /* 0x000fe200000000ff */
[----:B------:R-:W-:Y:S06]  /*35e0*/  BRA `(.L_x_1351) ;  /* 0x0000000000a87947 */ /* 0x000fec0003800000 */
.L_x_1363:
[----:B------:R-:W-:-:S13]  /*35f0*/  ISETP.NE.AND P0, PT, R0, 0x1c, PT ;  /* 0x0000001c0000780c */ /* 0x000fda0003f05270 */
[----:B------:R-:W-:Y:S05]  /*3600*/  @!P0 BRA `(.L_x_1374) ;  /* 0x0000000000948947 */ /* 0x000fea0003800000 */
[----:B------:R-:W-:-:S13]  /*3610*/  ISETP.NE.AND P0, PT, R0, 0x1d, PT ;  /* 0x0000001d0000780c */ /* 0x000fda0003f05270 */
[----:B------:R-:W-:Y:S05]  /*3620*/  @!P0 BRA `(.L_x_1375) ;  /* 0x00000000007c8947 */ /* 0x000fea0003800000 */
[----:B------:R-:W-:-:S13]  /*3630*/  ISETP.NE.AND P0, PT, R0, 0x2c, PT ;  /* 0x0000002c0000780c */ /* 0x000fda0003f05270 */
[----:B------:R-:W-:Y:S05]  /*3640*/  @!P0 BRA `(.L_x_1376) ;  /* 0x0000000000488947 */ /* 0x000fea0003800000 */
.L_x_1350:
        /* <DEDUP_REMOVED lines=16> */
.L_x_1377:
[----:B------:R-:W-:Y:S01]  /*3750*/  PRMT R0, RZ, 0x7610, R0 ;  /* 0x00007610ff007816 */ /* 0x000fe20000000000 */
[----:B------:R-:W-:Y:S06]  /*3760*/  BRA `(.L_x_1351) ;  /* 0x0000000000487947 */ /* 0x000fec0003800000 */
.L_x_1376:
        /* <DEDUP_REMOVED lines=8> */
.L_x_1379:
[----:B------:R-:W-:Y:S05]  /*37f0*/  BSYNC.RECONVERGENT B0 ;  /* 0x0000000000007941 */ /* 0x000fea0003800200 */
.L_x_1378:
[----:B------:R-:W-:Y:S01]  /*3800*/  F2FP.F16.F32.PACK_AB R0, RZ, R0 ;  /* 0x00000000ff00723e */ /* 0x000fe200000000ff */
[----:B------:R-:W-:Y:S06]  /*3810*/  BRA `(.L_x_1351) ;  /* 0x00000000001c7947 */ /* 0x000fec0003800000 */
.L_x_1375:
[----:B------:R-:W2:Y:S02]  /*3820*/  LDG.E.64 R4, desc[UR36][R4.64] ;  /* 0x0000002404047981 */ /* 0x000ea4000c1e1b00 */
[----:B--2---:R-:W0:Y:S02]  /*3830*/  I2F.U64 R0, R4 ;  /* 0x0000000400007312 */ /* 0x004e240000301000 */
[----:B0-----:R-:W-:Y:S01]  /*3840*/  F2FP.F16.F32.PACK_AB R0, RZ, R0 ;  /* 0x00000000ff00723e */ /* 0x001fe200000000ff */
[----:B------:R-:W-:Y:S06]  /*3850*/  BRA `(.L_x_1351) ;  /* 0x00000000000c7947 */ /* 0x000fec0003800000 */
.L_x_1374:
[----:B------:R-:W2:Y:S02]  /*3860*/  LDG.E R4, desc[UR36][R4.64] ;  /* 0x0000002404047981 */ /* 0x000ea4000c1e1900 */
[----:B--2---:R-:W-:-:S04]  /*3870*/  I2FP.F32.U32 R0, R4 ;  /* 0x0000000400007245 */ /* 0x004fc80000201000 */
[----:B------:R-:W-:-:S07]  /*3880*/  F2FP.F16.F32.PACK_AB R0, RZ, R0 ;  /* 0x00000000ff00723e */ /* 0x000fce00000000ff */
.L_x_1351:
[----:B------:R-:W2:Y:S01]  /*3890*/  LDC.U16 R3, c[0x0][0x668] ;  /* 0x00019a00ff037b82 */ /* 0x000ea20000000400 */
[----:B------:R-:W3:Y:S01]  /*38a0*/  LDCU.64 UR4, c[0x0][0x648] ;  /* 0x0000c900ff0477ac */ /* 0x000ee20008000a00 */
[----:B01---5:R-:W-:Y:S02]  /*38b0*/  HADD2.F32 R4, -RZ, R25.H0_H0 ;  /* 0x20000019ff047230 */ /* 0x023fe40000004100 */
[----:B------:R-:W-:Y:S01]  /*38c0*/  HADD2.F32 R0, -RZ, R0.H0_H0 ;  /* 0x20000000ff007230 */ /* 0x000fe20000004100 */
[----:B---3--:R-:W-:Y:S01]  /*38d0*/  IADD3 R8, P1, PT, R23, UR4, RZ ;  /* 0x0000000417087c10 */ /* 0x008fe2000ff3e0ff */
[----:B--2---:R-:W-:-:S04]  /*38e0*/  HADD2.F32 R3, -RZ, R3.H0_H0 ;  /* 0x20000003ff037230 */ /* 0x004fc80000004100 */
[----:B------:R-:W-:Y:S02]  /*38f0*/  IMAD.X R9, RZ, RZ, UR5, P1 ;  /* 0x00000005ff097e24 */ /* 0x000fe400088e06ff */
[----:B------:R-:W-:Y:S01]  /*3900*/  FMUL.FTZ R3, R3, R4 ;  /* 0x0000000403037220 */ /* 0x000fe20000410000 */
[----:B------:R-:W-:-:S04]  /*3910*/  LOP3.LUT R4, R2, 0xff, RZ, 0xc0, !PT ;  /* 0x000000ff02047812 */ /* 0x000fc800078ec0ff */
[----:B------:R-:W-:Y:S02]  /*3920*/  F2FP.F16.F32.PACK_AB R3, RZ, R3 ;  /* 0x00000003ff03723e */ /* 0x000fe400000000ff */
[----:B------:R-:W-:-:S03]  /*3930*/  ISETP.GT.AND P0, PT, R4, 0x9, PT ;  /* 0x000000090400780c */ /* 0x000fc60003f04270 */
[----:B------:R-:W-:-:S05]  /*3940*/  HADD2.F32 R3, -RZ, R3.H0_H0 ;  /* 0x20000003ff037230 */ /* 0x000fca0000004100 */
[----:B------:R-:W-:-:S05]  /*3950*/  FMUL.FTZ R0, R3, R0 ;  /* 0x0000000003007220 */ /* 0x000fca0000410000 */
[----:B------:R-:W-:Y:S01]  /*3960*/  F2FP.F16.F32.PACK_AB R0, RZ, R0 ;  /* 0x00000000ff00723e */ /* 0x000fe200000000ff */
[----:B------:R-:W-:Y:S06]  /*3970*/  @P0 BRA `(.L_x_1380) ;  /* 0x0000000400040947 */ /* 0x000fec0003800000 */
        /* <DEDUP_REMOVED lines=12> */
.L_x_1383:
[----:B------:R-:W-:-:S06]  /*3a40*/  HADD2.F32 R5, -RZ, R0.H0_H0 ;  /* 0x20000000ff057230 */ /* 0x000fcc0000004100 */
[----:B------:R-:W0:Y:S02]  /*3a50*/  F2I.S64.TRUNC R4, R5 ;  /* 0x0000000500047311 */ /* 0x000e24000020d900 */
[----:B0-----:R0:W-:Y:S01]  /*3a60*/  STG.E.U8 desc[UR36][R8.64], R4 ;  /* 0x0000000408007986 */ /* 0x0011e2000c101124 */
[----:B------:R-:W-:Y:S05]  /*3a70*/  BRA `(.L_x_1385) ;  /* 0x0000000c00707947 */ /* 0x000fea0003800000 */
.L_x_1382:
        /* <DEDUP_REMOVED lines=10> */
.L_x_1387:
[----:B------:R-:W-:-:S04]  /*3b20*/  HADD2.F32 R0, -RZ, R0.H0_H0 ;  /* 0x20000000ff007230 */ /* 0x000fc80000004100 */
[----:B------:R-:W0:Y:S02]  /*3b30*/  F2I.FTZ.TRUNC.NTZ R3, R0 ;  /* 0x0000000000037305 */ /* 0x000e24000021f100 */
[----:B0-----:R0:W-:Y:S01]  /*3b40*/  STG.E desc[UR36][R8.64], R3 ;  /* 0x0000000308007986 */ /* 0x0011e2000c101924 */
[----:B------:R-:W-:Y:S05]  /*3b50*/  BRA `(.L_x_1385) ;  /* 0x0000000c00387947 */ /* 0x000fea0003800000 */
.L_x_1386:
[----:B------:R-:W-:-:S04]  /*3b60*/  HADD2.F32 R0, -RZ, R0.H0_H0 ;  /* 0x20000000ff007230 */ /* 0x000fc80000004100 */
[----:B------:R-:W0:Y:S02]  /*3b70*/  F2I.FTZ.TRUNC.NTZ R3, R0 ;  /* 0x0000000000037305 */ /* 0x000e24000021f100 */
[----:B0-----:R0:W-:Y:S01]  /*3b80*/  STG.E.U16 desc[UR36][R8.64], R3 ;  /* 0x0000000308007986 */ /* 0x0011e2000c101524 */
[----:B------:R-:W-:Y:S05]  /*3b90*/  BRA `(.L_x_1385) ;  /* 0x0000000c00287947 */ /* 0x000fea0003800000 */
.L_x_1381:
        /* <DEDUP_REMOVED lines=9> */
.L_x_1389:
[----:B------:R0:W-:Y:S01]  /*3c30*/  STG.E.U16 desc[UR36][R8.64], R0 ;  /* 0x0000000008007986 */ /* 0x0001e2000c101524 */
[----:B------:R-:W-:Y:S05]  /*3c40*/  BRA `(.L_x_1385) ;  /* 0x0000000800fc7947 */ /* 0x000fea0003800000 */
.L_x_1388:
        /* <DEDUP_REMOVED lines=10> */
.L_x_1391:
[----:B------:R-:W-:-:S05]  /*3cf0*/  HADD2.F32 R0, -RZ, R0.H0_H0 ;  /* 0x20000000ff007230 */ /* 0x000fca0000004100 */
[----:B------:R-:W-:-:S04]  /*3d00*/  F2FP.F16.F32.PACK_AB R0, RZ, R0 ;  /* 0x00000000ff00723e */ /* 0x000fc800000000ff */
[----:B------:R-:W-:-:S05]  /*3d10*/  PRMT R0, R0, 0x5410, RZ ;  /* 0x0000541000007816 */ /* 0x000fca00000000ff */
[----:B------:R0:W-:Y:S01]  /*3d20*/  STG.E desc[UR36][R8.64], R0 ;  /* 0x0000000008007986 */ /* 0x0001e2000c101924 */
[----:B------:R-:W-:Y:S05]  /*3d30*/  BRA `(.L_x_1385) ;  /* 0x0000000800c07947 */ /* 0x000fea0003800000 */
.L_x_1390:
[----:B------:R-:W-:-:S05]  /*3d40*/  HADD2.F32 R4, -RZ, R0.H0_H0 ;  /* 0x20000000ff047230 */ /* 0x000fca0000004100 */
[----:B------:R-:W-:-:S06]  /*3d50*/  FMUL.FTZ R4, R4, 1 ;  /* 0x3f80000004047820 */ /* 0x000fcc0000410000 */
[----:B------:R-:W0:Y:S02]  /*3d60*/  F2F.F64.F32 R4, R4 ;  /* 0x0000000400047310 */ /* 0x000e240000201800 */
[----:B0-----:R0:W-:Y:S01]  /*3d70*/  STG.E.64 desc[UR36][R8.64], R4 ;  /* 0x0000000408007986 */ /* 0x0011e2000c101b24 */
[----:B------:R-:W-:Y:S05]  /*3d80*/  BRA `(.L_x_1385) ;  /* 0x0000000800ac7947 */ /* 0x000fea0003800000 */
.L_x_1380:
        /* <DEDUP_REMOVED lines=13> */
.L_x_1394:
[----:B------:R-:W-:Y:S01]  /*3e60*/  HADD2.F32 R0, -RZ, R0.H0_H0 ;  /* 0x20000000ff007230 */ /* 0x000fe20000004100 */
[----:B------:R-:W-:-:S04]  /*3e70*/  CS2R R6, SRZ ;  /* 0x0000000000067805 */ /* 0x000fc8000001ff00 */
[----:B------:R-:W-:-:S04]  /*3e80*/  FMUL.FTZ R0, R0, 1 ;  /* 0x3f80000000007820 */ /* 0x000fc80000410000 */
[----:B------:R-:W0:Y:S02]  /*3e90*/  F2F.F64.F32 R4, R0 ;  /* 0x0000000000047310 */ /* 0x000e240000201800 */
[----:B0-----:R3:W-:Y:S01]  /*3ea0*/  STG.E.128 desc[UR36][R8.64], R4 ;  /* 0x0000000408007986 */ /* 0x0017e2000c101d24 */
[----:B------:R-:W-:Y:S05]  /*3eb0*/  BRA `(.L_x_1385) ;  /* 0x0000000800607947 */ /* 0x000fea0003800000 */
.L_x_1393:
        /* <DEDUP_REMOVED lines=19> */
.L_x_1398:
[----:B------:R-:W-:Y:S05]  /*3ff0*/  BSYNC.RECONVERGENT B0 ;  /* 0x0000000000007941 */ /* 0x000fea0003800200 */
.L_x_1397:
[----:B------:R-:W-:-:S05]  /*4000*/  LOP3.LUT R5, R0, 0x80, R5, 0xf8, !PT ;  /* 0x0000008000057812 */ /* 0x000fca00078ef805 */
[----:B------:R0:W-:Y:S01]  /*4010*/  STG.E.U8 desc[UR36][R8.64], R5 ;  /* 0x0000000508007986 */ /* 0x0001e2000c101124 */
[----:B------:R-:W-:Y:S05]  /*4020*/  BRA `(.L_x_1385) ;  /* 0x0000000800047947 */ /* 0x000fea0003800000 */
.L_x_1396:
        /* <DEDUP_REMOVED lines=15> */
.L_x_1400:
[----:B------:R-:W-:Y:S05]  /*4120*/  BSYNC.RECONVERGENT B0 ;  /* 0x0000000000007941 */ /* 0x000fea0003800200 */
.L_x_1399:
[----:B------:R-:W-:-:S05]  /*4130*/  LOP3.LUT R5, R0, 0x80, R5, 0xf8, !PT ;  /* 0x0000008000057812 */ /* 0x000fca00078ef805 */
[----:B------:R1:W-:Y:S01]  /*4140*/  STG.E.U8 desc[UR36][R8.64], R5 ;  /* 0x0000000508007986 */ /* 0x0003e2000c101124 */
[----:B------:R-:W-:Y:S05]  /*4150*/  BRA `(.L_x_1385) ;  /* 0x0000000400b87947 */ /* 0x000fea0003800000 */
.L_x_1395:
[----:B------:R-:W-:-:S05]  /*4160*/  HADD2.F32 R0, -RZ, R0.H0_H0 ;  /* 0x20000000ff007230 */ /* 0x000fca0000004100 */
[----:B------:R-:W-:-:S05]  /*4170*/  F2FP.BF16.F32.PACK_AB R0, RZ, R0 ;  /* 0x00000000ff00723e */ /* 0x000fca00000010ff */
[----:B------:R2:W-:Y:S01]  /*4180*/  STG.E.U16 desc[UR36][R8.64], R0 ;  /* 0x0000000008007986 */ /* 0x0005e2000c101524 */
[----:B------:R-:W-:Y:S05]  /*4190*/  BRA `(.L_x_1385) ;  /* 0x0000000400a87947 */ /* 0x000fea0003800000 */
.L_x_1392:
        /* <DEDUP_REMOVED lines=12> */
.L_x_1403:
        /* <DEDUP_REMOVED lines=13> */
.L_x_1406:
[----:B------:R-:W-:-:S04]  /*4330*/  SHF.R.U32.HI R0, RZ, 0x14, R3 ;  /* 0x00000014ff007819 */ /* 0x000fc80000011603 */
[----:B------:R-:W-:-:S04]  /*4340*/  LOP3.LUT R0, R0, 0x1, RZ, 0xc0, !PT ;  /* 0x0000000100007812 */ /* 0x000fc800078ec0ff */
[----:B------:R-:W-:-:S04]  /*4350*/  IADD3 R0, PT, PT, R3, 0x487ffff, R0 ;  /* 0x0487ffff03007810 */ /* 0x000fc80007ffe000 */
[----:B------:R-:W-:-:S04]  /*4360*/  SHF.R.U32.HI R0, RZ, 0x14, R0 ;  /* 0x00000014ff007819 */ /* 0x000fc80000011600 */
[----:B------:R-:W-:-:S07]  /*4370*/  LOP3.LUT R0, R0, 0xff, RZ, 0xc0, !PT ;  /* 0x000000ff00007812 */ /* 0x000fce00078ec0ff */
.L_x_1407:
[----:B------:R-:W-:-:S04]  /*4380*/  SHF.R.U32.HI R3, RZ, 0x18, R3 ;  /* 0x00000018ff037819 */ /* 0x000fc80000011603 */
[----:B------:R-:W-:-:S04]  /*4390*/  LOP3.LUT R0, R0, 0x80, R3, 0xf8, !PT ;  /* 0x0000008000007812 */ /* 0x000fc800078ef803 */
[----:B------:R-:W-:-:S07]  /*43a0*/  PRMT R4, R0, 0x7610, R4 ;  /* 0x0000761000047816 */ /* 0x000fce0000000004 */
.L_x_1405:
[----:B------:R-:W-:Y:S05]  /*43b0*/  BSYNC.RECONVERGENT B0 ;  /* 0x0000000000007941 */ /* 0x000fea0003800200 */
.L_x_1404:
[----:B------:R0:W-:Y:S01]  /*43c0*/  STG.E.U8 desc[UR36][R8.64], R4 ;  /* 0x0000000408007986 */ /* 0x0001e2000c101124 */
[----:B------:R-:W-:Y:S05]  /*43d0*/  BRA `(.L_x_1385) ;  /* 0x0000000400187947 */ /* 0x000fea0003800000 */
.L_x_1402:
        /* <DEDUP_REMOVED lines=13> */
.L_x_1410:
[----:B------:R-:W-:-:S04]  /*44b0*/  SHF.R.U32.HI R0, RZ, 0x15, R3 ;  /* 0x00000015ff007819 */ /* 0x000fc80000011603 */
[----:B------:R-:W-:-:S04]  /*44c0*/  LOP3.LUT R0, R0, 0x1, RZ, 0xc0, !PT ;  /* 0x0000000100007812 */ /* 0x000fc800078ec0ff */
[----:B------:R-:W-:-:S04]  /*44d0*/  IADD3 R0, PT, PT, R3, 0x88fffff, R0 ;  /* 0x088fffff03007810 */ /* 0x000fc80007ffe000 */
[----:B------:R-:W-:-:S04]  /*44e0*/  SHF.R.U32.HI R0, RZ, 0x15, R0 ;  /* 0x00000015ff007819 */ /* 0x000fc80000011600 */
[----:B------:R-:W-:-:S07]  /*44f0*/  LOP3.LUT R0, R0, 0xff, RZ, 0xc0, !PT ;  /* 0x000000ff00007812 */ /* 0x000fce00078ec0ff */
.L_x_1411:
[----:B------:R-:W-:-:S04]  /*4500*/  SHF.R.U32.HI R3, RZ, 0x18, R3 ;  /* 0x00000018ff037819 */ /* 0x000fc80000011603 */
[----:B------:R-:W-:-:S04]  /*4510*/  LOP3.LUT R0, R0, 0x80, R3, 0xf8, !PT ;  /* 0x0000008000007812 */ /* 0x000fc800078ef803 */
[----:B------:R-:W-:-:S07]  /*4520*/  PRMT R4, R0, 0x7610, R4 ;  /* 0x0000761000047816 */ /* 0x000fce0000000004 */
.L_x_1409:
[----:B------:R-:W-:Y:S05]  /*4530*/  BSYNC.RECONVERGENT B0 ;  /* 0x0000000000007941 */ /* 0x000fea0003800200 */
.L_x_1408:
[----:B------:R0:W-:Y:S01]  /*4540*/  STG.E.U8 desc[UR36][R8.64], R4 ;  /* 0x0000000408007986 */ /* 0x0001e2000c101124 */
[----:B------:R-:W-:Y:S05]  /*4550*/  BRA `(.L_x_1385) ;  /* 0x0000000000b87947 */ /* 0x000fea0003800000 */
.L_x_1401:
[----:B------:R-:W-:-:S13]  /*4560*/  ISETP.NE.AND P0, PT, R4, 0x1c, PT ;  /* 0x0000001c0400780c */ /* 0x000fda0003f05270 */
[----:B------:R-:W-:Y:S05]  /*4570*/  @!P0 BRA `(.L_x_1412) ;  /* 0x0000000000a48947 */ /* 0x000fea0003800000 */
[----:B------:R-:W-:-:S13]  /*4580*/  ISETP.NE.AND P0, PT, R4, 0x1d, PT ;  /* 0x0000001d0400780c */ /* 0x000fda0003f05270 */
[----:B------:R-:W-:Y:S05]  /*4590*/  @!P0 BRA `(.L_x_1413) ;  /* 0x00000000008c8947 */ /* 0x000fea0003800000 */
[----:B------:R-:W-:-:S13]  /*45a0*/  ISETP.NE.AND P0, PT, R4, 0x2c, PT ;  /* 0x0000002c0400780c */ /* 0x000fda0003f05270 */
[----:B------:R-:W-:Y:S05]  /*45b0*/  @!P0 BRA `(.L_x_1414) ;  /* 0x0000000000448947 */ /* 0x000fea0003800000 */
.L_x_1384:
        /* <DEDUP_REMOVED lines=16> */
.L_x_1415:
[----:B------:R-:W-:Y:S05]  /*46c0*/  BRA `(.L_x_1385) ;  /* 0x00000000005c7947 */ /* 0x000fea0003800000 */
.L_x_1414:
        /* <DEDUP_REMOVED lines=16> */
.L_x_1413:
[----:B------:R-:W-:-:S06]  /*47d0*/  HADD2.F32 R4, -RZ, R0.H0_H0 ;  /* 0x20000000ff047230 */ /* 0x000fcc0000004100 */
[----:B------:R-:W0:Y:S02]  /*47e0*/  F2I.U64.TRUNC R4, R4 ;  /* 0x0000000400047311 */ /* 0x000e24000020d800 */
[----:B0-----:R0:W-:Y:S01]  /*47f0*/  STG.E.64 desc[UR36][R8.64], R4 ;  /* 0x0000000408007986 */ /* 0x0011e2000c101b24 */
[----:B------:R-:W-:Y:S05]  /*4800*/  BRA `(.L_x_1385) ;  /* 0x00000000000c7947 */ /* 0x000fea0003800000 */
.L_x_1412:
[----:B------:R-:W-:-:S04]  /*4810*/  HADD2.F32 R0, -RZ, R0.H0_H0 ;  /* 0x20000000ff007230 */ /* 0x000fc80000004100 */
[----:B------:R-:W0:Y:S02]  /*4820*/  F2I.FTZ.U32.TRUNC.NTZ R3, R0 ;  /* 0x0000000000037305 */ /* 0x000e24000021f000 */
[----:B0-----:R0:W-:Y:S02]  /*4830*/  STG.E desc[UR36][R8.64], R3 ;  /* 0x0000000308007986 */ /* 0x0011e4000c101924 */
.L_x_1385:
[----:B------:R-:W-:-:S07]  /*4840*/  VIADD R17, R17, 0x80 ;  /* 0x0000008011117836 */ /* 0x000fce0000000000 */
.L_x_1309:
[----:B------:R-:W-:Y:S05]  /*4850*/  BSYNC.RECONVERGENT B6 ;  /* 0x0000000000067941 */ /* 0x000fea0003800200 */
.L_x_1308:
[----:B------:R-:W5:Y:S01]  /*4860*/  LDCU UR4, c[0x0][0x380] ;  /* 0x00007000ff0477ac */ /* 0x000f620008000800 */
[----:B------:R-:W-:Y:S01]  /*4870*/  BSSY.RECONVERGENT B6, `(.L_x_1416) ;  /* 0x0000474000067945 */ /* 0x000fe20003800200 */
[----:B-----5:R-:W-:-:S13]  /*4880*/  ISETP.GE.AND P0, PT, R17, UR4, PT ;  /* 0x0000000411007c0c */ /* 0x020fda000bf06270 */
[----:B------:R-:W-:Y:S05]  /*4890*/  @P0 BRA `(.L_x_1417) ;  /* 0x0000004400c40947 */ /* 0x000fea0003800000 */
[----:B------:R-:W5:Y:S01]  /*48a0*/  LDCU UR4, c[0x0][0x388] ;  /* 0x00007100ff0477ac */ /* 0x000f620008000800 */
[----:B------:R-:W-:Y:S01]  /*48b0*/  CS2R R24, SRZ ;  /* 0x0000000000187805 */ /* 0x000fe2000001ff00 */
[----:B------:R-:W-:Y:S01]  /*48c0*/  IMAD.MOV.U32 R23, RZ, RZ, RZ ;  /* 0x000000ffff177224 */ /* 0x000fe200078e00ff */
[----:B-----5:R-:W-:-:S09]  /*48d0*/  UISETP.NE.AND UP0, UPT, UR4, URZ, UPT ;  /* 0x000000ff0400728c */ /* 0x020fd2000bf05270 */
[----:B------:R-:W-:Y:S05]  /*48e0*/  BRA.U !UP0, `(.L_x_1418) ;  /* 0x0000001508747547 */ /* 0x000fea000b800000 */
[----:B------:R-:W5:Y:S01]  /*48f0*/  LDCU.64 UR4, c[0x0][0x390] ;  /* 0x00007200ff0477ac */ /* 0x000f620008000a00 */
[----:B0--3--:R-:W-:Y:S02]  /*4900*/  IMAD.MOV.U32 R4, RZ, RZ, RZ ;  /* 0x000000ffff047224 */ /* 0x009fe400078e00ff */
[----:B-1----:R-:W-:Y:S01]  /*4910*/  IMAD.MOV.U32 R5, RZ, RZ, R17 ;  /* 0x000000ffff057224 */ /* 0x002fe200078e0011 */
[----:B------:R-:W0:Y:S01]  /*4920*/  LDCU UR6, c[0x0][0x38c] ;  /* 0x00007180ff0677ac */ /* 0x000e220008000800 */
[----:B------:R-:W1:Y:S01]  /*4930*/  LDCU.64 UR8, c[0x0][0x4c0] ;  /* 0x00009800ff0877ac */ /* 0x000e620008000a00 */
[----:B------:R-:W-:Y:S01]  /*4940*/  UISETP.NE.AND UP0, UPT, UR40, URZ, UPT ;  /* 0x000000ff2800728c */ /* 0x000fe2000bf05270 */
[----:B-----5:R-:W-:Y:S01]  /*4950*/  IMAD.HI.U32 R6, R17, UR4, R4 ;  /* 0x0000000411067c27 */ /* 0x020fe2000f8e0004 */
[----:B------:R-:W3:Y:S04]  /*4960*/  LDCU UR4, c[0x0][0x4b8] ;  /* 0x00009700ff0477ac */ /* 0x000ee80008000800 */
[----:B------:R-:W-:-:S05]  /*4970*/  SHF.R.U32.HI R7, RZ, UR5, R6 ;  /* 0x00000005ff077c19 */ /* 0x000fca0008011606 */
[----:B--2---:R-:W-:-:S04]  /*4980*/  IMAD.MOV R0, RZ, RZ, -R7 ;  /* 0x000000ffff007224 */ /* 0x004fc800078e0a07 */
[----:B0-----:R-:W-:-:S04]  /*4990*/  IMAD R23, R0, UR6, R17 ;  /* 0x0000000600177c24 */ /* 0x001fc8000f8e0211 */
[C---:B-1----:R-:W-:Y:S02]  /*49a0*/  IMAD R25, R23.reuse, UR8, RZ ;  /* 0x0000000817197c24 */ /* 0x042fe4000f8e02ff */
[C---:B------:R-:W-:Y:S02]  /*49b0*/  IMAD R24, R23.reuse, UR9, RZ ;  /* 0x0000000917187c24 */ /* 0x040fe4000f8e02ff */
[----:B---3--:R-:W-:Y:S01]  /*49c0*/  IMAD R23, R23, UR4, RZ ;  /* 0x0000000417177c24 */ /* 0x008fe2000f8e02ff */
        /* <DEDUP_REMOVED lines=335> */
.L_x_1418:
[----:B0---4-:R-:W-:Y:S01]  /*5ec0*/  IMAD.MOV.U32 R3, RZ, RZ, 0x1 ;  /* 0x00000001ff037424 */ /* 0x011fe200078e00ff */
[C---:B--2---:R-:W-:Y:S02]  /*5ed0*/  LOP3.LUT R0, R16.reuse, 0xff, RZ, 0xc0, !PT ;  /* 0x000000ff10007812 */ /* 0x044fe400078ec0ff */
[----:B------:R-:W-:Y:S02]  /*5ee0*/  ISETP.LE.U32.AND P1, PT, R16, 0x2c, PT ;  /* 0x0000002c1000780c */ /* 0x000fe40003f23070 */
[CC--:B---3--:R-:W-:Y:S02]  /*5ef0*/  SHF.L.U32 R4, R3.reuse, R0.reuse, RZ ;  /* 0x0000000003047219 */ /* 0x0c8fe400000006ff */
[----:B------:R-:W-:Y:S02]  /*5f00*/  SHF.L.U64.HI R0, R3, R0, RZ ;  /* 0x0000000003007219 */ /* 0x000fe400000102ff */
[----:B------:R-:W-:-:S04]  /*5f10*/  LOP3.LUT P0, RZ, R4, 0x3f808fff, RZ, 0xc0, !PT ;  /* 0x3f808fff04ff7812 */ /* 0x000fc8000780c0ff */
[----:B------:R-:W-:-:S13]  /*5f20*/  LOP3.LUT P0, RZ, R0, 0x1000, RZ, 0xc0, P0 ;  /* 0x0000100000ff7812 */ /* 0x000fda000000c0ff */
[----:B------:R-:W-:Y:S05]  /*5f30*/  @P0 BRA P1, `(.L_x_1419) ;  /* 0x0000000000400947 */ /* 0x000fea0000800000 */
[----:B------:R-:W-:Y:S01]  /*5f40*/  MOV R14, 0x228 ;  /* 0x00000228000e7802 */ /* 0x000fe20000000f00 */
[----:B------:R-:W0:Y:S01]  /*5f50*/  LDCU.64 UR4, c[0x4][0x218] ;  /* 0x01004300ff0477ac */ /* 0x000e220008000a00 */
[----:B-1----:R-:W-:Y:S02]  /*5f60*/  IMAD.MOV.U32 R8, RZ, RZ, 0x4e ;  /* 0x0000004eff087424 */ /* 0x002fe400078e00ff */
        /* <DEDUP_REMOVED lines=13> */
.L_x_1419:
[----:B------:R-:W0:Y:S01]  /*6040*/  LDCU.64 UR4, c[0x0][0x658] ;  /* 0x0000cb00ff0477ac */ /* 0x000e220008000a00 */
[----:B------:R-:W-:-:S04]  /*6050*/  PRMT R0, R2, 0x7772, RZ ;  /* 0x0000777202007816 */ /* 0x000fc800000000ff */
[----:B------:R-:W-:Y:S02]  /*6060*/  ISETP.GT.AND P1, PT, R0, 0x9, PT ;  /* 0x000000090000780c */ /* 0x000fe40003f24270 */
[----:B0-----:R-:W-:-:S05]  /*6070*/  IADD3 R4, P0, PT, R25, UR4, RZ ;  /* 0x0000000419047c10 */ /* 0x001fca000ff1e0ff */
[----:B-1----:R-:W-:-:S06]  /*6080*/  IMAD.X R5, RZ, RZ, UR5, P0 ;  /* 0x00000005ff057e24 */ /* 0x002fcc00080e06ff */
        /* <DEDUP_REMOVED lines=14> */
.L_x_1423:
[----:B------:R-:W2:Y:S02]  /*6170*/  LDG.E.U8 R4, desc[UR36][R4.64] ;  /* 0x0000002404047981 */ /* 0x000ea4000c1e1100 */
[----:B--2---:R-:W-:-:S04]  /*6180*/  I2FP.F32.U32 R0, R4 ;  /* 0x0000000400007245 */ /* 0x004fc80000201000 */
[----:B------:R-:W-:-:S04]  /*6190*/  F2FP.F16.F32.PACK_AB R0, RZ, R0 ;  /* 0x00000000ff00723e */ /* 0x000fc800000000ff */
[----:B------:R-:W-:Y:S01]  /*61a0*/  PRMT R25, R0, 0x7610, R25 ;  /* 0x0000761000197816 */ /* 0x000fe20000000019 */
[----:B------:R-:W-:Y:S06]  /*61b0*/  BRA `(.L_x_1425) ;  /* 0x0000000c00b87947 */ /* 0x000fec0003800000 */
.L_x_1422:
        /* <DEDUP_REMOVED lines=11> */
.L_x_1427:
[----:B------:R-:W2:Y:S02]  /*6270*/  LDG.E R4, desc[UR36][R4.64] ;  /* 0x0000002404047981 */ /* 0x000ea4000c1e1900 */
[----:B--2---:R-:W-:-:S04]  /*6280*/  I2FP.F32.S32 R0, R4 ;  /* 0x0000000400007245 */ /* 0x004fc80000201400 */
[----:B------:R-:W-:-:S04]  /*6290*/  F2FP.F16.F32.PACK_AB R0, RZ, R0 ;  /* 0x00000000ff00723e */ /* 0x000fc800000000ff */
[----:B------:R-:W-:Y:S01]  /*62a0*/  PRMT R25, R0, 0x7610, R25 ;  /* 0x0000761000197816 */ /* 0x000fe20000000019 */
[----:B------:R-:W-:Y:S06]  /*62b0*/  BRA `(.L_x_1425) ;  /* 0x0000000c00787947 */ /* 0x000fec0003800000 */
.L_x_1426:
[----:B------:R-:W2:Y:S02]  /*62c0*/  LDG.E.U16 R4, desc[UR36][R4.64] ;  /* 0x0000002404047981 */ /* 0x000ea4000c1e1500 */
[----:B--2---:R-:W0:Y:S02]  /*62d0*/  I2F.S16 R0, R4 ;  /* 0x0000000400007306 */ /* 0x004e240000101400 */
[----:B0-----:R-:W-:-:S04]  /*62e0*/  F2FP.F16.F32.PACK_AB R0, RZ, R0 ;  /* 0x00000000ff00723e */ /* 0x001fc800000000ff */
[----:B------:R-:W-:Y:S01]  /*62f0*/  PRMT R25, R0, 0x7610, R25 ;  /* 0x0000761000197816 */ /* 0x000fe20000000019 */
[----:B------:R-:W-:Y:S06]  /*6300*/  BRA `(.L_x_1425) ;  /* 0x0000000c00647947 */ /* 0x000fec0003800000 */
.L_x_1421:
        /* <DEDUP_REMOVED lines=9> */
.L_x_1429:
[----:B------:R1:W5:Y:S01]  /*63a0*/  LDG.E.U16 R25, desc[UR36][R4.64] ;  /* 0x0000002404197981 */ /* 0x000362000c1e1500 */
[----:B------:R-:W-:Y:S05]  /*63b0*/  BRA `(.L_x_1425) ;  /* 0x0000000c00387947 */ /* 0x000fea0003800000 */
.L_x_1428:
        /* <DEDUP_REMOVED lines=9> */
.L_x_1431:
[----:B------:R0:W5:Y:S01]  /*6450*/  LDG.E.U16 R25, desc[UR36][R4.64] ;  /* 0x0000002404197981 */ /* 0x000162000c1e1500 */
[----:B------:R-:W-:Y:S05]  /*6460*/  BRA `(.L_x_1425) ;  /* 0x0000000c000c7947 */ /* 0x000fea0003800000 */
.L_x_1430:
        /* <DEDUP_REMOVED lines=9> */
.L_x_1420:
        /* <DEDUP_REMOVED lines=14> */
.L_x_1434:
        /* <DEDUP_REMOVED lines=9> */
.L_x_1433:
        /* <DEDUP_REMOVED lines=27> */
.L_x_1436:
        /* <DEDUP_REMOVED lines=15> */
.L_x_1435:
[----:B------:R-:W2:Y:S02]  /*6910*/  LDG.E.U16 R0, desc[UR36][R4.64] ;  /* 0x0000002404007981 */ /* 0x000ea4000c1e1500 */
[----:B--2---:R-:W-:-:S05]  /*6920*/  IMAD.U32 R0, R0, 0x10000, RZ ;  /* 0x0001000000007824 */ /* 0x004fca00078e00ff */
[----:B------:R-:W-:-:S04]  /*6930*/  F2FP.F16.F32.PACK_AB R0, RZ, R0 ;  /* 0x00000000ff00723e */ /* 0x000fc800000000ff */
[----:B------:R-:W-:Y:S01]  /*6940*/  PRMT R25, R0, 0x7610, R25 ;  /* 0x0000761000197816 */ /* 0x000fe20000000019 */
[----:B------:R-:W-:Y:S06]  /*6950*/  BRA `(.L_x_1425) ;  /* 0x0000000400d07947 */ /* 0x000fec0003800000 */
.L_x_1432:
        /* <DEDUP_REMOVED lines=13> */
.L_x_1439:
        /* <DEDUP_REMOVED lines=21> */
.L_x_1443:
[----:B------:R-:W-:Y:S05]  /*6b80*/  BSYNC.RECONVERGENT B1 ;  /* 0x0000000000017941 */ /* 0x000fea0003800200 */
.L_x_1442:
[----:B------:R-:W-:Y:S01]  /*6b90*/  IMAD.SHL.U32 R0, R0, 0x100000, RZ ;  /* 0x0010000000007824 */ /* 0x000fe200078e00ff */
[----:B------:R-:W-:-:S04]  /*6ba0*/  LEA R3, R3, 0x3b800000, 0x17 ;  /* 0x3b80000003037811 */ /* 0x000fc800078eb8ff */
[----:B------:R-:W-:-:S07]  /*6bb0*/  LOP3.LUT R0, R3, R0, R7, 0xfe, !PT ;  /* 0x0000000003007212 */ /* 0x000fce00078efe07 */
.L_x_1441:
[----:B------:R-:W-:Y:S05]  /*6bc0*/  BSYNC.RECONVERGENT B0 ;  /* 0x0000000000007941 */ /* 0x000fea0003800200 */
.L_x_1440:
[----:B------:R-:W-:-:S04]  /*6bd0*/  F2FP.F16.F32.PACK_AB R0, RZ, R0 ;  /* 0x00000000ff00723e */ /* 0x000fc800000000ff */
[----:B------:R-:W-:Y:S01]  /*6be0*/  PRMT R25, R0, 0x7610, R25 ;  /* 0x0000761000197816 */ /* 0x000fe20000000019 */
[----:B------:R-:W-:Y:S06]  /*6bf0*/  BRA `(.L_x_1425) ;  /* 0x0000000400287947 */ /* 0x000fec0003800000 */
.L_x_1438:
        /* <DEDUP_REMOVED lines=21> */
.L_x_1447:
[----:B------:R-:W-:Y:S05]  /*6d50*/  BSYNC.RECONVERGENT B1 ;  /* 0x0000000000017941 */ /* 0x000fea0003800200 */
.L_x_1446:
[----:B------:R-:W-:Y:S01]  /*6d60*/  IMAD.SHL.U32 R0, R0, 0x200000, RZ ;  /* 0x0020000000007824 */ /* 0x000fe200078e00ff */
[----:B------:R-:W-:-:S04]  /*6d70*/  LEA R3, R3, 0x37800000, 0x17 ;  /* 0x3780000003037811 */ /* 0x000fc800078eb8ff */
[----:B------:R-:W-:-:S07]  /*6d80*/  LOP3.LUT R0, R3, R0, R7, 0xfe, !PT ;  /* 0x0000000003007212 */ /* 0x000fce00078efe07 */
.L_x_1445:
[----:B------:R-:W-:Y:S05]  /*6d90*/  BSYNC.RECONVERGENT B0 ;  /* 0x0000000000007941 */ /* 0x000fea0003800200 */
.L_x_1444:
[----:B------:R-:W-:-:S04]  /*6da0*/  F2FP.F16.F32.PACK_AB R0, RZ, R0 ;  /* 0x00000000ff00723e */ /* 0x000fc800000000ff */
[----:B------:R-:W-:Y:S01]  /*6db0*/  PRMT R25, R0, 0x7610, R25 ;  /* 0x0000761000197816 */ /* 0x000fe20000000019 */
[----:B------:R-:W-:Y:S06]  /*6dc0*/  BRA `(.L_x_1425) ;  /* 0x0000000000b47947 */ /* 0x000fec0003800000 */
.L_x_1437:
[----:B------:R-:W-:-:S13]  /*6dd0*/  ISETP.NE.AND P0, PT, R0, 0x1c, PT ;  /* 0x0000001c0000780c */ /* 0x000fda0003f05270 */
[----:B------:R-:W-:Y:S05]  /*6de0*/  @!P0 BRA `(.L_x_1448) ;  /* 0x00000000009c8947 */ /* 0x000fea0003800000 */
[----:B------:R-:W-:-:S13]  /*6df0*/  ISETP.NE.AND P0, PT, R0, 0x1d, PT ;  /* 0x0000001d0000780c */ /* 0x000fda0003f05270 */
[----:B------:R-:W-:Y:S05]  /*6e00*/  @!P0 BRA `(.L_x_1449) ;  /* 0x0000000000808947 */ /* 0x000fea0003800000 */
[----:B------:R-:W-:-:S13]  /*6e10*/  ISETP.NE.AND P0, PT, R0, 0x2c, PT ;  /* 0x0000002c0000780c */ /* 0x000fda0003f05270 */
[----:B------:R-:W-:Y:S05]  /*6e20*/  @P0 BRA `(.L_x_1424) ;  /* 0x0000000000300947 */ /* 0x000fea0003800000 */
        /* <DEDUP_REMOVED lines=8> */
.L_x_1451:
[----:B------:R-:W-:Y:S05]  /*6eb0*/  BSYNC.RECONVERGENT B0 ;  /* 0x0000000000007941 */ /* 0x000fea0003800200 */
.L_x_1450:
[----:B------:R-:W-:-:S04]  /*6ec0*/  F2FP.F16.F32.PACK_AB R0, RZ, R0 ;  /* 0x00000000ff00723e */ /* 0x000fc800000000ff */
[----:B------:R-:W-:Y:S01]  /*6ed0*/  PRMT R25, R0, 0x7610, R25 ;  /* 0x0000761000197816 */ /* 0x000fe20000000019 */
[----:B------:R-:W-:Y:S06]  /*6ee0*/  BRA `(.L_x_1425) ;  /* 0x00000000006c7947 */ /* 0x000fec0003800000 */
.L_x_1424:
        /* <DEDUP_REMOVED lines=16> */
.L_x_1452:
[----:B------:R-:W-:Y:S01]  /*6ff0*/  PRMT R25, RZ, 0x7610, R25 ;  /* 0x00007610ff197816 */ /* 0x000fe20000000019 */
[----:B------:R-:W-:Y:S06]  /*7000*/  BRA `(.L_x_1425) ;  /* 0x0000000000247947 */ /* 0x000fec0003800000 */
.L_x_1449:
[----:B------:R-:W2:Y:S02]  /*7010*/  LDG.E.64 R4, desc[UR36][R4.64] ;  /* 0x0000002404047981 */ /* 0x000ea4000c1e1b00 */
[----:B--2---:R-:W0:Y:S02]  /*7020*/  I2F.U64 R0, R4 ;  /* 0x0000000400007312 */ /* 0x004e240000301000 */
[----:B0-----:R-:W-:-:S04]  /*7030*/  F2FP.F16.F32.PACK_AB R0, RZ, R0 ;  /* 0x00000000ff00723e */ /* 0x001fc800000000ff */
[----:B------:R-:W-:Y:S01]  /*7040*/  PRMT R25, R0, 0x7610, R25 ;  /* 0x0000761000197816 */ /* 0x000fe20000000019 */
[----:B------:R-:W-:Y:S06]  /*7050*/  BRA `(.L_x_1425) ;  /* 0x0000000000107947 */ /* 0x000fec0003800000 */
.L_x_1448:
[----:B------:R-:W2:Y:S02]  /*7060*/  LDG.E R4, desc[UR36][R4.64] ;  /* 0x0000002404047981 */ /* 0x000ea4000c1e1900 */
[----:B--2---:R-:W-:-:S04]  /*7070*/  I2FP.F32.U32 R0, R4 ;  /* 0x0000000400007245 */ /* 0x004fc80000201000 */
[----:B------:R-:W-:-:S04]  /*7080*/  F2FP.F16.F32.PACK_AB R0, RZ, R0 ;  /* 0x00000000ff00723e */ /* 0x000fc800000000ff */
[----:B------:R-:W-:-:S07]  /*7090*/  PRMT R25, R0, 0x7610, R25 ;  /* 0x0000761000197816 */ /* 0x000fce0000000019 */
.L_x_1425:
        /* <DEDUP_REMOVED lines=18> */
.L_x_1456:
[----:B------:R-:W2:Y:S02]  /*71c0*/  LDG.E.U8 R4, desc[UR36][R4.64] ;  /* 0x0000002404047981 */ /* 0x000ea4000c1e1100 */
[----:B--2---:R-:W-:-:S04]  /*71d0*/  I2FP.F32.U32 R0, R4 ;  /* 0x0000000400007245 */ /* 0x004fc80000201000 */
[----:B------:R-:W-:Y:S01]  /*71e0*/  F2FP.F16.F32.PACK_AB R0, RZ, R0 ;  /* 0x00000000ff00723e */ /* 0x000fe200000000ff */
[----:B------:R-:W-:Y:S06]  /*71f0*/  BRA `(.L_x_1458) ;  /* 0x0000000c00807947 */ /* 0x000fec0003800000 */
.L_x_1455:
        /* <DEDUP_REMOVED lines=10> */
.L_x_1460:
[----:B------:R-:W2:Y:S02]  /*72a0*/  LDG.E R4, desc[UR36][R4.64] ;  /* 0x0000002404047981 */ /* 0x000ea4000c1e1900 */
[----:B--2---:R-:W-:-:S04]  /*72b0*/  I2FP.F32.S32 R0, R4 ;  /* 0x0000000400007245 */ /* 0x004fc80000201400 */
[----:B------:R-:W-:Y:S01]  /*72c0*/  F2FP.F16.F32.PACK_AB R0, RZ, R0 ;  /* 0x00000000ff00723e */ /* 0x000fe200000000ff */
[----:B------:R-:W-:Y:S06]  /*72d0*/  BRA `(.L_x_1458) ;  /* 0x0000000c00487947 */ /* 0x000fec0003800000 */
.L_x_1459:
[----:B------:R-:W2:Y:S02]  /*72e0*/  LDG.E.U16 R4, desc[UR36][R4.64] ;  /* 0x0000002404047981 */ /* 0x000ea4000c1e1500 */
[----:B--2---:R-:W0:Y:S02]  /*72f0*/  I2F.S16 R0, R4 ;  /* 0x0000000400007306 */ /* 0x004e240000101400 */
[----:B0-----:R-:W-:Y:S01]  /*7300*/  F2FP.F16.F32.PACK_AB R0, RZ, R0 ;  /* 0x00000000ff00723e */ /* 0x001fe200000000ff */
[----:B------:R-:W-:Y:S06]  /*7310*/  BRA `(.L_x_1458) ;  /* 0x0000000c00387947 */ /* 0x000fec0003800000 */
.L_x_1454:
        /* <DEDUP_REMOVED lines=9> */
.L_x_1462:
[----:B------:R0:W5:Y:S01]  /*73b0*/  LDG.E.U16 R0, desc[UR36][R4.64] ;  /* 0x0000002404007981 */ /* 0x000162000c1e1500 */
[----:B------:R-:W-:Y:S05]  /*73c0*/  BRA `(.L_x_1458) ;  /* 0x0000000c000c7947 */ /* 0x000fea0003800000 */
.L_x_1461:
        /* <DEDUP_REMOVED lines=9> */
.L_x_1464:
[----:B------:R1:W5:Y:S01]  /*7460*/  LDG.E.U16 R0, desc[UR36][R4.64] ;  /* 0x0000002404007981 */ /* 0x000362000c1e1500 */
[----:B------:R-:W-:Y:S05]  /*7470*/  BRA `(.L_x_1458) ;  /* 0x0000000800e07947 */ /* 0x000fea0003800000 */
.L_x_1463:
        /* <DEDUP_REMOVED lines=8> */
.L_x_1453:
        /* <DEDUP_REMOVED lines=13> */
.L_x_1467:
        /* <DEDUP_REMOVED lines=8> */
.L_x_1466:
        /* <DEDUP_REMOVED lines=27> */
.L_x_1469:
        /* <DEDUP_REMOVED lines=14> */
.L_x_1468:
[----:B------:R-:W2:Y:S02]  /*78e0*/  LDG.E.U16 R0, desc[UR36][R4.64] ;  /* 0x0000002404007981 */ /* 0x000ea4000c1e1500 */
[----:B--2---:R-:W-:-:S05]  /*78f0*/  IMAD.U32 R0, R0, 0x10000, RZ ;  /* 0x0001000000007824 */ /* 0x004fca00078e00ff */
[----:B------:R-:W-:Y:S01]  /*7900*/  F2FP.F16.F32.PACK_AB R0, RZ, R0 ;  /* 0x00000000ff00723e */ /* 0x000fe200000000ff */
[----:B------:R-:W-:Y:S06]  /*7910*/  BRA `(.L_x_1458) ;  /* 0x0000000400b87947 */ /* 0x000fec0003800000 */
.L_x_1465:
        /* <DEDUP_REMOVED lines=12> */
.L_x_1472:
        /* <DEDUP_REMOVED lines=21> */
.L_x_1476:
[----:B------:R-:W-:Y:S05]  /*7b30*/  BSYNC.RECONVERGENT B1 ;  /* 0x0000000000017941 */ /* 0x000fea0003800200 */
.L_x_1475:
[----:B------:R-:W-:Y:S01]  /*7b40*/  IMAD.SHL.U32 R0, R0, 0x100000, RZ ;  /* 0x0010000000007824 */ /* 0x000fe200078e00ff */
[----:B------:R-:W-:-:S04]  /*7b50*/  LEA R3, R3, 0x3b800000, 0x17 ;  /* 0x3b80000003037811 */ /* 0x000fc800078eb8ff */
[----:B------:R-:W-:-:S07]  /*7b60*/  LOP3.LUT R0, R3, R0, R7, 0xfe, !PT ;  /* 0x0000000003007212 */ /* 0x000fce00078efe07 */
.L_x_1474:
[----:B------:R-:W-:Y:S05]  /*7b70*/  BSYNC.RECONVERGENT B0 ;  /* 0x0000000000007941 */ /* 0x000fea0003800200 */
.L_x_1473:
[----:B------:R-:W-:Y:S01]  /*7b80*/  F2FP.F16.F32.PACK_AB R0, RZ, R0 ;  /* 0x00000000ff00723e */ /* 0x000fe200000000ff */
[----:B------:R-:W-:Y:S06]  /*7b90*/  BRA `(.L_x_1458) ;  /* 0x0000000400187947 */ /* 0x000fec0003800000 */
.L_x_1471:
        /* <DEDUP_REMOVED lines=21> */
.L_x_1480:
[----:B------:R-:W-:Y:S05]  /*7cf0*/  BSYNC.RECONVERGENT B1 ;  /* 0x0000000000017941 */ /* 0x000fea0003800200 */
.L_x_1479:
[----:B------:R-:W-:Y:S01]  /*7d00*/  IMAD.SHL.U32 R0, R0, 0x200000, RZ ;  /* 0x0020000000007824 */ /* 0x000fe200078e00ff */
[----:B------:R-:W-:-:S04]  /*7d10*/  LEA R3, R3, 0x37800000, 0x17 ;  /* 0x3780000003037811 */ /* 0x000fc800078eb8ff */
[----:B------:R-:W-:-:S07]  /*7d20*/  LOP3.LUT R0, R3, R0, R7, 0xfe, !PT ;  /* 0x0000000003007212 */ /* 0x000fce00078efe07 */
.L_x_1478:
[----:B------:R-:W-:Y:S05]  /*7d30*/  BSYNC.RECONVERGENT B0 ;  /* 0x0000000000007941 */ /* 0x000fea0003800200 */
.L_x_1477:
[----:B------:R-:W-:Y:S01]  /*7d40*/  F2FP.F16.F32.PACK_AB R0, RZ, R0 ;  /* 0x00000000ff00723e */ /* 0x000fe200000000ff */
[----:B------:R-:W-:Y:S06]  /*7d50*/  BRA `(.L_x_1458) ;  /* 0x0000000000a87947 */ /* 0x000fec0003800000 */
.L_x_1470:
        /* <DEDUP_REMOVED lines=14> */
.L_x_1484:
[----:B------:R-:W-:Y:S05]  /*7e40*/  BSYNC.RECONVERGENT B0 ;  /* 0x0000000000007941 */ /* 0x000fea0003800200 */
.L_x_1483:
[----:B------:R-:W-:Y:S01]  /*7e50*/  F2FP.F16.F32.PACK_AB R0, RZ, R0 ;  /* 0x00000000ff00723e */ /* 0x000fe200000000ff */
[----:B------:R-:W-:Y:S06]  /*7e60*/  BRA `(.L_x_1458) ;  /* 0x0000000000647947 */ /* 0x000fec0003800000 */
.L_x_1457:
        /* <DEDUP_REMOVED lines=16> */
.L_x_1485:
[----:B------:R-:W-:Y:S01]  /*7f70*/  PRMT R0, RZ, 0x7610, R0 ;  /* 0x00007610ff007816 */ /* 0x000fe20000000000 */
[----:B------:R-:W-:Y:S06]  /*7f80*/  BRA `(.L_x_1458) ;  /* 0x00000000001c7947 */ /* 0x000fec0003800000 */
.L_x_1482:
[----:B------:R-:W2:Y:S02]  /*7f90*/  LDG.E.64 R4, desc[UR36][R4.64] ;  /* 0x0000002404047981 */ /* 0x000ea4000c1e1b00 */
[----:B--2---:R-:W0:Y:S02]  /*7fa0*/  I2F.U64 R0, R4 ;  /* 0x0000000400007312 */ /* 0x004e240000301000 */
[----:B0-----:R-:W-:Y:S01]  /*7fb0*/  F2FP.F16.F32.PACK_AB R0, RZ, R0 ;  /* 0x00000000ff00723e */ /* 0x001fe200000000ff */
[----:B------:R-:W-:Y:S06]  /*7fc0*/  BRA `(.L_x_1458) ;  /* 0x00000000000c7947 */ /* 0x000fec0003800000 */
.L_x_1481:
[----:B------:R-:W2:Y:S02]  /*7fd0*/  LDG.E R4, desc[UR36][R4.64] ;  /* 0x0000002404047981 */ /* 0x000ea4000c1e1900 */
[----:B--2---:R-:W-:-:S04]  /*7fe0*/  I2FP.F32.U32 R0, R4 ;  /* 0x0000000400007245 */ /* 0x004fc80000201000 */
[----:B------:R-:W-:-:S07]  /*7ff0*/  F2FP.F16.F32.PACK_AB R0, RZ, R0 ;  /* 0x00000000ff00723e */ /* 0x000fce00000000ff */
.L_x_1458:
[----:B------:R-:W0:Y:S01]  /*8000*/  LDC.U16 R3, c[0x0][0x668] ;  /* 0x00019a00ff037b82 */ /* 0x000e220000000400 */
[----:B------:R-:W2:Y:S01]  /*8010*/  LDCU.64 UR4, c[0x0][0x648] ;  /* 0x0000c900ff0477ac */ /* 0x000ea20008000a00 */
[----:B-----5:R-:W-:Y:S02]  /*8020*/  HADD2.F32 R25, -RZ, R25.H0_H0 ;  /* 0x20000019ff197230 */ /* 0x020fe40000004100 */
[----:B------:R-:W-:Y:S01]  /*8030*/  HADD2.F32 R0, -RZ, R0.H0_H0 ;  /* 0x20000000ff007230 */ /* 0x000fe20000004100 */
[----:B--2---:R-:W-:Y:S01]  /*8040*/  IADD3 R8, P0, PT, R23, UR4, RZ ;  /* 0x0000000417087c10 */ /* 0x004fe2000ff1e0ff */
[----:B01----:R-:W-:Y:S01]  /*8050*/  HADD2.F32 R4, -RZ, R3.H0_H0 ;  /* 0x20000003ff047230 */ /* 0x003fe20000004100 */
[----:B------:R-:W-:-:S03]  /*8060*/  LOP3.LUT R3, R2, 0xff, RZ, 0xc0, !PT ;  /* 0x000000ff02037812 */ /* 0x000fc600078ec0ff */
[----:B------:R-:W-:Y:S02]  /*8070*/  IMAD.X R9, RZ, RZ, UR5, P0 ;  /* 0x00000005ff097e24 */ /* 0x000fe400080e06ff */
[----:B------:R-:W-:Y:S01]  /*8080*/  FMUL.FTZ R25, R4, R25 ;  /* 0x0000001904197220 */ /* 0x000fe20000410000 */
[----:B------:R-:W-:-:S04]  /*8090*/  ISETP.GT.AND P1, PT, R3, 0x9, PT ;  /* 0x000000090300780c */ /* 0x000fc80003f24270 */
[----:B------:R-:W-:-:S05]  /*80a0*/  F2FP.F16.F32.PACK_AB R25, RZ, R25 ;  /* 0x00000019ff19723e */ /* 0x000fca00000000ff */
        /* <DEDUP_REMOVED lines=16> */
.L_x_1489:
[----:B------:R-:W-:-:S06]  /*81b0*/  HADD2.F32 R5, -RZ, R0.H0_H0 ;  /* 0x20000000ff057230 */ /* 0x000fcc0000004100 */
[----:B------:R-:W0:Y:S02]  /*81c0*/  F2I.S64.TRUNC R4, R5 ;  /* 0x0000000500047311 */ /* 0x000e24000020d900 */
[----:B0-----:R0:W-:Y:S01]  /*81d0*/  STG.E.U8 desc[UR36][R8.64], R4 ;  /* 0x0000000408007986 */ /* 0x0011e2000c101124 */
[----:B------:R-:W-:Y:S05]  /*81e0*/  BRA `(.L_x_1491) ;  /* 0x0000000c006c7947 */ /* 0x000fea0003800000 */
.L_x_1488:
        /* <DEDUP_REMOVED lines=10> */
.L_x_1493:
[----:B------:R-:W-:-:S04]  /*8290*/  HADD2.F32 R0, -RZ, R0.H0_H0 ;  /* 0x20000000ff007230 */ /* 0x000fc80000004100 */
[----:B------:R-:W0:Y:S02]  /*82a0*/  F2I.FTZ.TRUNC.NTZ R3, R0 ;  /* 0x0000000000037305 */ /* 0x000e24000021f100 */
[----:B0-----:R0:W-:Y:S01]  /*82b0*/  STG.E desc[UR36][R8.64], R3 ;  /* 0x0000000308007986 */ /* 0x0011e2000c101924 */
[----:B------:R-:W-:Y:S05]  /*82c0*/  BRA `(.L_x_1491) ;  /* 0x0000000c00347947 */ /* 0x000fea0003800000 */
.L_x_1492:
[----:B------:R-:W-:-:S04]  /*82d0*/  HADD2.F32 R0, -RZ, R0.H0_H0 ;  /* 0x20000000ff007230 */ /* 0x000fc80000004100 */
[----:B------:R-:W0:Y:S02]  /*82e0*/  F2I.FTZ.TRUNC.NTZ R3, R0 ;  /* 0x0000000000037305 */ /* 0x000e24000021f100 */
[----:B0-----:R0:W-:Y:S01]  /*82f0*/  STG.E.U16 desc[UR36][R8.64], R3 ;  /* 0x0000000308007986 */ /* 0x0011e2000c101524 */
[----:B------:R-:W-:Y:S05]  /*8300*/  BRA `(.L_x_1491) ;  /* 0x0000000c00247947 */ /* 0x000fea0003800000 */
.L_x_1487:
        /* <DEDUP_REMOVED lines=9> */
.L_x_1495:
[----:B------:R0:W-:Y:S01]  /*83a0*/  STG.E.U16 desc[UR36][R8.64], R0 ;  /* 0x0000000008007986 */ /* 0x0001e2000c101524 */
[----:B------:R-:W-:Y:S05]  /*83b0*/  BRA `(.L_x_1491) ;  /* 0x0000000800f87947 */ /* 0x000fea0003800000 */
.L_x_1494:
        /* <DEDUP_REMOVED lines=10> */
.L_x_1497:
[----:B------:R-:W-:-:S05]  /*8460*/  HADD2.F32 R0, -RZ, R0.H0_H0 ;  /* 0x20000000ff007230 */ /* 0x000fca0000004100 */
[----:B------:R-:W-:-:S04]  /*8470*/  F2FP.F16.F32.PACK_AB R0, RZ, R0 ;  /* 0x00000000ff00723e */ /* 0x000fc800000000ff */
[----:B------:R-:W-:-:S05]  /*8480*/  PRMT R0, R0, 0x5410, RZ ;  /* 0x0000541000007816 */ /* 0x000fca00000000ff */
[----:B------:R0:W-:Y:S01]  /*8490*/  STG.E desc[UR36][R8.64], R0 ;  /* 0x0000000008007986 */ /* 0x0001e2000c101924 */
[----:B------:R-:W-:Y:S05]  /*84a0*/  BRA `(.L_x_1491) ;  /* 0x0000000800bc7947 */ /* 0x000fea0003800000 */
.L_x_1496:
[----:B------:R-:W-:-:S05]  /*84b0*/  HADD2.F32 R4, -RZ, R0.H0_H0 ;  /* 0x20000000ff047230 */ /* 0x000fca0000004100 */
[----:B------:R-:W-:-:S06]  /*84c0*/  FMUL.FTZ R4, R4, 1 ;  /* 0x3f80000004047820 */ /* 0x000fcc0000410000 */
[----:B------:R-:W0:Y:S02]  /*84d0*/  F2F.F64.F32 R4, R4 ;  /* 0x0000000400047310 */ /* 0x000e240000201800 */
[----:B0-----:R0:W-:Y:S01]  /*84e0*/  STG.E.64 desc[UR36][R8.64], R4 ;  /* 0x0000000408007986 */ /* 0x0011e2000c101b24 */
[----:B------:R-:W-:Y:S05]  /*84f0*/  BRA `(.L_x_1491) ;  /* 0x0000000800a87947 */ /* 0x000fea0003800000 */
.L_x_1486:
        /* <DEDUP_REMOVED lines=14> */
.L_x_1501:
        /* <DEDUP_REMOVED lines=17> */
.L_x_1504:
[----:B------:R-:W-:-:S04]  /*86f0*/  SHF.R.U32.HI R3, RZ, 0x18, R5 ;  /* 0x00000018ff037819 */ /* 0x000fc80000011605 */
[----:B------:R-:W-:-:S04]  /*8700*/  LOP3.LUT R0, R0, 0x80, R3, 0xf8, !PT ;  /* 0x0000008000007812 */ /* 0x000fc800078ef803 */
[----:B------:R-:W-:-:S07]  /*8710*/  PRMT R4, R0, 0x7610, R4 ;  /* 0x0000761000047816 */ /* 0x000fce0000000004 */
.L_x_1503:
[----:B------:R-:W-:Y:S05]  /*8720*/  BSYNC.RECONVERGENT B0 ;  /* 0x0000000000007941 */ /* 0x000fea0003800200 */
.L_x_1502:
[----:B------:R0:W-:Y:S01]  /*8730*/  STG.E.U8 desc[UR36][R8.64], R4 ;  /* 0x0000000408007986 */ /* 0x0001e2000c101124 */
[----:B------:R-:W-:Y:S05]  /*8740*/  BRA `(.L_x_1491) ;  /* 0x0000000800147947 */ /* 0x000fea0003800000 */
.L_x_1500:
        /* <DEDUP_REMOVED lines=17> */
.L_x_1507:
[----:B------:R-:W-:-:S04]  /*8860*/  SHF.R.U32.HI R3, RZ, 0x18, R5 ;  /* 0x00000018ff037819 */ /* 0x000fc80000011605 */
[----:B------:R-:W-:-:S04]  /*8870*/  LOP3.LUT R0, R0, 0x80, R3, 0xf8, !PT ;  /* 0x0000008000007812 */ /* 0x000fc800078ef803 */
[----:B------:R-:W-:-:S07]  /*8880*/  PRMT R4, R0, 0x7610, R4 ;  /* 0x0000761000047816 */ /* 0x000fce0000000004 */
.L_x_1506:
[----:B------:R-:W-:Y:S05]  /*8890*/  BSYNC.RECONVERGENT B0 ;  /* 0x0000000000007941 */ /* 0x000fea0003800200 */
.L_x_1505:
[----:B------:R0:W-:Y:S01]  /*88a0*/  STG.E.U8 desc[UR36][R8.64], R4 ;  /* 0x0000000408007986 */ /* 0x0001e2000c101124 */
[----:B------:R-:W-:Y:S05]  /*88b0*/  BRA `(.L_x_1491) ;  /* 0x0000000400b87947 */ /* 0x000fea0003800000 */
.L_x_1499:
        /* <DEDUP_REMOVED lines=22> */
.L_x_1509:
[----:B------:R-:W-:-:S06]  /*8a20*/  HADD2.F32 R4, -RZ, R0.H0_H0 ;  /* 0x20000000ff047230 */ /* 0x000fcc0000004100 */
[----:B------:R-:W0:Y:S02]  /*8a30*/  F2I.U64.TRUNC R4, R4 ;  /* 0x0000000400047311 */ /* 0x000e24000020d800 */
[----:B0-----:R0:W-:Y:S01]  /*8a40*/  STG.E.64 desc[UR36][R8.64], R4 ;  /* 0x0000000408007986 */ /* 0x0011e2000c101b24 */
[----:B------:R-:W-:Y:S05]  /*8a50*/  BRA `(.L_x_1491) ;  /* 0x0000000400507947 */ /* 0x000fea0003800000 */
.L_x_1508:
[----:B------:R-:W-:-:S04]  /*8a60*/  HADD2.F32 R0, -RZ, R0.H0_H0 ;  /* 0x20000000ff007230 */ /* 0x000fc80000004100 */
[----:B------:R-:W0:Y:S02]  /*8a70*/  F2I.FTZ.U32.TRUNC.NTZ R3, R0 ;  /* 0x0000000000037305 */ /* 0x000e24000021f000 */
[----:B0-----:R0:W-:Y:S01]  /*8a80*/  STG.E desc[UR36][R8.64], R3 ;  /* 0x0000000308007986 */ /* 0x0011e2000c101924 */
[----:B------:R-:W-:Y:S05]  /*8a90*/  BRA `(.L_x_1491) ;  /* 0x0000000400407947 */ /* 0x000fea0003800000 */
.L_x_1498:
        /* <DEDUP_REMOVED lines=11> */
.L_x_1511:
[----:B------:R-:W-:Y:S01]  /*8b50*/  HADD2.F32 R0, -RZ, R0.H0_H0 ;  /* 0x20000000ff007230 */ /* 0x000fe20000004100 */
[----:B------:R-:W-:-:S04]  /*8b60*/  CS2R R6, SRZ ;  /* 0x0000000000067805 */ /* 0x000fc8000001ff00 */
[----:B------:R-:W-:-:S04]  /*8b70*/  FMUL.FTZ R0, R0, 1 ;  /* 0x3f80000000007820 */ /* 0x000fc80000410000 */
[----:B------:R-:W0:Y:S02]  /*8b80*/  F2F.F64.F32 R4, R0 ;  /* 0x0000000000047310 */ /* 0x000e240000201800 */
[----:B0-----:R0:W-:Y:S01]  /*8b90*/  STG.E.128 desc[UR36][R8.64], R4 ;  /* 0x0000000408007986 */ /* 0x0011e2000c101d24 */
[----:B------:R-:W-:Y:S05]  /*8ba0*/  BRA `(.L_x_1491) ;  /* 0x0000000000fc7947 */ /* 0x000fea0003800000 */
.L_x_1510:
[----:B------:R-:W-:-:S13]  /*8bb0*/  ISETP.NE.AND P0, PT, R3, 0xf, PT ;  /* 0x0000000f0300780c */ /* 0x000fda0003f05270 */
[----:B------:R-:W-:Y:S05]  /*8bc0*/  @!P0 BRA `(.L_x_1512) ;  /* 0x0000000000e88947 */ /* 0x000fea0003800000 */
[----:B------:R-:W-:-:S13]  /*8bd0*/  ISETP.NE.AND P0, PT, R3, 0x17, PT ;  /* 0x000000170300780c */ /* 0x000fda0003f05270 */
[----:B------:R-:W-:Y:S05]  /*8be0*/  @!P0 BRA `(.L_x_1513) ;  /* 0x0000000000908947 */ /* 0x000fea0003800000 */
[----:B------:R-:W-:-:S13]  /*8bf0*/  ISETP.NE.AND P0, PT, R3, 0x18, PT ;  /* 0x000000180300780c */ /* 0x000fda0003f05270 */
[----:B------:R-:W-:Y:S05]  /*8c00*/  @!P0 BRA `(.L_x_1514) ;  /* 0x0000000000448947 */ /* 0x000fea0003800000 */
.L_x_1490:
        /* <DEDUP_REMOVED lines=16> */
.L_x_1515:
[----:B------:R-:W-:Y:S05]  /*8d10*/  BRA `(.L_x_1491) ;  /* 0x0000000000a07947 */ /* 0x000fea0003800000 */
.L_x_1514:
        /* <DEDUP_REMOVED lines=13> */
.L_x_1517:
[----:B------:R-:W-:Y:S05]  /*8df0*/  BSYNC.RECONVERGENT B0 ;  /* 0x0000000000007941 */ /* 0x000fea0003800200 */
.L_x_1516:
[----:B------:R-:W-:-:S05]  /*8e00*/  LOP3.LUT R3, R0, 0x80, R3, 0xf8, !PT ;  /* 0x0000008000037812 */ /* 0x000fca00078ef803 */
[----:B------:R3:W-:Y:S01]  /*8e10*/  STG.E.U8 desc[UR36][R8.64], R3 ;  /* 0x0000000308007986 */ /* 0x0007e2000c101124 */
[----:B------:R-:W-:Y:S05]  /*8e20*/  BRA `(.L_x_1491) ;  /* 0x00000000005c7947 */ /* 0x000fea0003800000 */
.L_x_1513:
        /* <DEDUP_REMOVED lines=12> */
.L_x_1519:
[----:B------:R-:W-:Y:S01]  /*8ef0*/  IMAD.MOV.U32 R0, RZ, RZ, 0x7f ;  /* 0x0000007fff007424 */ /* 0x000fe200078e00ff */
[----:B------:R-:W-:-:S04]  /*8f00*/  ISETP.GT.U32.AND P0, PT, R4, 0x7f800000, PT ;  /* 0x7f8000000400780c */ /* 0x000fc80003f04070 */
[----:B------:R-:W-:-:S09]  /*8f10*/  SEL R0, R0, 0x7c, P0 ;  /* 0x0000007c00007807 */ /* 0x000fd20000000000 */
.L_x_1520:
[----:B------:R-:W-:Y:S05]  /*8f20*/  BSYNC.RECONVERGENT B0 ;  /* 0x0000000000007941 */ /* 0x000fea0003800200 */
.L_x_1518:
[----:B------:R-:W-:-:S04]  /*8f30*/  SHF.R.U32.HI R3, RZ, 0x18, R3 ;  /* 0x00000018ff037819 */ /* 0x000fc80000011603 */
[----:B------:R-:W-:-:S05]  /*8f40*/  LOP3.LUT R3, R0, 0x80, R3, 0xf8, !PT ;  /* 0x0000008000037812 */ /* 0x000fca00078ef803 */
[----:B------:R2:W-:Y:S01]  /*8f50*/  STG.E.U8 desc[UR36][R8.64], R3 ;  /* 0x0000000308007986 */ /* 0x0005e2000c101124 */
[----:B------:R-:W-:Y:S05]  /*8f60*/  BRA `(.L_x_1491) ;  /* 0x00000000000c7947 */ /* 0x000fea0003800000 */
.L_x_1512:
[----:B------:R-:W-:-:S05]  /*8f70*/  HADD2.F32 R0, -RZ, R0.H0_H0 ;  /* 0x20000000ff007230 */ /* 0x000fca0000004100 */
[----:B------:R-:W-:-:S05]  /*8f80*/  F2FP.BF16.F32.PACK_AB R0, RZ, R0 ;  /* 0x00000000ff00723e */ /* 0x000fca00000010ff */
[----:B------:R4:W-:Y:S02]  /*8f90*/  STG.E.U16 desc[UR36][R8.64], R0 ;  /* 0x0000000008007986 */ /* 0x0009e4000c101524 */
.L_x_1491:
[----:B------:R-:W-:-:S07]  /*8fa0*/  VIADD R17, R17, 0x80 ;  /* 0x0000008011117836 */ /* 0x000fce0000000000 */
.L_x_1417:
[----:B------:R-:W-:Y:S05]  /*8fb0*/  BSYNC.RECONVERGENT B6 ;  /* 0x0000000000067941 */ /* 0x000fea0003800200 */
.L_x_1416:
        /* <DEDUP_REMOVED lines=18> */
[----:B--2-4-:R-:W-:-:S04]  /*90e0*/  IMAD.MOV R0, RZ, RZ, -R7 ;  /* 0x000000ffff007224 */ /* 0x014fc800078e0a07 */
        /* <DEDUP_REMOVED lines=339> */
.L_x_1523:
[----:B01234-:R-:W-:Y:S01]  /*a620*/  IMAD.MOV.U32 R3, RZ, RZ, 0x1 ;  /* 0x00000001ff037424 */ /* 0x01ffe200078e00ff */
        /* <DEDUP_REMOVED lines=23> */
.L_x_1524:
        /* <DEDUP_REMOVED lines=19> */
.L_x_1528:
[----:B------:R-:W2:Y:S02]  /*a8d0*/  LDG.E.U8 R4, desc[UR36][R4.64] ;  /* 0x0000002404047981 */ /* 0x000ea4000c1e1100 */
[----:B--2---:R-:W-:-:S04]  /*a8e0*/  I2FP.F32.U32 R0, R4 ;  /* 0x0000000400007245 */ /* 0x004fc80000201000 */
[----:B------:R-:W-:-:S04]  /*a8f0*/  F2FP.F16.F32.PACK_AB R0, RZ, R0 ;  /* 0x00000000ff00723e */ /* 0x000fc800000000ff */
[----:B------:R-:W-:Y:S01]  /*a900*/  PRMT R25, R0, 0x7610, R25 ;  /* 0x0000761000197816 */ /* 0x000fe20000000019 */
[----:B------:R-:W-:Y:S06]  /*a910*/  BRA `(.L_x_1530) ;  /* 0x0000000c00b87947 */ /* 0x000fec0003800000 */
.L_x_1527:
        /* <DEDUP_REMOVED lines=11> */
.L_x_1532:
[----:B------:R-:W2:Y:S02]  /*a9d0*/  LDG.E R4, desc[UR36][R4.64] ;  /* 0x0000002404047981 */ /* 0x000ea4000c1e1900 */
[----:B--2---:R-:W-:-:S04]  /*a9e0*/  I2FP.F32.S32 R0, R4 ;  /* 0x0000000400007245 */ /* 0x004fc80000201400 */
[----:B------:R-:W-:-:S04]  /*a9f0*/  F2FP.F16.F32.PACK_AB R0, RZ, R0 ;  /* 0x00000000ff00723e */ /* 0x000fc800000000ff */
[----:B------:R-:W-:Y:S01]  /*aa00*/  PRMT R25, R0, 0x7610, R25 ;  /* 0x0000761000197816 */ /* 0x000fe20000000019 */
[----:B------:R-:W-:Y:S06]  /*aa10*/  BRA `(.L_x_1530) ;  /* 0x0000000c00787947 */ /* 0x000fec0003800000 */
.L_x_1531:
[----:B------:R-:W2:Y:S02]  /*aa20*/  LDG.E.U16 R4, desc[UR36][R4.64] ;  /* 0x0000002404047981 */ /* 0x000ea4000c1e1500 */
[----:B--2---:R-:W0:Y:S02]  /*aa30*/  I2F.S16 R0, R4 ;  /* 0x0000000400007306 */ /* 0x004e240000101400 */
[----:B0-----:R-:W-:-:S04]  /*aa40*/  F2FP.F16.F32.PACK_AB R0, RZ, R0 ;  /* 0x00000000ff00723e */ /* 0x001fc800000000ff */
[----:B------:R-:W-:Y:S01]  /*aa50*/  PRMT R25, R0, 0x7610, R25 ;  /* 0x0000761000197816 */ /* 0x000fe20000000019 */
[----:B------:R-:W-:Y:S06]  /*aa60*/  BRA `(.L_x_1530) ;  /* 0x0000000c00647947 */ /* 0x000fec0003800000 */
.L_x_1526:
        /* <DEDUP_REMOVED lines=9> */
.L_x_1534:
[----:B------:R1:W5:Y:S01]  /*ab00*/  LDG.E.U16 R25, desc[UR36][R4.64] ;  /* 0x0000002404197981 */ /* 0x000362000c1e1500 */
[----:B------:R-:W-:Y:S05]  /*ab10*/  BRA `(.L_x_1530) ;  /* 0x0000000c00387947 */ /* 0x000fea0003800000 */
.L_x_1533:
        /* <DEDUP_REMOVED lines=9> */
.L_x_1536:
[----:B------:R0:W5:Y:S01]  /*abb0*/  LDG.E.U16 R25, desc[UR36][R4.64] ;  /* 0x0000002404197981 */ /* 0x000162000c1e1500 */
[----:B------:R-:W-:Y:S05]  /*abc0*/  BRA `(.L_x_1530) ;  /* 0x0000000c000c7947 */ /* 0x000fea0003800000 */
.L_x_1535:
        /* <DEDUP_REMOVED lines=9> */
.L_x_1525:
        /* <DEDUP_REMOVED lines=14> */
.L_x_1539:
        /* <DEDUP_REMOVED lines=9> */
.L_x_1538:
        /* <DEDUP_REMOVED lines=27> */
.L_x_1541:
        /* <DEDUP_REMOVED lines=15> */
.L_x_1540:
[----:B------:R-:W2:Y:S02]  /*b070*/  LDG.E.U16 R0, desc[UR36][R4.64] ;  /* 0x0000002404007981 */ /* 0x000ea4000c1e1500 */
[----:B--2---:R-:W-:-:S05]  /*b080*/  IMAD.U32 R0, R0, 0x10000, RZ ;  /* 0x0001000000007824 */ /* 0x004fca00078e00ff */
[----:B------:R-:W-:-:S04]  /*b090*/  F2FP.F16.F32.PACK_AB R0, RZ, R0 ;  /* 0x00000000ff00723e */ /* 0x000fc800000000ff */
[----:B------:R-:W-:Y:S01]  /*b0a0*/  PRMT R25, R0, 0x7610, R25 ;  /* 0x0000761000197816 */ /* 0x000fe20000000019 */
[----:B------:R-:W-:Y:S06]  /*b0b0*/  BRA `(.L_x_1530) ;  /* 0x0000000400d07947 */ /* 0x000fec0003800000 */
.L_x_1537:
        /* <DEDUP_REMOVED lines=13> */
.L_x_1544:
        /* <DEDUP_REMOVED lines=21> */
.L_x_1548:
[----:B------:R-:W-:Y:S05]  /*b2e0*/  BSYNC.RECONVERGENT B1 ;  /* 0x0000000000017941 */ /* 0x000fea0003800200 */
.L_x_1547:
[----:B------:R-:W-:Y:S01]  /*b2f0*/  IMAD.SHL.U32 R0, R0, 0x100000, RZ ;  /* 0x0010000000007824 */ /* 0x000fe200078e00ff */
[----:B------:R-:W-:-:S04]  /*b300*/  LEA R3, R3, 0x3b800000, 0x17 ;  /* 0x3b80000003037811 */ /* 0x000fc800078eb8ff */
[----:B------:R-:W-:-:S07]  /*b310*/  LOP3.LUT R0, R3, R0, R7, 0xfe, !PT ;  /* 0x0000000003007212 */ /* 0x000fce00078efe07 */
.L_x_1546:
[----:B------:R-:W-:Y:S05]  /*b320*/  BSYNC.RECONVERGENT B0 ;  /* 0x0000000000007941 */ /* 0x000fea0003800200 */
.L_x_1545:
[----:B------:R-:W-:-:S04]  /*b330*/  F2FP.F16.F32.PACK_AB R0, RZ, R0 ;  /* 0x00000000ff00723e */ /* 0x000fc800000000ff */
[----:B------:R-:W-:Y:S01]  /*b340*/  PRMT R25, R0, 0x7610, R25 ;  /* 0x0000761000197816 */ /* 0x000fe20000000019 */
[----:B------:R-:W-:Y:S06]  /*b350*/  BRA `(.L_x_1530) ;  /* 0x0000000400287947 */ /* 0x000fec0003800000 */
.L_x_1543:
        /* <DEDUP_REMOVED lines=21> */
.L_x_1552:
[----:B------:R-:W-:Y:S05]  /*b4b0*/  BSYNC.RECONVERGENT B1 ;  /* 0x0000000000017941 */ /* 0x000fea0003800200 */
.L_x_1551:
[----:B------:R-:W-:Y:S01]  /*b4c0*/  IMAD.SHL.U32 R0, R0, 0x200000, RZ ;  /* 0x0020000000007824 */ /* 0x000fe200078e00ff */
[----:B------:R-:W-:-:S04]  /*b4d0*/  LEA R3, R3, 0x37800000, 0x17 ;  /* 0x3780000003037811 */ /* 0x000fc800078eb8ff */
[----:B------:R-:W-:-:S07]  /*b4e0*/  LOP3.LUT R0, R3, R0, R7, 0xfe, !PT ;  /* 0x0000000003007212 */ /* 0x000fce00078efe07 */
.L_x_1550:
[----:B------:R-:W-:Y:S05]  /*b4f0*/  BSYNC.RECONVERGENT B0 ;  /* 0x0000000000007941 */ /* 0x000fea0003800200 */
.L_x_1549:
[----:B------:R-:W-:-:S04]  /*b500*/  F2FP.F16.F32.PACK_AB R0, RZ, R0 ;  /* 0x00000000ff00723e */ /* 0x000fc800000000ff */
[----:B------:R-:W-:Y:S01]  /*b510*/  PRMT R25, R0, 0x7610, R25 ;  /* 0x0000761000197816 */ /* 0x000fe20000000019 */
[----:B------:R-:W-:Y:S06]  /*b520*/  BRA `(.L_x_1530) ;  /* 0x0000000000b47947 */ /* 0x000fec0003800000 */
.L_x_1542:
        /* <DEDUP_REMOVED lines=14> */
.L_x_1556:
[----:B------:R-:W-:Y:S05]  /*b610*/  BSYNC.RECONVERGENT B0 ;  /* 0x0000000000007941 */ /* 0x000fea0003800200 */
.L_x_1555:
[----:B------:R-:W-:-:S04]  /*b620*/  F2FP.F16.F32.PACK_AB R0, RZ, R0 ;  /* 0x00000000ff00723e */ /* 0x000fc800000000ff */
[----:B------:R-:W-:Y:S01]  /*b630*/  PRMT R25, R0, 0x7610, R25 ;  /* 0x0000761000197816 */ /* 0x000fe20000000019 */
[----:B------:R-:W-:Y:S06]  /*b640*/  BRA `(.L_x_1530) ;  /* 0x00000000006c7947 */ /* 0x000fec0003800000 */
.L_x_1529:
        /* <DEDUP_REMOVED lines=16> */
.L_x_1557:
[----:B------:R-:W-:Y:S01]  /*b750*/  PRMT R25, RZ, 0x7610, R25 ;  /* 0x00007610ff197816 */ /* 0x000fe20000000019 */
[----:B------:R-:W-:Y:S06]  /*b760*/  BRA `(.L_x_1530) ;  /* 0x0000000000247947 */ /* 0x000fec0003800000 */
.L_x_1554:
[----:B------:R-:W2:Y:S02]  /*b770*/  LDG.E.64 R4, desc[UR36][R4.64] ;  /* 0x0000002404047981 */ /* 0x000ea4000c1e1b00 */
[----:B--2---:R-:W0:Y:S02]  /*b780*/  I2F.U64 R0, R4 ;  /* 0x0000000400007312 */ /* 0x004e240000301000 */
[----:B0-----:R-:W-:-:S04]  /*b790*/  F2FP.F16.F32.PACK_AB R0, RZ, R0 ;  /* 0x00000000ff00723e */ /* 0x001fc800000000ff */
[----:B------:R-:W-:Y:S01]  /*b7a0*/  PRMT R25, R0, 0x7610, R25 ;  /* 0x0000761000197816 */ /* 0x000fe20000000019 */
[----:B------:R-:W-:Y:S06]  /*b7b0*/  BRA `(.L_x_1530) ;  /* 0x0000000000107947 */ /* 0x000fec0003800000 */
.L_x_1553:
[----:B------:R-:W2:Y:S02]  /*b7c0*/  LDG.E R4, desc[UR36][R4.64] ;  /* 0x0000002404047981 */ /* 0x000ea4000c1e1900 */
[----:B--2---:R-:W-:-:S04]  /*b7d0*/  I2FP.F32.U32 R0, R4 ;  /* 0x0000000400007245 */ /* 0x004fc80000201000 */
[----:B------:R-:W-:-:S04]  /*b7e0*/  F2FP.F16.F32.PACK_AB R0, RZ, R0 ;  /* 0x00000000ff00723e */ /* 0x000fc800000000ff */
[----:B------:R-:W-:-:S07]  /*b7f0*/  PRMT R25, R0, 0x7610, R25 ;  /* 0x0000761000197816 */ /* 0x000fce0000000019 */
.L_x_1530:
        /* <DEDUP_REMOVED lines=18> */
.L_x_1561:
[----:B------:R-:W2:Y:S02]  /*b920*/  LDG.E.U8 R4, desc[UR36][R4.64] ;  /* 0x0000002404047981 */ /* 0x000ea4000c1e1100 */
[----:B--2---:R-:W-:-:S04]  /*b930*/  I2FP.F32.U32 R0, R4 ;  /* 0x0000000400007245 */ /* 0x004fc80000201000 */
[----:B------:R-:W-:Y:S01]  /*b940*/  F2FP.F16.F32.PACK_AB R0, RZ, R0 ;  /* 0x00000000ff00723e */ /* 0x000fe200000000ff */
[----:B------:R-:W-:Y:S06]  /*b950*/  BRA `(.L_x_1563) ;  /* 0x0000000c00807947 */ /* 0x000fec0003800000 */
.L_x_1560:
        /* <DEDUP_REMOVED lines=10> */
.L_x_1565:
[----:B------:R-:W2:Y:S02]  /*ba00*/  LDG.E R4, desc[UR36][R4.64] ;  /* 0x0000002404047981 */ /* 0x000ea4000c1e1900 */
[----:B--2---:R-:W-:-:S04]  /*ba10*/  I2FP.F32.S32 R0, R4 ;  /* 0x0000000400007245 */ /* 0x004fc80000201400 */
[----:B------:R-:W-:Y:S01]  /*ba20*/  F2FP.F16.F32.PACK_AB R0, RZ, R0 ;  /* 0x00000000ff00723e */ /* 0x000fe200000000ff */
[----:B------:R-:W-:Y:S06]  /*ba30*/  BRA `(.L_x_1563) ;  /* 0x0000000c00487947 */ /* 0x000fec0003800000 */
.L_x_1564:
[----:B------:R-:W2:Y:S02]  /*ba40*/  LDG.E.U16 R4, desc[UR36][R4.64] ;  /* 0x0000002404047981 */ /* 0x000ea4000c1e1500 */
[----:B--2---:R-:W0:Y:S02]  /*ba50*/  I2F.S16 R0, R4 ;  /* 0x0000000400007306 */ /* 0x004e240000101400 */
[----:B0-----:R-:W-:Y:S01]  /*ba60*/  F2FP.F16.F32.PACK_AB R0, RZ, R0 ;  /* 0x00000000ff00723e */ /* 0x001fe200000000ff */
[----:B------:R-:W-:Y:S06]  /*ba70*/  BRA `(.L_x_1563) ;  /* 0x0000000c00387947 */ /* 0x000fec0003800000 */
.L_x_1559:
        /* <DEDUP_REMOVED lines=9> */
.L_x_1567:
[----:B------:R1:W5:Y:S01]  /*bb10*/  LDG.E.U16 R0, desc[UR36][R4.64] ;  /* 0x0000002404007981 */ /* 0x000362000c1e1500 */
[----:B------:R-:W-:Y:S05]  /*bb20*/  BRA `(.L_x_1563) ;  /* 0x0000000c000c7947 */ /* 0x000fea0003800000 */
.L_x_1566:
        /* <DEDUP_REMOVED lines=9> */
.L_x_1569:
[----:B------:R0:W5:Y:S01]  /*bbc0*/  LDG.E.U16 R0, desc[UR36][R4.64] ;  /* 0x0000002404007981 */ /* 0x000162000c1e1500 */
[----:B------:R-:W-:Y:S05]  /*bbd0*/  BRA `(.L_x_1563) ;  /* 0x0000000800e07947 */ /* 0x000fea0003800000 */
.L_x_1568:
        /* <DEDUP_REMOVED lines=8> */
.L_x_1558:
        /* <DEDUP_REMOVED lines=13> */
.L_x_1572:
        /* <DEDUP_REMOVED lines=8> */
.L_x_1571:
        /* <DEDUP_REMOVED lines=27> */
.L_x_1574:
        /* <DEDUP_REMOVED lines=14> */
.L_x_1573:
[----:B------:R-:W2:Y:S02]  /*c040*/  LDG.E.U16 R0, desc[UR36][R4.64] ;  /* 0x0000002404007981 */ /* 0x000ea4000c1e1500 */
[----:B--2---:R-:W-:-:S05]  /*c050*/  IMAD.U32 R0, R0, 0x10000, RZ ;  /* 0x0001000000007824 */ /* 0x004fca00078e00ff */
[----:B------:R-:W-:Y:S01]  /*c060*/  F2FP.F16.F32.PACK_AB R0, RZ, R0 ;  /* 0x00000000ff00723e */ /* 0x000fe200000000ff */
[----:B------:R-:W-:Y:S06]  /*c070*/  BRA `(.L_x_1563) ;  /* 0x0000000400b87947 */ /* 0x000fec0003800000 */
.L_x_1570:
        /* <DEDUP_REMOVED lines=12> */
.L_x_1577:
        /* <DEDUP_REMOVED lines=21> */
.L_x_1581:
[----:B------:R-:W-:Y:S05]  /*c290*/  BSYNC.RECONVERGENT B1 ;  /* 0x0000000000017941 */ /* 0x000fea0003800200 */
.L_x_1580:
[----:B------:R-:W-:Y:S01]  /*c2a0*/  IMAD.SHL.U32 R0, R0, 0x100000, RZ ;  /* 0x0010000000007824 */ /* 0x000fe200078e00ff */
[----:B------:R-:W-:-:S04]  /*c2b0*/  LEA R3, R3, 0x3b800000, 0x17 ;  /* 0x3b80000003037811 */ /* 0x000fc800078eb8ff */
[----:B------:R-:W-:-:S07]  /*c2c0*/  LOP3.LUT R0, R3, R0, R7, 0xfe, !PT ;  /* 0x0000000003007212 */ /* 0x000fce00078efe07 */
.L_x_1579:
[----:B------:R-:W-:Y:S05]  /*c2d0*/  BSYNC.RECONVERGENT B0 ;  /* 0x0000000000007941 */ /* 0x000fea0003800200 */
.L_x_1578:
[----:B------:R-:W-:Y:S01]  /*c2e0*/  F2FP.F16.F32.PACK_AB R0, RZ, R0 ;  /* 0x00000000ff00723e */ /* 0x000fe200000000ff */
[----:B------:R-:W-:Y:S06]  /*c2f0*/  BRA `(.L_x_1563) ;  /* 0x0000000400187947 */ /* 0x000fec0003800000 */
.L_x_1576:
        /* <DEDUP_REMOVED lines=21> */
.L_x_1585:
[----:B------:R-:W-:Y:S05]  /*c450*/  BSYNC.RECONVERGENT B1 ;  /* 0x0000000000017941 */ /* 0x000fea0003800200 */
.L_x_1584:
[----:B------:R-:W-:Y:S01]  /*c460*/  IMAD.SHL.U32 R0, R0, 0x200000, RZ ;  /* 0x0020000000007824 */ /* 0x000fe200078e00ff */
[----:B------:R-:W-:-:S04]  /*c470*/  LEA R3, R3, 0x37800000, 0x17 ;  /* 0x3780000003037811 */ /* 0x000fc800078eb8ff */
[----:B------:R-:W-:-:S07]  /*c480*/  LOP3.LUT R0, R3, R0, R7, 0xfe, !PT ;  /* 0x0000000003007212 */ /* 0x000fce00078efe07 */
.L_x_1583:
[----:B------:R-:W-:Y:S05]  /*c490*/  BSYNC.RECONVERGENT B0 ;  /* 0x0000000000007941 */ /* 0x000fea0003800200 */
.L_x_1582:
[----:B------:R-:W-:Y:S01]  /*c4a0*/  F2FP.F16.F32.PACK_AB R0, RZ, R0 ;  /* 0x00000000ff00723e */ /* 0x000fe200000000ff */
[----:B------:R-:W-:Y:S06]  /*c4b0*/  BRA `(.L_x_1563) ;  /* 0x0000000000a87947 */ /* 0x000fec0003800000 */
.L_x_1575:
        /* <DEDUP_REMOVED lines=14> */
.L_x_1589:
[----:B------:R-:W-:Y:S05]  /*c5a0*/  BSYNC.RECONVERGENT B0 ;  /* 0x0000000000007941 */ /* 0x000fea0003800200 */
.L_x_1588:
[----:B------:R-:W-:Y:S01]  /*c5b0*/  F2FP.F16.F32.PACK_AB R0, RZ, R0 ;  /* 0x00000000ff00723e */ /* 0x000fe200000000ff */
[----:B------:R-:W-:Y:S06]  /*c5c0*/  BRA `(.L_x_1563) ;  /* 0x0000000000647947 */ /* 0x000fec0003800000 */
.L_x_1562:
        /* <DEDUP_REMOVED lines=16> */
.L_x_1590:
[----:B------:R-:W-:Y:S01]  /*c6d0*/  PRMT R0, RZ, 0x7610, R0 ;  /* 0x00007610ff007816 */ /* 0x000fe20000000000 */
[----:B------:R-:W-:Y:S06]  /*c6e0*/  BRA `(.L_x_1563) ;  /* 0x00000000001c7947 */ /* 0x000fec0003800000 */
.L_x_1587:
[----:B------:R-:W2:Y:S02]  /*c6f0*/  LDG.E.64 R4, desc[UR36][R4.64] ;  /* 0x0000002404047981 */ /* 0x000ea4000c1e1b00 */
[----:B--2---:R-:W0:Y:S02]  /*c700*/  I2F.U64 R0, R4 ;  /* 0x0000000400007312 */ /* 0x004e240000301000 */
[----:B0-----:R-:W-:Y:S01]  /*c710*/  F2FP.F16.F32.PACK_AB R0, RZ, R0 ;  /* 0x00000000ff00723e */ /* 0x001fe200000000ff */
[----:B------:R-:W-:Y:S06]  /*c720*/  BRA `(.L_x_1563) ;  /* 0x00000000000c7947 */ /* 0x000fec0003800000 */
.L_x_1586:
[----:B------:R-:W2:Y:S02]  /*c730*/  LDG.E R4, desc[UR36][R4.64] ;  /* 0x0000002404047981 */ /* 0x000ea4000c1e1900 */
[----:B--2---:R-:W-:-:S04]  /*c740*/  I2FP.F32.U32 R0, R4 ;  /* 0x0000000400007245 */ /* 0x004fc80000201000 */
[----:B------:R-:W-:-:S07]  /*c750*/  F2FP.F16.F32.PACK_AB R0, RZ, R0 ;  /* 0x00000000ff00723e */ /* 0x000fce00000000ff */
.L_x_1563:
        /* <DEDUP_REMOVED lines=27> */
.L_x_1594:
[----:B------:R-:W-:-:S06]  /*c910*/  HADD2.F32 R5, -RZ, R0.H0_H0 ;  /* 0x20000000ff057230 */ /* 0x000fcc0000004100 */
[----:B------:R-:W0:Y:S02]  /*c920*/  F2I.S64.TRUNC R4, R5 ;  /* 0x0000000500047311 */ /* 0x000e24000020d900 */
[----:B0-----:R0:W-:Y:S01]  /*c930*/  STG.E.U8 desc[UR36][R8.64], R4 ;  /* 0x0000000408007986 */ /* 0x0011e2000c101124 */
[----:B------:R-:W-:Y:S05]  /*c940*/  BRA `(.L_x_1596) ;  /* 0x0000000c006c7947 */ /* 0x000fea0003800000 */
.L_x_1593:
        /* <DEDUP_REMOVED lines=10> */
.L_x_1598:
[----:B------:R-:W-:-:S04]  /*c9f0*/  HADD2.F32 R0, -RZ, R0.H0_H0 ;  /* 0x20000000ff007230 */ /* 0x000fc80000004100 */
[----:B------:R-:W0:Y:S02]  /*ca00*/  F2I.FTZ.TRUNC.NTZ R3, R0 ;  /* 0x0000000000037305 */ /* 0x000e24000021f100 */
[----:B0-----:R0:W-:Y:S01]  /*ca10*/  STG.E desc[UR36][R8.64], R3 ;  /* 0x0000000308007986 */ /* 0x0011e2000c101924 */
[----:B------:R-:W-:Y:S05]  /*ca20*/  BRA `(.L_x_1596) ;  /* 0x0000000c00347947 */ /* 0x000fea0003800000 */
.L_x_1597:
[----:B------:R-:W-:-:S04]  /*ca30*/  HADD2.F32 R0, -RZ, R0.H0_H0 ;  /* 0x20000000ff007230 */ /* 0x000fc80000004100 */
[----:B------:R-:W0:Y:S02]  /*ca40*/  F2I.FTZ.TRUNC.NTZ R3, R0 ;  /* 0x0000000000037305 */ /* 0x000e24000021f100 */
[----:B0-----:R0:W-:Y:S01]  /*ca50*/  STG.E.U16 desc[UR36][R8.64], R3 ;  /* 0x0000000308007986 */ /* 0x0011e2000c101524 */
[----:B------:R-:W-:Y:S05]  /*ca60*/  BRA `(.L_x_1596) ;  /* 0x0000000c00247947 */ /* 0x000fea0003800000 */
.L_x_1592:
        /* <DEDUP_REMOVED lines=9> */
.L_x_1600:
[----:B------:R0:W-:Y:S01]  /*cb00*/  STG.E.U16 desc[UR36][R8.64], R0 ;  /* 0x0000000008007986 */ /* 0x0001e2000c101524 */
[----:B------:R-:W-:Y:S05]  /*cb10*/  BRA `(.L_x_1596) ;  /* 0x0000000800f87947 */ /* 0x000fea0003800000 */
.L_x_1599:
        /* <DEDUP_REMOVED lines=10> */
.L_x_1602:
[----:B------:R-:W-:-:S05]  /*cbc0*/  HADD2.F32 R0, -RZ, R0.H0_H0 ;  /* 0x20000000ff007230 */ /* 0x000fca0000004100 */
[----:B------:R-:W-:-:S04]  /*cbd0*/  F2FP.F16.F32.PACK_AB R0, RZ, R0 ;  /* 0x00000000ff00723e */ /* 0x000fc800000000ff */
[----:B------:R-:W-:-:S05]  /*cbe0*/  PRMT R0, R0, 0x5410, RZ ;  /* 0x0000541000007816 */ /* 0x000fca00000000ff */
[----:B------:R3:W-:Y:S01]  /*cbf0*/  STG.E desc[UR36][R8.64], R0 ;  /* 0x0000000008007986 */ /* 0x0007e2000c101924 */
[----:B------:R-:W-:Y:S05]  /*cc00*/  BRA `(.L_x_1596) ;  /* 0x0000000800bc7947 */ /* 0x000fea0003800000 */
.L_x_1601:
[----:B------:R-:W-:-:S05]  /*cc10*/  HADD2.F32 R4, -RZ, R0.H0_H0 ;  /* 0x20000000ff047230 */ /* 0x000fca0000004100 */
[----:B------:R-:W-:-:S06]  /*cc20*/  FMUL.FTZ R4, R4, 1 ;  /* 0x3f80000004047820 */ /* 0x000fcc0000410000 */
[----:B------:R-:W0:Y:S02]  /*cc30*/  F2F.F64.F32 R4, R4 ;  /* 0x0000000400047310 */ /* 0x000e240000201800 */
[----:B0-----:R4:W-:Y:S01]  /*cc40*/  STG.E.64 desc[UR36][R8.64], R4 ;  /* 0x0000000408007986 */ /* 0x0019e2000c101b24 */
[----:B------:R-:W-:Y:S05]  /*cc50*/  BRA `(.L_x_1596) ;  /* 0x0000000800a87947 */ /* 0x000fea0003800000 */
.L_x_1591:
        /* <DEDUP_REMOVED lines=14> */
.L_x_1606:
        /* <DEDUP_REMOVED lines=17> */
.L_x_1609:
[----:B------:R-:W-:-:S04]  /*ce50*/  SHF.R.U32.HI R3, RZ, 0x18, R5 ;  /* 0x00000018ff037819 */ /* 0x000fc80000011605 */
[----:B------:R-:W-:-:S04]  /*ce60*/  LOP3.LUT R0, R0, 0x80, R3, 0xf8, !PT ;  /* 0x0000008000007812 */ /* 0x000fc800078ef803 */
[----:B------:R-:W-:-:S07]  /*ce70*/  PRMT R4, R0, 0x7610, R4 ;  /* 0x0000761000047816 */ /* 0x000fce0000000004 */
.L_x_1608:
[----:B------:R-:W-:Y:S05]  /*ce80*/  BSYNC.RECONVERGENT B0 ;  /* 0x0000000000007941 */ /* 0x000fea0003800200 */
.L_x_1607:
[----:B------:R0:W-:Y:S01]  /*ce90*/  STG.E.U8 desc[UR36][R8.64], R4 ;  /* 0x0000000408007986 */ /* 0x0001e2000c101124 */
[----:B------:R-:W-:Y:S05]  /*cea0*/  BRA `(.L_x_1596) ;  /* 0x0000000800147947 */ /* 0x000fea0003800000 */
.L_x_1605:
        /* <DEDUP_REMOVED lines=17> */
.L_x_1612:
[----:B------:R-:W-:-:S04]  /*cfc0*/  SHF.R.U32.HI R3, RZ, 0x18, R5 ;  /* 0x00000018ff037819 */ /* 0x000fc80000011605 */
[----:B------:R-:W-:-:S04]  /*cfd0*/  LOP3.LUT R0, R0, 0x80, R3, 0xf8, !PT ;  /* 0x0000008000007812 */ /* 0x000fc800078ef803 */
[----:B------:R-:W-:-:S07]  /*cfe0*/  PRMT R4, R0, 0x7610, R4 ;  /* 0x0000761000047816 */ /* 0x000fce0000000004 */
.L_x_1611:
[----:B------:R-:W-:Y:S05]  /*cff0*/  BSYNC.RECONVERGENT B0 ;  /* 0x0000000000007941 */ /* 0x000fea0003800200 */
.L_x_1610:
[----:B------:R0:W-:Y:S01]  /*d000*/  STG.E.U8 desc[UR36][R8.64], R4 ;  /* 0x0000000408007986 */ /* 0x0001e2000c101124 */
[----:B------:R-:W-:Y:S05]  /*d010*/  BRA `(.L_x_1596) ;  /* 0x0000000400b87947 */ /* 0x000fea0003800000 */
.L_x_1604:
        /* <DEDUP_REMOVED lines=22> */
.L_x_1614:
[----:B------:R-:W-:-:S06]  /*d180*/  HADD2.F32 R4, -RZ, R0.H0_H0 ;  /* 0x20000000ff047230 */ /* 0x000fcc0000004100 */
[----:B------:R-:W0:Y:S02]  /*d190*/  F2I.U64.TRUNC R4, R4 ;  /* 0x0000000400047311 */ /* 0x000e24000020d800 */
[----:B0-----:R0:W-:Y:S01]  /*d1a0*/  STG.E.64 desc[UR36][R8.64], R4 ;  /* 0x0000000408007986 */ /* 0x0011e2000c101b24 */
[----:B------:R-:W-:Y:S05]  /*d1b0*/  BRA `(.L_x_1596) ;  /* 0x0000000400507947 */ /* 0x000fea0003800000 */
.L_x_1613:
[----:B------:R-:W-:-:S04]  /*d1c0*/  HADD2.F32 R0, -RZ, R0.H0_H0 ;  /* 0x20000000ff007230 */ /* 0x000fc80000004100 */
[----:B------:R-:W0:Y:S02]  /*d1d0*/  F2I.FTZ.U32.TRUNC.NTZ R3, R0 ;  /* 0x0000000000037305 */ /* 0x000e24000021f000 */
[----:B0-----:R0:W-:Y:S01]  /*d1e0*/  STG.E desc[UR36][R8.64], R3 ;  /* 0x0000000308007986 */ /* 0x0011e2000c101924 */
[----:B------:R-:W-:Y:S05]  /*d1f0*/  BRA `(.L_x_1596) ;  /* 0x0000000400407947 */ /* 0x000fea0003800000 */
.L_x_1603:
        /* <DEDUP_REMOVED lines=11> */
.L_x_1616:
[----:B------:R-:W-:Y:S01]  /*d2b0*/  HADD2.F32 R0, -RZ, R0.H0_H0 ;  /* 0x20000000ff007230 */ /* 0x000fe20000004100 */
[----:B------:R-:W-:-:S04]  /*d2c0*/  CS2R R6, SRZ ;  /* 0x0000000000067805 */ /* 0x000fc8000001ff00 */
[----:B------:R-:W-:-:S04]  /*d2d0*/  FMUL.FTZ R0, R0, 1 ;  /* 0x3f80000000007820 */ /* 0x000fc80000410000 */
[----:B------:R-:W0:Y:S02]  /*d2e0*/  F2F.F64.F32 R4, R0 ;  /* 0x0000000000047310 */ /* 0x000e240000201800 */
[----:B0-----:R0:W-:Y:S01]  /*d2f0*/  STG.E.128 desc[UR36][R8.64], R4 ;  /* 0x0000000408007986 */ /* 0x0011e2000c101d24 */
[----:B------:R-:W-:Y:S05]  /*d300*/  BRA `(.L_x_1596) ;  /* 0x0000000000fc7947 */ /* 0x000fea0003800000 */
.L_x_1615:
[----:B------:R-:W-:-:S13]  /*d310*/  ISETP.NE.AND P0, PT, R3, 0xf, PT ;  /* 0x0000000f0300780c */ /* 0x000fda0003f05270 */
[----:B------:R-:W-:Y:S05]  /*d320*/  @!P0 BRA `(.L_x_1617) ;  /* 0x0000000000e88947 */ /* 0x000fea0003800000 */
[----:B------:R-:W-:-:S13]  /*d330*/  ISETP.NE.AND P0, PT, R3, 0x17, PT ;  /* 0x000000170300780c */ /* 0x000fda0003f05270 */
[----:B------:R-:W-:Y:S05]  /*d340*/  @!P0 BRA `(.L_x_1618) ;  /* 0x0000000000908947 */ /* 0x000fea0003800000 */
[----:B------:R-:W-:-:S13]  /*d350*/  ISETP.NE.AND P0, PT, R3, 0x18, PT ;  /* 0x000000180300780c */ /* 0x000fda0003f05270 */
[----:B------:R-:W-:Y:S05]  /*d360*/  @!P0 BRA `(.L_x_1619) ;  /* 0x0000000000448947 */ /* 0x000fea0003800000 */
.L_x_1595:
        /* <DEDUP_REMOVED lines=16> */
.L_x_1620:
[----:B------:R-:W-:Y:S05]  /*d470*/  BRA `(.L_x_1596) ;  /* 0x0000000000a07947 */ /* 0x000fea0003800000 */
.L_x_1619:
        /* <DEDUP_REMOVED lines=13> */
.L_x_1622:
[----:B------:R-:W-:Y:S05]  /*d550*/  BSYNC.RECONVERGENT B0 ;  /* 0x0000000000007941 */ /* 0x000fea0003800200 */
.L_x_1621:
[----:B------:R-:W-:-:S05]  /*d560*/  LOP3.LUT R3, R0, 0x80, R3, 0xf8, !PT ;  /* 0x0000008000037812 */ /* 0x000fca00078ef803 */
[----:B------:R0:W-:Y:S01]  /*d570*/  STG.E.U8 desc[UR36][R8.64], R3 ;  /* 0x0000000308007986 */ /* 0x0001e2000c101124 */
[----:B------:R-:W-:Y:S05]  /*d580*/  BRA `(.L_x_1596) ;  /* 0x00000000005c7947 */ /* 0x000fea0003800000 */
.L_x_1618:
        /* <DEDUP_REMOVED lines=12> */
.L_x_1624:
[----:B------:R-:W-:Y:S01]  /*d650*/  IMAD.MOV.U32 R0, RZ, RZ, 0x7f ;  /* 0x0000007fff007424 */ /* 0x000fe200078e00ff */
[----:B------:R-:W-:-:S04]  /*d660*/  ISETP.GT.U32.AND P0, PT, R4, 0x7f800000, PT ;  /* 0x7f8000000400780c */ /* 0x000fc80003f04070 */
[----:B------:R-:W-:-:S09]  /*d670*/  SEL R0, R0, 0x7c, P0 ;  /* 0x0000007c00007807 */ /* 0x000fd20000000000 */
.L_x_1625:
[----:B------:R-:W-:Y:S05]  /*d680*/  BSYNC.RECONVERGENT B0 ;  /* 0x0000000000007941 */ /* 0x000fea0003800200 */
.L_x_1623:
[----:B------:R-:W-:-:S04]  /*d690*/  SHF.R.U32.HI R3, RZ, 0x18, R3 ;  /* 0x00000018ff037819 */ /* 0x000fc80000011603 */
[----:B------:R-:W-:-:S05]  /*d6a0*/  LOP3.LUT R3, R0, 0x80, R3, 0xf8, !PT ;  /* 0x0000008000037812 */ /* 0x000fca00078ef803 */
[----:B------:R0:W-:Y:S01]  /*d6b0*/  STG.E.U8 desc[UR36][R8.64], R3 ;  /* 0x0000000308007986 */ /* 0x0001e2000c101124 */
[----:B------:R-:W-:Y:S05]  /*d6c0*/  BRA `(.L_x_1596) ;  /* 0x00000000000c7947 */ /* 0x000fea0003800000 */
.L_x_1617:
[----:B------:R-:W-:-:S05]  /*d6d0*/  HADD2.F32 R0, -RZ, R0.H0_H0 ;  /* 0x20000000ff007230 */ /* 0x000fca0000004100 */
[----:B------:R-:W-:-:S05]  /*d6e0*/  F2FP.BF16.F32.PACK_AB R0, RZ, R0 ;  /* 0x00000000ff00723e */ /* 0x000fca00000010ff */
[----:B------:R0:W-:Y:S02]  /*d6f0*/  STG.E.U16 desc[UR36][R8.64], R0 ;  /* 0x0000000008007986 */ /* 0x0001e4000c101524 */
.L_x_1596:
[----:B------:R-:W-:-:S07]  /*d700*/  VIADD R17, R17, 0x80 ;  /* 0x0000008011117836 */ /* 0x000fce0000000000 */
.L_x_1522:
[----:B------:R-:W-:Y:S05]  /*d710*/  BSYNC.RECONVERGENT B6 ;  /* 0x0000000000067941 */ /* 0x000fea0003800200 */
.L_x_1521:
[----:B------:R-:W5:Y:S02]  /*d720*/  LDCU UR4, c[0x0][0x380] ;  /* 0x00007000ff0477ac */ /* 0x000f640008000800 */
[----:B-----5:R-:W-:-:S13]  /*d730*/  ISETP.GE.AND P0, PT, R17, UR4, PT ;  /* 0x0000000411007c0c */ /* 0x020fda000bf06270 */
[----:B------:R-:W-:Y:S05]  /*d740*/  @P0 EXIT ;  /* 0x000000000000094d */ /* 0x000fea0003800000 */
[----:B------:R-:W5:Y:S01]  /*d750*/  LDCU UR4, c[0x0][0x388] ;  /* 0x00007100ff0477ac */ /* 0x000f620008000800 */
[----:B------:R-:W-:Y:S02]  /*d760*/  IMAD.MOV.U32 R24, RZ, RZ, RZ ;  /* 0x000000ffff187224 */ /* 0x000fe400078e00ff */
[----:B------:R-:W-:Y:S02]  /*d770*/  IMAD.MOV.U32 R23, RZ, RZ, RZ ;  /* 0x000000ffff177224 */ /* 0x000fe400078e00ff */
[----:B0-234-:R-:W-:Y:S01]  /*d780*/  IMAD.MOV.U32 R0, RZ, RZ, RZ ;  /* 0x000000ffff007224 */ /* 0x01dfe200078e00ff */
[----:B-----5:R-:W-:-:S09]  /*d790*/  UISETP.NE.AND UP0, UPT, UR4, URZ, UPT ;  /* 0x000000ff0400728c */ /* 0x020fd2000bf05270 */
[----:B------:R-:W-:Y:S05]  /*d7a0*/  BRA.U !UP0, `(.L_x_1626) ;  /* 0x0000001508747547 */ /* 0x000fea000b800000 */
[----:B------:R-:W0:Y:S01]  /*d7b0*/  LDCU.64 UR4, c[0x0][0x390] ;  /* 0x00007200ff0477ac */ /* 0x000e220008000a00 */
[----:B------:R-:W-:Y:S02]  /*d7c0*/  IMAD.MOV.U32 R4, RZ, RZ, RZ ;  /* 0x000000ffff047224 */ /* 0x000fe400078e00ff */
[----:B-1----:R-:W-:Y:S01]  /*d7d0*/  IMAD.MOV.U32 R5, RZ, RZ, R17 ;  /* 0x000000ffff057224 */ /* 0x002fe200078e0011 */
        /* <DEDUP_REMOVED lines=346> */
.L_x_1626:
[----:B------:R-:W-:Y:S01]  /*ed80*/  IMAD.MOV.U32 R4, RZ, RZ, 0x1 ;  /* 0x00000001ff047424 */ /* 0x000fe200078e00ff */
[C---:B-1----:R-:W-:Y:S01]  /*ed90*/  LOP3.LUT R3, R16.reuse, 0xff, RZ, 0xc0, !PT ;  /* 0x000000ff10037812 */ /* 0x042fe200078ec0ff */
[----:B------:R-:W0:Y:S01]  /*eda0*/  LDCU.64 UR4, c[0x0][0x648] ;  /* 0x0000c900ff0477ac */ /* 0x000e220008000a00 */
[----:B------:R-:W-:Y:S02]  /*edb0*/  ISETP.LE.U32.AND P1, PT, R16, 0x2c, PT ;  /* 0x0000002c1000780c */ /* 0x000fe40003f23070 */
[CC--:B------:R-:W-:Y:S02]  /*edc0*/  SHF.L.U32 R5, R4.reuse, R3.reuse, RZ ;  /* 0x0000000304057219 */ /* 0x0c0fe400000006ff */
[----:B------:R-:W-:Y:S02]  /*edd0*/  SHF.L.U64.HI R3, R4, R3, RZ ;  /* 0x0000000304037219 */ /* 0x000fe400000102ff */
[----:B------:R-:W-:-:S04]  /*ede0*/  LOP3.LUT P0, RZ, R5, 0x3f808fff, RZ, 0xc0, !PT ;  /* 0x3f808fff05ff7812 */ /* 0x000fc8000780c0ff */
[----:B------:R-:W-:Y:S02]  /*edf0*/  LOP3.LUT P0, RZ, R3, 0x1000, RZ, 0xc0, P0 ;  /* 0x0000100003ff7812 */ /* 0x000fe4000000c0ff */
[----:B0-----:R-:W-:-:S05]  /*ee00*/  IADD3 R16, P2, PT, R0, UR4, RZ ;  /* 0x0000000400107c10 */ /* 0x001fca000ff5e0ff */
[----:B------:R-:W-:-:S06]  /*ee10*/  IMAD.X R17, RZ, RZ, UR5, P2 ;  /* 0x00000005ff117e24 */ /* 0x000fcc00090e06ff */
        /* <DEDUP_REMOVED lines=17> */
.L_x_1627:
        /* <DEDUP_REMOVED lines=19> */
.L_x_1631:
[----:B------:R-:W2:Y:S02]  /*f060*/  LDG.E.U8 R4, desc[UR36][R4.64] ;  /* 0x0000002404047981 */ /* 0x000ea4000c1e1100 */
[----:B--2---:R-:W-:-:S04]  /*f070*/  I2FP.F32.U32 R0, R4 ;  /* 0x0000000400007245 */ /* 0x004fc80000201000 */
[----:B------:R-:W-:-:S04]  /*f080*/  F2FP.F16.F32.PACK_AB R0, RZ, R0 ;  /* 0x00000000ff00723e */ /* 0x000fc800000000ff */
[----:B------:R-:W-:Y:S01]  /*f090*/  PRMT R18, R0, 0x7610, R18 ;  /* 0x0000761000127816 */ /* 0x000fe20000000012 */
[----:B------:R-:W-:Y:S06]  /*f0a0*/  BRA `(.L_x_1633) ;  /* 0x0000000c00b87947 */ /* 0x000fec0003800000 */
.L_x_1630:
        /* <DEDUP_REMOVED lines=11> */
.L_x_1635:
[----:B------:R-:W2:Y:S02]  /*f160*/  LDG.E R4, desc[UR36][R4.64] ;  /* 0x0000002404047981 */ /* 0x000ea4000c1e1900 */
[----:B--2---:R-:W-:-:S04]  /*f170*/  I2FP.F32.S32 R0, R4 ;  /* 0x0000000400007245 */ /* 0x004fc80000201400 */
[----:B------:R-:W-:-:S04]  /*f180*/  F2FP.F16.F32.PACK_AB R0, RZ, R0 ;  /* 0x00000000ff00723e */ /* 0x000fc800000000ff */
[----:B------:R-:W-:Y:S01]  /*f190*/  PRMT R18, R0, 0x7610, R18 ;  /* 0x0000761000127816 */ /* 0x000fe20000000012 */
[----:B------:R-:W-:Y:S06]  /*f1a0*/  BRA `(.L_x_1633) ;  /* 0x0000000c00787947 */ /* 0x000fec0003800000 */
.L_x_1634:
[----:B------:R-:W2:Y:S02]  /*f1b0*/  LDG.E.U16 R4, desc[UR36][R4.64] ;  /* 0x0000002404047981 */ /* 0x000ea4000c1e1500 */
[----:B--2---:R-:W0:Y:S02]  /*f1c0*/  I2F.S16 R0, R4 ;  /* 0x0000000400007306 */ /* 0x004e240000101400 */
[----:B0-----:R-:W-:-:S04]  /*f1d0*/  F2FP.F16.F32.PACK_AB R0, RZ, R0 ;  /* 0x00000000ff00723e */ /* 0x001fc800000000ff */
[----:B------:R-:W-:Y:S01]  /*f1e0*/  PRMT R18, R0, 0x7610, R18 ;  /* 0x0000761000127816 */ /* 0x000fe20000000012 */
[----:B------:R-:W-:Y:S06]  /*f1f0*/  BRA `(.L_x_1633) ;  /* 0x0000000c00647947 */ /* 0x000fec0003800000 */
.L_x_1629:
        /* <DEDUP_REMOVED lines=9> */
.L_x_1637:
[----:B------:R0:W5:Y:S01]  /*f290*/  LDG.E.U16 R18, desc[UR36][R4.64] ;  /* 0x0000002404127981 */ /* 0x000162000c1e1500 */
[----:B------:R-:W-:Y:S05]  /*f2a0*/  BRA `(.L_x_1633) ;  /* 0x0000000c00387947 */ /* 0x000fea0003800000 */
.L_x_1636:
        /* <DEDUP_REMOVED lines=9> */
.L_x_1639:
[----:B------:R1:W5:Y:S01]  /*f340*/  LDG.E.U16 R18, desc[UR36][R4.64] ;  /* 0x0000002404127981 */ /* 0x000362000c1e1500 */
[----:B------:R-:W-:Y:S05]  /*f350*/  BRA `(.L_x_1633) ;  /* 0x0000000c000c7947 */ /* 0x000fea0003800000 */
.L_x_1638:
        /* <DEDUP_REMOVED lines=9> */
.L_x_1628:
        /* <DEDUP_REMOVED lines=14> */
.L_x_1642:
        /* <DEDUP_REMOVED lines=9> */
.L_x_1641:
        /* <DEDUP_REMOVED lines=27> */
.L_x_1644:
        /* <DEDUP_REMOVED lines=15> */
.L_x_1643:
[----:B------:R-:W2:Y:S02]  /*f800*/  LDG.E.U16 R0, desc[UR36][R4.64] ;  /* 0x0000002404007981 */ /* 0x000ea4000c1e1500 */
[----:B--2---:R-:W-:-:S05]  /*f810*/  IMAD.U32 R0, R0, 0x10000, RZ ;  /* 0x0001000000007824 */ /* 0x004fca00078e00ff */
[----:B------:R-:W-:-:S04]  /*f820*/  F2FP.F16.F32.PACK_AB R0, RZ, R0 ;  /* 0x00000000ff00723e */ /* 0x000fc800000000ff */
[----:B------:R-:W-:Y:S01]  /*f830*/  PRMT R18, R0, 0x7610, R18 ;  /* 0x0000761000127816 */ /* 0x000fe20000000012 */
[----:B------:R-:W-:Y:S06]  /*f840*/  BRA `(.L_x_1633) ;  /* 0x0000000400d07947 */ /* 0x000fec0003800000 */
.L_x_1640:
        /* <DEDUP_REMOVED lines=13> */
.L_x_1647:
        /* <DEDUP_REMOVED lines=21> */
.L_x_1651:
[----:B------:R-:W-:Y:S05]  /*fa70*/  BSYNC.RECONVERGENT B1 ;  /* 0x0000000000017941 */ /* 0x000fea0003800200 */
.L_x_1650:
[----:B------:R-:W-:Y:S01]  /*fa80*/  IMAD.SHL.U32 R0, R0, 0x100000, RZ ;  /* 0x0010000000007824 */ /* 0x000fe200078e00ff */
[----:B------:R-:W-:-:S04]  /*fa90*/  LEA R3, R3, 0x3b800000, 0x17 ;  /* 0x3b80000003037811 */ /* 0x000fc800078eb8ff */
[----:B------:R-:W-:-:S07]  /*faa0*/  LOP3.LUT R0, R3, R0, R7, 0xfe, !PT ;  /* 0x0000000003007212 */ /* 0x000fce00078efe07 */
.L_x_1649:
[----:B------:R-:W-:Y:S05]  /*fab0*/  BSYNC.RECONVERGENT B0 ;  /* 0x0000000000007941 */ /* 0x000fea0003800200 */
.L_x_1648:
[----:B------:R-:W-:-:S04]  /*fac0*/  F2FP.F16.F32.PACK_AB R0, RZ, R0 ;  /* 0x00000000ff00723e */ /* 0x000fc800000000ff */
[----:B------:R-:W-:Y:S01]  /*fad0*/  PRMT R18, R0, 0x7610, R18 ;  /* 0x0000761000127816 */ /* 0x000fe20000000012 */
[----:B------:R-:W-:Y:S06]  /*fae0*/  BRA `(.L_x_1633) ;  /* 0x0000000400287947 */ /* 0x000fec0003800000 */
.L_x_1646:
        /* <DEDUP_REMOVED lines=21> */
.L_x_1655:
[----:B------:R-:W-:Y:S05]  /*fc40*/  BSYNC.RECONVERGENT B1 ;  /* 0x0000000000017941 */ /* 0x000fea0003800200 */
.L_x_1654:
[----:B------:R-:W-:Y:S01]  /*fc50*/  IMAD.SHL.U32 R0, R0, 0x200000, RZ ;  /* 0x0020000000007824 */ /* 0x000fe200078e00ff */
[----:B------:R-:W-:-:S04]  /*fc60*/  LEA R3, R3, 0x37800000, 0x17 ;  /* 0x3780000003037811 */ /* 0x000fc800078eb8ff */
[----:B------:R-:W-:-:S07]  /*fc70*/  LOP3.LUT R0, R3, R0, R7, 0xfe, !PT ;  /* 0x0000000003007212 */ /* 0x000fce00078efe07 */
.L_x_1653:
[----:B------:R-:W-:Y:S05]  /*fc80*/  BSYNC.RECONVERGENT B0 ;  /* 0x0000000000007941 */ /* 0x000fea0003800200 */
.L_x_1652:
[----:B------:R-:W-:-:S04]  /*fc90*/  F2FP.F16.F32.PACK_AB R0, RZ, R0 ;  /* 0x00000000ff00723e */ /* 0x000fc800000000ff */
[----:B------:R-:W-:Y:S01]  /*fca0*/  PRMT R18, R0, 0x7610, R18 ;  /* 0x0000761000127816 */ /* 0x000fe20000000012 */
[----:B------:R-:W-:Y:S06]  /*fcb0*/  BRA `(.L_x_1633) ;  /* 0x0000000000b47947 */ /* 0x000fec0003800000 */
.L_x_1645:
        /* <DEDUP_REMOVED lines=14> */
.L_x_1659:
[----:B------:R-:W-:Y:S05]  /*fda0*/  BSYNC.RECONVERGENT B0 ;  /* 0x0000000000007941 */ /* 0x000fea0003800200 */
.L_x_1658:
[----:B------:R-:W-:-:S04]  /*fdb0*/  F2FP.F16.F32.PACK_AB R0, RZ, R0 ;  /* 0x00000000ff00723e */ /* 0x000fc800000000ff */
[----:B------:R-:W-:Y:S01]  /*fdc0*/  PRMT R18, R0, 0x7610, R18 ;  /* 0x0000761000127816 */ /* 0x000fe20000000012 */
[----:B------:R-:W-:Y:S06]  /*fdd0*/  BRA `(.L_x_1633) ;  /* 0x00000000006c7947 */ /* 0x000fec0003800000 */
.L_x_1632:
        /* <DEDUP_REMOVED lines=16> */
.L_x_1660:
[----:B------:R-:W-:Y:S01]  /*fee0*/  PRMT R18, RZ, 0x7610, R18 ;  /* 0x00007610ff127816 */ /* 0x000fe20000000012 */
[----:B------:R-:W-:Y:S06]  /*fef0*/  BRA `(.L_x_1633) ;  /* 0x0000000000247947 */ /* 0x000fec0003800000 */
.L_x_1657:
[----:B------:R-:W2:Y:S02]  /*ff00*/  LDG.E.64 R4, desc[UR36][R4.64] ;  /* 0x0000002404047981 */ /* 0x000ea4000c1e1b00 */
[----:B--2---:R-:W0:Y:S02]  /*ff10*/  I2F.U64 R0, R4 ;  /* 0x0000000400007312 */ /* 0x004e240000301000 */
[----:B0-----:R-:W-:-:S04]  /*ff20*/  F2FP.F16.F32.PACK_AB R0, RZ, R0 ;  /* 0x00000000ff00723e */ /* 0x001fc800000000ff */
[----:B------:R-:W-:Y:S01]  /*ff30*/  PRMT R18, R0, 0x7610, R18 ;  /* 0x0000761000127816 */ /* 0x000fe20000000012 */
[----:B------:R-:W-:Y:S06]  /*ff40*/  BRA `(.L_x_1633) ;  /* 0x0000000000107947 */ /* 0x000fec0003800000 */
.L_x_1656:
[----:B------:R-:W2:Y:S02]  /*ff50*/  LDG.E R4, desc[UR36][R4.64] ;  /* 0x0000002404047981 */ /* 0x000ea4000c1e1900 */
[----:B--2---:R-:W-:-:S04]  /*ff60*/  I2FP.F32.U32 R0, R4 ;  /* 0x0000000400007245 */ /* 0x004fc80000201000 */
[----:B------:R-:W-:-:S04]  /*ff70*/  F2FP.F16.F32.PACK_AB R0, RZ, R0 ;  /* 0x00000000ff00723e */ /* 0x000fc800000000ff */
[----:B------:R-:W-:-:S07]  /*ff80*/  PRMT R18, R0, 0x7610, R18 ;  /* 0x0000761000127816 */ /* 0x000fce0000000012 */
.L_x_1633:
        /* <DEDUP_REMOVED lines=18> */
.L_x_1664:
[----:B------:R-:W2:Y:S02]  /*100b0*/  LDG.E.U8 R4, desc[UR36][R4.64] ;  /* 0x0000002404047981 */ /* 0x000ea4000c1e1100 */
[----:B--2---:R-:W-:-:S04]  /*100c0*/  I2FP.F32.U32 R0, R4 ;  /* 0x0000000400007245 */ /* 0x004fc80000201000 */
[----:B------:R-:W-:Y:S01]  /*100d0*/  F2FP.F16.F32.PACK_AB R0, RZ, R0 ;  /* 0x00000000ff00723e */ /* 0x000fe200000000ff */
[----:B------:R-:W-:Y:S06]  /*100e0*/  BRA `(.L_x_1666) ;  /* 0x0000000c00807947 */ /* 0x000fec0003800000 */
.L_x_1663:
        /* <DEDUP_REMOVED lines=10> */
.L_x_1668:
[----:B------:R-:W2:Y:S02]  /*10190*/  LDG.E R4, desc[UR36][R4.64] ;  /* 0x0000002404047981 */ /* 0x000ea4000c1e1900 */
[----:B--2---:R-:W-:-:S04]  /*101a0*/  I2FP.F32.S32 R0, R4 ;  /* 0x0000000400007245 */ /* 0x004fc80000201400 */
[----:B------:R-:W-:Y:S01]  /*101b0*/  F2FP.F16.F32.PACK_AB R0, RZ, R0 ;  /* 0x00000000ff00723e */ /* 0x000fe200000000ff */
[----:B------:R-:W-:Y:S06]  /*101c0*/  BRA `(.L_x_1666) ;  /* 0x0000000c00487947 */ /* 0x000fec0003800000 */
.L_x_1667:
[----:B------:R-:W2:Y:S02]  /*101d0*/  LDG.E.U16 R4, desc[UR36][R4.64] ;  /* 0x0000002404047981 */ /* 0x000ea4000c1e1500 */
[----:B--2---:R-:W0:Y:S02]  /*101e0*/  I2F.S16 R0, R4 ;  /* 0x0000000400007306 */ /* 0x004e240000101400 */
[----:B0-----:R-:W-:Y:S01]  /*101f0*/  F2FP.F16.F32.PACK_AB R0, RZ, R0 ;  /* 0x00000000ff00723e */ /* 0x001fe200000000ff */
[----:B------:R-:W-:Y:S06]  /*10200*/  BRA `(.L_x_1666) ;  /* 0x0000000c00387947 */ /* 0x000fec0003800000 */
.L_x_1662:
        /* <DEDUP_REMOVED lines=9> */
.L_x_1670:
[----:B------:R0:W5:Y:S01]  /*102a0*/  LDG.E.U16 R0, desc[UR36][R4.64] ;  /* 0x0000002404007981 */ /* 0x000162000c1e1500 */
[----:B------:R-:W-:Y:S05]  /*102b0*/  BRA `(.L_x_1666) ;  /* 0x0000000c000c7947 */ /* 0x000fea0003800000 */
.L_x_1669:
        /* <DEDUP_REMOVED lines=9> */
.L_x_1672:
[----:B------:R1:W5:Y:S01]  /*10350*/  LDG.E.U16 R0, desc[UR36][R4.64] ;  /* 0x0000002404007981 */ /* 0x000362000c1e1500 */
[----:B------:R-:W-:Y:S05]  /*10360*/  BRA `(.L_x_1666) ;  /* 0x0000000800e07947 */ /* 0x000fea0003800000 */
.L_x_1671:
        /* <DEDUP_REMOVED lines=8> */
.L_x_1661:
        /* <DEDUP_REMOVED lines=13> */
.L_x_1675:
        /* <DEDUP_REMOVED lines=8> */
.L_x_1674:
        /* <DEDUP_REMOVED lines=27> */
.L_x_1677:
        /* <DEDUP_REMOVED lines=14> */
.L_x_1676:
[----:B------:R-:W2:Y:S02]  /*107d0*/  LDG.E.U16 R0, desc[UR36][R4.64] ;  /* 0x0000002404007981 */ /* 0x000ea4000c1e1500 */
[----:B--2---:R-:W-:-:S05]  /*107e0*/  IMAD.U32 R0, R0, 0x10000, RZ ;  /* 0x0001000000007824 */ /* 0x004fca00078e00ff */
[----:B------:R-:W-:Y:S01]  /*107f0*/  F2FP.F16.F32.PACK_AB R0, RZ, R0 ;  /* 0x00000000ff00723e */ /* 0x000fe200000000ff */
[----:B------:R-:W-:Y:S06]  /*10800*/  BRA `(.L_x_1666) ;  /* 0x0000000400b87947 */ /* 0x000fec0003800000 */
.L_x_1673:
        /* <DEDUP_REMOVED lines=12> */
.L_x_1680:
        /* <DEDUP_REMOVED lines=21> */
.L_x_1684:
[----:B------:R-:W-:Y:S05]  /*10a20*/  BSYNC.RECONVERGENT B1 ;  /* 0x0000000000017941 */ /* 0x000fea0003800200 */
.L_x_1683:
[----:B------:R-:W-:Y:S01]  /*10a30*/  IMAD.SHL.U32 R0, R0, 0x100000, RZ ;  /* 0x0010000000007824 */ /* 0x000fe200078e00ff */
[----:B------:R-:W-:-:S04]  /*10a40*/  LEA R3, R3, 0x3b800000, 0x17 ;  /* 0x3b80000003037811 */ /* 0x000fc800078eb8ff */
[----:B------:R-:W-:-:S07]  /*10a50*/  LOP3.LUT R0, R3, R0, R7, 0xfe, !PT ;  /* 0x0000000003007212 */ /* 0x000fce00078efe07 */
.L_x_1682:
[----:B------:R-:W-:Y:S05]  /*10a60*/  BSYNC.RECONVERGENT B0 ;  /* 0x0000000000007941 */ /* 0x000fea0003800200 */
.L_x_1681:
[----:B------:R-:W-:Y:S01]  /*10a70*/  F2FP.F16.F32.PACK_AB R0, RZ, R0 ;  /* 0x00000000ff00723e */ /* 0x000fe200000000ff */
[----:B------:R-:W-:Y:S06]  /*10a80*/  BRA `(.L_x_1666) ;  /* 0x0000000400187947 */ /* 0x000fec0003800000 */
.L_x_1679:
        /* <DEDUP_REMOVED lines=21> */
.L_x_1688:
[----:B------:R-:W-:Y:S05]  /*10be0*/  BSYNC.RECONVERGENT B1 ;  /* 0x0000000000017941 */ /* 0x000fea0003800200 */
.L_x_1687:
[----:B------:R-:W-:Y:S01]  /*10bf0*/  IMAD.SHL.U32 R0, R0, 0x200000, RZ ;  /* 0x0020000000007824 */ /* 0x000fe200078e00ff */
[----:B------:R-:W-:-:S04]  /*10c00*/  LEA R3, R3, 0x37800000, 0x17 ;  /* 0x3780000003037811 */ /* 0x000fc800078eb8ff */
[----:B------:R-:W-:-:S07]  /*10c10*/  LOP3.LUT R0, R3, R0, R7, 0xfe, !PT ;  /* 0x0000000003007212 */ /* 0x000fce00078efe07 */
.L_x_1686:
[----:B------:R-:W-:Y:S05]  /*10c20*/  BSYNC.RECONVERGENT B0 ;  /* 0x0000000000007941 */ /* 0x000fea0003800200 */
.L_x_1685:
[----:B------:R-:W-:Y:S01]  /*10c30*/  F2FP.F16.F32.PACK_AB R0, RZ, R0 ;  /* 0x00000000ff00723e */ /* 0x000fe200000000ff */
[----:B------:R-:W-:Y:S06]  /*10c40*/  BRA `(.L_x_1666) ;  /* 0x0000000000a87947 */ /* 0x000fec0003800000 */
.L_x_1678:
        /* <DEDUP_REMOVED lines=14> */
.L_x_1692:
[----:B------:R-:W-:Y:S05]  /*10d30*/  BSYNC.RECONVERGENT B0 ;  /* 0x0000000000007941 */ /* 0x000fea0003800200 */
.L_x_1691:
[----:B------:R-:W-:Y:S01]  /*10d40*/  F2FP.F16.F32.PACK_AB R0, RZ, R0 ;  /* 0x00000000ff00723e */ /* 0x000fe200000000ff */
[----:B------:R-:W-:Y:S06]  /*10d50*/  BRA `(.L_x_1666) ;  /* 0x0000000000647947 */ /* 0x000fec0003800000 */
.L_x_1665:
        /* <DEDUP_REMOVED lines=16> */
.L_x_1693:
[----:B------:R-:W-:Y:S01]  /*10e60*/  PRMT R0, RZ, 0x7610, R0 ;  /* 0x00007610ff007816 */ /* 0x000fe20000000000 */
[----:B------:R-:W-:Y:S06]  /*10e70*/  BRA `(.L_x_1666) ;  /* 0x00000000001c7947 */ /* 0x000fec0003800000 */
.L_x_1690:
[----:B------:R-:W2:Y:S02]  /*10e80*/  LDG.E.64 R4, desc[UR36][R4.64] ;  /* 0x0000002404047981 */ /* 0x000ea4000c1e1b00 */
[----:B--2---:R-:W0:Y:S02]  /*10e90*/  I2F.U64 R0, R4 ;  /* 0x0000000400007312 */ /* 0x004e240000301000 */
[----:B0-----:R-:W-:Y:S01]  /*10ea0*/  F2FP.F16.F32.PACK_AB R0, RZ, R0 ;  /* 0x00000000ff00723e */ /* 0x001fe200000000ff */
[----:B------:R-:W-:Y:S06]  /*10eb0*/  BRA `(.L_x_1666) ;  /* 0x00000000000c7947 */ /* 0x000fec0003800000 */
.L_x_1689:
[----:B------:R-:W2:Y:S02]  /*10ec0*/  LDG.E R4, desc[UR36][R4.64] ;  /* 0x0000002404047981 */ /* 0x000ea4000c1e1900 */
[----:B--2---:R-:W-:-:S04]  /*10ed0*/  I2FP.F32.U32 R0, R4 ;  /* 0x0000000400007245 */ /* 0x004fc80000201000 */
[----:B------:R-:W-:-:S07]  /*10ee0*/  F2FP.F16.F32.PACK_AB R0, RZ, R0 ;  /* 0x00000000ff00723e */ /* 0x000fce00000000ff */
.L_x_1666:
[----:B------:R-:W2:Y:S01]  /*10ef0*/  LDC.U16 R3, c[0x0][0x668] ;  /* 0x00019a00ff037b82 */ /* 0x000ea20000000400 */
[----:B-----5:R-:W-:Y:S01]  /*10f00*/  HADD2.F32 R18, -RZ, R18.H0_H0 ;  /* 0x20000012ff127230 */ /* 0x020fe20000004100 */
[----:B------:R-:W-:-:S04]  /*10f10*/  LOP3.LUT R2, R2, 0xff, RZ, 0xc0, !PT ;  /* 0x000000ff02027812 */ /* 0x000fc800078ec0ff */
[----:B------:R-:W-:Y:S01]  /*10f20*/  ISETP.GT.AND P0, PT, R2, 0x9, PT ;  /* 0x000000090200780c */ /* 0x000fe20003f04270 */
[----:B--2---:R-:W-:-:S05]  /*10f30*/  HADD2.F32 R3, -RZ, R3.H0_H0 ;  /* 0x20000003ff037230 */ /* 0x004fca0000004100 */
[----:B------:R-:W-:Y:S01]  /*10f40*/  FMUL.FTZ R18, R3, R18 ;  /* 0x0000001203127220 */ /* 0x000fe20000410000 */
[----:B------:R-:W-:-:S04]  /*10f50*/  HADD2.F32 R3, -RZ, R0.H0_H0 ;  /* 0x20000000ff037230 */ /* 0x000fc80000004100 */
        /* <DEDUP_REMOVED lines=14> */
[----:B------:R-:W2:Y:S02]  /*11040*/  F2I.FTZ.TRUNC.NTZ R3, R0 ;  /* 0x0000000000037305 */ /* 0x000ea4000021f100 */
[----:B--2---:R-:W-:Y:S01]  /*11050*/  STG.E.U8 desc[UR36][R16.64], R3 ;  /* 0x0000000310007986 */ /* 0x004fe2000c101124 */
[----:B------:R-:W-:Y:S05]  /*11060*/  EXIT ;  /* 0x000000000000794d */ /* 0x000fea0003800000 */
.L_x_1697:
[----:B------:R-:W-:-:S06]  /*11070*/  HADD2.F32 R3, -RZ, R3.H0_H0 ;  /* 0x20000003ff037230 */ /* 0x000fcc0000004100 */
[----:B------:R-:W2:Y:S02]  /*11080*/  F2I.S64.TRUNC R2, R3 ;  /* 0x0000000300027311 */ /* 0x000ea4000020d900 */
[----:B--2---:R-:W-:Y:S01]  /*11090*/  STG.E.U8 desc[UR36][R16.64], R2 ;  /* 0x0000000210007986 */ /* 0x004fe2000c101124 */
[----:B------:R-:W-:Y:S05]  /*110a0*/  EXIT ;  /* 0x000000000000794d */ /* 0x000fea0003800000 */
.L_x_1696:
[----:B------:R-:W-:-:S13]  /*110b0*/  ISETP.NE.AND P0, PT, R2, 0x2, PT ;  /* 0x000000020200780c */ /* 0x000fda0003f05270 */
[----:B------:R-:W-:Y:S05]  /*110c0*/  @!P0 BRA `(.L_x_1699) ;  /* 0x0000000000308947 */ /* 0x000fea0003800000 */
[----:B------:R-:W-:-:S13]  /*110d0*/  ISETP.NE.AND P0, PT, R2, 0x3, PT ;  /* 0x000000030200780c */ /* 0x000fda0003f05270 */
[----:B------:R-:W-:Y:S05]  /*110e0*/  @!P0 BRA `(.L_x_1700) ;  /* 0x0000000000188947 */ /* 0x000fea0003800000 */
[----:B------:R-:W-:-:S13]  /*110f0*/  ISETP.NE.AND P0, PT, R2, 0x4, PT ;  /* 0x000000040200780c */ /* 0x000fda0003f05270 */
[----:B------:R-:W-:Y:S05]  /*11100*/  @P0 BRA `(.L_x_1698) ;  /* 0x0000000800700947 */ /* 0x000fea0003800000 */
[----:B------:R-:W-:-:S06]  /*11110*/  HADD2.F32 R3, -RZ, R3.H0_H0 ;  /* 0x20000003ff037230 */ /* 0x000fcc0000004100 */
[----:B------:R-:W2:Y:S02]  /*11120*/  F2I.S64.TRUNC R2, R3 ;  /* 0x0000000300027311 */ /* 0x000ea4000020d900 */
[----:B--2---:R-:W-:Y:S01]  /*11130*/  STG.E.64 desc[UR36][R16.64], R2 ;  /* 0x0000000210007986 */ /* 0x004fe2000c101b24 */
[----:B------:R-:W-:Y:S05]  /*11140*/  EXIT ;  /* 0x000000000000794d */ /* 0x000fea0003800000 */
.L_x_1700:
[----:B------:R-:W-:-:S06]  /*11150*/  HADD2.F32 R3, -RZ, R3.H0_H0 ;  /* 0x20000003ff037230 */ /* 0x000fcc0000004100 */
[----:B------:R-:W2:Y:S02]  /*11160*/  F2I.FTZ.TRUNC.NTZ R3, R3 ;  /* 0x0000000300037305 */ /* 0x000ea4000021f100 */
[----:B--2---:R-:W-:Y:S01]  /*11170*/  STG.E desc[UR36][R16.64], R3 ;  /* 0x0000000310007986 */ /* 0x004fe2000c101924 */
[----:B------:R-:W-:Y:S05]  /*11180*/  EXIT ;  /* 0x000000000000794d */ /* 0x000fea0003800000 */
.L_x_1699:
[----:B------:R-:W-:-:S06]  /*11190*/  HADD2.F32 R3, -RZ, R3.H0_H0 ;  /* 0x20000003ff037230 */ /* 0x000fcc0000004100 */
[----:B------:R-:W2:Y:S02]  /*111a0*/  F2I.FTZ.TRUNC.NTZ R3, R3 ;  /* 0x0000000300037305 */ /* 0x000ea4000021f100 */
[----:B--2---:R-:W-:Y:S01]  /*111b0*/  STG.E.U16 desc[UR36][R16.64], R3 ;  /* 0x0000000310007986 */ /* 0x004fe2000c101524 */
[----:B------:R-:W-:Y:S05]  /*111c0*/  EXIT ;  /* 0x000000000000794d */ /* 0x000fea0003800000 */
.L_x_1695:
        /* <DEDUP_REMOVED lines=9> */
.L_x_1702:
[----:B------:R-:W-:Y:S01]  /*11260*/  STG.E.U16 desc[UR36][R16.64], R3 ;  /* 0x0000000310007986 */ /* 0x000fe2000c101524 */
[----:B------:R-:W-:Y:S05]  /*11270*/  EXIT ;  /* 0x000000000000794d */ /* 0x000fea0003800000 */
.L_x_1701:
        /* <DEDUP_REMOVED lines=10> */
.L_x_1704:
[----:B------:R-:W-:-:S05]  /*11320*/  HADD2.F32 R0, -RZ, R3.H0_H0 ;  /* 0x20000003ff007230 */ /* 0x000fca0000004100 */
[----:B------:R-:W-:-:S04]  /*11330*/  F2FP.F16.F32.PACK_AB R0, RZ, R0 ;  /* 0x00000000ff00723e */ /* 0x000fc800000000ff */
[----:B------:R-:W-:-:S05]  /*11340*/  PRMT R0, R0, 0x5410, RZ ;  /* 0x0000541000007816 */ /* 0x000fca00000000ff */
[----:B------:R-:W-:Y:S01]  /*11350*/  STG.E desc[UR36][R16.64], R0 ;  /* 0x0000000010007986 */ /* 0x000fe2000c101924 */
[----:B------:R-:W-:Y:S05]  /*11360*/  EXIT ;  /* 0x000000000000794d */ /* 0x000fea0003800000 */
.L_x_1703:
[----:B------:R-:W-:-:S05]  /*11370*/  HADD2.F32 R2, -RZ, R3.H0_H0 ;  /* 0x20000003ff027230 */ /* 0x000fca0000004100 */
[----:B------:R-:W-:-:S06]  /*11380*/  FMUL.FTZ R2, R2, 1 ;  /* 0x3f80000002027820 */ /* 0x000fcc0000410000 */
[----:B------:R-:W2:Y:S02]  /*11390*/  F2F.F64.F32 R2, R2 ;  /* 0x0000000200027310 */ /* 0x000ea40000201800 */
[----:B--2---:R-:W-:Y:S01]  /*113a0*/  STG.E.64 desc[UR36][R16.64], R2 ;  /* 0x0000000210007986 */ /* 0x004fe2000c101b24 */
[----:B------:R-:W-:Y:S05]  /*113b0*/  EXIT ;  /* 0x000000000000794d */ /* 0x000fea0003800000 */
.L_x_1694:
        /* <DEDUP_REMOVED lines=11> */
[----:B------:R-:W2:Y:S02]  /*11470*/  F2I.FTZ.U32.TRUNC.NTZ R3, R3 ;  /* 0x0000000300037305 */ /* 0x000ea4000021f000 */
[----:B--2---:R-:W-:Y:S01]  /*11480*/  STG.E.U16 desc[UR36][R16.64], R3 ;  /* 0x0000000310007986 */ /* 0x004fe2000c101524 */
[----:B------:R-:W-:Y:S05]  /*11490*/  EXIT ;  /* 0x000000000000794d */ /* 0x000fea0003800000 */
.L_x_1708:
        /* <DEDUP_REMOVED lines=17> */
.L_x_1711:
[----:B------:R-:W-:-:S04]  /*115b0*/  SHF.R.U32.HI R3, RZ, 0x18, R3 ;  /* 0x00000018ff037819 */ /* 0x000fc80000011603 */
[----:B------:R-:W-:-:S04]  /*115c0*/  LOP3.LUT R0, R0, 0x80, R3, 0xf8, !PT ;  /* 0x0000008000007812 */ /* 0x000fc800078ef803 */
[----:B------:R-:W-:-:S07]  /*115d0*/  PRMT R8, R0, 0x7610, R8 ;  /* 0x0000761000087816 */ /* 0x000fce0000000008 */
.L_x_1710:
[----:B------:R-:W-:Y:S05]  /*115e0*/  BSYNC.RECONVERGENT B0 ;  /* 0x0000000000007941 */ /* 0x000fea0003800200 */
.L_x_1709:
[----:B------:R-:W-:Y:S01]  /*115f0*/  STG.E.U8 desc[UR36][R16.64], R8 ;  /* 0x0000000810007986 */ /* 0x000fe2000c101124 */
[----:B------:R-:W-:Y:S05]  /*11600*/  EXIT ;  /* 0x000000000000794d */ /* 0x000fea0003800000 */
.L_x_1707:
        /* <DEDUP_REMOVED lines=17> */
.L_x_1714:
[----:B------:R-:W-:-:S04]  /*11720*/  SHF.R.U32.HI R3, RZ, 0x18, R3 ;  /* 0x00000018ff037819 */ /* 0x000fc80000011603 */
[----:B------:R-:W-:-:S04]  /*11730*/  LOP3.LUT R0, R0, 0x80, R3, 0xf8, !PT ;  /* 0x0000008000007812 */ /* 0x000fc800078ef803 */
[----:B------:R-:W-:-:S07]  /*11740*/  PRMT R8, R0, 0x7610, R8 ;  /* 0x0000761000087816 */ /* 0x000fce0000000008 */
.L_x_1713:
[----:B------:R-:W-:Y:S05]  /*11750*/  BSYNC.RECONVERGENT B0 ;  /* 0x0000000000007941 */ /* 0x000fea0003800200 */
.L_x_1712:
[----:B------:R-:W-:Y:S01]  /*11760*/  STG.E.U8 desc[UR36][R16.64], R8 ;  /* 0x0000000810007986 */ /* 0x000fe2000c101124 */
[----:B------:R-:W-:Y:S05]  /*11770*/  EXIT ;  /* 0x000000000000794d */ /* 0x000fea0003800000 */
.L_x_1706:
[----:B------:R-:W-:-:S13]  /*11780*/  ISETP.NE.AND P0, PT, R2, 0x1c, PT ;  /* 0x0000001c0200780c */ /* 0x000fda0003f05270 */
[----:B------:R-:W-:Y:S05]  /*11790*/  @!P0 BRA `(.L_x_1715) ;  /* 0x0000000000608947 */ /* 0x000fea0003800000 */
[----:B------:R-:W-:-:S13]  /*117a0*/  ISETP.NE.AND P0, PT, R2, 0x1d, PT ;  /* 0x0000001d0200780c */ /* 0x000fda0003f05270 */
[----:B------:R-:W-:Y:S05]  /*117b0*/  @!P0 BRA `(.L_x_1716) ;  /* 0x0000000000488947 */ /* 0x000fea0003800000 */
[----:B------:R-:W-:-:S13]  /*117c0*/  ISETP.NE.AND P0, PT, R2, 0x2c, PT ;  /* 0x0000002c0200780c */ /* 0x000fda0003f05270 */
[----:B------:R-:W-:Y:S05]  /*117d0*/  @P0 BRA `(.L_x_1698) ;  /* 0x0000000000bc0947 */ /* 0x000fea0003800000 */
[----:B------:R-:W-:-:S05]  /*117e0*/  HADD2.F32 R3, -RZ, R3.H0_H0 ;  /* 0x20000003ff037230 */ /* 0x000fca0000004100 */
[----:B01----:R-:W-:-:S04]  /*117f0*/  SHF.R.U32.HI R4, RZ, 0x17, R3 ;  /* 0x00000017ff047819 */ /* 0x003fc80000011603 */
        /* <DEDUP_REMOVED lines=14> */
.L_x_1716:
[----:B------:R-:W-:-:S06]  /*118e0*/  HADD2.F32 R3, -RZ, R3.H0_H0 ;  /* 0x20000003ff037230 */ /* 0x000fcc0000004100 */
[----:B------:R-:W2:Y:S02]  /*118f0*/  F2I.U64.TRUNC R2, R3 ;  /* 0x0000000300027311 */ /* 0x000ea4000020d800 */
[----:B--2---:R-:W-:Y:S01]  /*11900*/  STG.E.64 desc[UR36][R16.64], R2 ;  /* 0x0000000210007986 */ /* 0x004fe2000c101b24 */
[----:B------:R-:W-:Y:S05]  /*11910*/  EXIT ;  /* 0x000000000000794d */ /* 0x000fea0003800000 */
.L_x_1715:
[----:B------:R-:W-:-:S06]  /*11920*/  HADD2.F32 R3, -RZ, R3.H0_H0 ;  /* 0x20000003ff037230 */ /* 0x000fcc0000004100 */
[----:B------:R-:W2:Y:S02]  /*11930*/  F2I.FTZ.U32.TRUNC.NTZ R3, R3 ;  /* 0x0000000300037305 */ /* 0x000ea4000021f000 */
[----:B--2---:R-:W-:Y:S01]  /*11940*/  STG.E desc[UR36][R16.64], R3 ;  /* 0x0000000310007986 */ /* 0x004fe2000c101924 */
[----:B------:R-:W-:Y:S05]  /*11950*/  EXIT ;  /* 0x000000000000794d */ /* 0x000fea0003800000 */
.L_x_1705:
        /* <DEDUP_REMOVED lines=11> */
.L_x_1718:
[----:B------:R-:W-:Y:S01]  /*11a10*/  HADD2.F32 R3, -RZ, R3.H0_H0 ;  /* 0x20000003ff037230 */ /* 0x000fe20000004100 */
[----:B------:R-:W-:-:S04]  /*11a20*/  CS2R R6, SRZ ;  /* 0x0000000000067805 */ /* 0x000fc8000001ff00 */
[----:B------:R-:W-:-:S04]  /*11a30*/  FMUL.FTZ R3, R3, 1 ;  /* 0x3f80000003037820 */ /* 0x000fc80000410000 */
[----:B01----:R-:W0:Y:S02]  /*11a40*/  F2F.F64.F32 R4, R3 ;  /* 0x0000000300047310 */ /* 0x003e240000201800 */
[----:B0-----:R-:W-:Y:S01]  /*11a50*/  STG.E.128 desc[UR36][R16.64], R4 ;  /* 0x0000000410007986 */ /* 0x001fe2000c101d24 */
[----:B------:R-:W-:Y:S05]  /*11a60*/  EXIT ;  /* 0x000000000000794d */ /* 0x000fea0003800000 */
.L_x_1717:
[----:B------:R-:W-:-:S13]  /*11a70*/  ISETP.NE.AND P0, PT, R2, 0xf, PT ;  /* 0x0000000f0200780c */ /* 0x000fda0003f05270 */
[----:B------:R-:W-:Y:S05]  /*11a80*/  @!P0 BRA `(.L_x_1719) ;  /* 0x0000000000e88947 */ /* 0x000fea0003800000 */
[----:B------:R-:W-:-:S13]  /*11a90*/  ISETP.NE.AND P0, PT, R2, 0x17, PT ;  /* 0x000000170200780c */ /* 0x000fda0003f05270 */
[----:B------:R-:W-:Y:S05]  /*11aa0*/  @!P0 BRA `(.L_x_1720) ;  /* 0x0000000000908947 */ /* 0x000fea0003800000 */
[----:B------:R-:W-:-:S13]  /*11ab0*/  ISETP.NE.AND P0, PT, R2, 0x18, PT ;  /* 0x000000180200780c */ /* 0x000fda0003f05270 */
[----:B------:R-:W-:Y:S05]  /*11ac0*/  @!P0 BRA `(.L_x_1721) ;  /* 0x0000000000448947 */ /* 0x000fea0003800000 */
.L_x_1698:
[----:B------:R-:W-:Y:S01]  /*11ad0*/  MOV R0, 0x228 ;  /* 0x0000022800007802 */ /* 0x000fe20000000f00 */
[----:B------:R-:W0:Y:S01]  /*11ae0*/  LDCU.64 UR4, c[0x4][0x218] ;  /* 0x01004300ff0477ac */ /* 0x000e220008000a00 */
[----:B------:R-:W-:Y:S02]  /*11af0*/  IMAD.MOV.U32 R8, RZ, RZ, 0x65 ;  /* 0x00000065ff087424 */ /* 0x000fe400078e00ff */
[----:B------:R2:W3:Y:S01]  /*11b00*/  LDC.64 R2, c[0x4][R0] ;  /* 0x0100000000027b82 */ /* 0x0004e20000000a00 */
[----:B------:R-:W4:Y:S01]  /*11b10*/  LDCU.64 UR6, c[0x4][0x220] ;  /* 0x01004400ff0677ac */ /* 0x000f220008000a00 */
[----:B------:R-:W-:Y:S02]  /*11b20*/  IMAD.MOV.U32 R12, RZ, RZ, 0x1 ;  /* 0x00000001ff0c7424 */ /* 0x000fe400078e00ff */
[----:B------:R-:W-:Y:S01]  /*11b30*/  IMAD.MOV.U32 R13, RZ, RZ, RZ ;  /* 0x000000ffff0d7224 */ /* 0x000fe200078e00ff */
[----:B------:R-:W5:Y:S01]  /*11b40*/  LDCU.64 UR8, c[0x4][0xb8] ;  /* 0x01001700ff0877ac */ /* 0x000f620008000a00 */
[----:B01----:R-:W-:-:S02]  /*11b50*/  IMAD.U32 R4, RZ, RZ, UR4 ;  /* 0x00000004ff047e24 */ /* 0x003fc4000f8e00ff */
[----:B------:R-:W-:Y:S02]  /*11b60*/  IMAD.U32 R5, RZ, RZ, UR5 ;  /* 0x00000005ff057e24 */ /* 0x000fe4000f8e00ff */
[----:B----4-:R-:W-:Y:S02]  /*11b70*/  IMAD.U32 R6, RZ, RZ, UR6 ;  /* 0x00000006ff067e24 */ /* 0x010fe4000f8e00ff */
[----:B------:R-:W-:Y:S02]  /*11b80*/  IMAD.U32 R7, RZ, RZ, UR7 ;  /* 0x00000007ff077e24 */ /* 0x000fe4000f8e00ff */
[----:B-----5:R-:W-:Y:S02]  /*11b90*/  IMAD.U32 R10, RZ, RZ, UR8 ;  /* 0x00000008ff0a7e24 */ /* 0x020fe4000f8e00ff */
[----:B--2---:R-:W-:-:S07]  /*11ba0*/  IMAD.U32 R11, RZ, RZ, UR9 ;  /* 0x00000009ff0b7e24 */ /* 0x004fce000f8e00ff */
[----:B------:R-:W-:-:S07]  /*11bb0*/  LEPC R20, `(.L_x_1722) ;  /* 0x000000001014794e */ /* 0x000fce0000000000 */
[----:B---3--:R-:W-:Y:S05]  /*11bc0*/  CALL.ABS.NOINC R2 ;  /* 0x0000000002007343 */ /* 0x008fea0003c00000 */
.L_x_1722:
[----:B------:R-:W-:Y:S05]  /*11bd0*/  EXIT ;  /* 0x000000000000794d */ /* 0x000fea0003800000 */
.L_x_1721:
[----:B01----:R-:W-:Y:S01]  /*11be0*/  HADD2.F32 R5, -RZ, R3.H0_H0 ;  /* 0x20000003ff057230 */ /* 0x003fe20000004100 */
        /* <DEDUP_REMOVED lines=12> */
.L_x_1724:
[----:B------:R-:W-:Y:S05]  /*11cb0*/  BSYNC.RECONVERGENT B0 ;  /* 0x0000000000007941 */ /* 0x000fea0003800200 */
.L_x_1723:
[----:B------:R-:W-:-:S05]  /*11cc0*/  LOP3.LUT R3, R0, 0x80, R3, 0xf8, !PT ;  /* 0x0000008000037812 */ /* 0x000fca00078ef803 */
[----:B------:R-:W-:Y:S01]  /*11cd0*/  STG.E.U8 desc[UR36][R16.64], R3 ;  /* 0x0000000310007986 */ /* 0x000fe2000c101124 */
[----:B------:R-:W-:Y:S05]  /*11ce0*/  EXIT ;  /* 0x000000000000794d */ /* 0x000fea0003800000 */
.L_x_1720:
        /* <DEDUP_REMOVED lines=12> */
.L_x_1726:
[----:B------:R-:W-:Y:S01]  /*11db0*/  IMAD.MOV.U32 R0, RZ, RZ, 0x7f ;  /* 0x0000007fff007424 */ /* 0x000fe200078e00ff */
[----:B------:R-:W-:-:S04]  /*11dc0*/  ISETP.GT.U32.AND P0, PT, R2, 0x7f800000, PT ;  /* 0x7f8000000200780c */ /* 0x000fc80003f04070 */
[----:B------:R-:W-:-:S09]  /*11dd0*/  SEL R0, R0, 0x7c, P0 ;  /* 0x0000007c00007807 */ /* 0x000fd20000000000 */
.L_x_1727:
[----:B------:R-:W-:Y:S05]  /*11de0*/  BSYNC.RECONVERGENT B0 ;  /* 0x0000000000007941 */ /* 0x000fea0003800200 */
.L_x_1725:
[----:B------:R-:W-:-:S04]  /*11df0*/  SHF.R.U32.HI R3, RZ, 0x18, R3 ;  /* 0x00000018ff037819 */ /* 0x000fc80000011603 */
[----:B------:R-:W-:-:S05]  /*11e00*/  LOP3.LUT R3, R0, 0x80, R3, 0xf8, !PT ;  /* 0x0000008000037812 */ /* 0x000fca00078ef803 */
[----:B------:R-:W-:Y:S01]  /*11e10*/  STG.E.U8 desc[UR36][R16.64], R3 ;  /* 0x0000000310007986 */ /* 0x000fe2000c101124 */
[----:B------:R-:W-:Y:S05]  /*11e20*/  EXIT ;  /* 0x000000000000794d */ /* 0x000fea0003800000 */
.L_x_1719:
[----:B------:R-:W-:-:S05]  /*11e30*/  HADD2.F32 R0, -RZ, R3.H0_H0 ;  /* 0x20000003ff007230 */ /* 0x000fca0000004100 */
[----:B------:R-:W-:-:S05]  /*11e40*/  F2FP.BF16.F32.PACK_AB R0, RZ, R0 ;  /* 0x00000000ff00723e */ /* 0x000fca00000010ff */
[----:B------:R-:W-:Y:S01]  /*11e50*/  STG.E.U16 desc[UR36][R16.64], R0 ;  /* 0x0000000010007986 */ /* 0x000fe2000c101524 */
[----:B------:R-:W-:Y:S05]  /*11e60*/  EXIT ;  /* 0x000000000000794d */ /* 0x000fea0003800000 */
.L_x_1728:
        /* <DEDUP_REMOVED lines=9> */
.L_x_23840:


//--------------------- .text._ZN2at6native27unrolled_elementwise_kernelIZZZNS0_54_GLOBAL__N__d8c5977b_16_LinearAlgebra_cu_35b291db_316116addr_kernel_cudaERNS_14TensorIteratorERKN3c106ScalarES8_ENKUlvE_clEvENKUlvE9_clEvEUlNS5_4HalfESB_SB_E_St5arrayIPcLm4EELi4E23TrivialOffsetCalculatorILi3EjESG_ILi1EjENS0_6memory12LoadWithCastILi3EEENSJ_13StoreWithCastILi1EEEEEviT_T0_T2_T3_T4_T5_ --------------------------
	.section	.text._ZN2at6native27unrolled_elementwise_kernelIZZZNS0_54_GLOBAL__N__d8c5977b_16_LinearAlgebra_cu_35b291db_316116addr_kernel_cudaERNS_14TensorIteratorERKN3c106ScalarES8_ENKUlvE_clEvENKUlvE9_clEvEUlNS5_4HalfESB_SB_E_St5arrayIPcLm4EELi4E23TrivialOffsetCalculatorILi3EjESG_ILi1EjENS0_6memory12LoadWithCastILi3EEENSJ_13StoreWithCastILi1EEEEEviT_T0_T2_T3_T4_T5_,"ax",@progbits
	.align	128
        .global         _ZN2at6native27unrolled_elementwise_kernelIZZZNS0_54_GLOBAL__N__d8c5977b_16_LinearAlgebra_cu_35b291db_316116addr_kernel_cudaERNS_14TensorIteratorERKN3c106ScalarES8_ENKUlvE_clEvENKUlvE9_clEvEUlNS5_4HalfESB_SB_E_St5arrayIPcLm4EELi4E23TrivialOffsetCalculatorILi3EjESG_ILi1EjENS0_6memory12LoadWithCastILi3EEENSJ_13StoreWithCastILi1EEEEEviT_T0_T2_T3_T4_T5_
        .type           _ZN2at6native27unrolled_elementwise_kernelIZZZNS0_54_GLOBAL__N__d8c5977b_16_LinearAlgebra_cu_35b291db_316116addr_kernel_cudaERNS_14TensorIteratorERKN3c106ScalarES8_ENKUlvE_clEvENKUlvE9_clEvEUlNS5_4HalfESB_SB_E_St5arrayIPcLm4EELi4E23TrivialOffsetCalculatorILi3EjESG_ILi1EjENS0_6memory12LoadWithCastILi3EEENSJ_13StoreWithCastILi1EEEEEviT_T0_T2_T3_T4_T5_,@function
        .size           _ZN2at6native27unrolled_elementwise_kernelIZZZNS0_54_GLOBAL__N__d8c5977b_16_LinearAlgebra_cu_35b291db_316116addr_kernel_cudaERNS_14TensorIteratorERKN3c106ScalarES8_ENKUlvE_clEvENKUlvE9_clEvEUlNS5_4HalfESB_SB_E_St5arrayIPcLm4EELi4E23TrivialOffsetCalculatorILi3EjESG_ILi1EjENS0_6memory12LoadWithCastILi3EEENSJ_13StoreWithCastILi1EEEEEviT_T0_T2_T3_T4_T5_,(.L_x_23841 - _ZN2at6native27unrolled_elementwise_kernelIZZZNS0_54_GLOBAL__N__d8c5977b_16_LinearAlgebra_cu_35b291db_316116addr_kernel_cudaERNS_14TensorIteratorERKN3c106ScalarES8_ENKUlvE_clEvENKUlvE9_clEvEUlNS5_4HalfESB_SB_E_St5arrayIPcLm4EELi4E23TrivialOffsetCalculatorILi3EjESG_ILi1EjENS0_6memory12LoadWithCastILi3EEENSJ_13StoreWithCastILi1EEEEEviT_T0_T2_T3_T4_T5_)
        .other          _ZN2at6native27unrolled_elementwise_kernelIZZZNS0_54_GLOBAL__N__d8c5977b_16_LinearAlgebra_cu_35b291db_316116addr_kernel_cudaERNS_14TensorIteratorERKN3c106ScalarES8_ENKUlvE_clEvENKUlvE9_clEvEUlNS5_4HalfESB_SB_E_St5arrayIPcLm4EELi4E23TrivialOffsetCalculatorILi3EjESG_ILi1EjENS0_6memory12LoadWithCastILi3EEENSJ_13StoreWithCastILi1EEEEEviT_T0_T2_T3_T4_T5_,@"STO_CUDA_ENTRY STV_DEFAULT"
_ZN2at6native27unrolled_elementwise_kernelIZZZNS0_54_GLOBAL__N__d8c5977b_16_LinearAlgebra_cu_35b291db_316116addr_kernel_cudaERNS_14TensorIteratorERKN3c106ScalarES8_ENKUlvE_clEvENKUlvE9_clEvEUlNS5_4HalfESB_SB_E_St5arrayIPcLm4EELi4E23TrivialOffsetCalculatorILi3EjESG_ILi1EjENS0_6memory12LoadWithCastILi3EEENSJ_13StoreWithCastILi1EEEEEviT_T0_T2_T3_T4_T5_:
.text._ZN2at6native27unrolled_elementwise_kernelIZZZNS0_54_GLOBAL__N__d8c5977b_16_LinearAlgebra_cu_35b291db_316116addr_kernel_cudaERNS_14TensorIteratorERKN3c106ScalarES8_ENKUlvE_clEvENKUlvE9_clEvEUlNS5_4HalfESB_SB_E_St5arrayIPcLm4EELi4E23TrivialOffsetCalculatorILi3EjESG_ILi1EjENS0_6memory12LoadWithCastILi3EEENSJ_13StoreWithCastILi1EEEEEviT_T0_T2_T3_T4_T5_:
        /* <DEDUP_REMOVED lines=9> */
[----:B------:R-:W0:Y:S01]  /*0090*/  LDC.U8 R26, c[0x0][0x3bc] ;  /* 0x0000ef00ff1a7b82 */ /* 0x000e220000000000 */
[----:B------:R-:W0:Y:S01]  /*00a0*/  LDCU.U8 UR39, c[0x0][0x3be] ;  /* 0x000077c0ff2777ac */ /* 0x000e220008000000 */
[----:B-1----:R-:W-:Y:S02]  /*00b0*/  IMAD R28, R2, -0x200, R3 ;  /* 0xfffffe00021c7824 */ /* 0x002fe400078e0203 */
[----:B---3--:R-:W-:-:S03]  /*00c0*/  IMAD.MOV.U32 R19, RZ, RZ, R27 ;  /* 0x000000ffff137224 */ /* 0x008fc600078e001b */
[----:B------:R-:W-:-:S13]  /*00d0*/  ISETP.GE.AND P0, PT, R27, R28, PT ;  /* 0x0000001c1b00720c */ /* 0x000fda0003f06270 */
[----:B0-2-4-:R-:W-:Y:S05]  /*00e0*/  @P0 BRA `(.L_x_1730) ;  /* 0x0000002000a80947 */ /* 0x015fea0003800000 */
[----:B------:R-:W-:Y:S01]  /*00f0*/  IMAD.MOV.U32 R3, RZ, RZ, 0x1 ;  /* 0x00000001ff037424 */ /* 0x000fe200078e00ff */
[----:B------:R-:W-:Y:S01]  /*0100*/  LOP3.LUT R0, R26, 0xff, RZ, 0xc0, !PT ;  /* 0x000000ff1a007812 */ /* 0x000fe200078ec0ff */
[----:B------:R-:W-:Y:S01]  /*0110*/  IMAD R17, R2, 0x200, R19 ;  /* 0x0000020002117824 */ /* 0x000fe200078e0213 */
        /* <DEDUP_REMOVED lines=22> */
.L_x_1731:
[----:B------:R-:W0:Y:S01]  /*0280*/  LDC.64 R4, c[0x0][0x3a8] ;  /* 0x0000ea00ff047b82 */ /* 0x000e220000000a00 */
        /* <DEDUP_REMOVED lines=20> */
.L_x_1735:
[----:B------:R-:W2:Y:S02]  /*03d0*/  LDG.E.U8 R4, desc[UR36][R4.64] ;  /* 0x0000002404047981 */ /* 0x000ea4000c1e1100 */
[----:B--2---:R-:W-:-:S04]  /*03e0*/  I2FP.F32.U32 R0, R4 ;  /* 0x0000000400007245 */ /* 0x004fc80000201000 */
[----:B------:R-:W-:-:S04]  /*03f0*/  F2FP.F16.F32.PACK_AB R0, RZ, R0 ;  /* 0x00000000ff00723e */ /* 0x000fc800000000ff */
[----:B------:R-:W-:Y:S01]  /*0400*/  PRMT R16, R0, 0x7610, R16 ;  /* 0x0000761000107816 */ /* 0x000fe20000000010 */
[----:B------:R-:W-:Y:S06]  /*0410*/  BRA `(.L_x_1737) ;  /* 0x0000000c00b87947 */ /* 0x000fec0003800000 */
.L_x_1734:
        /* <DEDUP_REMOVED lines=11> */
.L_x_1739:
[----:B------:R-:W2:Y:S02]  /*04d0*/  LDG.E R4, desc[UR36][R4.64] ;  /* 0x0000002404047981 */ /* 0x000ea4000c1e1900 */
[----:B--2---:R-:W-:-:S04]  /*04e0*/  I2FP.F32.S32 R0, R4 ;  /* 0x0000000400007245 */ /* 0x004fc80000201400 */
[----:B------:R-:W-:-:S04]  /*04f0*/  F2FP.F16.F32.PACK_AB R0, RZ, R0 ;  /* 0x00000000ff00723e */ /* 0x000fc800000000ff */
[----:B------:R-:W-:Y:S01]  /*0500*/  PRMT R16, R0, 0x7610, R16 ;  /* 0x0000761000107816 */ /* 0x000fe20000000010 */
[----:B------:R-:W-:Y:S06]  /*0510*/  BRA `(.L_x_1737) ;  /* 0x0000000c00787947 */ /* 0x000fec0003800000 */
.L_x_1738:
[----:B------:R-:W2:Y:S02]  /*0520*/  LDG.E.U16 R4, desc[UR36][R4.64] ;  /* 0x0000002404047981 */ /* 0x000ea4000c1e1500 */
[----:B--2---:R-:W0:Y:S02]  /*0530*/  I2F.S16 R0, R4 ;  /* 0x0000000400007306 */ /* 0x004e240000101400 */
[----:B0-----:R-:W-:-:S04]  /*0540*/  F2FP.F16.F32.PACK_AB R0, RZ, R0 ;  /* 0x00000000ff00723e */ /* 0x001fc800000000ff */
[----:B------:R-:W-:Y:S01]  /*0550*/  PRMT R16, R0, 0x7610, R16 ;  /* 0x0000761000107816 */ /* 0x000fe20000000010 */
[----:B------:R-:W-:Y:S06]  /*0560*/  BRA `(.L_x_1737) ;  /* 0x0000000c00647947 */ /* 0x000fec0003800000 */
.L_x_1733:
        /* <DEDUP_REMOVED lines=9> */
.L_x_1741:
[----:B------:R0:W5:Y:S01]  /*0600*/  LDG.E.U16 R16, desc[UR36][R4.64] ;  /* 0x0000002404107981 */ /* 0x000162000c1e1500 */
[----:B------:R-:W-:Y:S05]  /*0610*/  BRA `(.L_x_1737) ;  /* 0x0000000c00387947 */ /* 0x000fea0003800000 */
.L_x_1740:
        /* <DEDUP_REMOVED lines=9> */
.L_x_1743:
[----:B------:R1:W5:Y:S01]  /*06b0*/  LDG.E.U16 R16, desc[UR36][R4.64] ;  /* 0x0000002404107981 */ /* 0x000362000c1e1500 */
[----:B------:R-:W-:Y:S05]  /*06c0*/  BRA `(.L_x_1737) ;  /* 0x0000000c000c7947 */ /* 0x000fea0003800000 */
.L_x_1742:
        /* <DEDUP_REMOVED lines=9> */
.L_x_1732:
        /* <DEDUP_REMOVED lines=14> */
.L_x_1746:
        /* <DEDUP_REMOVED lines=9> */
.L_x_1745:
        /* <DEDUP_REMOVED lines=27> */
.L_x_1748:
        /* <DEDUP_REMOVED lines=15> */
.L_x_1747:
[----:B------:R-:W2:Y:S02]  /*0b70*/  LDG.E.U16 R0, desc[UR36][R4.64] ;  /* 0x0000002404007981 */ /* 0x000ea4000c1e1500 */
[----:B--2---:R-:W-:-:S05]  /*0b80*/  IMAD.U32 R0, R0, 0x10000, RZ ;  /* 0x0001000000007824 */ /* 0x004fca00078e00ff */
[----:B------:R-:W-:-:S04]  /*0b90*/  F2FP.F16.F32.PACK_AB R0, RZ, R0 ;  /* 0x00000000ff00723e */ /* 0x000fc800000000ff */
[----:B------:R-:W-:Y:S01]  /*0ba0*/  PRMT R16, R0, 0x7610, R16 ;  /* 0x0000761000107816 */ /* 0x000fe20000000010 */
[----:B------:R-:W-:Y:S06]  /*0bb0*/  BRA `(.L_x_1737) ;  /* 0x0000000400d07947 */ /* 0x000fec0003800000 */
.L_x_1744:
        /* <DEDUP_REMOVED lines=13> */
.L_x_1751:
        /* <DEDUP_REMOVED lines=21> */
.L_x_1755:
[----:B------:R-:W-:Y:S05]  /*0de0*/  BSYNC.RECONVERGENT B1 ;  /* 0x0000000000017941 */ /* 0x000fea0003800200 */
.L_x_1754:
[----:B------:R-:W-:Y:S01]  /*0df0*/  IMAD.SHL.U32 R0, R0, 0x100000, RZ ;  /* 0x0010000000007824 */ /* 0x000fe200078e00ff */
[----:B------:R-:W-:-:S04]  /*0e00*/  LEA R3, R3, 0x3b800000, 0x17 ;  /* 0x3b80000003037811 */ /* 0x000fc800078eb8ff */
[----:B------:R-:W-:-:S07]  /*0e10*/  LOP3.LUT R0, R3, R0, R7, 0xfe, !PT ;  /* 0x0000000003007212 */ /* 0x000fce00078efe07 */
.L_x_1753:
[----:B------:R-:W-:Y:S05]  /*0e20*/  BSYNC.RECONVERGENT B0 ;  /* 0x0000000000007941 */ /* 0x000fea0003800200 */
.L_x_1752:
[----:B------:R-:W-:-:S04]  /*0e30*/  F2FP.F16.F32.PACK_AB R0, RZ, R0 ;  /* 0x00000000ff00723e */ /* 0x000fc800000000ff */
[----:B------:R-:W-:Y:S01]  /*0e40*/  PRMT R16, R0, 0x7610, R16 ;  /* 0x0000761000107816 */ /* 0x000fe20000000010 */
[----:B------:R-:W-:Y:S06]  /*0e50*/  BRA `(.L_x_1737) ;  /* 0x0000000400287947 */ /* 0x000fec0003800000 */
.L_x_1750:
        /* <DEDUP_REMOVED lines=21> */
.L_x_1759:
[----:B------:R-:W-:Y:S05]  /*0fb0*/  BSYNC.RECONVERGENT B1 ;  /* 0x0000000000017941 */ /* 0x000fea0003800200 */
.L_x_1758:
[----:B------:R-:W-:Y:S01]  /*0fc0*/  IMAD.SHL.U32 R0, R0, 0x200000, RZ ;  /* 0x0020000000007824 */ /* 0x000fe200078e00ff */
[----:B------:R-:W-:-:S04]  /*0fd0*/  LEA R3, R3, 0x37800000, 0x17 ;  /* 0x3780000003037811 */ /* 0x000fc800078eb8ff */
[----:B------:R-:W-:-:S07]  /*0fe0*/  LOP3.LUT R0, R3, R0, R7, 0xfe, !PT ;  /* 0x0000000003007212 */ /* 0x000fce00078efe07 */
.L_x_1757:
[----:B------:R-:W-:Y:S05]  /*0ff0*/  BSYNC.RECONVERGENT B0 ;  /* 0x0000000000007941 */ /* 0x000fea0003800200 */
.L_x_1756:
[----:B------:R-:W-:-:S04]  /*1000*/  F2FP.F16.F32.PACK_AB R0, RZ, R0 ;  /* 0x00000000ff00723e */ /* 0x000fc800000000ff */
[----:B------:R-:W-:Y:S01]  /*1010*/  PRMT R16, R0, 0x7610, R16 ;  /* 0x0000761000107816 */ /* 0x000fe20000000010 */
[----:B------:R-:W-:Y:S06]  /*1020*/  BRA `(.L_x_1737) ;  /* 0x0000000000b47947 */ /* 0x000fec0003800000 */
.L_x_1749:
[----:B------:R-:W-:-:S09]  /*1030*/  UISETP.NE.AND UP0, UPT, UR4, 0x1c, UPT ;  /* 0x0000001c0400788c */ /* 0x000fd2000bf05270 */
[----:B------:R-:W-:Y:S05]  /*1040*/  BRA.U !UP0, `(.L_x_1760) ;  /* 0x00000001089c7547 */ /* 0x000fea000b800000 */
[----:B------:R-:W-:-:S09]  /*1050*/  UISETP.NE.AND UP0, UPT, UR4, 0x1d, UPT ;  /* 0x0000001d0400788c */ /* 0x000fd2000bf05270 */
[----:B------:R-:W-:Y:S05]  /*1060*/  BRA.U !UP0, `(.L_x_1761) ;  /* 0x0000000108807547 */ /* 0x000fea000b800000 */
[----:B------:R-:W-:-:S09]  /*1070*/  UISETP.NE.AND UP0, UPT, UR4, 0x2c, UPT ;  /* 0x0000002c0400788c */ /* 0x000fd2000bf05270 */
[----:B------:R-:W-:Y:S05]  /*1080*/  BRA.U !UP0, `(.L_x_1762) ;  /* 0x0000000108487547 */ /* 0x000fea000b800000 */
.L_x_1736:
        /* <DEDUP_REMOVED lines=16> */
.L_x_1763:
[----:B------:R-:W-:Y:S01]  /*1190*/  PRMT R16, RZ, 0x7610, R16 ;  /* 0x00007610ff107816 */ /* 0x000fe20000000010 */
[----:B------:R-:W-:Y:S06]  /*11a0*/  BRA `(.L_x_1737) ;  /* 0x0000000000547947 */ /* 0x000fec0003800000 */
.L_x_1762:
        /* <DEDUP_REMOVED lines=8> */
.L_x_1765:
[----:B------:R-:W-:Y:S05]  /*1230*/  BSYNC.RECONVERGENT B0 ;  /* 0x0000000000007941 */ /* 0x000fea0003800200 */
.L_x_1764:
[----:B------:R-:W-:-:S04]  /*1240*/  F2FP.F16.F32.PACK_AB R0, RZ, R0 ;  /* 0x00000000ff00723e */ /* 0x000fc800000000ff */
[----:B------:R-:W-:Y:S01]  /*1250*/  PRMT R16, R0, 0x7610, R16 ;  /* 0x0000761000107816 */ /* 0x000fe20000000010 */
[----:B------:R-:W-:Y:S06]  /*1260*/  BRA `(.L_x_1737) ;  /* 0x0000000000247947 */ /* 0x000fec0003800000 */
.L_x_1761:
[----:B------:R-:W2:Y:S02]  /*1270*/  LDG.E.64 R4, desc[UR36][R4.64] ;  /* 0x0000002404047981 */ /* 0x000ea4000c1e1b00 */
[----:B--2---:R-:W0:Y:S02]  /*1280*/  I2F.U64 R0, R4 ;  /* 0x0000000400007312 */ /* 0x004e240000301000 */
[----:B0-----:R-:W-:-:S04]  /*1290*/  F2FP.F16.F32.PACK_AB R0, RZ, R0 ;  /* 0x00000000ff00723e */ /* 0x001fc800000000ff */
[----:B------:R-:W-:Y:S01]  /*12a0*/  PRMT R16, R0, 0x7610, R16 ;  /* 0x0000761000107816 */ /* 0x000fe20000000010 */
[----:B------:R-:W-:Y:S06]  /*12b0*/  BRA `(.L_x_1737) ;  /* 0x0000000000107947 */ /* 0x000fec0003800000 */
.L_x_1760:
[----:B------:R-:W2:Y:S02]  /*12c0*/  LDG.E R4, desc[UR36][R4.64] ;  /* 0x0000002404047981 */ /* 0x000ea4000c1e1900 */
[----:B--2---:R-:W-:-:S04]  /*12d0*/  I2FP.F32.U32 R0, R4 ;  /* 0x0000000400007245 */ /* 0x004fc80000201000 */
[----:B------:R-:W-:-:S04]  /*12e0*/  F2FP.F16.F32.PACK_AB R0, RZ, R0 ;  /* 0x00000000ff00723e */ /* 0x000fc800000000ff */
[----:B------:R-:W-:-:S07]  /*12f0*/  PRMT R16, R0, 0x7610, R16 ;  /* 0x0000761000107816 */ /* 0x000fce0000000010 */
.L_x_1737:
        /* <DEDUP_REMOVED lines=21> */
.L_x_1769:
[----:B------:R-:W2:Y:S02]  /*1450*/  LDG.E.U8 R4, desc[UR36][R4.64] ;  /* 0x0000002404047981 */ /* 0x000ea4000c1e1100 */
[----:B--2---:R-:W-:-:S04]  /*1460*/  I2FP.F32.U32 R0, R4 ;  /* 0x0000000400007245 */ /* 0x004fc80000201000 */
[----:B------:R-:W-:-:S04]  /*1470*/  F2FP.F16.F32.PACK_AB R0, RZ, R0 ;  /* 0x00000000ff00723e */ /* 0x000fc800000000ff */
[----:B------:R-:W-:Y:S01]  /*1480*/  PRMT R17, R0, 0x7610, R17 ;  /* 0x0000761000117816 */ /* 0x000fe20000000011 */
[----:B------:R-:W-:Y:S06]  /*1490*/  BRA `(.L_x_1771) ;  /* 0x0000000c00b87947 */ /* 0x000fec0003800000 */
.L_x_1768:
        /* <DEDUP_REMOVED lines=11> */
.L_x_1773:
[----:B------:R-:W2:Y:S02]  /*1550*/  LDG.E R4, desc[UR36][R4.64] ;  /* 0x0000002404047981 */ /* 0x000ea4000c1e1900 */
[----:B--2---:R-:W-:-:S04]  /*1560*/  I2FP.F32.S32 R0, R4 ;  /* 0x0000000400007245 */ /* 0x004fc80000201400 */
[----:B------:R-:W-:-:S04]  /*1570*/  F2FP.F16.F32.PACK_AB R0, RZ, R0 ;  /* 0x00000000ff00723e */ /* 0x000fc800000000ff */
[----:B------:R-:W-:Y:S01]  /*1580*/  PRMT R17, R0, 0x7610, R17 ;  /* 0x0000761000117816 */ /* 0x000fe20000000011 */
[----:B------:R-:W-:Y:S06]  /*1590*/  BRA `(.L_x_1771) ;  /* 0x0000000c00787947 */ /* 0x000fec0003800000 */
.L_x_1772:
[----:B------:R-:W2:Y:S02]  /*15a0*/  LDG.E.U16 R4, desc[UR36][R4.64] ;  /* 0x0000002404047981 */ /* 0x000ea4000c1e1500 */
[----:B--2---:R-:W0:Y:S02]  /*15b0*/  I2F.S16 R0, R4 ;  /* 0x0000000400007306 */ /* 0x004e240000101400 */
[----:B0-----:R-:W-:-:S04]  /*15c0*/  F2FP.F16.F32.PACK_AB R0, RZ, R0 ;  /* 0x00000000ff00723e */ /* 0x001fc800000000ff */
[----:B------:R-:W-:Y:S01]  /*15d0*/  PRMT R17, R0, 0x7610, R17 ;  /* 0x0000761000117816 */ /* 0x000fe20000000011 */
[----:B------:R-:W-:Y:S06]  /*15e0*/  BRA `(.L_x_1771) ;  /* 0x0000000c00647947 */ /* 0x000fec0003800000 */
.L_x_1767:
        /* <DEDUP_REMOVED lines=9> */
.L_x_1775:
[----:B------:R0:W5:Y:S01]  /*1680*/  LDG.E.U16 R17, desc[UR36][R4.64] ;  /* 0x0000002404117981 */ /* 0x000162000c1e1500 */
[----:B------:R-:W-:Y:S05]  /*1690*/  BRA `(.L_x_1771) ;  /* 0x0000000c00387947 */ /* 0x000fea0003800000 */
.L_x_1774:
        /* <DEDUP_REMOVED lines=9> */
.L_x_1777:
[----:B------:R1:W5:Y:S01]  /*1730*/  LDG.E.U16 R17, desc[UR36][R4.64] ;  /* 0x0000002404117981 */ /* 0x000362000c1e1500 */
[----:B------:R-:W-:Y:S05]  /*1740*/  BRA `(.L_x_1771) ;  /* 0x0000000c000c7947 */ /* 0x000fea0003800000 */
.L_x_1776:
        /* <DEDUP_REMOVED lines=9> */
.L_x_1766:
        /* <DEDUP_REMOVED lines=14> */
.L_x_1780:
        /* <DEDUP_REMOVED lines=9> */
.L_x_1779:
        /* <DEDUP_REMOVED lines=27> */
.L_x_1782:
        /* <DEDUP_REMOVED lines=15> */
.L_x_1781:
[----:B------:R-:W2:Y:S02]  /*1bf0*/  LDG.E.U16 R0, desc[UR36][R4.64] ;  /* 0x0000002404007981 */ /* 0x000ea4000c1e1500 */
[----:B--2---:R-:W-:-:S05]  /*1c00*/  IMAD.U32 R0, R0, 0x10000, RZ ;  /* 0x0001000000007824 */ /* 0x004fca00078e00ff */
[----:B------:R-:W-:-:S04]  /*1c10*/  F2FP.F16.F32.PACK_AB R0, RZ, R0 ;  /* 0x00000000ff00723e */ /* 0x000fc800000000ff */
[----:B------:R-:W-:Y:S01]  /*1c20*/  PRMT R17, R0, 0x7610, R17 ;  /* 0x0000761000117816 */ /* 0x000fe20000000011 */
[----:B------:R-:W-:Y:S06]  /*1c30*/  BRA `(.L_x_1771) ;  /* 0x0000000400d07947 */ /* 0x000fec0003800000 */
.L_x_1778:
        /* <DEDUP_REMOVED lines=13> */
.L_x_1785:
        /* <DEDUP_REMOVED lines=21> */
.L_x_1789:
[----:B------:R-:W-:Y:S05]  /*1e60*/  BSYNC.RECONVERGENT B1 ;  /* 0x0000000000017941 */ /* 0x000fea0003800200 */
.L_x_1788:
[----:B------:R-:W-:Y:S01]  /*1e70*/  IMAD.SHL.U32 R0, R0, 0x100000, RZ ;  /* 0x0010000000007824 */ /* 0x000fe200078e00ff */
[----:B------:R-:W-:-:S04]  /*1e80*/  LEA R3, R3, 0x3b800000, 0x17 ;  /* 0x3b80000003037811 */ /* 0x000fc800078eb8ff */
[----:B------:R-:W-:-:S07]  /*1e90*/  LOP3.LUT R0, R3, R0, R7, 0xfe, !PT ;  /* 0x0000000003007212 */ /* 0x000fce00078efe07 */
.L_x_1787:
[----:B------:R-:W-:Y:S05]  /*1ea0*/  BSYNC.RECONVERGENT B0 ;  /* 0x0000000000007941 */ /* 0x000fea0003800200 */
.L_x_1786:
[----:B------:R-:W-:-:S04]  /*1eb0*/  F2FP.F16.F32.PACK_AB R0, RZ, R0 ;  /* 0x00000000ff00723e */ /* 0x000fc800000000ff */
[----:B------:R-:W-:Y:S01]  /*1ec0*/  PRMT R17, R0, 0x7610, R17 ;  /* 0x0000761000117816 */ /* 0x000fe20000000011 */
[----:B------:R-:W-:Y:S06]  /*1ed0*/  BRA `(.L_x_1771) ;  /* 0x0000000400287947 */ /* 0x000fec0003800000 */
.L_x_1784:
        /* <DEDUP_REMOVED lines=21> */
.L_x_1793:
[----:B------:R-:W-:Y:S05]  /*2030*/  BSYNC.RECONVERGENT B1 ;  /* 0x0000000000017941 */ /* 0x000fea0003800200 */
.L_x_1792:
[----:B------:R-:W-:Y:S01]  /*2040*/  IMAD.SHL.U32 R0, R0, 0x200000, RZ ;  /* 0x0020000000007824 */ /* 0x000fe200078e00ff */
[----:B------:R-:W-:-:S04]  /*2050*/  LEA R3, R3, 0x37800000, 0x17 ;  /* 0x3780000003037811 */ /* 0x000fc800078eb8ff */
[----:B------:R-:W-:-:S07]  /*2060*/  LOP3.LUT R0, R3, R0, R7, 0xfe, !PT ;  /* 0x0000000003007212 */ /* 0x000fce00078efe07 */
.L_x_1791:
[----:B------:R-:W-:Y:S05]  /*2070*/  BSYNC.RECONVERGENT B0 ;  /* 0x0000000000007941 */ /* 0x000fea0003800200 */
.L_x_1790:
[----:B------:R-:W-:-:S04]  /*2080*/  F2FP.F16.F32.PACK_AB R0, RZ, R0 ;  /* 0x00000000ff00723e */ /* 0x000fc800000000ff */
[----:B------:R-:W-:Y:S01]  /*2090*/  PRMT R17, R0, 0x7610, R17 ;  /* 0x0000761000117816 */ /* 0x000fe20000000011 */
[----:B------:R-:W-:Y:S06]  /*20a0*/  BRA `(.L_x_1771) ;  /* 0x0000000000b47947 */ /* 0x000fec0003800000 */
.L_x_1783:
[----:B------:R-:W-:-:S09]  /*20b0*/  UISETP.NE.AND UP0, UPT, UR4, 0x1c, UPT ;  /* 0x0000001c0400788c */ /* 0x000fd2000bf05270 */
[----:B------:R-:W-:Y:S05]  /*20c0*/  BRA.U !UP0, `(.L_x_1794) ;  /* 0x00000001089c7547 */ /* 0x000fea000b800000 */
[----:B------:R-:W-:-:S09]  /*20d0*/  UISETP.NE.AND UP0, UPT, UR4, 0x1d, UPT ;  /* 0x0000001d0400788c */ /* 0x000fd2000bf05270 */
[----:B------:R-:W-:Y:S05]  /*20e0*/  BRA.U !UP0, `(.L_x_1795) ;  /* 0x0000000108807547 */ /* 0x000fea000b800000 */
[----:B------:R-:W-:-:S09]  /*20f0*/  UISETP.NE.AND UP0, UPT, UR4, 0x2c, UPT ;  /* 0x0000002c0400788c */ /* 0x000fd2000bf05270 */
[----:B------:R-:W-:Y:S05]  /*2100*/  BRA.U !UP0, `(.L_x_1796) ;  /* 0x0000000108487547 */ /* 0x000fea000b800000 */
.L_x_1770:
        /* <DEDUP_REMOVED lines=16> */
.L_x_1797:
[----:B------:R-:W-:Y:S01]  /*2210*/  PRMT R17, RZ, 0x7610, R17 ;  /* 0x00007610ff117816 */ /* 0x000fe20000000011 */
[----:B------:R-:W-:Y:S06]  /*2220*/  BRA `(.L_x_1771) ;  /* 0x0000000000547947 */ /* 0x000fec0003800000 */
.L_x_1796:
        /* <DEDUP_REMOVED lines=8> */
.L_x_1799:
[----:B------:R-:W-:Y:S05]  /*22b0*/  BSYNC.RECONVERGENT B0 ;  /* 0x0000000000007941 */ /* 0x000fea0003800200 */
.L_x_1798:
[----:B------:R-:W-:-:S04]  /*22c0*/  F2FP.F16.F32.PACK_AB R0, RZ, R0 ;  /* 0x00000000ff00723e */ /* 0x000fc800000000ff */
[----:B------:R-:W-:Y:S01]  /*22d0*/  PRMT R17, R0, 0x7610, R17 ;  /* 0x0000761000117816 */ /* 0x000fe20000000011 */
[----:B------:R-:W-:Y:S06]  /*22e0*/  BRA `(.L_x_1771) ;  /* 0x0000000000247947 */ /* 0x000fec0003800000 */
.L_x_1795:
[----:B------:R-:W2:Y:S02]  /*22f0*/  LDG.E.64 R4, desc[UR36][R4.64] ;  /* 0x0000002404047981 */ /* 0x000ea4000c1e1b00 */
[----:B--2---:R-:W0:Y:S02]  /*2300*/  I2F.U64 R0, R4 ;  /* 0x0000000400007312 */ /* 0x004e240000301000 */
[----:B0-----:R-:W-:-:S04]  /*2310*/  F2FP.F16.F32.PACK_AB R0, RZ, R0 ;  /* 0x00000000ff00723e */ /* 0x001fc800000000ff */
[----:B------:R-:W-:Y:S01]  /*2320*/  PRMT R17, R0, 0x7610, R17 ;  /* 0x0000761000117816 */ /* 0x000fe20000000011 */
[----:B------:R-:W-:Y:S06]  /*2330*/  BRA `(.L_x_1771) ;  /* 0x0000000000107947 */ /* 0x000fec0003800000 */
.L_x_1794:
[----:B------:R-:W2:Y:S02]  /*2340*/  LDG.E R4, desc[UR36][R4.64] ;  /* 0x0000002404047981 */ /* 0x000ea4000c1e1900 */
[----:B--2---:R-:W-:-:S04]  /*2350*/  I2FP.F32.U32 R0, R4 ;  /* 0x0000000400007245 */ /* 0x004fc80000201000 */
[----:B------:R-:W-:-:S04]  /*2360*/  F2FP.F16.F32.PACK_AB R0, RZ, R0 ;  /* 0x00000000ff00723e */ /* 0x000fc800000000ff */
[----:B------:R-:W-:-:S07]  /*2370*/  PRMT R17, R0, 0x7610, R17 ;  /* 0x0000761000117816 */ /* 0x000fce0000000011 */
.L_x_1771:
[----:B------:R-:W-:-:S07]  /*2380*/  VIADD R27, R19, 0x80 ;  /* 0x00000080131b7836 */ /* 0x000fce0000000000 */
.L_x_1730:
[----:B------:R-:W-:Y:S05]  /*2390*/  BSYNC.RECONVERGENT B6 ;  /* 0x0000000000067941 */ /* 0x000fea0003800200 */
.L_x_1729:
[----:B------:R-:W-:Y:S01]  /*23a0*/  ISETP.GE.AND P0, PT, R27, R28, PT ;  /* 0x0000001c1b00720c */ /* 0x000fe20003f06270 */
[----:B------:R-:W-:Y:S01]  /*23b0*/  BSSY.RECONVERGENT B6, `(.L_x_1800) ;  /* 0x000022e000067945 */ /* 0x000fe20003800200 */
[----:B------:R-:W-:Y:S02]  /*23c0*/  PRMT R18, RZ, 0x7610, R18 ;  /* 0x00007610ff127816 */ /* 0x000fe40000000012 */
[----:B------:R-:W-:-:S09]  /*23d0*/  PRMT R22, RZ, 0x7610, R22 ;  /* 0x00007610ff167816 */ /* 0x000fd20000000016 */
[----:B------:R-:W-:Y:S05]  /*23e0*/  @P0 BRA `(.L_x_1801) ;  /* 0x0000002000a80947 */ /* 0x000fea0003800000 */
[----:B------:R-:W-:Y:S01]  /*23f0*/  IMAD.MOV.U32 R3, RZ, RZ, 0x1 ;  /* 0x00000001ff037424 */ /* 0x000fe200078e00ff */
[----:B------:R-:W-:Y:S01]  /*2400*/  LOP3.LUT R0, R26, 0xff, RZ, 0xc0, !PT ;  /* 0x000000ff1a007812 */ /* 0x000fe200078ec0ff */
[----:B------:R-:W-:Y:S01]  /*2410*/  IMAD R22, R2, 0x200, R27 ;  /* 0x0000020002167824 */ /* 0x000fe200078e021b */
[----:B------:R-:W-:Y:S02]  /*2420*/  ISETP.LE.U32.AND P1, PT, R26, 0x2c, PT ;  /* 0x0000002c1a00780c */ /* 0x000fe40003f23070 */
[CC--:B01----:R-:W-:Y:S02]  /*2430*/  SHF.L.U32 R4, R3.reuse, R0.reuse, RZ ;  /* 0x0000000003047219 */ /* 0x0c3fe400000006ff */
        /* <DEDUP_REMOVED lines=20> */
.L_x_1802:
        /* <DEDUP_REMOVED lines=21> */
.L_x_1806:
[----:B------:R-:W2:Y:S02]  /*26d0*/  LDG.E.U8 R4, desc[UR36][R4.64] ;  /* 0x0000002404047981 */ /* 0x000ea4000c1e1100 */
[----:B--2---:R-:W-:-:S04]  /*26e0*/  I2FP.F32.U32 R0, R4 ;  /* 0x0000000400007245 */ /* 0x004fc80000201000 */
[----:B------:R-:W-:-:S04]  /*26f0*/  F2FP.F16.F32.PACK_AB R0, RZ, R0 ;  /* 0x00000000ff00723e */ /* 0x000fc800000000ff */
[----:B------:R-:W-:Y:S01]  /*2700*/  PRMT R18, R0, 0x7610, R18 ;  /* 0x0000761000127816 */ /* 0x000fe20000000012 */
[----:B------:R-:W-:Y:S06]  /*2710*/  BRA `(.L_x_1808) ;  /* 0x0000000c00b87947 */ /* 0x000fec0003800000 */
.L_x_1805:
        /* <DEDUP_REMOVED lines=11> */
.L_x_1810:
[----:B------:R-:W2:Y:S02]  /*27d0*/  LDG.E R4, desc[UR36][R4.64] ;  /* 0x0000002404047981 */ /* 0x000ea4000c1e1900 */
[----:B--2---:R-:W-:-:S04]  /*27e0*/  I2FP.F32.S32 R0, R4 ;  /* 0x0000000400007245 */ /* 0x004fc80000201400 */
[----:B------:R-:W-:-:S04]  /*27f0*/  F2FP.F16.F32.PACK_AB R0, RZ, R0 ;  /* 0x00000000ff00723e */ /* 0x000fc800000000ff */
[----:B------:R-:W-:Y:S01]  /*2800*/  PRMT R18, R0, 0x7610, R18 ;  /* 0x0000761000127816 */ /* 0x000fe20000000012 */
[----:B------:R-:W-:Y:S06]  /*2810*/  BRA `(.L_x_1808) ;  /* 0x0000000c00787947 */ /* 0x000fec0003800000 */
.L_x_1809:
[----:B------:R-:W2:Y:S02]  /*2820*/  LDG.E.U16 R4, desc[UR36][R4.64] ;  /* 0x0000002404047981 */ /* 0x000ea4000c1e1500 */
[----:B--2---:R-:W0:Y:S02]  /*2830*/  I2F.S16 R0, R4 ;  /* 0x0000000400007306 */ /* 0x004e240000101400 */
[----:B0-----:R-:W-:-:S04]  /*2840*/  F2FP.F16.F32.PACK_AB R0, RZ, R0 ;  /* 0x00000000ff00723e */ /* 0x001fc800000000ff */
[----:B------:R-:W-:Y:S01]  /*2850*/  PRMT R18, R0, 0x7610, R18 ;  /* 0x0000761000127816 */ /* 0x000fe20000000012 */
[----:B------:R-:W-:Y:S06]  /*2860*/  BRA `(.L_x_1808) ;  /* 0x0000000c00647947 */ /* 0x000fec0003800000 */
.L_x_1804:
        /* <DEDUP_REMOVED lines=9> */
.L_x_1812:
[----:B------:R1:W5:Y:S01]  /*2900*/  LDG.E.U16 R18, desc[UR36][R4.64] ;  /* 0x0000002404127981 */ /* 0x000362000c1e1500 */
[----:B------:R-:W-:Y:S05]  /*2910*/  BRA `(.L_x_1808) ;  /* 0x0000000c00387947 */ /* 0x000fea0003800000 */
.L_x_1811:
        /* <DEDUP_REMOVED lines=9> */
.L_x_1814:
[----:B------:R0:W5:Y:S01]  /*29b0*/  LDG.E.U16 R18, desc[UR36][R4.64] ;  /* 0x0000002404127981 */ /* 0x000162000c1e1500 */
[----:B------:R-:W-:Y:S05]  /*29c0*/  BRA `(.L_x_1808) ;  /* 0x0000000c000c7947 */ /* 0x000fea0003800000 */
.L_x_1813:
        /* <DEDUP_REMOVED lines=9> */
.L_x_1803:
        /* <DEDUP_REMOVED lines=14> */
.L_x_1817:
        /* <DEDUP_REMOVED lines=9> */
.L_x_1816:
        /* <DEDUP_REMOVED lines=27> */
.L_x_1819:
        /* <DEDUP_REMOVED lines=15> */
.L_x_1818:
[----:B------:R-:W2:Y:S02]  /*2e70*/  LDG.E.U16 R0, desc[UR36][R4.64] ;  /* 0x0000002404007981 */ /* 0x000ea4000c1e1500 */
[----:B--2---:R-:W-:-:S05]  /*2e80*/  IMAD.U32 R0, R0, 0x10000, RZ ;  /* 0x0001000000007824 */ /* 0x004fca00078e00ff */
[----:B------:R-:W-:-:S04]  /*2e90*/  F2FP.F16.F32.PACK_AB R0, RZ, R0 ;  /* 0x00000000ff00723e */ /* 0x000fc800000000ff */
[----:B------:R-:W-:Y:S01]  /*2ea0*/  PRMT R18, R0, 0x7610, R18 ;  /* 0x0000761000127816 */ /* 0x000fe20000000012 */
[----:B------:R-:W-:Y:S06]  /*2eb0*/  BRA `(.L_x_1808) ;  /* 0x0000000400d07947 */ /* 0x000fec0003800000 */
.L_x_1815:
        /* <DEDUP_REMOVED lines=13> */
.L_x_1822:
        /* <DEDUP_REMOVED lines=21> */
.L_x_1826:
[----:B------:R-:W-:Y:S05]  /*30e0*/  BSYNC.RECONVERGENT B1 ;  /* 0x0000000000017941 */ /* 0x000fea0003800200 */
.L_x_1825:
[----:B------:R-:W-:Y:S01]  /*30f0*/  IMAD.SHL.U32 R0, R0, 0x100000, RZ ;  /* 0x0010000000007824 */ /* 0x000fe200078e00ff */
[----:B------:R-:W-:-:S04]  /*3100*/  LEA R3, R3, 0x3b800000, 0x17 ;  /* 0x3b80000003037811 */ /* 0x000fc800078eb8ff */
[----:B------:R-:W-:-:S07]  /*3110*/  LOP3.LUT R0, R3, R0, R7, 0xfe, !PT ;  /* 0x0000000003007212 */ /* 0x000fce00078efe07 */
.L_x_1824:
[----:B------:R-:W-:Y:S05]  /*3120*/  BSYNC.RECONVERGENT B0 ;  /* 0x0000000000007941 */ /* 0x000fea0003800200 */
.L_x_1823:
[----:B------:R-:W-:-:S04]  /*3130*/  F2FP.F16.F32.PACK_AB R0, RZ, R0 ;  /* 0x00000000ff00723e */ /* 0x000fc800000000ff */
[----:B------:R-:W-:Y:S01]  /*3140*/  PRMT R18, R0, 0x7610, R18 ;  /* 0x0000761000127816 */ /* 0x000fe20000000012 */
[----:B------:R-:W-:Y:S06]  /*3150*/  BRA `(.L_x_1808) ;  /* 0x0000000400287947 */ /* 0x000fec0003800000 */
.L_x_1821:
        /* <DEDUP_REMOVED lines=21> */
.L_x_1830:
[----:B------:R-:W-:Y:S05]  /*32b0*/  BSYNC.RECONVERGENT B1 ;  /* 0x0000000000017941 */ /* 0x000fea0003800200 */
.L_x_1829:
[----:B------:R-:W-:Y:S01]  /*32c0*/  IMAD.SHL.U32 R0, R0, 0x200000, RZ ;  /* 0x0020000000007824 */ /* 0x000fe200078e00ff */
[----:B------:R-:W-:-:S04]  /*32d0*/  LEA R3, R3, 0x37800000, 0x17 ;  /* 0x3780000003037811 */ /* 0x000fc800078eb8ff */
[----:B------:R-:W-:-:S07]  /*32e0*/  LOP3.LUT R0, R3, R0, R7, 0xfe, !PT ;  /* 0x0000000003007212 */ /* 0x000fce00078efe07 */
.L_x_1828:
[----:B------:R-:W-:Y:S05]  /*32f0*/  BSYNC.RECONVERGENT B0 ;  /* 0x0000000000007941 */ /* 0x000fea0003800200 */
.L_x_1827:
[----:B------:R-:W-:-:S04]  /*3300*/  F2FP.F16.F32.PACK_AB R0, RZ, R0 ;  /* 0x00000000ff00723e */ /* 0x000fc800000000ff */
[----:B------:R-:W-:Y:S01]  /*3310*/  PRMT R18, R0, 0x7610, R18 ;  /* 0x0000761000127816 */ /* 0x000fe20000000012 */
[----:B------:R-:W-:Y:S06]  /*3320*/  BRA `(.L_x_1808) ;  /* 0x0000000000b47947 */ /* 0x000fec0003800000 */
.L_x_1820:
        /* <DEDUP_REMOVED lines=14> */
.L_x_1834:
[----:B------:R-:W-:Y:S05]  /*3410*/  BSYNC.RECONVERGENT B0 ;  /* 0x0000000000007941 */ /* 0x000fea0003800200 */
.L_x_1833:
[----:B------:R-:W-:-:S04]  /*3420*/  F2FP.F16.F32.PACK_AB R0, RZ, R0 ;  /* 0x00000000ff00723e */ /* 0x000fc800000000ff */
[----:B------:R-:W-:Y:S01]  /*3430*/  PRMT R18, R0, 0x7610, R18 ;  /* 0x0000761000127816 */ /* 0x000fe20000000012 */
[----:B------:R-:W-:Y:S06]  /*3440*/  BRA `(.L_x_1808) ;  /* 0x00000000006c7947 */ /* 0x000fec0003800000 */
.L_x_1807:
        /* <DEDUP_REMOVED lines=16> */
.L_x_1835:
[----:B------:R-:W-:Y:S01]  /*3550*/  PRMT R18, RZ, 0x7610, R18 ;  /* 0x00007610ff127816 */ /* 0x000fe20000000012 */
[----:B------:R-:W-:Y:S06]  /*3560*/  BRA `(.L_x_1808) ;  /* 0x0000000000247947 */ /* 0x000fec0003800000 */
.L_x_1832:
[----:B------:R-:W2:Y:S02]  /*3570*/  LDG.E.64 R4, desc[UR36][R4.64] ;  /* 0x0000002404047981 */ /* 0x000ea4000c1e1b00 */
[----:B--2---:R-:W0:Y:S02]  /*3580*/  I2F.U64 R0, R4 ;  /* 0x0000000400007312 */ /* 0x004e240000301000 */
[----:B0-----:R-:W-:-:S04]  /*3590*/  F2FP.F16.F32.PACK_AB R0, RZ, R0 ;  /* 0x00000000ff00723e */ /* 0x001fc800000000ff */
[----:B------:R-:W-:Y:S01]  /*35a0*/  PRMT R18, R0, 0x7610, R18 ;  /* 0x0000761000127816 */ /* 0x000fe20000000012 */
[----:B------:R-:W-:Y:S06]  /*35b0*/  BRA `(.L_x_1808) ;  /* 0x0000000000107947 */ /* 0x000fec0003800000 */
.L_x_1831:
[----:B------:R-:W2:Y:S02]  /*35c0*/  LDG.E R4, desc[UR36][R4.64] ;  /* 0x0000002404047981 */ /* 0x000ea4000c1e1900 */
[----:B--2---:R-:W-:-:S04]  /*35d0*/  I2FP.F32.U32 R0, R4 ;  /* 0x0000000400007245 */ /* 0x004fc80000201000 */
[----:B------:R-:W-:-:S04]  /*35e0*/  F2FP.F16.F32.PACK_AB R0, RZ, R0 ;  /* 0x00000000ff00723e */ /* 0x000fc800000000ff */
[----:B------:R-:W-:-:S07]  /*35f0*/  PRMT R18, R0, 0x7610, R18 ;  /* 0x0000761000127816 */ /* 0x000fce0000000012 */
.L_x_1808:
        /* <DEDUP_REMOVED lines=21> */
.L_x_1839:
[----:B------:R-:W2:Y:S02]  /*3750*/  LDG.E.U8 R4, desc[UR36][R4.64] ;  /* 0x0000002404047981 */ /* 0x000ea4000c1e1100 */
[----:B--2---:R-:W-:-:S04]  /*3760*/  I2FP.F32.U32 R0, R4 ;  /* 0x0000000400007245 */ /* 0x004fc80000201000 */
[----:B------:R-:W-:-:S04]  /*3770*/  F2FP.F16.F32.PACK_AB R0, RZ, R0 ;  /* 0x00000000ff00723e */ /* 0x000fc800000000ff */
[----:B------:R-:W-:Y:S01]  /*3780*/  PRMT R22, R0, 0x7610, R22 ;  /* 0x0000761000167816 */ /* 0x000fe20000000016 */
[----:B------:R-:W-:Y:S06]  /*3790*/  BRA `(.L_x_1841) ;  /* 0x0000000c00b87947 */ /* 0x000fec0003800000 */
.L_x_1838:
        /* <DEDUP_REMOVED lines=11> */
.L_x_1843:
[----:B------:R-:W2:Y:S02]  /*3850*/  LDG.E R4, desc[UR36][R4.64] ;  /* 0x0000002404047981 */ /* 0x000ea4000c1e1900 */
[----:B--2---:R-:W-:-:S04]  /*3860*/  I2FP.F32.S32 R0, R4 ;  /* 0x0000000400007245 */ /* 0x004fc80000201400 */
[----:B------:R-:W-:-:S04]  /*3870*/  F2FP.F16.F32.PACK_AB R0, RZ, R0 ;  /* 0x00000000ff00723e */ /* 0x000fc800000000ff */
[----:B------:R-:W-:Y:S01]  /*3880*/  PRMT R22, R0, 0x7610, R22 ;  /* 0x0000761000167816 */ /* 0x000fe20000000016 */
[----:B------:R-:W-:Y:S06]  /*3890*/  BRA `(.L_x_1841) ;  /* 0x0000000c00787947 */ /* 0x000fec0003800000 */
.L_x_1842:
[----:B------:R-:W2:Y:S02]  /*38a0*/  LDG.E.U16 R4, desc[UR36][R4.64] ;  /* 0x0000002404047981 */ /* 0x000ea4000c1e1500 */
[----:B--2---:R-:W0:Y:S02]  /*38b0*/  I2F.S16 R0, R4 ;  /* 0x0000000400007306 */ /* 0x004e240000101400 */
[----:B0-----:R-:W-:-:S04]  /*38c0*/  F2FP.F16.F32.PACK_AB R0, RZ, R0 ;  /* 0x00000000ff00723e */ /* 0x001fc800000000ff */
[----:B------:R-:W-:Y:S01]  /*38d0*/  PRMT R22, R0, 0x7610, R22 ;  /* 0x0000761000167816 */ /* 0x000fe20000000016 */
[----:B------:R-:W-:Y:S06]  /*38e0*/  BRA `(.L_x_1841) ;  /* 0x0000000c00647947 */ /* 0x000fec0003800000 */
.L_x_1837:
        /* <DEDUP_REMOVED lines=9> */
.L_x_1845:
[----:B------:R1:W5:Y:S01]  /*3980*/  LDG.E.U16 R22, desc[UR36][R4.64] ;  /* 0x0000002404167981 */ /* 0x000362000c1e1500 */
[----:B------:R-:W-:Y:S05]  /*3990*/  BRA `(.L_x_1841) ;  /* 0x0000000c00387947 */ /* 0x000fea0003800000 */
.L_x_1844:
        /* <DEDUP_REMOVED lines=9> */
.L_x_1847:
[----:B------:R0:W5:Y:S01]  /*3a30*/  LDG.E.U16 R22, desc[UR36][R4.64] ;  /* 0x0000002404167981 */ /* 0x000162000c1e1500 */
[----:B------:R-:W-:Y:S05]  /*3a40*/  BRA `(.L_x_1841) ;  /* 0x0000000c000c7947 */ /* 0x000fea0003800000 */
.L_x_1846:
        /* <DEDUP_REMOVED lines=9> */
.L_x_1836:
        /* <DEDUP_REMOVED lines=14> */
.L_x_1850:
        /* <DEDUP_REMOVED lines=9> */
.L_x_1849:
        /* <DEDUP_REMOVED lines=27> */
.L_x_1852:
        /* <DEDUP_REMOVED lines=15> */
.L_x_1851:
[----:B------:R-:W2:Y:S02]  /*3ef0*/  LDG.E.U16 R0, desc[UR36][R4.64] ;  /* 0x0000002404007981 */ /* 0x000ea4000c1e1500 */
[----:B--2---:R-:W-:-:S05]  /*3f00*/  IMAD.U32 R0, R0, 0x10000, RZ ;  /* 0x0001000000007824 */ /* 0x004fca00078e00ff */
[----:B------:R-:W-:-:S04]  /*3f10*/  F2FP.F16.F32.PACK_AB R0, RZ, R0 ;  /* 0x00000000ff00723e */ /* 0x000fc800000000ff */
[----:B------:R-:W-:Y:S01]  /*3f20*/  PRMT R22, R0, 0x7610, R22 ;  /* 0x0000761000167816 */ /* 0x000fe20000000016 */
[----:B------:R-:W-:Y:S06]  /*3f30*/  BRA `(.L_x_1841) ;  /* 0x0000000400d07947 */ /* 0x000fec0003800000 */
.L_x_1848:
        /* <DEDUP_REMOVED lines=13> */
.L_x_1855:
        /* <DEDUP_REMOVED lines=21> */
.L_x_1859:
[----:B------:R-:W-:Y:S05]  /*4160*/  BSYNC.RECONVERGENT B1 ;  /* 0x0000000000017941 */ /* 0x000fea0003800200 */
.L_x_1858:
[----:B------:R-:W-:Y:S01]  /*4170*/  IMAD.SHL.U32 R0, R0, 0x100000, RZ ;  /* 0x0010000000007824 */ /* 0x000fe200078e00ff */
[----:B------:R-:W-:-:S04]  /*4180*/  LEA R3, R3, 0x3b800000, 0x17 ;  /* 0x3b80000003037811 */ /* 0x000fc800078eb8ff */
[----:B------:R-:W-:-:S07]  /*4190*/  LOP3.LUT R0, R3, R0, R7, 0xfe, !PT ;  /* 0x0000000003007212 */ /* 0x000fce00078efe07 */
.L_x_1857:
[----:B------:R-:W-:Y:S05]  /*41a0*/  BSYNC.RECONVERGENT B0 ;  /* 0x0000000000007941 */ /* 0x000fea0003800200 */
.L_x_1856:
[----:B------:R-:W-:-:S04]  /*41b0*/  F2FP.F16.F32.PACK_AB R0, RZ, R0 ;  /* 0x00000000ff00723e */ /* 0x000fc800000000ff */
[----:B------:R-:W-:Y:S01]  /*41c0*/  PRMT R22, R0, 0x7610, R22 ;  /* 0x0000761000167816 */ /* 0x000fe20000000016 */
[----:B------:R-:W-:Y:S06]  /*41d0*/  BRA `(.L_x_1841) ;  /* 0x0000000400287947 */ /* 0x000fec0003800000 */
.L_x_1854:
        /* <DEDUP_REMOVED lines=21> */
.L_x_1863:
[----:B------:R-:W-:Y:S05]  /*4330*/  BSYNC.RECONVERGENT B1 ;  /* 0x0000000000017941 */ /* 0x000fea0003800200 */
.L_x_1862:
[----:B------:R-:W-:Y:S01]  /*4340*/  IMAD.SHL.U32 R0, R0, 0x200000, RZ ;  /* 0x0020000000007824 */ /* 0x000fe200078e00ff */
[----:B------:R-:W-:-:S04]  /*4350*/  LEA R3, R3, 0x37800000, 0x17 ;  /* 0x3780000003037811 */ /* 0x000fc800078eb8ff */
[----:B------:R-:W-:-:S07]  /*4360*/  LOP3.LUT R0, R3, R0, R7, 0xfe, !PT ;  /* 0x0000000003007212 */ /* 0x000fce00078efe07 */
.L_x_1861:
[----:B------:R-:W-:Y:S05]  /*4370*/  BSYNC.RECONVERGENT B0 ;  /* 0x0000000000007941 */ /* 0x000fea0003800200 */
.L_x_1860:
[----:B------:R-:W-:-:S04]  /*4380*/  F2FP.F16.F32.PACK_AB R0, RZ, R0 ;  /* 0x00000000ff00723e */ /* 0x000fc800000000ff */
[----:B------:R-:W-:Y:S01]  /*4390*/  PRMT R22, R0, 0x7610, R22 ;  /* 0x0000761000167816 */ /* 0x000fe20000000016 */
[----:B------:R-:W-:Y:S06]  /*43a0*/  BRA `(.L_x_1841) ;  /* 0x0000000000b47947 */ /* 0x000fec0003800000 */
.L_x_1853:
        /* <DEDUP_REMOVED lines=14> */
.L_x_1867:
[----:B------:R-:W-:Y:S05]  /*4490*/  BSYNC.RECONVERGENT B0 ;  /* 0x0000000000007941 */ /* 0x000fea0003800200 */
.L_x_1866:
[----:B------:R-:W-:-:S04]  /*44a0*/  F2FP.F16.F32.PACK_AB R0, RZ, R0 ;  /* 0x00000000ff00723e */ /* 0x000fc800000000ff */
[----:B------:R-:W-:Y:S01]  /*44b0*/  PRMT R22, R0, 0x7610, R22 ;  /* 0x0000761000167816 */ /* 0x000fe20000000016 */
[----:B------:R-:W-:Y:S06]  /*44c0*/  BRA `(.L_x_1841) ;  /* 0x00000000006c7947 */ /* 0x000fec0003800000 */
.L_x_1840:
        /* <DEDUP_REMOVED lines=16> */
.L_x_1868:
[----:B------:R-:W-:Y:S01]  /*45d0*/  PRMT R22, RZ, 0x7610, R22 ;  /* 0x00007610ff167816 */ /* 0x000fe20000000016 */
[----:B------:R-:W-:Y:S06]  /*45e0*/  BRA `(.L_x_1841) ;  /* 0x0000000000247947 */ /* 0x000fec0003800000 */
.L_x_1865:
[----:B------:R-:W2:Y:S02]  /*45f0*/  LDG.E.64 R4, desc[UR36][R4.64] ;  /* 0x0000002404047981 */ /* 0x000ea4000c1e1b00 */
[----:B--2---:R-:W0:Y:S02]  /*4600*/  I2F.U64 R0, R4 ;  /* 0x0000000400007312 */ /* 0x004e240000301000 */
[----:B0-----:R-:W-:-:S04]  /*4610*/  F2FP.F16.F32.PACK_AB R0, RZ, R0 ;  /* 0x00000000ff00723e */ /* 0x001fc800000000ff */
[----:B------:R-:W-:Y:S01]  /*4620*/  PRMT R22, R0, 0x7610, R22 ;  /* 0x0000761000167816 */ /* 0x000fe20000000016 */
[----:B------:R-:W-:Y:S06]  /*4630*/  BRA `(.L_x_1841) ;  /* 0x0000000000107947 */ /* 0x000fec0003800000 */
.L_x_1864:
[----:B------:R-:W2:Y:S02]  /*4640*/  LDG.E R4, desc[UR36][R4.64] ;  /* 0x0000002404047981 */ /* 0x000ea4000c1e1900 */
[----:B--2---:R-:W-:-:S04]  /*4650*/  I2FP.F32.U32 R0, R4 ;  /* 0x0000000400007245 */ /* 0x004fc80000201000 */
[----:B------:R-:W-:-:S04]  /*4660*/  F2FP.F16.F32.PACK_AB R0, RZ, R0 ;  /* 0x00000000ff00723e */ /* 0x000fc800000000ff */
[----:B------:R-:W-:-:S07]  /*4670*/  PRMT R22, R0, 0x7610, R22 ;  /* 0x0000761000167816 */ /* 0x000fce0000000016 */
.L_x_1841:
[----:B------:R-:W-:-:S07]  /*4680*/  VIADD R27, R27, 0x80 ;  /* 0x000000801b1b7836 */ /* 0x000fce0000000000 */
.L_x_1801:
[----:B------:R-:W-:Y:S05]  /*4690*/  BSYNC.RECONVERGENT B6 ;  /* 0x0000000000067941 */ /* 0x000fea0003800200 */
.L_x_1800:
        /* <DEDUP_REMOVED lines=30> */
.L_x_1871:
[----:B------:R-:W0:Y:S01]  /*4880*/  LDCU.U8 UR6, c[0x0][0x3bd] ;  /* 0x000077a0ff0677ac */ /* 0x000e220008000000 */
[----:B------:R-:W1:Y:S01]  /*4890*/  LDC.64 R4, c[0x0][0x3a8] ;  /* 0x0000ea00ff047b82 */ /* 0x000e620000000a00 */
[----:B------:R-:W2:Y:S01]  /*48a0*/  LDCU UR5, c[0x0][0x3c4] ;  /* 0x00007880ff0577ac */ /* 0x000ea20008000800 */
[----:B0-----:R-:W-:-:S04]  /*48b0*/  UPRMT UR4, UR6, 0x9910, URZ ;  /* 0x0000991006047896 */ /* 0x001fc800080000ff */
[----:B------:R-:W-:Y:S01]  /*48c0*/  UISETP.GT.AND UP0, UPT, UR4, 0x9, UPT ;  /* 0x000000090400788c */ /* 0x000fe2000bf04270 */
[----:B--2---:R-:W-:-:S05]  /*48d0*/  IMAD R3, R24, UR5, RZ ;  /* 0x0000000518037c24 */ /* 0x004fca000f8e02ff */
[----:B-1----:R-:W-:-:S05]  /*48e0*/  IADD3 R4, P0, PT, R3, R4, RZ ;  /* 0x0000000403047210 */ /* 0x002fca0007f1e0ff */
        /* <DEDUP_REMOVED lines=15> */
.L_x_1875:
[----:B------:R-:W2:Y:S02]  /*49e0*/  LDG.E.U8 R4, desc[UR36][R4.64] ;  /* 0x0000002404047981 */ /* 0x000ea4000c1e1100 */
[----:B--2---:R-:W-:-:S04]  /*49f0*/  I2FP.F32.U32 R0, R4 ;  /* 0x0000000400007245 */ /* 0x004fc80000201000 */
[----:B------:R-:W-:-:S04]  /*4a00*/  F2FP.F16.F32.PACK_AB R0, RZ, R0 ;  /* 0x00000000ff00723e */ /* 0x000fc800000000ff */
[----:B------:R-:W-:Y:S01]  /*4a10*/  PRMT R23, R0, 0x7610, R23 ;  /* 0x0000761000177816 */ /* 0x000fe20000000017 */
[----:B------:R-:W-:Y:S06]  /*4a20*/  BRA `(.L_x_1877) ;  /* 0x0000000c00b87947 */ /* 0x000fec0003800000 */
.L_x_1874:
        /* <DEDUP_REMOVED lines=11> */
.L_x_1879:
[----:B------:R-:W2:Y:S02]  /*4ae0*/  LDG.E R4, desc[UR36][R4.64] ;  /* 0x0000002404047981 */ /* 0x000ea4000c1e1900 */
[----:B--2---:R-:W-:-:S04]  /*4af0*/  I2FP.F32.S32 R0, R4 ;  /* 0x0000000400007245 */ /* 0x004fc80000201400 */
[----:B------:R-:W-:-:S04]  /*4b00*/  F2FP.F16.F32.PACK_AB R0, RZ, R0 ;  /* 0x00000000ff00723e */ /* 0x000fc800000000ff */
[----:B------:R-:W-:Y:S01]  /*4b10*/  PRMT R23, R0, 0x7610, R23 ;  /* 0x0000761000177816 */ /* 0x000fe20000000017 */
[----:B------:R-:W-:Y:S06]  /*4b20*/  BRA `(.L_x_1877) ;  /* 0x0000000c00787947 */ /* 0x000fec0003800000 */
.L_x_1878:
[----:B------:R-:W2:Y:S02]  /*4b30*/  LDG.E.U16 R4, desc[UR36][R4.64] ;  /* 0x0000002404047981 */ /* 0x000ea4000c1e1500 */
[----:B--2---:R-:W0:Y:S02]  /*4b40*/  I2F.S16 R0, R4 ;  /* 0x0000000400007306 */ /* 0x004e240000101400 */
[----:B0-----:R-:W-:-:S04]  /*4b50*/  F2FP.F16.F32.PACK_AB R0, RZ, R0 ;  /* 0x00000000ff00723e */ /* 0x001fc800000000ff */
[----:B------:R-:W-:Y:S01]  /*4b60*/  PRMT R23, R0, 0x7610, R23 ;  /* 0x0000761000177816 */ /* 0x000fe20000000017 */
[----:B------:R-:W-:Y:S06]  /*4b70*/  BRA `(.L_x_1877) ;  /* 0x0000000c00647947 */ /* 0x000fec0003800000 */
.L_x_1873:
        /* <DEDUP_REMOVED lines=9> */
.L_x_1881:
[----:B------:R0:W5:Y:S01]  /*4c10*/  LDG.E.U16 R23, desc[UR36][R4.64] ;  /* 0x0000002404177981 */ /* 0x000162000c1e1500 */
[----:B------:R-:W-:Y:S05]  /*4c20*/  BRA `(.L_x_1877) ;  /* 0x0000000c00387947 */ /* 0x000fea0003800000 */
.L_x_1880:
        /* <DEDUP_REMOVED lines=9> */
.L_x_1883:
[----:B------:R1:W5:Y:S01]  /*4cc0*/  LDG.E.U16 R23, desc[UR36][R4.64] ;  /* 0x0000002404177981 */ /* 0x000362000c1e1500 */
[----:B------:R-:W-:Y:S05]  /*4cd0*/  BRA `(.L_x_1877) ;  /* 0x0000000c000c7947 */ /* 0x000fea0003800000 */
.L_x_1882:
        /* <DEDUP_REMOVED lines=9> */
.L_x_1872:
        /* <DEDUP_REMOVED lines=14> */
.L_x_1886:
        /* <DEDUP_REMOVED lines=9> */
.L_x_1885:
        /* <DEDUP_REMOVED lines=27> */
.L_x_1888:
        /* <DEDUP_REMOVED lines=15> */
.L_x_1887:
[----:B------:R-:W2:Y:S02]  /*5180*/  LDG.E.U16 R0, desc[UR36][R4.64] ;  /* 0x0000002404007981 */ /* 0x000ea4000c1e1500 */
[----:B--2---:R-:W-:-:S05]  /*5190*/  IMAD.U32 R0, R0, 0x10000, RZ ;  /* 0x0001000000007824 */ /* 0x004fca00078e00ff */
[----:B------:R-:W-:-:S04]  /*51a0*/  F2FP.F16.F32.PACK_AB R0, RZ, R0 ;  /* 0x00000000ff00723e */ /* 0x000fc800000000ff */
[----:B------:R-:W-:Y:S01]  /*51b0*/  PRMT R23, R0, 0x7610, R23 ;  /* 0x0000761000177816 */ /* 0x000fe20000000017 */
[----:B------:R-:W-:Y:S06]  /*51c0*/  BRA `(.L_x_1877) ;  /* 0x0000000400d07947 */ /* 0x000fec0003800000 */
.L_x_1884:
        /* <DEDUP_REMOVED lines=13> */
.L_x_1891:
        /* <DEDUP_REMOVED lines=21> */
.L_x_1895:
[----:B------:R-:W-:Y:S05]  /*53f0*/  BSYNC.RECONVERGENT B1 ;  /* 0x0000000000017941 */ /* 0x000fea0003800200 */
.L_x_1894:
[----:B------:R-:W-:Y:S01]  /*5400*/  IMAD.SHL.U32 R0, R0, 0x100000, RZ ;  /* 0x0010000000007824 */ /* 0x000fe200078e00ff */
[----:B------:R-:W-:-:S04]  /*5410*/  LEA R3, R3, 0x3b800000, 0x17 ;  /* 0x3b80000003037811 */ /* 0x000fc800078eb8ff */
[----:B------:R-:W-:-:S07]  /*5420*/  LOP3.LUT R0, R3, R0, R7, 0xfe, !PT ;  /* 0x0000000003007212 */ /* 0x000fce00078efe07 */
.L_x_1893:
[----:B------:R-:W-:Y:S05]  /*5430*/  BSYNC.RECONVERGENT B0 ;  /* 0x0000000000007941 */ /* 0x000fea0003800200 */
.L_x_1892:
[----:B------:R-:W-:-:S04]  /*5440*/  F2FP.F16.F32.PACK_AB R0, RZ, R0 ;  /* 0x00000000ff00723e */ /* 0x000fc800000000ff */
[----:B------:R-:W-:Y:S01]  /*5450*/  PRMT R23, R0, 0x7610, R23 ;  /* 0x0000761000177816 */ /* 0x000fe20000000017 */
[----:B------:R-:W-:Y:S06]  /*5460*/  BRA `(.L_x_1877) ;  /* 0x0000000400287947 */ /* 0x000fec0003800000 */
.L_x_1890:
        /* <DEDUP_REMOVED lines=21> */
.L_x_1899:
[----:B------:R-:W-:Y:S05]  /*55c0*/  BSYNC.RECONVERGENT B1 ;  /* 0x0000000000017941 */ /* 0x000fea0003800200 */
.L_x_1898:
[----:B------:R-:W-:Y:S01]  /*55d0*/  IMAD.SHL.U32 R0, R0, 0x200000, RZ ;  /* 0x0020000000007824 */ /* 0x000fe200078e00ff */
[----:B------:R-:W-:-:S04]  /*55e0*/  LEA R3, R3, 0x37800000, 0x17 ;  /* 0x3780000003037811 */ /* 0x000fc800078eb8ff */
[----:B------:R-:W-:-:S07]  /*55f0*/  LOP3.LUT R0, R3, R0, R7, 0xfe, !PT ;  /* 0x0000000003007212 */ /* 0x000fce00078efe07 */
.L_x_1897:
[----:B------:R-:W-:Y:S05]  /*5600*/  BSYNC.RECONVERGENT B0 ;  /* 0x0000000000007941 */ /* 0x000fea0003800200 */
.L_x_1896:
[----:B------:R-:W-:-:S04]  /*5610*/  F2FP.F16.F32.PACK_AB R0, RZ, R0 ;  /* 0x00000000ff00723e */ /* 0x000fc800000000ff */
[----:B------:R-:W-:Y:S01]  /*5620*/  PRMT R23, R0, 0x7610, R23 ;  /* 0x0000761000177816 */ /* 0x000fe20000000017 */
[----:B------:R-:W-:Y:S06]  /*5630*/  BRA `(.L_x_1877) ;  /* 0x0000000000b47947 */ /* 0x000fec0003800000 */
.L_x_1889:
        /* <DEDUP_REMOVED lines=14> */
.L_x_1903:
[----:B------:R-:W-:Y:S05]  /*5720*/  BSYNC.RECONVERGENT B0 ;  /* 0x0000000000007941 */ /* 0x000fea0003800200 */
.L_x_1902:
[----:B------:R-:W-:-:S04]  /*5730*/  F2FP.F16.F32.PACK_AB R0, RZ, R0 ;  /* 0x00000000ff00723e */ /* 0x000fc800000000ff */
[----:B------:R-:W-:Y:S01]  /*5740*/  PRMT R23, R0, 0x7610, R23 ;  /* 0x0000761000177816 */ /* 0x000fe20000000017 */
[----:B------:R-:W-:Y:S06]  /*5750*/  BRA `(.L_x_1877) ;  /* 0x00000000006c7947 */ /* 0x000fec0003800000 */
.L_x_1876:
        /* <DEDUP_REMOVED lines=16> */
.L_x_1904:
[----:B------:R-:W-:Y:S01]  /*5860*/  PRMT R23, RZ, 0x7610, R23 ;  /* 0x00007610ff177816 */ /* 0x000fe20000000017 */
[----:B------:R-:W-:Y:S06]  /*5870*/  BRA `(.L_x_1877) ;  /* 0x0000000000247947 */ /* 0x000fec0003800000 */
.L_x_1901:
[----:B------:R-:W2:Y:S02]  /*5880*/  LDG.E.64 R4, desc[UR36][R4.64] ;  /* 0x0000002404047981 */ /* 0x000ea4000c1e1b00 */
[----:B--2---:R-:W0:Y:S02]  /*5890*/  I2F.U64 R0, R4 ;  /* 0x0000000400007312 */ /* 0x004e240000301000 */
[----:B0-----:R-:W-:-:S04]  /*58a0*/  F2FP.F16.F32.PACK_AB R0, RZ, R0 ;  /* 0x00000000ff00723e */ /* 0x001fc800000000ff */
[----:B------:R-:W-:Y:S01]  /*58b0*/  PRMT R23, R0, 0x7610, R23 ;  /* 0x0000761000177816 */ /* 0x000fe20000000017 */
[----:B------:R-:W-:Y:S06]  /*58c0*/  BRA `(.L_x_1877) ;  /* 0x0000000000107947 */ /* 0x000fec0003800000 */
.L_x_1900:
[----:B------:R-:W2:Y:S02]  /*58d0*/  LDG.E R4, desc[UR36][R4.64] ;  /* 0x0000002404047981 */ /* 0x000ea4000c1e1900 */
[----:B--2---:R-:W-:-:S04]  /*58e0*/  I2FP.F32.U32 R0, R4 ;  /* 0x0000000400007245 */ /* 0x004fc80000201000 */
[----:B------:R-:W-:-:S04]  /*58f0*/  F2FP.F16.F32.PACK_AB R0, RZ, R0 ;  /* 0x00000000ff00723e */ /* 0x000fc800000000ff */
[----:B------:R-:W-:-:S07]  /*5900*/  PRMT R23, R0, 0x7610, R23 ;  /* 0x0000761000177816 */ /* 0x000fce0000000017 */
.L_x_1877:
        /* <DEDUP_REMOVED lines=22> */
.L_x_1908:
[----:B------:R-:W2:Y:S02]  /*5a70*/  LDG.E.U8 R4, desc[UR36][R4.64] ;  /* 0x0000002404047981 */ /* 0x000ea4000c1e1100 */
[----:B--2---:R-:W-:-:S04]  /*5a80*/  I2FP.F32.U32 R0, R4 ;  /* 0x0000000400007245 */ /* 0x004fc80000201000 */
[----:B------:R-:W-:-:S04]  /*5a90*/  F2FP.F16.F32.PACK_AB R0, RZ, R0 ;  /* 0x00000000ff00723e */ /* 0x000fc800000000ff */
[----:B------:R-:W-:Y:S01]  /*5aa0*/  PRMT R24, R0, 0x7610, R24 ;  /* 0x0000761000187816 */ /* 0x000fe20000000018 */
[----:B------:R-:W-:Y:S06]  /*5ab0*/  BRA `(.L_x_1910) ;  /* 0x0000000c00b87947 */ /* 0x000fec0003800000 */
.L_x_1907:
        /* <DEDUP_REMOVED lines=11> */
.L_x_1912:
[----:B------:R-:W2:Y:S02]  /*5b70*/  LDG.E R4, desc[UR36][R4.64] ;  /* 0x0000002404047981 */ /* 0x000ea4000c1e1900 */
[----:B--2---:R-:W-:-:S04]  /*5b80*/  I2FP.F32.S32 R0, R4 ;  /* 0x0000000400007245 */ /* 0x004fc80000201400 */
[----:B------:R-:W-:-:S04]  /*5b90*/  F2FP.F16.F32.PACK_AB R0, RZ, R0 ;  /* 0x00000000ff00723e */ /* 0x000fc800000000ff */
[----:B------:R-:W-:Y:S01]  /*5ba0*/  PRMT R24, R0, 0x7610, R24 ;  /* 0x0000761000187816 */ /* 0x000fe20000000018 */
[----:B------:R-:W-:Y:S06]  /*5bb0*/  BRA `(.L_x_1910) ;  /* 0x0000000c00787947 */ /* 0x000fec0003800000 */
.L_x_1911:
[----:B------:R-:W2:Y:S02]  /*5bc0*/  LDG.E.U16 R4, desc[UR36][R4.64] ;  /* 0x0000002404047981 */ /* 0x000ea4000c1e1500 */
[----:B--2---:R-:W0:Y:S02]  /*5bd0*/  I2F.S16 R0, R4 ;  /* 0x0000000400007306 */ /* 0x004e240000101400 */
[----:B0-----:R-:W-:-:S04]  /*5be0*/  F2FP.F16.F32.PACK_AB R0, RZ, R0 ;  /* 0x00000000ff00723e */ /* 0x001fc800000000ff */
[----:B------:R-:W-:Y:S01]  /*5bf0*/  PRMT R24, R0, 0x7610, R24 ;  /* 0x0000761000187816 */ /* 0x000fe20000000018 */
[----:B------:R-:W-:Y:S06]  /*5c00*/  BRA `(.L_x_1910) ;  /* 0x0000000c00647947 */ /* 0x000fec0003800000 */
.L_x_1906:
        /* <DEDUP_REMOVED lines=9> */
.L_x_1914:
[----:B------:R0:W5:Y:S01]  /*5ca0*/  LDG.E.U16 R24, desc[UR36][R4.64] ;  /* 0x0000002404187981 */ /* 0x000162000c1e1500 */
[----:B------:R-:W-:Y:S05]  /*5cb0*/  BRA `(.L_x_1910) ;  /* 0x0000000c00387947 */ /* 0x000fea0003800000 */
.L_x_1913:
        /* <DEDUP_REMOVED lines=9> */
.L_x_1916:
[----:B------:R1:W5:Y:S01]  /*5d50*/  LDG.E.U16 R24, desc[UR36][R4.64] ;  /* 0x0000002404187981 */ /* 0x000362000c1e1500 */
[----:B------:R-:W-:Y:S05]  /*5d60*/  BRA `(.L_x_1910) ;  /* 0x0000000c000c7947 */ /* 0x000fea0003800000 */
.L_x_1915:
        /* <DEDUP_REMOVED lines=9> */
.L_x_1905:
        /* <DEDUP_REMOVED lines=14> */
.L_x_1919:
        /* <DEDUP_REMOVED lines=9> */
.L_x_1918:
        /* <DEDUP_REMOVED lines=27> */
.L_x_1921:
        /* <DEDUP_REMOVED lines=15> */
.L_x_1920:
[----:B------:R-:W2:Y:S02]  /*6210*/  LDG.E.U16 R0, desc[UR36][R4.64] ;  /* 0x0000002404007981 */ /* 0x000ea4000c1e1500 */
[----:B--2---:R-:W-:-:S05]  /*6220*/  IMAD.U32 R0, R0, 0x10000, RZ ;  /* 0x0001000000007824 */ /* 0x004fca00078e00ff */
[----:B------:R-:W-:-:S04]  /*6230*/  F2FP.F16.F32.PACK_AB R0, RZ, R0 ;  /* 0x00000000ff00723e */ /* 0x000fc800000000ff */
[----:B------:R-:W-:Y:S01]  /*6240*/  PRMT R24, R0, 0x7610, R24 ;  /* 0x0000761000187816 */ /* 0x000fe20000000018 */
[----:B------:R-:W-:Y:S06]  /*6250*/  BRA `(.L_x_1910) ;  /* 0x0000000400d07947 */ /* 0x000fec0003800000 */
.L_x_1917:
        /* <DEDUP_REMOVED lines=13> */
.L_x_1924:
        /* <DEDUP_REMOVED lines=21> */
.L_x_1928:
[----:B------:R-:W-:Y:S05]  /*6480*/  BSYNC.RECONVERGENT B1 ;  /* 0x0000000000017941 */ /* 0x000fea0003800200 */
.L_x_1927:
[----:B------:R-:W-:Y:S01]  /*6490*/  IMAD.SHL.U32 R0, R0, 0x100000, RZ ;  /* 0x0010000000007824 */ /* 0x000fe200078e00ff */
[----:B------:R-:W-:-:S04]  /*64a0*/  LEA R3, R3, 0x3b800000, 0x17 ;  /* 0x3b80000003037811 */ /* 0x000fc800078eb8ff */
[----:B------:R-:W-:-:S07]  /*64b0*/  LOP3.LUT R0, R3, R0, R7, 0xfe, !PT ;  /* 0x0000000003007212 */ /* 0x000fce00078efe07 */
.L_x_1926:
[----:B------:R-:W-:Y:S05]  /*64c0*/  BSYNC.RECONVERGENT B0 ;  /* 0x0000000000007941 */ /* 0x000fea0003800200 */
.L_x_1925:
[----:B------:R-:W-:-:S04]  /*64d0*/  F2FP.F16.F32.PACK_AB R0, RZ, R0 ;  /* 0x00000000ff00723e */ /* 0x000fc800000000ff */
[----:B------:R-:W-:Y:S01]  /*64e0*/  PRMT R24, R0, 0x7610, R24 ;  /* 0x0000761000187816 */ /* 0x000fe20000000018 */
[----:B------:R-:W-:Y:S06]  /*64f0*/  BRA `(.L_x_1910) ;  /* 0x0000000400287947 */ /* 0x000fec0003800000 */
.L_x_1923:
        /* <DEDUP_REMOVED lines=21> */
.L_x_1932:
[----:B------:R-:W-:Y:S05]  /*6650*/  BSYNC.RECONVERGENT B1 ;  /* 0x0000000000017941 */ /* 0x000fea0003800200 */
.L_x_1931:
[----:B------:R-:W-:Y:S01]  /*6660*/  IMAD.SHL.U32 R0, R0, 0x200000, RZ ;  /* 0x0020000000007824 */ /* 0x000fe200078e00ff */
[----:B------:R-:W-:-:S04]  /*6670*/  LEA R3, R3, 0x37800000, 0x17 ;  /* 0x3780000003037811 */ /* 0x000fc800078eb8ff */
[----:B------:R-:W-:-:S07]  /*6680*/  LOP3.LUT R0, R3, R0, R7, 0xfe, !PT ;  /* 0x0000000003007212 */ /* 0x000fce00078efe07 */
.L_x_1930:
[----:B------:R-:W-:Y:S05]  /*6690*/  BSYNC.RECONVERGENT B0 ;  /* 0x0000000000007941 */ /* 0x000fea0003800200 */
.L_x_1929:
[----:B------:R-:W-:-:S04]  /*66a0*/  F2FP.F16.F32.PACK_AB R0, RZ, R0 ;  /* 0x00000000ff00723e */ /* 0x000fc800000000ff */
[----:B------:R-:W-:Y:S01]  /*66b0*/  PRMT R24, R0, 0x7610, R24 ;  /* 0x0000761000187816 */ /* 0x000fe20000000018 */
[----:B------:R-:W-:Y:S06]  /*66c0*/  BRA `(.L_x_1910) ;  /* 0x0000000000b47947 */ /* 0x000fec0003800000 */
.L_x_1922:
        /* <DEDUP_REMOVED lines=14> */
.L_x_1936:
[----:B------:R-:W-:Y:S05]  /*67b0*/  BSYNC.RECONVERGENT B0 ;  /* 0x0000000000007941 */ /* 0x000fea0003800200 */
.L_x_1935:
[----:B------:R-:W-:-:S04]  /*67c0*/  F2FP.F16.F32.PACK_AB R0, RZ, R0 ;  /* 0x00000000ff00723e */ /* 0x000fc800000000ff */
[----:B------:R-:W-:Y:S01]  /*67d0*/  PRMT R24, R0, 0x7610, R24 ;  /* 0x0000761000187816 */ /* 0x000fe20000000018 */
[----:B------:R-:W-:Y:S06]  /*67e0*/  BRA `(.L_x_1910) ;  /* 0x00000000006c7947 */ /* 0x000fec0003800000 */
.L_x_1909:
        /* <DEDUP_REMOVED lines=16> */
.L_x_1937:
[----:B------:R-:W-:Y:S01]  /*68f0*/  PRMT R24, RZ, 0x7610, R24 ;  /* 0x00007610ff187816 */ /* 0x000fe20000000018 */
[----:B------:R-:W-:Y:S06]  /*6900*/  BRA `(.L_x_1910) ;  /* 0x0000000000247947 */ /* 0x000fec0003800000 */
.L_x_1934:
[----:B------:R-:W2:Y:S02]  /*6910*/  LDG.E.64 R4, desc[UR36][R4.64] ;  /* 0x0000002404047981 */ /* 0x000ea4000c1e1b00 */
[----:B--2---:R-:W0:Y:S02]  /*6920*/  I2F.U64 R0, R4 ;  /* 0x0000000400007312 */ /* 0x004e240000301000 */
[----:B0-----:R-:W-:-:S04]  /*6930*/  F2FP.F16.F32.PACK_AB R0, RZ, R0 ;  /* 0x00000000ff00723e */ /* 0x001fc800000000ff */
[----:B------:R-:W-:Y:S01]  /*6940*/  PRMT R24, R0, 0x7610, R24 ;  /* 0x0000761000187816 */ /* 0x000fe20000000018 */
[----:B------:R-:W-:Y:S06]  /*6950*/  BRA `(.L_x_1910) ;  /* 0x0000000000107947 */ /* 0x000fec0003800000 */
.L_x_1933:
[----:B------:R-:W2:Y:S02]  /*6960*/  LDG.E R4, desc[UR36][R4.64] ;  /* 0x0000002404047981 */ /* 0x000ea4000c1e1900 */
[----:B--2---:R-:W-:-:S04]  /*6970*/  I2FP.F32.U32 R0, R4 ;  /* 0x0000000400007245 */ /* 0x004fc80000201000 */
[----:B------:R-:W-:-:S04]  /*6980*/  F2FP.F16.F32.PACK_AB R0, RZ, R0 ;  /* 0x00000000ff00723e */ /* 0x000fc800000000ff */
[----:B------:R-:W-:-:S07]  /*6990*/  PRMT R24, R0, 0x7610, R24 ;  /* 0x0000761000187816 */ /* 0x000fce0000000018 */
.L_x_1910:
[----:B------:R-:W-:-:S07]  /*69a0*/  VIADD R27, R27, 0x80 ;  /* 0x000000801b1b7836 */ /* 0x000fce0000000000 */
.L_x_1870:
[----:B------:R-:W-:Y:S05]  /*69b0*/  BSYNC.RECONVERGENT B6 ;  /* 0x0000000000067941 */ /* 0x000fea0003800200 */
.L_x_1869:
[----:B------:R-:W-:Y:S01]  /*69c0*/  ISETP.GE.AND P0, PT, R27, R28, PT ;  /* 0x0000001c1b00720c */ /* 0x000fe20003f06270 */
[----:B------:R-:W-:Y:S01]  /*69d0*/  BSSY.RECONVERGENT B6, `(.L_x_1938) ;  /* 0x000021f000067945 */ /* 0x000fe20003800200 */
[----:B------:R-:W-:Y:S02]  /*69e0*/  PRMT R25, RZ, 0x7610, R25 ;  /* 0x00007610ff197816 */ /* 0x000fe40000000019 */
[----:B------:R-:W-:-:S09]  /*69f0*/  PRMT R0, RZ, 0x7610, R0 ;  /* 0x00007610ff007816 */ /* 0x000fd20000000000 */
[----:B------:R-:W-:Y:S05]  /*6a00*/  @P0 BRA `(.L_x_1939) ;  /* 0x00000020006c0947 */ /* 0x000fea0003800000 */
[----:B------:R-:W-:Y:S01]  /*6a10*/  IMAD.MOV.U32 R3, RZ, RZ, 0x1 ;  /* 0x00000001ff037424 */ /* 0x000fe200078e00ff */
[C---:B------:R-:W-:Y:S02]  /*6a20*/  LOP3.LUT R0, R26.reuse, 0xff, RZ, 0xc0, !PT ;  /* 0x000000ff1a007812 */ /* 0x040fe400078ec0ff */
[----:B------:R-:W-:Y:S01]  /*6a30*/  ISETP.LE.U32.AND P1, PT, R26, 0x2c, PT ;  /* 0x0000002c1a00780c */ /* 0x000fe20003f23070 */
[----:B------:R-:W-:Y:S01]  /*6a40*/  IMAD R26, R2, 0x200, R27 ;  /* 0x00000200021a7824 */ /* 0x000fe200078e021b */
        /* <DEDUP_REMOVED lines=21> */
.L_x_1940:
        /* <DEDUP_REMOVED lines=22> */
.L_x_1944:
[----:B------:R-:W2:Y:S02]  /*6d00*/  LDG.E.U8 R4, desc[UR36][R4.64] ;  /* 0x0000002404047981 */ /* 0x000ea4000c1e1100 */
[----:B--2---:R-:W-:-:S04]  /*6d10*/  I2FP.F32.U32 R0, R4 ;  /* 0x0000000400007245 */ /* 0x004fc80000201000 */
[----:B------:R-:W-:-:S04]  /*6d20*/  F2FP.F16.F32.PACK_AB R0, RZ, R0 ;  /* 0x00000000ff00723e */ /* 0x000fc800000000ff */
[----:B------:R-:W-:Y:S01]  /*6d30*/  PRMT R25, R0, 0x7610, R25 ;  /* 0x0000761000197816 */ /* 0x000fe20000000019 */
[----:B------:R-:W-:Y:S06]  /*6d40*/  BRA `(.L_x_1946) ;  /* 0x0000000c00b87947 */ /* 0x000fec0003800000 */
.L_x_1943:
        /* <DEDUP_REMOVED lines=11> */
.L_x_1948:
[----:B------:R-:W2:Y:S02]  /*6e00*/  LDG.E R4, desc[UR36][R4.64] ;  /* 0x0000002404047981 */ /* 0x000ea4000c1e1900 */
[----:B--2---:R-:W-:-:S04]  /*6e10*/  I2FP.F32.S32 R0, R4 ;  /* 0x0000000400007245 */ /* 0x004fc80000201400 */
[----:B------:R-:W-:-:S04]  /*6e20*/  F2FP.F16.F32.PACK_AB R0, RZ, R0 ;  /* 0x00000000ff00723e */ /* 0x000fc800000000ff */
[----:B------:R-:W-:Y:S01]  /*6e30*/  PRMT R25, R0, 0x7610, R25 ;  /* 0x0000761000197816 */ /* 0x000fe20000000019 */
[----:B------:R-:W-:Y:S06]  /*6e40*/  BRA `(.L_x_1946) ;  /* 0x0000000c00787947 */ /* 0x000fec0003800000 */
.L_x_1947:
[----:B------:R-:W2:Y:S02]  /*6e50*/  LDG.E.U16 R4, desc[UR36][R4.64] ;  /* 0x0000002404047981 */ /* 0x000ea4000c1e1500 */
[----:B--2---:R-:W0:Y:S02]  /*6e60*/  I2F.S16 R0, R4 ;  /* 0x0000000400007306 */ /* 0x004e240000101400 */
[----:B0-----:R-:W-:-:S04]  /*6e70*/  F2FP.F16.F32.PACK_AB R0, RZ, R0 ;  /* 0x00000000ff00723e */ /* 0x001fc800000000ff */
[----:B------:R-:W-:Y:S01]  /*6e80*/  PRMT R25, R0, 0x7610, R25 ;  /* 0x0000761000197816 */ /* 0x000fe20000000019 */
[----:B------:R-:W-:Y:S06]  /*6e90*/  BRA `(.L_x_1946) ;  /* 0x0000000c00647947 */ /* 0x000fec0003800000 */
.L_x_1942:
        /* <DEDUP_REMOVED lines=9> */
.L_x_1950:
[----:B------:R0:W5:Y:S01]  /*6f30*/  LDG.E.U16 R25, desc[UR36][R4.64] ;  /* 0x0000002404197981 */ /* 0x000162000c1e1500 */
[----:B------:R-:W-:Y:S05]  /*6f40*/  BRA `(.L_x_1946) ;  /* 0x0000000c00387947 */ /* 0x000fea0003800000 */
.L_x_1949:
        /* <DEDUP_REMOVED lines=9> */
.L_x_1952:
[----:B------:R1:W5:Y:S01]  /*6fe0*/  LDG.E.U16 R25, desc[UR36][R4.64] ;  /* 0x0000002404197981 */ /* 0x000362000c1e1500 */
[----:B------:R-:W-:Y:S05]  /*6ff0*/  BRA `(.L_x_1946) ;  /* 0x0000000c000c7947 */ /* 0x000fea0003800000 */
.L_x_1951:
        /* <DEDUP_REMOVED lines=9> */
.L_x_1941:
        /* <DEDUP_REMOVED lines=14> */
.L_x_1955:
        /* <DEDUP_REMOVED lines=9> */
.L_x_1954:
        /* <DEDUP_REMOVED lines=27> */
.L_x_1957:
        /* <DEDUP_REMOVED lines=15> */
.L_x_1956:
[----:B------:R-:W2:Y:S02]  /*74a0*/  LDG.E.U16 R0, desc[UR36][R4.64] ;  /* 0x0000002404007981 */ /* 0x000ea4000c1e1500 */
[----:B--2---:R-:W-:-:S05]  /*74b0*/  IMAD.U32 R0, R0, 0x10000, RZ ;  /* 0x0001000000007824 */ /* 0x004fca00078e00ff */
[----:B------:R-:W-:-:S04]  /*74c0*/  F2FP.F16.F32.PACK_AB R0, RZ, R0 ;  /* 0x00000000ff00723e */ /* 0x000fc800000000ff */
[----:B------:R-:W-:Y:S01]  /*74d0*/  PRMT R25, R0, 0x7610, R25 ;  /* 0x0000761000197816 */ /* 0x000fe20000000019 */
[----:B------:R-:W-:Y:S06]  /*74e0*/  BRA `(.L_x_1946) ;  /* 0x0000000400d07947 */ /* 0x000fec0003800000 */
.L_x_1953:
        /* <DEDUP_REMOVED lines=13> */
.L_x_1960:
        /* <DEDUP_REMOVED lines=21> */
.L_x_1964:
[----:B------:R-:W-:Y:S05]  /*7710*/  BSYNC.RECONVERGENT B1 ;  /* 0x0000000000017941 */ /* 0x000fea0003800200 */
.L_x_1963:
[----:B------:R-:W-:Y:S01]  /*7720*/  IMAD.SHL.U32 R0, R0, 0x100000, RZ ;  /* 0x0010000000007824 */ /* 0x000fe200078e00ff */
[----:B------:R-:W-:-:S04]  /*7730*/  LEA R3, R3, 0x3b800000, 0x17 ;  /* 0x3b80000003037811 */ /* 0x000fc800078eb8ff */
[----:B------:R-:W-:-:S07]  /*7740*/  LOP3.LUT R0, R3, R0, R7, 0xfe, !PT ;  /* 0x0000000003007212 */ /* 0x000fce00078efe07 */
.L_x_1962:
[----:B------:R-:W-:Y:S05]  /*7750*/  BSYNC.RECONVERGENT B0 ;  /* 0x0000000000007941 */ /* 0x000fea0003800200 */
.L_x_1961:
[----:B------:R-:W-:-:S04]  /*7760*/  F2FP.F16.F32.PACK_AB R0, RZ, R0 ;  /* 0x00000000ff00723e */ /* 0x000fc800000000ff */
[----:B------:R-:W-:Y:S01]  /*7770*/  PRMT R25, R0, 0x7610, R25 ;  /* 0x0000761000197816 */ /* 0x000fe20000000019 */
[----:B------:R-:W-:Y:S06]  /*7780*/  BRA `(.L_x_1946) ;  /* 0x0000000400287947 */ /* 0x000fec0003800000 */
.L_x_1959:
        /* <DEDUP_REMOVED lines=21> */
.L_x_1968:
[----:B------:R-:W-:Y:S05]  /*78e0*/  BSYNC.RECONVERGENT B1 ;  /* 0x0000000000017941 */ /* 0x000fea0003800200 */
.L_x_1967:
[----:B------:R-:W-:Y:S01]  /*78f0*/  IMAD.SHL.U32 R0, R0, 0x200000, RZ ;  /* 0x0020000000007824 */ /* 0x000fe200078e00ff */
[----:B------:R-:W-:-:S04]  /*7900*/  LEA R3, R3, 0x37800000, 0x17 ;  /* 0x3780000003037811 */ /* 0x000fc800078eb8ff */
[----:B------:R-:W-:-:S07]  /*7910*/  LOP3.LUT R0, R3, R0, R7, 0xfe, !PT ;  /* 0x0000000003007212 */ /* 0x000fce00078efe07 */
.L_x_1966:
[----:B------:R-:W-:Y:S05]  /*7920*/  BSYNC.RECONVERGENT B0 ;  /* 0x0000000000007941 */ /* 0x000fea0003800200 */
.L_x_1965:
[----:B------:R-:W-:-:S04]  /*7930*/  F2FP.F16.F32.PACK_AB R0, RZ, R0 ;  /* 0x00000000ff00723e */ /* 0x000fc800000000ff */
[----:B------:R-:W-:Y:S01]  /*7940*/  PRMT R25, R0, 0x7610, R25 ;  /* 0x0000761000197816 */ /* 0x000fe20000000019 */
[----:B------:R-:W-:Y:S06]  /*7950*/  BRA `(.L_x_1946) ;  /* 0x0000000000b47947 */ /* 0x000fec0003800000 */
.L_x_1958:
        /* <DEDUP_REMOVED lines=14> */
.L_x_1972:
[----:B------:R-:W-:Y:S05]  /*7a40*/  BSYNC.RECONVERGENT B0 ;  /* 0x0000000000007941 */ /* 0x000fea0003800200 */
.L_x_1971:
[----:B------:R-:W-:-:S04]  /*7a50*/  F2FP.F16.F32.PACK_AB R0, RZ, R0 ;  /* 0x00000000ff00723e */ /* 0x000fc800000000ff */
[----:B------:R-:W-:Y:S01]  /*7a60*/  PRMT R25, R0, 0x7610, R25 ;  /* 0x0000761000197816 */ /* 0x000fe20000000019 */
[----:B------:R-:W-:Y:S06]  /*7a70*/  BRA `(.L_x_1946) ;  /* 0x00000000006c7947 */ /* 0x000fec0003800000 */
.L_x_1945:
        /* <DEDUP_REMOVED lines=16> */
.L_x_1973:
[----:B------:R-:W-:Y:S01]  /*7b80*/  PRMT R25, RZ, 0x7610, R25 ;  /* 0x00007610ff197816 */ /* 0x000fe20000000019 */
[----:B------:R-:W-:Y:S06]  /*7b90*/  BRA `(.L_x_1946) ;  /* 0x0000000000247947 */ /* 0x000fec0003800000 */
.L_x_1970:
[----:B------:R-:W2:Y:S02]  /*7ba0*/  LDG.E.64 R4, desc[UR36][R4.64] ;  /* 0x0000002404047981 */ /* 0x000ea4000c1e1b00 */
[----:B--2---:R-:W0:Y:S02]  /*7bb0*/  I2F.U64 R0, R4 ;  /* 0x0000000400007312 */ /* 0x004e240000301000 */
[----:B0-----:R-:W-:-:S04]  /*7bc0*/  F2FP.F16.F32.PACK_AB R0, RZ, R0 ;  /* 0x00000000ff00723e */ /* 0x001fc800000000ff */
[----:B------:R-:W-:Y:S01]  /*7bd0*/  PRMT R25, R0, 0x7610, R25 ;  /* 0x0000761000197816 */ /* 0x000fe20000000019 */
[----:B------:R-:W-:Y:S06]  /*7be0*/  BRA `(.L_x_1946) ;  /* 0x0000000000107947 */ /* 0x000fec0003800000 */
.L_x_1969:
[----:B------:R-:W2:Y:S02]  /*7bf0*/  LDG.E R4, desc[UR36][R4.64] ;  /* 0x0000002404047981 */ /* 0x000ea4000c1e1900 */
[----:B--2---:R-:W-:-:S04]  /*7c00*/  I2FP.F32.U32 R0, R4 ;  /* 0x0000000400007245 */ /* 0x004fc80000201000 */
[----:B------:R-:W-:-:S04]  /*7c10*/  F2FP.F16.F32.PACK_AB R0, RZ, R0 ;  /* 0x00000000ff00723e */ /* 0x000fc800000000ff */
[----:B------:R-:W-:-:S07]  /*7c20*/  PRMT R25, R0, 0x7610, R25 ;  /* 0x0000761000197816 */ /* 0x000fce0000000019 */
.L_x_1946:
        /* <DEDUP_REMOVED lines=21> */
.L_x_1977:
[----:B------:R-:W2:Y:S02]  /*7d80*/  LDG.E.U8 R4, desc[UR36][R4.64] ;  /* 0x0000002404047981 */ /* 0x000ea4000c1e1100 */
[----:B--2---:R-:W-:-:S04]  /*7d90*/  I2FP.F32.U32 R0, R4 ;  /* 0x0000000400007245 */ /* 0x004fc80000201000 */
[----:B------:R-:W-:Y:S01]  /*7da0*/  F2FP.F16.F32.PACK_AB R0, RZ, R0 ;  /* 0x00000000ff00723e */ /* 0x000fe200000000ff */
[----:B------:R-:W-:Y:S06]  /*7db0*/  BRA `(.L_x_1939) ;  /* 0x0000000c00807947 */ /* 0x000fec0003800000 */
.L_x_1976:
        /* <DEDUP_REMOVED lines=10> */
.L_x_1980:
[----:B------:R-:W2:Y:S02]  /*7e60*/  LDG.E R4, desc[UR36][R4.64] ;  /* 0x0000002404047981 */ /* 0x000ea4000c1e1900 */
[----:B--2---:R-:W-:-:S04]  /*7e70*/  I2FP.F32.S32 R0, R4 ;  /* 0x0000000400007245 */ /* 0x004fc80000201400 */
[----:B------:R-:W-:Y:S01]  /*7e80*/  F2FP.F16.F32.PACK_AB R0, RZ, R0 ;  /* 0x00000000ff00723e */ /* 0x000fe200000000ff */
[----:B------:R-:W-:Y:S06]  /*7e90*/  BRA `(.L_x_1939) ;  /* 0x0000000c00487947 */ /* 0x000fec0003800000 */
.L_x_1979:
[----:B------:R-:W2:Y:S02]  /*7ea0*/  LDG.E.U16 R4, desc[UR36][R4.64] ;  /* 0x0000002404047981 */ /* 0x000ea4000c1e1500 */
[----:B--2---:R-:W0:Y:S02]  /*7eb0*/  I2F.S16 R0, R4 ;  /* 0x0000000400007306 */ /* 0x004e240000101400 */
[----:B0-----:R-:W-:Y:S01]  /*7ec0*/  F2FP.F16.F32.PACK_AB R0, RZ, R0 ;  /* 0x00000000ff00723e */ /* 0x001fe200000000ff */
[----:B------:R-:W-:Y:S06]  /*7ed0*/  BRA `(.L_x_1939) ;  /* 0x0000000c00387947 */ /* 0x000fec0003800000 */
.L_x_1975:
        /* <DEDUP_REMOVED lines=9> */
.L_x_1982:
[----:B------:R2:W5:Y:S01]  /*7f70*/  LDG.E.U16 R0, desc[UR36][R4.64] ;  /* 0x0000002404007981 */ /* 0x000562000c1e1500 */
[----:B------:R-:W-:Y:S05]  /*7f80*/  BRA `(.L_x_1939) ;  /* 0x0000000c000c7947 */ /* 0x000fea0003800000 */
.L_x_1981:
        /* <DEDUP_REMOVED lines=9> */
.L_x_1984:
[----:B------:R3:W5:Y:S01]  /*8020*/  LDG.E.U16 R0, desc[UR36][R4.64] ;  /* 0x0000002404007981 */ /* 0x000762000c1e1500 */
[----:B------:R-:W-:Y:S05]  /*8030*/  BRA `(.L_x_1939) ;  /* 0x0000000800e07947 */ /* 0x000fea0003800000 */
.L_x_1983:
        /* <DEDUP_REMOVED lines=8> */
.L_x_1974:
        /* <DEDUP_REMOVED lines=13> */
.L_x_1987:
        /* <DEDUP_REMOVED lines=8> */
.L_x_1986:
        /* <DEDUP_REMOVED lines=27> */
.L_x_1989:
        /* <DEDUP_REMOVED lines=14> */
.L_x_1988:
[----:B------:R-:W2:Y:S02]  /*84a0*/  LDG.E.U16 R0, desc[UR36][R4.64] ;  /* 0x0000002404007981 */ /* 0x000ea4000c1e1500 */
[----:B--2---:R-:W-:-:S05]  /*84b0*/  IMAD.U32 R0, R0, 0x10000, RZ ;  /* 0x0001000000007824 */ /* 0x004fca00078e00ff */
[----:B------:R-:W-:Y:S01]  /*84c0*/  F2FP.F16.F32.PACK_AB R0, RZ, R0 ;  /* 0x00000000ff00723e */ /* 0x000fe200000000ff */
[----:B------:R-:W-:Y:S06]  /*84d0*/  BRA `(.L_x_1939) ;  /* 0x0000000400b87947 */ /* 0x000fec0003800000 */
.L_x_1985:
        /* <DEDUP_REMOVED lines=12> */
.L_x_1992:
        /* <DEDUP_REMOVED lines=21> */
.L_x_1996:
[----:B------:R-:W-:Y:S05]  /*86f0*/  BSYNC.RECONVERGENT B1 ;  /* 0x0000000000017941 */ /* 0x000fea0003800200 */
.L_x_1995:
[----:B------:R-:W-:Y:S01]  /*8700*/  IMAD.SHL.U32 R0, R0, 0x100000, RZ ;  /* 0x0010000000007824 */ /* 0x000fe200078e00ff */
[----:B------:R-:W-:-:S04]  /*8710*/  LEA R3, R3, 0x3b800000, 0x17 ;  /* 0x3b80000003037811 */ /* 0x000fc800078eb8ff */
[----:B------:R-:W-:-:S07]  /*8720*/  LOP3.LUT R0, R3, R0, R7, 0xfe, !PT ;  /* 0x0000000003007212 */ /* 0x000fce00078efe07 */
.L_x_1994:
[----:B------:R-:W-:Y:S05]  /*8730*/  BSYNC.RECONVERGENT B0 ;  /* 0x0000000000007941 */ /* 0x000fea0003800200 */
.L_x_1993:
[----:B------:R-:W-:Y:S01]  /*8740*/  F2FP.F16.F32.PACK_AB R0, RZ, R0 ;  /* 0x00000000ff00723e */ /* 0x000fe200000000ff */
[----:B------:R-:W-:Y:S06]  /*8750*/  BRA `(.L_x_1939) ;  /* 0x0000000400187947 */ /* 0x000fec0003800000 */
.L_x_1991:
        /* <DEDUP_REMOVED lines=21> */
.L_x_2000:
[----:B------:R-:W-:Y:S05]  /*88b0*/  BSYNC.RECONVERGENT B1 ;  /* 0x0000000000017941 */ /* 0x000fea0003800200 */
.L_x_1999:
[----:B------:R-:W-:Y:S01]  /*88c0*/  IMAD.SHL.U32 R0, R0, 0x200000, RZ ;  /* 0x0020000000007824 */ /* 0x000fe200078e00ff */
[----:B------:R-:W-:-:S04]  /*88d0*/  LEA R3, R3, 0x37800000, 0x17 ;  /* 0x3780000003037811 */ /* 0x000fc800078eb8ff */
[----:B------:R-:W-:-:S07]  /*88e0*/  LOP3.LUT R0, R3, R0, R7, 0xfe, !PT ;  /* 0x0000000003007212 */ /* 0x000fce00078efe07 */
.L_x_1998:
[----:B------:R-:W-:Y:S05]  /*88f0*/  BSYNC.RECONVERGENT B0 ;  /* 0x0000000000007941 */ /* 0x000fea0003800200 */
.L_x_1997:
[----:B------:R-:W-:Y:S01]  /*8900*/  F2FP.F16.F32.PACK_AB R0, RZ, R0 ;  /* 0x00000000ff00723e */ /* 0x000fe200000000ff */
[----:B------:R-:W-:Y:S06]  /*8910*/  BRA `(.L_x_1939) ;  /* 0x0000000000a87947 */ /* 0x000fec0003800000 */
.L_x_1990:
        /* <DEDUP_REMOVED lines=14> */
.L_x_2004:
[----:B------:R-:W-:Y:S05]  /*8a00*/  BSYNC.RECONVERGENT B0 ;  /* 0x0000000000007941 */ /* 0x000fea0003800200 */
.L_x_2003:
[----:B------:R-:W-:Y:S01]  /*8a10*/  F2FP.F16.F32.PACK_AB R0, RZ, R0 ;  /* 0x00000000ff00723e */ /* 0x000fe200000000ff */
[----:B------:R-:W-:Y:S06]  /*8a20*/  BRA `(.L_x_1939) ;  /* 0x0000000000647947 */ /* 0x000fec0003800000 */
.L_x_1978:
        /* <DEDUP_REMOVED lines=16> */
.L_x_2005:
[----:B------:R-:W-:Y:S01]  /*8b30*/  PRMT R0, RZ, 0x7610, R0 ;  /* 0x00007610ff007816 */ /* 0x000fe20000000000 */
[----:B------:R-:W-:Y:S06]  /*8b40*/  BRA `(.L_x_1939) ;  /* 0x00000000001c7947 */ /* 0x000fec0003800000 */
.L_x_2002:
[----:B------:R-:W2:Y:S02]  /*8b50*/  LDG.E.64 R4, desc[UR36][R4.64] ;  /* 0x0000002404047981 */ /* 0x000ea4000c1e1b00 */
[----:B--2---:R-:W0:Y:S02]  /*8b60*/  I2F.U64 R0, R4 ;  /* 0x0000000400007312 */ /* 0x004e240000301000 */
[----:B0-----:R-:W-:Y:S01]  /*8b70*/  F2FP.F16.F32.PACK_AB R0, RZ, R0 ;  /* 0x00000000ff00723e */ /* 0x001fe200000000ff */
[----:B------:R-:W-:Y:S06]  /*8b80*/  BRA `(.L_x_1939) ;  /* 0x00000000000c7947 */ /* 0x000fec0003800000 */
.L_x_2001:
[----:B------:R-:W2:Y:S02]  /*8b90*/  LDG.E R4, desc[UR36][R4.64] ;  /* 0x0000002404047981 */ /* 0x000ea4000c1e1900 */
[----:B--2---:R-:W-:-:S04]  /*8ba0*/  I2FP.F32.U32 R0, R4 ;  /* 0x0000000400007245 */ /* 0x004fc80000201000 */
[----:B------:R-:W-:-:S07]  /*8bb0*/  F2FP.F16.F32.PACK_AB R0, RZ, R0 ;  /* 0x00000000ff00723e */ /* 0x000fce00000000ff */
.L_x_1939:
[----:B------:R-:W-:Y:S05]  /*8bc0*/  BSYNC.RECONVERGENT B6 ;  /* 0x0000000000067941 */ /* 0x000fea0003800200 */
.L_x_1938:
[----:B------:R-:W4:Y:S01]  /*8bd0*/  LDC.U8 R26, c[0x0][0x3cc] ;  /* 0x0000f300ff1a7b82 */ /* 0x000f220000000000 */
[CC--:B------:R-:W-:Y:S01]  /*8be0*/  ISETP.GE.AND P0, PT, R19.reuse, R28.reuse, PT ;  /* 0x0000001c1300720c */ /* 0x0c0fe20003f06270 */
[C---:B------:R-:W-:Y:S01]  /*8bf0*/  VIADD R3, R19.reuse, 0x100 ;  /* 0x0000010013037836 */ /* 0x040fe20000000000 */
[----:B------:R-:W-:Y:S01]  /*8c00*/  BSSY.RECONVERGENT B0, `(.L_x_2006) ;  /* 0x0000010000007945 */ /* 0x000fe20003800200 */
[C---:B0123--:R-:W-:Y:S02]  /*8c10*/  VIADD R5, R19.reuse, 0x180 ;  /* 0x0000018013057836 */ /* 0x04ffe40000000000 */
[----:B------:R-:W-:Y:S01]  /*8c20*/  VIADD R27, R19, 0x80 ;  /* 0x00000080131b7836 */ /* 0x000fe20000000000 */
[-C--:B------:R-:W-:Y:S02]  /*8c30*/  ISETP.GE.AND P2, PT, R3, R28.reuse, PT ;  /* 0x0000001c0300720c */ /* 0x080fe40003f46270 */
[-C--:B------:R-:W-:Y:S02]  /*8c40*/  ISETP.GE.AND P3, PT, R5, R28.reuse, PT ;  /* 0x0000001c0500720c */ /* 0x080fe40003f66270 */
[----:B------:R-:W-:-:S03]  /*8c50*/  ISETP.GE.AND P1, PT, R27, R28, PT ;  /* 0x0000001c1b00720c */ /* 0x000fc60003f26270 */
[----:B------:R-:W-:Y:S10]  /*8c60*/  @P0 BRA `(.L_x_2007) ;  /* 0x0000000000240947 */ /* 0x000ff40003800000 */
[----:B------:R-:W0:Y:S01]  /*8c70*/  LDC.U16 R3, c[0x0][0x388] ;  /* 0x0000e200ff037b82 */ /* 0x000e220000000400 */
[----:B-----5:R-:W-:Y:S02]  /*8c80*/  HADD2.F32 R16, -RZ, R16.H0_H0 ;  /* 0x20000010ff107230 */ /* 0x020fe40000004100 */
[----:B------:R-:W-:Y:S02]  /*8c90*/  HADD2.F32 R4, -RZ, R17.H0_H0 ;  /* 0x20000011ff047230 */ /* 0x000fe40000004100 */
[----:B0-----:R-:W-:-:S05]  /*8ca0*/  HADD2.F32 R3, -RZ, R3.H0_H0 ;  /* 0x20000003ff037230 */ /* 0x001fca0000004100 */
[----:B------:R-:W-:-:S05]  /*8cb0*/  FMUL.FTZ R3, R3, R16 ;  /* 0x0000001003037220 */ /* 0x000fca0000410000 */
[----:B------:R-:W-:-:S05]  /*8cc0*/  F2FP.F16.F32.PACK_AB R3, RZ, R3 ;  /* 0x00000003ff03723e */ /* 0x000fca00000000ff */
[----:B------:R-:W-:-:S05]  /*8cd0*/  HADD2.F32 R3, -RZ, R3.H0_H0 ;  /* 0x20000003ff037230 */ /* 0x000fca0000004100 */
[----:B------:R-:W-:-:S05]  /*8ce0*/  FMUL.FTZ R3, R3, R4 ;  /* 0x0000000403037220 */ /* 0x000fca0000410000 */
[----:B------:R-:W-:-:S07]  /*8cf0*/  F2FP.F16.F32.PACK_AB R3, RZ, R3 ;  /* 0x00000003ff03723e */ /* 0x000fce00000000ff */
.L_x_2007:
[----:B------:R-:W-:Y:S05]  /*8d00*/  BSYNC.RECONVERGENT B0 ;  /* 0x0000000000007941 */ /* 0x000fea0003800200 */
.L_x_2006:
[----:B------:R-:W-:Y:S04]  /*8d10*/  BSSY.RECONVERGENT B0, `(.L_x_2008) ;  /* 0x000000b000007945 */ /* 0x000fe80003800200 */
[----:B------:R-:W-:Y:S05]  /*8d20*/  @P1 BRA `(.L_x_2009) ;  /* 0x0000000000241947 */ /* 0x000fea0003800000 */
[----:B------:R-:W0:Y:S01]  /*8d30*/  LDC.U16 R4, c[0x0][0x388] ;  /* 0x0000e200ff047b82 */ /* 0x000e220000000400 */
[----:B-----5:R-:W-:Y:S02]  /*8d40*/  HADD2.F32 R18, -RZ, R18.H0_H0 ;  /* 0x20000012ff127230 */ /* 0x020fe40000004100 */
[----:B0-----:R-:W-:-:S05]  /*8d50*/  HADD2.F32 R5, -RZ, R4.H0_H0 ;  /* 0x20000004ff057230 */ /* 0x001fca0000004100 */
[----:B------:R-:W-:Y:S01]  /*8d60*/  FMUL.FTZ R18, R5, R18 ;  /* 0x0000001205127220 */ /* 0x000fe20000410000 */
[----:B------:R-:W-:-:S04]  /*8d70*/  HADD2.F32 R5, -RZ, R22.H0_H0 ;  /* 0x20000016ff057230 */ /* 0x000fc80000004100 */
[----:B------:R-:W-:-:S05]  /*8d80*/  F2FP.F16.F32.PACK_AB R18, RZ, R18 ;  /* 0x00000012ff12723e */ /* 0x000fca00000000ff */
[----:B------:R-:W-:-:S05]  /*8d90*/  HADD2.F32 R18, -RZ, R18.H0_H0 ;  /* 0x20000012ff127230 */ /* 0x000fca0000004100 */
[----:B------:R-:W-:-:S05]  /*8da0*/  FMUL.FTZ R18, R18, R5 ;  /* 0x0000000512127220 */ /* 0x000fca0000410000 */
[----:B------:R-:W-:-:S07]  /*8db0*/  F2FP.F16.F32.PACK_AB R18, RZ, R18 ;  /* 0x00000012ff12723e */ /* 0x000fce00000000ff */
.L_x_2009:
[----:B------:R-:W-:Y:S05]  /*8dc0*/  BSYNC.RECONVERGENT B0 ;  /* 0x0000000000007941 */ /* 0x000fea0003800200 */
.L_x_2008:
[----:B------:R-:W-:Y:S04]  /*8dd0*/  BSSY.RECONVERGENT B0, `(.L_x_2010) ;  /* 0x000000b000007945 */ /* 0x000fe80003800200 */
[----:B------:R-:W-:Y:S05]  /*8de0*/  @P2 BRA `(.L_x_2011) ;  /* 0x0000000000242947 */ /* 0x000fea0003800000 */
        /* <DEDUP_REMOVED lines=9> */
.L_x_2011:
[----:B------:R-:W-:Y:S05]  /*8e80*/  BSYNC.RECONVERGENT B0 ;  /* 0x0000000000007941 */ /* 0x000fea0003800200 */
.L_x_2010:
        /* <DEDUP_REMOVED lines=11> */
.L_x_2013:
[----:B------:R-:W-:Y:S05]  /*8f40*/  BSYNC.RECONVERGENT B0 ;  /* 0x0000000000007941 */ /* 0x000fea0003800200 */
.L_x_2012:
[----:B------:R-:W-:Y:S04]  /*8f50*/  BSSY.RECONVERGENT B6, `(.L_x_2014) ;  /* 0x000010e000067945 */ /* 0x000fe80003800200 */
[----:B------:R-:W-:Y:S05]  /*8f60*/  @P0 BRA `(.L_x_2015) ;  /* 0x0000001000300947 */ /* 0x000fea0003800000 */
[----:B------:R-:W0:Y:S01]  /*8f70*/  LDCU UR4, c[0x0][0x3d0] ;  /* 0x00007a00ff0477ac */ /* 0x000e220008000800 */
[----:B------:R-:W1:Y:S01]  /*8f80*/  LDC.64 R8, c[0x0][0x398] ;  /* 0x0000e600ff087b82 */ /* 0x000e620000000a00 */
[----:B-----5:R-:W-:Y:S01]  /*8f90*/  IMAD R0, R2, 0x200, R19 ;  /* 0x0000020002007824 */ /* 0x020fe200078e0213 */
[----:B----4-:R-:W-:-:S03]  /*8fa0*/  PRMT R4, R26, 0x9910, RZ ;  /* 0x000099101a047816 */ /* 0x010fc600000000ff */
        /* <DEDUP_REMOVED lines=19> */
.L_x_2019:
[----:B------:R-:W-:Y:S02]  /*90e0*/  HADD2.F32 R5, -RZ, R3.H0_H0 ;  /* 0x20000003ff057230 */ /* 0x000fe40000004100 */
[----:B------:R-:W-:-:S04]  /*90f0*/  IMAD.MOV.U32 R19, RZ, RZ, R27 ;  /* 0x000000ffff137224 */ /* 0x000fc800078e001b */
[----:B------:R-:W0:Y:S02]  /*9100*/  F2I.S64.TRUNC R4, R5 ;  /* 0x0000000500047311 */ /* 0x000e24000020d900 */
[----:B0-----:R0:W-:Y:S01]  /*9110*/  STG.E.U8 desc[UR36][R8.64], R4 ;  /* 0x0000000408007986 */ /* 0x0011e2000c101124 */
[----:B------:R-:W-:Y:S05]  /*9120*/  BRA `(.L_x_2015) ;  /* 0x0000000c00c07947 */ /* 0x000fea0003800000 */
.L_x_2018:
        /* <DEDUP_REMOVED lines=11> */
.L_x_2022:
[----:B------:R-:W-:Y:S02]  /*91e0*/  HADD2.F32 R3, -RZ, R3.H0_H0 ;  /* 0x20000003ff037230 */ /* 0x000fe40000004100 */
[----:B------:R-:W-:-:S04]  /*91f0*/  IMAD.MOV.U32 R19, RZ, RZ, R27 ;  /* 0x000000ffff137224 */ /* 0x000fc800078e001b */
[----:B------:R-:W0:Y:S02]  /*9200*/  F2I.FTZ.TRUNC.NTZ R3, R3 ;  /* 0x0000000300037305 */ /* 0x000e24000021f100 */
[----:B0-----:R0:W-:Y:S01]  /*9210*/  STG.E desc[UR36][R8.64], R3 ;  /* 0x0000000308007986 */ /* 0x0011e2000c101924 */
[----:B------:R-:W-:Y:S05]  /*9220*/  BRA `(.L_x_2015) ;  /* 0x0000000c00807947 */ /* 0x000fea0003800000 */
.L_x_2021:
[----:B------:R-:W-:Y:S02]  /*9230*/  HADD2.F32 R3, -RZ, R3.H0_H0 ;  /* 0x20000003ff037230 */ /* 0x000fe40000004100 */
[----:B------:R-:W-:-:S04]  /*9240*/  IMAD.MOV.U32 R19, RZ, RZ, R27 ;  /* 0x000000ffff137224 */ /* 0x000fc800078e001b */
[----:B------:R-:W0:Y:S02]  /*9250*/  F2I.FTZ.TRUNC.NTZ R3, R3 ;  /* 0x0000000300037305 */ /* 0x000e24000021f100 */
[----:B0-----:R0:W-:Y:S01]  /*9260*/  STG.E.U16 desc[UR36][R8.64], R3 ;  /* 0x0000000308007986 */ /* 0x0011e2000c101524 */
[----:B------:R-:W-:Y:S05]  /*9270*/  BRA `(.L_x_2015) ;  /* 0x0000000c006c7947 */ /* 0x000fea0003800000 */
.L_x_2017:
        /* <DEDUP_REMOVED lines=10> */
.L_x_2024:
[----:B------:R0:W-:Y:S01]  /*9320*/  STG.E.U16 desc[UR36][R8.64], R3 ;  /* 0x0000000308007986 */ /* 0x0001e2000c101524 */
[----:B------:R-:W-:Y:S01]  /*9330*/  IMAD.MOV.U32 R19, RZ, RZ, R27 ;  /* 0x000000ffff137224 */ /* 0x000fe200078e001b */
[----:B------:R-:W-:Y:S06]  /*9340*/  BRA `(.L_x_2015) ;  /* 0x0000000c00387947 */ /* 0x000fec0003800000 */
.L_x_2023:
        /* <DEDUP_REMOVED lines=11> */
.L_x_2026:
[----:B------:R-:W-:Y:S02]  /*9400*/  HADD2.F32 R0, -RZ, R3.H0_H0 ;  /* 0x20000003ff007230 */ /* 0x000fe40000004100 */
[----:B------:R-:W-:-:S03]  /*9410*/  IMAD.MOV.U32 R19, RZ, RZ, R27 ;  /* 0x000000ffff137224 */ /* 0x000fc600078e001b */
[----:B------:R-:W-:-:S04]  /*9420*/  F2FP.F16.F32.PACK_AB R0, RZ, R0 ;  /* 0x00000000ff00723e */ /* 0x000fc800000000ff */
[----:B------:R-:W-:-:S05]  /*9430*/  PRMT R0, R0, 0x5410, RZ ;  /* 0x0000541000007816 */ /* 0x000fca00000000ff */
[----:B------:R0:W-:Y:S01]  /*9440*/  STG.E desc[UR36][R8.64], R0 ;  /* 0x0000000008007986 */ /* 0x0001e2000c101924 */
[----:B------:R-:W-:Y:S05]  /*9450*/  BRA `(.L_x_2015) ;  /* 0x0000000800f47947 */ /* 0x000fea0003800000 */
.L_x_2025:
[----:B------:R-:W-:Y:S02]  /*9460*/  HADD2.F32 R4, -RZ, R3.H0_H0 ;  /* 0x20000003ff047230 */ /* 0x000fe40000004100 */
[----:B------:R-:W-:-:S03]  /*9470*/  IMAD.MOV.U32 R19, RZ, RZ, R27 ;  /* 0x000000ffff137224 */ /* 0x000fc600078e001b */
[----:B------:R-:W-:-:S06]  /*9480*/  FMUL.FTZ R4, R4, 1 ;  /* 0x3f80000004047820 */ /* 0x000fcc0000410000 */
[----:B------:R-:W0:Y:S02]  /*9490*/  F2F.F64.F32 R4, R4 ;  /* 0x0000000400047310 */ /* 0x000e240000201800 */
[----:B0-----:R0:W-:Y:S01]  /*94a0*/  STG.E.64 desc[UR36][R8.64], R4 ;  /* 0x0000000408007986 */ /* 0x0011e2000c101b24 */
[----:B------:R-:W-:Y:S05]  /*94b0*/  BRA `(.L_x_2015) ;  /* 0x0000000800dc7947 */ /* 0x000fea0003800000 */
.L_x_2016:
        /* <DEDUP_REMOVED lines=14> */
.L_x_2029:
[----:B------:R-:W-:Y:S01]  /*95a0*/  HADD2.F32 R3, -RZ, R3.H0_H0 ;  /* 0x20000003ff037230 */ /* 0x000fe20000004100 */
[----:B------:R-:W-:Y:S01]  /*95b0*/  CS2R R6, SRZ ;  /* 0x0000000000067805 */ /* 0x000fe2000001ff00 */
[----:B------:R-:W-:-:S03]  /*95c0*/  IMAD.MOV.U32 R19, RZ, RZ, R27 ;  /* 0x000000ffff137224 */ /* 0x000fc600078e001b */
[----:B------:R-:W-:-:S04]  /*95d0*/  FMUL.FTZ R3, R3, 1 ;  /* 0x3f80000003037820 */ /* 0x000fc80000410000 */
[----:B------:R-:W0:Y:S02]  /*95e0*/  F2F.F64.F32 R4, R3 ;  /* 0x0000000300047310 */ /* 0x000e240000201800 */
[----:B0-----:R0:W-:Y:S01]  /*95f0*/  STG.E.128 desc[UR36][R8.64], R4 ;  /* 0x0000000408007986 */ /* 0x0011e2000c101d24 */
[----:B------:R-:W-:Y:S05]  /*9600*/  BRA `(.L_x_2015) ;  /* 0x0000000800887947 */ /* 0x000fea0003800000 */
.L_x_2028:
        /* <DEDUP_REMOVED lines=19> */
.L_x_2033:
[----:B------:R-:W-:Y:S05]  /*9740*/  BSYNC.RECONVERGENT B0 ;  /* 0x0000000000007941 */ /* 0x000fea0003800200 */
.L_x_2032:
[----:B------:R-:W-:Y:S01]  /*9750*/  LOP3.LUT R5, R0, 0x80, R5, 0xf8, !PT ;  /* 0x0000008000057812 */ /* 0x000fe200078ef805 */
[----:B------:R-:W-:-:S04]  /*9760*/  IMAD.MOV.U32 R19, RZ, RZ, R27 ;  /* 0x000000ffff137224 */ /* 0x000fc800078e001b */
[----:B------:R0:W-:Y:S01]  /*9770*/  STG.E.U8 desc[UR36][R8.64], R5 ;  /* 0x0000000508007986 */ /* 0x0001e2000c101124 */
[----:B------:R-:W-:Y:S05]  /*9780*/  BRA `(.L_x_2015) ;  /* 0x0000000800287947 */ /* 0x000fea0003800000 */
.L_x_2031:
        /* <DEDUP_REMOVED lines=15> */
.L_x_2035:
[----:B------:R-:W-:Y:S05]  /*9880*/  BSYNC.RECONVERGENT B0 ;  /* 0x0000000000007941 */ /* 0x000fea0003800200 */
.L_x_2034:
[----:B------:R-:W-:Y:S01]  /*9890*/  LOP3.LUT R5, R0, 0x80, R5, 0xf8, !PT ;  /* 0x0000008000057812 */ /* 0x000fe200078ef805 */
[----:B------:R-:W-:-:S04]  /*98a0*/  IMAD.MOV.U32 R19, RZ, RZ, R27 ;  /* 0x000000ffff137224 */ /* 0x000fc800078e001b */
[----:B------:R0:W-:Y:S01]  /*98b0*/  STG.E.U8 desc[UR36][R8.64], R5 ;  /* 0x0000000508007986 */ /* 0x0001e2000c101124 */
[----:B------:R-:W-:Y:S05]  /*98c0*/  BRA `(.L_x_2015) ;  /* 0x0000000400d87947 */ /* 0x000fea0003800000 */
.L_x_2030:
[----:B------:R-:W-:Y:S02]  /*98d0*/  HADD2.F32 R0, -RZ, R3.H0_H0 ;  /* 0x20000003ff007230 */ /* 0x000fe40000004100 */
[----:B------:R-:W-:-:S03]  /*98e0*/  IMAD.MOV.U32 R19, RZ, RZ, R27 ;  /* 0x000000ffff137224 */ /* 0x000fc600078e001b */
[----:B------:R-:W-:-:S05]  /*98f0*/  F2FP.BF16.F32.PACK_AB R0, RZ, R0 ;  /* 0x00000000ff00723e */ /* 0x000fca00000010ff */
[----:B------:R0:W-:Y:S01]  /*9900*/  STG.E.U16 desc[UR36][R8.64], R0 ;  /* 0x0000000008007986 */ /* 0x0001e2000c101524 */
[----:B------:R-:W-:Y:S05]  /*9910*/  BRA `(.L_x_2015) ;  /* 0x0000000400c47947 */ /* 0x000fea0003800000 */
.L_x_2027:
        /* <DEDUP_REMOVED lines=13> */
.L_x_2038:
        /* <DEDUP_REMOVED lines=13> */
.L_x_2041:
[----:B------:R-:W-:-:S04]  /*9ac0*/  SHF.R.U32.HI R0, RZ, 0x14, R3 ;  /* 0x00000014ff007819 */ /* 0x000fc80000011603 */
[----:B------:R-:W-:-:S04]  /*9ad0*/  LOP3.LUT R0, R0, 0x1, RZ, 0xc0, !PT ;  /* 0x0000000100007812 */ /* 0x000fc800078ec0ff */
[----:B------:R-:W-:-:S04]  /*9ae0*/  IADD3 R0, PT, PT, R3, 0x487ffff, R0 ;  /* 0x0487ffff03007810 */ /* 0x000fc80007ffe000 */
[----:B------:R-:W-:-:S04]  /*9af0*/  SHF.R.U32.HI R0, RZ, 0x14, R0 ;  /* 0x00000014ff007819 */ /* 0x000fc80000011600 */
[----:B------:R-:W-:-:S07]  /*9b00*/  LOP3.LUT R0, R0, 0xff, RZ, 0xc0, !PT ;  /* 0x000000ff00007812 */ /* 0x000fce00078ec0ff */
.L_x_2042:
[----:B------:R-:W-:-:S04]  /*9b10*/  SHF.R.U32.HI R3, RZ, 0x18, R3 ;  /* 0x00000018ff037819 */ /* 0x000fc80000011603 */
[----:B------:R-:W-:-:S04]  /*9b20*/  LOP3.LUT R0, R0, 0x80, R3, 0xf8, !PT ;  /* 0x0000008000007812 */ /* 0x000fc800078ef803 */
[----:B------:R-:W-:-:S07]  /*9b30*/  PRMT R4, R0, 0x7610, R4 ;  /* 0x0000761000047816 */ /* 0x000fce0000000004 */
.L_x_2040:
[----:B------:R-:W-:Y:S05]  /*9b40*/  BSYNC.RECONVERGENT B0 ;  /* 0x0000000000007941 */ /* 0x000fea0003800200 */
.L_x_2039:
[----:B------:R0:W-:Y:S01]  /*9b50*/  STG.E.U8 desc[UR36][R8.64], R4 ;  /* 0x0000000408007986 */ /* 0x0001e2000c101124 */
[----:B------:R-:W-:Y:S01]  /*9b60*/  IMAD.MOV.U32 R19, RZ, RZ, R27 ;  /* 0x000000ffff137224 */ /* 0x000fe200078e001b */
[----:B------:R-:W-:Y:S06]  /*9b70*/  BRA `(.L_x_2015) ;  /* 0x00000004002c7947 */ /* 0x000fec0003800000 */
.L_x_2037:
        /* <DEDUP_REMOVED lines=13> */
.L_x_2045:
[----:B------:R-:W-:-:S04]  /*9c50*/  SHF.R.U32.HI R0, RZ, 0x15, R3 ;  /* 0x00000015ff007819 */ /* 0x000fc80000011603 */
[----:B------:R-:W-:-:S04]  /*9c60*/  LOP3.LUT R0, R0, 0x1, RZ, 0xc0, !PT ;  /* 0x0000000100007812 */ /* 0x000fc800078ec0ff */
[----:B------:R-:W-:-:S04]  /*9c70*/  IADD3 R0, PT, PT, R3, 0x88fffff, R0 ;  /* 0x088fffff03007810 */ /* 0x000fc80007ffe000 */
[----:B------:R-:W-:-:S04]  /*9c80*/  SHF.R.U32.HI R0, RZ, 0x15, R0 ;  /* 0x00000015ff007819 */ /* 0x000fc80000011600 */
[----:B------:R-:W-:-:S07]  /*9c90*/  LOP3.LUT R0, R0, 0xff, RZ, 0xc0, !PT ;  /* 0x000000ff00007812 */ /* 0x000fce00078ec0ff */
.L_x_2046:
[----:B------:R-:W-:-:S04]  /*9ca0*/  SHF.R.U32.HI R3, RZ, 0x18, R3 ;  /* 0x00000018ff037819 */ /* 0x000fc80000011603 */
[----:B------:R-:W-:-:S04]  /*9cb0*/  LOP3.LUT R0, R0, 0x80, R3, 0xf8, !PT ;  /* 0x0000008000007812 */ /* 0x000fc800078ef803 */
[----:B------:R-:W-:-:S07]  /*9cc0*/  PRMT R4, R0, 0x7610, R4 ;  /* 0x0000761000047816 */ /* 0x000fce0000000004 */
.L_x_2044:
[----:B------:R-:W-:Y:S05]  /*9cd0*/  BSYNC.RECONVERGENT B0 ;  /* 0x0000000000007941 */ /* 0x000fea0003800200 */
.L_x_2043:
[----:B------:R3:W-:Y:S01]  /*9ce0*/  STG.E.U8 desc[UR36][R8.64], R4 ;  /* 0x0000000408007986 */ /* 0x0007e2000c101124 */
[----:B------:R-:W-:Y:S01]  /*9cf0*/  IMAD.MOV.U32 R19, RZ, RZ, R27 ;  /* 0x000000ffff137224 */ /* 0x000fe200078e001b */
[----:B------:R-:W-:Y:S06]  /*9d00*/  BRA `(.L_x_2015) ;  /* 0x0000000000c87947 */ /* 0x000fec0003800000 */
.L_x_2036:
[----:B------:R-:W-:-:S13]  /*9d10*/  ISETP.NE.AND P0, PT, R0, 0x1c, PT ;  /* 0x0000001c0000780c */ /* 0x000fda0003f05270 */
[----:B------:R-:W-:Y:S05]  /*9d20*/  @!P0 BRA `(.L_x_2047) ;  /* 0x0000000000b08947 */ /* 0x000fea0003800000 */
[----:B------:R-:W-:-:S13]  /*9d30*/  ISETP.NE.AND P0, PT, R0, 0x1d, PT ;  /* 0x0000001d0000780c */ /* 0x000fda0003f05270 */
[----:B------:R-:W-:Y:S05]  /*9d40*/  @!P0 BRA `(.L_x_2048) ;  /* 0x0000000000948947 */ /* 0x000fea0003800000 */
[----:B------:R-:W-:-:S13]  /*9d50*/  ISETP.NE.AND P0, PT, R0, 0x2c, PT ;  /* 0x0000002c0000780c */ /* 0x000fda0003f05270 */
[----:B------:R-:W-:Y:S05]  /*9d60*/  @!P0 BRA `(.L_x_2049) ;  /* 0x0000000000488947 */ /* 0x000fea0003800000 */
.L_x_2020:
        /* <DEDUP_REMOVED lines=16> */
.L_x_2050:
[----:B------:R-:W-:Y:S01]  /*9e70*/  IMAD.MOV.U32 R19, RZ, RZ, R27 ;  /* 0x000000ffff137224 */ /* 0x000fe200078e001b */
[----:B------:R-:W-:Y:S06]  /*9e80*/  BRA `(.L_x_2015) ;  /* 0x0000000000687947 */ /* 0x000fec0003800000 */
.L_x_2049:
[----:B------:R-:W-:Y:S02]  /*9e90*/  HADD2.F32 R4, -RZ, R3.H0_H0 ;  /* 0x20000003ff047230 */ /* 0x000fe40000004100 */
[----:B------:R-:W-:-:S03]  /*9ea0*/  IMAD.MOV.U32 R19, RZ, RZ, R27 ;  /* 0x000000ffff137224 */ /* 0x000fc600078e001b */
        /* <DEDUP_REMOVED lines=15> */
.L_x_2048:
[----:B------:R-:W-:Y:S02]  /*9fa0*/  HADD2.F32 R4, -RZ, R3.H0_H0 ;  /* 0x20000003ff047230 */ /* 0x000fe40000004100 */
[----:B------:R-:W-:-:S04]  /*9fb0*/  IMAD.MOV.U32 R19, RZ, RZ, R27 ;  /* 0x000000ffff137224 */ /* 0x000fc800078e001b */
[----:B------:R-:W0:Y:S02]  /*9fc0*/  F2I.U64.TRUNC R4, R4 ;  /* 0x0000000400047311 */ /* 0x000e24000020d800 */
[----:B0-----:R1:W-:Y:S01]  /*9fd0*/  STG.E.64 desc[UR36][R8.64], R4 ;  /* 0x0000000408007986 */ /* 0x0013e2000c101b24 */
[----:B------:R-:W-:Y:S05]  /*9fe0*/  BRA `(.L_x_2015) ;  /* 0x0000000000107947 */ /* 0x000fea0003800000 */
.L_x_2047:
[----:B------:R-:W-:Y:S02]  /*9ff0*/  HADD2.F32 R3, -RZ, R3.H0_H0 ;  /* 0x20000003ff037230 */ /* 0x000fe40000004100 */
[----:B------:R-:W-:-:S04]  /*a000*/  IMAD.MOV.U32 R19, RZ, RZ, R27 ;  /* 0x000000ffff137224 */ /* 0x000fc800078e001b */
[----:B------:R-:W0:Y:S02]  /*a010*/  F2I.FTZ.U32.TRUNC.NTZ R3, R3 ;  /* 0x0000000300037305 */ /* 0x000e24000021f000 */
[----:B0-----:R0:W-:Y:S02]  /*a020*/  STG.E desc[UR36][R8.64], R3 ;  /* 0x0000000308007986 */ /* 0x0011e4000c101924 */
.L_x_2015:
[----:B------:R-:W-:Y:S05]  /*a030*/  BSYNC.RECONVERGENT B6 ;  /* 0x0000000000067941 */ /* 0x000fea0003800200 */
.L_x_2014:
[----:B------:R-:W-:Y:S01]  /*a040*/  ISETP.GE.AND P0, PT, R19, R28, PT ;  /* 0x0000001c1300720c */ /* 0x000fe20003f06270 */
[----:B------:R-:W-:-:S12]  /*a050*/  BSSY.RECONVERGENT B6, `(.L_x_2051) ;  /* 0x00001f0000067945 */ /* 0x000fd80003800200 */
[----:B------:R-:W-:Y:S05]  /*a060*/  @P0 BRA `(.L_x_2052) ;  /* 0x0000001c00b80947 */ /* 0x000fea0003800000 */
[----:B------:R-:W4:Y:S01]  /*a070*/  LDCU UR4, c[0x0][0x3d0] ;  /* 0x00007a00ff0477ac */ /* 0x000f220008000800 */
[----:B0123--:R-:W0:Y:S01]  /*a080*/  LDC.64 R8, c[0x0][0x398] ;  /* 0x0000e600ff087b82 */ /* 0x00fe220000000a00 */
[----:B-----5:R-:W-:Y:S01]  /*a090*/  IMAD R0, R2, 0x200, R19 ;  /* 0x0000020002007824 */ /* 0x020fe200078e0213 */
[----:B----4-:R-:W-:-:S03]  /*a0a0*/  PRMT R4, R26, 0x9910, RZ ;  /* 0x000099101a047816 */ /* 0x010fc600000000ff */
[----:B------:R-:W-:Y:S02]  /*a0b0*/  IMAD R3, R0, UR4, RZ ;  /* 0x0000000400037c24 */ /* 0x000fe4000f8e02ff */
        /* <DEDUP_REMOVED lines=17> */
.L_x_2056:
[----:B------:R-:W-:-:S06]  /*a1d0*/  HADD2.F32 R5, -RZ, R18.H0_H0 ;  /* 0x20000012ff057230 */ /* 0x000fcc0000004100 */
[----:B------:R-:W0:Y:S02]  /*a1e0*/  F2I.S64.TRUNC R4, R5 ;  /* 0x0000000500047311 */ /* 0x000e24000020d900 */
[----:B0-----:R0:W-:Y:S01]  /*a1f0*/  STG.E.U8 desc[UR36][R8.64], R4 ;  /* 0x0000000408007986 */ /* 0x0011e2000c101124 */
[----:B------:R-:W-:Y:S05]  /*a200*/  BRA `(.L_x_2058) ;  /* 0x0000000c006c7947 */ /* 0x000fea0003800000 */
.L_x_2055:
        /* <DEDUP_REMOVED lines=10> */
.L_x_2060:
[----:B------:R-:W-:-:S04]  /*a2b0*/  HADD2.F32 R18, -RZ, R18.H0_H0 ;  /* 0x20000012ff127230 */ /* 0x000fc80000004100 */
[----:B------:R-:W0:Y:S02]  /*a2c0*/  F2I.FTZ.TRUNC.NTZ R3, R18 ;  /* 0x0000001200037305 */ /* 0x000e24000021f100 */
[----:B0-----:R0:W-:Y:S01]  /*a2d0*/  STG.E desc[UR36][R8.64], R3 ;  /* 0x0000000308007986 */ /* 0x0011e2000c101924 */
[----:B------:R-:W-:Y:S05]  /*a2e0*/  BRA `(.L_x_2058) ;  /* 0x0000000c00347947 */ /* 0x000fea0003800000 */
.L_x_2059:
[----:B------:R-:W-:-:S04]  /*a2f0*/  HADD2.F32 R18, -RZ, R18.H0_H0 ;  /* 0x20000012ff127230 */ /* 0x000fc80000004100 */
[----:B------:R-:W0:Y:S02]  /*a300*/  F2I.FTZ.TRUNC.NTZ R3, R18 ;  /* 0x0000001200037305 */ /* 0x000e24000021f100 */
[----:B0-----:R0:W-:Y:S01]  /*a310*/  STG.E.U16 desc[UR36][R8.64], R3 ;  /* 0x0000000308007986 */ /* 0x0011e2000c101524 */
[----:B------:R-:W-:Y:S05]  /*a320*/  BRA `(.L_x_2058) ;  /* 0x0000000c00247947 */ /* 0x000fea0003800000 */
.L_x_2054:
        /* <DEDUP_REMOVED lines=9> */
.L_x_2062:
[----:B------:R4:W-:Y:S01]  /*a3c0*/  STG.E.U16 desc[UR36][R8.64], R18 ;  /* 0x0000001208007986 */ /* 0x0009e2000c101524 */
[----:B------:R-:W-:Y:S05]  /*a3d0*/  BRA `(.L_x_2058) ;  /* 0x0000000800f87947 */ /* 0x000fea0003800000 */
.L_x_2061:
        /* <DEDUP_REMOVED lines=10> */
.L_x_2064:
[----:B------:R-:W-:-:S05]  /*a480*/  HADD2.F32 R0, -RZ, R18.H0_H0 ;  /* 0x20000012ff007230 */ /* 0x000fca0000004100 */
[----:B------:R-:W-:-:S04]  /*a490*/  F2FP.F16.F32.PACK_AB R0, RZ, R0 ;  /* 0x00000000ff00723e */ /* 0x000fc800000000ff */
[----:B------:R-:W-:-:S05]  /*a4a0*/  PRMT R0, R0, 0x5410, RZ ;  /* 0x0000541000007816 */ /* 0x000fca00000000ff */
[----:B------:R2:W-:Y:S01]  /*a4b0*/  STG.E desc[UR36][R8.64], R0 ;  /* 0x0000000008007986 */ /* 0x0005e2000c101924 */
[----:B------:R-:W-:Y:S05]  /*a4c0*/  BRA `(.L_x_2058) ;  /* 0x0000000800bc7947 */ /* 0x000fea0003800000 */
.L_x_2063:
[----:B------:R-:W-:-:S05]  /*a4d0*/  HADD2.F32 R4, -RZ, R18.H0_H0 ;  /* 0x20000012ff047230 */ /* 0x000fca0000004100 */
[----:B------:R-:W-:-:S06]  /*a4e0*/  FMUL.FTZ R4, R4, 1 ;  /* 0x3f80000004047820 */ /* 0x000fcc0000410000 */
[----:B------:R-:W0:Y:S02]  /*a4f0*/  F2F.F64.F32 R4, R4 ;  /* 0x0000000400047310 */ /* 0x000e240000201800 */
[----:B0-----:R0:W-:Y:S01]  /*a500*/  STG.E.64 desc[UR36][R8.64], R4 ;  /* 0x0000000408007986 */ /* 0x0011e2000c101b24 */
[----:B------:R-:W-:Y:S05]  /*a510*/  BRA `(.L_x_2058) ;  /* 0x0000000800a87947 */ /* 0x000fea0003800000 */
.L_x_2053:
        /* <DEDUP_REMOVED lines=14> */
.L_x_2068:
        /* <DEDUP_REMOVED lines=17> */
.L_x_2071:
[----:B------:R-:W-:-:S04]  /*a710*/  SHF.R.U32.HI R3, RZ, 0x18, R5 ;  /* 0x00000018ff037819 */ /* 0x000fc80000011605 */
[----:B------:R-:W-:-:S04]  /*a720*/  LOP3.LUT R0, R0, 0x80, R3, 0xf8, !PT ;  /* 0x0000008000007812 */ /* 0x000fc800078ef803 */
[----:B------:R-:W-:-:S07]  /*a730*/  PRMT R4, R0, 0x7610, R4 ;  /* 0x0000761000047816 */ /* 0x000fce0000000004 */
.L_x_2070:
[----:B------:R-:W-:Y:S05]  /*a740*/  BSYNC.RECONVERGENT B0 ;  /* 0x0000000000007941 */ /* 0x000fea0003800200 */
.L_x_2069:
[----:B------:R0:W-:Y:S01]  /*a750*/  STG.E.U8 desc[UR36][R8.64], R4 ;  /* 0x0000000408007986 */ /* 0x0001e2000c101124 */
[----:B------:R-:W-:Y:S05]  /*a760*/  BRA `(.L_x_2058) ;  /* 0x0000000800147947 */ /* 0x000fea0003800000 */
.L_x_2067:
        /* <DEDUP_REMOVED lines=17> */
.L_x_2074:
[----:B------:R-:W-:-:S04]  /*a880*/  SHF.R.U32.HI R3, RZ, 0x18, R5 ;  /* 0x00000018ff037819 */ /* 0x000fc80000011605 */
[----:B------:R-:W-:-:S04]  /*a890*/  LOP3.LUT R0, R0, 0x80, R3, 0xf8, !PT ;  /* 0x0000008000007812 */ /* 0x000fc800078ef803 */
[----:B------:R-:W-:-:S07]  /*a8a0*/  PRMT R4, R0, 0x7610, R4 ;  /* 0x0000761000047816 */ /* 0x000fce0000000004 */
.L_x_2073:
[----:B------:R-:W-:Y:S05]  /*a8b0*/  BSYNC.RECONVERGENT B0 ;  /* 0x0000000000007941 */ /* 0x000fea0003800200 */
.L_x_2072:
[----:B------:R0:W-:Y:S01]  /*a8c0*/  STG.E.U8 desc[UR36][R8.64], R4 ;  /* 0x0000000408007986 */ /* 0x0001e2000c101124 */
[----:B------:R-:W-:Y:S05]  /*a8d0*/  BRA `(.L_x_2058) ;  /* 0x0000000400b87947 */ /* 0x000fea0003800000 */
.L_x_2066:
        /* <DEDUP_REMOVED lines=22> */
.L_x_2076:
[----:B------:R-:W-:-:S06]  /*aa40*/  HADD2.F32 R4, -RZ, R18.H0_H0 ;  /* 0x20000012ff047230 */ /* 0x000fcc0000004100 */
[----:B------:R-:W0:Y:S02]  /*aa50*/  F2I.U64.TRUNC R4, R4 ;  /* 0x0000000400047311 */ /* 0x000e24000020d800 */
[----:B0-----:R0:W-:Y:S01]  /*aa60*/  STG.E.64 desc[UR36][R8.64], R4 ;  /* 0x0000000408007986 */ /* 0x0011e2000c101b24 */
[----:B------:R-:W-:Y:S05]  /*aa70*/  BRA `(.L_x_2058) ;  /* 0x0000000400507947 */ /* 0x000fea0003800000 */
.L_x_2075:
[----:B------:R-:W-:-:S04]  /*aa80*/  HADD2.F32 R18, -RZ, R18.H0_H0 ;  /* 0x20000012ff127230 */ /* 0x000fc80000004100 */
[----:B------:R-:W0:Y:S02]  /*aa90*/  F2I.FTZ.U32.TRUNC.NTZ R3, R18 ;  /* 0x0000001200037305 */ /* 0x000e24000021f000 */
[----:B0-----:R0:W-:Y:S01]  /*aaa0*/  STG.E desc[UR36][R8.64], R3 ;  /* 0x0000000308007986 */ /* 0x0011e2000c101924 */
[----:B------:R-:W-:Y:S05]  /*aab0*/  BRA `(.L_x_2058) ;  /* 0x0000000400407947 */ /* 0x000fea0003800000 */
.L_x_2065:
        /* <DEDUP_REMOVED lines=11> */
.L_x_2078:
[----:B------:R-:W-:Y:S01]  /*ab70*/  HADD2.F32 R18, -RZ, R18.H0_H0 ;  /* 0x20000012ff127230 */ /* 0x000fe20000004100 */
[----:B------:R-:W-:-:S04]  /*ab80*/  CS2R R6, SRZ ;  /* 0x0000000000067805 */ /* 0x000fc8000001ff00 */
[----:B------:R-:W-:-:S06]  /*ab90*/  FMUL.FTZ R4, R18, 1 ;  /* 0x3f80000012047820 */ /* 0x000fcc0000410000 */
[----:B------:R-:W0:Y:S02]  /*aba0*/  F2F.F64.F32 R4, R4 ;  /* 0x0000000400047310 */ /* 0x000e240000201800 */
[----:B0-----:R0:W-:Y:S01]  /*abb0*/  STG.E.128 desc[UR36][R8.64], R4 ;  /* 0x0000000408007986 */ /* 0x0011e2000c101d24 */
[----:B------:R-:W-:Y:S05]  /*abc0*/  BRA `(.L_x_2058) ;  /* 0x0000000000fc7947 */ /* 0x000fea0003800000 */
.L_x_2077:
[----:B------:R-:W-:-:S13]  /*abd0*/  ISETP.NE.AND P0, PT, R0, 0xf, PT ;  /* 0x0000000f0000780c */ /* 0x000fda0003f05270 */
[----:B------:R-:W-:Y:S05]  /*abe0*/  @!P0 BRA `(.L_x_2079) ;  /* 0x0000000000e88947 */ /* 0x000fea0003800000 */
[----:B------:R-:W-:-:S13]  /*abf0*/  ISETP.NE.AND P0, PT, R0, 0x17, PT ;  /* 0x000000170000780c */ /* 0x000fda0003f05270 */
[----:B------:R-:W-:Y:S05]  /*ac00*/  @!P0 BRA `(.L_x_2080) ;  /* 0x0000000000908947 */ /* 0x000fea0003800000 */
[----:B------:R-:W-:-:S13]  /*ac10*/  ISETP.NE.AND P0, PT, R0, 0x18, PT ;  /* 0x000000180000780c */ /* 0x000fda0003f05270 */
[----:B------:R-:W-:Y:S05]  /*ac20*/  @!P0 BRA `(.L_x_2081) ;  /* 0x0000000000448947 */ /* 0x000fea0003800000 */
.L_x_2057:
        /* <DEDUP_REMOVED lines=16> */
.L_x_2082:
[----:B------:R-:W-:Y:S05]  /*ad30*/  BRA `(.L_x_2058) ;  /* 0x0000000000a07947 */ /* 0x000fea0003800000 */
.L_x_2081:
        /* <DEDUP_REMOVED lines=13> */
.L_x_2084:
[----:B------:R-:W-:Y:S05]  /*ae10*/  BSYNC.RECONVERGENT B0 ;  /* 0x0000000000007941 */ /* 0x000fea0003800200 */
.L_x_2083:
[----:B------:R-:W-:-:S05]  /*ae20*/  LOP3.LUT R3, R0, 0x80, R3, 0xf8, !PT ;  /* 0x0000008000037812 */ /* 0x000fca00078ef803 */
[----:B------:R0:W-:Y:S01]  /*ae30*/  STG.E.U8 desc[UR36][R8.64], R3 ;  /* 0x0000000308007986 */ /* 0x0001e2000c101124 */
[----:B------:R-:W-:Y:S05]  /*ae40*/  BRA `(.L_x_2058) ;  /* 0x00000000005c7947 */ /* 0x000fea0003800000 */
.L_x_2080:
        /* <DEDUP_REMOVED lines=12> */
.L_x_2086:
[----:B------:R-:W-:Y:S01]  /*af10*/  IMAD.MOV.U32 R0, RZ, RZ, 0x7f ;  /* 0x0000007fff007424 */ /* 0x000fe200078e00ff */
[----:B------:R-:W-:-:S04]  /*af20*/  ISETP.GT.U32.AND P0, PT, R4, 0x7f800000, PT ;  /* 0x7f8000000400780c */ /* 0x000fc80003f04070 */
[----:B------:R-:W-:-:S09]  /*af30*/  SEL R0, R0, 0x7c, P0 ;  /* 0x0000007c00007807 */ /* 0x000fd20000000000 */
.L_x_2087:
[----:B------:R-:W-:Y:S05]  /*af40*/  BSYNC.RECONVERGENT B0 ;  /* 0x0000000000007941 */ /* 0x000fea0003800200 */
.L_x_2085:
[----:B------:R-:W-:-:S04]  /*af50*/  SHF.R.U32.HI R3, RZ, 0x18, R3 ;  /* 0x00000018ff037819 */ /* 0x000fc80000011603 */
[----:B------:R-:W-:-:S05]  /*af60*/  LOP3.LUT R3, R0, 0x80, R3, 0xf8, !PT ;  /* 0x0000008000037812 */ /* 0x000fca00078ef803 */
[----:B------:R0:W-:Y:S01]  /*af70*/  STG.E.U8 desc[UR36][R8.64], R3 ;  /* 0x0000000308007986 */ /* 0x0001e2000c101124 */
[----:B------:R-:W-:Y:S05]  /*af80*/  BRA `(.L_x_2058) ;  /* 0x00000000000c7947 */ /* 0x000fea0003800000 */
.L_x_2079:
[----:B------:R-:W-:-:S05]  /*af90*/  HADD2.F32 R0, -RZ, R18.H0_H0 ;  /* 0x20000012ff007230 */ /* 0x000fca0000004100 */
[----:B------:R-:W-:-:S05]  /*afa0*/  F2FP.BF16.F32.PACK_AB R0, RZ, R0 ;  /* 0x00000000ff00723e */ /* 0x000fca00000010ff */
[----:B------:R0:W-:Y:S02]  /*afb0*/  STG.E.U16 desc[UR36][R8.64], R0 ;  /* 0x0000000008007986 */ /* 0x0001e4000c101524 */
.L_x_2058:
        /* <DEDUP_REMOVED lines=25> */
.L_x_2091:
[----:B------:R-:W-:-:S06]  /*b150*/  HADD2.F32 R5, -RZ, R16.H0_H0 ;  /* 0x20000010ff057230 */ /* 0x000fcc0000004100 */
[----:B------:R-:W0:Y:S02]  /*b160*/  F2I.S64.TRUNC R4, R5 ;  /* 0x0000000500047311 */ /* 0x000e24000020d900 */
[----:B0-----:R0:W-:Y:S01]  /*b170*/  STG.E.U8 desc[UR36][R8.64], R4 ;  /* 0x0000000408007986 */ /* 0x0011e2000c101124 */
[----:B------:R-:W-:Y:S05]  /*b180*/  BRA `(.L_x_2093) ;  /* 0x0000000c006c7947 */ /* 0x000fea0003800000 */
.L_x_2090:
        /* <DEDUP_REMOVED lines=10> */
.L_x_2095:
[----:B------:R-:W-:-:S04]  /*b230*/  HADD2.F32 R16, -RZ, R16.H0_H0 ;  /* 0x20000010ff107230 */ /* 0x000fc80000004100 */
[----:B------:R-:W0:Y:S02]  /*b240*/  F2I.FTZ.TRUNC.NTZ R3, R16 ;  /* 0x0000001000037305 */ /* 0x000e24000021f100 */
[----:B0-----:R0:W-:Y:S01]  /*b250*/  STG.E desc[UR36][R8.64], R3 ;  /* 0x0000000308007986 */ /* 0x0011e2000c101924 */
[----:B------:R-:W-:Y:S05]  /*b260*/  BRA `(.L_x_2093) ;  /* 0x0000000c00347947 */ /* 0x000fea0003800000 */
.L_x_2094:
[----:B------:R-:W-:-:S04]  /*b270*/  HADD2.F32 R16, -RZ, R16.H0_H0 ;  /* 0x20000010ff107230 */ /* 0x000fc80000004100 */
[----:B------:R-:W0:Y:S02]  /*b280*/  F2I.FTZ.TRUNC.NTZ R3, R16 ;  /* 0x0000001000037305 */ /* 0x000e24000021f100 */
[----:B0-----:R0:W-:Y:S01]  /*b290*/  STG.E.U16 desc[UR36][R8.64], R3 ;  /* 0x0000000308007986 */ /* 0x0011e2000c101524 */
[----:B------:R-:W-:Y:S05]  /*b2a0*/  BRA `(.L_x_2093) ;  /* 0x0000000c00247947 */ /* 0x000fea0003800000 */
.L_x_2089:
        /* <DEDUP_REMOVED lines=9> */
.L_x_2097:
[----:B------:R0:W-:Y:S01]  /*b340*/  STG.E.U16 desc[UR36][R8.64], R16 ;  /* 0x0000001008007986 */ /* 0x0001e2000c101524 */
[----:B------:R-:W-:Y:S05]  /*b350*/  BRA `(.L_x_2093) ;  /* 0x0000000800f87947 */ /* 0x000fea0003800000 */
.L_x_2096:
        /* <DEDUP_REMOVED lines=10> */
.L_x_2099:
[----:B------:R-:W-:-:S05]  /*b400*/  HADD2.F32 R0, -RZ, R16.H0_H0 ;  /* 0x20000010ff007230 */ /* 0x000fca0000004100 */
[----:B------:R-:W-:-:S04]  /*b410*/  F2FP.F16.F32.PACK_AB R0, RZ, R0 ;  /* 0x00000000ff00723e */ /* 0x000fc800000000ff */
[----:B------:R-:W-:-:S05]  /*b420*/  PRMT R0, R0, 0x5410, RZ ;  /* 0x0000541000007816 */ /* 0x000fca00000000ff */
[----:B------:R0:W-:Y:S01]  /*b430*/  STG.E desc[UR36][R8.64], R0 ;  /* 0x0000000008007986 */ /* 0x0001e2000c101924 */
[----:B------:R-:W-:Y:S05]  /*b440*/  BRA `(.L_x_2093) ;  /* 0x0000000800bc7947 */ /* 0x000fea0003800000 */
.L_x_2098:
[----:B------:R-:W-:-:S05]  /*b450*/  HADD2.F32 R4, -RZ, R16.H0_H0 ;  /* 0x20000010ff047230 */ /* 0x000fca0000004100 */
[----:B------:R-:W-:-:S06]  /*b460*/  FMUL.FTZ R4, R4, 1 ;  /* 0x3f80000004047820 */ /* 0x000fcc0000410000 */
[----:B------:R-:W0:Y:S02]  /*b470*/  F2F.F64.F32 R4, R4 ;  /* 0x0000000400047310 */ /* 0x000e240000201800 */
[----:B0-----:R0:W-:Y:S01]  /*b480*/  STG.E.64 desc[UR36][R8.64], R4 ;  /* 0x0000000408007986 */ /* 0x0011e2000c101b24 */
[----:B------:R-:W-:Y:S05]  /*b490*/  BRA `(.L_x_2093) ;  /* 0x0000000800a87947 */ /* 0x000fea0003800000 */
.L_x_2088:
        /* <DEDUP_REMOVED lines=14> */
.L_x_2103:
        /* <DEDUP_REMOVED lines=17> */
.L_x_2106:
[----:B------:R-:W-:-:S04]  /*b690*/  SHF.R.U32.HI R3, RZ, 0x18, R5 ;  /* 0x00000018ff037819 */ /* 0x000fc80000011605 */
[----:B------:R-:W-:-:S04]  /*b6a0*/  LOP3.LUT R0, R0, 0x80, R3, 0xf8, !PT ;  /* 0x0000008000007812 */ /* 0x000fc800078ef803 */
[----:B------:R-:W-:-:S07]  /*b6b0*/  PRMT R4, R0, 0x7610, R4 ;  /* 0x0000761000047816 */ /* 0x000fce0000000004 */
.L_x_2105:
[----:B------:R-:W-:Y:S05]  /*b6c0*/  BSYNC.RECONVERGENT B0 ;  /* 0x0000000000007941 */ /* 0x000fea0003800200 */
.L_x_2104:
[----:B------:R0:W-:Y:S01]  /*b6d0*/  STG.E.U8 desc[UR36][R8.64], R4 ;  /* 0x0000000408007986 */ /* 0x0001e2000c101124 */
[----:B------:R-:W-:Y:S05]  /*b6e0*/  BRA `(.L_x_2093) ;  /* 0x0000000800147947 */ /* 0x000fea0003800000 */
.L_x_2102:
        /* <DEDUP_REMOVED lines=17> */
.L_x_2109:
[----:B------:R-:W-:-:S04]  /*b800*/  SHF.R.U32.HI R3, RZ, 0x18, R5 ;  /* 0x00000018ff037819 */ /* 0x000fc80000011605 */
[----:B------:R-:W-:-:S04]  /*b810*/  LOP3.LUT R0, R0, 0x80, R3, 0xf8, !PT ;  /* 0x0000008000007812 */ /* 0x000fc800078ef803 */
[----:B------:R-:W-:-:S07]  /*b820*/  PRMT R4, R0, 0x7610, R4 ;  /* 0x0000761000047816 */ /* 0x000fce0000000004 */
.L_x_2108:
[----:B------:R-:W-:Y:S05]  /*b830*/  BSYNC.RECONVERGENT B0 ;  /* 0x0000000000007941 */ /* 0x000fea0003800200 */
.L_x_2107:
[----:B------:R3:W-:Y:S01]  /*b840*/  STG.E.U8 desc[UR36][R8.64], R4 ;  /* 0x0000000408007986 */ /* 0x0007e2000c101124 */
[----:B------:R-:W-:Y:S05]  /*b850*/  BRA `(.L_x_2093) ;  /* 0x0000000400b87947 */ /* 0x000fea0003800000 */
.L_x_2101:
        /* <DEDUP_REMOVED lines=22> */
.L_x_2111:
[----:B------:R-:W-:-:S06]  /*b9c0*/  HADD2.F32 R4, -RZ, R16.H0_H0 ;  /* 0x20000010ff047230 */ /* 0x000fcc0000004100 */
[----:B------:R-:W0:Y:S02]  /*b9d0*/  F2I.U64.TRUNC R4, R4 ;  /* 0x0000000400047311 */ /* 0x000e24000020d800 */
[----:B0-----:R2:W-:Y:S01]  /*b9e0*/  STG.E.64 desc[UR36][R8.64], R4 ;  /* 0x0000000408007986 */ /* 0x0015e2000c101b24 */
[----:B------:R-:W-:Y:S05]  /*b9f0*/  BRA `(.L_x_2093) ;  /* 0x0000000400507947 */ /* 0x000fea0003800000 */
.L_x_2110:
[----:B------:R-:W-:-:S04]  /*ba00*/  HADD2.F32 R16, -RZ, R16.H0_H0 ;  /* 0x20000010ff107230 */ /* 0x000fc80000004100 */
[----:B------:R-:W0:Y:S02]  /*ba10*/  F2I.FTZ.U32.TRUNC.NTZ R3, R16 ;  /* 0x0000001000037305 */ /* 0x000e24000021f000 */
[----:B0-----:R0:W-:Y:S01]  /*ba20*/  STG.E desc[UR36][R8.64], R3 ;  /* 0x0000000308007986 */ /* 0x0011e2000c101924 */
[----:B------:R-:W-:Y:S05]  /*ba30*/  BRA `(.L_x_2093) ;  /* 0x0000000400407947 */ /* 0x000fea0003800000 */
.L_x_2100:
        /* <DEDUP_REMOVED lines=11> */
.L_x_2113:
[----:B------:R-:W-:Y:S01]  /*baf0*/  HADD2.F32 R16, -RZ, R16.H0_H0 ;  /* 0x20000010ff107230 */ /* 0x000fe20000004100 */
[----:B------:R-:W-:-:S04]  /*bb00*/  CS2R R6, SRZ ;  /* 0x0000000000067805 */ /* 0x000fc8000001ff00 */
[----:B------:R-:W-:-:S06]  /*bb10*/  FMUL.FTZ R4, R16, 1 ;  /* 0x3f80000010047820 */ /* 0x000fcc0000410000 */
[----:B------:R-:W0:Y:S02]  /*bb20*/  F2F.F64.F32 R4, R4 ;  /* 0x0000000400047310 */ /* 0x000e240000201800 */
[----:B0-----:R0:W-:Y:S01]  /*bb30*/  STG.E.128 desc[UR36][R8.64], R4 ;  /* 0x0000000408007986 */ /* 0x0011e2000c101d24 */
[----:B------:R-:W-:Y:S05]  /*bb40*/  BRA `(.L_x_2093) ;  /* 0x0000000000fc7947 */ /* 0x000fea0003800000 */
.L_x_2112:
[----:B------:R-:W-:-:S13]  /*bb50*/  ISETP.NE.AND P0, PT, R0, 0xf, PT ;  /* 0x0000000f0000780c */ /* 0x000fda0003f05270 */
[----:B------:R-:W-:Y:S05]  /*bb60*/  @!P0 BRA `(.L_x_2114) ;  /* 0x0000000000e88947 */ /* 0x000fea0003800000 */
[----:B------:R-:W-:-:S13]  /*bb70*/  ISETP.NE.AND P0, PT, R0, 0x17, PT ;  /* 0x000000170000780c */ /* 0x000fda0003f05270 */
[----:B------:R-:W-:Y:S05]  /*bb80*/  @!P0 BRA `(.L_x_2115) ;  /* 0x0000000000908947 */ /* 0x000fea0003800000 */
[----:B------:R-:W-:-:S13]  /*bb90*/  ISETP.NE.AND P0, PT, R0, 0x18, PT ;  /* 0x000000180000780c */ /* 0x000fda0003f05270 */
[----:B------:R-:W-:Y:S05]  /*bba0*/  @!P0 BRA `(.L_x_2116) ;  /* 0x0000000000448947 */ /* 0x000fea0003800000 */
.L_x_2092:
        /* <DEDUP_REMOVED lines=16> */
.L_x_2117:
[----:B------:R-:W-:Y:S05]  /*bcb0*/  BRA `(.L_x_2093) ;  /* 0x0000000000a07947 */ /* 0x000fea0003800000 */
.L_x_2116:
        /* <DEDUP_REMOVED lines=13> */
.L_x_2119:
[----:B------:R-:W-:Y:S05]  /*bd90*/  BSYNC.RECONVERGENT B0 ;  /* 0x0000000000007941 */ /* 0x000fea0003800200 */
.L_x_2118:
[----:B------:R-:W-:-:S05]  /*bda0*/  LOP3.LUT R3, R0, 0x80, R3, 0xf8, !PT ;  /* 0x0000008000037812 */ /* 0x000fca00078ef803 */
[----:B------:R0:W-:Y:S01]  /*bdb0*/  STG.E.U8 desc[UR36][R8.64], R3 ;  /* 0x0000000308007986 */ /* 0x0001e2000c101124 */
[----:B------:R-:W-:Y:S05]  /*bdc0*/  BRA `(.L_x_2093) ;  /* 0x00000000005c7947 */ /* 0x000fea0003800000 */
.L_x_2115:
        /* <DEDUP_REMOVED lines=12> */
.L_x_2121:
[----:B------:R-:W-:Y:S01]  /*be90*/  IMAD.MOV.U32 R0, RZ, RZ, 0x7f ;  /* 0x0000007fff007424 */ /* 0x000fe200078e00ff */
[----:B------:R-:W-:-:S04]  /*bea0*/  ISETP.GT.U32.AND P0, PT, R4, 0x7f800000, PT ;  /* 0x7f8000000400780c */ /* 0x000fc80003f04070 */
[----:B------:R-:W-:-:S09]  /*beb0*/  SEL R0, R0, 0x7c, P0 ;  /* 0x0000007c00007807 */ /* 0x000fd20000000000 */
.L_x_2122:
[----:B------:R-:W-:Y:S05]  /*bec0*/  BSYNC.RECONVERGENT B0 ;  /* 0x0000000000007941 */ /* 0x000fea0003800200 */
.L_x_2120:
[----:B------:R-:W-:-:S04]  /*bed0*/  SHF.R.U32.HI R3, RZ, 0x18, R3 ;  /* 0x00000018ff037819 */ /* 0x000fc80000011603 */
[----:B------:R-:W-:-:S05]  /*bee0*/  LOP3.LUT R3, R0, 0x80, R3, 0xf8, !PT ;  /* 0x0000008000037812 */ /* 0x000fca00078ef803 */
[----:B------:R0:W-:Y:S01]  /*bef0*/  STG.E.U8 desc[UR36][R8.64], R3 ;  /* 0x0000000308007986 */ /* 0x0001e2000c101124 */
[----:B------:R-:W-:Y:S05]  /*bf00*/  BRA `(.L_x_2093) ;  /* 0x00000000000c7947 */ /* 0x000fea0003800000 */
.L_x_2114:
[----:B------:R-:W-:-:S05]  /*bf10*/  HADD2.F32 R0, -RZ, R16.H0_H0 ;  /* 0x20000010ff007230 */ /* 0x000fca0000004100 */
[----:B------:R-:W-:-:S05]  /*bf20*/  F2FP.BF16.F32.PACK_AB R0, RZ, R0 ;  /* 0x00000000ff00723e */ /* 0x000fca00000010ff */
[----:B------:R0:W-:Y:S02]  /*bf30*/  STG.E.U16 desc[UR36][R8.64], R0 ;  /* 0x0000000008007986 */ /* 0x0001e4000c101524 */
.L_x_2093:
[----:B------:R-:W-:-:S07]  /*bf40*/  VIADD R19, R19, 0x80 ;  /* 0x0000008013137836 */ /* 0x000fce0000000000 */
.L_x_2052:
[----:B------:R-:W-:Y:S05]  /*bf50*/  BSYNC.RECONVERGENT B6 ;  /* 0x0000000000067941 */ /* 0x000fea0003800200 */
.L_x_2051:
[----:B------:R-:W-:-:S13]  /*bf60*/  ISETP.GE.AND P0, PT, R19, R28, PT ;  /* 0x0000001c1300720c */ /* 0x000fda0003f06270 */
[----:B------:R-:W-:Y:S05]  /*bf70*/  @P0 EXIT ;  /* 0x000000000000094d */ /* 0x000fea0003800000 */
[----:B0123--:R-:W0:Y:S01]  /*bf80*/  LDC.64 R4, c[0x0][0x398] ;  /* 0x0000e600ff047b82 */ /* 0x00fe220000000a00 */
[----:B------:R-:W1:Y:S01]  /*bf90*/  LDCU UR4, c[0x0][0x3d0] ;  /* 0x00007a00ff0477ac */ /* 0x000e620008000800 */
[----:B----45:R-:W-:Y:S01]  /*bfa0*/  PRMT R0, R26, 0x9910, RZ ;  /* 0x000099101a007816 */ /* 0x030fe200000000ff */
[----:B------:R-:W-:-:S03]  /*bfb0*/  IMAD R2, R2, 0x200, R19 ;  /* 0x0000020002027824 */ /* 0x000fc600078e0213 */
[----:B------:R-:W-:Y:S01]  /*bfc0*/  ISETP.GT.AND P1, PT, R0, 0x9, PT ;  /* 0x000000090000780c */ /* 0x000fe20003f24270 */
[----:B-1----:R-:W-:-:S05]  /*bfd0*/  IMAD R3, R2, UR4, RZ ;  /* 0x0000000402037c24 */ /* 0x002fca000f8e02ff */
[----:B0-----:R-:W-:-:S05]  /*bfe0*/  IADD3 R2, P0, PT, R3, R4, RZ ;  /* 0x0000000403027210 */ /* 0x001fca0007f1e0ff */
[----:B------:R-:W-:Y:S02]  /*bff0*/  IMAD.X R3, RZ, RZ, R5, P0 ;  /* 0x000000ffff037224 */ /* 0x000fe400000e0605 */
        /* <DEDUP_REMOVED lines=13> */
.L_x_2126:
[----:B------:R-:W-:-:S06]  /*c0d0*/  HADD2.F32 R5, -RZ, R17.H0_H0 ;  /* 0x20000011ff057230 */ /* 0x000fcc0000004100 */
[----:B------:R-:W0:Y:S02]  /*c0e0*/  F2I.S64.TRUNC R4, R5 ;  /* 0x0000000500047311 */ /* 0x000e24000020d900 */
[----:B0-----:R-:W-:Y:S01]  /*c0f0*/  STG.E.U8 desc[UR36][R2.64], R4 ;  /* 0x0000000402007986 */ /* 0x001fe2000c101124 */
[----:B------:R-:W-:Y:S05]  /*c100*/  EXIT ;  /* 0x000000000000794d */ /* 0x000fea0003800000 */
.L_x_2125:
        /* <DEDUP_REMOVED lines=10> */
.L_x_2129:
[----:B------:R-:W-:-:S06]  /*c1b0*/  HADD2.F32 R17, -RZ, R17.H0_H0 ;  /* 0x20000011ff117230 */ /* 0x000fcc0000004100 */
[----:B------:R-:W0:Y:S02]  /*c1c0*/  F2I.FTZ.TRUNC.NTZ R17, R17 ;  /* 0x0000001100117305 */ /* 0x000e24000021f100 */
[----:B0-----:R-:W-:Y:S01]  /*c1d0*/  STG.E desc[UR36][R2.64], R17 ;  /* 0x0000001102007986 */ /* 0x001fe2000c101924 */
[----:B------:R-:W-:Y:S05]  /*c1e0*/  EXIT ;  /* 0x000000000000794d */ /* 0x000fea0003800000 */
.L_x_2128:
[----:B------:R-:W-:-:S06]  /*c1f0*/  HADD2.F32 R17, -RZ, R17.H0_H0 ;  /* 0x20000011ff117230 */ /* 0x000fcc0000004100 */
[----:B------:R-:W0:Y:S02]  /*c200*/  F2I.FTZ.TRUNC.NTZ R17, R17 ;  /* 0x0000001100117305 */ /* 0x000e24000021f100 */
[----:B0-----:R-:W-:Y:S01]  /*c210*/  STG.E.U16 desc[UR36][R2.64], R17 ;  /* 0x0000001102007986 */ /* 0x001fe2000c101524 */
[----:B------:R-:W-:Y:S05]  /*c220*/  EXIT ;  /* 0x000000000000794d */ /* 0x000fea0003800000 */
.L_x_2124:
        /* <DEDUP_REMOVED lines=9> */
.L_x_2131:
[----:B------:R-:W-:Y:S01]  /*c2c0*/  STG.E.U16 desc[UR36][R2.64], R17 ;  /* 0x0000001102007986 */ /* 0x000fe2000c101524 */
[----:B------:R-:W-:Y:S05]  /*c2d0*/  EXIT ;  /* 0x000000000000794d */ /* 0x000fea0003800000 */
.L_x_2130:
        /* <DEDUP_REMOVED lines=10> */
.L_x_2133:
[----:B------:R-:W-:-:S05]  /*c380*/  HADD2.F32 R0, -RZ, R17.H0_H0 ;  /* 0x20000011ff007230 */ /* 0x000fca0000004100 */
[----:B------:R-:W-:-:S04]  /*c390*/  F2FP.F16.F32.PACK_AB R0, RZ, R0 ;  /* 0x00000000ff00723e */ /* 0x000fc800000000ff */
[----:B------:R-:W-:-:S05]  /*c3a0*/  PRMT R0, R0, 0x5410, RZ ;  /* 0x0000541000007816 */ /* 0x000fca00000000ff */
[----:B------:R-:W-:Y:S01]  /*c3b0*/  STG.E desc[UR36][R2.64], R0 ;  /* 0x0000000002007986 */ /* 0x000fe2000c101924 */
[----:B------:R-:W-:Y:S05]  /*c3c0*/  EXIT ;  /* 0x000000000000794d */ /* 0x000fea0003800000 */
.L_x_2132:
[----:B------:R-:W-:-:S05]  /*c3d0*/  HADD2.F32 R4, -RZ, R17.H0_H0 ;  /* 0x20000011ff047230 */ /* 0x000fca0000004100 */
[----:B------:R-:W-:-:S06]  /*c3e0*/  FMUL.FTZ R4, R4, 1 ;  /* 0x3f80000004047820 */ /* 0x000fcc0000410000 */
[----:B------:R-:W0:Y:S02]  /*c3f0*/  F2F.F64.F32 R4, R4 ;  /* 0x0000000400047310 */ /* 0x000e240000201800 */
[----:B0-----:R-:W-:Y:S01]  /*c400*/  STG.E.64 desc[UR36][R2.64], R4 ;  /* 0x0000000402007986 */ /* 0x001fe2000c101b24 */
[----:B------:R-:W-:Y:S05]  /*c410*/  EXIT ;  /* 0x000000000000794d */ /* 0x000fea0003800000 */
.L_x_2123:
        /* <DEDUP_REMOVED lines=14> */
.L_x_2137:
        /* <DEDUP_REMOVED lines=18> */
.L_x_2140:
[----:B------:R-:W-:-:S04]  /*c620*/  SHF.R.U32.HI R5, RZ, 0x18, R5 ;  /* 0x00000018ff057819 */ /* 0x000fc80000011605 */
[----:B------:R-:W-:-:S07]  /*c630*/  LOP3.LUT R0, R0, 0x80, R5, 0xf8, !PT ;  /* 0x0000008000007812 */ /* 0x000fce00078ef805 */
.L_x_2139:
[----:B------:R-:W-:Y:S05]  /*c640*/  BSYNC.RECONVERGENT B0 ;  /* 0x0000000000007941 */ /* 0x000fea0003800200 */
.L_x_2138:
[----:B------:R-:W-:Y:S01]  /*c650*/  STG.E.U8 desc[UR36][R2.64], R0 ;  /* 0x0000000002007986 */ /* 0x000fe2000c101124 */
[----:B------:R-:W-:Y:S05]  /*c660*/  EXIT ;  /* 0x000000000000794d */ /* 0x000fea0003800000 */
.L_x_2136:
        /* <DEDUP_REMOVED lines=18> */
.L_x_2143:
[----:B------:R-:W-:-:S04]  /*c790*/  SHF.R.U32.HI R5, RZ, 0x18, R5 ;  /* 0x00000018ff057819 */ /* 0x000fc80000011605 */
[----:B------:R-:W-:-:S07]  /*c7a0*/  LOP3.LUT R0, R0, 0x80, R5, 0xf8, !PT ;  /* 0x0000008000007812 */ /* 0x000fce00078ef805 */
.L_x_2142:
[----:B------:R-:W-:Y:S05]  /*c7b0*/  BSYNC.RECONVERGENT B0 ;  /* 0x0000000000007941 */ /* 0x000fea0003800200 */
.L_x_2141:
[----:B------:R-:W-:Y:S01]  /*c7c0*/  STG.E.U8 desc[UR36][R2.64], R0 ;  /* 0x0000000002007986 */ /* 0x000fe2000c101124 */
[----:B------:R-:W-:Y:S05]  /*c7d0*/  EXIT ;  /* 0x000000000000794d */ /* 0x000fea0003800000 */
.L_x_2135:
        /* <DEDUP_REMOVED lines=22> */
.L_x_2145:
[----:B------:R-:W-:-:S06]  /*c940*/  HADD2.F32 R4, -RZ, R17.H0_H0 ;  /* 0x20000011ff047230 */ /* 0x000fcc0000004100 */
[----:B------:R-:W0:Y:S02]  /*c950*/  F2I.U64.TRUNC R4, R4 ;  /* 0x0000000400047311 */ /* 0x000e24000020d800 */
[----:B0-----:R-:W-:Y:S01]  /*c960*/  STG.E.64 desc[UR36][R2.64], R4 ;  /* 0x0000000402007986 */ /* 0x001fe2000c101b24 */
[----:B------:R-:W-:Y:S05]  /*c970*/  EXIT ;  /* 0x000000000000794d */ /* 0x000fea0003800000 */
.L_x_2144:
[----:B------:R-:W-:-:S06]  /*c980*/  HADD2.F32 R17, -RZ, R17.H0_H0 ;  /* 0x20000011ff117230 */ /* 0x000fcc0000004100 */
[----:B------:R-:W0:Y:S02]  /*c990*/  F2I.FTZ.U32.TRUNC.NTZ R17, R17 ;  /* 0x0000001100117305 */ /* 0x000e24000021f000 */
[----:B0-----:R-:W-:Y:S01]  /*c9a0*/  STG.E desc[UR36][R2.64], R17 ;  /* 0x0000001102007986 */ /* 0x001fe2000c101924 */
[----:B------:R-:W-:Y:S05]  /*c9b0*/  EXIT ;  /* 0x000000000000794d */ /* 0x000fea0003800000 */
.L_x_2134:
        /* <DEDUP_REMOVED lines=11> */
.L_x_2147:
[----:B------:R-:W-:Y:S01]  /*ca70*/  HADD2.F32 R17, -RZ, R17.H0_H0 ;  /* 0x20000011ff117230 */ /* 0x000fe20000004100 */
[----:B------:R-:W-:-:S04]  /*ca80*/  CS2R R6, SRZ ;  /* 0x0000000000067805 */ /* 0x000fc8000001ff00 */
[----:B------:R-:W-:-:S06]  /*ca90*/  FMUL.FTZ R4, R17, 1 ;  /* 0x3f80000011047820 */ /* 0x000fcc0000410000 */
[----:B------:R-:W0:Y:S02]  /*caa0*/  F2F.F64.F32 R4, R4 ;  /* 0x0000000400047310 */ /* 0x000e240000201800 */
[----:B0-----:R-:W-:Y:S01]  /*cab0*/  STG.E.128 desc[UR36][R2.64], R4 ;  /* 0x0000000402007986 */ /* 0x001fe2000c101d24 */
[----:B------:R-:W-:Y:S05]  /*cac0*/  EXIT ;  /* 0x000000000000794d */ /* 0x000fea0003800000 */
.L_x_2146:
[----:B------:R-:W-:-:S13]  /*cad0*/  ISETP.NE.AND P0, PT, R0, 0xf, PT ;  /* 0x0000000f0000780c */ /* 0x000fda0003f05270 */
[----:B------:R-:W-:Y:S05]  /*cae0*/  @!P0 BRA `(.L_x_2148) ;  /* 0x0000000000e88947 */ /* 0x000fea0003800000 */
[----:B------:R-:W-:-:S13]  /*caf0*/  ISETP.NE.AND P0, PT, R0, 0x17, PT ;  /* 0x000000170000780c */ /* 0x000fda0003f05270 */
[----:B------:R-:W-:Y:S05]  /*cb00*/  @!P0 BRA `(.L_x_2149) ;  /* 0x0000000000908947 */ /* 0x000fea0003800000 */
[----:B------:R-:W-:-:S13]  /*cb10*/  ISETP.NE.AND P0, PT, R0, 0x18, PT ;  /* 0x000000180000780c */ /* 0x000fda0003f05270 */
[----:B------:R-:W-:Y:S05]  /*cb20*/  @!P0 BRA `(.L_x_2150) ;  /* 0x0000000000448947 */ /* 0x000fea0003800000 */
.L_x_2127:
        /* <DEDUP_REMOVED lines=16> */
.L_x_2151:
[----:B------:R-:W-:Y:S05]  /*cc30*/  EXIT ;  /* 0x000000000000794d */ /* 0x000fea0003800000 */
.L_x_2150:
        /* <DEDUP_REMOVED lines=13> */
.L_x_2153:
[----:B------:R-:W-:Y:S05]  /*cd10*/  BSYNC.RECONVERGENT B0 ;  /* 0x0000000000007941 */ /* 0x000fea0003800200 */
.L_x_2152:
[----:B------:R-:W-:-:S05]  /*cd20*/  LOP3.LUT R5, R0, 0x80, R5, 0xf8, !PT ;  /* 0x0000008000057812 */ /* 0x000fca00078ef805 */
[----:B------:R-:W-:Y:S01]  /*cd30*/  STG.E.U8 desc[UR36][R2.64], R5 ;  /* 0x0000000502007986 */ /* 0x000fe2000c101124 */
[----:B------:R-:W-:Y:S05]  /*cd40*/  EXIT ;  /* 0x000000000000794d */ /* 0x000fea0003800000 */
.L_x_2149:
        /* <DEDUP_REMOVED lines=12> */
.L_x_2155:
[----:B------:R-:W-:Y:S01]  /*ce10*/  IMAD.MOV.U32 R0, RZ, RZ, 0x7f ;  /* 0x0000007fff007424 */ /* 0x000fe200078e00ff */
[----:B------:R-:W-:-:S04]  /*ce20*/  ISETP.GT.U32.AND P0, PT, R4, 0x7f800000, PT ;  /* 0x7f8000000400780c */ /* 0x000fc80003f04070 */
[----:B------:R-:W-:-:S09]  /*ce30*/  SEL R0, R0, 0x7c, P0 ;  /* 0x0000007c00007807 */ /* 0x000fd20000000000 */
.L_x_2156:
[----:B------:R-:W-:Y:S05]  /*ce40*/  BSYNC.RECONVERGENT B0 ;  /* 0x0000000000007941 */ /* 0x000fea0003800200 */
.L_x_2154:
[----:B------:R-:W-:-:S04]  /*ce50*/  SHF.R.U32.HI R5, RZ, 0x18, R5 ;  /* 0x00000018ff057819 */ /* 0x000fc80000011605 */
[----:B------:R-:W-:-:S05]  /*ce60*/  LOP3.LUT R5, R0, 0x80, R5, 0xf8, !PT ;  /* 0x0000008000057812 */ /* 0x000fca00078ef805 */
[----:B------:R-:W-:Y:S01]  /*ce70*/  STG.E.U8 desc[UR36][R2.64], R5 ;  /* 0x0000000502007986 */ /* 0x000fe2000c101124 */
[----:B------:R-:W-:Y:S05]  /*ce80*/  EXIT ;  /* 0x000000000000794d */ /* 0x000fea0003800000 */
.L_x_2148:
[----:B------:R-:W-:-:S05]  /*ce90*/  HADD2.F32 R0, -RZ, R17.H0_H0 ;  /* 0x20000011ff007230 */ /* 0x000fca0000004100 */
[----:B------:R-:W-:-:S05]  /*cea0*/  F2FP.BF16.F32.PACK_AB R0, RZ, R0 ;  /* 0x00000000ff00723e */ /* 0x000fca00000010ff */
[----:B------:R-:W-:Y:S01]  /*ceb0*/  STG.E.U16 desc[UR36][R2.64], R0 ;  /* 0x0000000002007986 */ /* 0x000fe2000c101524 */
[----:B------:R-:W-:Y:S05]  /*cec0*/  EXIT ;  /* 0x000000000000794d */ /* 0x000fea0003800000 */
.L_x_2157:
        /* <DEDUP_REMOVED lines=11> */
.L_x_23841:


//--------------------- .text._ZN2at6native18elementwise_kernelILi128ELi4EZNS0_22gpu_kernel_impl_nocastIZZZNS0_54_GLOBAL__N__d8c5977b_16_LinearAlgebra_cu_35b291db_316116addr_kernel_cudaERNS_14TensorIteratorERKN3c106ScalarES9_ENKUlvE_clEvENKUlvE9_clEvEUlNS6_4HalfESC_SC_E_EEvRNS_18TensorIteratorBaseERKT_EUliE_EEviT1_ --------------------------
	.section	.text._ZN2at6native18elementwise_kernelILi128ELi4EZNS0_22gpu_kernel_impl_nocastIZZZNS0_54_GLOBAL__N__d8c5977b_16_LinearAlgebra_cu_35b291db_316116addr_kernel_cudaERNS_14TensorIteratorERKN3c106ScalarES9_ENKUlvE_clEvENKUlvE9_clEvEUlNS6_4HalfESC_SC_E_EEvRNS_18TensorIteratorBaseERKT_EUliE_EEviT1_,"ax",@progbits
	.align	128
        .global         _ZN2at6native18elementwise_kernelILi128ELi4EZNS0_22gpu_kernel_impl_nocastIZZZNS0_54_GLOBAL__N__d8c5977b_16_LinearAlgebra_cu_35b291db_316116addr_kernel_cudaERNS_14TensorIteratorERKN3c106ScalarES9_ENKUlvE_clEvENKUlvE9_clEvEUlNS6_4HalfESC_SC_E_EEvRNS_18TensorIteratorBaseERKT_EUliE_EEviT1_
        .type           _ZN2at6native18elementwise_kernelILi128ELi4EZNS0_22gpu_kernel_impl_nocastIZZZNS0_54_GLOBAL__N__d8c5977b_16_LinearAlgebra_cu_35b291db_316116addr_kernel_cudaERNS_14TensorIteratorERKN3c106ScalarES9_ENKUlvE_clEvENKUlvE9_clEvEUlNS6_4HalfESC_SC_E_EEvRNS_18TensorIteratorBaseERKT_EUliE_EEviT1_,@function
        .size           _ZN2at6native18elementwise_kernelILi128ELi4EZNS0_22gpu_kernel_impl_nocastIZZZNS0_54_GLOBAL__N__d8c5977b_16_LinearAlgebra_cu_35b291db_316116addr_kernel_cudaERNS_14TensorIteratorERKN3c106ScalarES9_ENKUlvE_clEvENKUlvE9_clEvEUlNS6_4HalfESC_SC_E_EEvRNS_18TensorIteratorBaseERKT_EUliE_EEviT1_,(.L_x_23842 - _ZN2at6native18elementwise_kernelILi128ELi4EZNS0_22gpu_kernel_impl_nocastIZZZNS0_54_GLOBAL__N__d8c5977b_16_LinearAlgebra_cu_35b291db_316116addr_kernel_cudaERNS_14TensorIteratorERKN3c106ScalarES9_ENKUlvE_clEvENKUlvE9_clEvEUlNS6_4HalfESC_SC_E_EEvRNS_18TensorIteratorBaseERKT_EUliE_EEviT1_)
        .other          _ZN2at6native18elementwise_kernelILi128ELi4EZNS0_22gpu_kernel_impl_nocastIZZZNS0_54_GLOBAL__N__d8c5977b_16_LinearAlgebra_cu_35b291db_316116addr_kernel_cudaERNS_14TensorIteratorERKN3c106ScalarES9_ENKUlvE_clEvENKUlvE9_clEvEUlNS6_4HalfESC_SC_E_EEvRNS_18TensorIteratorBaseERKT_EUliE_EEviT1_,@"STO_CUDA_ENTRY STV_DEFAULT"
_ZN2at6native18elementwise_kernelILi128ELi4EZNS0_22gpu_kernel_impl_nocastIZZZNS0_54_GLOBAL__N__d8c5977b_16_LinearAlgebra_cu_35b291db_316116addr_kernel_cudaERNS_14TensorIteratorERKN3c106ScalarES9_ENKUlvE_clEvENKUlvE9_clEvEUlNS6_4HalfESC_SC_E_EEvRNS_18TensorIteratorBaseERKT_EUliE_EEviT1_:
.text._ZN2at6native18elementwise_kernelILi128ELi4EZNS0_22gpu_kernel_impl_nocastIZZZNS0_54_GLOBAL__N__d8c5977b_16_LinearAlgebra_cu_35b291db_316116addr_kernel_cudaERNS_14TensorIteratorERKN3c106ScalarES9_ENKUlvE_clEvENKUlvE9_clEvEUlNS6_4HalfESC_SC_E_EEvRNS_18TensorIteratorBaseERKT_EUliE_EEviT1_:
        /* <DEDUP_REMOVED lines=16> */
[----:B------:R-:W2:Y:S01]  /*0100*/  LDC.U16 R0, c[0x0][0x668] ;  /* 0x00019a00ff007b82 */ /* 0x000ea20000000400 */
[----:B0-----:R-:W3:Y:S04]  /*0110*/  LDG.E.U16 R4, desc[UR6][R4.64] ;  /* 0x0000000604047981 */ /* 0x001ee8000c1e1500 */
[----:B-1----:R-:W4:Y:S01]  /*0120*/  LDG.E.U16 R6, desc[UR6][R6.64] ;  /* 0x0000000606067981 */ /* 0x002f22000c1e1500 */
[----:B------:R-:W-:-:S04]  /*0130*/  IADD3 R3, PT, PT, R3, 0x80, RZ ;  /* 0x0000008003037810 */ /* 0x000fc80007ffe0ff */
[----:B------:R-:W-:Y:S01]  /*0140*/  ISETP.GE.AND P0, PT, R3, UR4, PT ;  /* 0x0000000403007c0c */ /* 0x000fe2000bf06270 */
[----:B--2---:R-:W-:-:S12]  /*0150*/  HADD2.F32 R0, -RZ, R0.H0_H0 ;  /* 0x20000000ff007230 */ /* 0x004fd80000004100 */
[----:B------:R-:W-:Y:S05]  /*0160*/  @P0 BREAK.RELIABLE B1 ;  /* 0x0000000000010942 */ /* 0x000fea0003800100 */
[----:B---3--:R-:W-:-:S05]  /*0170*/  HADD2.F32 R9, -RZ, R4.H0_H0 ;  /* 0x20000004ff097230 */ /* 0x008fca0000004100 */
[----:B------:R-:W-:Y:S02]  /*0180*/  FMUL.FTZ R0, R0, R9 ;  /* 0x0000000900007220 */ /* 0x000fe40000410000 */
[----:B------:R-:W0:Y:S01]  /*0190*/  LDC.64 R8, c[0x0][0x648] ;  /* 0x00019200ff087b82 */ /* 0x000e220000000a00 */
[----:B----4-:R-:W-:Y:S02]  /*01a0*/  HADD2.F32 R11, -RZ, R6.H0_H0 ;  /* 0x20000006ff0b7230 */ /* 0x010fe40000004100 */
[----:B------:R-:W-:-:S05]  /*01b0*/  F2FP.F16.F32.PACK_AB R0, RZ, R0 ;  /* 0x00000000ff00723e */ /* 0x000fca00000000ff */
[----:B------:R-:W-:-:S05]  /*01c0*/  HADD2.F32 R0, -RZ, R0.H0_H0 ;  /* 0x20000000ff007230 */ /* 0x000fca0000004100 */
[----:B------:R-:W-:-:S05]  /*01d0*/  FMUL.FTZ R0, R0, R11 ;  /* 0x0000000b00007220 */ /* 0x000fca0000410000 */
[----:B------:R-:W-:-:S05]  /*01e0*/  F2FP.F16.F32.PACK_AB R0, RZ, R0 ;  /* 0x00000000ff00723e */ /* 0x000fca00000000ff */
[----:B0-----:R0:W-:Y:S01]  /*01f0*/  STG.E.U16 desc[UR6][R8.64], R0 ;  /* 0x0000000008007986 */ /* 0x0011e2000c101506 */
[----:B------:R-:W-:Y:S05]  /*0200*/  @P0 BRA `(.L_x_2162) ;  /* 0x0000000000900947 */ /* 0x000fea0003800000 */
[----:B------:R-:W1:Y:S08]  /*0210*/  LDC.64 R4, c[0x0][0x658] ;  /* 0x00019600ff047b82 */ /* 0x000e700000000a00 */
[----:B------:R-:W2:Y:S08]  /*0220*/  LDC.64 R6, c[0x0][0x660] ;  /* 0x00019800ff067b82 */ /* 0x000eb00000000a00 */
[----:B0-----:R-:W0:Y:S01]  /*0230*/  LDC.U16 R0, c[0x0][0x668] ;  /* 0x00019a00ff007b82 */ /* 0x001e220000000400 */
[----:B-1----:R-:W3:Y:S04]  /*0240*/  LDG.E.U16 R4, desc[UR6][R4.64] ;  /* 0x0000000604047981 */ /* 0x002ee8000c1e1500 */
[----:B--2---:R-:W2:Y:S01]  /*0250*/  LDG.E.U16 R6, desc[UR6][R6.64] ;  /* 0x0000000606067981 */ /* 0x004ea2000c1e1500 */
[----:B------:R-:W-:Y:S01]  /*0260*/  IADD3 R3, PT, PT, R3, 0x80, RZ ;  /* 0x0000008003037810 */ /* 0x000fe20007ffe0ff */
[----:B0-----:R-:W-:-:S02]  /*0270*/  HADD2.F32 R9, -RZ, R0.H0_H0 ;  /* 0x20000000ff097230 */ /* 0x001fc40000004100 */
[----:B---3--:R-:W-:-:S05]  /*0280*/  HADD2.F32 R0, -RZ, R4.H0_H0 ;  /* 0x20000004ff007230 */ /* 0x008fca0000004100 */
[----:B------:R-:W-:Y:S02]  /*0290*/  FMUL.FTZ R0, R9, R0 ;  /* 0x0000000009007220 */ /* 0x000fe40000410000 */
[----:B------:R-:W0:Y:S01]  /*02a0*/  LDC.64 R8, c[0x0][0x648] ;  /* 0x00019200ff087b82 */ /* 0x000e220000000a00 */
[----:B--2---:R-:W-:Y:S02]  /*02b0*/  HADD2.F32 R11, -RZ, R6.H0_H0 ;  /* 0x20000006ff0b7230 */ /* 0x004fe40000004100 */
[----:B------:R-:W-:-:S05]  /*02c0*/  F2FP.F16.F32.PACK_AB R0, RZ, R0 ;  /* 0x00000000ff00723e */ /* 0x000fca00000000ff */
[----:B------:R-:W-:-:S05]  /*02d0*/  HADD2.F32 R0, -RZ, R0.H0_H0 ;  /* 0x20000000ff007230 */ /* 0x000fca0000004100 */
[----:B------:R-:W-:-:S05]  /*02e0*/  FMUL.FTZ R0, R0, R11 ;  /* 0x0000000b00007220 */ /* 0x000fca0000410000 */
[----:B------:R-:W-:-:S05]  /*02f0*/  F2FP.F16.F32.PACK_AB R0, RZ, R0 ;  /* 0x00000000ff00723e */ /* 0x000fca00000000ff */
[----:B0-----:R0:W-:Y:S02]  /*0300*/  STG.E.U16 desc[UR6][R8.64], R0 ;  /* 0x0000000008007986 */ /* 0x0011e4000c101506 */
.L_x_2161:
[----:B------:R-:W-:-:S13]  /*0310*/  ISETP.GE.AND P0, PT, R3, UR4, PT ;  /* 0x0000000403007c0c */ /* 0x000fda000bf06270 */
[----:B------:R-:W-:Y:S05]  /*0320*/  @P0 BREAK.RELIABLE B1 ;  /* 0x0000000000010942 */ /* 0x000fea0003800100 */
[----:B------:R-:W-:Y:S05]  /*0330*/  @P0 BRA `(.L_x_2162) ;  /* 0x0000000000440947 */ /* 0x000fea0003800000 */
[----:B------:R-:W-:Y:S05]  /*0340*/  BSYNC.RELIABLE B1 ;  /* 0x0000000000017941 */ /* 0x000fea0003800100 */
.L_x_2160:
        /* <DEDUP_REMOVED lines=16> */
.L_x_2162:
[----:B------:R-:W-:Y:S05]  /*0450*/  BSYNC.RECONVERGENT B0 ;  /* 0x0000000000007941 */ /* 0x000fea0003800200 */
.L_x_2159:
[----:B------:R-:W-:Y:S05]  /*0460*/  WARPSYNC.ALL ;  /* 0x0000000000007948 */ /* 0x000fea0003800000 */
[----:B------:R-:W-:-:S13]  /*0470*/  ISETP.GE.AND P0, PT, R3, UR4, PT ;  /* 0x0000000403007c0c */ /* 0x000fda000bf06270 */
[----:B------:R-:W-:Y:S05]  /*0480*/  @P0 EXIT ;  /* 0x000000000000094d */ /* 0x000fea0003800000 */
[----:B------:R-:W2:Y:S08]  /*0490*/  LDC.64 R2, c[0x0][0x658] ;  /* 0x00019600ff027b82 */ /* 0x000eb00000000a00 */
[----:B------:R-:W3:Y:S08]  /*04a0*/  LDC.64 R4, c[0x0][0x660] ;  /* 0x00019800ff047b82 */ /* 0x000ef00000000a00 */
[----:B01----:R-:W0:Y:S01]  /*04b0*/  LDC.U16 R0, c[0x0][0x668] ;  /* 0x00019a00ff007b82 */ /* 0x003e220000000400 */
[----:B--2---:R-:W2:Y:S04]  /*04c0*/  LDG.E.U16 R2, desc[UR6][R2.64] ;  /* 0x0000000602027981 */ /* 0x004ea8000c1e1500 */
[----:B---3--:R-:W3:Y:S01]  /*04d0*/  LDG.E.U16 R4, desc[UR6][R4.64] ;  /* 0x0000000604047981 */ /* 0x008ee2000c1e1500 */
[----:B0-----:R-:W-:-:S02]  /*04e0*/  HADD2.F32 R7, -RZ, R0.H0_H0 ;  /* 0x20000000ff077230 */ /* 0x001fc40000004100 */
[----:B--2---:R-:W-:-:S05]  /*04f0*/  HADD2.F32 R0, -RZ, R2.H0_H0 ;  /* 0x20000002ff007230 */ /* 0x004fca0000004100 */
[----:B------:R-:W-:Y:S02]  /*0500*/  FMUL.FTZ R0, R7, R0 ;  /* 0x0000000007007220 */ /* 0x000fe40000410000 */
[----:B------:R-:W0:Y:S01]  /*0510*/  LDC.64 R6, c[0x0][0x648] ;  /* 0x00019200ff067b82 */ /* 0x000e220000000a00 */
[----:B---3--:R-:W-:Y:S02]  /*0520*/  HADD2.F32 R9, -RZ, R4.H0_H0 ;  /* 0x20000004ff097230 */ /* 0x008fe40000004100 */
[----:B------:R-:W-:-:S05]  /*0530*/  F2FP.F16.F32.PACK_AB R0, RZ, R0 ;  /* 0x00000000ff00723e */ /* 0x000fca00000000ff */
[----:B------:R-:W-:-:S05]  /*0540*/  HADD2.F32 R0, -RZ, R0.H0_H0 ;  /* 0x20000000ff007230 */ /* 0x000fca0000004100 */
[----:B------:R-:W-:-:S05]  /*0550*/  FMUL.FTZ R0, R0, R9 ;  /* 0x0000000900007220 */ /* 0x000fca0000410000 */
[----:B------:R-:W-:-:S05]  /*0560*/  F2FP.F16.F32.PACK_AB R0, RZ, R0 ;  /* 0x00000000ff00723e */ /* 0x000fca00000000ff */
[----:B0-----:R-:W-:Y:S01]  /*0570*/  STG.E.U16 desc[UR6][R6.64], R0 ;  /* 0x0000000006007986 */ /* 0x001fe2000c101506 */
[----:B------:R-:W-:Y:S05]  /*0580*/  EXIT ;  /* 0x000000000000794d */ /* 0x000fea0003800000 */
.L_x_2158:
        /* <DEDUP_REMOVED lines=14> */
[----:B0-----:R-:W-:Y:S01]  /*0670*/  IMAD.HI.U32 R8, R3, UR8, R4 ;  /* 0x0000000803087c27 */ /* 0x001fe2000f8e0004 */
[----:B------:R-:W0:Y:S04]  /*0680*/  LDCU UR8, c[0x0][0x4b8] ;  /* 0x00009700ff0877ac */ /* 0x000e280008000800 */
[----:B------:R-:W-:-:S04]  /*0690*/  SHF.R.U32.HI R9, RZ, UR9, R8 ;  /* 0x00000009ff097c19 */ /* 0x000fc80008011608 */
[----:B------:R-:W-:-:S05]  /*06a0*/  IADD3 R4, PT, PT, -R9, RZ, RZ ;  /* 0x000000ff09047210 */ /* 0x000fca0007ffe1ff */
[----:B-1----:R-:W-:-:S04]  /*06b0*/  IMAD R4, R4, UR5, R3 ;  /* 0x0000000504047c24 */ /* 0x002fc8000f8e0203 */
[C---:B--2---:R-:W-:Y:S02]  /*06c0*/  IMAD R5, R4.reuse, UR10, RZ ;  /* 0x0000000a04057c24 */ /* 0x044fe4000f8e02ff */
[C---:B------:R-:W-:Y:S02]  /*06d0*/  IMAD R6, R4.reuse, UR11, RZ ;  /* 0x0000000b04067c24 */ /* 0x040fe4000f8e02ff */
[----:B0-----:R-:W-:Y:S01]  /*06e0*/  IMAD R4, R4, UR8, RZ ;  /* 0x0000000804047c24 */ /* 0x001fe2000f8e02ff */
[----:B------:R-:W-:Y:S06]  /*06f0*/  @!P0 BRA `(.L_x_2166) ;  /* 0x0000001400348947 */ /* 0x000fec0003800000 */
[----:B------:R-:W0:Y:S01]  /*0700*/  LDCU.64 UR8, c[0x0][0x398] ;  /* 0x00007300ff0877ac */ /* 0x000e220008000a00 */
[----:B------:R-:W-:Y:S02]  /*0710*/  MOV R8, RZ ;  /* 0x000000ff00087202 */ /* 0x000fe40000000f00 */
[----:B------:R-:W-:Y:S01]  /*0720*/  ISETP.NE.AND P0, PT, R0, 0x2, PT ;  /* 0x000000020000780c */ /* 0x000fe20003f05270 */
[----:B------:R-:W1:Y:S01]  /*0730*/  LDCU UR5, c[0x0][0x3a0] ;  /* 0x00007400ff0577ac */ /* 0x000e620008000800 */
[----:B------:R-:W2:Y:S01]  /*0740*/  LDCU UR10, c[0x0][0x4c8] ;  /* 0x00009900ff0a77ac */ /* 0x000ea20008000800 */
[----:B------:R-:W3:Y:S01]  /*0750*/  LDCU.64 UR12, c[0x0][0x4d0] ;  /* 0x00009a00ff0c77ac */ /* 0x000ee20008000a00 */
[----:B0-----:R-:W-:-:S05]  /*0760*/  IMAD.HI.U32 R10, R9, UR9, R8 ;  /* 0x00000009090a7c27 */ /* 0x001fca000f8e0008 */
[----:B-1----:R-:W-:-:S04]  /*0770*/  SHF.R.U32.HI R11, RZ, UR5, R10 ;  /* 0x00000005ff0b7c19 */ /* 0x002fc8000801160a */
[----:B------:R-:W-:-:S05]  /*0780*/  IADD3 R7, PT, PT, -R11, RZ, RZ ;  /* 0x000000ff0b077210 */ /* 0x000fca0007ffe1ff */
[----:B------:R-:W-:-:S04]  /*0790*/  IMAD R9, R7, UR8, R9 ;  /* 0x0000000807097c24 */ /* 0x000fc8000f8e0209 */
[C---:B--2---:R-:W-:Y:S02]  /*07a0*/  IMAD R4, R9.reuse, UR10, R4 ;  /* 0x0000000a09047c24 */ /* 0x044fe4000f8e0204 */
[C---:B---3--:R-:W-:Y:S02]  /*07b0*/  IMAD R5, R9.reuse, UR12, R5 ;  /* 0x0000000c09057c24 */ /* 0x048fe4000f8e0205 */
[----:B------:R-:W-:Y:S01]  /*07c0*/  IMAD R6, R9, UR13, R6 ;  /* 0x0000000d09067c24 */ /* 0x000fe2000f8e0206 */
[----:B------:R-:W-:Y:S06]  /*07d0*/  @!P0 BRA `(.L_x_2166) ;  /* 0x0000001000fc8947 */ /* 0x000fec0003800000 */
[----:B------:R-:W0:Y:S01]  /*07e0*/  LDCU.64 UR8, c[0x0][0x3a8] ;  /* 0x00007500ff0877ac */ /* 0x000e220008000a00 */
[----:B------:R-:W-:Y:S01]  /*07f0*/  HFMA2 R10, -RZ, RZ, 0, 0 ;  /* 0x00000000ff0a7431 */ /* 0x000fe200000001ff */
[----:B------:R-:W-:Y:S01]  /*0800*/  ISETP.NE.AND P0, PT, R0, 0x3, PT ;  /* 0x000000030000780c */ /* 0x000fe20003f05270 */
[----:B------:R-:W1:Y:S01]  /*0810*/  LDCU UR5, c[0x0][0x3a4] ;  /* 0x00007480ff0577ac */ /* 0x000e620008000800 */
[----:B------:R-:W2:Y:S01]  /*0820*/  LDCU UR10, c[0x0][0x4d8] ;  /* 0x00009b00ff0a77ac */ /* 0x000ea20008000800 */
[----:B------:R-:W3:Y:S01]  /*0830*/  LDCU.64 UR12, c[0x0][0x4e0] ;  /* 0x00009c00ff0c77ac */ /* 0x000ee20008000a00 */
[----:B0-----:R-:W-:-:S05]  /*0840*/  IMAD.HI.U32 R8, R11, UR8, R10 ;  /* 0x000000080b087c27 */ /* 0x001fca000f8e000a */
[----:B------:R-:W-:-:S04]  /*0850*/  SHF.R.U32.HI R9, RZ, UR9, R8 ;  /* 0x00000009ff097c19 */ /* 0x000fc80008011608 */
[----:B------:R-:W-:-:S05]  /*0860*/  IADD3 R7, PT, PT, -R9, RZ, RZ ;  /* 0x000000ff09077210 */ /* 0x000fca0007ffe1ff */
[----:B-1----:R-:W-:-:S04]  /*0870*/  IMAD R11, R7, UR5, R11 ;  /* 0x00000005070b7c24 */ /* 0x002fc8000f8e020b */
[C---:B--2---:R-:W-:Y:S02]  /*0880*/  IMAD R4, R11.reuse, UR10, R4 ;  /* 0x0000000a0b047c24 */ /* 0x044fe4000f8e0204 */
[C---:B---3--:R-:W-:Y:S02]  /*0890*/  IMAD R5, R11.reuse, UR12, R5 ;  /* 0x0000000c0b057c24 */ /* 0x048fe4000f8e0205 */
[----:B------:R-:W-:Y:S01]  /*08a0*/  IMAD R6, R11, UR13, R6 ;  /* 0x0000000d0b067c24 */ /* 0x000fe2000f8e0206 */
        /* <DEDUP_REMOVED lines=287> */
[----:B0-----:R-:W-:Y:S01]  /*1aa0*/  IMAD.HI.U32 R12, R9, UR9, R8 ;  /* 0x00000009090c7c27 */ /* 0x001fe2000f8e0008 */
[----:B------:R-:W0:Y:S06]  /*1ab0*/  LDCU UR9, c[0x0][0x628] ;  /* 0x0000c500ff0977ac */ /* 0x000e2c0008000800 */
[----:B------:R-:W4:Y:S01]  /*1ac0*/  @P0 LDC R17, c[0x0][0x4ac] ;  /* 0x00012b00ff110b82 */ /* 0x000f220000000800 */
[----:B-1----:R-:W-:-:S02]  /*1ad0*/  SHF.R.U32.HI R13, RZ, UR5, R12 ;  /* 0x00000005ff0d7c19 */ /* 0x002fc4000801160c */
[----:B------:R-:W-:Y:S02]  /*1ae0*/  @P0 MOV R12, RZ ;  /* 0x000000ff000c0202 */ /* 0x000fe40000000f00 */
[----:B------:R-:W-:-:S03]  /*1af0*/  IADD3 R7, PT, PT, -R13, RZ, RZ ;  /* 0x000000ff0d077210 */ /* 0x000fc60007ffe1ff */
[----:B------:R-:W1:Y:S02]  /*1b00*/  @P0 LDC R16, c[0x0][0x638] ;  /* 0x00018e00ff100b82 */ /* 0x000e640000000800 */
[----:B------:R-:W-:-:S06]  /*1b10*/  IMAD R9, R7, UR8, R9 ;  /* 0x0000000807097c24 */ /* 0x000fcc000f8e0209 */
[----:B------:R-:W5:Y:S01]  /*1b20*/  @P0 LDC.64 R10, c[0x0][0x640] ;  /* 0x00019000ff0a0b82 */ /* 0x000f620000000a00 */
[----:B---3--:R-:W-:-:S04]  /*1b30*/  @P0 IMAD.HI.U32 R8, R13, R14, R12 ;  /* 0x0000000e0d080227 */ /* 0x008fc800078e000c */
[C---:B0-----:R-:W-:Y:S01]  /*1b40*/  IMAD R4, R9.reuse, UR9, R4 ;  /* 0x0000000909047c24 */ /* 0x041fe2000f8e0204 */
[----:B------:R-:W-:Y:S01]  /*1b50*/  @P0 SHF.R.U32.HI R8, RZ, R15, R8 ;  /* 0x0000000fff080219 */ /* 0x000fe20000011608 */
[C---:B--2---:R-:W-:Y:S02]  /*1b60*/  IMAD R5, R9.reuse, UR10, R5 ;  /* 0x0000000a09057c24 */ /* 0x044fe4000f8e0205 */
[----:B------:R-:W-:Y:S01]  /*1b70*/  IMAD R6, R9, UR11, R6 ;  /* 0x0000000b09067c24 */ /* 0x000fe2000f8e0206 */
[----:B------:R-:W-:-:S05]  /*1b80*/  @P0 IADD3 R12, PT, PT, -R8, RZ, RZ ;  /* 0x000000ff080c0210 */ /* 0x000fca0007ffe1ff */
[----:B----4-:R-:W-:-:S04]  /*1b90*/  @P0 IMAD R13, R12, R17, R13 ;  /* 0x000000110c0d0224 */ /* 0x010fc800078e020d */
[C---:B-1----:R-:W-:Y:S02]  /*1ba0*/  @P0 IMAD R4, R13.reuse, R16, R4 ;  /* 0x000000100d040224 */ /* 0x042fe400078e0204 */
[C---:B-----5:R-:W-:Y:S02]  /*1bb0*/  @P0 IMAD R5, R13.reuse, R10, R5 ;  /* 0x0000000a0d050224 */ /* 0x060fe400078e0205 */
[----:B------:R-:W-:-:S07]  /*1bc0*/  @P0 IMAD R6, R13, R11, R6 ;  /* 0x0000000b0d060224 */ /* 0x000fce00078e0206 */
.L_x_2166:
[----:B------:R-:W0:Y:S01]  /*1bd0*/  LDCU.64 UR8, c[0x0][0x658] ;  /* 0x0000cb00ff0877ac */ /* 0x000e220008000a00 */
[----:B------:R-:W1:Y:S01]  /*1be0*/  LDCU.64 UR10, c[0x0][0x660] ;  /* 0x0000cc00ff0a77ac */ /* 0x000e620008000a00 */
[----:B0-----:R-:W-:Y:S02]  /*1bf0*/  IADD3 R8, P0, PT, R5, UR8, RZ ;  /* 0x0000000805087c10 */ /* 0x001fe4000ff1e0ff */
[----:B------:R-:W0:Y:S02]  /*1c00*/  LDC.U16 R5, c[0x0][0x668] ;  /* 0x00019a00ff057b82 */ /* 0x000e240000000400 */
[----:B------:R-:W-:Y:S01]  /*1c10*/  IADD3.X R9, PT, PT, RZ, UR9, RZ, P0, !PT ;  /* 0x00000009ff097c10 */ /* 0x000fe200087fe4ff */
[----:B------:R-:W2:Y:S04]  /*1c20*/  LDCU.64 UR8, c[0x0][0x648] ;  /* 0x0000c900ff0877ac */ /* 0x000ea80008000a00 */
[----:B------:R-:W3:Y:S01]  /*1c30*/  LDG.E.U16 R8, desc[UR6][R8.64] ;  /* 0x0000000608087981 */ /* 0x000ee2000c1e1500 */
[----:B-1----:R-:W-:-:S04]  /*1c40*/  IADD3 R6, P0, PT, R6, UR10, RZ ;  /* 0x0000000a06067c10 */ /* 0x002fc8000ff1e0ff */
[----:B------:R-:W-:-:S05]  /*1c50*/  IADD3.X R7, PT, PT, RZ, UR11, RZ, P0, !PT ;  /* 0x0000000bff077c10 */ /* 0x000fca00087fe4ff */
[----:B------:R-:W4:Y:S01]  /*1c60*/  LDG.E.U16 R6, desc[UR6][R6.64] ;  /* 0x0000000606067981 */ /* 0x000f22000c1e1500 */
[----:B------:R-:W-:Y:S02]  /*1c70*/  IADD3 R3, PT, PT, R3, 0x80, RZ ;  /* 0x0000008003037810 */ /* 0x000fe40007ffe0ff */
[----:B--2---:R-:W-:Y:S01]  /*1c80*/  IADD3 R4, P0, PT, R4, UR8, RZ ;  /* 0x0000000804047c10 */ /* 0x004fe2000ff1e0ff */
[----:B0-----:R-:W-:Y:S02]  /*1c90*/  HADD2.F32 R10, -RZ, R5.H0_H0 ;  /* 0x20000005ff0a7230 */ /* 0x001fe40000004100 */
[----:B---3--:R-:W-:-:S05]  /*1ca0*/  HADD2.F32 R5, -RZ, R8.H0_H0 ;  /* 0x20000008ff057230 */ /* 0x008fca0000004100 */
[----:B------:R-:W-:-:S05]  /*1cb0*/  FMUL.FTZ R5, R10, R5 ;  /* 0x000000050a057220 */ /* 0x000fca0000410000 */
[----:B------:R-:W-:Y:S01]  /*1cc0*/  F2FP.F16.F32.PACK_AB R5, RZ, R5 ;  /* 0x00000005ff05723e */ /* 0x000fe200000000ff */
[----:B----4-:R-:W-:-:S04]  /*1cd0*/  HADD2.F32 R10, -RZ, R6.H0_H0 ;  /* 0x20000006ff0a7230 */ /* 0x010fc80000004100 */
[----:B------:R-:W-:-:S05]  /*1ce0*/  HADD2.F32 R5, -RZ, R5.H0_H0 ;  /* 0x20000005ff057230 */ /* 0x000fca0000004100 */
[----:B------:R-:W-:-:S05]  /*1cf0*/  FMUL.FTZ R5, R5, R10 ;  /* 0x0000000a05057220 */ /* 0x000fca0000410000 */
        /* <DEDUP_REMOVED lines=12> */
[----:B-1----:R-:W-:Y:S01]  /*1dc0*/  IMAD.HI.U32 R8, R3, UR8, R4 ;  /* 0x0000000803087c27 */ /* 0x002fe2000f8e0004 */
[----:B------:R-:W1:Y:S04]  /*1dd0*/  LDCU UR8, c[0x0][0x4b8] ;  /* 0x00009700ff0877ac */ /* 0x000e680008000800 */
[----:B------:R-:W-:-:S04]  /*1de0*/  SHF.R.U32.HI R9, RZ, UR9, R8 ;  /* 0x00000009ff097c19 */ /* 0x000fc80008011608 */
[----:B------:R-:W-:-:S05]  /*1df0*/  IADD3 R4, PT, PT, -R9, RZ, RZ ;  /* 0x000000ff09047210 */ /* 0x000fca0007ffe1ff */
[----:B0-----:R-:W-:-:S04]  /*1e00*/  IMAD R4, R4, UR5, R3 ;  /* 0x0000000504047c24 */ /* 0x001fc8000f8e0203 */
[C---:B--2---:R-:W-:Y:S02]  /*1e10*/  IMAD R5, R4.reuse, UR10, RZ ;  /* 0x0000000a04057c24 */ /* 0x044fe4000f8e02ff */
[C---:B------:R-:W-:Y:S02]  /*1e20*/  IMAD R6, R4.reuse, UR11, RZ ;  /* 0x0000000b04067c24 */ /* 0x040fe4000f8e02ff */
[----:B-1----:R-:W-:Y:S01]  /*1e30*/  IMAD R4, R4, UR8, RZ ;  /* 0x0000000804047c24 */ /* 0x002fe2000f8e02ff */
        /* <DEDUP_REMOVED lines=334> */
.L_x_2168:
        /* <DEDUP_REMOVED lines=20> */
[----:B------:R-:W-:-:S05]  /*3460*/  IADD3.X R5, PT, PT, RZ, UR9, RZ, P0, !PT ;  /* 0x00000009ff057c10 */ /* 0x000fca00087fe4ff */
[----:B------:R0:W-:Y:S02]  /*3470*/  STG.E.U16 desc[UR6][R4.64], R6 ;  /* 0x0000000604007986 */ /* 0x0001e4000c101506 */
.L_x_2165:
[----:B------:R-:W-:-:S13]  /*3480*/  ISETP.GE.AND P0, PT, R3, UR4, PT ;  /* 0x0000000403007c0c */ /* 0x000fda000bf06270 */
[----:B------:R-:W-:Y:S05]  /*3490*/  @P0 BREAK.RELIABLE B1 ;  /* 0x0000000000010942 */ /* 0x000fea0003800100 */
[----:B------:R-:W-:Y:S05]  /*34a0*/  @P0 BRA `(.L_x_2167) ;  /* 0x0000001400cc0947 */ /* 0x000fea0003800000 */
[----:B------:R-:W-:Y:S05]  /*34b0*/  BSYNC.RELIABLE B1 ;  /* 0x0000000000017941 */ /* 0x000fea0003800100 */
.L_x_2164:
        /* <DEDUP_REMOVED lines=348> */
.L_x_2169:
        /* <DEDUP_REMOVED lines=22> */
.L_x_2167:
[----:B------:R-:W-:Y:S05]  /*4be0*/  BSYNC.RECONVERGENT B0 ;  /* 0x0000000000007941 */ /* 0x000fea0003800200 */
.L_x_2163:
        /* <DEDUP_REMOVED lines=9> */
[----:B--2---:R-:W-:Y:S01]  /*4c80*/  IMAD.HI.U32 R6, R3, UR4, R4 ;  /* 0x0000000403067c27 */ /* 0x004fe2000f8e0004 */
[----:B------:R-:W2:Y:S04]  /*4c90*/  LDCU UR4, c[0x0][0x4b8] ;  /* 0x00009700ff0477ac */ /* 0x000ea80008000800 */
[----:B------:R-:W-:-:S04]  /*4ca0*/  SHF.R.U32.HI R7, RZ, UR5, R6 ;  /* 0x00000005ff077c19 */ /* 0x000fc80008011606 */
[----:B------:R-:W-:-:S05]  /*4cb0*/  IADD3 R4, PT, PT, -R7, RZ, RZ ;  /* 0x000000ff07047210 */ /* 0x000fca0007ffe1ff */
[----:B0-----:R-:W-:-:S04]  /*4cc0*/  IMAD R2, R4, UR8, R3 ;  /* 0x0000000804027c24 */ /* 0x001fc8000f8e0203 */
[C---:B-1----:R-:W-:Y:S02]  /*4cd0*/  IMAD R3, R2.reuse, UR10, RZ ;  /* 0x0000000a02037c24 */ /* 0x042fe4000f8e02ff */
[C---:B------:R-:W-:Y:S02]  /*4ce0*/  IMAD R4, R2.reuse, UR11, RZ ;  /* 0x0000000b02047c24 */ /* 0x040fe4000f8e02ff */
[----:B--2---:R-:W-:Y:S01]  /*4cf0*/  IMAD R2, R2, UR4, RZ ;  /* 0x0000000402027c24 */ /* 0x004fe2000f8e02ff */
        /* <DEDUP_REMOVED lines=313> */
[----:B------:R-:W2:Y:S09]  /*6090*/  LDCU UR5, c[0x0][0x628] ;  /* 0x0000c500ff0577ac */ /* 0x000eb20008000800 */
[----:B------:R-:W3:Y:S01]  /*60a0*/  @P0 LDC.64 R12, c[0x0][0x4b0] ;  /* 0x00012c00ff0c0b82 */ /* 0x000ee20000000a00 */
[----:B------:R-:W4:Y:S01]  /*60b0*/  LDCU.64 UR10, c[0x0][0x630] ;  /* 0x0000c600ff0a77ac */ /* 0x000f220008000a00 */
[----:B0-----:R-:W-:-:S06]  /*60c0*/  IMAD.HI.U32 R10, R7, UR9, R6 ;  /* 0x00000009070a7c27 */ /* 0x001fcc000f8e0006 */
[----:B------:R-:W0:Y:S01]  /*60d0*/  @P0 LDC R15, c[0x0][0x4ac] ;  /* 0x00012b00ff0f0b82 */ /* 0x000e220000000800 */
[----:B-1----:R-:W-:Y:S02]  /*60e0*/  SHF.R.U32.HI R11, RZ, UR4, R10 ;  /* 0x00000004ff0b7c19 */ /* 0x002fe4000801160a */
[----:B------:R-:W-:Y:S02]  /*60f0*/  @P0 MOV R10, RZ ;  /* 0x000000ff000a0202 */ /* 0x000fe40000000f00 */
[----:B------:R-:W-:-:S03]  /*6100*/  IADD3 R5, PT, PT, -R11, RZ, RZ ;  /* 0x000000ff0b057210 */ /* 0x000fc60007ffe1ff */
[----:B------:R-:W1:Y:S02]  /*6110*/  @P0 LDC R6, c[0x0][0x638] ;  /* 0x00018e00ff060b82 */ /* 0x000e640000000800 */
[----:B------:R-:W-:-:S06]  /*6120*/  IMAD R7, R5, UR8, R7 ;  /* 0x0000000805077c24 */ /* 0x000fcc000f8e0207 */
[----:B------:R-:W5:Y:S01]  /*6130*/  @P0 LDC.64 R8, c[0x0][0x640] ;  /* 0x00019000ff080b82 */ /* 0x000f620000000a00 */
[----:B---3--:R-:W-:-:S04]  /*6140*/  @P0 IMAD.HI.U32 R0, R11, R12, R10 ;  /* 0x0000000c0b000227 */ /* 0x008fc800078e000a */
[C---:B--2---:R-:W-:Y:S01]  /*6150*/  IMAD R2, R7.reuse, UR5, R2 ;  /* 0x0000000507027c24 */ /* 0x044fe2000f8e0202 */
[----:B------:R-:W-:Y:S01]  /*6160*/  @P0 SHF.R.U32.HI R0, RZ, R13, R0 ;  /* 0x0000000dff000219 */ /* 0x000fe20000011600 */
[C---:B----4-:R-:W-:Y:S02]  /*6170*/  IMAD R3, R7.reuse, UR10, R3 ;  /* 0x0000000a07037c24 */ /* 0x050fe4000f8e0203 */
[----:B------:R-:W-:Y:S01]  /*6180*/  IMAD R4, R7, UR11, R4 ;  /* 0x0000000b07047c24 */ /* 0x000fe2000f8e0204 */
[----:B------:R-:W-:-:S05]  /*6190*/  @P0 IADD3 R10, PT, PT, -R0, RZ, RZ ;  /* 0x000000ff000a0210 */ /* 0x000fca0007ffe1ff */
[----:B0-----:R-:W-:-:S04]  /*61a0*/  @P0 IMAD R11, R15, R10, R11 ;  /* 0x0000000a0f0b0224 */ /* 0x001fc800078e020b */
[C---:B-1----:R-:W-:Y:S02]  /*61b0*/  @P0 IMAD R2, R11.reuse, R6, R2 ;  /* 0x000000060b020224 */ /* 0x042fe400078e0202 */
[C---:B-----5:R-:W-:Y:S02]  /*61c0*/  @P0 IMAD R3, R11.reuse, R8, R3 ;  /* 0x000000080b030224 */ /* 0x060fe400078e0203 */
[----:B------:R-:W-:-:S07]  /*61d0*/  @P0 IMAD R4, R11, R9, R4 ;  /* 0x000000090b040224 */ /* 0x000fce00078e0204 */
.L_x_2170:
[----:B------:R-:W0:Y:S01]  /*61e0*/  LDCU.64 UR4, c[0x0][0x658] ;  /* 0x0000cb00ff0477ac */ /* 0x000e220008000a00 */
[----:B------:R-:W1:Y:S01]  /*61f0*/  LDC.U16 R0, c[0x0][0x668] ;  /* 0x00019a00ff007b82 */ /* 0x000e620000000400 */
[----:B------:R-:W2:Y:S01]  /*6200*/  LDCU.64 UR8, c[0x0][0x660] ;  /* 0x0000cc00ff0877ac */ /* 0x000ea20008000a00 */
[----:B0-----:R-:W-:-:S04]  /*6210*/  IADD3 R6, P0, PT, R3, UR4, RZ ;  /* 0x0000000403067c10 */ /* 0x001fc8000ff1e0ff */
[----:B------:R-:W-:Y:S01]  /*6220*/  IADD3.X R7, PT, PT, RZ, UR5, RZ, P0, !PT ;  /* 0x00000005ff077c10 */ /* 0x000fe200087fe4ff */
[----:B------:R-:W0:Y:S04]  /*6230*/  LDCU.64 UR4, c[0x0][0x648] ;  /* 0x0000c900ff0477ac */ /* 0x000e280008000a00 */
[----:B------:R-:W3:Y:S01]  /*6240*/  LDG.E.U16 R6, desc[UR6][R6.64] ;  /* 0x0000000606067981 */ /* 0x000ee2000c1e1500 */
[----:B--2---:R-:W-:-:S04]  /*6250*/  IADD3 R4, P0, PT, R4, UR8, RZ ;  /* 0x0000000804047c10 */ /* 0x004fc8000ff1e0ff */
[----:B------:R-:W-:-:S05]  /*6260*/  IADD3.X R5, PT, PT, RZ, UR9, RZ, P0, !PT ;  /* 0x00000009ff057c10 */ /* 0x000fca00087fe4ff */
[----:B------:R-:W2:Y:S01]  /*6270*/  LDG.E.U16 R4, desc[UR6][R4.64] ;  /* 0x0000000604047981 */ /* 0x000ea2000c1e1500 */
[----:B-1----:R-:W-:Y:S01]  /*6280*/  HADD2.F32 R3, -RZ, R0.H0_H0 ;  /* 0x20000000ff037230 */ /* 0x002fe20000004100 */
[----:B0-----:R-:W-:Y:S01]  /*6290*/  IADD3 R2, P0, PT, R2, UR4, RZ ;  /* 0x0000000402027c10 */ /* 0x001fe2000ff1e0ff */
[----:B---3--:R-:W-:-:S05]  /*62a0*/  HADD2.F32 R0, -RZ, R6.H0_H0 ;  /* 0x20000006ff007230 */ /* 0x008fca0000004100 */
[----:B------:R-:W-:-:S05]  /*62b0*/  FMUL.FTZ R0, R3, R0 ;  /* 0x0000000003007220 */ /* 0x000fca0000410000 */
[----:B------:R-:W-:Y:S01]  /*62c0*/  F2FP.F16.F32.PACK_AB R0, RZ, R0 ;  /* 0x00000000ff00723e */ /* 0x000fe200000000ff */
[----:B--2---:R-:W-:-:S04]  /*62d0*/  HADD2.F32 R3, -RZ, R4.H0_H0 ;  /* 0x20000004ff037230 */ /* 0x004fc80000004100 */
[----:B------:R-:W-:-:S05]  /*62e0*/  HADD2.F32 R0, -RZ, R0.H0_H0 ;  /* 0x20000000ff007230 */ /* 0x000fca0000004100 */
[----:B------:R-:W-:Y:S01]  /*62f0*/  FMUL.FTZ R0, R0, R3 ;  /* 0x0000000300007220 */ /* 0x000fe20000410000 */
[----:B------:R-:W-:-:S04]  /*6300*/  IADD3.X R3, PT, PT, RZ, UR5, RZ, P0, !PT ;  /* 0x00000005ff037c10 */ /* 0x000fc800087fe4ff */
[----:B------:R-:W-:-:S05]  /*6310*/  F2FP.F16.F32.PACK_AB R0, RZ, R0 ;  /* 0x00000000ff00723e */ /* 0x000fca00000000ff */
[----:B------:R-:W-:Y:S01]  /*6320*/  STG.E.U16 desc[UR6][R2.64], R0 ;  /* 0x0000000002007986 */ /* 0x000fe2000c101506 */
[----:B------:R-:W-:Y:S05]  /*6330*/  EXIT ;  /* 0x000000000000794d */ /* 0x000fea0003800000 */
.L_x_2171:
        /* <DEDUP_REMOVED lines=12> */
.L_x_23842:


//--------------------- .text._ZN2at6native27unrolled_elementwise_kernelIZZZNS0_54_GLOBAL__N__d8c5977b_16_LinearAlgebra_cu_35b291db_316116addr_kernel_cudaERNS_14TensorIteratorERKN3c106ScalarES8_ENKUlvE_clEvENKUlvE9_clEvEUlNS5_4HalfESB_SB_E_St5arrayIPcLm4EELi4E23TrivialOffsetCalculatorILi3EjESG_ILi1EjENS0_6memory15LoadWithoutCastENSJ_16StoreWithoutCastEEEviT_T0_T2_T3_T4_T5_ --------------------------
	.section	.text._ZN2at6native27unrolled_elementwise_kernelIZZZNS0_54_GLOBAL__N__d8c5977b_16_LinearAlgebra_cu_35b291db_316116addr_kernel_cudaERNS_14TensorIteratorERKN3c106ScalarES8_ENKUlvE_clEvENKUlvE9_clEvEUlNS5_4HalfESB_SB_E_St5arrayIPcLm4EELi4E23TrivialOffsetCalculatorILi3EjESG_ILi1EjENS0_6memory15LoadWithoutCastENSJ_16StoreWithoutCastEEEviT_T0_T2_T3_T4_T5_,"ax",@progbits
	.align	128
        .global         _ZN2at6native27unrolled_elementwise_kernelIZZZNS0_54_GLOBAL__N__d8c5977b_16_LinearAlgebra_cu_35b291db_316116addr_kernel_cudaERNS_14TensorIteratorERKN3c106ScalarES8_ENKUlvE_clEvENKUlvE9_clEvEUlNS5_4HalfESB_SB_E_St5arrayIPcLm4EELi4E23TrivialOffsetCalculatorILi3EjESG_ILi1EjENS0_6memory15LoadWithoutCastENSJ_16StoreWithoutCastEEEviT_T0_T2_T3_T4_T5_
        .type           _ZN2at6native27unrolled_elementwise_kernelIZZZNS0_54_GLOBAL__N__d8c5977b_16_LinearAlgebra_cu_35b291db_316116addr_kernel_cudaERNS_14TensorIteratorERKN3c106ScalarES8_ENKUlvE_clEvENKUlvE9_clEvEUlNS5_4HalfESB_SB_E_St5arrayIPcLm4EELi4E23TrivialOffsetCalculatorILi3EjESG_ILi1EjENS0_6memory15LoadWithoutCastENSJ_16StoreWithoutCastEEEviT_T0_T2_T3_T4_T5_,@function
        .size           _ZN2at6native27unrolled_elementwise_kernelIZZZNS0_54_GLOBAL__N__d8c5977b_16_LinearAlgebra_cu_35b291db_316116addr_kernel_cudaERNS_14TensorIteratorERKN3c106ScalarES8_ENKUlvE_clEvENKUlvE9_clEvEUlNS5_4HalfESB_SB_E_St5arrayIPcLm4EELi4E23TrivialOffsetCalculatorILi3EjESG_ILi1EjENS0_6memory15LoadWithoutCastENSJ_16StoreWithoutCastEEEviT_T0_T2_T3_T4_T5_,(.L_x_23843 - _ZN2at6native27unrolled_elementwise_kernelIZZZNS0_54_GLOBAL__N__d8c5977b_16_LinearAlgebra_cu_35b291db_316116addr_kernel_cudaERNS_14TensorIteratorERKN3c106ScalarES8_ENKUlvE_clEvENKUlvE9_clEvEUlNS5_4HalfESB_SB_E_St5arrayIPcLm4EELi4E23TrivialOffsetCalculatorILi3EjESG_ILi1EjENS0_6memory15LoadWithoutCastENSJ_16StoreWithoutCastEEEviT_T0_T2_T3_T4_T5_)
        .other          _ZN2at6native27unrolled_elementwise_kernelIZZZNS0_54_GLOBAL__N__d8c5977b_16_LinearAlgebra_cu_35b291db_316116addr_kernel_cudaERNS_14TensorIteratorERKN3c106ScalarES8_ENKUlvE_clEvENKUlvE9_clEvEUlNS5_4HalfESB_SB_E_St5arrayIPcLm4EELi4E23TrivialOffsetCalculatorILi3EjESG_ILi1EjENS0_6memory15LoadWithoutCastENSJ_16StoreWithoutCastEEEviT_T0_T2_T3_T4_T5_,@"STO_CUDA_ENTRY STV_DEFAULT"
_ZN2at6native27unrolled_elementwise_kernelIZZZNS0_54_GLOBAL__N__d8c5977b_16_LinearAlgebra_cu_35b291db_316116addr_kernel_cudaERNS_14TensorIteratorERKN3c106ScalarES8_ENKUlvE_clEvENKUlvE9_clEvEUlNS5_4HalfESB_SB_E_St5arrayIPcLm4EELi4E23TrivialOffsetCalculatorILi3EjESG_ILi1EjENS0_6memory15LoadWithoutCastENSJ_16StoreWithoutCastEEEviT_T0_T2_T3_T4_T5_:
.text._ZN2at6native27unrolled_elementwise_kernelIZZZNS0_54_GLOBAL__N__d8c5977b_16_LinearAlgebra_cu_35b291db_316116addr_kernel_cudaERNS_14TensorIteratorERKN3c106ScalarES8_ENKUlvE_clEvENKUlvE9_clEvEUlNS5_4HalfESB_SB_E_St5arrayIPcLm4EELi4E23TrivialOffsetCalculatorILi3EjESG_ILi1EjENS0_6memory15LoadWithoutCastENSJ_16StoreWithoutCastEEEviT_T0_T2_T3_T4_T5_:
[----:B------:R-:W-:Y:S01]  /*0000*/  LDC R1, c[0x0][0x37c] ;  /* 0x0000df00ff017b82 */ /* 0x000fe20000000800 */
[----:B------:R-:W0:Y:S07]  /*0010*/  S2R R11, SR_CTAID.X ;  /* 0x00000000000b7919 */ /* 0x000e2e0000002500 */
[----:B------:R-:W0:Y:S01]  /*0020*/  LDC R0, c[0x0][0x380] ;  /* 0x0000e000ff007b82 */ /* 0x000e220000000800 */
[----:B------:R-:W1:Y:S01]  /*0030*/  LDCU.64 UR4, c[0x0][0x358] ;  /* 0x00006b00ff0477ac */ /* 0x000e620008000a00 */
[----:B------:R-:W2:Y:S01]  /*0040*/  S2R R10, SR_TID.X ;  /* 0x00000000000a7919 */ /* 0x000ea20000002100 */
[--C-:B0-----:R-:W-:Y:S01]  /*0050*/  IMAD R9, R11, -0x200, R0.reuse ;  /* 0xfffffe000b097824 */ /* 0x101fe200078e0200 */
[----:B------:R-:W-:-:S02]  /*0060*/  PRMT R0, RZ, 0x7610, R0 ;  /* 0x00007610ff007816 */ /* 0x000fc40000000000 */
[----:B--2---:R-:W-:Y:S02]  /*0070*/  MOV R8, R10 ;  /* 0x0000000a00087202 */ /* 0x004fe40000000f00 */
[----:B------:R-:W-:-:S13]  /*0080*/  ISETP.GE.AND P0, PT, R10, R9, PT ;  /* 0x000000090a00720c */ /* 0x000fda0003f06270 */
[----:B------:R-:W-:-:S04]  /*0090*/  @!P0 IADD3 R10, PT, PT, R8, 0x80, RZ ;  /* 0x00000080080a8810 */ /* 0x000fc80007ffe0ff */
[----:B------:R-:W-:-:S13]  /*00a0*/  ISETP.GE.AND P1, PT, R10, R9, PT ;  /* 0x000000090a00720c */ /* 0x000fda0003f26270 */
[----:B------:R-:W-:Y:S01]  /*00b0*/  @!P1 LEA R17, R11, R10, 0x9 ;  /* 0x0000000a0b119211 */ /* 0x000fe200078e48ff */
[----:B------:R-:W-:Y:S01]  /*00c0*/  @!P1 VIADD R10, R10, 0x80 ;  /* 0x000000800a0a9836 */ /* 0x000fe20000000000 */
[----:B------:R-:W0:Y:S04]  /*00d0*/  @!P1 LDC.64 R18, c[0x0][0x3a8] ;  /* 0x0000ea00ff129b82 */ /* 0x000e280000000a00 */
[----:B------:R-:W-:-:S04]  /*00e0*/  ISETP.GE.AND P3, PT, R10, R9, PT ;  /* 0x000000090a00720c */ /* 0x000fc80003f66270 */
[----:B------:R-:W2:Y:S09]  /*00f0*/  @!P1 LDC.64 R2, c[0x0][0x3b0] ;  /* 0x0000ec00ff029b82 */ /* 0x000eb20000000a00 */
[----:B------:R-:W3:Y:S01]  /*0100*/  @!P3 LDC.64 R4, c[0x0][0x3a8] ;  /* 0x0000ea00ff04bb82 */ /* 0x000ee20000000a00 */
[----:B------:R-:W-:-:S02]  /*0110*/  @!P3 LEA R21, R11, R10, 0x9 ;  /* 0x0000000a0b15b211 */ /* 0x000fc400078e48ff */
[----:B------:R-:W-:Y:S01]  /*0120*/  @!P3 IADD3 R10, PT, PT, R10, 0x80, RZ ;  /* 0x000000800a0ab810 */ /* 0x000fe20007ffe0ff */
[----:B0-----:R-:W-:-:S04]  /*0130*/  @!P1 IMAD.WIDE.U32 R18, R17, 0x2, R18 ;  /* 0x0000000211129825 */ /* 0x001fc800078e0012 */
[----:B------:R-:W0:Y:S01]  /*0140*/  @!P3 LDC.64 R6, c[0x0][0x3b0] ;  /* 0x0000ec00ff06bb82 */ /* 0x000e220000000a00 */
[----:B------:R-:W-:Y:S01]  /*0150*/  ISETP.GE.AND P2, PT, R10, R9, PT ;  /* 0x000000090a00720c */ /* 0x000fe20003f46270 */
[----:B-1----:R1:W5:Y:S06]  /*0160*/  @!P1 LDG.E.U16 R0, desc[UR4][R18.64] ;  /* 0x0000000412009981 */ /* 0x00236c000c1e1500 */
[----:B-1----:R-:W1:Y:S01]  /*0170*/  @!P0 LDC.64 R18, c[0x0][0x3a8] ;  /* 0x0000ea00ff128b82 */ /* 0x002e620000000a00 */
[----:B------:R-:W-:Y:S01]  /*0180*/  @!P0 LEA R25, R11, R8, 0x9 ;  /* 0x000000080b198211 */ /* 0x000fe200078e48ff */
[----:B---3--:R-:W-:Y:S01]  /*0190*/  @!P3 IMAD.WIDE.U32 R4, R21, 0x2, R4 ;  /* 0x000000021504b825 */ /* 0x008fe200078e0004 */
[----:B------:R-:W-:-:S03]  /*01a0*/  PRMT R24, RZ, 0x7610, R24 ;  /* 0x00007610ff187816 */ /* 0x000fc60000000018 */
[----:B------:R-:W-:Y:S02]  /*01b0*/  @!P2 IMAD R23, R11, 0x200, R10 ;  /* 0x000002000b17a824 */ /* 0x000fe400078e020a */
[----:B------:R-:W3:Y:S01]  /*01c0*/  @!P2 LDC.64 R12, c[0x0][0x3a8] ;  /* 0x0000ea00ff0cab82 */ /* 0x000ee20000000a00 */
[----:B0-----:R-:W-:-:S07]  /*01d0*/  @!P3 IMAD.WIDE.U32 R6, R21, 0x2, R6 ;  /* 0x000000021506b825 */ /* 0x001fce00078e0006 */
[----:B------:R-:W0:Y:S01]  /*01e0*/  @!P0 LDC.64 R20, c[0x0][0x3b0] ;  /* 0x0000ec00ff148b82 */ /* 0x000e220000000a00 */
[----:B-1----:R-:W-:-:S07]  /*01f0*/  @!P0 IMAD.WIDE.U32 R18, R25, 0x2, R18 ;  /* 0x0000000219128825 */ /* 0x002fce00078e0012 */
[----:B------:R-:W1:Y:S01]  /*0200*/  @!P2 LDC.64 R14, c[0x0][0x3b0] ;  /* 0x0000ec00ff0eab82 */ /* 0x000e620000000a00 */
[----:B------:R-:W5:Y:S01]  /*0210*/  @!P0 LDG.E.U16 R24, desc[UR4][R18.64] ;  /* 0x0000000412188981 */ /* 0x000f62000c1e1500 */
[----:B0-----:R-:W-:Y:S01]  /*0220*/  @!P0 IMAD.WIDE.U32 R20, R25, 0x2, R20 ;  /* 0x0000000219148825 */ /* 0x001fe200078e0014 */
[----:B------:R-:W-:-:S06]  /*0230*/  PRMT R25, RZ, 0x7610, R25 ;  /* 0x00007610ff197816 */ /* 0x000fcc0000000019 */
[----:B------:R-:W5:Y:S01]  /*0240*/  @!P0 LDG.E.U16 R25, desc[UR4][R20.64] ;  /* 0x0000000414198981 */ /* 0x000f62000c1e1500 */
[----:B------:R-:W-:Y:S01]  /*0250*/  ISETP.GE.AND P0, PT, R8, R9, PT ;  /* 0x000000090800720c */ /* 0x000fe20003f06270 */
[----:B--2---:R-:W-:Y:S01]  /*0260*/  @!P1 IMAD.WIDE.U32 R2, R17, 0x2, R2 ;  /* 0x0000000211029825 */ /* 0x004fe200078e0002 */
[----:B------:R-:W-:-:S06]  /*0270*/  PRMT R10, RZ, 0x7610, R10 ;  /* 0x00007610ff0a7816 */ /* 0x000fcc000000000a */
[----:B------:R0:W5:Y:S01]  /*0280*/  @!P1 LDG.E.U16 R10, desc[UR4][R2.64] ;  /* 0x00000004020a9981 */ /* 0x000162000c1e1500 */
[----:B------:R-:W-:-:S04]  /*0290*/  PRMT R16, RZ, 0x7610, R16 ;  /* 0x00007610ff107816 */ /* 0x000fc80000000010 */
[----:B0-----:R-:W0:Y:S01]  /*02a0*/  @!P0 LDC.64 R2, c[0x0][0x398] ;  /* 0x0000e600ff028b82 */ /* 0x001e220000000a00 */
[----:B---3--:R-:W-:-:S04]  /*02b0*/  @!P2 IMAD.WIDE.U32 R12, R23, 0x2, R12 ;  /* 0x00000002170ca825 */ /* 0x008fc800078e000c */
[--C-:B-1----:R-:W-:Y:S01]  /*02c0*/  @!P2 IMAD.WIDE.U32 R22, R23, 0x2, R14.reuse ;  /* 0x000000021716a825 */ /* 0x102fe200078e000e */
[----:B------:R-:W-:Y:S01]  /*02d0*/  PRMT R14, RZ, 0x7610, R14 ;  /* 0x00007610ff0e7816 */ /* 0x000fe2000000000e */
[----:B------:R1:W5:Y:S01]  /*02e0*/  @!P2 LDG.E.U16 R16, desc[UR4][R12.64] ;  /* 0x000000040c10a981 */ /* 0x000362000c1e1500 */
[----:B------:R-:W-:Y:S02]  /*02f0*/  PRMT R15, RZ, 0x7610, R15 ;  /* 0x00007610ff0f7816 */ /* 0x000fe4000000000f */
[----:B------:R-:W-:Y:S02]  /*0300*/  PRMT R17, RZ, 0x7610, R17 ;  /* 0x00007610ff117816 */ /* 0x000fe40000000011 */
[----:B------:R2:W5:Y:S01]  /*0310*/  @!P3 LDG.E.U16 R14, desc[UR4][R4.64] ;  /* 0x00000004040eb981 */ /* 0x000562000c1e1500 */
[----:B------:R-:W-:Y:S03]  /*0320*/  BSSY.RECONVERGENT B0, `(.L_x_2172) ;  /* 0x0000017000007945 */ /* 0x000fe60003800200 */
[----:B------:R3:W5:Y:S01]  /*0330*/  @!P3 LDG.E.U16 R15, desc[UR4][R6.64] ;  /* 0x00000004060fb981 */ /* 0x000762000c1e1500 */
[----:B-1----:R-:W-:-:S03]  /*0340*/  IADD3 R12, PT, PT, R8, 0x80, RZ ;  /* 0x00000080080c7810 */ /* 0x002fc60007ffe0ff */
[----:B------:R1:W5:Y:S01]  /*0350*/  @!P2 LDG.E.U16 R17, desc[UR4][R22.64] ;  /* 0x000000041611a981 */ /* 0x000362000c1e1500 */
[C---:B--2---:R-:W-:Y:S02]  /*0360*/  IADD3 R4, PT, PT, R8.reuse, 0x100, RZ ;  /* 0x0000010008047810 */ /* 0x044fe40007ffe0ff */
[----:B------:R-:W-:Y:S01]  /*0370*/  @!P0 LEA R5, R11, R8, 0x9 ;  /* 0x000000080b058211 */ /* 0x000fe200078e48ff */
[----:B---3--:R-:W-:Y:S01]  /*0380*/  VIADD R6, R8, 0x180 ;  /* 0x0000018008067836 */ /* 0x008fe20000000000 */
[----:B------:R-:W-:Y:S02]  /*0390*/  @!P0 MOV R8, R12 ;  /* 0x0000000c00088202 */ /* 0x000fe40000000f00 */
[-C--:B------:R-:W-:Y:S01]  /*03a0*/  ISETP.GE.AND P1, PT, R12, R9.reuse, PT ;  /* 0x000000090c00720c */ /* 0x080fe20003f26270 */
[----:B0-----:R-:W-:Y:S01]  /*03b0*/  @!P0 IMAD.WIDE.U32 R2, R5, 0x2, R2 ;  /* 0x0000000205028825 */ /* 0x001fe200078e0002 */
[-C--:B------:R-:W-:Y:S02]  /*03c0*/  ISETP.GE.AND P2, PT, R4, R9.reuse, PT ;  /* 0x000000090400720c */ /* 0x080fe40003f46270 */
[----:B------:R-:W-:-:S02]  /*03d0*/  ISETP.GE.AND P3, PT, R6, R9, PT ;  /* 0x000000090600720c */ /* 0x000fc40003f66270 */
[----:B------:R-:W-:Y:S01]  /*03e0*/  ISETP.GE.AND P4, PT, R8, R9, PT ;  /* 0x000000090800720c */ /* 0x000fe20003f86270 */
[----:B-1----:R-:W-:-:S12]  /*03f0*/  @P0 BRA `(.L_x_2173) ;  /* 0x0000000000240947 */ /* 0x002fd80003800000 */
        /* <DEDUP_REMOVED lines=9> */
.L_x_2173:
[----:B------:R-:W-:Y:S05]  /*0490*/  BSYNC.RECONVERGENT B0 ;  /* 0x0000000000007941 */ /* 0x000fea0003800200 */
.L_x_2172:
        /* <DEDUP_REMOVED lines=11> */
.L_x_2175:
[----:B------:R-:W-:Y:S05]  /*0550*/  BSYNC.RECONVERGENT B0 ;  /* 0x0000000000007941 */ /* 0x000fea0003800200 */
.L_x_2174:
        /* <DEDUP_REMOVED lines=11> */
.L_x_2177:
[----:B------:R-:W-:Y:S05]  /*0610*/  BSYNC.RECONVERGENT B0 ;  /* 0x0000000000007941 */ /* 0x000fea0003800200 */
.L_x_2176:
        /* <DEDUP_REMOVED lines=11> */
.L_x_2179:
[----:B------:R-:W-:Y:S05]  /*06d0*/  BSYNC.RECONVERGENT B0 ;  /* 0x0000000000007941 */ /* 0x000fea0003800200 */
.L_x_2178:
[----:B------:R0:W-:Y:S01]  /*06e0*/  @!P0 STG.E.U16 desc[UR4][R2.64], R4 ;  /* 0x0000000402008986 */ /* 0x0001e2000c101504 */
[----:B------:R-:W-:Y:S04]  /*06f0*/  BSSY.RECONVERGENT B0, `(.L_x_2180) ;  /* 0x000000c000007945 */ /* 0x000fe80003800200 */
[----:B------:R-:W-:Y:S05]  /*0700*/  @P4 BRA `(.L_x_2181) ;  /* 0x0000000000284947 */ /* 0x000fea0003800000 */
[----:B0-----:R-:W0:Y:S01]  /*0710*/  LDC.64 R2, c[0x0][0x398] ;  /* 0x0000e600ff027b82 */ /* 0x001e220000000a00 */
[----:B------:R-:W-:Y:S01]  /*0720*/  LEA R5, R11, R8, 0x9 ;  /* 0x000000080b057211 */ /* 0x000fe200078e48ff */
[----:B------:R-:W-:-:S05]  /*0730*/  VIADD R8, R8, 0x80 ;  /* 0x0000008008087836 */ /* 0x000fca0000000000 */
[----:B------:R-:W-:-:S13]  /*0740*/  ISETP.GE.AND P0, PT, R8, R9, PT ;  /* 0x000000090800720c */ /* 0x000fda0003f06270 */
[----:B------:R-:W-:Y:S02]  /*0750*/  @!P0 LEA R7, R11, R8, 0x9 ;  /* 0x000000080b078211 */ /* 0x000fe400078e48ff */
[----:B------:R-:W-:Y:S01]  /*0760*/  @!P0 IADD3 R8, PT, PT, R8, 0x80, RZ ;  /* 0x0000008008088810 */ /* 0x000fe20007ffe0ff */
[----:B0-----:R-:W-:-:S04]  /*0770*/  IMAD.WIDE.U32 R4, R5, 0x2, R2 ;  /* 0x0000000205047825 */ /* 0x001fc800078e0002 */
[----:B------:R-:W-:Y:S01]  /*0780*/  @!P0 IMAD.WIDE.U32 R2, R7, 0x2, R2 ;  /* 0x0000000207028825 */ /* 0x000fe200078e0002 */
[----:B-----5:R1:W-:Y:S04]  /*0790*/  STG.E.U16 desc[UR4][R4.64], R0 ;  /* 0x0000000004007986 */ /* 0x0203e8000c101504 */
[----:B------:R1:W-:Y:S02]  /*07a0*/  @!P0 STG.E.U16 desc[UR4][R2.64], R14 ;  /* 0x0000000e02008986 */ /* 0x0003e4000c101504 */
.L_x_2181:
[----:B------:R-:W-:Y:S05]  /*07b0*/  BSYNC.RECONVERGENT B0 ;  /* 0x0000000000007941 */ /* 0x000fea0003800200 */
.L_x_2180:
[----:B------:R-:W-:-:S13]  /*07c0*/  ISETP.GE.AND P0, PT, R8, R9, PT ;  /* 0x000000090800720c */ /* 0x000fda0003f06270 */
[----:B------:R-:W-:Y:S05]  /*07d0*/  @P0 EXIT ;  /* 0x000000000000094d */ /* 0x000fea0003800000 */
[----:B01----:R-:W0:Y:S01]  /*07e0*/  LDC.64 R2, c[0x0][0x398] ;  /* 0x0000e600ff027b82 */ /* 0x003e220000000a00 */
[----:B------:R-:W-:-:S05]  /*07f0*/  LEA R11, R11, R8, 0x9 ;  /* 0x000000080b0b7211 */ /* 0x000fca00078e48ff */
[----:B0-----:R-:W-:-:S05]  /*0800*/  IMAD.WIDE.U32 R2, R11, 0x2, R2 ;  /* 0x000000020b027825 */ /* 0x001fca00078e0002 */
[----:B-----5:R-:W-:Y:S01]  /*0810*/  STG.E.U16 desc[UR4][R2.64], R16 ;  /* 0x0000001002007986 */ /* 0x020fe2000c101504 */
[----:B------:R-:W-:Y:S05]  /*0820*/  EXIT ;  /* 0x000000000000794d */ /* 0x000fea0003800000 */
.L_x_2182:
        /* <DEDUP_REMOVED lines=13> */
.L_x_23843:


//--------------------- .text._ZN2at6native29vectorized_elementwise_kernelILi2EZZZNS0_54_GLOBAL__N__d8c5977b_16_LinearAlgebra_cu_35b291db_316116addr_kernel_cudaERNS_14TensorIteratorERKN3c106ScalarES8_ENKUlvE_clEvENKUlvE9_clEvEUlNS5_4HalfESB_SB_E_St5arrayIPcLm4EEEEviT0_T1_ --------------------------
	.section	.text._ZN2at6native29vectorized_elementwise_kernelILi2EZZZNS0_54_GLOBAL__N__d8c5977b_16_LinearAlgebra_cu_35b291db_316116addr_kernel_cudaERNS_14TensorIteratorERKN3c106ScalarES8_ENKUlvE_clEvENKUlvE9_clEvEUlNS5_4HalfESB_SB_E_St5arrayIPcLm4EEEEviT0_T1_,"ax",@progbits
	.align	128
        .global         _ZN2at6native29vectorized_elementwise_kernelILi2EZZZNS0_54_GLOBAL__N__d8c5977b_16_LinearAlgebra_cu_35b291db_316116addr_kernel_cudaERNS_14TensorIteratorERKN3c106ScalarES8_ENKUlvE_clEvENKUlvE9_clEvEUlNS5_4HalfESB_SB_E_St5arrayIPcLm4EEEEviT0_T1_
        .type           _ZN2at6native29vectorized_elementwise_kernelILi2EZZZNS0_54_GLOBAL__N__d8c5977b_16_LinearAlgebra_cu_35b291db_316116addr_kernel_cudaERNS_14TensorIteratorERKN3c106ScalarES8_ENKUlvE_clEvENKUlvE9_clEvEUlNS5_4HalfESB_SB_E_St5arrayIPcLm4EEEEviT0_T1_,@function
        .size           _ZN2at6native29vectorized_elementwise_kernelILi2EZZZNS0_54_GLOBAL__N__d8c5977b_16_LinearAlgebra_cu_35b291db_316116addr_kernel_cudaERNS_14TensorIteratorERKN3c106ScalarES8_ENKUlvE_clEvENKUlvE9_clEvEUlNS5_4HalfESB_SB_E_St5arrayIPcLm4EEEEviT0_T1_,(.L_x_23844 - _ZN2at6native29vectorized_elementwise_kernelILi2EZZZNS0_54_GLOBAL__N__d8c5977b_16_LinearAlgebra_cu_35b291db_316116addr_kernel_cudaERNS_14TensorIteratorERKN3c106ScalarES8_ENKUlvE_clEvENKUlvE9_clEvEUlNS5_4HalfESB_SB_E_St5arrayIPcLm4EEEEviT0_T1_)
        .other          _ZN2at6native29vectorized_elementwise_kernelILi2EZZZNS0_54_GLOBAL__N__d8c5977b_16_LinearAlgebra_cu_35b291db_316116addr_kernel_cudaERNS_14TensorIteratorERKN3c106ScalarES8_ENKUlvE_clEvENKUlvE9_clEvEUlNS5_4HalfESB_SB_E_St5arrayIPcLm4EEEEviT0_T1_,@"STO_CUDA_ENTRY STV_DEFAULT"
_ZN2at6native29vectorized_elementwise_kernelILi2EZZZNS0_54_GLOBAL__N__d8c5977b_16_LinearAlgebra_cu_35b291db_316116addr_kernel_cudaERNS_14TensorIteratorERKN3c106ScalarES8_ENKUlvE_clEvENKUlvE9_clEvEUlNS5_4HalfESB_SB_E_St5arrayIPcLm4EEEEviT0_T1_:
.text._ZN2at6native29vectorized_elementwise_kernelILi2EZZZNS0_54_GLOBAL__N__d8c5977b_16_LinearAlgebra_cu_35b291db_316116addr_kernel_cudaERNS_14TensorIteratorERKN3c106ScalarES8_ENKUlvE_clEvENKUlvE9_clEvEUlNS5_4HalfESB_SB_E_St5arrayIPcLm4EEEEviT0_T1_:
[----:B------:R-:W-:Y:S01]  /*0000*/  LDC R1, c[0x0][0x37c] ;  /* 0x0000df00ff017b82 */ /* 0x000fe20000000800 */
[----:B------:R-:W0:Y:S01]  /*0010*/  S2R R0, SR_CTAID.X ;  /* 0x0000000000007919 */ /* 0x000e220000002500 */
[----:B------:R-:W1:Y:S01]  /*0020*/  LDCU UR6, c[0x0][0x380] ;  /* 0x00007000ff0677ac */ /* 0x000e620008000800 */
[----:B------:R-:W2:Y:S01]  /*0030*/  LDCU.64 UR4, c[0x0][0x358] ;  /* 0x00006b00ff0477ac */ /* 0x000ea20008000a00 */
[----:B0-----:R-:W-:-:S04]  /*0040*/  SHF.L.U32 R0, R0, 0xa, RZ ;  /* 0x0000000a00007819 */ /* 0x001fc800000006ff */
[----:B-1----:R-:W-:-:S04]  /*0050*/  IADD3 R2, PT, PT, -R0, UR6, RZ ;  /* 0x0000000600027c10 */ /* 0x002fc8000fffe1ff */
[----:B------:R-:W-:-:S13]  /*0060*/  ISETP.GT.U32.AND P0, PT, R2, 0x3ff, PT ;  /* 0x000003ff0200780c */ /* 0x000fda0003f04070 */
[----:B--2---:R-:W-:Y:S05]  /*0070*/  @P0 BRA `(.L_x_2183) ;  /* 0x0000001000140947 */ /* 0x004fea0003800000 */
[----:B------:R-:W0:Y:S01]  /*0080*/  S2R R21, SR_TID.X ;  /* 0x0000000000157919 */ /* 0x000e220000002100 */
[----:B------:R-:W-:Y:S02]  /*0090*/  PRMT R4, RZ, 0x7610, R4 ;  /* 0x00007610ff047816 */ /* 0x000fe40000000004 */
[----:B0-----:R-:W-:Y:S02]  /*00a0*/  ISETP.GE.U32.AND P0, PT, R21, R2, PT ;  /* 0x000000021500720c */ /* 0x001fe40003f06070 */
[----:B------:R-:W-:-:S11]  /*00b0*/  MOV R3, R21 ;  /* 0x0000001500037202 */ /* 0x000fd60000000f00 */
[----:B------:R-:W-:-:S04]  /*00c0*/  @!P0 IADD3 R21, PT, PT, R3, 0x80, RZ ;  /* 0x0000008003158810 */ /* 0x000fc80007ffe0ff */
[----:B------:R-:W-:-:S13]  /*00d0*/  ISETP.GE.U32.AND P1, PT, R21, R2, PT ;  /* 0x000000021500720c */ /* 0x000fda0003f26070 */
[----:B------:R-:W-:Y:S01]  /*00e0*/  @!P1 IADD3 R5, PT, PT, R0, R21, RZ ;  /* 0x0000001500059210 */ /* 0x000fe20007ffe0ff */
[----:B------:R-:W0:Y:S01]  /*00f0*/  @!P1 LDC.64 R16, c[0x0][0x3a8] ;  /* 0x0000ea00ff109b82 */ /* 0x000e220000000a00 */
[----:B------:R-:W-:-:S04]  /*0100*/  @!P1 IADD3 R21, PT, PT, R21, 0x80, RZ ;  /* 0x0000008015159810 */ /* 0x000fc80007ffe0ff */
[----:B------:R-:W-:-:S03]  /*0110*/  ISETP.GE.U32.AND P2, PT, R21, R2, PT ;  /* 0x000000021500720c */ /* 0x000fc60003f46070 */
[----:B------:R-:W1:Y:S10]  /*0120*/  @!P1 LDC.64 R12, c[0x0][0x3b0] ;  /* 0x0000ec00ff0c9b82 */ /* 0x000e740000000a00 */
[----:B------:R-:W-:Y:S01]  /*0130*/  @!P2 IADD3 R7, PT, PT, R0, R21, RZ ;  /* 0x000000150007a210 */ /* 0x000fe20007ffe0ff */
[----:B------:R-:W2:Y:S01]  /*0140*/  @!P2 LDC.64 R22, c[0x0][0x3a8] ;  /* 0x0000ea00ff16ab82 */ /* 0x000ea20000000a00 */
[----:B------:R-:W-:-:S04]  /*0150*/  @!P2 IADD3 R21, PT, PT, R21, 0x80, RZ ;  /* 0x000000801515a810 */ /* 0x000fc80007ffe0ff */
[----:B------:R-:W-:Y:S01]  /*0160*/  ISETP.GE.U32.AND P3, PT, R21, R2, PT ;  /* 0x000000021500720c */ /* 0x000fe20003f66070 */
[C---:B0-----:R-:W-:Y:S02]  /*0170*/  @!P1 IMAD.WIDE.U32 R16, R5.reuse, 0x2, R16 ;  /* 0x0000000205109825 */ /* 0x041fe400078e0010 */
[----:B------:R-:W0:Y:S01]  /*0180*/  @!P2 LDC.64 R26, c[0x0][0x3b0] ;  /* 0x0000ec00ff1aab82 */ /* 0x000e220000000a00 */
[----:B------:R-:W-:Y:S02]  /*0190*/  PRMT R6, RZ, 0x7610, R6 ;  /* 0x00007610ff067816 */ /* 0x000fe40000000006 */
[----:B------:R-:W5:Y:S01]  /*01a0*/  @!P1 LDG.E.U16 R4, desc[UR4][R16.64] ;  /* 0x0000000410049981 */ /* 0x000f62000c1e1500 */
[----:B-1----:R-:W-:Y:S01]  /*01b0*/  @!P1 IMAD.WIDE.U32 R12, R5, 0x2, R12 ;  /* 0x00000002050c9825 */ /* 0x002fe200078e000c */
[----:B------:R-:W-:-:S05]  /*01c0*/  PRMT R5, RZ, 0x7610, R5 ;  /* 0x00007610ff057816 */ /* 0x000fca0000000005 */
[C---:B------:R-:W-:Y:S01]  /*01d0*/  @!P3 IADD3 R9, PT, PT, R0.reuse, R21, RZ ;  /* 0x000000150009b210 */ /* 0x040fe20007ffe0ff */
[----:B------:R-:W1:Y:S01]  /*01e0*/  @!P3 LDC.64 R24, c[0x0][0x3a8] ;  /* 0x0000ea00ff18bb82 */ /* 0x000e620000000a00 */
[----:B------:R-:W-:Y:S01]  /*01f0*/  @!P3 IADD3 R21, PT, PT, R21, 0x80, RZ ;  /* 0x000000801515b810 */ /* 0x000fe20007ffe0ff */
[----:B------:R3:W5:Y:S03]  /*0200*/  @!P1 LDG.E.U16 R5, desc[UR4][R12.64] ;  /* 0x000000040c059981 */ /* 0x000766000c1e1500 */
[-C--:B------:R-:W-:Y:S01]  /*0210*/  ISETP.GE.U32.AND P4, PT, R21, R2.reuse, PT ;  /* 0x000000021500720c */ /* 0x080fe20003f86070 */
[C---:B--2---:R-:W-:Y:S01]  /*0220*/  @!P2 IMAD.WIDE.U32 R22, R7.reuse, 0x2, R22 ;  /* 0x000000020716a825 */ /* 0x044fe200078e0016 */
[----:B------:R-:W-:Y:S01]  /*0230*/  PRMT R8, RZ, 0x7610, R8 ;  /* 0x00007610ff087816 */ /* 0x000fe20000000008 */
[----:B------:R-:W2:Y:S03]  /*0240*/  @!P3 LDC.64 R18, c[0x0][0x3b0] ;  /* 0x0000ec00ff12bb82 */ /* 0x000ea60000000a00 */
[----:B------:R-:W5:Y:S07]  /*0250*/  @!P2 LDG.E.U16 R6, desc[UR4][R22.64] ;  /* 0x000000041606a981 */ /* 0x000f6e000c1e1500 */
[----:B------:R-:W-:Y:S01]  /*0260*/  @!P4 IADD3 R11, PT, PT, R0, R21, RZ ;  /* 0x00000015000bc210 */ /* 0x000fe20007ffe0ff */
[----:B0-----:R-:W-:Y:S01]  /*0270*/  @!P2 IMAD.WIDE.U32 R26, R7, 0x2, R26 ;  /* 0x00000002071aa825 */ /* 0x001fe200078e001a */
[----:B------:R-:W-:Y:S01]  /*0280*/  @!P4 IADD3 R21, PT, PT, R21, 0x80, RZ ;  /* 0x000000801515c810 */ /* 0x000fe20007ffe0ff */
[----:B------:R-:W0:Y:S03]  /*0290*/  @!P4 LDC.64 R14, c[0x0][0x3a8] ;  /* 0x0000ea00ff0ecb82 */ /* 0x000e260000000a00 */
[----:B------:R-:W-:-:S02]  /*02a0*/  ISETP.GE.U32.AND P5, PT, R21, R2, PT ;  /* 0x000000021500720c */ /* 0x000fc40003fa6070 */
[----:B------:R-:W-:-:S03]  /*02b0*/  PRMT R7, RZ, 0x7610, R7 ;  /* 0x00007610ff077816 */ /* 0x000fc60000000007 */
[----:B---3--:R-:W3:Y:S03]  /*02c0*/  @!P4 LDC.64 R12, c[0x0][0x3b0] ;  /* 0x0000ec00ff0ccb82 */ /* 0x008ee60000000a00 */
[----:B------:R4:W5:Y:S05]  /*02d0*/  @!P2 LDG.E.U16 R7, desc[UR4][R26.64] ;  /* 0x000000041a07a981 */ /* 0x00096a000c1e1500 */
[----:B------:R-:W-:Y:S01]  /*02e0*/  @!P5 IADD3 R17, PT, PT, R0, R21, RZ ;  /* 0x000000150011d210 */ /* 0x000fe20007ffe0ff */
[----:B------:R-:W2:Y:S01]  /*02f0*/  @!P5 LDC.64 R28, c[0x0][0x3a8] ;  /* 0x0000ea00ff1cdb82 */ /* 0x000ea20000000a00 */
[----:B------:R-:W-:-:S04]  /*0300*/  @!P5 IADD3 R21, PT, PT, R21, 0x80, RZ ;  /* 0x000000801515d810 */ /* 0x000fc80007ffe0ff */
[----:B------:R-:W-:-:S03]  /*0310*/  ISETP.GE.U32.AND P2, PT, R21, R2, PT ;  /* 0x000000021500720c */ /* 0x000fc60003f46070 */
[----:B----4-:R-:W4:Y:S01]  /*0320*/  @!P5 LDC.64 R26, c[0x0][0x3b0] ;  /* 0x0000ec00ff1adb82 */ /* 0x010f220000000a00 */
[----:B-1----:R-:W-:-:S05]  /*0330*/  @!P3 IMAD.WIDE.U32 R24, R9, 0x2, R24 ;  /* 0x000000020918b825 */ /* 0x002fca00078e0018 */
[----:B------:R1:W5:Y:S01]  /*0340*/  @!P3 LDG.E.U16 R8, desc[UR4][R24.64] ;  /* 0x000000041808b981 */ /* 0x000362000c1e1500 */
[C---:B0-----:R-:W-:Y:S01]  /*0350*/  @!P4 IMAD.WIDE.U32 R14, R11.reuse, 0x2, R14 ;  /* 0x000000020b0ec825 */ /* 0x041fe200078e000e */
[----:B------:R-:W-:Y:S02]  /*0360*/  PRMT R10, RZ, 0x7610, R10 ;  /* 0x00007610ff0a7816 */ /* 0x000fe4000000000a */
[----:B------:R-:W0:Y:S01]  /*0370*/  @!P2 LDC.64 R22, c[0x0][0x3a8] ;  /* 0x0000ea00ff16ab82 */ /* 0x000e220000000a00 */
[----:B---3--:R-:W-:Y:S01]  /*0380*/  @!P4 IMAD.WIDE.U32 R12, R11, 0x2, R12 ;  /* 0x000000020b0cc825 */ /* 0x008fe200078e000c */
[----:B-1----:R-:W-:-:S03]  /*0390*/  @!P2 IADD3 R25, PT, PT, R0, R21, RZ ;  /* 0x000000150019a210 */ /* 0x002fc60007ffe0ff */
[----:B--2---:R-:W-:Y:S01]  /*03a0*/  @!P5 IMAD.WIDE.U32 R28, R17, 0x2, R28 ;  /* 0x00000002111cd825 */ /* 0x004fe200078e001c */
[----:B------:R-:W-:Y:S01]  /*03b0*/  @!P2 IADD3 R21, PT, PT, R21, 0x80, RZ ;  /* 0x000000801515a810 */ /* 0x000fe20007ffe0ff */
[----:B------:R1:W5:Y:S03]  /*03c0*/  @!P4 LDG.E.U16 R10, desc[UR4][R14.64] ;  /* 0x000000040e0ac981 */ /* 0x000366000c1e1500 */
[----:B------:R-:W-:Y:S02]  /*03d0*/  ISETP.GE.U32.AND P1, PT, R21, R2, PT ;  /* 0x000000021500720c */ /* 0x000fe40003f26070 */
[----:B------:R-:W-:Y:S01]  /*03e0*/  PRMT R11, RZ, 0x7610, R11 ;  /* 0x00007610ff0b7816 */ /* 0x000fe2000000000b */
[----:B----4-:R-:W-:Y:S02]  /*03f0*/  @!P5 IMAD.WIDE.U32 R26, R17, 0x2, R26 ;  /* 0x00000002111ad825 */ /* 0x010fe400078e001a */
[----:B------:R-:W2:Y:S03]  /*0400*/  @!P2 LDC.64 R16, c[0x0][0x3b0] ;  /* 0x0000ec00ff10ab82 */ /* 0x000ea60000000a00 */
[----:B------:R3:W5:Y:S05]  /*0410*/  @!P4 LDG.E.U16 R11, desc[UR4][R12.64] ;  /* 0x000000040c0bc981 */ /* 0x00076a000c1e1500 */
[----:B-1----:R-:W1:Y:S08]  /*0420*/  @!P1 LDC.64 R14, c[0x0][0x3b0] ;  /* 0x0000ec00ff0e9b82 */ /* 0x002e700000000a00 */
[----:B---3--:R-:W3:Y:S01]  /*0430*/  @!P1 LDC.64 R12, c[0x0][0x3a8] ;  /* 0x0000ea00ff0c9b82 */ /* 0x008ee20000000a00 */
[----:B------:R-:W-:Y:S01]  /*0440*/  @!P3 IMAD.WIDE.U32 R18, R9, 0x2, R18 ;  /* 0x000000020912b825 */ /* 0x000fe200078e0012 */
[----:B------:R-:W-:-:S03]  /*0450*/  PRMT R9, RZ, 0x7610, R9 ;  /* 0x00007610ff097816 */ /* 0x000fc60000000009 */
[C---:B0-----:R-:W-:Y:S01]  /*0460*/  @!P2 IMAD.WIDE.U32 R22, R25.reuse, 0x2, R22 ;  /* 0x000000021916a825 */ /* 0x041fe200078e0016 */
[----:B------:R-:W-:Y:S02]  /*0470*/  PRMT R24, RZ, 0x7610, R24 ;  /* 0x00007610ff187816 */ /* 0x000fe40000000018 */
[----:B------:R0:W5:Y:S01]  /*0480*/  @!P3 LDG.E.U16 R9, desc[UR4][R18.64] ;  /* 0x000000041209b981 */ /* 0x000162000c1e1500 */
[----:B--2---:R-:W-:Y:S01]  /*0490*/  @!P2 IMAD.WIDE.U32 R16, R25, 0x2, R16 ;  /* 0x000000021910a825 */ /* 0x004fe200078e0010 */
[----:B------:R-:W-:-:S05]  /*04a0*/  @!P1 IADD3 R25, PT, PT, R0, R21, RZ ;  /* 0x0000001500199210 */ /* 0x000fca0007ffe0ff */
[----:B-1----:R-:W-:Y:S01]  /*04b0*/  @!P1 IMAD.WIDE.U32 R14, R25, 0x2, R14 ;  /* 0x00000002190e9825 */ /* 0x002fe200078e000e */
[----:B0-----:R-:W-:-:S03]  /*04c0*/  PRMT R18, RZ, 0x7610, R18 ;  /* 0x00007610ff127816 */ /* 0x001fc60000000012 */
[----:B---3--:R-:W-:Y:S01]  /*04d0*/  @!P1 IMAD.WIDE.U32 R12, R25, 0x2, R12 ;  /* 0x00000002190c9825 */ /* 0x008fe200078e000c */
[----:B------:R-:W-:Y:S02]  /*04e0*/  PRMT R25, RZ, 0x7610, R25 ;  /* 0x00007610ff197816 */ /* 0x000fe40000000019 */
[----:B------:R-:W5:Y:S04]  /*04f0*/  @!P5 LDG.E.U16 R18, desc[UR4][R28.64] ;  /* 0x000000041c12d981 */ /* 0x000f68000c1e1500 */
[----:B------:R-:W5:Y:S04]  /*0500*/  @!P1 LDG.E.U16 R24, desc[UR4][R12.64] ;  /* 0x000000040c189981 */ /* 0x000f68000c1e1500 */
[----:B------:R-:W5:Y:S01]  /*0510*/  @!P1 LDG.E.U16 R25, desc[UR4][R14.64] ;  /* 0x000000040e199981 */ /* 0x000f62000c1e1500 */
[----:B------:R-:W-:-:S02]  /*0520*/  PRMT R20, RZ, 0x7610, R20 ;  /* 0x00007610ff147816 */ /* 0x000fc40000000014 */
[----:B------:R-:W-:-:S04]  /*0530*/  PRMT R21, RZ, 0x7610, R21 ;  /* 0x00007610ff157816 */ /* 0x000fc80000000015 */
[----:B------:R0:W5:Y:S04]  /*0540*/  @!P2 LDG.E.U16 R20, desc[UR4][R22.64] ;  /* 0x000000041614a981 */ /* 0x000168000c1e1500 */
[----:B------:R1:W5:Y:S01]  /*0550*/  @!P2 LDG.E.U16 R21, desc[UR4][R16.64] ;  /* 0x000000041015a981 */ /* 0x000362000c1e1500 */
[----:B0-----:R-:W0:Y:S08]  /*0560*/  @!P0 LDC.64 R22, c[0x0][0x3a8] ;  /* 0x0000ea00ff168b82 */ /* 0x001e300000000a00 */
[----:B-1----:R-:W1:Y:S01]  /*0570*/  @!P0 LDC.64 R16, c[0x0][0x3b0] ;  /* 0x0000ec00ff108b82 */ /* 0x002e620000000a00 */
[----:B------:R-:W-:-:S06]  /*0580*/  PRMT R19, RZ, 0x7610, R19 ;  /* 0x00007610ff137816 */ /* 0x000fcc0000000013 */
[----:B------:R2:W5:Y:S02]  /*0590*/  @!P5 LDG.E.U16 R19, desc[UR4][R26.64] ;  /* 0x000000041a13d981 */ /* 0x000564000c1e1500 */
[----:B--2---:R-:W-:Y:S02]  /*05a0*/  @!P0 IADD3 R27, PT, PT, R0, R3, RZ ;  /* 0x00000003001b8210 */ /* 0x004fe40007ffe0ff */
[----:B------:R-:W-:-:S03]  /*05b0*/  PRMT R26, RZ, 0x7610, R26 ;  /* 0x00007610ff1a7816 */ /* 0x000fc6000000001a */
[----:B0-----:R-:W-:-:S04]  /*05c0*/  @!P0 IMAD.WIDE.U32 R22, R27, 0x2, R22 ;  /* 0x000000021b168825 */ /* 0x001fc800078e0016 */
[----:B-1----:R-:W-:Y:S01]  /*05d0*/  @!P0 IMAD.WIDE.U32 R16, R27, 0x2, R16 ;  /* 0x000000021b108825 */ /* 0x002fe200078e0010 */
[----:B------:R-:W-:Y:S01]  /*05e0*/  PRMT R27, RZ, 0x7610, R27 ;  /* 0x00007610ff1b7816 */ /* 0x000fe2000000001b */
[----:B------:R0:W5:Y:S05]  /*05f0*/  @!P0 LDG.E.U16 R26, desc[UR4][R22.64] ;  /* 0x00000004161a8981 */ /* 0x00016a000c1e1500 */
[----:B------:R0:W5:Y:S01]  /*0600*/  @!P0 LDG.E.U16 R27, desc[UR4][R16.64] ;  /* 0x00000004101b8981 */ /* 0x000162000c1e1500 */
[----:B------:R-:W-:Y:S01]  /*0610*/  ISETP.GE.U32.AND P0, PT, R3, R2, PT ;  /* 0x000000020300720c */ /* 0x000fe20003f06070 */
[----:B------:R-:W-:-:S12]  /*0620*/  BSSY.RECONVERGENT B0, `(.L_x_2184) ;  /* 0x000000b000007945 */ /* 0x000fd80003800200 */
[----:B0-----:R-:W-:Y:S05]  /*0630*/  @P0 BRA `(.L_x_2185) ;  /* 0x0000000000240947 */ /* 0x001fea0003800000 */
        /* <DEDUP_REMOVED lines=9> */
.L_x_2185:
[----:B------:R-:W-:Y:S05]  /*06d0*/  BSYNC.RECONVERGENT B0 ;  /* 0x0000000000007941 */ /* 0x000fea0003800200 */
.L_x_2184:
[C---:B------:R-:W-:Y:S01]  /*06e0*/  IADD3 R15, PT, PT, R3.reuse, 0x100, RZ ;  /* 0x00000100030f7810 */ /* 0x040fe20007ffe0ff */
[----:B------:R-:W0:Y:S01]  /*06f0*/  @!P0 LDC.64 R12, c[0x0][0x398] ;  /* 0x0000e600ff0c8b82 */ /* 0x000e220000000a00 */
[----:B------:R-:W-:Y:S01]  /*0700*/  IADD3 R23, PT, PT, R3, 0x200, RZ ;  /* 0x0000020003177810 */ /* 0x000fe20007ffe0ff */
[----:B------:R-:W-:Y:S01]  /*0710*/  BSSY.RECONVERGENT B0, `(.L_x_2186) ;  /* 0x000001a000007945 */ /* 0x000fe20003800200 */
[-C--:B------:R-:W-:Y:S02]  /*0720*/  ISETP.GE.U32.AND P1, PT, R15, R2.reuse, PT ;  /* 0x000000020f00720c */ /* 0x080fe40003f26070 */
[----:B------:R-:W-:Y:S02]  /*0730*/  IADD3 R15, PT, PT, R3, 0x180, RZ ;  /* 0x00000180030f7810 */ /* 0x000fe40007ffe0ff */
[----:B------:R-:W-:Y:S02]  /*0740*/  P2R R17, PR, RZ, 0x2 ;  /* 0x00000002ff117803 */ /* 0x000fe40000000000 */
[----:B------:R-:W-:-:S02]  /*0750*/  ISETP.GE.U32.AND P1, PT, R15, R2, PT ;  /* 0x000000020f00720c */ /* 0x000fc40003f26070 */
[----:B------:R-:W-:Y:S02]  /*0760*/  IADD3 R15, PT, PT, R3, 0x280, RZ ;  /* 0x00000280030f7810 */ /* 0x000fe40007ffe0ff */
[-C--:B------:R-:W-:Y:S02]  /*0770*/  ISETP.GE.U32.AND P2, PT, R23, R2.reuse, PT ;  /* 0x000000021700720c */ /* 0x080fe40003f46070 */
[-C--:B------:R-:W-:Y:S02]  /*0780*/  ISETP.GE.U32.AND P3, PT, R15, R2.reuse, PT ;  /* 0x000000020f00720c */ /* 0x080fe40003f66070 */
[C---:B------:R-:W-:Y:S02]  /*0790*/  IADD3 R15, PT, PT, R3.reuse, 0x80, RZ ;  /* 0x00000080030f7810 */ /* 0x040fe40007ffe0ff */
[----:B------:R-:W-:Y:S02]  /*07a0*/  IADD3 R23, PT, PT, R3, 0x300, RZ ;  /* 0x0000030003177810 */ /* 0x000fe40007ffe0ff */
[----:B------:R-:W-:-:S02]  /*07b0*/  ISETP.GE.U32.AND P6, PT, R15, R2, PT ;  /* 0x000000020f00720c */ /* 0x000fc40003fc6070 */
[----:B-----5:R-:W-:Y:S02]  /*07c0*/  @!P0 IADD3 R27, PT, PT, R0, R3, RZ ;  /* 0x00000003001b8210 */ /* 0x020fe40007ffe0ff */
[----:B------:R-:W-:Y:S02]  /*07d0*/  ISETP.GE.U32.AND P4, PT, R23, R2, PT ;  /* 0x000000021700720c */ /* 0x000fe40003f86070 */
[----:B------:R-:W-:Y:S01]  /*07e0*/  IADD3 R23, PT, PT, R3, 0x380, RZ ;  /* 0x0000038003177810 */ /* 0x000fe20007ffe0ff */
[----:B0-----:R-:W-:-:S03]  /*07f0*/  @!P0 IMAD.WIDE.U32 R12, R27, 0x2, R12 ;  /* 0x000000021b0c8825 */ /* 0x001fc600078e000c */
[----:B------:R-:W-:-:S03]  /*0800*/  ISETP.GE.U32.AND P5, PT, R23, R2, PT ;  /* 0x000000021700720c */ /* 0x000fc60003fa6070 */
[----:B------:R-:W-:Y:S10]  /*0810*/  @P6 BRA `(.L_x_2187) ;  /* 0x0000000000246947 */ /* 0x000ff40003800000 */
[----:B------:R-:W0:Y:S01]  /*0820*/  LDC.U16 R16, c[0x0][0x388] ;  /* 0x0000e200ff107b82 */ /* 0x000e220000000400 */
[----:B------:R-:W-:Y:S02]  /*0830*/  HADD2.F32 R4, -RZ, R4.H0_H0 ;  /* 0x20000004ff047230 */ /* 0x000fe40000004100 */
[----:B------:R-:W-:Y:S02]  /*0840*/  HADD2.F32 R5, -RZ, R5.H0_H0 ;  /* 0x20000005ff057230 */ /* 0x000fe40000004100 */
[----:B0-----:R-:W-:-:S05]  /*0850*/  HADD2.F32 R23, -RZ, R16.H0_H0 ;  /* 0x20000010ff177230 */ /* 0x001fca0000004100 */
[----:B------:R-:W-:-:S05]  /*0860*/  FMUL.FTZ R4, R23, R4 ;  /* 0x0000000417047220 */ /* 0x000fca0000410000 */
[----:B------:R-:W-:-:S05]  /*0870*/  F2FP.F16.F32.PACK_AB R4, RZ, R4 ;  /* 0x00000004ff04723e */ /* 0x000fca00000000ff */
[----:B------:R-:W-:-:S05]  /*0880*/  HADD2.F32 R4, -RZ, R4.H0_H0 ;  /* 0x20000004ff047230 */ /* 0x000fca0000004100 */
[----:B------:R-:W-:-:S05]  /*0890*/  FMUL.FTZ R16, R4, R5 ;  /* 0x0000000504107220 */ /* 0x000fca0000410000 */
[----:B------:R-:W-:-:S07]  /*08a0*/  F2FP.F16.F32.PACK_AB R16, RZ, R16 ;  /* 0x00000010ff10723e */ /* 0x000fce00000000ff */
.L_x_2187:
[----:B------:R-:W-:Y:S05]  /*08b0*/  BSYNC.RECONVERGENT B0 ;  /* 0x0000000000007941 */ /* 0x000fea0003800200 */
.L_x_2186:
[----:B------:R-:W-:Y:S01]  /*08c0*/  ISETP.NE.AND P6, PT, R17, RZ, PT ;  /* 0x000000ff1100720c */ /* 0x000fe20003fc5270 */
[----:B------:R-:W-:-:S12]  /*08d0*/  BSSY.RECONVERGENT B0, `(.L_x_2188) ;  /* 0x000000b000007945 */ /* 0x000fd80003800200 */
[----:B------:R-:W-:Y:S05]  /*08e0*/  @P6 BRA `(.L_x_2189) ;  /* 0x0000000000246947 */ /* 0x000fea0003800000 */
        /* <DEDUP_REMOVED lines=9> */
.L_x_2189:
[----:B------:R-:W-:Y:S05]  /*0980*/  BSYNC.RECONVERGENT B0 ;  /* 0x0000000000007941 */ /* 0x000fea0003800200 */
.L_x_2188:
[----:B------:R-:W-:Y:S04]  /*0990*/  BSSY.RECONVERGENT B0, `(.L_x_2190) ;  /* 0x000000b000007945 */ /* 0x000fe80003800200 */
        /* <DEDUP_REMOVED lines=10> */
.L_x_2191:
[----:B------:R-:W-:Y:S05]  /*0a40*/  BSYNC.RECONVERGENT B0 ;  /* 0x0000000000007941 */ /* 0x000fea0003800200 */
.L_x_2190:
        /* <DEDUP_REMOVED lines=11> */
.L_x_2193:
[----:B------:R-:W-:Y:S05]  /*0b00*/  BSYNC.RECONVERGENT B0 ;  /* 0x0000000000007941 */ /* 0x000fea0003800200 */
.L_x_2192:
        /* <DEDUP_REMOVED lines=11> */
.L_x_2195:
[----:B------:R-:W-:Y:S05]  /*0bc0*/  BSYNC.RECONVERGENT B0 ;  /* 0x0000000000007941 */ /* 0x000fea0003800200 */
.L_x_2194:
        /* <DEDUP_REMOVED lines=11> */
.L_x_2197:
[----:B------:R-:W-:Y:S05]  /*0c80*/  BSYNC.RECONVERGENT B0 ;  /* 0x0000000000007941 */ /* 0x000fea0003800200 */
.L_x_2196:
        /* <DEDUP_REMOVED lines=11> */
.L_x_2199:
[----:B------:R-:W-:Y:S05]  /*0d40*/  BSYNC.RECONVERGENT B0 ;  /* 0x0000000000007941 */ /* 0x000fea0003800200 */
.L_x_2198:
[----:B------:R-:W-:Y:S01]  /*0d50*/  @!P0 MOV R3, R15 ;  /* 0x0000000f00038202 */ /* 0x000fe20000000f00 */
[----:B------:R0:W-:Y:S01]  /*0d60*/  @!P0 STG.E.U16 desc[UR4][R12.64], R14 ;  /* 0x0000000e0c008986 */ /* 0x0001e2000c101504 */
[----:B------:R-:W-:Y:S04]  /*0d70*/  BSSY.RECONVERGENT B0, `(.L_x_2200) ;  /* 0x000002d000007945 */ /* 0x000fe80003800200 */
[----:B------:R-:W-:Y:S01]  /*0d80*/  BSSY.RELIABLE B1, `(.L_x_2201) ;  /* 0x0000025000017945 */ /* 0x000fe20003800100 */
[----:B------:R-:W-:-:S13]  /*0d90*/  ISETP.GE.U32.AND P0, PT, R3, R2, PT ;  /* 0x000000020300720c */ /* 0x000fda0003f06070 */
[----:B0-----:R-:W-:Y:S05]  /*0da0*/  @P0 BRA `(.L_x_2202) ;  /* 0x0000000000300947 */ /* 0x001fea0003800000 */
[----:B------:R-:W0:Y:S01]  /*0db0*/  LDC.64 R10, c[0x0][0x398] ;  /* 0x0000e600ff0a7b82 */ /* 0x000e220000000a00 */
[----:B------:R-:W-:Y:S02]  /*0dc0*/  IADD3 R13, PT, PT, R0, R3, RZ ;  /* 0x00000003000d7210 */ /* 0x000fe40007ffe0ff */
[----:B------:R-:W-:-:S04]  /*0dd0*/  IADD3 R3, PT, PT, R3, 0x80, RZ ;  /* 0x0000008003037810 */ /* 0x000fc80007ffe0ff */
[----:B------:R-:W-:Y:S01]  /*0de0*/  ISETP.GE.U32.AND P0, PT, R3, R2, PT ;  /* 0x000000020300720c */ /* 0x000fe20003f06070 */
[----:B0-----:R-:W-:-:S05]  /*0df0*/  IMAD.WIDE.U32 R10, R13, 0x2, R10 ;  /* 0x000000020d0a7825 */ /* 0x001fca00078e000a */
[----:B------:R0:W-:Y:S07]  /*0e00*/  STG.E.U16 desc[UR4][R10.64], R16 ;  /* 0x000000100a007986 */ /* 0x0001ee000c101504 */
[----:B------:R-:W-:Y:S05]  /*0e10*/  @P0 BRA `(.L_x_2203) ;  /* 0x0000000000300947 */ /* 0x000fea0003800000 */
[----:B0-----:R-:W0:Y:S01]  /*0e20*/  LDC.64 R10, c[0x0][0x398] ;  /* 0x0000e600ff0a7b82 */ /* 0x001e220000000a00 */
[----:B------:R-:W-:Y:S02]  /*0e30*/  IADD3 R13, PT, PT, R0, R3, RZ ;  /* 0x00000003000d7210 */ /* 0x000fe40007ffe0ff */
[----:B------:R-:W-:-:S03]  /*0e40*/  IADD3 R3, PT, PT, R3, 0x80, RZ ;  /* 0x0000008003037810 */ /* 0x000fc60007ffe0ff */
[----:B0-----:R-:W-:-:S05]  /*0e50*/  IMAD.WIDE.U32 R10, R13, 0x2, R10 ;  /* 0x000000020d0a7825 */ /* 0x001fca00078e000a */
[----:B------:R0:W-:Y:S02]  /*0e60*/  STG.E.U16 desc[UR4][R10.64], R4 ;  /* 0x000000040a007986 */ /* 0x0001e4000c101504 */
.L_x_2202:
[----:B------:R-:W-:-:S13]  /*0e70*/  ISETP.GE.U32.AND P0, PT, R3, R2, PT ;  /* 0x000000020300720c */ /* 0x000fda0003f06070 */
[----:B------:R-:W-:Y:S05]  /*0e80*/  @P0 BRA `(.L_x_2204) ;  /* 0x0000000000300947 */ /* 0x000fea0003800000 */
[----:B0-----:R-:W0:Y:S01]  /*0e90*/  LDC.64 R10, c[0x0][0x398] ;  /* 0x0000e600ff0a7b82 */ /* 0x001e220000000a00 */
[----:B------:R-:W-:Y:S02]  /*0ea0*/  IADD3 R13, PT, PT, R0, R3, RZ ;  /* 0x00000003000d7210 */ /* 0x000fe40007ffe0ff */
[----:B------:R-:W-:-:S03]  /*0eb0*/  IADD3 R3, PT, PT, R3, 0x80, RZ ;  /* 0x0000008003037810 */ /* 0x000fc60007ffe0ff */
[----:B0-----:R-:W-:-:S05]  /*0ec0*/  IMAD.WIDE.U32 R10, R13, 0x2, R10 ;  /* 0x000000020d0a7825 */ /* 0x001fca00078e000a */
[----:B------:R1:W-:Y:S02]  /*0ed0*/  STG.E.U16 desc[UR4][R10.64], R5 ;  /* 0x000000050a007986 */ /* 0x0003e4000c101504 */
.L_x_2203:
[----:B------:R-:W-:-:S13]  /*0ee0*/  ISETP.GE.U32.AND P0, PT, R3, R2, PT ;  /* 0x000000020300720c */ /* 0x000fda0003f06070 */
[----:B------:R-:W-:Y:S05]  /*0ef0*/  @P0 BRA `(.L_x_2205) ;  /* 0x0000000000340947 */ /* 0x000fea0003800000 */
[----:B-1----:R-:W1:Y:S01]  /*0f00*/  LDC.64 R4, c[0x0][0x398] ;  /* 0x0000e600ff047b82 */ /* 0x002e620000000a00 */
[----:B0-----:R-:W-:Y:S02]  /*0f10*/  IADD3 R11, PT, PT, R0, R3, RZ ;  /* 0x00000003000b7210 */ /* 0x001fe40007ffe0ff */
[----:B------:R-:W-:-:S03]  /*0f20*/  IADD3 R3, PT, PT, R3, 0x80, RZ ;  /* 0x0000008003037810 */ /* 0x000fc60007ffe0ff */
[----:B-1----:R-:W-:-:S05]  /*0f30*/  IMAD.WIDE.U32 R4, R11, 0x2, R4 ;  /* 0x000000020b047825 */ /* 0x002fca00078e0004 */
[----:B------:R1:W-:Y:S02]  /*0f40*/  STG.E.U16 desc[UR4][R4.64], R6 ;  /* 0x0000000604007986 */ /* 0x0003e4000c101504 */
.L_x_2204:
[----:B------:R-:W-:-:S13]  /*0f50*/  ISETP.GE.U32.AND P0, PT, R3, R2, PT ;  /* 0x000000020300720c */ /* 0x000fda0003f06070 */
[----:B------:R-:W-:Y:S05]  /*0f60*/  @P0 BREAK.RELIABLE B1 ;  /* 0x0000000000010942 */ /* 0x000fea0003800100 */
[----:B------:R-:W-:Y:S05]  /*0f70*/  @P0 BRA `(.L_x_2206) ;  /* 0x0000000000300947 */ /* 0x000fea0003800000 */
[----:B01----:R-:W0:Y:S01]  /*0f80*/  LDC.64 R4, c[0x0][0x398] ;  /* 0x0000e600ff047b82 */ /* 0x003e220000000a00 */
[----:B------:R-:W-:Y:S02]  /*0f90*/  IADD3 R11, PT, PT, R0, R3, RZ ;  /* 0x00000003000b7210 */ /* 0x000fe40007ffe0ff */
[----:B------:R-:W-:-:S03]  /*0fa0*/  IADD3 R3, PT, PT, R3, 0x80, RZ ;  /* 0x0000008003037810 */ /* 0x000fc60007ffe0ff */
[----:B0-----:R-:W-:-:S05]  /*0fb0*/  IMAD.WIDE.U32 R4, R11, 0x2, R4 ;  /* 0x000000020b047825 */ /* 0x001fca00078e0004 */
[----:B------:R2:W-:Y:S02]  /*0fc0*/  STG.E.U16 desc[UR4][R4.64], R7 ;  /* 0x0000000704007986 */ /* 0x0005e4000c101504 */
.L_x_2205:
[----:B------:R-:W-:Y:S05]  /*0fd0*/  BSYNC.RELIABLE B1 ;  /* 0x0000000000017941 */ /* 0x000fea0003800100 */
.L_x_2201:
[----:B------:R-:W-:-:S13]  /*0fe0*/  ISETP.GE.U32.AND P0, PT, R3, R2, PT ;  /* 0x000000020300720c */ /* 0x000fda0003f06070 */
[----:B-12---:R-:W1:Y:S01]  /*0ff0*/  @!P0 LDC.64 R4, c[0x0][0x398] ;  /* 0x0000e600ff048b82 */ /* 0x006e620000000a00 */
[----:B------:R-:W-:Y:S02]  /*1000*/  @!P0 IADD3 R7, PT, PT, R0, R3, RZ ;  /* 0x0000000300078210 */ /* 0x000fe40007ffe0ff */
[----:B------:R-:W-:-:S03]  /*1010*/  @!P0 IADD3 R3, PT, PT, R3, 0x80, RZ ;  /* 0x0000008003038810 */ /* 0x000fc60007ffe0ff */
[----:B-1----:R-:W-:-:S05]  /*1020*/  @!P0 IMAD.WIDE.U32 R4, R7, 0x2, R4 ;  /* 0x0000000207048825 */ /* 0x002fca00078e0004 */
[----:B------:R2:W-:Y:S02]  /*1030*/  @!P0 STG.E.U16 desc[UR4][R4.64], R8 ;  /* 0x0000000804008986 */ /* 0x0005e4000c101504 */
.L_x_2206:
[----:B------:R-:W-:Y:S05]  /*1040*/  BSYNC.RECONVERGENT B0 ;  /* 0x0000000000007941 */ /* 0x000fea0003800200 */
.L_x_2200:
[----:B------:R-:W-:Y:S05]  /*1050*/  WARPSYNC.ALL ;  /* 0x0000000000007948 */ /* 0x000fea0003800000 */
[----:B------:R-:W-:-:S13]  /*1060*/  ISETP.GE.U32.AND P0, PT, R3, R2, PT ;  /* 0x000000020300720c */ /* 0x000fda0003f06070 */
[----:B------:R-:W-:Y:S05]  /*1070*/  @P0 EXIT ;  /* 0x000000000000094d */ /* 0x000fea0003800000 */
[----:B012---:R-:W0:Y:S01]  /*1080*/  LDC.64 R4, c[0x0][0x398] ;  /* 0x0000e600ff047b82 */ /* 0x007e220000000a00 */
[----:B------:R-:W-:-:S05]  /*1090*/  IADD3 R3, PT, PT, R0, R3, RZ ;  /* 0x0000000300037210 */ /* 0x000fca0007ffe0ff */
[----:B0-----:R-:W-:-:S05]  /*10a0*/  IMAD.WIDE.U32 R2, R3, 0x2, R4 ;  /* 0x0000000203027825 */ /* 0x001fca00078e0004 */
[----:B------:R-:W-:Y:S01]  /*10b0*/  STG.E.U16 desc[UR4][R2.64], R9 ;  /* 0x0000000902007986 */ /* 0x000fe2000c101504 */
[----:B------:R-:W-:Y:S05]  /*10c0*/  EXIT ;  /* 0x000000000000794d */ /* 0x000fea0003800000 */
.L_x_2183:
[----:B------:R-:W0:Y:S01]  /*10d0*/  S2R R2, SR_TID.X ;  /* 0x0000000000027919 */ /* 0x000e220000002100 */
[----:B------:R-:W1:Y:S08]  /*10e0*/  LDC.64 R4, c[0x0][0x3a8] ;  /* 0x0000ea00ff047b82 */ /* 0x000e700000000a00 */
[----:B------:R-:W2:Y:S01]  /*10f0*/  LDC.64 R8, c[0x0][0x3b0] ;  /* 0x0000ec00ff087b82 */ /* 0x000ea20000000a00 */
[----:B-1----:R-:W-:-:S04]  /*1100*/  IMAD.WIDE.U32 R4, R0, 0x2, R4 ;  /* 0x0000000200047825 */ /* 0x002fc800078e0004 */
[----:B0-----:R-:W-:-:S05]  /*1110*/  IMAD.WIDE.U32 R10, R2, 0x4, R4 ;  /* 0x00000004020a7825 */ /* 0x001fca00078e0004 */
[----:B------:R-:W3:Y:S01]  /*1120*/  LDG.E R14, desc[UR4][R10.64] ;  /* 0x000000040a0e7981 */ /* 0x000ee2000c1e1900 */
[----:B--2---:R-:W-:Y:S02]  /*1130*/  IMAD.WIDE.U32 R4, R0, 0x2, R8 ;  /* 0x0000000200047825 */ /* 0x004fe400078e0008 */
[----:B------:R-:W0:Y:S01]  /*1140*/  LDC.U16 R9, c[0x0][0x388] ;  /* 0x0000e200ff097b82 */ /* 0x000e220000000400 */
[----:B------:R-:W2:Y:S01]  /*1150*/  LDG.E R6, desc[UR4][R10.64+0x200] ;  /* 0x000200040a067981 */ /* 0x000ea2000c1e1900 */
[----:B------:R-:W-:-:S03]  /*1160*/  IMAD.WIDE.U32 R12, R2, 0x4, R4 ;  /* 0x00000004020c7825 */ /* 0x000fc600078e0004 */
[----:B------:R-:W4:Y:S04]  /*1170*/  LDG.E R3, desc[UR4][R10.64+0x400] ;  /* 0x000400040a037981 */ /* 0x000f28000c1e1900 */
[----:B------:R-:W5:Y:S04]  /*1180*/  LDG.E R15, desc[UR4][R12.64] ;  /* 0x000000040c0f7981 */ /* 0x000f68000c1e1900 */
[----:B------:R5:W4:Y:S04]  /*1190*/  LDG.E R7, desc[UR4][R10.64+0x600] ;  /* 0x000600040a077981 */ /* 0x000b28000c1e1900 */
[----:B------:R-:W4:Y:S04]  /*11a0*/  LDG.E R4, desc[UR4][R12.64+0x200] ;  /* 0x000200040c047981 */ /* 0x000f28000c1e1900 */
[----:B------:R-:W4:Y:S04]  /*11b0*/  LDG.E R5, desc[UR4][R12.64+0x400] ;  /* 0x000400040c057981 */ /* 0x000f28000c1e1900 */
[----:B------:R1:W4:Y:S01]  /*11c0*/  LDG.E R8, desc[UR4][R12.64+0x600] ;  /* 0x000600040c087981 */ /* 0x000322000c1e1900 */
[----:B0-----:R-:W-:-:S02]  /*11d0*/  HADD2.F32 R9, -RZ, R9.H0_H0 ;  /* 0x20000009ff097230 */ /* 0x001fc40000004100 */
[--C-:B---3--:R-:W-:Y:S02]  /*11e0*/  HADD2.F32 R16, -RZ, R14.reuse.H0_H0 ;  /* 0x2000000eff107230 */ /* 0x108fe40000004100 */
[----:B------:R-:W-:-:S03]  /*11f0*/  HADD2.F32 R14, -RZ, R14.H1_H1 ;  /* 0x3000000eff0e7230 */ /* 0x000fc60000004100 */
[C---:B------:R-:W-:Y:S02]  /*1200*/  FMUL.FTZ R16, R9.reuse, R16 ;  /* 0x0000001009107220 */ /* 0x040fe40000410000 */
[C---:B------:R-:W-:Y:S01]  /*1210*/  FMUL.FTZ R14, R9.reuse, R14 ;  /* 0x0000000e090e7220 */ /* 0x040fe20000410000 */
[----:B--2---:R-:W-:Y:S02]  /*1220*/  HADD2.F32 R18, -RZ, R6.H0_H0 ;  /* 0x20000006ff127230 */ /* 0x004fe40000004100 */
[----:B------:R-:W-:Y:S02]  /*1230*/  F2FP.F16.F32.PACK_AB R16, RZ, R16 ;  /* 0x00000010ff10723e */ /* 0x000fe400000000ff */
[----:B------:R-:W-:Y:S01]  /*1240*/  F2FP.F16.F32.PACK_AB R14, RZ, R14 ;  /* 0x0000000eff0e723e */ /* 0x000fe200000000ff */
[----:B------:R-:W-:Y:S01]  /*1250*/  FMUL.FTZ R18, R9, R18 ;  /* 0x0000001209127220 */ /* 0x000fe20000410000 */
[----:B-----5:R-:W-:Y:S02]  /*1260*/  HADD2.F32 R11, -RZ, R15.H0_H0 ;  /* 0x2000000fff0b7230 */ /* 0x020fe40000004100 */
[----:B------:R-:W-:-:S02]  /*1270*/  HADD2.F32 R16, -RZ, R16.H0_H0 ;  /* 0x20000010ff107230 */ /* 0x000fc40000004100 */
[----:B-1----:R-:W-:Y:S02]  /*1280*/  HADD2.F32 R13, -RZ, R14.H0_H0 ;  /* 0x2000000eff0d7230 */ /* 0x002fe40000004100 */
[----:B------:R-:W-:Y:S01]  /*1290*/  HADD2.F32 R10, -RZ, R15.H1_H1 ;  /* 0x3000000fff0a7230 */ /* 0x000fe20000004100 */
[----:B------:R-:W-:Y:S01]  /*12a0*/  F2FP.F16.F32.PACK_AB R18, RZ, R18 ;  /* 0x00000012ff12723e */ /* 0x000fe200000000ff */
[----:B------:R-:W-:Y:S02]  /*12b0*/  HADD2.F32 R14, -RZ, R6.H1_H1 ;  /* 0x30000006ff0e7230 */ /* 0x000fe40000004100 */
[----:B------:R-:W-:Y:S01]  /*12c0*/  FMUL.FTZ R6, R16, R11 ;  /* 0x0000000b10067220 */ /* 0x000fe20000410000 */
[----:B------:R-:W-:Y:S02]  /*12d0*/  FMUL.FTZ R13, R13, R10 ;  /* 0x0000000a0d0d7220 */ /* 0x000fe40000410000 */
[----:B------:R-:W0:Y:S01]  /*12e0*/  LDC.64 R10, c[0x0][0x398] ;  /* 0x0000e600ff0a7b82 */ /* 0x000e220000000a00 */
[----:B------:R-:W-:-:S02]  /*12f0*/  HADD2.F32 R12, -RZ, R18.H0_H0 ;  /* 0x20000012ff0c7230 */ /* 0x000fc40000004100 */
[--C-:B----4-:R-:W-:Y:S02]  /*1300*/  HADD2.F32 R16, -RZ, R3.reuse.H0_H0 ;  /* 0x20000003ff107230 */ /* 0x110fe40000004100 */
[----:B------:R-:W-:Y:S02]  /*1310*/  HADD2.F32 R18, -RZ, R3.H1_H1 ;  /* 0x30000003ff127230 */ /* 0x000fe40000004100 */
[--C-:B------:R-:W-:Y:S02]  /*1320*/  HADD2.F32 R20, -RZ, R7.reuse.H0_H0 ;  /* 0x20000007ff147230 */ /* 0x100fe40000004100 */
[----:B------:R-:W-:Y:S02]  /*1330*/  HADD2.F32 R22, -RZ, R7.H1_H1 ;  /* 0x30000007ff167230 */ /* 0x000fe40000004100 */
[C---:B------:R-:W-:Y:S01]  /*1340*/  FMUL.FTZ R14, R9.reuse, R14 ;  /* 0x0000000e090e7220 */ /* 0x040fe20000410000 */
[C---:B------:R-:W-:Y:S01]  /*1350*/  FMUL.FTZ R16, R9.reuse, R16 ;  /* 0x0000001009107220 */ /* 0x040fe20000410000 */
[C---:B------:R-:W-:Y:S01]  /*1360*/  FMUL.FTZ R18, R9.reuse, R18 ;  /* 0x0000001209127220 */ /* 0x040fe20000410000 */
[C---:B------:R-:W-:Y:S01]  /*1370*/  FMUL.FTZ R20, R9.reuse, R20 ;  /* 0x0000001409147220 */ /* 0x040fe20000410000 */
[----:B------:R-:W-:Y:S01]  /*1380*/  FMUL.FTZ R22, R9, R22 ;  /* 0x0000001609167220 */ /* 0x000fe20000410000 */
[----:B------:R-:W-:Y:S01]  /*1390*/  HADD2.F32 R15, -RZ, R4.H0_H0 ;  /* 0x20000004ff0f7230 */ /* 0x000fe20000004100 */
[----:B------:R-:W-:-:S02]  /*13a0*/  F2FP.F16.F32.PACK_AB R14, RZ, R14 ;  /* 0x0000000eff0e723e */ /* 0x000fc400000000ff */
[----:B------:R-:W-:Y:S02]  /*13b0*/  F2FP.F16.F32.PACK_AB R16, RZ, R16 ;  /* 0x00000010ff10723e */ /* 0x000fe400000000ff */
[----:B------:R-:W-:Y:S02]  /*13c0*/  F2FP.F16.F32.PACK_AB R18, RZ, R18 ;  /* 0x00000012ff12723e */ /* 0x000fe400000000ff */
[----:B------:R-:W-:Y:S02]  /*13d0*/  F2FP.F16.F32.PACK_AB R20, RZ, R20 ;  /* 0x00000014ff14723e */ /* 0x000fe400000000ff */
[----:B------:R-:W-:Y:S01]  /*13e0*/  F2FP.F16.F32.PACK_AB R22, RZ, R22 ;  /* 0x00000016ff16723e */ /* 0x000fe200000000ff */
[----:B------:R-:W-:Y:S01]  /*13f0*/  FMUL.FTZ R12, R12, R15 ;  /* 0x0000000f0c0c7220 */ /* 0x000fe20000410000 */
[----:B------:R-:W-:Y:S02]  /*1400*/  HADD2.F32 R7, -RZ, R5.H0_H0 ;  /* 0x20000005ff077230 */ /* 0x000fe40000004100 */
[----:B------:R-:W-:-:S02]  /*1410*/  HADD2.F32 R3, -RZ, R14.H0_H0 ;  /* 0x2000000eff037230 */ /* 0x000fc40000004100 */
[----:B------:R-:W-:Y:S02]  /*1420*/  HADD2.F32 R4, -RZ, R4.H1_H1 ;  /* 0x30000004ff047230 */ /* 0x000fe40000004100 */
[----:B------:R-:W-:Y:S02]  /*1430*/  HADD2.F32 R16, -RZ, R16.H0_H0 ;  /* 0x20000010ff107230 */ /* 0x000fe40000004100 */
[----:B------:R-:W-:Y:S02]  /*1440*/  HADD2.F32 R18, -RZ, R18.H0_H0 ;  /* 0x20000012ff127230 */ /* 0x000fe40000004100 */
[----:B------:R-:W-:Y:S02]  /*1450*/  HADD2.F32 R20, -RZ, R20.H0_H0 ;  /* 0x20000014ff147230 */ /* 0x000fe40000004100 */
[----:B------:R-:W-:Y:S02]  /*1460*/  HADD2.F32 R22, -RZ, R22.H0_H0 ;  /* 0x20000016ff167230 */ /* 0x000fe40000004100 */
[----:B------:R-:W-:-:S02]  /*1470*/  HADD2.F32 R5, -RZ, R5.H1_H1 ;  /* 0x30000005ff057230 */ /* 0x000fc40000004100 */
[--C-:B------:R-:W-:Y:S02]  /*1480*/  HADD2.F32 R9, -RZ, R8.reuse.H0_H0 ;  /* 0x20000008ff097230 */ /* 0x100fe40000004100 */
[----:B------:R-:W-:Y:S02]  /*1490*/  HADD2.F32 R15, -RZ, R8.H1_H1 ;  /* 0x30000008ff0f7230 */ /* 0x000fe40000004100 */
[----:B------:R-:W-:Y:S01]  /*14a0*/  FMUL.FTZ R3, R3, R4 ;  /* 0x0000000403037220 */ /* 0x000fe20000410000 */
[----:B0-----:R-:W-:-:S04]  /*14b0*/  IMAD.WIDE.U32 R10, R0, 0x2, R10 ;  /* 0x00000002000a7825 */ /* 0x001fc800078e000a */
[----:B------:R-:W-:Y:S01]  /*14c0*/  FMUL.FTZ R7, R16, R7 ;  /* 0x0000000710077220 */ /* 0x000fe20000410000 */
[----:B------:R-:W-:Y:S01]  /*14d0*/  FMUL.FTZ R18, R18, R5 ;  /* 0x0000000512127220 */ /* 0x000fe20000410000 */
[----:B------:R-:W-:Y:S01]  /*14e0*/  FMUL.FTZ R9, R20, R9 ;  /* 0x0000000914097220 */ /* 0x000fe20000410000 */
[----:B------:R-:W-:Y:S01]  /*14f0*/  FMUL.FTZ R22, R22, R15 ;  /* 0x0000000f16167220 */ /* 0x000fe20000410000 */
        /* <DEDUP_REMOVED lines=10> */
.L_x_2207:
        /* <DEDUP_REMOVED lines=14> */
.L_x_23844:


//--------------------- .text._ZN2at6native29vectorized_elementwise_kernelILi4EZZZNS0_54_GLOBAL__N__d8c5977b_16_LinearAlgebra_cu_35b291db_316116addr_kernel_cudaERNS_14TensorIteratorERKN3c106ScalarES8_ENKUlvE_clEvENKUlvE9_clEvEUlNS5_4HalfESB_SB_E_St5arrayIPcLm4EEEEviT0_T1_ --------------------------
	.section	.text._ZN2at6native29vectorized_elementwise_kernelILi4EZZZNS0_54_GLOBAL__N__d8c5977b_16_LinearAlgebra_cu_35b291db_316116addr_kernel_cudaERNS_14TensorIteratorERKN3c106ScalarES8_ENKUlvE_clEvENKUlvE9_clEvEUlNS5_4HalfESB_SB_E_St5arrayIPcLm4EEEEviT0_T1_,"ax",@progbits
	.align	128
        .global         _ZN2at6native29vectorized_elementwise_kernelILi4EZZZNS0_54_GLOBAL__N__d8c5977b_16_LinearAlgebra_cu_35b291db_316116addr_kernel_cudaERNS_14TensorIteratorERKN3c106ScalarES8_ENKUlvE_clEvENKUlvE9_clEvEUlNS5_4HalfESB_SB_E_St5arrayIPcLm4EEEEviT0_T1_
        .type           _ZN2at6native29vectorized_elementwise_kernelILi4EZZZNS0_54_GLOBAL__N__d8c5977b_16_LinearAlgebra_cu_35b291db_316116addr_kernel_cudaERNS_14TensorIteratorERKN3c106ScalarES8_ENKUlvE_clEvENKUlvE9_clEvEUlNS5_4HalfESB_SB_E_St5arrayIPcLm4EEEEviT0_T1_,@function
        .size           _ZN2at6native29vectorized_elementwise_kernelILi4EZZZNS0_54_GLOBAL__N__d8c5977b_16_LinearAlgebra_cu_35b291db_316116addr_kernel_cudaERNS_14TensorIteratorERKN3c106ScalarES8_ENKUlvE_clEvENKUlvE9_clEvEUlNS5_4HalfESB_SB_E_St5arrayIPcLm4EEEEviT0_T1_,(.L_x_23845 - _ZN2at6native29vectorized_elementwise_kernelILi4EZZZNS0_54_GLOBAL__N__d8c5977b_16_LinearAlgebra_cu_35b291db_316116addr_kernel_cudaERNS_14TensorIteratorERKN3c106ScalarES8_ENKUlvE_clEvENKUlvE9_clEvEUlNS5_4HalfESB_SB_E_St5arrayIPcLm4EEEEviT0_T1_)
        .other          _ZN2at6native29vectorized_elementwise_kernelILi4EZZZNS0_54_GLOBAL__N__d8c5977b_16_LinearAlgebra_cu_35b291db_316116addr_kernel_cudaERNS_14TensorIteratorERKN3c106ScalarES8_ENKUlvE_clEvENKUlvE9_clEvEUlNS5_4HalfESB_SB_E_St5arrayIPcLm4EEEEviT0_T1_,@"STO_CUDA_ENTRY STV_DEFAULT"
_ZN2at6native29vectorized_elementwise_kernelILi4EZZZNS0_54_GLOBAL__N__d8c5977b_16_LinearAlgebra_cu_35b291db_316116addr_kernel_cudaERNS_14TensorIteratorERKN3c106ScalarES8_ENKUlvE_clEvENKUlvE9_clEvEUlNS5_4HalfESB_SB_E_St5arrayIPcLm4EEEEviT0_T1_:
.text._ZN2at6native29vectorized_elementwise_kernelILi4EZZZNS0_54_GLOBAL__N__d8c5977b_16_LinearAlgebra_cu_35b291db_316116addr_kernel_cudaERNS_14TensorIteratorERKN3c106ScalarES8_ENKUlvE_clEvENKUlvE9_clEvEUlNS5_4HalfESB_SB_E_St5arrayIPcLm4EEEEviT0_T1_:
        /* <DEDUP_REMOVED lines=109> */
.L_x_2210:
[----:B------:R-:W-:Y:S05]  /*06d0*/  BSYNC.RECONVERGENT B0 ;  /* 0x0000000000007941 */ /* 0x000fea0003800200 */
.L_x_2209:
        /* <DEDUP_REMOVED lines=29> */
.L_x_2212:
[----:B------:R-:W-:Y:S05]  /*08b0*/  BSYNC.RECONVERGENT B0 ;  /* 0x0000000000007941 */ /* 0x000fea0003800200 */
.L_x_2211:
        /* <DEDUP_REMOVED lines=12> */
.L_x_2214:
[----:B------:R-:W-:Y:S05]  /*0980*/  BSYNC.RECONVERGENT B0 ;  /* 0x0000000000007941 */ /* 0x000fea0003800200 */
.L_x_2213:
        /* <DEDUP_REMOVED lines=11> */
.L_x_2216:
[----:B------:R-:W-:Y:S05]  /*0a40*/  BSYNC.RECONVERGENT B0 ;  /* 0x0000000000007941 */ /* 0x000fea0003800200 */
.L_x_2215:
        /* <DEDUP_REMOVED lines=11> */
.L_x_2218:
[----:B------:R-:W-:Y:S05]  /*0b00*/  BSYNC.RECONVERGENT B0 ;  /* 0x0000000000007941 */ /* 0x000fea0003800200 */
.L_x_2217:
        /* <DEDUP_REMOVED lines=11> */
.L_x_2220:
[----:B------:R-:W-:Y:S05]  /*0bc0*/  BSYNC.RECONVERGENT B0 ;  /* 0x0000000000007941 */ /* 0x000fea0003800200 */
.L_x_2219:
        /* <DEDUP_REMOVED lines=11> */
.L_x_2222:
[----:B------:R-:W-:Y:S05]  /*0c80*/  BSYNC.RECONVERGENT B0 ;  /* 0x0000000000007941 */ /* 0x000fea0003800200 */
.L_x_2221:
        /* <DEDUP_REMOVED lines=11> */
.L_x_2224:
[----:B------:R-:W-:Y:S05]  /*0d40*/  BSYNC.RECONVERGENT B0 ;  /* 0x0000000000007941 */ /* 0x000fea0003800200 */
.L_x_2223:
        /* <DEDUP_REMOVED lines=18> */
.L_x_2227:
[----:B------:R-:W-:-:S13]  /*0e70*/  ISETP.GE.U32.AND P0, PT, R3, R2, PT ;  /* 0x000000020300720c */ /* 0x000fda0003f06070 */
[----:B------:R-:W-:Y:S05]  /*0e80*/  @P0 BRA `(.L_x_2229) ;  /* 0x0000000000300947 */ /* 0x000fea0003800000 */
[----:B0-----:R-:W0:Y:S01]  /*0e90*/  LDC.64 R10, c[0x0][0x398] ;  /* 0x0000e600ff0a7b82 */ /* 0x001e220000000a00 */
[----:B------:R-:W-:Y:S02]  /*0ea0*/  IADD3 R13, PT, PT, R0, R3, RZ ;  /* 0x00000003000d7210 */ /* 0x000fe40007ffe0ff */
[----:B------:R-:W-:-:S03]  /*0eb0*/  IADD3 R3, PT, PT, R3, 0x80, RZ ;  /* 0x0000008003037810 */ /* 0x000fc60007ffe0ff */
[----:B0-----:R-:W-:-:S05]  /*0ec0*/  IMAD.WIDE.U32 R10, R13, 0x2, R10 ;  /* 0x000000020d0a7825 */ /* 0x001fca00078e000a */
[----:B------:R1:W-:Y:S02]  /*0ed0*/  STG.E.U16 desc[UR4][R10.64], R5 ;  /* 0x000000050a007986 */ /* 0x0003e4000c101504 */
.L_x_2228:
[----:B------:R-:W-:-:S13]  /*0ee0*/  ISETP.GE.U32.AND P0, PT, R3, R2, PT ;  /* 0x000000020300720c */ /* 0x000fda0003f06070 */
[----:B------:R-:W-:Y:S05]  /*0ef0*/  @P0 BRA `(.L_x_2230) ;  /* 0x0000000000340947 */ /* 0x000fea0003800000 */
[----:B-1----:R-:W1:Y:S01]  /*0f00*/  LDC.64 R4, c[0x0][0x398] ;  /* 0x0000e600ff047b82 */ /* 0x002e620000000a00 */
[----:B0-----:R-:W-:Y:S02]  /*0f10*/  IADD3 R11, PT, PT, R0, R3, RZ ;  /* 0x00000003000b7210 */ /* 0x001fe40007ffe0ff */
[----:B------:R-:W-:-:S03]  /*0f20*/  IADD3 R3, PT, PT, R3, 0x80, RZ ;  /* 0x0000008003037810 */ /* 0x000fc60007ffe0ff */
[----:B-1----:R-:W-:-:S05]  /*0f30*/  IMAD.WIDE.U32 R4, R11, 0x2, R4 ;  /* 0x000000020b047825 */ /* 0x002fca00078e0004 */
[----:B------:R1:W-:Y:S02]  /*0f40*/  STG.E.U16 desc[UR4][R4.64], R6 ;  /* 0x0000000604007986 */ /* 0x0003e4000c101504 */
.L_x_2229:
        /* <DEDUP_REMOVED lines=8> */
.L_x_2230:
[----:B------:R-:W-:Y:S05]  /*0fd0*/  BSYNC.RELIABLE B1 ;  /* 0x0000000000017941 */ /* 0x000fea0003800100 */
.L_x_2226:
[----:B------:R-:W-:-:S13]  /*0fe0*/  ISETP.GE.U32.AND P0, PT, R3, R2, PT ;  /* 0x000000020300720c */ /* 0x000fda0003f06070 */
[----:B-12---:R-:W1:Y:S01]  /*0ff0*/  @!P0 LDC.64 R4, c[0x0][0x398] ;  /* 0x0000e600ff048b82 */ /* 0x006e620000000a00 */
[----:B------:R-:W-:Y:S02]  /*1000*/  @!P0 IADD3 R7, PT, PT, R0, R3, RZ ;  /* 0x0000000300078210 */ /* 0x000fe40007ffe0ff */
[----:B------:R-:W-:-:S03]  /*1010*/  @!P0 IADD3 R3, PT, PT, R3, 0x80, RZ ;  /* 0x0000008003038810 */ /* 0x000fc60007ffe0ff */
[----:B-1----:R-:W-:-:S05]  /*1020*/  @!P0 IMAD.WIDE.U32 R4, R7, 0x2, R4 ;  /* 0x0000000207048825 */ /* 0x002fca00078e0004 */
[----:B------:R2:W-:Y:S02]  /*1030*/  @!P0 STG.E.U16 desc[UR4][R4.64], R8 ;  /* 0x0000000804008986 */ /* 0x0005e4000c101504 */
.L_x_2231:
[----:B------:R-:W-:Y:S05]  /*1040*/  BSYNC.RECONVERGENT B0 ;  /* 0x0000000000007941 */ /* 0x000fea0003800200 */
.L_x_2225:
        /* <DEDUP_REMOVED lines=8> */
.L_x_2208:
[----:B------:R-:W0:Y:S01]  /*10d0*/  S2R R8, SR_TID.X ;  /* 0x0000000000087919 */ /* 0x000e220000002100 */
[----:B------:R-:W1:Y:S08]  /*10e0*/  LDC.64 R2, c[0x0][0x3a8] ;  /* 0x0000ea00ff027b82 */ /* 0x000e700000000a00 */
[----:B------:R-:W2:Y:S08]  /*10f0*/  LDC.64 R4, c[0x0][0x3b0] ;  /* 0x0000ec00ff047b82 */ /* 0x000eb00000000a00 */
[----:B------:R-:W3:Y:S01]  /*1100*/  LDC.U16 R9, c[0x0][0x388] ;  /* 0x0000e200ff097b82 */ /* 0x000ee20000000400 */
[----:B-1----:R-:W-:-:S07]  /*1110*/  IMAD.WIDE.U32 R2, R0, 0x2, R2 ;  /* 0x0000000200027825 */ /* 0x002fce00078e0002 */
[----:B------:R-:W1:Y:S01]  /*1120*/  LDC.64 R6, c[0x0][0x398] ;  /* 0x0000e600ff067b82 */ /* 0x000e620000000a00 */
[----:B0-----:R-:W-:-:S05]  /*1130*/  IMAD.WIDE.U32 R14, R8, 0x8, R2 ;  /* 0x00000008080e7825 */ /* 0x001fca00078e0002 */
[----:B------:R-:W4:Y:S01]  /*1140*/  LDG.E.64 R10, desc[UR4][R14.64] ;  /* 0x000000040e0a7981 */ /* 0x000f22000c1e1b00 */
[----:B--2---:R-:W-:-:S03]  /*1150*/  IMAD.WIDE.U32 R2, R0, 0x2, R4 ;  /* 0x0000000200027825 */ /* 0x004fc600078e0004 */
[----:B------:R-:W2:Y:S01]  /*1160*/  LDG.E.64 R12, desc[UR4][R14.64+0x400] ;  /* 0x000400040e0c7981 */ /* 0x000ea2000c1e1b00 */
[----:B------:R-:W-:-:S05]  /*1170*/  IMAD.WIDE.U32 R16, R8, 0x8, R2 ;  /* 0x0000000808107825 */ /* 0x000fca00078e0002 */
[----:B------:R-:W5:Y:S04]  /*1180*/  LDG.E.64 R2, desc[UR4][R16.64] ;  /* 0x0000000410027981 */ /* 0x000f68000c1e1b00 */
[----:B------:R2:W5:Y:S01]  /*1190*/  LDG.E.64 R4, desc[UR4][R16.64+0x400] ;  /* 0x0004000410047981 */ /* 0x000562000c1e1b00 */
[----:B---3--:R-:W-:Y:S02]  /*11a0*/  HADD2.F32 R9, -RZ, R9.H0_H0 ;  /* 0x20000009ff097230 */ /* 0x008fe40000004100 */
[----:B-1----:R-:W-:-:S04]  /*11b0*/  IMAD.WIDE.U32 R6, R0, 0x2, R6 ;  /* 0x0000000200067825 */ /* 0x002fc800078e0006 */
[----:B------:R-:W-:-:S04]  /*11c0*/  IMAD.WIDE.U32 R6, R8, 0x8, R6 ;  /* 0x0000000808067825 */ /* 0x000fc800078e0006 */
[--C-:B----4-:R-:W-:Y:S02]  /*11d0*/  HADD2.F32 R18, -RZ, R10.reuse.H0_H0 ;  /* 0x2000000aff127230 */ /* 0x110fe40000004100 */
[----:B------:R-:W-:Y:S02]  /*11e0*/  HADD2.F32 R10, -RZ, R10.H1_H1 ;  /* 0x3000000aff0a7230 */ /* 0x000fe40000004100 */
[--C-:B------:R-:W-:Y:S02]  /*11f0*/  HADD2.F32 R20, -RZ, R11.reuse.H0_H0 ;  /* 0x2000000bff147230 */ /* 0x100fe40000004100 */
[C---:B------:R-:W-:Y:S01]  /*1200*/  FMUL.FTZ R18, R9.reuse, R18 ;  /* 0x0000001209127220 */ /* 0x040fe20000410000 */
[----:B------:R-:W-:Y:S02]  /*1210*/  HADD2.F32 R22, -RZ, R11.H1_H1 ;  /* 0x3000000bff167230 */ /* 0x000fe40000004100 */
[----:B------:R-:W-:Y:S01]  /*1220*/  FMUL.FTZ R10, R9, R10 ;  /* 0x0000000a090a7220 */ /* 0x000fe20000410000 */
[----:B--2---:R-:W-:-:S02]  /*1230*/  HADD2.F32 R16, -RZ, R12.H0_H0 ;  /* 0x2000000cff107230 */ /* 0x004fc40000004100 */
[C---:B------:R-:W-:Y:S01]  /*1240*/  FMUL.FTZ R20, R9.reuse, R20 ;  /* 0x0000001409147220 */ /* 0x040fe20000410000 */
[----:B------:R-:W-:Y:S01]  /*1250*/  HADD2.F32 R24, -RZ, R12.H1_H1 ;  /* 0x3000000cff187230 */ /* 0x000fe20000004100 */
[----:B------:R-:W-:Y:S01]  /*1260*/  F2FP.F16.F32.PACK_AB R18, RZ, R18 ;  /* 0x00000012ff12723e */ /* 0x000fe200000000ff */
[--C-:B------:R-:W-:Y:S01]  /*1270*/  HADD2.F32 R26, -RZ, R13.reuse.H0_H0 ;  /* 0x2000000dff1a7230 */ /* 0x100fe20000004100 */
[----:B------:R-:W-:Y:S01]  /*1280*/  F2FP.F16.F32.PACK_AB R10, RZ, R10 ;  /* 0x0000000aff0a723e */ /* 0x000fe200000000ff */
[----:B------:R-:W-:Y:S02]  /*1290*/  HADD2.F32 R28, -RZ, R13.H1_H1 ;  /* 0x3000000dff1c7230 */ /* 0x000fe40000004100 */
[C---:B------:R-:W-:Y:S01]  /*12a0*/  FMUL.FTZ R12, R9.reuse, R22 ;  /* 0x00000016090c7220 */ /* 0x040fe20000410000 */
[C---:B------:R-:W-:Y:S01]  /*12b0*/  FMUL.FTZ R13, R9.reuse, R16 ;  /* 0x00000010090d7220 */ /* 0x040fe20000410000 */
[----:B------:R-:W-:Y:S01]  /*12c0*/  FMUL.FTZ R11, R9, R26 ;  /* 0x0000001a090b7220 */ /* 0x000fe20000410000 */
[----:B------:R-:W-:-:S02]  /*12d0*/  HADD2.F32 R14, -RZ, R10.H0_H0 ;  /* 0x2000000aff0e7230 */ /* 0x000fc40000004100 */
[C---:B------:R-:W-:Y:S01]  /*12e0*/  FMUL.FTZ R10, R9.reuse, R24 ;  /* 0x00000018090a7220 */ /* 0x040fe20000410000 */
[----:B------:R-:W-:Y:S01]  /*12f0*/  FMUL.FTZ R15, R9, R28 ;  /* 0x0000001c090f7220 */ /* 0x000fe20000410000 */
[----:B------:R-:W-:Y:S01]  /*1300*/  HADD2.F32 R18, -RZ, R18.H0_H0 ;  /* 0x20000012ff127230 */ /* 0x000fe20000004100 */
[----:B------:R-:W-:Y:S01]  /*1310*/  F2FP.F16.F32.PACK_AB R20, RZ, R20 ;  /* 0x00000014ff14723e */ /* 0x000fe200000000ff */
[--C-:B-----5:R-:W-:Y:S01]  /*1320*/  HADD2.F32 R17, -RZ, R2.reuse.H0_H0 ;  /* 0x20000002ff117230 */ /* 0x120fe20000004100 */
[----:B------:R-:W-:Y:S01]  /*1330*/  F2FP.F16.F32.PACK_AB R12, RZ, R12 ;  /* 0x0000000cff0c723e */ /* 0x000fe200000000ff */
[----:B------:R-:W-:Y:S01]  /*1340*/  HADD2.F32 R19, -RZ, R2.H1_H1 ;  /* 0x30000002ff137230 */ /* 0x000fe20000004100 */
[----:B------:R-:W-:Y:S01]  /*1350*/  F2FP.F16.F32.PACK_AB R13, RZ, R13 ;  /* 0x0000000dff0d723e */ /* 0x000fe200000000ff */
[----:B------:R-:W-:Y:S01]  /*1360*/  HADD2.F32 R21, -RZ, R3.H0_H0 ;  /* 0x20000003ff157230 */ /* 0x000fe20000004100 */
[----:B------:R-:W-:Y:S01]  /*1370*/  F2FP.F16.F32.PACK_AB R10, RZ, R10 ;  /* 0x0000000aff0a723e */ /* 0x000fe200000000ff */
[----:B------:R-:W-:Y:S01]  /*1380*/  FMUL.FTZ R2, R18, R17 ;  /* 0x0000001112027220 */ /* 0x000fe20000410000 */
[----:B------:R-:W-:Y:S01]  /*1390*/  F2FP.F16.F32.PACK_AB R11, RZ, R11 ;  /* 0x0000000bff0b723e */ /* 0x000fe200000000ff */
[--C-:B------:R-:W-:Y:S01]  /*13a0*/  HADD2.F32 R16, -RZ, R4.reuse.H0_H0 ;  /* 0x20000004ff107230 */ /* 0x100fe20000004100 */
[----:B------:R-:W-:Y:S01]  /*13b0*/  F2FP.F16.F32.PACK_AB R15, RZ, R15 ;  /* 0x0000000fff0f723e */ /* 0x000fe200000000ff */
[----:B------:R-:W-:-:S02]  /*13c0*/  HADD2.F32 R17, -RZ, R4.H1_H1 ;  /* 0x30000004ff117230 */ /* 0x000fc40000004100 */
[----:B------:R-:W-:Y:S01]  /*13d0*/  FMUL.FTZ R9, R14, R19 ;  /* 0x000000130e097220 */ /* 0x000fe20000410000 */
[----:B------:R-:W-:Y:S02]  /*13e0*/  HADD2.F32 R0, -RZ, R5.H0_H0 ;  /* 0x20000005ff007230 */ /* 0x000fe40000004100 */
[----:B------:R-:W-:Y:S02]  /*13f0*/  HADD2.F32 R20, -RZ, R20.H0_H0 ;  /* 0x20000014ff147230 */ /* 0x000fe40000004100 */
[----:B------:R-:W-:Y:S01]  /*1400*/  HADD2.F32 R3, -RZ, R3.H1_H1 ;  /* 0x30000003ff037230 */ /* 0x000fe20000004100 */
[----:B------:R-:W-:Y:S01]  /*1410*/  F2FP.F16.F32.PACK_AB R2, R9, R2 ;  /* 0x000000020902723e */ /* 0x000fe200000000ff */
[----:B------:R-:W-:Y:S02]  /*1420*/  HADD2.F32 R5, -RZ, R5.H1_H1 ;  /* 0x30000005ff057230 */ /* 0x000fe40000004100 */
[----:B------:R-:W-:Y:S01]  /*1430*/  FMUL.FTZ R14, R20, R21 ;  /* 0x00000015140e7220 */ /* 0x000fe20000410000 */
[----:B------:R-:W-:-:S02]  /*1440*/  HADD2.F32 R12, -RZ, R12.H0_H0 ;  /* 0x2000000cff0c7230 */ /* 0x000fc40000004100 */
[----:B------:R-:W-:Y:S02]  /*1450*/  HADD2.F32 R13, -RZ, R13.H0_H0 ;  /* 0x2000000dff0d7230 */ /* 0x000fe40000004100 */
[----:B------:R-:W-:Y:S02]  /*1460*/  HADD2.F32 R10, -RZ, R10.H0_H0 ;  /* 0x2000000aff0a7230 */ /* 0x000fe40000004100 */
[----:B------:R-:W-:Y:S01]  /*1470*/  FMUL.FTZ R3, R12, R3 ;  /* 0x000000030c037220 */ /* 0x000fe20000410000 */
[----:B------:R-:W-:Y:S02]  /*1480*/  HADD2.F32 R11, -RZ, R11.H0_H0 ;  /* 0x2000000bff0b7230 */ /* 0x000fe40000004100 */
[----:B------:R-:W-:Y:S01]  /*1490*/  FMUL.FTZ R13, R13, R16 ;  /* 0x000000100d0d7220 */ /* 0x000fe20000410000 */
[----:B------:R-:W-:Y:S02]  /*14a0*/  HADD2.F32 R4, -RZ, R15.H0_H0 ;  /* 0x2000000fff047230 */ /* 0x000fe40000004100 */
[----:B------:R-:W-:Y:S01]  /*14b0*/  FMUL.FTZ R10, R10, R17 ;  /* 0x000000110a0a7220 */ /* 0x000fe20000410000 */
[----:B------:R-:W-:Y:S01]  /*14c0*/  F2FP.F16.F32.PACK_AB R3, R3, R14 ;  /* 0x0000000e0303723e */ /* 0x000fe200000000ff */
[----:B------:R-:W-:Y:S01]  /*14d0*/  FMUL.FTZ R0, R11, R0 ;  /* 0x000000000b007220 */ /* 0x000fe20000410000 */
[----:B------:R-:W-:-:S02]  /*14e0*/  FMUL.FTZ R5, R4, R5 ;  /* 0x0000000504057220 */ /* 0x000fc40000410000 */
[----:B------:R-:W-:Y:S01]  /*14f0*/  F2FP.F16.F32.PACK_AB R4, R10, R13 ;  /* 0x0000000d0a04723e */ /* 0x000fe200000000ff */
[----:B------:R-:W-:Y:S02]  /*1500*/  STG.E.64 desc[UR4][R6.64], R2 ;  /* 0x0000000206007986 */ /* 0x000fe4000c101b04 */
[----:B------:R-:W-:-:S05]  /*1510*/  F2FP.F16.F32.PACK_AB R5, R5, R0 ;  /* 0x000000000505723e */ /* 0x000fca00000000ff */
[----:B------:R-:W-:Y:S01]  /*1520*/  STG.E.64 desc[UR4][R6.64+0x400], R4 ;  /* 0x0004000406007986 */ /* 0x000fe2000c101b04 */
[----:B------:R-:W-:Y:S05]  /*1530*/  EXIT ;  /* 0x000000000000794d */ /* 0x000fea0003800000 */
.L_x_2232:
        /* <DEDUP_REMOVED lines=12> */
.L_x_23845:


//--------------------- .text._ZN2at6native29vectorized_elementwise_kernelILi8EZZZNS0_54_GLOBAL__N__d8c5977b_16_LinearAlgebra_cu_35b291db_316116addr_kernel_cudaERNS_14TensorIteratorERKN3c106ScalarES8_ENKUlvE_clEvENKUlvE9_clEvEUlNS5_4HalfESB_SB_E_St5arrayIPcLm4EEEEviT0_T1_ --------------------------
	.section	.text._ZN2at6native29vectorized_elementwise_kernelILi8EZZZNS0_54_GLOBAL__N__d8c5977b_16_LinearAlgebra_cu_35b291db_316116addr_kernel_cudaERNS_14TensorIteratorERKN3c106ScalarES8_ENKUlvE_clEvENKUlvE9_clEvEUlNS5_4HalfESB_SB_E_St5arrayIPcLm4EEEEviT0_T1_,"ax",@progbits
	.align	128
        .global         _ZN2at6native29vectorized_elementwise_kernelILi8EZZZNS0_54_GLOBAL__N__d8c5977b_16_LinearAlgebra_cu_35b291db_316116addr_kernel_cudaERNS_14TensorIteratorERKN3c106ScalarES8_ENKUlvE_clEvENKUlvE9_clEvEUlNS5_4HalfESB_SB_E_St5arrayIPcLm4EEEEviT0_T1_
        .type           _ZN2at6native29vectorized_elementwise_kernelILi8EZZZNS0_54_GLOBAL__N__d8c5977b_16_LinearAlgebra_cu_35b291db_316116addr_kernel_cudaERNS_14TensorIteratorERKN3c106ScalarES8_ENKUlvE_clEvENKUlvE9_clEvEUlNS5_4HalfESB_SB_E_St5arrayIPcLm4EEEEviT0_T1_,@function
        .size           _ZN2at6native29vectorized_elementwise_kernelILi8EZZZNS0_54_GLOBAL__N__d8c5977b_16_LinearAlgebra_cu_35b291db_316116addr_kernel_cudaERNS_14TensorIteratorERKN3c106ScalarES8_ENKUlvE_clEvENKUlvE9_clEvEUlNS5_4HalfESB_SB_E_St5arrayIPcLm4EEEEviT0_T1_,(.L_x_23846 - _ZN2at6native29vectorized_elementwise_kernelILi8EZZZNS0_54_GLOBAL__N__d8c5977b_16_LinearAlgebra_cu_35b291db_316116addr_kernel_cudaERNS_14TensorIteratorERKN3c106ScalarES8_ENKUlvE_clEvENKUlvE9_clEvEUlNS5_4HalfESB_SB_E_St5arrayIPcLm4EEEEviT0_T1_)
        .other          _ZN2at6native29vectorized_elementwise_kernelILi8EZZZNS0_54_GLOBAL__N__d8c5977b_16_LinearAlgebra_cu_35b291db_316116addr_kernel_cudaERNS_14TensorIteratorERKN3c106ScalarES8_ENKUlvE_clEvENKUlvE9_clEvEUlNS5_4HalfESB_SB_E_St5arrayIPcLm4EEEEviT0_T1_,@"STO_CUDA_ENTRY STV_DEFAULT"
_ZN2at6native29vectorized_elementwise_kernelILi8EZZZNS0_54_GLOBAL__N__d8c5977b_16_LinearAlgebra_cu_35b291db_316116addr_kernel_cudaERNS_14TensorIteratorERKN3c106ScalarES8_ENKUlvE_clEvENKUlvE9_clEvEUlNS5_4HalfESB_SB_E_St5arrayIPcLm4EEEEviT0_T1_:
.text._ZN2at6native29vectorized_elementwise_kernelILi8EZZZNS0_54_GLOBAL__N__d8c5977b_16_LinearAlgebra_cu_35b291db_316116addr_kernel_cudaERNS_14TensorIteratorERKN3c106ScalarES8_ENKUlvE_clEvENKUlvE9_clEvEUlNS5_4HalfESB_SB_E_St5arrayIPcLm4EEEEviT0_T1_:
        /* <DEDUP_REMOVED lines=109> */
.L_x_2235:
[----:B------:R-:W-:Y:S05]  /*06d0*/  BSYNC.RECONVERGENT B0 ;  /* 0x0000000000007941 */ /* 0x000fea0003800200 */
.L_x_2234:
        /* <DEDUP_REMOVED lines=29> */
.L_x_2237:
[----:B------:R-:W-:Y:S05]  /*08b0*/  BSYNC.RECONVERGENT B0 ;  /* 0x0000000000007941 */ /* 0x000fea0003800200 */
.L_x_2236:
        /* <DEDUP_REMOVED lines=12> */
.L_x_2239:
[----:B------:R-:W-:Y:S05]  /*0980*/  BSYNC.RECONVERGENT B0 ;  /* 0x0000000000007941 */ /* 0x000fea0003800200 */
.L_x_2238:
        /* <DEDUP_REMOVED lines=11> */
.L_x_2241:
[----:B------:R-:W-:Y:S05]  /*0a40*/  BSYNC.RECONVERGENT B0 ;  /* 0x0000000000007941 */ /* 0x000fea0003800200 */
.L_x_2240:
        /* <DEDUP_REMOVED lines=11> */
.L_x_2243:
[----:B------:R-:W-:Y:S05]  /*0b00*/  BSYNC.RECONVERGENT B0 ;  /* 0x0000000000007941 */ /* 0x000fea0003800200 */
.L_x_2242:
        /* <DEDUP_REMOVED lines=11> */
.L_x_2245:
[----:B------:R-:W-:Y:S05]  /*0bc0*/  BSYNC.RECONVERGENT B0 ;  /* 0x0000000000007941 */ /* 0x000fea0003800200 */
.L_x_2244:
        /* <DEDUP_REMOVED lines=11> */
.L_x_2247:
[----:B------:R-:W-:Y:S05]  /*0c80*/  BSYNC.RECONVERGENT B0 ;  /* 0x0000000000007941 */ /* 0x000fea0003800200 */
.L_x_2246:
        /* <DEDUP_REMOVED lines=11> */
.L_x_2249:
[----:B------:R-:W-:Y:S05]  /*0d40*/  BSYNC.RECONVERGENT B0 ;  /* 0x0000000000007941 */ /* 0x000fea0003800200 */
.L_x_2248:
        /* <DEDUP_REMOVED lines=18> */
.L_x_2252:
[----:B------:R-:W-:-:S13]  /*0e70*/  ISETP.GE.U32.AND P0, PT, R3, R2, PT ;  /* 0x000000020300720c */ /* 0x000fda0003f06070 */
[----:B------:R-:W-:Y:S05]  /*0e80*/  @P0 BRA `(.L_x_2254) ;  /* 0x0000000000300947 */ /* 0x000fea0003800000 */
[----:B0-----:R-:W0:Y:S01]  /*0e90*/  LDC.64 R10, c[0x0][0x398] ;  /* 0x0000e600ff0a7b82 */ /* 0x001e220000000a00 */
[----:B------:R-:W-:Y:S02]  /*0ea0*/  IADD3 R13, PT, PT, R0, R3, RZ ;  /* 0x00000003000d7210 */ /* 0x000fe40007ffe0ff */
[----:B------:R-:W-:-:S03]  /*0eb0*/  IADD3 R3, PT, PT, R3, 0x80, RZ ;  /* 0x0000008003037810 */ /* 0x000fc60007ffe0ff */
[----:B0-----:R-:W-:-:S05]  /*0ec0*/  IMAD.WIDE.U32 R10, R13, 0x2, R10 ;  /* 0x000000020d0a7825 */ /* 0x001fca00078e000a */
[----:B------:R1:W-:Y:S02]  /*0ed0*/  STG.E.U16 desc[UR4][R10.64], R5 ;  /* 0x000000050a007986 */ /* 0x0003e4000c101504 */
.L_x_2253:
[----:B------:R-:W-:-:S13]  /*0ee0*/  ISETP.GE.U32.AND P0, PT, R3, R2, PT ;  /* 0x000000020300720c */ /* 0x000fda0003f06070 */
[----:B------:R-:W-:Y:S05]  /*0ef0*/  @P0 BRA `(.L_x_2255) ;  /* 0x0000000000340947 */ /* 0x000fea0003800000 */
[----:B-1----:R-:W1:Y:S01]  /*0f00*/  LDC.64 R4, c[0x0][0x398] ;  /* 0x0000e600ff047b82 */ /* 0x002e620000000a00 */
[----:B0-----:R-:W-:Y:S02]  /*0f10*/  IADD3 R11, PT, PT, R0, R3, RZ ;  /* 0x00000003000b7210 */ /* 0x001fe40007ffe0ff */
[----:B------:R-:W-:-:S03]  /*0f20*/  IADD3 R3, PT, PT, R3, 0x80, RZ ;  /* 0x0000008003037810 */ /* 0x000fc60007ffe0ff */
[----:B-1----:R-:W-:-:S05]  /*0f30*/  IMAD.WIDE.U32 R4, R11, 0x2, R4 ;  /* 0x000000020b047825 */ /* 0x002fca00078e0004 */
[----:B------:R1:W-:Y:S02]  /*0f40*/  STG.E.U16 desc[UR4][R4.64], R6 ;  /* 0x0000000604007986 */ /* 0x0003e4000c101504 */
.L_x_2254:
        /* <DEDUP_REMOVED lines=8> */
.L_x_2255:
[----:B------:R-:W-:Y:S05]  /*0fd0*/  BSYNC.RELIABLE B1 ;  /* 0x0000000000017941 */ /* 0x000fea0003800100 */
.L_x_2251:
[----:B------:R-:W-:-:S13]  /*0fe0*/  ISETP.GE.U32.AND P0, PT, R3, R2, PT ;  /* 0x000000020300720c */ /* 0x000fda0003f06070 */
[----:B-12---:R-:W1:Y:S01]  /*0ff0*/  @!P0 LDC.64 R4, c[0x0][0x398] ;  /* 0x0000e600ff048b82 */ /* 0x006e620000000a00 */
[----:B------:R-:W-:Y:S02]  /*1000*/  @!P0 IADD3 R7, PT, PT, R0, R3, RZ ;  /* 0x0000000300078210 */ /* 0x000fe40007ffe0ff */
[----:B------:R-:W-:-:S03]  /*1010*/  @!P0 IADD3 R3, PT, PT, R3, 0x80, RZ ;  /* 0x0000008003038810 */ /* 0x000fc60007ffe0ff */
[----:B-1----:R-:W-:-:S05]  /*1020*/  @!P0 IMAD.WIDE.U32 R4, R7, 0x2, R4 ;  /* 0x0000000207048825 */ /* 0x002fca00078e0004 */
[----:B------:R2:W-:Y:S02]  /*1030*/  @!P0 STG.E.U16 desc[UR4][R4.64], R8 ;  /* 0x0000000804008986 */ /* 0x0005e4000c101504 */
.L_x_2256:
[----:B------:R-:W-:Y:S05]  /*1040*/  BSYNC.RECONVERGENT B0 ;  /* 0x0000000000007941 */ /* 0x000fea0003800200 */
.L_x_2250:
        /* <DEDUP_REMOVED lines=8> */
.L_x_2233:
[----:B------:R-:W0:Y:S01]  /*10d0*/  S2R R9, SR_TID.X ;  /* 0x0000000000097919 */ /* 0x000e220000002100 */
[----:B------:R-:W1:Y:S08]  /*10e0*/  LDC.64 R2, c[0x0][0x3a8] ;  /* 0x0000ea00ff027b82 */ /* 0x000e700000000a00 */
[----:B------:R-:W2:Y:S08]  /*10f0*/  LDC.64 R4, c[0x0][0x3b0] ;  /* 0x0000ec00ff047b82 */ /* 0x000eb00000000a00 */
[----:B------:R-:W3:Y:S01]  /*1100*/  LDC.U16 R16, c[0x0][0x388] ;  /* 0x0000e200ff107b82 */ /* 0x000ee20000000400 */
[----:B-1----:R-:W-:-:S04]  /*1110*/  IMAD.WIDE.U32 R2, R0, 0x2, R2 ;  /* 0x0000000200027825 */ /* 0x002fc800078e0002 */
[----:B0-----:R-:W-:-:S06]  /*1120*/  IMAD.WIDE.U32 R12, R9, 0x10, R2 ;  /* 0x00000010090c7825 */ /* 0x001fcc00078e0002 */
[----:B------:R-:W4:Y:S01]  /*1130*/  LDG.E.128 R12, desc[UR4][R12.64] ;  /* 0x000000040c0c7981 */ /* 0x000f22000c1e1d00 */
[----:B--2---:R-:W-:-:S04]  /*1140*/  IMAD.WIDE.U32 R2, R0, 0x2, R4 ;  /* 0x0000000200027825 */ /* 0x004fc800078e0004 */
[----:B------:R-:W-:Y:S02]  /*1150*/  IMAD.WIDE.U32 R4, R9, 0x10, R2 ;  /* 0x0000001009047825 */ /* 0x000fe400078e0002 */
[----:B------:R-:W0:Y:S04]  /*1160*/  LDC.64 R2, c[0x0][0x398] ;  /* 0x0000e600ff027b82 */ /* 0x000e280000000a00 */
[----:B------:R-:W2:Y:S01]  /*1170*/  LDG.E.128 R4, desc[UR4][R4.64] ;  /* 0x0000000404047981 */ /* 0x000ea2000c1e1d00 */
[----:B---3--:R-:W-:Y:S02]  /*1180*/  HADD2.F32 R16, -RZ, R16.H0_H0 ;  /* 0x20000010ff107230 */ /* 0x008fe40000004100 */
[----:B0-----:R-:W-:-:S04]  /*1190*/  IMAD.WIDE.U32 R2, R0, 0x2, R2 ;  /* 0x0000000200027825 */ /* 0x001fc800078e0002 */
[----:B------:R-:W-:-:S04]  /*11a0*/  IMAD.WIDE.U32 R2, R9, 0x10, R2 ;  /* 0x0000001009027825 */ /* 0x000fc800078e0002 */
[--C-:B----4-:R-:W-:Y:S02]  /*11b0*/  HADD2.F32 R11, -RZ, R12.reuse.H0_H0 ;  /* 0x2000000cff0b7230 */ /* 0x110fe40000004100 */
[----:B------:R-:W-:Y:S02]  /*11c0*/  HADD2.F32 R17, -RZ, R12.H1_H1 ;  /* 0x3000000cff117230 */ /* 0x000fe40000004100 */
[--C-:B------:R-:W-:Y:S02]  /*11d0*/  HADD2.F32 R19, -RZ, R13.reuse.H0_H0 ;  /* 0x2000000dff137230 */ /* 0x100fe40000004100 */
[C---:B------:R-:W-:Y:S01]  /*11e0*/  FMUL.FTZ R11, R16.reuse, R11 ;  /* 0x0000000b100b7220 */ /* 0x040fe20000410000 */
[----:B------:R-:W-:Y:S02]  /*11f0*/  HADD2.F32 R21, -RZ, R13.H1_H1 ;  /* 0x3000000dff157230 */ /* 0x000fe40000004100 */
[----:B------:R-:W-:Y:S01]  /*1200*/  FMUL.FTZ R17, R16, R17 ;  /* 0x0000001110117220 */ /* 0x000fe20000410000 */
[----:B------:R-:W-:-:S02]  /*1210*/  HADD2.F32 R13, -RZ, R14.H0_H0 ;  /* 0x2000000eff0d7230 */ /* 0x000fc40000004100 */
[C---:B------:R-:W-:Y:S01]  /*1220*/  FMUL.FTZ R19, R16.reuse, R19 ;  /* 0x0000001310137220 */ /* 0x040fe20000410000 */
[--C-:B------:R-:W-:Y:S02]  /*1230*/  HADD2.F32 R25, -RZ, R15.reuse.H0_H0 ;  /* 0x2000000fff197230 */ /* 0x100fe40000004100 */
[C---:B------:R-:W-:Y:S01]  /*1240*/  FMUL.FTZ R8, R16.reuse, R21 ;  /* 0x0000001510087220 */ /* 0x040fe20000410000 */
[----:B------:R-:W-:Y:S01]  /*1250*/  HADD2.F32 R23, -RZ, R14.H1_H1 ;  /* 0x3000000eff177230 */ /* 0x000fe20000004100 */
[----:B------:R-:W-:Y:S01]  /*1260*/  F2FP.F16.F32.PACK_AB R14, RZ, R11 ;  /* 0x0000000bff0e723e */ /* 0x000fe200000000ff */
[----:B------:R-:W-:Y:S01]  /*1270*/  HADD2.F32 R15, -RZ, R15.H1_H1 ;  /* 0x3000000fff0f7230 */ /* 0x000fe20000004100 */
[----:B------:R-:W-:Y:S01]  /*1280*/  F2FP.F16.F32.PACK_AB R17, RZ, R17 ;  /* 0x00000011ff11723e */ /* 0x000fe200000000ff */
[C---:B------:R-:W-:Y:S01]  /*1290*/  FMUL.FTZ R10, R16.reuse, R13 ;  /* 0x0000000d100a7220 */ /* 0x040fe20000410000 */
[C---:B------:R-:W-:Y:S01]  /*12a0*/  FMUL.FTZ R12, R16.reuse, R23 ;  /* 0x00000017100c7220 */ /* 0x040fe20000410000 */
[C---:B------:R-:W-:Y:S01]  /*12b0*/  FMUL.FTZ R11, R16.reuse, R25 ;  /* 0x00000019100b7220 */ /* 0x040fe20000410000 */
[----:B------:R-:W-:Y:S01]  /*12c0*/  FMUL.FTZ R13, R16, R15 ;  /* 0x0000000f100d7220 */ /* 0x000fe20000410000 */
[----:B------:R-:W-:Y:S01]  /*12d0*/  F2FP.F16.F32.PACK_AB R19, RZ, R19 ;  /* 0x00000013ff13723e */ /* 0x000fe200000000ff */
[----:B------:R-:W-:Y:S01]  /*12e0*/  HADD2.F32 R15, -RZ, R14.H0_H0 ;  /* 0x2000000eff0f7230 */ /* 0x000fe20000004100 */
[----:B------:R-:W-:Y:S01]  /*12f0*/  F2FP.F16.F32.PACK_AB R10, RZ, R10 ;  /* 0x0000000aff0a723e */ /* 0x000fe200000000ff */
[--C-:B--2---:R-:W-:Y:S01]  /*1300*/  HADD2.F32 R16, -RZ, R4.reuse.H0_H0 ;  /* 0x20000004ff107230 */ /* 0x104fe20000004100 */
[----:B------:R-:W-:Y:S01]  /*1310*/  F2FP.F16.F32.PACK_AB R12, RZ, R12 ;  /* 0x0000000cff0c723e */ /* 0x000fe200000000ff */
[----:B------:R-:W-:Y:S01]  /*1320*/  HADD2.F32 R17, -RZ, R17.H0_H0 ;  /* 0x20000011ff117230 */ /* 0x000fe20000004100 */
[----:B------:R-:W-:Y:S01]  /*1330*/  F2FP.F16.F32.PACK_AB R8, RZ, R8 ;  /* 0x00000008ff08723e */ /* 0x000fe200000000ff */
[----:B------:R-:W-:-:S02]  /*1340*/  HADD2.F32 R18, -RZ, R4.H1_H1 ;  /* 0x30000004ff127230 */ /* 0x000fc40000004100 */
[----:B------:R-:W-:Y:S01]  /*1350*/  FMUL.FTZ R15, R15, R16 ;  /* 0x000000100f0f7220 */ /* 0x000fe20000410000 */
[----:B------:R-:W-:Y:S01]  /*1360*/  HADD2.F32 R19, -RZ, R19.H0_H0 ;  /* 0x20000013ff137230 */ /* 0x000fe20000004100 */
[----:B------:R-:W-:Y:S01]  /*1370*/  F2FP.F16.F32.PACK_AB R0, RZ, R11 ;  /* 0x0000000bff00723e */ /* 0x000fe200000000ff */
[--C-:B------:R-:W-:Y:S02]  /*1380*/  HADD2.F32 R20, -RZ, R5.reuse.H0_H0 ;  /* 0x20000005ff147230 */ /* 0x100fe40000004100 */
[----:B------:R-:W-:Y:S01]  /*1390*/  FMUL.FTZ R16, R17, R18 ;  /* 0x0000001211107220 */ /* 0x000fe20000410000 */
[----:B------:R-:W-:Y:S01]  /*13a0*/  F2FP.F16.F32.PACK_AB R18, RZ, R13 ;  /* 0x0000000dff12723e */ /* 0x000fe200000000ff */
[----:B------:R-:W-:Y:S02]  /*13b0*/  HADD2.F32 R14, -RZ, R5.H1_H1 ;  /* 0x30000005ff0e7230 */ /* 0x000fe40000004100 */
[--C-:B------:R-:W-:Y:S02]  /*13c0*/  HADD2.F32 R4, -RZ, R6.reuse.H0_H0 ;  /* 0x20000006ff047230 */ /* 0x100fe40000004100 */
[----:B------:R-:W-:Y:S01]  /*13d0*/  FMUL.FTZ R17, R19, R20 ;  /* 0x0000001413117220 */ /* 0x000fe20000410000 */
[----:B------:R-:W-:Y:S01]  /*13e0*/  HADD2.F32 R6, -RZ, R6.H1_H1 ;  /* 0x30000006ff067230 */ /* 0x000fe20000004100 */
[----:B------:R-:W-:Y:S01]  /*13f0*/  F2FP.F16.F32.PACK_AB R16, R16, R15 ;  /* 0x0000000f1010723e */ /* 0x000fe200000000ff */
[----:B------:R-:W-:-:S02]  /*1400*/  HADD2.F32 R5, -RZ, R7.H0_H0 ;  /* 0x20000007ff057230 */ /* 0x000fc40000004100 */
[----:B------:R-:W-:Y:S02]  /*1410*/  HADD2.F32 R13, -RZ, R10.H0_H0 ;  /* 0x2000000aff0d7230 */ /* 0x000fe40000004100 */
[----:B------:R-:W-:Y:S02]  /*1420*/  HADD2.F32 R19, -RZ, R12.H0_H0 ;  /* 0x2000000cff137230 */ /* 0x000fe40000004100 */
[----:B------:R-:W-:Y:S02]  /*1430*/  HADD2.F32 R7, -RZ, R7.H1_H1 ;  /* 0x30000007ff077230 */ /* 0x000fe40000004100 */
[----:B------:R-:W-:Y:S01]  /*1440*/  FMUL.FTZ R4, R13, R4 ;  /* 0x000000040d047220 */ /* 0x000fe20000410000 */
[----:B------:R-:W-:Y:S02]  /*1450*/  HADD2.F32 R11, -RZ, R8.H0_H0 ;  /* 0x20000008ff0b7230 */ /* 0x000fe40000004100 */
[----:B------:R-:W-:Y:S01]  /*1460*/  FMUL.FTZ R19, R19, R6 ;  /* 0x0000000613137220 */ /* 0x000fe20000410000 */
[----:B------:R-:W-:-:S02]  /*1470*/  HADD2.F32 R0, -RZ, R0.H0_H0 ;  /* 0x20000000ff007230 */ /* 0x000fc40000004100 */
[----:B------:R-:W-:Y:S02]  /*1480*/  HADD2.F32 R18, -RZ, R18.H0_H0 ;  /* 0x20000012ff127230 */ /* 0x000fe40000004100 */
[----:B------:R-:W-:Y:S01]  /*1490*/  FMUL.FTZ R14, R11, R14 ;  /* 0x0000000e0b0e7220 */ /* 0x000fe20000410000 */
[----:B------:R-:W-:Y:S02]  /*14a0*/  FMUL.FTZ R0, R0, R5 ;  /* 0x0000000500007220 */ /* 0x000fe40000410000 */
[----:B------:R-:W-:Y:S01]  /*14b0*/  FMUL.FTZ R7, R18, R7 ;  /* 0x0000000712077220 */ /* 0x000fe20000410000 */
[----:B------:R-:W-:Y:S02]  /*14c0*/  F2FP.F16.F32.PACK_AB R18, R19, R4 ;  /* 0x000000041312723e */ /* 0x000fe400000000ff */
[----:B------:R-:W-:Y:S02]  /*14d0*/  F2FP.F16.F32.PACK_AB R17, R14, R17 ;  /* 0x000000110e11723e */ /* 0x000fe400000000ff */
[----:B------:R-:W-:-:S05]  /*14e0*/  F2FP.F16.F32.PACK_AB R19, R7, R0 ;  /* 0x000000000713723e */ /* 0x000fca00000000ff */
[----:B------:R-:W-:Y:S01]  /*14f0*/  STG.E.128 desc[UR4][R2.64], R16 ;  /* 0x0000001002007986 */ /* 0x000fe2000c101d04 */
[----:B------:R-:W-:Y:S05]  /*1500*/  EXIT ;  /* 0x000000000000794d */ /* 0x000fea0003800000 */
.L_x_2257:
        /* <DEDUP_REMOVED lines=15> */
.L_x_23846:


//--------------------- .text._ZN2at6native18elementwise_kernelILi128ELi4EZNS0_15gpu_kernel_implIZZZNS0_54_GLOBAL__N__d8c5977b_16_LinearAlgebra_cu_35b291db_316116addr_kernel_cudaERNS_14TensorIteratorERKN3c106ScalarES9_ENKUlvE_clEvENKUlvE8_clEvEUlNS6_8BFloat16ESC_SC_E0_EEvRNS_18TensorIteratorBaseERKT_EUliE_EEviT1_ --------------------------
	.section	.text._ZN2at6native18elementwise_kernelILi128ELi4EZNS0_15gpu_kernel_implIZZZNS0_54_GLOBAL__N__d8c5977b_16_LinearAlgebra_cu_35b291db_316116addr_kernel_cudaERNS_14TensorIteratorERKN3c106ScalarES9_ENKUlvE_clEvENKUlvE8_clEvEUlNS6_8BFloat16ESC_SC_E0_EEvRNS_18TensorIteratorBaseERKT_EUliE_EEviT1_,"ax",@progbits
	.align	128
        .global         _ZN2at6native18elementwise_kernelILi128ELi4EZNS0_15gpu_kernel_implIZZZNS0_54_GLOBAL__N__d8c5977b_16_LinearAlgebra_cu_35b291db_316116addr_kernel_cudaERNS_14TensorIteratorERKN3c106ScalarES9_ENKUlvE_clEvENKUlvE8_clEvEUlNS6_8BFloat16ESC_SC_E0_EEvRNS_18TensorIteratorBaseERKT_EUliE_EEviT1_
        .type           _ZN2at6native18elementwise_kernelILi128ELi4EZNS0_15gpu_kernel_implIZZZNS0_54_GLOBAL__N__d8c5977b_16_LinearAlgebra_cu_35b291db_316116addr_kernel_cudaERNS_14TensorIteratorERKN3c106ScalarES9_ENKUlvE_clEvENKUlvE8_clEvEUlNS6_8BFloat16ESC_SC_E0_EEvRNS_18TensorIteratorBaseERKT_EUliE_EEviT1_,@function
        .size           _ZN2at6native18elementwise_kernelILi128ELi4EZNS0_15gpu_kernel_implIZZZNS0_54_GLOBAL__N__d8c5977b_16_LinearAlgebra_cu_35b291db_316116addr_kernel_cudaERNS_14TensorIteratorERKN3c106ScalarES9_ENKUlvE_clEvENKUlvE8_clEvEUlNS6_8BFloat16ESC_SC_E0_EEvRNS_18TensorIteratorBaseERKT_EUliE_EEviT1_,(.L_x_23847 - _ZN2at6native18elementwise_kernelILi128ELi4EZNS0_15gpu_kernel_implIZZZNS0_54_GLOBAL__N__d8c5977b_16_LinearAlgebra_cu_35b291db_316116addr_kernel_cudaERNS_14TensorIteratorERKN3c106ScalarES9_ENKUlvE_clEvENKUlvE8_clEvEUlNS6_8BFloat16ESC_SC_E0_EEvRNS_18TensorIteratorBaseERKT_EUliE_EEviT1_)
        .other          _ZN2at6native18elementwise_kernelILi128ELi4EZNS0_15gpu_kernel_implIZZZNS0_54_GLOBAL__N__d8c5977b_16_LinearAlgebra_cu_35b291db_316116addr_kernel_cudaERNS_14TensorIteratorERKN3c106ScalarES9_ENKUlvE_clEvENKUlvE8_clEvEUlNS6_8BFloat16ESC_SC_E0_EEvRNS_18TensorIteratorBaseERKT_EUliE_EEviT1_,@"STO_CUDA_ENTRY STV_DEFAULT"
_ZN2at6native18elementwise_kernelILi128ELi4EZNS0_15gpu_kernel_implIZZZNS0_54_GLOBAL__N__d8c5977b_16_LinearAlgebra_cu_35b291db_316116addr_kernel_cudaERNS_14TensorIteratorERKN3c106ScalarES9_ENKUlvE_clEvENKUlvE8_clEvEUlNS6_8BFloat16ESC_SC_E0_EEvRNS_18TensorIteratorBaseERKT_EUliE_EEviT1_:
.text._ZN2at6native18elementwise_kernelILi128ELi4EZNS0_15gpu_kernel_implIZZZNS0_54_GLOBAL__N__d8c5977b_16_LinearAlgebra_cu_35b291db_316116addr_kernel_cudaERNS_14TensorIteratorERKN3c106ScalarES9_ENKUlvE_clEvENKUlvE8_clEvEUlNS6_8BFloat16ESC_SC_E0_EEvRNS_18TensorIteratorBaseERKT_EUliE_EEviT1_:
        /* <DEDUP_REMOVED lines=8> */
[----:B------:R-:W0:Y:S01]  /*0080*/  LDCU.U16 UR40, c[0x0][0x668] ;  /* 0x0000cd00ff2877ac */ /* 0x000e220008000400 */
[----:B---3--:R-:W-:Y:S01]  /*0090*/  UIADD3 UR46, UPT, UPT, UR42, -0x1, URZ ;  /* 0xffffffff2a2e7890 */ /* 0x008fe2000fffe0ff */
[----:B------:R-:W3:Y:S01]  /*00a0*/  LDCU.U16 UR39, c[0x0][0x66a] ;  /* 0x0000cd40ff2777ac */ /* 0x000ee20008000400 */
[----:B--2---:R-:W-:-:S02]  /*00b0*/  USHF.L.U32 UR4, UR4, 0x9, URZ ;  /* 0x0000000904047899 */ /* 0x004fc400080006ff */
[----:B------:R-:W-:Y:S02]  /*00c0*/  UISETP.LT.U32.AND UP0, UPT, UR46, 0x18, UPT ;  /* 0x000000182e00788c */ /* 0x000fe4000bf01070 */
[----:B-----5:R-:W-:Y:S02]  /*00d0*/  UPRMT UR45, UR41, 0x7770, URZ ;  /* 0x00007770292d7896 */ /* 0x020fe400080000ff */
[----:B-1----:R-:W-:Y:S01]  /*00e0*/  LOP3.LUT R17, R17, UR4, RZ, 0xfc, !PT ;  /* 0x0000000411117c12 */ /* 0x002fe2000f8efcff */
[----:B------:R-:W-:Y:S02]  /*00f0*/  USEL UR38, UR46, 0x18, UP0 ;  /* 0x000000182e267887 */ /* 0x000fe40008000000 */
[----:B------:R-:W-:Y:S01]  /*0100*/  UPRMT UR44, UR41, 0x7771, URZ ;  /* 0x00007771292c7896 */ /* 0x000fe200080000ff */
[----:B----4-:R-:W-:Y:S01]  /*0110*/  ISETP.GE.AND P0, PT, R17, UR5, PT ;  /* 0x0000000511007c0c */ /* 0x010fe2000bf06270 */
[----:B------:R-:W-:Y:S02]  /*0120*/  UPRMT UR43, UR41, 0x7772, URZ ;  /* 0x00007772292b7896 */ /* 0x000fe400080000ff */
[----:B------:R-:W-:-:S02]  /*0130*/  UPRMT UR47, UR41, 0x7773, URZ ;  /* 0x00007773292f7896 */ /* 0x000fc400080000ff */
[----:B------:R-:W-:-:S08]  /*0140*/  UIADD3 UR38, UPT, UPT, UR38, 0x1, URZ ;  /* 0x0000000126267890 */ /* 0x000fd0000fffe0ff */
[----:B0--3--:R-:W-:Y:S05]  /*0150*/  @P0 BRA `(.L_x_2259) ;  /* 0x0000005800140947 */ /* 0x009fea0003800000 */
        /* <DEDUP_REMOVED lines=379> */
.L_x_2260:
[----:B------:R-:W0:Y:S01]  /*1910*/  LDCU.64 UR6, c[0x0][0x650] ;  /* 0x0000ca00ff0677ac */ /* 0x000e220008000a00 */
[----:B------:R-:W-:-:S04]  /*1920*/  UPRMT UR4, UR41, 0x7771, URZ ;  /* 0x0000777129047896 */ /* 0x000fc800080000ff */
[----:B------:R-:W-:Y:S01]  /*1930*/  UISETP.GT.AND UP0, UPT, UR4, 0x9, UPT ;  /* 0x000000090400788c */ /* 0x000fe2000bf04270 */
[----:B0-----:R-:W-:-:S04]  /*1940*/  IADD3 R2, P0, PT, R0, UR6, RZ ;  /* 0x0000000600027c10 */ /* 0x001fc8000ff1e0ff */
        /* <DEDUP_REMOVED lines=12> */
[----:B0-----:R-:W-:-:S04]  /*1a10*/  F2FP.BF16.F32.PACK_AB R0, RZ, R0 ;  /* 0x00000000ff00723e */ /* 0x001fc800000010ff */
[----:B------:R-:W-:Y:S01]  /*1a20*/  PRMT R18, R0, 0x7610, R18 ;  /* 0x0000761000127816 */ /* 0x000fe20000000012 */
[----:B------:R-:W-:Y:S06]  /*1a30*/  BRA `(.L_x_2266) ;  /* 0x0000000c00d47947 */ /* 0x000fec0003800000 */
.L_x_2264:
[----:B------:R-:W2:Y:S02]  /*1a40*/  LDG.E.U8 R2, desc[UR36][R2.64] ;  /* 0x0000002402027981 */ /* 0x000ea4000c1e1100 */
[----:B--2---:R-:W-:-:S04]  /*1a50*/  I2FP.F32.U32 R0, R2 ;  /* 0x0000000200007245 */ /* 0x004fc80000201000 */
[----:B------:R-:W-:-:S04]  /*1a60*/  F2FP.BF16.F32.PACK_AB R0, RZ, R0 ;  /* 0x00000000ff00723e */ /* 0x000fc800000010ff */
[----:B------:R-:W-:Y:S01]  /*1a70*/  PRMT R18, R0, 0x7610, R18 ;  /* 0x0000761000127816 */ /* 0x000fe20000000012 */
[----:B------:R-:W-:Y:S06]  /*1a80*/  BRA `(.L_x_2266) ;  /* 0x0000000c00c07947 */ /* 0x000fec0003800000 */
.L_x_2263:
        /* <DEDUP_REMOVED lines=8> */
[----:B0-----:R-:W-:-:S04]  /*1b10*/  F2FP.BF16.F32.PACK_AB R0, RZ, R0 ;  /* 0x00000000ff00723e */ /* 0x001fc800000010ff */
[----:B------:R-:W-:Y:S01]  /*1b20*/  PRMT R18, R0, 0x7610, R18 ;  /* 0x0000761000127816 */ /* 0x000fe20000000012 */
[----:B------:R-:W-:Y:S06]  /*1b30*/  BRA `(.L_x_2266) ;  /* 0x0000000c00947947 */ /* 0x000fec0003800000 */
.L_x_2268:
[----:B------:R-:W2:Y:S02]  /*1b40*/  LDG.E R2, desc[UR36][R2.64] ;  /* 0x0000002402027981 */ /* 0x000ea4000c1e1900 */
[----:B--2---:R-:W-:-:S04]  /*1b50*/  I2FP.F32.S32 R0, R2 ;  /* 0x0000000200007245 */ /* 0x004fc80000201400 */
[----:B------:R-:W-:-:S04]  /*1b60*/  F2FP.BF16.F32.PACK_AB R0, RZ, R0 ;  /* 0x00000000ff00723e */ /* 0x000fc800000010ff */
[----:B------:R-:W-:Y:S01]  /*1b70*/  PRMT R18, R0, 0x7610, R18 ;  /* 0x0000761000127816 */ /* 0x000fe20000000012 */
[----:B------:R-:W-:Y:S06]  /*1b80*/  BRA `(.L_x_2266) ;  /* 0x0000000c00807947 */ /* 0x000fec0003800000 */
.L_x_2267:
[----:B------:R-:W2:Y:S02]  /*1b90*/  LDG.E.U16 R2, desc[UR36][R2.64] ;  /* 0x0000002402027981 */ /* 0x000ea4000c1e1500 */
[----:B--2---:R-:W0:Y:S02]  /*1ba0*/  I2F.S16 R0, R2 ;  /* 0x0000000200007306 */ /* 0x004e240000101400 */
[----:B0-----:R-:W-:-:S04]  /*1bb0*/  F2FP.BF16.F32.PACK_AB R0, RZ, R0 ;  /* 0x00000000ff00723e */ /* 0x001fc800000010ff */
[----:B------:R-:W-:Y:S01]  /*1bc0*/  PRMT R18, R0, 0x7610, R18 ;  /* 0x0000761000127816 */ /* 0x000fe20000000012 */
[----:B------:R-:W-:Y:S06]  /*1bd0*/  BRA `(.L_x_2266) ;  /* 0x0000000c006c7947 */ /* 0x000fec0003800000 */
.L_x_2262:
[----:B------:R-:W-:-:S09]  /*1be0*/  UISETP.GT.AND UP0, UPT, UR4, 0x6, UPT ;  /* 0x000000060400788c */ /* 0x000fd2000bf04270 */
[----:B------:R-:W-:Y:S05]  /*1bf0*/  BRA.U UP0, `(.L_x_2269) ;  /* 0x0000000100307547 */ /* 0x000fea000b800000 */
[----:B------:R-:W-:-:S09]  /*1c00*/  UISETP.NE.AND UP0, UPT, UR4, 0x5, UPT ;  /* 0x000000050400788c */ /* 0x000fd2000bf05270 */
[----:B------:R-:W-:Y:S05]  /*1c10*/  BRA.U !UP0, `(.L_x_2270) ;  /* 0x0000000108147547 */ /* 0x000fea000b800000 */
[----:B------:R-:W-:-:S09]  /*1c20*/  UISETP.NE.AND UP0, UPT, UR4, 0x6, UPT ;  /* 0x000000060400788c */ /* 0x000fd2000bf05270 */
[----:B------:R-:W-:Y:S05]  /*1c30*/  BRA.U UP0, `(.L_x_2265) ;  /* 0x0000000900b87547 */ /* 0x000fea000b800000 */
[----:B------:R-:W2:Y:S02]  /*1c40*/  LDG.E R2, desc[UR36][R2.64] ;  /* 0x0000002402027981 */ /* 0x000ea4000c1e1900 */
[----:B--2---:R-:W-:Y:S01]  /*1c50*/  F2FP.BF16.F32.PACK_AB R18, RZ, R2 ;  /* 0x00000002ff12723e */ /* 0x004fe200000010ff */
[----:B------:R-:W-:Y:S06]  /*1c60*/  BRA `(.L_x_2266) ;  /* 0x0000000c00487947 */ /* 0x000fec0003800000 */
.L_x_2270:
[----:B------:R-:W2:Y:S02]  /*1c70*/  LDG.E.U16 R0, desc[UR36][R2.64] ;  /* 0x0000002402007981 */ /* 0x000ea4000c1e1500 */
[----:B--2---:R-:W-:-:S05]  /*1c80*/  HADD2.F32 R0, -RZ, R0.H0_H0 ;  /* 0x20000000ff007230 */ /* 0x004fca0000004100 */
[----:B------:R-:W-:-:S04]  /*1c90*/  F2FP.BF16.F32.PACK_AB R0, RZ, R0 ;  /* 0x00000000ff00723e */ /* 0x000fc800000010ff */
[----:B------:R-:W-:Y:S01]  /*1ca0*/  PRMT R18, R0, 0x7610, R18 ;  /* 0x0000761000127816 */ /* 0x000fe20000000012 */
[----:B------:R-:W-:Y:S06]  /*1cb0*/  BRA `(.L_x_2266) ;  /* 0x0000000c00347947 */ /* 0x000fec0003800000 */
.L_x_2269:
[----:B------:R-:W-:-:S09]  /*1cc0*/  UISETP.NE.AND UP0, UPT, UR4, 0x7, UPT ;  /* 0x000000070400788c */ /* 0x000fd2000bf05270 */
[----:B------:R-:W-:Y:S05]  /*1cd0*/  BRA.U !UP0, `(.L_x_2271) ;  /* 0x0000000108307547 */ /* 0x000fea000b800000 */
[----:B------:R-:W-:-:S09]  /*1ce0*/  UISETP.NE.AND UP0, UPT, UR4, 0x8, UPT ;  /* 0x000000080400788c */ /* 0x000fd2000bf05270 */
[----:B------:R-:W-:Y:S05]  /*1cf0*/  BRA.U !UP0, `(.L_x_2272) ;  /* 0x0000000108147547 */ /* 0x000fea000b800000 */
[----:B------:R-:W-:-:S09]  /*1d00*/  UISETP.NE.AND UP0, UPT, UR4, 0x9, UPT ;  /* 0x000000090400788c */ /* 0x000fd2000bf05270 */
[----:B------:R-:W-:Y:S05]  /*1d10*/  BRA.U UP0, `(.L_x_2265) ;  /* 0x0000000900807547 */ /* 0x000fea000b800000 */
[----:B------:R-:W2:Y:S02]  /*1d20*/  LDG.E R2, desc[UR36][R2.64] ;  /* 0x0000002402027981 */ /* 0x000ea4000c1e1900 */
[----:B--2---:R-:W-:Y:S01]  /*1d30*/  F2FP.BF16.F32.PACK_AB R18, RZ, R2 ;  /* 0x00000002ff12723e */ /* 0x004fe200000010ff */
[----:B------:R-:W-:Y:S06]  /*1d40*/  BRA `(.L_x_2266) ;  /* 0x0000000c00107947 */ /* 0x000fec0003800000 */
.L_x_2272:
[----:B------:R-:W2:Y:S02]  /*1d50*/  LDG.E.U16 R2, desc[UR36][R2.64] ;  /* 0x0000002402027981 */ /* 0x000ea4000c1e1500 */
[----:B--2---:R-:W-:-:S05]  /*1d60*/  HADD2.F32 R0, -RZ, R2.H0_H0 ;  /* 0x20000002ff007230 */ /* 0x004fca0000004100 */
[----:B------:R-:W-:-:S04]  /*1d70*/  F2FP.BF16.F32.PACK_AB R0, RZ, R0 ;  /* 0x00000000ff00723e */ /* 0x000fc800000010ff */
[----:B------:R-:W-:Y:S01]  /*1d80*/  PRMT R18, R0, 0x7610, R18 ;  /* 0x0000761000127816 */ /* 0x000fe20000000012 */
[----:B------:R-:W-:Y:S06]  /*1d90*/  BRA `(.L_x_2266) ;  /* 0x0000000800fc7947 */ /* 0x000fec0003800000 */
.L_x_2271:
[----:B------:R-:W2:Y:S01]  /*1da0*/  LDG.E.64 R2, desc[UR36][R2.64] ;  /* 0x0000002402027981 */ /* 0x000ea2000c1e1b00 */
[----:B------:R-:W-:Y:S01]  /*1db0*/  UMOV UR4, 0xf0000000 ;  /* 0xf000000000047882 */ /* 0x000fe20000000000 */
[----:B------:R-:W-:Y:S01]  /*1dc0*/  UMOV UR5, 0x380fffff ;  /* 0x380fffff00057882 */ /* 0x000fe20000000000 */
[----:B--2---:R-:W0:Y:S01]  /*1dd0*/  F2F.F32.F64 R0, R2 ;  /* 0x0000000200007310 */ /* 0x004e220000301000 */
[----:B------:R-:W-:-:S14]  /*1de0*/  DSETP.GEU.AND P0, PT, |R2|, UR4, PT ;  /* 0x0000000402007e2a */ /* 0x000fdc000bf0e200 */
[----:B0-----:R-:W-:-:S05]  /*1df0*/  @!P0 FMUL R0, R0, 1.175494350822287508e-38 ;  /* 0x0080000000008820 */ /* 0x001fca0000400000 */
[----:B------:R-:W-:-:S04]  /*1e00*/  F2FP.BF16.F32.PACK_AB R0, RZ, R0 ;  /* 0x00000000ff00723e */ /* 0x000fc800000010ff */
[----:B------:R-:W-:Y:S01]  /*1e10*/  PRMT R18, R0, 0x7610, R18 ;  /* 0x0000761000127816 */ /* 0x000fe20000000012 */
[----:B------:R-:W-:Y:S06]  /*1e20*/  BRA `(.L_x_2266) ;  /* 0x0000000800d87947 */ /* 0x000fec0003800000 */
.L_x_2261:
        /* <DEDUP_REMOVED lines=11> */
[----:B------:R-:W-:-:S04]  /*1ee0*/  F2FP.BF16.F32.PACK_AB R0, RZ, R0 ;  /* 0x00000000ff00723e */ /* 0x000fc800000010ff */
[----:B------:R-:W-:Y:S01]  /*1ef0*/  PRMT R18, R0, 0x7610, R18 ;  /* 0x0000761000127816 */ /* 0x000fe20000000012 */
[----:B------:R-:W-:Y:S06]  /*1f00*/  BRA `(.L_x_2266) ;  /* 0x0000000800a07947 */ /* 0x000fec0003800000 */
.L_x_2275:
        /* <DEDUP_REMOVED lines=9> */
.L_x_2274:
        /* <DEDUP_REMOVED lines=24> */
[----:B------:R-:W-:-:S04]  /*2120*/  F2FP.BF16.F32.PACK_AB R5, RZ, R5 ;  /* 0x00000005ff05723e */ /* 0x000fc800000010ff */
[----:B------:R-:W-:Y:S01]  /*2130*/  PRMT R18, R5, 0x7610, R18 ;  /* 0x0000761005127816 */ /* 0x000fe20000000012 */
[----:B------:R-:W-:Y:S06]  /*2140*/  BRA `(.L_x_2266) ;  /* 0x0000000800107947 */ /* 0x000fec0003800000 */
.L_x_2277:
        /* <DEDUP_REMOVED lines=11> */
[----:B------:R-:W-:-:S04]  /*2200*/  F2FP.BF16.F32.PACK_AB R0, RZ, R0 ;  /* 0x00000000ff00723e */ /* 0x000fc800000010ff */
[----:B------:R-:W-:Y:S01]  /*2210*/  PRMT R18, R0, 0x7610, R18 ;  /* 0x0000761000127816 */ /* 0x000fe20000000012 */
[----:B------:R-:W-:Y:S06]  /*2220*/  BRA `(.L_x_2266) ;  /* 0x0000000400d87947 */ /* 0x000fec0003800000 */
.L_x_2276:
[----:B------:R0:W5:Y:S01]  /*2230*/  LDG.E.U16 R18, desc[UR36][R2.64] ;  /* 0x0000002402127981 */ /* 0x000162000c1e1500 */
[----:B------:R-:W-:Y:S05]  /*2240*/  BRA `(.L_x_2266) ;  /* 0x0000000400d07947 */ /* 0x000fea0003800000 */
.L_x_2273:
        /* <DEDUP_REMOVED lines=10> */
[----:B------:R-:W-:-:S04]  /*22f0*/  F2FP.BF16.F32.PACK_AB R0, RZ, R0 ;  /* 0x00000000ff00723e */ /* 0x000fc800000010ff */
[----:B------:R-:W-:Y:S01]  /*2300*/  PRMT R18, R0, 0x7610, R18 ;  /* 0x0000761000127816 */ /* 0x000fe20000000012 */
[----:B------:R-:W-:Y:S06]  /*2310*/  BRA `(.L_x_2266) ;  /* 0x00000004009c7947 */ /* 0x000fec0003800000 */
.L_x_2280:
        /* <DEDUP_REMOVED lines=21> */
.L_x_2284:
[----:B------:R-:W-:Y:S05]  /*2470*/  BSYNC.RECONVERGENT B1 ;  /* 0x0000000000017941 */ /* 0x000fea0003800200 */
.L_x_2283:
[----:B------:R-:W-:Y:S01]  /*2480*/  IMAD.SHL.U32 R0, R0, 0x100000, RZ ;  /* 0x0010000000007824 */ /* 0x000fe200078e00ff */
[----:B------:R-:W-:-:S04]  /*2490*/  LEA R2, R2, 0x3b800000, 0x17 ;  /* 0x3b80000002027811 */ /* 0x000fc800078eb8ff */
[----:B------:R-:W-:-:S07]  /*24a0*/  LOP3.LUT R0, R2, R0, R7, 0xfe, !PT ;  /* 0x0000000002007212 */ /* 0x000fce00078efe07 */
.L_x_2282:
[----:B------:R-:W-:Y:S05]  /*24b0*/  BSYNC.RECONVERGENT B0 ;  /* 0x0000000000007941 */ /* 0x000fea0003800200 */
.L_x_2281:
[----:B------:R-:W-:-:S04]  /*24c0*/  F2FP.BF16.F32.PACK_AB R0, RZ, R0 ;  /* 0x00000000ff00723e */ /* 0x000fc800000010ff */
[----:B------:R-:W-:Y:S01]  /*24d0*/  PRMT R18, R0, 0x7610, R18 ;  /* 0x0000761000127816 */ /* 0x000fe20000000012 */
[----:B------:R-:W-:Y:S06]  /*24e0*/  BRA `(.L_x_2266) ;  /* 0x0000000400287947 */ /* 0x000fec0003800000 */
.L_x_2279:
        /* <DEDUP_REMOVED lines=21> */
.L_x_2288:
[----:B------:R-:W-:Y:S05]  /*2640*/  BSYNC.RECONVERGENT B1 ;  /* 0x0000000000017941 */ /* 0x000fea0003800200 */
.L_x_2287:
[----:B------:R-:W-:Y:S01]  /*2650*/  IMAD.SHL.U32 R0, R0, 0x200000, RZ ;  /* 0x0020000000007824 */ /* 0x000fe200078e00ff */
[----:B------:R-:W-:-:S04]  /*2660*/  LEA R2, R2, 0x37800000, 0x17 ;  /* 0x3780000002027811 */ /* 0x000fc800078eb8ff */
[----:B------:R-:W-:-:S07]  /*2670*/  LOP3.LUT R0, R2, R0, R7, 0xfe, !PT ;  /* 0x0000000002007212 */ /* 0x000fce00078efe07 */
.L_x_2286:
[----:B------:R-:W-:Y:S05]  /*2680*/  BSYNC.RECONVERGENT B0 ;  /* 0x0000000000007941 */ /* 0x000fea0003800200 */
.L_x_2285:
[----:B------:R-:W-:-:S04]  /*2690*/  F2FP.BF16.F32.PACK_AB R0, RZ, R0 ;  /* 0x00000000ff00723e */ /* 0x000fc800000010ff */
[----:B------:R-:W-:Y:S01]  /*26a0*/  PRMT R18, R0, 0x7610, R18 ;  /* 0x0000761000127816 */ /* 0x000fe20000000012 */
[----:B------:R-:W-:Y:S06]  /*26b0*/  BRA `(.L_x_2266) ;  /* 0x0000000000b47947 */ /* 0x000fec0003800000 */
.L_x_2278:
[----:B------:R-:W-:-:S09]  /*26c0*/  UISETP.NE.AND UP0, UPT, UR4, 0x1c, UPT ;  /* 0x0000001c0400788c */ /* 0x000fd2000bf05270 */
[----:B------:R-:W-:Y:S05]  /*26d0*/  BRA.U !UP0, `(.L_x_2289) ;  /* 0x00000001089c7547 */ /* 0x000fea000b800000 */
[----:B------:R-:W-:-:S09]  /*26e0*/  UISETP.NE.AND UP0, UPT, UR4, 0x1d, UPT ;  /* 0x0000001d0400788c */ /* 0x000fd2000bf05270 */
[----:B------:R-:W-:Y:S05]  /*26f0*/  BRA.U !UP0, `(.L_x_2290) ;  /* 0x0000000108807547 */ /* 0x000fea000b800000 */
[----:B------:R-:W-:-:S09]  /*2700*/  UISETP.NE.AND UP0, UPT, UR4, 0x2c, UPT ;  /* 0x0000002c0400788c */ /* 0x000fd2000bf05270 */
[----:B------:R-:W-:Y:S05]  /*2710*/  BRA.U !UP0, `(.L_x_2291) ;  /* 0x0000000108487547 */ /* 0x000fea000b800000 */
.L_x_2265:
        /* <DEDUP_REMOVED lines=9> */
[----:B------:R-:W-:Y:S01]  /*27b0*/  IMAD.U32 R5, RZ, RZ, UR5 ;  /* 0x00000005ff057e24 */ /* 0x000fe2000f8e00ff */
[----:B-1----:R-:W-:Y:S01]  /*27c0*/  MOV R6, UR6 ;  /* 0x0000000600067c02 */ /* 0x002fe20008000f00 */
[----:B------:R-:W-:-:S02]  /*27d0*/  IMAD.U32 R7, RZ, RZ, UR7 ;  /* 0x00000007ff077e24 */ /* 0x000fc4000f8e00ff */
[----:B---3--:R-:W-:Y:S02]  /*27e0*/  IMAD.U32 R10, RZ, RZ, UR8 ;  /* 0x00000008ff0a7e24 */ /* 0x008fe4000f8e00ff */
[----:B------:R-:W-:-:S07]  /*27f0*/  IMAD.U32 R11, RZ, RZ, UR9 ;  /* 0x00000009ff0b7e24 */ /* 0x000fce000f8e00ff */
[----:B------:R-:W-:-:S07]  /*2800*/  LEPC R20, `(.L_x_2292) ;  /* 0x000000001014794e */ /* 0x000fce0000000000 */
[----:B--2---:R-:W-:Y:S05]  /*2810*/  CALL.ABS.NOINC R2 ;  /* 0x0000000002007343 */ /* 0x004fea0003c00000 */
.L_x_2292:
[----:B------:R-:W-:Y:S01]  /*2820*/  PRMT R18, RZ, 0x7610, R18 ;  /* 0x00007610ff127816 */ /* 0x000fe20000000012 */
[----:B------:R-:W-:Y:S06]  /*2830*/  BRA `(.L_x_2266) ;  /* 0x0000000000547947 */ /* 0x000fec0003800000 */
.L_x_2291:
        /* <DEDUP_REMOVED lines=8> */
.L_x_2294:
[----:B------:R-:W-:Y:S05]  /*28c0*/  BSYNC.RECONVERGENT B0 ;  /* 0x0000000000007941 */ /* 0x000fea0003800200 */
.L_x_2293:
[----:B------:R-:W-:-:S04]  /*28d0*/  F2FP.BF16.F32.PACK_AB R0, RZ, R0 ;  /* 0x00000000ff00723e */ /* 0x000fc800000010ff */
[----:B------:R-:W-:Y:S01]  /*28e0*/  PRMT R18, R0, 0x7610, R18 ;  /* 0x0000761000127816 */ /* 0x000fe20000000012 */
[----:B------:R-:W-:Y:S06]  /*28f0*/  BRA `(.L_x_2266) ;  /* 0x0000000000247947 */ /* 0x000fec0003800000 */
.L_x_2290:
[----:B------:R-:W2:Y:S02]  /*2900*/  LDG.E.64 R2, desc[UR36][R2.64] ;  /* 0x0000002402027981 */ /* 0x000ea4000c1e1b00 */
[----:B--2---:R-:W0:Y:S02]  /*2910*/  I2F.U64 R0, R2 ;  /* 0x0000000200007312 */ /* 0x004e240000301000 */
[----:B0-----:R-:W-:-:S04]  /*2920*/  F2FP.BF16.F32.PACK_AB R0, RZ, R0 ;  /* 0x00000000ff00723e */ /* 0x001fc800000010ff */
[----:B------:R-:W-:Y:S01]  /*2930*/  PRMT R18, R0, 0x7610, R18 ;  /* 0x0000761000127816 */ /* 0x000fe20000000012 */
[----:B------:R-:W-:Y:S06]  /*2940*/  BRA `(.L_x_2266) ;  /* 0x0000000000107947 */ /* 0x000fec0003800000 */
.L_x_2289:
[----:B------:R-:W2:Y:S02]  /*2950*/  LDG.E R2, desc[UR36][R2.64] ;  /* 0x0000002402027981 */ /* 0x000ea4000c1e1900 */
[----:B--2---:R-:W-:-:S04]  /*2960*/  I2FP.F32.U32 R0, R2 ;  /* 0x0000000200007245 */ /* 0x004fc80000201000 */
[----:B------:R-:W-:-:S04]  /*2970*/  F2FP.BF16.F32.PACK_AB R0, RZ, R0 ;  /* 0x00000000ff00723e */ /* 0x000fc800000010ff */
[----:B------:R-:W-:-:S07]  /*2980*/  PRMT R18, R0, 0x7610, R18 ;  /* 0x0000761000127816 */ /* 0x000fce0000000012 */
.L_x_2266:
        /* <DEDUP_REMOVED lines=19> */
.L_x_2298:
[----:B------:R-:W2:Y:S02]  /*2ac0*/  LDG.E.U8 R2, desc[UR36][R2.64] ;  /* 0x0000002402027981 */ /* 0x000ea4000c1e1100 */
[----:B--2---:R-:W-:-:S04]  /*2ad0*/  I2FP.F32.U32 R0, R2 ;  /* 0x0000000200007245 */ /* 0x004fc80000201000 */
[----:B------:R-:W-:-:S04]  /*2ae0*/  F2FP.BF16.F32.PACK_AB R0, RZ, R0 ;  /* 0x00000000ff00723e */ /* 0x000fc800000010ff */
[----:B------:R-:W-:Y:S01]  /*2af0*/  PRMT R22, R0, 0x7610, R22 ;  /* 0x0000761000167816 */ /* 0x000fe20000000016 */
[----:B------:R-:W-:Y:S06]  /*2b00*/  BRA `(.L_x_2300) ;  /* 0x0000000c00c07947 */ /* 0x000fec0003800000 */
.L_x_2297:
        /* <DEDUP_REMOVED lines=11> */
.L_x_2302:
[----:B------:R-:W2:Y:S02]  /*2bc0*/  LDG.E R2, desc[UR36][R2.64] ;  /* 0x0000002402027981 */ /* 0x000ea4000c1e1900 */
[----:B--2---:R-:W-:-:S04]  /*2bd0*/  I2FP.F32.S32 R0, R2 ;  /* 0x0000000200007245 */ /* 0x004fc80000201400 */
[----:B------:R-:W-:-:S04]  /*2be0*/  F2FP.BF16.F32.PACK_AB R0, RZ, R0 ;  /* 0x00000000ff00723e */ /* 0x000fc800000010ff */
[----:B------:R-:W-:Y:S01]  /*2bf0*/  PRMT R22, R0, 0x7610, R22 ;  /* 0x0000761000167816 */ /* 0x000fe20000000016 */
[----:B------:R-:W-:Y:S06]  /*2c00*/  BRA `(.L_x_2300) ;  /* 0x0000000c00807947 */ /* 0x000fec0003800000 */
.L_x_2301:
[----:B------:R-:W2:Y:S02]  /*2c10*/  LDG.E.U16 R2, desc[UR36][R2.64] ;  /* 0x0000002402027981 */ /* 0x000ea4000c1e1500 */
[----:B--2---:R-:W0:Y:S02]  /*2c20*/  I2F.S16 R0, R2 ;  /* 0x0000000200007306 */ /* 0x004e240000101400 */
[----:B0-----:R-:W-:-:S04]  /*2c30*/  F2FP.BF16.F32.PACK_AB R0, RZ, R0 ;  /* 0x00000000ff00723e */ /* 0x001fc800000010ff */
[----:B------:R-:W-:Y:S01]  /*2c40*/  PRMT R22, R0, 0x7610, R22 ;  /* 0x0000761000167816 */ /* 0x000fe20000000016 */
[----:B------:R-:W-:Y:S06]  /*2c50*/  BRA `(.L_x_2300) ;  /* 0x0000000c006c7947 */ /* 0x000fec0003800000 */
.L_x_2296:
        /* <DEDUP_REMOVED lines=9> */
.L_x_2304:
[----:B------:R-:W2:Y:S02]  /*2cf0*/  LDG.E.U16 R0, desc[UR36][R2.64] ;  /* 0x0000002402007981 */ /* 0x000ea4000c1e1500 */
[----:B--2---:R-:W-:-:S05]  /*2d00*/  HADD2.F32 R0, -RZ, R0.H0_H0 ;  /* 0x20000000ff007230 */ /* 0x004fca0000004100 */
[----:B------:R-:W-:-:S04]  /*2d10*/  F2FP.BF16.F32.PACK_AB R0, RZ, R0 ;  /* 0x00000000ff00723e */ /* 0x000fc800000010ff */
[----:B------:R-:W-:Y:S01]  /*2d20*/  PRMT R22, R0, 0x7610, R22 ;  /* 0x0000761000167816 */ /* 0x000fe20000000016 */
[----:B------:R-:W-:Y:S06]  /*2d30*/  BRA `(.L_x_2300) ;  /* 0x0000000c00347947 */ /* 0x000fec0003800000 */
.L_x_2303:
        /* <DEDUP_REMOVED lines=9> */
.L_x_2306:
[----:B------:R-:W2:Y:S02]  /*2dd0*/  LDG.E.U16 R2, desc[UR36][R2.64] ;  /* 0x0000002402027981 */ /* 0x000ea4000c1e1500 */
[----:B--2---:R-:W-:-:S05]  /*2de0*/  HADD2.F32 R0, -RZ, R2.H0_H0 ;  /* 0x20000002ff007230 */ /* 0x004fca0000004100 */
[----:B------:R-:W-:-:S04]  /*2df0*/  F2FP.BF16.F32.PACK_AB R0, RZ, R0 ;  /* 0x00000000ff00723e */ /* 0x000fc800000010ff */
[----:B------:R-:W-:Y:S01]  /*2e00*/  PRMT R22, R0, 0x7610, R22 ;  /* 0x0000761000167816 */ /* 0x000fe20000000016 */
[----:B------:R-:W-:Y:S06]  /*2e10*/  BRA `(.L_x_2300) ;  /* 0x0000000800fc7947 */ /* 0x000fec0003800000 */
.L_x_2305:
        /* <DEDUP_REMOVED lines=9> */
.L_x_2295:
        /* <DEDUP_REMOVED lines=14> */
.L_x_2309:
        /* <DEDUP_REMOVED lines=9> */
.L_x_2308:
        /* <DEDUP_REMOVED lines=27> */
.L_x_2311:
        /* <DEDUP_REMOVED lines=14> */
.L_x_2310:
[----:B------:R0:W5:Y:S01]  /*32b0*/  LDG.E.U16 R22, desc[UR36][R2.64] ;  /* 0x0000002402167981 */ /* 0x000162000c1e1500 */
[----:B------:R-:W-:Y:S05]  /*32c0*/  BRA `(.L_x_2300) ;  /* 0x0000000400d07947 */ /* 0x000fea0003800000 */
.L_x_2307:
        /* <DEDUP_REMOVED lines=13> */
.L_x_2314:
        /* <DEDUP_REMOVED lines=21> */
.L_x_2318:
[----:B------:R-:W-:Y:S05]  /*34f0*/  BSYNC.RECONVERGENT B1 ;  /* 0x0000000000017941 */ /* 0x000fea0003800200 */
.L_x_2317:
[----:B------:R-:W-:Y:S01]  /*3500*/  IMAD.SHL.U32 R0, R0, 0x100000, RZ ;  /* 0x0010000000007824 */ /* 0x000fe200078e00ff */
[----:B------:R-:W-:-:S04]  /*3510*/  LEA R2, R2, 0x3b800000, 0x17 ;  /* 0x3b80000002027811 */ /* 0x000fc800078eb8ff */
[----:B------:R-:W-:-:S07]  /*3520*/  LOP3.LUT R0, R2, R0, R7, 0xfe, !PT ;  /* 0x0000000002007212 */ /* 0x000fce00078efe07 */
.L_x_2316:
[----:B------:R-:W-:Y:S05]  /*3530*/  BSYNC.RECONVERGENT B0 ;  /* 0x0000000000007941 */ /* 0x000fea0003800200 */
.L_x_2315:
[----:B------:R-:W-:-:S04]  /*3540*/  F2FP.BF16.F32.PACK_AB R0, RZ, R0 ;  /* 0x00000000ff00723e */ /* 0x000fc800000010ff */
[----:B------:R-:W-:Y:S01]  /*3550*/  PRMT R22, R0, 0x7610, R22 ;  /* 0x0000761000167816 */ /* 0x000fe20000000016 */
[----:B------:R-:W-:Y:S06]  /*3560*/  BRA `(.L_x_2300) ;  /* 0x0000000400287947 */ /* 0x000fec0003800000 */
.L_x_2313:
        /* <DEDUP_REMOVED lines=21> */
.L_x_2322:
[----:B------:R-:W-:Y:S05]  /*36c0*/  BSYNC.RECONVERGENT B1 ;  /* 0x0000000000017941 */ /* 0x000fea0003800200 */
.L_x_2321:
[----:B------:R-:W-:Y:S01]  /*36d0*/  IMAD.SHL.U32 R0, R0, 0x200000, RZ ;  /* 0x0020000000007824 */ /* 0x000fe200078e00ff */
[----:B------:R-:W-:-:S04]  /*36e0*/  LEA R2, R2, 0x37800000, 0x17 ;  /* 0x3780000002027811 */ /* 0x000fc800078eb8ff */
[----:B------:R-:W-:-:S07]  /*36f0*/  LOP3.LUT R0, R2, R0, R7, 0xfe, !PT ;  /* 0x0000000002007212 */ /* 0x000fce00078efe07 */
.L_x_2320:
[----:B------:R-:W-:Y:S05]  /*3700*/  BSYNC.RECONVERGENT B0 ;  /* 0x0000000000007941 */ /* 0x000fea0003800200 */
.L_x_2319:
[----:B------:R-:W-:-:S04]  /*3710*/  F2FP.BF16.F32.PACK_AB R0, RZ, R0 ;  /* 0x00000000ff00723e */ /* 0x000fc800000010ff */
[----:B------:R-:W-:Y:S01]  /*3720*/  PRMT R22, R0, 0x7610, R22 ;  /* 0x0000761000167816 */ /* 0x000fe20000000016 */
[----:B------:R-:W-:Y:S06]  /*3730*/  BRA `(.L_x_2300) ;  /* 0x0000000000b47947 */ /* 0x000fec0003800000 */
.L_x_2312:
[----:B------:R-:W-:-:S09]  /*3740*/  UISETP.NE.AND UP0, UPT, UR4, 0x1c, UPT ;  /* 0x0000001c0400788c */ /* 0x000fd2000bf05270 */
[----:B------:R-:W-:Y:S05]  /*3750*/  BRA.U !UP0, `(.L_x_2323) ;  /* 0x00000001089c7547 */ /* 0x000fea000b800000 */
[----:B------:R-:W-:-:S09]  /*3760*/  UISETP.NE.AND UP0, UPT, UR4, 0x1d, UPT ;  /* 0x0000001d0400788c */ /* 0x000fd2000bf05270 */
[----:B------:R-:W-:Y:S05]  /*3770*/  BRA.U !UP0, `(.L_x_2324) ;  /* 0x0000000108807547 */ /* 0x000fea000b800000 */
[----:B------:R-:W-:-:S09]  /*3780*/  UISETP.NE.AND UP0, UPT, UR4, 0x2c, UPT ;  /* 0x0000002c0400788c */ /* 0x000fd2000bf05270 */
[----:B------:R-:W-:Y:S05]  /*3790*/  BRA.U !UP0, `(.L_x_2325) ;  /* 0x0000000108487547 */ /* 0x000fea000b800000 */
.L_x_2299:
        /* <DEDUP_REMOVED lines=16> */
.L_x_2326:
[----:B------:R-:W-:Y:S01]  /*38a0*/  PRMT R22, RZ, 0x7610, R22 ;  /* 0x00007610ff167816 */ /* 0x000fe20000000016 */
[----:B------:R-:W-:Y:S06]  /*38b0*/  BRA `(.L_x_2300) ;  /* 0x0000000000547947 */ /* 0x000fec0003800000 */
.L_x_2325:
        /* <DEDUP_REMOVED lines=8> */
.L_x_2328:
[----:B------:R-:W-:Y:S05]  /*3940*/  BSYNC.RECONVERGENT B0 ;  /* 0x0000000000007941 */ /* 0x000fea0003800200 */
.L_x_2327:
[----:B------:R-:W-:-:S04]  /*3950*/  F2FP.BF16.F32.PACK_AB R0, RZ, R0 ;  /* 0x00000000ff00723e */ /* 0x000fc800000010ff */
[----:B------:R-:W-:Y:S01]  /*3960*/  PRMT R22, R0, 0x7610, R22 ;  /* 0x0000761000167816 */ /* 0x000fe20000000016 */
[----:B------:R-:W-:Y:S06]  /*3970*/  BRA `(.L_x_2300) ;  /* 0x0000000000247947 */ /* 0x000fec0003800000 */
.L_x_2324:
[----:B------:R-:W2:Y:S02]  /*3980*/  LDG.E.64 R2, desc[UR36][R2.64] ;  /* 0x0000002402027981 */ /* 0x000ea4000c1e1b00 */
[----:B--2---:R-:W0:Y:S02]  /*3990*/  I2F.U64 R0, R2 ;  /* 0x0000000200007312 */ /* 0x004e240000301000 */
[----:B0-----:R-:W-:-:S04]  /*39a0*/  F2FP.BF16.F32.PACK_AB R0, RZ, R0 ;  /* 0x00000000ff00723e */ /* 0x001fc800000010ff */
[----:B------:R-:W-:Y:S01]  /*39b0*/  PRMT R22, R0, 0x7610, R22 ;  /* 0x0000761000167816 */ /* 0x000fe20000000016 */
[----:B------:R-:W-:Y:S06]  /*39c0*/  BRA `(.L_x_2300) ;  /* 0x0000000000107947 */ /* 0x000fec0003800000 */
.L_x_2323:
[----:B------:R-:W2:Y:S02]  /*39d0*/  LDG.E R2, desc[UR36][R2.64] ;  /* 0x0000002402027981 */ /* 0x000ea4000c1e1900 */
[----:B--2---:R-:W-:-:S04]  /*39e0*/  I2FP.F32.U32 R0, R2 ;  /* 0x0000000200007245 */ /* 0x004fc80000201000 */
[----:B------:R-:W-:-:S04]  /*39f0*/  F2FP.BF16.F32.PACK_AB R0, RZ, R0 ;  /* 0x00000000ff00723e */ /* 0x000fc800000010ff */
[----:B------:R-:W-:-:S07]  /*3a00*/  PRMT R22, R0, 0x7610, R22 ;  /* 0x0000761000167816 */ /* 0x000fce0000000016 */
.L_x_2300:
        /* <DEDUP_REMOVED lines=16> */
[----:B0-----:R-:W-:Y:S01]  /*3b10*/  F2FP.BF16.F32.PACK_AB R0, RZ, R0 ;  /* 0x00000000ff00723e */ /* 0x001fe200000010ff */
[----:B------:R-:W-:Y:S06]  /*3b20*/  BRA `(.L_x_2334) ;  /* 0x0000000c00947947 */ /* 0x000fec0003800000 */
.L_x_2332:
[----:B------:R-:W2:Y:S02]  /*3b30*/  LDG.E.U8 R2, desc[UR36][R2.64] ;  /* 0x0000002402027981 */ /* 0x000ea4000c1e1100 */
[----:B--2---:R-:W-:-:S04]  /*3b40*/  I2FP.F32.U32 R0, R2 ;  /* 0x0000000200007245 */ /* 0x004fc80000201000 */
[----:B------:R-:W-:Y:S01]  /*3b50*/  F2FP.BF16.F32.PACK_AB R0, RZ, R0 ;  /* 0x00000000ff00723e */ /* 0x000fe200000010ff */
[----:B------:R-:W-:Y:S06]  /*3b60*/  BRA `(.L_x_2334) ;  /* 0x0000000c00847947 */ /* 0x000fec0003800000 */
.L_x_2331:
        /* <DEDUP_REMOVED lines=8> */
[----:B0-----:R-:W-:Y:S01]  /*3bf0*/  F2FP.BF16.F32.PACK_AB R0, RZ, R0 ;  /* 0x00000000ff00723e */ /* 0x001fe200000010ff */
[----:B------:R-:W-:Y:S06]  /*3c00*/  BRA `(.L_x_2334) ;  /* 0x0000000c005c7947 */ /* 0x000fec0003800000 */
.L_x_2336:
[----:B------:R-:W2:Y:S02]  /*3c10*/  LDG.E R2, desc[UR36][R2.64] ;  /* 0x0000002402027981 */ /* 0x000ea4000c1e1900 */
[----:B--2---:R-:W-:-:S04]  /*3c20*/  I2FP.F32.S32 R0, R2 ;  /* 0x0000000200007245 */ /* 0x004fc80000201400 */
[----:B------:R-:W-:Y:S01]  /*3c30*/  F2FP.BF16.F32.PACK_AB R0, RZ, R0 ;  /* 0x00000000ff00723e */ /* 0x000fe200000010ff */
[----:B------:R-:W-:Y:S06]  /*3c40*/  BRA `(.L_x_2334) ;  /* 0x0000000c004c7947 */ /* 0x000fec0003800000 */
.L_x_2335:
[----:B------:R-:W2:Y:S02]  /*3c50*/  LDG.E.U16 R2, desc[UR36][R2.64] ;  /* 0x0000002402027981 */ /* 0x000ea4000c1e1500 */
[----:B--2---:R-:W0:Y:S02]  /*3c60*/  I2F.S16 R0, R2 ;  /* 0x0000000200007306 */ /* 0x004e240000101400 */
[----:B0-----:R-:W-:Y:S01]  /*3c70*/  F2FP.BF16.F32.PACK_AB R0, RZ, R0 ;  /* 0x00000000ff00723e */ /* 0x001fe200000010ff */
[----:B------:R-:W-:Y:S06]  /*3c80*/  BRA `(.L_x_2334) ;  /* 0x0000000c003c7947 */ /* 0x000fec0003800000 */
.L_x_2330:
        /* <DEDUP_REMOVED lines=9> */
.L_x_2338:
[----:B------:R-:W2:Y:S02]  /*3d20*/  LDG.E.U16 R0, desc[UR36][R2.64] ;  /* 0x0000002402007981 */ /* 0x000ea4000c1e1500 */
[----:B--2---:R-:W-:-:S05]  /*3d30*/  HADD2.F32 R0, -RZ, R0.H0_H0 ;  /* 0x20000000ff007230 */ /* 0x004fca0000004100 */
[----:B------:R-:W-:Y:S01]  /*3d40*/  F2FP.BF16.F32.PACK_AB R0, RZ, R0 ;  /* 0x00000000ff00723e */ /* 0x000fe200000010ff */
[----:B------:R-:W-:Y:S06]  /*3d50*/  BRA `(.L_x_2334) ;  /* 0x0000000c00087947 */ /* 0x000fec0003800000 */
.L_x_2337:
        /* <DEDUP_REMOVED lines=9> */
.L_x_2340:
[----:B------:R-:W2:Y:S02]  /*3df0*/  LDG.E.U16 R2, desc[UR36][R2.64] ;  /* 0x0000002402027981 */ /* 0x000ea4000c1e1500 */
[----:B--2---:R-:W-:-:S05]  /*3e00*/  HADD2.F32 R0, -RZ, R2.H0_H0 ;  /* 0x20000002ff007230 */ /* 0x004fca0000004100 */
[----:B------:R-:W-:Y:S01]  /*3e10*/  F2FP.BF16.F32.PACK_AB R0, RZ, R0 ;  /* 0x00000000ff00723e */ /* 0x000fe200000010ff */
[----:B------:R-:W-:Y:S06]  /*3e20*/  BRA `(.L_x_2334) ;  /* 0x0000000800d47947 */ /* 0x000fec0003800000 */
.L_x_2339:
[----:B------:R-:W2:Y:S01]  /*3e30*/  LDG.E.64 R2, desc[UR36][R2.64] ;  /* 0x0000002402027981 */ /* 0x000ea2000c1e1b00 */
[----:B------:R-:W-:Y:S01]  /*3e40*/  UMOV UR4, 0xf0000000 ;  /* 0xf000000000047882 */ /* 0x000fe20000000000 */
[----:B------:R-:W-:Y:S01]  /*3e50*/  UMOV UR5, 0x380fffff ;  /* 0x380fffff00057882 */ /* 0x000fe20000000000 */
[----:B--2---:R-:W0:Y:S01]  /*3e60*/  F2F.F32.F64 R0, R2 ;  /* 0x0000000200007310 */ /* 0x004e220000301000 */
[----:B------:R-:W-:-:S14]  /*3e70*/  DSETP.GEU.AND P0, PT, |R2|, UR4, PT ;  /* 0x0000000402007e2a */ /* 0x000fdc000bf0e200 */
[----:B0-----:R-:W-:-:S05]  /*3e80*/  @!P0 FMUL R0, R0, 1.175494350822287508e-38 ;  /* 0x0080000000008820 */ /* 0x001fca0000400000 */
[----:B------:R-:W-:Y:S01]  /*3e90*/  F2FP.BF16.F32.PACK_AB R0, RZ, R0 ;  /* 0x00000000ff00723e */ /* 0x000fe200000010ff */
[----:B------:R-:W-:Y:S06]  /*3ea0*/  BRA `(.L_x_2334) ;  /* 0x0000000800b47947 */ /* 0x000fec0003800000 */
.L_x_2329:
        /* <DEDUP_REMOVED lines=11> */
[----:B------:R-:W-:Y:S01]  /*3f60*/  F2FP.BF16.F32.PACK_AB R0, RZ, R0 ;  /* 0x00000000ff00723e */ /* 0x000fe200000010ff */
[----:B------:R-:W-:Y:S06]  /*3f70*/  BRA `(.L_x_2334) ;  /* 0x0000000800807947 */ /* 0x000fec0003800000 */
.L_x_2343:
        /* <DEDUP_REMOVED lines=8> */
.L_x_2342:
        /* <DEDUP_REMOVED lines=27> */
.L_x_2345:
        /* <DEDUP_REMOVED lines=11> */
[----:B------:R-:W-:Y:S01]  /*4260*/  F2FP.BF16.F32.PACK_AB R0, RZ, R0 ;  /* 0x00000000ff00723e */ /* 0x000fe200000010ff */
[----:B------:R-:W-:Y:S06]  /*4270*/  BRA `(.L_x_2334) ;  /* 0x0000000400c07947 */ /* 0x000fec0003800000 */
.L_x_2344:
[----:B------:R0:W5:Y:S01]  /*4280*/  LDG.E.U16 R0, desc[UR36][R2.64] ;  /* 0x0000002402007981 */ /* 0x000162000c1e1500 */
[----:B------:R-:W-:Y:S05]  /*4290*/  BRA `(.L_x_2334) ;  /* 0x0000000400b87947 */ /* 0x000fea0003800000 */
.L_x_2341:
        /* <DEDUP_REMOVED lines=10> */
[----:B------:R-:W-:Y:S01]  /*4340*/  F2FP.BF16.F32.PACK_AB R0, RZ, R0 ;  /* 0x00000000ff00723e */ /* 0x000fe200000010ff */
[----:B------:R-:W-:Y:S06]  /*4350*/  BRA `(.L_x_2334) ;  /* 0x0000000400887947 */ /* 0x000fec0003800000 */
.L_x_2348:
        /* <DEDUP_REMOVED lines=21> */
.L_x_2352:
[----:B------:R-:W-:Y:S05]  /*44b0*/  BSYNC.RECONVERGENT B1 ;  /* 0x0000000000017941 */ /* 0x000fea0003800200 */
.L_x_2351:
[----:B------:R-:W-:Y:S01]  /*44c0*/  IMAD.SHL.U32 R0, R0, 0x100000, RZ ;  /* 0x0010000000007824 */ /* 0x000fe200078e00ff */
[----:B------:R-:W-:-:S04]  /*44d0*/  LEA R2, R2, 0x3b800000, 0x17 ;  /* 0x3b80000002027811 */ /* 0x000fc800078eb8ff */
[----:B------:R-:W-:-:S07]  /*44e0*/  LOP3.LUT R0, R2, R0, R7, 0xfe, !PT ;  /* 0x0000000002007212 */ /* 0x000fce00078efe07 */
.L_x_2350:
[----:B------:R-:W-:Y:S05]  /*44f0*/  BSYNC.RECONVERGENT B0 ;  /* 0x0000000000007941 */ /* 0x000fea0003800200 */
.L_x_2349:
[----:B------:R-:W-:Y:S01]  /*4500*/  F2FP.BF16.F32.PACK_AB R0, RZ, R0 ;  /* 0x00000000ff00723e */ /* 0x000fe200000010ff */
[----:B------:R-:W-:Y:S06]  /*4510*/  BRA `(.L_x_2334) ;  /* 0x0000000400187947 */ /* 0x000fec0003800000 */
.L_x_2347:
        /* <DEDUP_REMOVED lines=21> */
.L_x_2356:
[----:B------:R-:W-:Y:S05]  /*4670*/  BSYNC.RECONVERGENT B1 ;  /* 0x0000000000017941 */ /* 0x000fea0003800200 */
.L_x_2355:
[----:B------:R-:W-:Y:S01]  /*4680*/  IMAD.SHL.U32 R0, R0, 0x200000, RZ ;  /* 0x0020000000007824 */ /* 0x000fe200078e00ff */
[----:B------:R-:W-:-:S04]  /*4690*/  LEA R2, R2, 0x37800000, 0x17 ;  /* 0x3780000002027811 */ /* 0x000fc800078eb8ff */
[----:B------:R-:W-:-:S07]  /*46a0*/  LOP3.LUT R0, R2, R0, R7, 0xfe, !PT ;  /* 0x0000000002007212 */ /* 0x000fce00078efe07 */
.L_x_2354:
[----:B------:R-:W-:Y:S05]  /*46b0*/  BSYNC.RECONVERGENT B0 ;  /* 0x0000000000007941 */ /* 0x000fea0003800200 */
.L_x_2353:
[----:B------:R-:W-:Y:S01]  /*46c0*/  F2FP.BF16.F32.PACK_AB R0, RZ, R0 ;  /* 0x00000000ff00723e */ /* 0x000fe200000010ff */
[----:B------:R-:W-:Y:S06]  /*46d0*/  BRA `(.L_x_2334) ;  /* 0x0000000000a87947 */ /* 0x000fec0003800000 */
.L_x_2346:
[----:B------:R-:W-:-:S09]  /*46e0*/  UISETP.NE.AND UP0, UPT, UR4, 0x1c, UPT ;  /* 0x0000001c0400788c */ /* 0x000fd2000bf05270 */
[----:B------:R-:W-:Y:S05]  /*46f0*/  BRA.U !UP0, `(.L_x_2357) ;  /* 0x0000000108947547 */ /* 0x000fea000b800000 */
[----:B------:R-:W-:-:S09]  /*4700*/  UISETP.NE.AND UP0, UPT, UR4, 0x1d, UPT ;  /* 0x0000001d0400788c */ /* 0x000fd2000bf05270 */
[----:B------:R-:W-:Y:S05]  /*4710*/  BRA.U !UP0, `(.L_x_2358) ;  /* 0x00000001087c7547 */ /* 0x000fea000b800000 */
[----:B------:R-:W-:-:S09]  /*4720*/  UISETP.NE.AND UP0, UPT, UR4, 0x2c, UPT ;  /* 0x0000002c0400788c */ /* 0x000fd2000bf05270 */
[----:B------:R-:W-:Y:S05]  /*4730*/  BRA.U !UP0, `(.L_x_2359) ;  /* 0x0000000108487547 */ /* 0x000fea000b800000 */
.L_x_2333:
        /* <DEDUP_REMOVED lines=15> */
[----:B--2--5:R-:W-:Y:S05]  /*4830*/  CALL.ABS.NOINC R2 ;  /* 0x0000000002007343 */ /* 0x024fea0003c00000 */
.L_x_2360:
[----:B------:R-:W-:Y:S01]  /*4840*/  PRMT R0, RZ, 0x7610, R0 ;  /* 0x00007610ff007816 */ /* 0x000fe20000000000 */
[----:B------:R-:W-:Y:S06]  /*4850*/  BRA `(.L_x_2334) ;  /* 0x0000000000487947 */ /* 0x000fec0003800000 */
.L_x_2359:
        /* <DEDUP_REMOVED lines=8> */
.L_x_2362:
[----:B------:R-:W-:Y:S05]  /*48e0*/  BSYNC.RECONVERGENT B0 ;  /* 0x0000000000007941 */ /* 0x000fea0003800200 */
.L_x_2361:
[----:B------:R-:W-:Y:S01]  /*48f0*/  F2FP.BF16.F32.PACK_AB R0, RZ, R0 ;  /* 0x00000000ff00723e */ /* 0x000fe200000010ff */
[----:B------:R-:W-:Y:S06]  /*4900*/  BRA `(.L_x_2334) ;  /* 0x00000000001c7947 */ /* 0x000fec0003800000 */
.L_x_2358:
[----:B------:R-:W2:Y:S02]  /*4910*/  LDG.E.64 R2, desc[UR36][R2.64] ;  /* 0x0000002402027981 */ /* 0x000ea4000c1e1b00 */
[----:B--2---:R-:W0:Y:S02]  /*4920*/  I2F.U64 R0, R2 ;  /* 0x0000000200007312 */ /* 0x004e240000301000 */
[----:B0-----:R-:W-:Y:S01]  /*4930*/  F2FP.BF16.F32.PACK_AB R0, RZ, R0 ;  /* 0x00000000ff00723e */ /* 0x001fe200000010ff */
[----:B------:R-:W-:Y:S06]  /*4940*/  BRA `(.L_x_2334) ;  /* 0x00000000000c7947 */ /* 0x000fec0003800000 */
.L_x_2357:
[----:B------:R-:W2:Y:S02]  /*4950*/  LDG.E R2, desc[UR36][R2.64] ;  /* 0x0000002402027981 */ /* 0x000ea4000c1e1900 */
[----:B--2---:R-:W-:-:S04]  /*4960*/  I2FP.F32.U32 R0, R2 ;  /* 0x0000000200007245 */ /* 0x004fc80000201000 */
[----:B------:R-:W-:-:S07]  /*4970*/  F2FP.BF16.F32.PACK_AB R0, RZ, R0 ;  /* 0x00000000ff00723e */ /* 0x000fce00000010ff */
.L_x_2334:
[----:B------:R-:W-:Y:S01]  /*4980*/  USHF.L.U32 UR4, UR39, 0x10, URZ ;  /* 0x0000001027047899 */ /* 0x000fe200080006ff */
[----:B-----5:R-:W-:Y:S01]  /*4990*/  IMAD.U32 R22, R22, 0x10000, RZ ;  /* 0x0001000016167824 */ /* 0x020fe200078e00ff */
[----:B------:R-:W1:Y:S01]  /*49a0*/  LDCU.64 UR6, c[0x0][0x648] ;  /* 0x0000c900ff0677ac */ /* 0x000e620008000a00 */
[----:B0-----:R-:W-:Y:S02]  /*49b0*/  IMAD.U32 R3, R0, 0x10000, RZ ;  /* 0x0001000000037824 */ /* 0x001fe400078e00ff */
[----:B------:R-:W-:Y:S02]  /*49c0*/  IMAD.U32 R18, R18, 0x10000, RZ ;  /* 0x0001000012127824 */ /* 0x000fe400078e00ff */
[----:B------:R-:W-:Y:S01]  /*49d0*/  FMUL.FTZ R22, R22, UR4 ;  /* 0x0000000416167c20 */ /* 0x000fe20008410000 */
[----:B------:R-:W-:-:S05]  /*49e0*/  USHF.L.U32 UR4, UR40, 0x10, URZ ;  /* 0x0000001028047899 */ /* 0x000fca00080006ff */
[----:B------:R-:W0:Y:S01]  /*49f0*/  F2F.BF16.F32 R22, R22 ;  /* 0x0000001600167304 */ /* 0x000e220000202000 */
[----:B------:R-:W-:Y:S01]  /*4a00*/  FMUL.FTZ R18, R18, UR4 ;  /* 0x0000000412127c20 */ /* 0x000fe20008410000 */
[----:B------:R-:W-:-:S04]  /*4a10*/  ULOP3.LUT UR4, UR41, 0xff, URZ, 0xc0, !UPT ;  /* 0x000000ff29047892 */ /* 0x000fc8000f8ec0ff */
[----:B------:R-:W-:Y:S02]  /*4a20*/  UISETP.GT.AND UP0, UPT, UR4, 0x9, UPT ;  /* 0x000000090400788c */ /* 0x000fe4000bf04270 */
[----:B------:R-:W2:Y:S01]  /*4a30*/  F2F.BF16.F32 R18, R18 ;  /* 0x0000001200127304 */ /* 0x000ea20000202000 */
[----:B0-----:R-:W-:-:S05]  /*4a40*/  SHF.L.U32 R0, R22, 0x10, RZ ;  /* 0x0000001016007819 */ /* 0x001fca00000006ff */
[----:B------:R-:W-:Y:S01]  /*4a50*/  FMUL.FTZ R0, R0, R3 ;  /* 0x0000000300007220 */ /* 0x000fe20000410000 */
[----:B--2---:R-:W-:-:S05]  /*4a60*/  IMAD.U32 R2, R18, 0x10000, RZ ;  /* 0x0001000012027824 */ /* 0x004fca00078e00ff */
[----:B------:R-:W0:Y:S02]  /*4a70*/  F2F.BF16.F32 R0, R0 ;  /* 0x0000000000007304 */ /* 0x000e240000202000 */
[----:B0-----:R-:W-:-:S04]  /*4a80*/  IMAD.U32 R3, R0, 0x10000, RZ ;  /* 0x0001000000037824 */ /* 0x001fc800078e00ff */
[----:B------:R-:W-:Y:S01]  /*4a90*/  FADD.FTZ R4, R2, R3 ;  /* 0x0000000302047221 */ /* 0x000fe20000010000 */
[----:B-1----:R-:W-:-:S03]  /*4aa0*/  IADD3 R2, P0, PT, R16, UR6, RZ ;  /* 0x0000000610027c10 */ /* 0x002fc6000ff1e0ff */
[----:B------:R0:W1:Y:S02]  /*4ab0*/  F2F.BF16.F32 R5, R4 ;  /* 0x0000000400057304 */ /* 0x0000640000202000 */
        /* <DEDUP_REMOVED lines=10> */
[----:B-1----:R-:W-:-:S04]  /*4b60*/  IMAD.U32 R0, R5, 0x10000, RZ ;  /* 0x0001000005007824 */ /* 0x002fc800078e00ff */
[----:B------:R-:W1:Y:S02]  /*4b70*/  F2I.FTZ.TRUNC.NTZ R5, R0 ;  /* 0x0000000000057305 */ /* 0x000e64000021f100 */
[----:B-1----:R1:W-:Y:S01]  /*4b80*/  STG.E.U8 desc[UR36][R2.64], R5 ;  /* 0x0000000502007986 */ /* 0x0023e2000c101124 */
[----:B------:R-:W-:Y:S05]  /*4b90*/  BRA `(.L_x_2368) ;  /* 0x0000000c00807947 */ /* 0x000fea0003800000 */
.L_x_2366:
[----:B-1----:R-:W-:-:S06]  /*4ba0*/  IMAD.U32 R5, R5, 0x10000, RZ ;  /* 0x0001000005057824 */ /* 0x002fcc00078e00ff */
[----:B0-----:R-:W0:Y:S02]  /*4bb0*/  F2I.S64.TRUNC R4, R5 ;  /* 0x0000000500047311 */ /* 0x001e24000020d900 */
[----:B0-----:R0:W-:Y:S01]  /*4bc0*/  STG.E.U8 desc[UR36][R2.64], R4 ;  /* 0x0000000402007986 */ /* 0x0011e2000c101124 */
[----:B------:R-:W-:Y:S05]  /*4bd0*/  BRA `(.L_x_2368) ;  /* 0x0000000c00707947 */ /* 0x000fea0003800000 */
.L_x_2365:
[----:B------:R-:W-:-:S09]  /*4be0*/  UISETP.NE.AND UP0, UPT, UR4, 0x2, UPT ;  /* 0x000000020400788c */ /* 0x000fd2000bf05270 */
[----:B------:R-:W-:Y:S05]  /*4bf0*/  BRA.U !UP0, `(.L_x_2369) ;  /* 0x0000000108307547 */ /* 0x000fea000b800000 */
[----:B------:R-:W-:-:S09]  /*4c00*/  UISETP.NE.AND UP0, UPT, UR4, 0x3, UPT ;  /* 0x000000030400788c */ /* 0x000fd2000bf05270 */
[----:B------:R-:W-:Y:S05]  /*4c10*/  BRA.U !UP0, `(.L_x_2370) ;  /* 0x0000000108187547 */ /* 0x000fea000b800000 */
[----:B------:R-:W-:-:S09]  /*4c20*/  UISETP.NE.AND UP0, UPT, UR4, 0x4, UPT ;  /* 0x000000040400788c */ /* 0x000fd2000bf05270 */
[----:B------:R-:W-:Y:S05]  /*4c30*/  BRA.U UP0, `(.L_x_2367) ;  /* 0x0000000900b87547 */ /* 0x000fea000b800000 */
[----:B-1----:R-:W-:-:S06]  /*4c40*/  IMAD.U32 R5, R5, 0x10000, RZ ;  /* 0x0001000005057824 */ /* 0x002fcc00078e00ff */
[----:B0-----:R-:W0:Y:S02]  /*4c50*/  F2I.S64.TRUNC R4, R5 ;  /* 0x0000000500047311 */ /* 0x001e24000020d900 */
[----:B0-----:R0:W-:Y:S01]  /*4c60*/  STG.E.64 desc[UR36][R2.64], R4 ;  /* 0x0000000402007986 */ /* 0x0011e2000c101b24 */
[----:B------:R-:W-:Y:S05]  /*4c70*/  BRA `(.L_x_2368) ;  /* 0x0000000c00487947 */ /* 0x000fea0003800000 */
.L_x_2370:
[----:B-1----:R-:W-:-:S06]  /*4c80*/  IMAD.U32 R5, R5, 0x10000, RZ ;  /* 0x0001000005057824 */ /* 0x002fcc00078e00ff */
[----:B------:R-:W1:Y:S02]  /*4c90*/  F2I.FTZ.TRUNC.NTZ R5, R5 ;  /* 0x0000000500057305 */ /* 0x000e64000021f100 */
[----:B-1----:R1:W-:Y:S01]  /*4ca0*/  STG.E desc[UR36][R2.64], R5 ;  /* 0x0000000502007986 */ /* 0x0023e2000c101924 */
[----:B------:R-:W-:Y:S05]  /*4cb0*/  BRA `(.L_x_2368) ;  /* 0x0000000c00387947 */ /* 0x000fea0003800000 */
.L_x_2369:
[----:B-1----:R-:W-:-:S06]  /*4cc0*/  IMAD.U32 R5, R5, 0x10000, RZ ;  /* 0x0001000005057824 */ /* 0x002fcc00078e00ff */
[----:B------:R-:W1:Y:S02]  /*4cd0*/  F2I.FTZ.TRUNC.NTZ R5, R5 ;  /* 0x0000000500057305 */ /* 0x000e64000021f100 */
[----:B-1----:R1:W-:Y:S01]  /*4ce0*/  STG.E.U16 desc[UR36][R2.64], R5 ;  /* 0x0000000502007986 */ /* 0x0023e2000c101524 */
[----:B------:R-:W-:Y:S05]  /*4cf0*/  BRA `(.L_x_2368) ;  /* 0x0000000c00287947 */ /* 0x000fea0003800000 */
.L_x_2364:
[----:B------:R-:W-:-:S09]  /*4d00*/  UISETP.GT.AND UP0, UPT, UR4, 0x6, UPT ;  /* 0x000000060400788c */ /* 0x000fd2000bf04270 */
[----:B------:R-:W-:Y:S05]  /*4d10*/  BRA.U UP0, `(.L_x_2371) ;  /* 0x00000001002c7547 */ /* 0x000fea000b800000 */
[----:B------:R-:W-:-:S09]  /*4d20*/  UISETP.NE.AND UP0, UPT, UR4, 0x5, UPT ;  /* 0x000000050400788c */ /* 0x000fd2000bf05270 */
[----:B------:R-:W-:Y:S05]  /*4d30*/  BRA.U !UP0, `(.L_x_2372) ;  /* 0x0000000108147547 */ /* 0x000fea000b800000 */
[----:B------:R-:W-:-:S09]  /*4d40*/  UISETP.NE.AND UP0, UPT, UR4, 0x6, UPT ;  /* 0x000000060400788c */ /* 0x000fd2000bf05270 */
[----:B------:R-:W-:Y:S05]  /*4d50*/  BRA.U UP0, `(.L_x_2367) ;  /* 0x0000000900707547 */ /* 0x000fea000b800000 */
[----:B-1----:R-:W-:-:S05]  /*4d60*/  IMAD.U32 R5, R5, 0x10000, RZ ;  /* 0x0001000005057824 */ /* 0x002fca00078e00ff */
[----:B------:R1:W-:Y:S01]  /*4d70*/  STG.E desc[UR36][R2.64], R5 ;  /* 0x0000000502007986 */ /* 0x0003e2000c101924 */
[----:B------:R-:W-:Y:S05]  /*4d80*/  BRA `(.L_x_2368) ;  /* 0x0000000c00047947 */ /* 0x000fea0003800000 */
.L_x_2372:
[----:B-1----:R-:W-:-:S05]  /*4d90*/  IMAD.U32 R0, R5, 0x10000, RZ ;  /* 0x0001000005007824 */ /* 0x002fca00078e00ff */
[----:B------:R-:W-:-:S05]  /*4da0*/  F2FP.F16.F32.PACK_AB R0, RZ, R0 ;  /* 0x00000000ff00723e */ /* 0x000fca00000000ff */
[----:B------:R1:W-:Y:S01]  /*4db0*/  STG.E.U16 desc[UR36][R2.64], R0 ;  /* 0x0000000002007986 */ /* 0x0003e2000c101524 */
[----:B------:R-:W-:Y:S05]  /*4dc0*/  BRA `(.L_x_2368) ;  /* 0x0000000800f47947 */ /* 0x000fea0003800000 */
.L_x_2371:
[----:B------:R-:W-:-:S09]  /*4dd0*/  UISETP.NE.AND UP0, UPT, UR4, 0x7, UPT ;  /* 0x000000070400788c */ /* 0x000fd2000bf05270 */
[----:B------:R-:W-:Y:S05]  /*4de0*/  BRA.U !UP0, `(.L_x_2373) ;  /* 0x0000000108347547 */ /* 0x000fea000b800000 */
[----:B------:R-:W-:-:S09]  /*4df0*/  UISETP.NE.AND UP0, UPT, UR4, 0x8, UPT ;  /* 0x000000080400788c */ /* 0x000fd2000bf05270 */
[----:B------:R-:W-:Y:S05]  /*4e00*/  BRA.U !UP0, `(.L_x_2374) ;  /* 0x0000000108187547 */ /* 0x000fea000b800000 */
[----:B------:R-:W-:-:S09]  /*4e10*/  UISETP.NE.AND UP0, UPT, UR4, 0x9, UPT ;  /* 0x000000090400788c */ /* 0x000fd2000bf05270 */
[----:B------:R-:W-:Y:S05]  /*4e20*/  BRA.U UP0, `(.L_x_2367) ;  /* 0x00000009003c7547 */ /* 0x000fea000b800000 */
[----:B01----:R-:W-:Y:S01]  /*4e30*/  SHF.L.U32 R4, R5, 0x10, RZ ;  /* 0x0000001005047819 */ /* 0x003fe200000006ff */
[----:B------:R-:W-:-:S05]  /*4e40*/  IMAD.MOV.U32 R5, RZ, RZ, RZ ;  /* 0x000000ffff057224 */ /* 0x000fca00078e00ff */
[----:B------:R0:W-:Y:S01]  /*4e50*/  STG.E.64 desc[UR36][R2.64], R4 ;  /* 0x0000000402007986 */ /* 0x0001e2000c101b24 */
[----:B------:R-:W-:Y:S05]  /*4e60*/  BRA `(.L_x_2368) ;  /* 0x0000000800cc7947 */ /* 0x000fea0003800000 */
.L_x_2374:
[----:B-1----:R-:W-:-:S05]  /*4e70*/  IMAD.U32 R5, R5, 0x10000, RZ ;  /* 0x0001000005057824 */ /* 0x002fca00078e00ff */
[----:B------:R-:W-:-:S04]  /*4e80*/  F2FP.F16.F32.PACK_AB R5, RZ, R5 ;  /* 0x00000005ff05723e */ /* 0x000fc800000000ff */
[----:B------:R-:W-:-:S05]  /*4e90*/  PRMT R5, R5, 0x5410, RZ ;  /* 0x0000541005057816 */ /* 0x000fca00000000ff */
[----:B------:R1:W-:Y:S01]  /*4ea0*/  STG.E desc[UR36][R2.64], R5 ;  /* 0x0000000502007986 */ /* 0x0003e2000c101924 */
[----:B------:R-:W-:Y:S05]  /*4eb0*/  BRA `(.L_x_2368) ;  /* 0x0000000800b87947 */ /* 0x000fea0003800000 */
.L_x_2373:
[----:B01----:R-:W-:-:S04]  /*4ec0*/  IMAD.U32 R4, R5, 0x10000, RZ ;  /* 0x0001000005047824 */ /* 0x003fc800078e00ff */
[----:B------:R-:W-:-:S06]  /*4ed0*/  FMUL.FTZ R4, R4, 1 ;  /* 0x3f80000004047820 */ /* 0x000fcc0000410000 */
[----:B------:R-:W0:Y:S02]  /*4ee0*/  F2F.F64.F32 R4, R4 ;  /* 0x0000000400047310 */ /* 0x000e240000201800 */
[----:B0-----:R0:W-:Y:S01]  /*4ef0*/  STG.E.64 desc[UR36][R2.64], R4 ;  /* 0x0000000402007986 */ /* 0x0011e2000c101b24 */
[----:B------:R-:W-:Y:S05]  /*4f00*/  BRA `(.L_x_2368) ;  /* 0x0000000800a47947 */ /* 0x000fea0003800000 */
.L_x_2363:
        /* <DEDUP_REMOVED lines=8> */
[----:B-1----:R-:W-:-:S05]  /*4f90*/  IMAD.U32 R5, R5, 0x10000, RZ ;  /* 0x0001000005057824 */ /* 0x002fca00078e00ff */
[----:B------:R-:W-:-:S04]  /*4fa0*/  FSETP.NEU.FTZ.AND P0, PT, R5, RZ, PT ;  /* 0x000000ff0500720b */ /* 0x000fc80003f1d000 */
[----:B------:R-:W-:-:S05]  /*4fb0*/  SEL R5, RZ, 0x1, !P0 ;  /* 0x00000001ff057807 */ /* 0x000fca0004000000 */
[----:B------:R1:W-:Y:S01]  /*4fc0*/  STG.E.U8 desc[UR36][R2.64], R5 ;  /* 0x0000000502007986 */ /* 0x0003e2000c101124 */
[----:B------:R-:W-:Y:S05]  /*4fd0*/  BRA `(.L_x_2368) ;  /* 0x0000000800707947 */ /* 0x000fea0003800000 */
.L_x_2377:
[----:B-1----:R-:W-:Y:S01]  /*4fe0*/  IMAD.U32 R5, R5, 0x10000, RZ ;  /* 0x0001000005057824 */ /* 0x002fe200078e00ff */
[----:B------:R-:W-:-:S03]  /*4ff0*/  CS2R R6, SRZ ;  /* 0x0000000000067805 */ /* 0x000fc6000001ff00 */
[----:B------:R-:W-:-:S06]  /*5000*/  FMUL.FTZ R5, R5, 1 ;  /* 0x3f80000005057820 */ /* 0x000fcc0000410000 */
[----:B0-----:R-:W0:Y:S02]  /*5010*/  F2F.F64.F32 R4, R5 ;  /* 0x0000000500047310 */ /* 0x001e240000201800 */
[----:B0-----:R0:W-:Y:S01]  /*5020*/  STG.E.128 desc[UR36][R2.64], R4 ;  /* 0x0000000402007986 */ /* 0x0011e2000c101d24 */
[----:B------:R-:W-:Y:S05]  /*5030*/  BRA `(.L_x_2368) ;  /* 0x0000000800587947 */ /* 0x000fea0003800000 */
.L_x_2376:
[----:B------:R-:W-:-:S09]  /*5040*/  UISETP.NE.AND UP0, UPT, UR4, 0xf, UPT ;  /* 0x0000000f0400788c */ /* 0x000fd2000bf05270 */
[----:B------:R-:W-:Y:S05]  /*5050*/  BRA.U !UP0, `(.L_x_2378) ;  /* 0x0000000108a07547 */ /* 0x000fea000b800000 */
[----:B------:R-:W-:-:S09]  /*5060*/  UISETP.NE.AND UP0, UPT, UR4, 0x17, UPT ;  /* 0x000000170400788c */ /* 0x000fd2000bf05270 */
[----:B------:R-:W-:Y:S05]  /*5070*/  BRA.U !UP0, `(.L_x_2379) ;  /* 0x00000001084c7547 */ /* 0x000fea000b800000 */
[----:B------:R-:W-:-:S09]  /*5080*/  UISETP.NE.AND UP0, UPT, UR4, 0x18, UPT ;  /* 0x000000180400788c */ /* 0x000fd2000bf05270 */
[----:B------:R-:W-:Y:S05]  /*5090*/  BRA.U UP0, `(.L_x_2367) ;  /* 0x0000000500a07547 */ /* 0x000fea000b800000 */
[----:B-1----:R-:W-:Y:S01]  /*50a0*/  IMAD.U32 R7, R5, 0x10000, RZ ;  /* 0x0001000005077824 */ /* 0x002fe200078e00ff */
        /* <DEDUP_REMOVED lines=8> */
[----:B0-----:R-:W-:Y:S01]  /*5130*/  @P0 LOP3.LUT R4, R0, 0x1, RZ, 0xc0, !PT ;  /* 0x0000000100040812 */ /* 0x001fe200078ec0ff */
[----:B------:R-:W-:-:S03]  /*5140*/  @!P0 FADD.FTZ R0, R6, 16384 ;  /* 0x4680000006008421 */ /* 0x000fc60000010000 */
[----:B------:R-:W-:-:S04]  /*5150*/  @P0 IADD3 R4, PT, PT, R7, 0x407ffff, R4 ;  /* 0x0407ffff07040810 */ /* 0x000fc80007ffe004 */
[----:B------:R-:W-:-:S07]  /*5160*/  @P0 SHF.R.U32.HI R0, RZ, 0x14, R4 ;  /* 0x00000014ff000819 */ /* 0x000fce0000011604 */
.L_x_2381:
[----:B------:R-:W-:Y:S05]  /*5170*/  BSYNC.RECONVERGENT B0 ;  /* 0x0000000000007941 */ /* 0x000fea0003800200 */
.L_x_2380:
[----:B------:R-:W-:-:S05]  /*5180*/  LOP3.LUT R5, R0, 0x80, R5, 0xf8, !PT ;  /* 0x0000008000057812 */ /* 0x000fca00078ef805 */
[----:B------:R1:W-:Y:S01]  /*5190*/  STG.E.U8 desc[UR36][R2.64], R5 ;  /* 0x0000000502007986 */ /* 0x0003e2000c101124 */
[----:B------:R-:W-:Y:S05]  /*51a0*/  BRA `(.L_x_2368) ;  /* 0x0000000400fc7947 */ /* 0x000fea0003800000 */
.L_x_2379:
[----:B-1----:R-:W-:Y:S01]  /*51b0*/  IMAD.U32 R7, R5, 0x10000, RZ ;  /* 0x0001000005077824 */ /* 0x002fe200078e00ff */
        /* <DEDUP_REMOVED lines=10> */
[----:B0-----:R-:W-:Y:S01]  /*5260*/  @P0 LOP3.LUT R4, R0, 0x1, RZ, 0xc0, !PT ;  /* 0x0000000100040812 */ /* 0x001fe200078ec0ff */
[----:B------:R-:W-:-:S03]  /*5270*/  @!P0 FADD.FTZ R0, R6, 128 ;  /* 0x4300000006008421 */ /* 0x000fc60000010000 */
[----:B------:R-:W-:-:S04]  /*5280*/  @P0 IADD3 R4, PT, PT, R7, 0x80fffff, R4 ;  /* 0x080fffff07040810 */ /* 0x000fc80007ffe004 */
[----:B------:R-:W-:-:S07]  /*5290*/  @P0 SHF.R.U32.HI R0, RZ, 0x15, R4 ;  /* 0x00000015ff000819 */ /* 0x000fce0000011604 */
.L_x_2383:
[----:B------:R-:W-:Y:S05]  /*52a0*/  BSYNC.RECONVERGENT B0 ;  /* 0x0000000000007941 */ /* 0x000fea0003800200 */
.L_x_2382:
[----:B------:R-:W-:-:S05]  /*52b0*/  LOP3.LUT R5, R0, 0x80, R5, 0xf8, !PT ;  /* 0x0000008000057812 */ /* 0x000fca00078ef805 */
[----:B------:R1:W-:Y:S01]  /*52c0*/  STG.E.U8 desc[UR36][R2.64], R5 ;  /* 0x0000000502007986 */ /* 0x0003e2000c101124 */
[----:B------:R-:W-:Y:S05]  /*52d0*/  BRA `(.L_x_2368) ;  /* 0x0000000400b07947 */ /* 0x000fea0003800000 */
.L_x_2378:
[----:B-1----:R1:W-:Y:S01]  /*52e0*/  STG.E.U16 desc[UR36][R2.64], R5 ;  /* 0x0000000502007986 */ /* 0x0023e2000c101524 */
[----:B------:R-:W-:Y:S05]  /*52f0*/  BRA `(.L_x_2368) ;  /* 0x0000000400a87947 */ /* 0x000fea0003800000 */
.L_x_2375:
        /* <DEDUP_REMOVED lines=8> */
[----:B-1----:R-:W-:-:S06]  /*5380*/  IMAD.U32 R5, R5, 0x10000, RZ ;  /* 0x0001000005057824 */ /* 0x002fcc00078e00ff */
[----:B------:R-:W1:Y:S02]  /*5390*/  F2I.FTZ.U32.TRUNC.NTZ R5, R5 ;  /* 0x0000000500057305 */ /* 0x000e64000021f000 */
[----:B-1----:R1:W-:Y:S01]  /*53a0*/  STG.E.U16 desc[UR36][R2.64], R5 ;  /* 0x0000000502007986 */ /* 0x0023e2000c101524 */
[----:B------:R-:W-:Y:S05]  /*53b0*/  BRA `(.L_x_2368) ;  /* 0x0000000400787947 */ /* 0x000fea0003800000 */
.L_x_2386:
[----:B-1----:R-:W-:Y:S01]  /*53c0*/  SHF.L.U32 R5, R5, 0x10, RZ ;  /* 0x0000001005057819 */ /* 0x002fe200000006ff */
[----:B------:R-:W-:Y:S01]  /*53d0*/  BSSY.RECONVERGENT B0, `(.L_x_2387) ;  /* 0x0000014000007945 */ /* 0x000fe20003800200 */
[----:B------:R-:W-:Y:S02]  /*53e0*/  IMAD.MOV.U32 R0, RZ, RZ, 0x80 ;  /* 0x00000080ff007424 */ /* 0x000fe400078e00ff */
[----:B0-----:R-:W-:-:S04]  /*53f0*/  LOP3.LUT R4, R5, 0x7fffffff, RZ, 0xc0, !PT ;  /* 0x7fffffff05047812 */ /* 0x001fc800078ec0ff */
        /* <DEDUP_REMOVED lines=9> */
.L_x_2389:
[----:B------:R-:W-:-:S04]  /*5490*/  SHF.R.U32.HI R0, RZ, 0x14, R5 ;  /* 0x00000014ff007819 */ /* 0x000fc80000011605 */
[----:B------:R-:W-:-:S04]  /*54a0*/  LOP3.LUT R0, R0, 0x1, RZ, 0xc0, !PT ;  /* 0x0000000100007812 */ /* 0x000fc800078ec0ff */
[----:B------:R-:W-:-:S04]  /*54b0*/  IADD3 R0, PT, PT, R5, 0x487ffff, R0 ;  /* 0x0487ffff05007810 */ /* 0x000fc80007ffe000 */
[----:B------:R-:W-:-:S04]  /*54c0*/  SHF.R.U32.HI R0, RZ, 0x14, R0 ;  /* 0x00000014ff007819 */ /* 0x000fc80000011600 */
[----:B------:R-:W-:-:S07]  /*54d0*/  LOP3.LUT R4, R0, 0xff, RZ, 0xc0, !PT ;  /* 0x000000ff00047812 */ /* 0x000fce00078ec0ff */
.L_x_2390:
[----:B------:R-:W-:-:S04]  /*54e0*/  SHF.R.U32.HI R5, RZ, 0x18, R5 ;  /* 0x00000018ff057819 */ /* 0x000fc80000011605 */
[----:B------:R-:W-:-:S04]  /*54f0*/  LOP3.LUT R4, R4, 0x80, R5, 0xf8, !PT ;  /* 0x0000008004047812 */ /* 0x000fc800078ef805 */
[----:B------:R-:W-:-:S07]  /*5500*/  PRMT R0, R4, 0x7610, R0 ;  /* 0x0000761004007816 */ /* 0x000fce0000000000 */
.L_x_2388:
[----:B------:R-:W-:Y:S05]  /*5510*/  BSYNC.RECONVERGENT B0 ;  /* 0x0000000000007941 */ /* 0x000fea0003800200 */
.L_x_2387:
[----:B------:R4:W-:Y:S01]  /*5520*/  STG.E.U8 desc[UR36][R2.64], R0 ;  /* 0x0000000002007986 */ /* 0x0009e2000c101124 */
[----:B------:R-:W-:Y:S05]  /*5530*/  BRA `(.L_x_2368) ;  /* 0x0000000400187947 */ /* 0x000fea0003800000 */
.L_x_2385:
[----:B-1----:R-:W-:Y:S01]  /*5540*/  IMAD.U32 R5, R5, 0x10000, RZ ;  /* 0x0001000005057824 */ /* 0x002fe200078e00ff */
[----:B------:R-:W-:Y:S01]  /*5550*/  BSSY.RECONVERGENT B0, `(.L_x_2391) ;  /* 0x0000014000007945 */ /* 0x000fe20003800200 */
[----:B------:R-:W-:-:S03]  /*5560*/  IMAD.MOV.U32 R0, RZ, RZ, 0x80 ;  /* 0x00000080ff007424 */ /* 0x000fc600078e00ff */
        /* <DEDUP_REMOVED lines=10> */
.L_x_2393:
[----:B------:R-:W-:-:S04]  /*5610*/  SHF.R.U32.HI R0, RZ, 0x15, R5 ;  /* 0x00000015ff007819 */ /* 0x000fc80000011605 */
[----:B------:R-:W-:-:S04]  /*5620*/  LOP3.LUT R0, R0, 0x1, RZ, 0xc0, !PT ;  /* 0x0000000100007812 */ /* 0x000fc800078ec0ff */
[----:B------:R-:W-:-:S04]  /*5630*/  IADD3 R0, PT, PT, R5, 0x88fffff, R0 ;  /* 0x088fffff05007810 */ /* 0x000fc80007ffe000 */
[----:B------:R-:W-:-:S04]  /*5640*/  SHF.R.U32.HI R0, RZ, 0x15, R0 ;  /* 0x00000015ff007819 */ /* 0x000fc80000011600 */
[----:B------:R-:W-:-:S07]  /*5650*/  LOP3.LUT R4, R0, 0xff, RZ, 0xc0, !PT ;  /* 0x000000ff00047812 */ /* 0x000fce00078ec0ff */
.L_x_2394:
[----:B------:R-:W-:-:S04]  /*5660*/  SHF.R.U32.HI R5, RZ, 0x18, R5 ;  /* 0x00000018ff057819 */ /* 0x000fc80000011605 */
[----:B------:R-:W-:-:S04]  /*5670*/  LOP3.LUT R4, R4, 0x80, R5, 0xf8, !PT ;  /* 0x0000008004047812 */ /* 0x000fc800078ef805 */
[----:B------:R-:W-:-:S07]  /*5680*/  PRMT R0, R4, 0x7610, R0 ;  /* 0x0000761004007816 */ /* 0x000fce0000000000 */
.L_x_2392:
[----:B------:R-:W-:Y:S05]  /*5690*/  BSYNC.RECONVERGENT B0 ;  /* 0x0000000000007941 */ /* 0x000fea0003800200 */
.L_x_2391:
[----:B------:R0:W-:Y:S01]  /*56a0*/  STG.E.U8 desc[UR36][R2.64], R0 ;  /* 0x0000000002007986 */ /* 0x0001e2000c101124 */
[----:B------:R-:W-:Y:S05]  /*56b0*/  BRA `(.L_x_2368) ;  /* 0x0000000000b87947 */ /* 0x000fea0003800000 */
.L_x_2384:
[----:B------:R-:W-:-:S09]  /*56c0*/  UISETP.NE.AND UP0, UPT, UR4, 0x1c, UPT ;  /* 0x0000001c0400788c */ /* 0x000fd2000bf05270 */
[----:B------:R-:W-:Y:S05]  /*56d0*/  BRA.U !UP0, `(.L_x_2395) ;  /* 0x0000000108a47547 */ /* 0x000fea000b800000 */
[----:B------:R-:W-:-:S09]  /*56e0*/  UISETP.NE.AND UP0, UPT, UR4, 0x1d, UPT ;  /* 0x0000001d0400788c */ /* 0x000fd2000bf05270 */
[----:B------:R-:W-:Y:S05]  /*56f0*/  BRA.U !UP0, `(.L_x_2396) ;  /* 0x00000001088c7547 */ /* 0x000fea000b800000 */
[----:B------:R-:W-:-:S09]  /*5700*/  UISETP.NE.AND UP0, UPT, UR4, 0x2c, UPT ;  /* 0x0000002c0400788c */ /* 0x000fd2000bf05270 */
[----:B------:R-:W-:Y:S05]  /*5710*/  BRA.U !UP0, `(.L_x_2397) ;  /* 0x0000000108447547 */ /* 0x000fea000b800000 */
.L_x_2367:
[----:B------:R-:W-:Y:S01]  /*5720*/  MOV R0, 0x228 ;  /* 0x0000022800007802 */ /* 0x000fe20000000f00 */
[----:B------:R-:W0:Y:S01]  /*5730*/  LDCU.64 UR6, c[0x4][0x218] ;  /* 0x01004300ff0677ac */ /* 0x000e220008000a00 */
[----:B------:R-:W-:Y:S02]  /*5740*/  HFMA2 R12, -RZ, RZ, 0, 5.9604644775390625e-08 ;  /* 0x00000001ff0c7431 */ /* 0x000fe400000001ff */
[----:B------:R-:W-:Y:S01]  /*5750*/  IMAD.MOV.U32 R8, RZ, RZ, 0x65 ;  /* 0x00000065ff087424 */ /* 0x000fe200078e00ff */
[----:B------:R2:W3:Y:S01]  /*5760*/  LDC.64 R2, c[0x4][R0] ;  /* 0x0100000000027b82 */ /* 0x0004e20000000a00 */
[----:B------:R-:W4:Y:S01]  /*5770*/  LDCU.64 UR8, c[0x4][0x220] ;  /* 0x01004400ff0877ac */ /* 0x000f220008000a00 */
[----:B------:R-:W-:Y:S01]  /*5780*/  IMAD.MOV.U32 R13, RZ, RZ, RZ ;  /* 0x000000ffff0d7224 */ /* 0x000fe200078e00ff */
[----:B------:R-:W5:Y:S01]  /*5790*/  LDCU.64 UR4, c[0x4][0xa8] ;  /* 0x01001500ff0477ac */ /* 0x000f620008000a00 */
[----:B0-----:R-:W-:Y:S02]  /*57a0*/  IMAD.U32 R4, RZ, RZ, UR6 ;  /* 0x00000006ff047e24 */ /* 0x001fe4000f8e00ff */
[----:B-1----:R-:W-:-:S02]  /*57b0*/  IMAD.U32 R5, RZ, RZ, UR7 ;  /* 0x00000007ff057e24 */ /* 0x002fc4000f8e00ff */
[----:B----4-:R-:W-:Y:S02]  /*57c0*/  IMAD.U32 R6, RZ, RZ, UR8 ;  /* 0x00000008ff067e24 */ /* 0x010fe4000f8e00ff */
[----:B------:R-:W-:Y:S02]  /*57d0*/  IMAD.U32 R7, RZ, RZ, UR9 ;  /* 0x00000009ff077e24 */ /* 0x000fe4000f8e00ff */
[----:B-----5:R-:W-:Y:S02]  /*57e0*/  IMAD.U32 R10, RZ, RZ, UR4 ;  /* 0x00000004ff0a7e24 */ /* 0x020fe4000f8e00ff */
[----:B--2---:R-:W-:-:S07]  /*57f0*/  IMAD.U32 R11, RZ, RZ, UR5 ;  /* 0x00000005ff0b7e24 */ /* 0x004fce000f8e00ff */
[----:B------:R-:W-:-:S07]  /*5800*/  LEPC R20, `(.L_x_2398) ;  /* 0x000000001014794e */ /* 0x000fce0000000000 */
[----:B---3--:R-:W-:Y:S05]  /*5810*/  CALL.ABS.NOINC R2 ;  /* 0x0000000002007343 */ /* 0x008fea0003c00000 */
.L_x_2398:
[----:B------:R-:W-:Y:S05]  /*5820*/  BRA `(.L_x_2368) ;  /* 0x00000000005c7947 */ /* 0x000fea0003800000 */
.L_x_2397:
[----:B-1----:R-:W-:-:S05]  /*5830*/  IMAD.U32 R5, R5, 0x10000, RZ ;  /* 0x0001000005057824 */ /* 0x002fca00078e00ff */
[----:B------:R-:W-:-:S04]  /*5840*/  SHF.R.U32.HI R6, RZ, 0x17, R5 ;  /* 0x00000017ff067819 */ /* 0x000fc80000011605 */
[----:B0-----:R-:W-:-:S04]  /*5850*/  LOP3.LUT R4, R6, 0xff, RZ, 0xc0, !PT ;  /* 0x000000ff06047812 */ /* 0x001fc800078ec0ff */
        /* <DEDUP_REMOVED lines=13> */
.L_x_2396:
[----:B-1----:R-:W-:-:S06]  /*5930*/  IMAD.U32 R5, R5, 0x10000, RZ ;  /* 0x0001000005057824 */ /* 0x002fcc00078e00ff */
[----:B0-----:R-:W0:Y:S02]  /*5940*/  F2I.U64.TRUNC R4, R5 ;  /* 0x0000000500047311 */ /* 0x001e24000020d800 */
[----:B0-----:R2:W-:Y:S01]  /*5950*/  STG.E.64 desc[UR36][R2.64], R4 ;  /* 0x0000000402007986 */ /* 0x0015e2000c101b24 */
[----:B------:R-:W-:Y:S05]  /*5960*/  BRA `(.L_x_2368) ;  /* 0x00000000000c7947 */ /* 0x000fea0003800000 */
.L_x_2395:
[----:B-1----:R-:W-:-:S06]  /*5970*/  IMAD.U32 R5, R5, 0x10000, RZ ;  /* 0x0001000005057824 */ /* 0x002fcc00078e00ff */
[----:B------:R-:W1:Y:S02]  /*5980*/  F2I.FTZ.U32.TRUNC.NTZ R5, R5 ;  /* 0x0000000500057305 */ /* 0x000e64000021f000 */
[----:B-1----:R1:W-:Y:S02]  /*5990*/  STG.E desc[UR36][R2.64], R5 ;  /* 0x0000000502007986 */ /* 0x0023e4000c101924 */
.L_x_2368:
[----:B------:R-:W-:-:S07]  /*59a0*/  VIADD R17, R17, 0x80 ;  /* 0x0000008011117836 */ /* 0x000fce0000000000 */
.L_x_2259:
[----:B------:R-:W-:Y:S05]  /*59b0*/  BSYNC.RECONVERGENT B6 ;  /* 0x0000000000067941 */ /* 0x000fea0003800200 */
.L_x_2258:
[----:B------:R-:W5:Y:S01]  /*59c0*/  LDCU UR4, c[0x0][0x380] ;  /* 0x00007000ff0477ac */ /* 0x000f620008000800 */
[----:B------:R-:W-:Y:S01]  /*59d0*/  BSSY.RECONVERGENT B6, `(.L_x_2399) ;  /* 0x0000588000067945 */ /* 0x000fe20003800200 */
[----:B-----5:R-:W-:-:S13]  /*59e0*/  ISETP.GE.AND P0, PT, R17, UR4, PT ;  /* 0x0000000411007c0c */ /* 0x020fda000bf06270 */
[----:B------:R-:W-:Y:S05]  /*59f0*/  @P0 BRA `(.L_x_2400) ;  /* 0x0000005800140947 */ /* 0x000fea0003800000 */
[----:B------:R-:W5:Y:S01]  /*5a00*/  LDCU UR4, c[0x0][0x388] ;  /* 0x00007100ff0477ac */ /* 0x000f620008000800 */
[----:B------:R-:W-:Y:S02]  /*5a10*/  HFMA2 R22, -RZ, RZ, 0, 0 ;  /* 0x00000000ff167431 */ /* 0x000fe400000001ff */
[----:B------:R-:W-:Y:S02]  /*5a20*/  IMAD.MOV.U32 R19, RZ, RZ, RZ ;  /* 0x000000ffff137224 */ /* 0x000fe400078e00ff */
[----:B01--4-:R-:W-:Y:S02]  /*5a30*/  IMAD.MOV.U32 R0, RZ, RZ, RZ ;  /* 0x000000ffff007224 */ /* 0x013fe400078e00ff */
[----:B------:R-:W-:Y:S01]  /*5a40*/  IMAD.MOV.U32 R16, RZ, RZ, RZ ;  /* 0x000000ffff107224 */ /* 0x000fe200078e00ff */
[----:B-----5:R-:W-:-:S09]  /*5a50*/  UISETP.NE.AND UP0, UPT, UR4, URZ, UPT ;  /* 0x000000ff0400728c */ /* 0x020fd2000bf05270 */
[----:B------:R-:W-:Y:S05]  /*5a60*/  BRA.U !UP0, `(.L_x_2401) ;  /* 0x0000001508d47547 */ /* 0x000fea000b800000 */
[----:B------:R-:W2:Y:S01]  /*5a70*/  LDCU.64 UR4, c[0x0][0x390] ;  /* 0x00007200ff0477ac */ /* 0x000ea20008000a00 */
[----:B------:R-:W-:Y:S01]  /*5a80*/  IMAD.MOV.U32 R16, RZ, RZ, RZ ;  /* 0x000000ffff107224 */ /* 0x000fe200078e00ff */
[----:B------:R-:W0:Y:S01]  /*5a90*/  LDCU UR6, c[0x0][0x38c] ;  /* 0x00007180ff0677ac */ /* 0x000e220008000800 */
[----:B------:R-:W1:Y:S01]  /*5aa0*/  LDCU.64 UR8, c[0x0][0x4b8] ;  /* 0x00009700ff0877ac */ /* 0x000e620008000a00 */
[----:B------:R-:W4:Y:S01]  /*5ab0*/  LDCU.64 UR10, c[0x0][0x4c0] ;  /* 0x00009800ff0a77ac */ /* 0x000f220008000a00 */
[----:B------:R-:W-:Y:S01]  /*5ac0*/  UISETP.NE.AND UP0, UPT, UR46, URZ, UPT ;  /* 0x000000ff2e00728c */ /* 0x000fe2000bf05270 */
[----:B--23--:R-:W-:-:S05]  /*5ad0*/  IMAD.HI.U32 R2, R17, UR4, R16 ;  /* 0x0000000411027c27 */ /* 0x00cfca000f8e0010 */
[----:B------:R-:W-:-:S05]  /*5ae0*/  SHF.R.U32.HI R3, RZ, UR5, R2 ;  /* 0x00000005ff037c19 */ /* 0x000fca0008011602 */
[----:B------:R-:W-:-:S04]  /*5af0*/  IMAD.MOV R0, RZ, RZ, -R3 ;  /* 0x000000ffff007224 */ /* 0x000fc800078e0a03 */
[----:B0-----:R-:W-:-:S04]  /*5b00*/  IMAD R19, R0, UR6, R17 ;  /* 0x0000000600137c24 */ /* 0x001fc8000f8e0211 */
[C---:B-1----:R-:W-:Y:S02]  /*5b10*/  IMAD R16, R19.reuse, UR8, RZ ;  /* 0x0000000813107c24 */ /* 0x042fe4000f8e02ff */
        /* <DEDUP_REMOVED lines=362> */
.L_x_2401:
[----:B------:R-:W2:Y:S01]  /*71c0*/  LDCU.64 UR6, c[0x0][0x650] ;  /* 0x0000ca00ff0677ac */ /* 0x000ea20008000a00 */
[----:B------:R-:W-:-:S04]  /*71d0*/  UPRMT UR4, UR41, 0x7771, URZ ;  /* 0x0000777129047896 */ /* 0x000fc800080000ff */
[----:B------:R-:W-:Y:S01]  /*71e0*/  UISETP.GT.AND UP0, UPT, UR4, 0x9, UPT ;  /* 0x000000090400788c */ /* 0x000fe2000bf04270 */
[----:B--23--:R-:W-:-:S05]  /*71f0*/  IADD3 R2, P0, PT, R0, UR6, RZ ;  /* 0x0000000600027c10 */ /* 0x00cfca000ff1e0ff */
        /* <DEDUP_REMOVED lines=15> */
.L_x_2405:
[----:B------:R-:W2:Y:S02]  /*72f0*/  LDG.E.U8 R2, desc[UR36][R2.64] ;  /* 0x0000002402027981 */ /* 0x000ea4000c1e1100 */
[----:B--2---:R-:W-:-:S04]  /*7300*/  I2FP.F32.U32 R0, R2 ;  /* 0x0000000200007245 */ /* 0x004fc80000201000 */
[----:B------:R-:W-:-:S04]  /*7310*/  F2FP.BF16.F32.PACK_AB R0, RZ, R0 ;  /* 0x00000000ff00723e */ /* 0x000fc800000010ff */
[----:B------:R-:W-:Y:S01]  /*7320*/  PRMT R18, R0, 0x7610, R18 ;  /* 0x0000761000127816 */ /* 0x000fe20000000012 */
[----:B------:R-:W-:Y:S06]  /*7330*/  BRA `(.L_x_2407) ;  /* 0x0000000c00c07947 */ /* 0x000fec0003800000 */
.L_x_2404:
        /* <DEDUP_REMOVED lines=11> */
.L_x_2409:
[----:B------:R-:W2:Y:S02]  /*73f0*/  LDG.E R2, desc[UR36][R2.64] ;  /* 0x0000002402027981 */ /* 0x000ea4000c1e1900 */
[----:B--2---:R-:W-:-:S04]  /*7400*/  I2FP.F32.S32 R0, R2 ;  /* 0x0000000200007245 */ /* 0x004fc80000201400 */
[----:B------:R-:W-:-:S04]  /*7410*/  F2FP.BF16.F32.PACK_AB R0, RZ, R0 ;  /* 0x00000000ff00723e */ /* 0x000fc800000010ff */
[----:B------:R-:W-:Y:S01]  /*7420*/  PRMT R18, R0, 0x7610, R18 ;  /* 0x0000761000127816 */ /* 0x000fe20000000012 */
[----:B------:R-:W-:Y:S06]  /*7430*/  BRA `(.L_x_2407) ;  /* 0x0000000c00807947 */ /* 0x000fec0003800000 */
.L_x_2408:
[----:B------:R-:W2:Y:S02]  /*7440*/  LDG.E.U16 R2, desc[UR36][R2.64] ;  /* 0x0000002402027981 */ /* 0x000ea4000c1e1500 */
[----:B--2---:R-:W0:Y:S02]  /*7450*/  I2F.S16 R0, R2 ;  /* 0x0000000200007306 */ /* 0x004e240000101400 */
[----:B0-----:R-:W-:-:S04]  /*7460*/  F2FP.BF16.F32.PACK_AB R0, RZ, R0 ;  /* 0x00000000ff00723e */ /* 0x001fc800000010ff */
[----:B------:R-:W-:Y:S01]  /*7470*/  PRMT R18, R0, 0x7610, R18 ;  /* 0x0000761000127816 */ /* 0x000fe20000000012 */
[----:B------:R-:W-:Y:S06]  /*7480*/  BRA `(.L_x_2407) ;  /* 0x0000000c006c7947 */ /* 0x000fec0003800000 */
.L_x_2403:
        /* <DEDUP_REMOVED lines=9> */
.L_x_2411:
[----:B------:R-:W2:Y:S02]  /*7520*/  LDG.E.U16 R0, desc[UR36][R2.64] ;  /* 0x0000002402007981 */ /* 0x000ea4000c1e1500 */
[----:B--2---:R-:W-:-:S05]  /*7530*/  HADD2.F32 R0, -RZ, R0.H0_H0 ;  /* 0x20000000ff007230 */ /* 0x004fca0000004100 */
[----:B------:R-:W-:-:S04]  /*7540*/  F2FP.BF16.F32.PACK_AB R0, RZ, R0 ;  /* 0x00000000ff00723e */ /* 0x000fc800000010ff */
[----:B------:R-:W-:Y:S01]  /*7550*/  PRMT R18, R0, 0x7610, R18 ;  /* 0x0000761000127816 */ /* 0x000fe20000000012 */
[----:B------:R-:W-:Y:S06]  /*7560*/  BRA `(.L_x_2407) ;  /* 0x0000000c00347947 */ /* 0x000fec0003800000 */
.L_x_2410:
        /* <DEDUP_REMOVED lines=9> */
.L_x_2413:
[----:B------:R-:W2:Y:S02]  /*7600*/  LDG.E.U16 R2, desc[UR36][R2.64] ;  /* 0x0000002402027981 */ /* 0x000ea4000c1e1500 */
[----:B--2---:R-:W-:-:S05]  /*7610*/  HADD2.F32 R0, -RZ, R2.H0_H0 ;  /* 0x20000002ff007230 */ /* 0x004fca0000004100 */
[----:B------:R-:W-:-:S04]  /*7620*/  F2FP.BF16.F32.PACK_AB R0, RZ, R0 ;  /* 0x00000000ff00723e */ /* 0x000fc800000010ff */
[----:B------:R-:W-:Y:S01]  /*7630*/  PRMT R18, R0, 0x7610, R18 ;  /* 0x0000761000127816 */ /* 0x000fe20000000012 */
[----:B------:R-:W-:Y:S06]  /*7640*/  BRA `(.L_x_2407) ;  /* 0x0000000800fc7947 */ /* 0x000fec0003800000 */
.L_x_2412:
        /* <DEDUP_REMOVED lines=9> */
.L_x_2402:
        /* <DEDUP_REMOVED lines=14> */
.L_x_2416:
        /* <DEDUP_REMOVED lines=9> */
.L_x_2415:
        /* <DEDUP_REMOVED lines=27> */
.L_x_2418:
        /* <DEDUP_REMOVED lines=11> */
[----:B------:R-:W-:-:S04]  /*7ab0*/  F2FP.BF16.F32.PACK_AB R0, RZ, R0 ;  /* 0x00000000ff00723e */ /* 0x000fc800000010ff */
[----:B------:R-:W-:Y:S01]  /*7ac0*/  PRMT R18, R0, 0x7610, R18 ;  /* 0x0000761000127816 */ /* 0x000fe20000000012 */
[----:B------:R-:W-:Y:S06]  /*7ad0*/  BRA `(.L_x_2407) ;  /* 0x0000000400d87947 */ /* 0x000fec0003800000 */
.L_x_2417:
[----:B------:R0:W5:Y:S01]  /*7ae0*/  LDG.E.U16 R18, desc[UR36][R2.64] ;  /* 0x0000002402127981 */ /* 0x000162000c1e1500 */
[----:B------:R-:W-:Y:S05]  /*7af0*/  BRA `(.L_x_2407) ;  /* 0x0000000400d07947 */ /* 0x000fea0003800000 */
.L_x_2414:
        /* <DEDUP_REMOVED lines=13> */
.L_x_2421:
        /* <DEDUP_REMOVED lines=21> */
.L_x_2425:
[----:B------:R-:W-:Y:S05]  /*7d20*/  BSYNC.RECONVERGENT B1 ;  /* 0x0000000000017941 */ /* 0x000fea0003800200 */
.L_x_2424:
[----:B------:R-:W-:Y:S01]  /*7d30*/  IMAD.SHL.U32 R0, R0, 0x100000, RZ ;  /* 0x0010000000007824 */ /* 0x000fe200078e00ff */
[----:B------:R-:W-:-:S04]  /*7d40*/  LEA R2, R2, 0x3b800000, 0x17 ;  /* 0x3b80000002027811 */ /* 0x000fc800078eb8ff */
[----:B------:R-:W-:-:S07]  /*7d50*/  LOP3.LUT R0, R2, R0, R7, 0xfe, !PT ;  /* 0x0000000002007212 */ /* 0x000fce00078efe07 */
.L_x_2423:
[----:B------:R-:W-:Y:S05]  /*7d60*/  BSYNC.RECONVERGENT B0 ;  /* 0x0000000000007941 */ /* 0x000fea0003800200 */
.L_x_2422:
[----:B------:R-:W-:-:S04]  /*7d70*/  F2FP.BF16.F32.PACK_AB R0, RZ, R0 ;  /* 0x00000000ff00723e */ /* 0x000fc800000010ff */
[----:B------:R-:W-:Y:S01]  /*7d80*/  PRMT R18, R0, 0x7610, R18 ;  /* 0x0000761000127816 */ /* 0x000fe20000000012 */
[----:B------:R-:W-:Y:S06]  /*7d90*/  BRA `(.L_x_2407) ;  /* 0x0000000400287947 */ /* 0x000fec0003800000 */
.L_x_2420:
        /* <DEDUP_REMOVED lines=21> */
.L_x_2429:
[----:B------:R-:W-:Y:S05]  /*7ef0*/  BSYNC.RECONVERGENT B1 ;  /* 0x0000000000017941 */ /* 0x000fea0003800200 */
.L_x_2428:
[----:B------:R-:W-:Y:S01]  /*7f00*/  IMAD.SHL.U32 R0, R0, 0x200000, RZ ;  /* 0x0020000000007824 */ /* 0x000fe200078e00ff */
[----:B------:R-:W-:-:S04]  /*7f10*/  LEA R2, R2, 0x37800000, 0x17 ;  /* 0x3780000002027811 */ /* 0x000fc800078eb8ff */
[----:B------:R-:W-:-:S07]  /*7f20*/  LOP3.LUT R0, R2, R0, R7, 0xfe, !PT ;  /* 0x0000000002007212 */ /* 0x000fce00078efe07 */
.L_x_2427:
[----:B------:R-:W-:Y:S05]  /*7f30*/  BSYNC.RECONVERGENT B0 ;  /* 0x0000000000007941 */ /* 0x000fea0003800200 */
.L_x_2426:
[----:B------:R-:W-:-:S04]  /*7f40*/  F2FP.BF16.F32.PACK_AB R0, RZ, R0 ;  /* 0x00000000ff00723e */ /* 0x000fc800000010ff */
[----:B------:R-:W-:Y:S01]  /*7f50*/  PRMT R18, R0, 0x7610, R18 ;  /* 0x0000761000127816 */ /* 0x000fe20000000012 */
[----:B------:R-:W-:Y:S06]  /*7f60*/  BRA `(.L_x_2407) ;  /* 0x0000000000b47947 */ /* 0x000fec0003800000 */
.L_x_2419:
        /* <DEDUP_REMOVED lines=14> */
.L_x_2433:
[----:B------:R-:W-:Y:S05]  /*8050*/  BSYNC.RECONVERGENT B0 ;  /* 0x0000000000007941 */ /* 0x000fea0003800200 */
.L_x_2432:
[----:B------:R-:W-:-:S04]  /*8060*/  F2FP.BF16.F32.PACK_AB R0, RZ, R0 ;  /* 0x00000000ff00723e */ /* 0x000fc800000010ff */
[----:B------:R-:W-:Y:S01]  /*8070*/  PRMT R18, R0, 0x7610, R18 ;  /* 0x0000761000127816 */ /* 0x000fe20000000012 */
[----:B------:R-:W-:Y:S06]  /*8080*/  BRA `(.L_x_2407) ;  /* 0x00000000006c7947 */ /* 0x000fec0003800000 */
.L_x_2406:
        /* <DEDUP_REMOVED lines=15> */
[----:B--2---:R-:W-:Y:S05]  /*8180*/  CALL.ABS.NOINC R2 ;  /* 0x0000000002007343 */ /* 0x004fea0003c00000 */
.L_x_2434:
[----:B------:R-:W-:Y:S01]  /*8190*/  PRMT R18, RZ, 0x7610, R18 ;  /* 0x00007610ff127816 */ /* 0x000fe20000000012 */
[----:B------:R-:W-:Y:S06]  /*81a0*/  BRA `(.L_x_2407) ;  /* 0x0000000000247947 */ /* 0x000fec0003800000 */
.L_x_2431:
[----:B------:R-:W2:Y:S02]  /*81b0*/  LDG.E.64 R2, desc[UR36][R2.64] ;  /* 0x0000002402027981 */ /* 0x000ea4000c1e1b00 */
[----:B--2---:R-:W0:Y:S02]  /*81c0*/  I2F.U64 R0, R2 ;  /* 0x0000000200007312 */ /* 0x004e240000301000 */
[----:B0-----:R-:W-:-:S04]  /*81d0*/  F2FP.BF16.F32.PACK_AB R0, RZ, R0 ;  /* 0x00000000ff00723e */ /* 0x001fc800000010ff */
[----:B------:R-:W-:Y:S01]  /*81e0*/  PRMT R18, R0, 0x7610, R18 ;  /* 0x0000761000127816 */ /* 0x000fe20000000012 */
[----:B------:R-:W-:Y:S06]  /*81f0*/  BRA `(.L_x_2407) ;  /* 0x0000000000107947 */ /* 0x000fec0003800000 */
.L_x_2430:
[----:B------:R-:W2:Y:S02]  /*8200*/  LDG.E R2, desc[UR36][R2.64] ;  /* 0x0000002402027981 */ /* 0x000ea4000c1e1900 */
[----:B--2---:R-:W-:-:S04]  /*8210*/  I2FP.F32.U32 R0, R2 ;  /* 0x0000000200007245 */ /* 0x004fc80000201000 */
[----:B------:R-:W-:-:S04]  /*8220*/  F2FP.BF16.F32.PACK_AB R0, RZ, R0 ;  /* 0x00000000ff00723e */ /* 0x000fc800000010ff */
[----:B------:R-:W-:-:S07]  /*8230*/  PRMT R18, R0, 0x7610, R18 ;  /* 0x0000761000127816 */ /* 0x000fce0000000012 */
.L_x_2407:
        /* <DEDUP_REMOVED lines=19> */
.L_x_2438:
[----:B------:R-:W2:Y:S02]  /*8370*/  LDG.E.U8 R2, desc[UR36][R2.64] ;  /* 0x0000002402027981 */ /* 0x000ea4000c1e1100 */
[----:B--2---:R-:W-:-:S04]  /*8380*/  I2FP.F32.U32 R0, R2 ;  /* 0x0000000200007245 */ /* 0x004fc80000201000 */
[----:B------:R-:W-:-:S04]  /*8390*/  F2FP.BF16.F32.PACK_AB R0, RZ, R0 ;  /* 0x00000000ff00723e */ /* 0x000fc800000010ff */
[----:B------:R-:W-:Y:S01]  /*83a0*/  PRMT R22, R0, 0x7610, R22 ;  /* 0x0000761000167816 */ /* 0x000fe20000000016 */
[----:B------:R-:W-:Y:S06]  /*83b0*/  BRA `(.L_x_2440) ;  /* 0x0000000c00c07947 */ /* 0x000fec0003800000 */
.L_x_2437:
        /* <DEDUP_REMOVED lines=11> */
.L_x_2442:
[----:B------:R-:W2:Y:S02]  /*8470*/  LDG.E R2, desc[UR36][R2.64] ;  /* 0x0000002402027981 */ /* 0x000ea4000c1e1900 */
[----:B--2---:R-:W-:-:S04]  /*8480*/  I2FP.F32.S32 R0, R2 ;  /* 0x0000000200007245 */ /* 0x004fc80000201400 */
[----:B------:R-:W-:-:S04]  /*8490*/  F2FP.BF16.F32.PACK_AB R0, RZ, R0 ;  /* 0x00000000ff00723e */ /* 0x000fc800000010ff */
[----:B------:R-:W-:Y:S01]  /*84a0*/  PRMT R22, R0, 0x7610, R22 ;  /* 0x0000761000167816 */ /* 0x000fe20000000016 */
[----:B------:R-:W-:Y:S06]  /*84b0*/  BRA `(.L_x_2440) ;  /* 0x0000000c00807947 */ /* 0x000fec0003800000 */
.L_x_2441:
[----:B------:R-:W2:Y:S02]  /*84c0*/  LDG.E.U16 R2, desc[UR36][R2.64] ;  /* 0x0000002402027981 */ /* 0x000ea4000c1e1500 */
[----:B--2---:R-:W0:Y:S02]  /*84d0*/  I2F.S16 R0, R2 ;  /* 0x0000000200007306 */ /* 0x004e240000101400 */
[----:B0-----:R-:W-:-:S04]  /*84e0*/  F2FP.BF16.F32.PACK_AB R0, RZ, R0 ;  /* 0x00000000ff00723e */ /* 0x001fc800000010ff */
[----:B------:R-:W-:Y:S01]  /*84f0*/  PRMT R22, R0, 0x7610, R22 ;  /* 0x0000761000167816 */ /* 0x000fe20000000016 */
[----:B------:R-:W-:Y:S06]  /*8500*/  BRA `(.L_x_2440) ;  /* 0x0000000c006c7947 */ /* 0x000fec0003800000 */
.L_x_2436:
        /* <DEDUP_REMOVED lines=9> */
.L_x_2444:
[----:B------:R-:W2:Y:S02]  /*85a0*/  LDG.E.U16 R0, desc[UR36][R2.64] ;  /* 0x0000002402007981 */ /* 0x000ea4000c1e1500 */
[----:B--2---:R-:W-:-:S05]  /*85b0*/  HADD2.F32 R0, -RZ, R0.H0_H0 ;  /* 0x20000000ff007230 */ /* 0x004fca0000004100 */
[----:B------:R-:W-:-:S04]  /*85c0*/  F2FP.BF16.F32.PACK_AB R0, RZ, R0 ;  /* 0x00000000ff00723e */ /* 0x000fc800000010ff */
[----:B------:R-:W-:Y:S01]  /*85d0*/  PRMT R22, R0, 0x7610, R22 ;  /* 0x0000761000167816 */ /* 0x000fe20000000016 */
[----:B------:R-:W-:Y:S06]  /*85e0*/  BRA `(.L_x_2440) ;  /* 0x0000000c00347947 */ /* 0x000fec0003800000 */
.L_x_2443:
        /* <DEDUP_REMOVED lines=9> */
.L_x_2446:
[----:B------:R-:W2:Y:S02]  /*8680*/  LDG.E.U16 R2, desc[UR36][R2.64] ;  /* 0x0000002402027981 */ /* 0x000ea4000c1e1500 */
[----:B--2---:R-:W-:-:S05]  /*8690*/  HADD2.F32 R0, -RZ, R2.H0_H0 ;  /* 0x20000002ff007230 */ /* 0x004fca0000004100 */
[----:B------:R-:W-:-:S04]  /*86a0*/  F2FP.BF16.F32.PACK_AB R0, RZ, R0 ;  /* 0x00000000ff00723e */ /* 0x000fc800000010ff */
[----:B------:R-:W-:Y:S01]  /*86b0*/  PRMT R22, R0, 0x7610, R22 ;  /* 0x0000761000167816 */ /* 0x000fe20000000016 */
[----:B------:R-:W-:Y:S06]  /*86c0*/  BRA `(.L_x_2440) ;  /* 0x0000000800fc7947 */ /* 0x000fec0003800000 */
.L_x_2445:
        /* <DEDUP_REMOVED lines=9> */
.L_x_2435:
        /* <DEDUP_REMOVED lines=14> */
.L_x_2449:
        /* <DEDUP_REMOVED lines=9> */
.L_x_2448:
        /* <DEDUP_REMOVED lines=27> */
.L_x_2451:
        /* <DEDUP_REMOVED lines=14> */
.L_x_2450:
[----:B------:R0:W5:Y:S01]  /*8b60*/  LDG.E.U16 R22, desc[UR36][R2.64] ;  /* 0x0000002402167981 */ /* 0x000162000c1e1500 */
[----:B------:R-:W-:Y:S05]  /*8b70*/  BRA `(.L_x_2440) ;  /* 0x0000000400d07947 */ /* 0x000fea0003800000 */
.L_x_2447:
        /* <DEDUP_REMOVED lines=13> */
.L_x_2454:
        /* <DEDUP_REMOVED lines=21> */
.L_x_2458:
[----:B------:R-:W-:Y:S05]  /*8da0*/  BSYNC.RECONVERGENT B1 ;  /* 0x0000000000017941 */ /* 0x000fea0003800200 */
.L_x_2457:
[----:B------:R-:W-:Y:S02]  /*8db0*/  SHF.L.U32 R0, R0, 0x14, RZ ;  /* 0x0000001400007819 */ /* 0x000fe400000006ff */
[----:B------:R-:W-:-:S04]  /*8dc0*/  LEA R2, R2, 0x3b800000, 0x17 ;  /* 0x3b80000002027811 */ /* 0x000fc800078eb8ff */
[----:B------:R-:W-:-:S07]  /*8dd0*/  LOP3.LUT R0, R2, R0, R7, 0xfe, !PT ;  /* 0x0000000002007212 */ /* 0x000fce00078efe07 */
.L_x_2456:
[----:B------:R-:W-:Y:S05]  /*8de0*/  BSYNC.RECONVERGENT B0 ;  /* 0x0000000000007941 */ /* 0x000fea0003800200 */
.L_x_2455:
[----:B------:R-:W-:-:S04]  /*8df0*/  F2FP.BF16.F32.PACK_AB R0, RZ, R0 ;  /* 0x00000000ff00723e */ /* 0x000fc800000010ff */
[----:B------:R-:W-:Y:S01]  /*8e00*/  PRMT R22, R0, 0x7610, R22 ;  /* 0x0000761000167816 */ /* 0x000fe20000000016 */
[----:B------:R-:W-:Y:S06]  /*8e10*/  BRA `(.L_x_2440) ;  /* 0x0000000400287947 */ /* 0x000fec0003800000 */
.L_x_2453:
        /* <DEDUP_REMOVED lines=21> */
.L_x_2462:
[----:B------:R-:W-:Y:S05]  /*8f70*/  BSYNC.RECONVERGENT B1 ;  /* 0x0000000000017941 */ /* 0x000fea0003800200 */
.L_x_2461:
[----:B------:R-:W-:Y:S01]  /*8f80*/  IMAD.SHL.U32 R0, R0, 0x200000, RZ ;  /* 0x0020000000007824 */ /* 0x000fe200078e00ff */
[----:B------:R-:W-:-:S04]  /*8f90*/  LEA R2, R2, 0x37800000, 0x17 ;  /* 0x3780000002027811 */ /* 0x000fc800078eb8ff */
[----:B------:R-:W-:-:S07]  /*8fa0*/  LOP3.LUT R0, R2, R0, R7, 0xfe, !PT ;  /* 0x0000000002007212 */ /* 0x000fce00078efe07 */
.L_x_2460:
[----:B------:R-:W-:Y:S05]  /*8fb0*/  BSYNC.RECONVERGENT B0 ;  /* 0x0000000000007941 */ /* 0x000fea0003800200 */
.L_x_2459:
[----:B------:R-:W-:-:S04]  /*8fc0*/  F2FP.BF16.F32.PACK_AB R0, RZ, R0 ;  /* 0x00000000ff00723e */ /* 0x000fc800000010ff */
[----:B------:R-:W-:Y:S01]  /*8fd0*/  PRMT R22, R0, 0x7610, R22 ;  /* 0x0000761000167816 */ /* 0x000fe20000000016 */
[----:B------:R-:W-:Y:S06]  /*8fe0*/  BRA `(.L_x_2440) ;  /* 0x0000000000b47947 */ /* 0x000fec0003800000 */
.L_x_2452:
        /* <DEDUP_REMOVED lines=14> */
.L_x_2466:
[----:B------:R-:W-:Y:S05]  /*90d0*/  BSYNC.RECONVERGENT B0 ;  /* 0x0000000000007941 */ /* 0x000fea0003800200 */
.L_x_2465:
[----:B------:R-:W-:-:S04]  /*90e0*/  F2FP.BF16.F32.PACK_AB R0, RZ, R0 ;  /* 0x00000000ff00723e */ /* 0x000fc800000010ff */
[----:B------:R-:W-:Y:S01]  /*90f0*/  PRMT R22, R0, 0x7610, R22 ;  /* 0x0000761000167816 */ /* 0x000fe20000000016 */
[----:B------:R-:W-:Y:S06]  /*9100*/  BRA `(.L_x_2440) ;  /* 0x00000000006c7947 */ /* 0x000fec0003800000 */
.L_x_2439:
        /* <DEDUP_REMOVED lines=15> */
[----:B--2--5:R-:W-:Y:S05]  /*9200*/  CALL.ABS.NOINC R2 ;  /* 0x0000000002007343 */ /* 0x024fea0003c00000 */
.L_x_2467:
[----:B------:R-:W-:Y:S01]  /*9210*/  PRMT R22, RZ, 0x7610, R22 ;  /* 0x00007610ff167816 */ /* 0x000fe20000000016 */
[----:B------:R-:W-:Y:S06]  /*9220*/  BRA `(.L_x_2440) ;  /* 0x0000000000247947 */ /* 0x000fec0003800000 */
.L_x_2464:
[----:B------:R-:W2:Y:S02]  /*9230*/  LDG.E.64 R2, desc[UR36][R2.64] ;  /* 0x0000002402027981 */ /* 0x000ea4000c1e1b00 */
[----:B--2---:R-:W0:Y:S02]  /*9240*/  I2F.U64 R0, R2 ;  /* 0x0000000200007312 */ /* 0x004e240000301000 */
[----:B0-----:R-:W-:-:S04]  /*9250*/  F2FP.BF16.F32.PACK_AB R0, RZ, R0 ;  /* 0x00000000ff00723e */ /* 0x001fc800000010ff */
[----:B------:R-:W-:Y:S01]  /*9260*/  PRMT R22, R0, 0x7610, R22 ;  /* 0x0000761000167816 */ /* 0x000fe20000000016 */
[----:B------:R-:W-:Y:S06]  /*9270*/  BRA `(.L_x_2440) ;  /* 0x0000000000107947 */ /* 0x000fec0003800000 */
.L_x_2463:
[----:B------:R-:W2:Y:S02]  /*9280*/  LDG.E R2, desc[UR36][R2.64] ;  /* 0x0000002402027981 */ /* 0x000ea4000c1e1900 */
[----:B--2---:R-:W-:-:S04]  /*9290*/  I2FP.F32.U32 R0, R2 ;  /* 0x0000000200007245 */ /* 0x004fc80000201000 */
[----:B------:R-:W-:-:S04]  /*92a0*/  F2FP.BF16.F32.PACK_AB R0, RZ, R0 ;  /* 0x00000000ff00723e */ /* 0x000fc800000010ff */
[----:B------:R-:W-:-:S07]  /*92b0*/  PRMT R22, R0, 0x7610, R22 ;  /* 0x0000761000167816 */ /* 0x000fce0000000016 */
.L_x_2440:
        /* <DEDUP_REMOVED lines=18> */
.L_x_2471:
[----:B------:R-:W2:Y:S02]  /*93e0*/  LDG.E.U8 R2, desc[UR36][R2.64] ;  /* 0x0000002402027981 */ /* 0x000ea4000c1e1100 */
[----:B--2---:R-:W-:-:S04]  /*93f0*/  I2FP.F32.U32 R0, R2 ;  /* 0x0000000200007245 */ /* 0x004fc80000201000 */
[----:B------:R-:W-:Y:S01]  /*9400*/  F2FP.BF16.F32.PACK_AB R0, RZ, R0 ;  /* 0x00000000ff00723e */ /* 0x000fe200000010ff */
[----:B------:R-:W-:Y:S06]  /*9410*/  BRA `(.L_x_2473) ;  /* 0x0000000c00847947 */ /* 0x000fec0003800000 */
.L_x_2470:
        /* <DEDUP_REMOVED lines=10> */
.L_x_2475:
[----:B------:R-:W2:Y:S02]  /*94c0*/  LDG.E R2, desc[UR36][R2.64] ;  /* 0x0000002402027981 */ /* 0x000ea4000c1e1900 */
[----:B--2---:R-:W-:-:S04]  /*94d0*/  I2FP.F32.S32 R0, R2 ;  /* 0x0000000200007245 */ /* 0x004fc80000201400 */
[----:B------:R-:W-:Y:S01]  /*94e0*/  F2FP.BF16.F32.PACK_AB R0, RZ, R0 ;  /* 0x00000000ff00723e */ /* 0x000fe200000010ff */
[----:B------:R-:W-:Y:S06]  /*94f0*/  BRA `(.L_x_2473) ;  /* 0x0000000c004c7947 */ /* 0x000fec0003800000 */
.L_x_2474:
[----:B------:R-:W2:Y:S02]  /*9500*/  LDG.E.U16 R2, desc[UR36][R2.64] ;  /* 0x0000002402027981 */ /* 0x000ea4000c1e1500 */
[----:B--2---:R-:W0:Y:S02]  /*9510*/  I2F.S16 R0, R2 ;  /* 0x0000000200007306 */ /* 0x004e240000101400 */
[----:B0-----:R-:W-:Y:S01]  /*9520*/  F2FP.BF16.F32.PACK_AB R0, RZ, R0 ;  /* 0x00000000ff00723e */ /* 0x001fe200000010ff */
[----:B------:R-:W-:Y:S06]  /*9530*/  BRA `(.L_x_2473) ;  /* 0x0000000c003c7947 */ /* 0x000fec0003800000 */
.L_x_2469:
        /* <DEDUP_REMOVED lines=9> */
.L_x_2477:
[----:B------:R-:W2:Y:S02]  /*95d0*/  LDG.E.U16 R0, desc[UR36][R2.64] ;  /* 0x0000002402007981 */ /* 0x000ea4000c1e1500 */
[----:B--2---:R-:W-:-:S05]  /*95e0*/  HADD2.F32 R0, -RZ, R0.H0_H0 ;  /* 0x20000000ff007230 */ /* 0x004fca0000004100 */
[----:B------:R-:W-:Y:S01]  /*95f0*/  F2FP.BF16.F32.PACK_AB R0, RZ, R0 ;  /* 0x00000000ff00723e */ /* 0x000fe200000010ff */
[----:B------:R-:W-:Y:S06]  /*9600*/  BRA `(.L_x_2473) ;  /* 0x0000000c00087947 */ /* 0x000fec0003800000 */
.L_x_2476:
        /* <DEDUP_REMOVED lines=9> */
.L_x_2479:
[----:B------:R-:W2:Y:S02]  /*96a0*/  LDG.E.U16 R2, desc[UR36][R2.64] ;  /* 0x0000002402027981 */ /* 0x000ea4000c1e1500 */
[----:B--2---:R-:W-:-:S05]  /*96b0*/  HADD2.F32 R0, -RZ, R2.H0_H0 ;  /* 0x20000002ff007230 */ /* 0x004fca0000004100 */
[----:B------:R-:W-:Y:S01]  /*96c0*/  F2FP.BF16.F32.PACK_AB R0, RZ, R0 ;  /* 0x00000000ff00723e */ /* 0x000fe200000010ff */
[----:B------:R-:W-:Y:S06]  /*96d0*/  BRA `(.L_x_2473) ;  /* 0x0000000800d47947 */ /* 0x000fec0003800000 */
.L_x_2478:
        /* <DEDUP_REMOVED lines=8> */
.L_x_2468:
        /* <DEDUP_REMOVED lines=13> */
.L_x_2482:
        /* <DEDUP_REMOVED lines=8> */
.L_x_2481:
        /* <DEDUP_REMOVED lines=27> */
.L_x_2484:
        /* <DEDUP_REMOVED lines=11> */
[----:B------:R-:W-:Y:S01]  /*9b10*/  F2FP.BF16.F32.PACK_AB R0, RZ, R0 ;  /* 0x00000000ff00723e */ /* 0x000fe200000010ff */
[----:B------:R-:W-:Y:S06]  /*9b20*/  BRA `(.L_x_2473) ;  /* 0x0000000400c07947 */ /* 0x000fec0003800000 */
.L_x_2483:
[----:B------:R0:W5:Y:S01]  /*9b30*/  LDG.E.U16 R0, desc[UR36][R2.64] ;  /* 0x0000002402007981 */ /* 0x000162000c1e1500 */
[----:B------:R-:W-:Y:S05]  /*9b40*/  BRA `(.L_x_2473) ;  /* 0x0000000400b87947 */ /* 0x000fea0003800000 */
.L_x_2480:
        /* <DEDUP_REMOVED lines=12> */
.L_x_2487:
        /* <DEDUP_REMOVED lines=21> */
.L_x_2491:
[----:B------:R-:W-:Y:S05]  /*9d60*/  BSYNC.RECONVERGENT B1 ;  /* 0x0000000000017941 */ /* 0x000fea0003800200 */
.L_x_2490:
[----:B------:R-:W-:Y:S01]  /*9d70*/  IMAD.SHL.U32 R0, R0, 0x100000, RZ ;  /* 0x0010000000007824 */ /* 0x000fe200078e00ff */
[----:B------:R-:W-:-:S04]  /*9d80*/  LEA R2, R2, 0x3b800000, 0x17 ;  /* 0x3b80000002027811 */ /* 0x000fc800078eb8ff */
[----:B------:R-:W-:-:S07]  /*9d90*/  LOP3.LUT R0, R2, R0, R7, 0xfe, !PT ;  /* 0x0000000002007212 */ /* 0x000fce00078efe07 */
.L_x_2489:
[----:B------:R-:W-:Y:S05]  /*9da0*/  BSYNC.RECONVERGENT B0 ;  /* 0x0000000000007941 */ /* 0x000fea0003800200 */
.L_x_2488:
[----:B------:R-:W-:Y:S01]  /*9db0*/  F2FP.BF16.F32.PACK_AB R0, RZ, R0 ;  /* 0x00000000ff00723e */ /* 0x000fe200000010ff */
[----:B------:R-:W-:Y:S06]  /*9dc0*/  BRA `(.L_x_2473) ;  /* 0x0000000400187947 */ /* 0x000fec0003800000 */
.L_x_2486:
        /* <DEDUP_REMOVED lines=21> */
.L_x_2495:
[----:B------:R-:W-:Y:S05]  /*9f20*/  BSYNC.RECONVERGENT B1 ;  /* 0x0000000000017941 */ /* 0x000fea0003800200 */
.L_x_2494:
[----:B------:R-:W-:Y:S01]  /*9f30*/  IMAD.SHL.U32 R0, R0, 0x200000, RZ ;  /* 0x0020000000007824 */ /* 0x000fe200078e00ff */
[----:B------:R-:W-:-:S04]  /*9f40*/  LEA R2, R2, 0x37800000, 0x17 ;  /* 0x3780000002027811 */ /* 0x000fc800078eb8ff */
[----:B------:R-:W-:-:S07]  /*9f50*/  LOP3.LUT R0, R2, R0, R7, 0xfe, !PT ;  /* 0x0000000002007212 */ /* 0x000fce00078efe07 */
.L_x_2493:
[----:B------:R-:W-:Y:S05]  /*9f60*/  BSYNC.RECONVERGENT B0 ;  /* 0x0000000000007941 */ /* 0x000fea0003800200 */
.L_x_2492:
[----:B------:R-:W-:Y:S01]  /*9f70*/  F2FP.BF16.F32.PACK_AB R0, RZ, R0 ;  /* 0x00000000ff00723e */ /* 0x000fe200000010ff */
[----:B------:R-:W-:Y:S06]  /*9f80*/  BRA `(.L_x_2473) ;  /* 0x0000000000a87947 */ /* 0x000fec0003800000 */
.L_x_2485:
        /* <DEDUP_REMOVED lines=14> */
.L_x_2499:
[----:B------:R-:W-:Y:S05]  /*a070*/  BSYNC.RECONVERGENT B0 ;  /* 0x0000000000007941 */ /* 0x000fea0003800200 */
.L_x_2498:
[----:B------:R-:W-:Y:S01]  /*a080*/  F2FP.BF16.F32.PACK_AB R0, RZ, R0 ;  /* 0x00000000ff00723e */ /* 0x000fe200000010ff */
[----:B------:R-:W-:Y:S06]  /*a090*/  BRA `(.L_x_2473) ;  /* 0x0000000000647947 */ /* 0x000fec0003800000 */
.L_x_2472:
        /* <DEDUP_REMOVED lines=16> */
.L_x_2500:
[----:B------:R-:W-:Y:S01]  /*a1a0*/  PRMT R0, RZ, 0x7610, R0 ;  /* 0x00007610ff007816 */ /* 0x000fe20000000000 */
[----:B------:R-:W-:Y:S06]  /*a1b0*/  BRA `(.L_x_2473) ;  /* 0x00000000001c7947 */ /* 0x000fec0003800000 */
.L_x_2497:
[----:B------:R-:W2:Y:S02]  /*a1c0*/  LDG.E.64 R2, desc[UR36][R2.64] ;  /* 0x0000002402027981 */ /* 0x000ea4000c1e1b00 */
[----:B--2---:R-:W0:Y:S02]  /*a1d0*/  I2F.U64 R0, R2 ;  /* 0x0000000200007312 */ /* 0x004e240000301000 */
[----:B0-----:R-:W-:Y:S01]  /*a1e0*/  F2FP.BF16.F32.PACK_AB R0, RZ, R0 ;  /* 0x00000000ff00723e */ /* 0x001fe200000010ff */
[----:B------:R-:W-:Y:S06]  /*a1f0*/  BRA `(.L_x_2473) ;  /* 0x00000000000c7947 */ /* 0x000fec0003800000 */
.L_x_2496:
[----:B------:R-:W2:Y:S02]  /*a200*/  LDG.E R2, desc[UR36][R2.64] ;  /* 0x0000002402027981 */ /* 0x000ea4000c1e1900 */
[----:B--2---:R-:W-:-:S04]  /*a210*/  I2FP.F32.U32 R0, R2 ;  /* 0x0000000200007245 */ /* 0x004fc80000201000 */
[----:B------:R-:W-:-:S07]  /*a220*/  F2FP.BF16.F32.PACK_AB R0, RZ, R0 ;  /* 0x00000000ff00723e */ /* 0x000fce00000010ff */
.L_x_2473:
[----:B------:R-:W-:Y:S01]  /*a230*/  USHF.L.U32 UR4, UR39, 0x10, URZ ;  /* 0x0000001027047899 */ /* 0x000fe200080006ff */
[----:B-----5:R-:W-:Y:S01]  /*a240*/  IMAD.U32 R22, R22, 0x10000, RZ ;  /* 0x0001000016167824 */ /* 0x020fe200078e00ff */
[----:B------:R-:W-:Y:S01]  /*a250*/  ULOP3.LUT UR6, UR41, 0xff, URZ, 0xc0, !UPT ;  /* 0x000000ff29067892 */ /* 0x000fe2000f8ec0ff */
[----:B0-----:R-:W-:Y:S02]  /*a260*/  IMAD.U32 R3, R0, 0x10000, RZ ;  /* 0x0001000000037824 */ /* 0x001fe400078e00ff */
[----:B------:R-:W-:Y:S02]  /*a270*/  IMAD.U32 R18, R18, 0x10000, RZ ;  /* 0x0001000012127824 */ /* 0x000fe400078e00ff */
[----:B------:R-:W-:Y:S01]  /*a280*/  FMUL.FTZ R22, R22, UR4 ;  /* 0x0000000416167c20 */ /* 0x000fe20008410000 */
[----:B------:R-:W-:Y:S02]  /*a290*/  USHF.L.U32 UR4, UR40, 0x10, URZ ;  /* 0x0000001028047899 */ /* 0x000fe400080006ff */
[----:B------:R-:W-:-:S03]  /*a2a0*/  UISETP.GT.AND UP0, UPT, UR6, 0x9, UPT ;  /* 0x000000090600788c */ /* 0x000fc6000bf04270 */
[----:B------:R-:W0:Y:S01]  /*a2b0*/  F2F.BF16.F32 R22, R22 ;  /* 0x0000001600167304 */ /* 0x000e220000202000 */
[----:B------:R-:W-:-:S05]  /*a2c0*/  FMUL.FTZ R18, R18, UR4 ;  /* 0x0000000412127c20 */ /* 0x000fca0008410000 */
[----:B------:R-:W1:Y:S02]  /*a2d0*/  LDCU.64 UR4, c[0x0][0x648] ;  /* 0x0000c900ff0477ac */ /* 0x000e640008000a00 */
[----:B------:R-:W2:Y:S01]  /*a2e0*/  F2F.BF16.F32 R18, R18 ;  /* 0x0000001200127304 */ /* 0x000ea20000202000 */
[----:B0-----:R-:W-:-:S04]  /*a2f0*/  IMAD.U32 R0, R22, 0x10000, RZ ;  /* 0x0001000016007824 */ /* 0x001fc800078e00ff */
[----:B------:R-:W-:Y:S01]  /*a300*/  FMUL.FTZ R0, R0, R3 ;  /* 0x0000000300007220 */ /* 0x000fe20000410000 */
[----:B--2---:R-:W-:-:S05]  /*a310*/  IMAD.U32 R2, R18, 0x10000, RZ ;  /* 0x0001000012027824 */ /* 0x004fca00078e00ff */
[----:B------:R-:W0:Y:S02]  /*a320*/  F2F.BF16.F32 R0, R0 ;  /* 0x0000000000007304 */ /* 0x000e240000202000 */
[----:B0-----:R-:W-:-:S05]  /*a330*/  SHF.L.U32 R3, R0, 0x10, RZ ;  /* 0x0000001000037819 */ /* 0x001fca00000006ff */
        /* <DEDUP_REMOVED lines=17> */
.L_x_2504:
[----:B-1----:R-:W-:-:S06]  /*a450*/  IMAD.U32 R5, R5, 0x10000, RZ ;  /* 0x0001000005057824 */ /* 0x002fcc00078e00ff */
[----:B0-----:R-:W0:Y:S02]  /*a460*/  F2I.S64.TRUNC R4, R5 ;  /* 0x0000000500047311 */ /* 0x001e24000020d900 */
[----:B0-----:R0:W-:Y:S01]  /*a470*/  STG.E.U8 desc[UR36][R2.64], R4 ;  /* 0x0000000402007986 */ /* 0x0011e2000c101124 */
[----:B------:R-:W-:Y:S05]  /*a480*/  BRA `(.L_x_2506) ;  /* 0x0000000c006c7947 */ /* 0x000fea0003800000 */
.L_x_2503:
        /* <DEDUP_REMOVED lines=10> */
.L_x_2508:
[----:B-1----:R-:W-:-:S06]  /*a530*/  IMAD.U32 R5, R5, 0x10000, RZ ;  /* 0x0001000005057824 */ /* 0x002fcc00078e00ff */
[----:B------:R-:W1:Y:S02]  /*a540*/  F2I.FTZ.TRUNC.NTZ R5, R5 ;  /* 0x0000000500057305 */ /* 0x000e64000021f100 */
[----:B-1----:R1:W-:Y:S01]  /*a550*/  STG.E desc[UR36][R2.64], R5 ;  /* 0x0000000502007986 */ /* 0x0023e2000c101924 */
[----:B------:R-:W-:Y:S05]  /*a560*/  BRA `(.L_x_2506) ;  /* 0x0000000c00347947 */ /* 0x000fea0003800000 */
.L_x_2507:
[----:B-1----:R-:W-:-:S06]  /*a570*/  IMAD.U32 R5, R5, 0x10000, RZ ;  /* 0x0001000005057824 */ /* 0x002fcc00078e00ff */
[----:B------:R-:W1:Y:S02]  /*a580*/  F2I.FTZ.TRUNC.NTZ R5, R5 ;  /* 0x0000000500057305 */ /* 0x000e64000021f100 */
[----:B-1----:R1:W-:Y:S01]  /*a590*/  STG.E.U16 desc[UR36][R2.64], R5 ;  /* 0x0000000502007986 */ /* 0x0023e2000c101524 */
[----:B------:R-:W-:Y:S05]  /*a5a0*/  BRA `(.L_x_2506) ;  /* 0x0000000c00247947 */ /* 0x000fea0003800000 */
.L_x_2502:
        /* <DEDUP_REMOVED lines=9> */
.L_x_2510:
[----:B-1----:R-:W-:-:S05]  /*a640*/  IMAD.U32 R0, R5, 0x10000, RZ ;  /* 0x0001000005007824 */ /* 0x002fca00078e00ff */
[----:B------:R-:W-:-:S05]  /*a650*/  F2FP.F16.F32.PACK_AB R0, RZ, R0 ;  /* 0x00000000ff00723e */ /* 0x000fca00000000ff */
[----:B------:R1:W-:Y:S01]  /*a660*/  STG.E.U16 desc[UR36][R2.64], R0 ;  /* 0x0000000002007986 */ /* 0x0003e2000c101524 */
[----:B------:R-:W-:Y:S05]  /*a670*/  BRA `(.L_x_2506) ;  /* 0x0000000800f07947 */ /* 0x000fea0003800000 */
.L_x_2509:
[----:B------:R-:W-:-:S09]  /*a680*/  UISETP.NE.AND UP0, UPT, UR6, 0x7, UPT ;  /* 0x000000070600788c */ /* 0x000fd2000bf05270 */
[----:B------:R-:W-:Y:S05]  /*a690*/  BRA.U !UP0, `(.L_x_2511) ;  /* 0x0000000108347547 */ /* 0x000fea000b800000 */
[----:B------:R-:W-:-:S09]  /*a6a0*/  UISETP.NE.AND UP0, UPT, UR6, 0x8, UPT ;  /* 0x000000080600788c */ /* 0x000fd2000bf05270 */
[----:B------:R-:W-:Y:S05]  /*a6b0*/  BRA.U !UP0, `(.L_x_2512) ;  /* 0x0000000108187547 */ /* 0x000fea000b800000 */
[----:B------:R-:W-:-:S09]  /*a6c0*/  UISETP.NE.AND UP0, UPT, UR6, 0x9, UPT ;  /* 0x000000090600788c */ /* 0x000fd2000bf05270 */
[----:B------:R-:W-:Y:S05]  /*a6d0*/  BRA.U UP0, `(.L_x_2505) ;  /* 0x0000000500fc7547 */ /* 0x000fea000b800000 */
[----:B01----:R-:W-:Y:S02]  /*a6e0*/  IMAD.U32 R4, R5, 0x10000, RZ ;  /* 0x0001000005047824 */ /* 0x003fe400078e00ff */
[----:B------:R-:W-:-:S05]  /*a6f0*/  IMAD.MOV.U32 R5, RZ, RZ, RZ ;  /* 0x000000ffff057224 */ /* 0x000fca00078e00ff */
[----:B------:R0:W-:Y:S01]  /*a700*/  STG.E.64 desc[UR36][R2.64], R4 ;  /* 0x0000000402007986 */ /* 0x0001e2000c101b24 */
[----:B------:R-:W-:Y:S05]  /*a710*/  BRA `(.L_x_2506) ;  /* 0x0000000800c87947 */ /* 0x000fea0003800000 */
.L_x_2512:
[----:B-1----:R-:W-:-:S04]  /*a720*/  SHF.L.U32 R5, R5, 0x10, RZ ;  /* 0x0000001005057819 */ /* 0x002fc800000006ff */
[----:B------:R-:W-:-:S04]  /*a730*/  F2FP.F16.F32.PACK_AB R5, RZ, R5 ;  /* 0x00000005ff05723e */ /* 0x000fc800000000ff */
[----:B------:R-:W-:-:S05]  /*a740*/  PRMT R5, R5, 0x5410, RZ ;  /* 0x0000541005057816 */ /* 0x000fca00000000ff */
[----:B------:R1:W-:Y:S01]  /*a750*/  STG.E desc[UR36][R2.64], R5 ;  /* 0x0000000502007986 */ /* 0x0003e2000c101924 */
[----:B------:R-:W-:Y:S05]  /*a760*/  BRA `(.L_x_2506) ;  /* 0x0000000800b47947 */ /* 0x000fea0003800000 */
.L_x_2511:
[----:B01----:R-:W-:-:S04]  /*a770*/  IMAD.U32 R4, R5, 0x10000, RZ ;  /* 0x0001000005047824 */ /* 0x003fc800078e00ff */
[----:B------:R-:W-:-:S06]  /*a780*/  FMUL.FTZ R4, R4, 1 ;  /* 0x3f80000004047820 */ /* 0x000fcc0000410000 */
[----:B------:R-:W0:Y:S02]  /*a790*/  F2F.F64.F32 R4, R4 ;  /* 0x0000000400047310 */ /* 0x000e240000201800 */
[----:B0-----:R0:W-:Y:S01]  /*a7a0*/  STG.E.64 desc[UR36][R2.64], R4 ;  /* 0x0000000402007986 */ /* 0x0011e2000c101b24 */
[----:B------:R-:W-:Y:S05]  /*a7b0*/  BRA `(.L_x_2506) ;  /* 0x0000000800a07947 */ /* 0x000fea0003800000 */
.L_x_2501:
        /* <DEDUP_REMOVED lines=14> */
.L_x_2516:
[----:B-1----:R-:W-:Y:S01]  /*a8a0*/  IMAD.U32 R5, R5, 0x10000, RZ ;  /* 0x0001000005057824 */ /* 0x002fe200078e00ff */
[----:B------:R-:W-:Y:S01]  /*a8b0*/  BSSY.RECONVERGENT B0, `(.L_x_2517) ;  /* 0x0000013000007945 */ /* 0x000fe20003800200 */
[----:B------:R-:W-:-:S03]  /*a8c0*/  IMAD.MOV.U32 R0, RZ, RZ, 0x80 ;  /* 0x00000080ff007424 */ /* 0x000fc600078e00ff */
[----:B0-----:R-:W-:-:S04]  /*a8d0*/  LOP3.LUT R4, R5, 0x7fffffff, RZ, 0xc0, !PT ;  /* 0x7fffffff05047812 */ /* 0x001fc800078ec0ff */
        /* <DEDUP_REMOVED lines=14> */
.L_x_2519:
[----:B------:R-:W-:-:S04]  /*a9c0*/  SHF.R.U32.HI R5, RZ, 0x18, R5 ;  /* 0x00000018ff057819 */ /* 0x000fc80000011605 */
[----:B------:R-:W-:-:S07]  /*a9d0*/  LOP3.LUT R0, R0, 0x80, R5, 0xf8, !PT ;  /* 0x0000008000007812 */ /* 0x000fce00078ef805 */
.L_x_2518:
[----:B------:R-:W-:Y:S05]  /*a9e0*/  BSYNC.RECONVERGENT B0 ;  /* 0x0000000000007941 */ /* 0x000fea0003800200 */
.L_x_2517:
[----:B------:R0:W-:Y:S01]  /*a9f0*/  STG.E.U8 desc[UR36][R2.64], R0 ;  /* 0x0000000002007986 */ /* 0x0001e2000c101124 */
[----:B------:R-:W-:Y:S05]  /*aa00*/  BRA `(.L_x_2506) ;  /* 0x00000008000c7947 */ /* 0x000fea0003800000 */
.L_x_2515:
        /* <DEDUP_REMOVED lines=18> */
.L_x_2522:
[----:B------:R-:W-:-:S04]  /*ab30*/  SHF.R.U32.HI R5, RZ, 0x18, R5 ;  /* 0x00000018ff057819 */ /* 0x000fc80000011605 */
[----:B------:R-:W-:-:S07]  /*ab40*/  LOP3.LUT R0, R0, 0x80, R5, 0xf8, !PT ;  /* 0x0000008000007812 */ /* 0x000fce00078ef805 */
.L_x_2521:
[----:B------:R-:W-:Y:S05]  /*ab50*/  BSYNC.RECONVERGENT B0 ;  /* 0x0000000000007941 */ /* 0x000fea0003800200 */
.L_x_2520:
[----:B------:R0:W-:Y:S01]  /*ab60*/  STG.E.U8 desc[UR36][R2.64], R0 ;  /* 0x0000000002007986 */ /* 0x0001e2000c101124 */
[----:B------:R-:W-:Y:S05]  /*ab70*/  BRA `(.L_x_2506) ;  /* 0x0000000400b07947 */ /* 0x000fea0003800000 */
.L_x_2514:
[----:B------:R-:W-:-:S09]  /*ab80*/  UISETP.NE.AND UP0, UPT, UR6, 0x1c, UPT ;  /* 0x0000001c0600788c */ /* 0x000fd2000bf05270 */
[----:B------:R-:W-:Y:S05]  /*ab90*/  BRA.U !UP0, `(.L_x_2523) ;  /* 0x0000000108607547 */ /* 0x000fea000b800000 */
[----:B------:R-:W-:-:S09]  /*aba0*/  UISETP.NE.AND UP0, UPT, UR6, 0x1d, UPT ;  /* 0x0000001d0600788c */ /* 0x000fd2000bf05270 */
[----:B------:R-:W-:Y:S05]  /*abb0*/  BRA.U !UP0, `(.L_x_2524) ;  /* 0x0000000108487547 */ /* 0x000fea000b800000 */
[----:B------:R-:W-:-:S09]  /*abc0*/  UISETP.NE.AND UP0, UPT, UR6, 0x2c, UPT ;  /* 0x0000002c0600788c */ /* 0x000fd2000bf05270 */
[----:B------:R-:W-:Y:S05]  /*abd0*/  BRA.U UP0, `(.L_x_2505) ;  /* 0x0000000100bc7547 */ /* 0x000fea000b800000 */
        /* <DEDUP_REMOVED lines=16> */
.L_x_2524:
[----:B-1----:R-:W-:-:S06]  /*ace0*/  IMAD.U32 R5, R5, 0x10000, RZ ;  /* 0x0001000005057824 */ /* 0x002fcc00078e00ff */
[----:B0-----:R-:W0:Y:S02]  /*acf0*/  F2I.U64.TRUNC R4, R5 ;  /* 0x0000000500047311 */ /* 0x001e24000020d800 */
[----:B0-----:R0:W-:Y:S01]  /*ad00*/  STG.E.64 desc[UR36][R2.64], R4 ;  /* 0x0000000402007986 */ /* 0x0011e2000c101b24 */
[----:B------:R-:W-:Y:S05]  /*ad10*/  BRA `(.L_x_2506) ;  /* 0x0000000400487947 */ /* 0x000fea0003800000 */
.L_x_2523:
[----:B-1----:R-:W-:-:S06]  /*ad20*/  IMAD.U32 R5, R5, 0x10000, RZ ;  /* 0x0001000005057824 */ /* 0x002fcc00078e00ff */
[----:B------:R-:W1:Y:S02]  /*ad30*/  F2I.FTZ.U32.TRUNC.NTZ R5, R5 ;  /* 0x0000000500057305 */ /* 0x000e64000021f000 */
[----:B-1----:R1:W-:Y:S01]  /*ad40*/  STG.E desc[UR36][R2.64], R5 ;  /* 0x0000000502007986 */ /* 0x0023e2000c101924 */
[----:B------:R-:W-:Y:S05]  /*ad50*/  BRA `(.L_x_2506) ;  /* 0x0000000400387947 */ /* 0x000fea0003800000 */
.L_x_2513:
        /* <DEDUP_REMOVED lines=11> */
.L_x_2526:
[----:B-1----:R-:W-:Y:S01]  /*ae10*/  IMAD.U32 R5, R5, 0x10000, RZ ;  /* 0x0001000005057824 */ /* 0x002fe200078e00ff */
[----:B------:R-:W-:-:S03]  /*ae20*/  CS2R R6, SRZ ;  /* 0x0000000000067805 */ /* 0x000fc6000001ff00 */
[----:B------:R-:W-:-:S06]  /*ae30*/  FMUL.FTZ R5, R5, 1 ;  /* 0x3f80000005057820 */ /* 0x000fcc0000410000 */
[----:B0-----:R-:W0:Y:S02]  /*ae40*/  F2F.F64.F32 R4, R5 ;  /* 0x0000000500047310 */ /* 0x001e240000201800 */
[----:B0-----:R2:W-:Y:S01]  /*ae50*/  STG.E.128 desc[UR36][R2.64], R4 ;  /* 0x0000000402007986 */ /* 0x0015e2000c101d24 */
[----:B------:R-:W-:Y:S05]  /*ae60*/  BRA `(.L_x_2506) ;  /* 0x0000000000f47947 */ /* 0x000fea0003800000 */
.L_x_2525:
[----:B------:R-:W-:-:S09]  /*ae70*/  UISETP.NE.AND UP0, UPT, UR6, 0xf, UPT ;  /* 0x0000000f0600788c */ /* 0x000fd2000bf05270 */
[----:B------:R-:W-:Y:S05]  /*ae80*/  BRA.U !UP0, `(.L_x_2527) ;  /* 0x0000000108e87547 */ /* 0x000fea000b800000 */
[----:B------:R-:W-:-:S09]  /*ae90*/  UISETP.NE.AND UP0, UPT, UR6, 0x17, UPT ;  /* 0x000000170600788c */ /* 0x000fd2000bf05270 */
[----:B------:R-:W-:Y:S05]  /*aea0*/  BRA.U !UP0, `(.L_x_2528) ;  /* 0x0000000108907547 */ /* 0x000fea000b800000 */
[----:B------:R-:W-:-:S09]  /*aeb0*/  UISETP.NE.AND UP0, UPT, UR6, 0x18, UPT ;  /* 0x000000180600788c */ /* 0x000fd2000bf05270 */
[----:B------:R-:W-:Y:S05]  /*aec0*/  BRA.U !UP0, `(.L_x_2529) ;  /* 0x0000000108447547 */ /* 0x000fea000b800000 */
.L_x_2505:
        /* <DEDUP_REMOVED lines=8> */
[----:B0-----:R-:W-:-:S02]  /*af50*/  IMAD.U32 R4, RZ, RZ, UR4 ;  /* 0x00000004ff047e24 */ /* 0x001fc4000f8e00ff */
[----:B-1----:R-:W-:Y:S02]  /*af60*/  IMAD.U32 R5, RZ, RZ, UR5 ;  /* 0x00000005ff057e24 */ /* 0x002fe4000f8e00ff */
[----:B----4-:R-:W-:Y:S02]  /*af70*/  IMAD.U32 R6, RZ, RZ, UR6 ;  /* 0x00000006ff067e24 */ /* 0x010fe4000f8e00ff */
[----:B------:R-:W-:Y:S01]  /*af80*/  IMAD.U32 R7, RZ, RZ, UR7 ;  /* 0x00000007ff077e24 */ /* 0x000fe2000f8e00ff */
[----:B-----5:R-:W-:Y:S01]  /*af90*/  MOV R10, UR8 ;  /* 0x00000008000a7c02 */ /* 0x020fe20008000f00 */
[----:B--2---:R-:W-:-:S07]  /*afa0*/  IMAD.U32 R11, RZ, RZ, UR9 ;  /* 0x00000009ff0b7e24 */ /* 0x004fce000f8e00ff */
[----:B------:R-:W-:-:S07]  /*afb0*/  LEPC R20, `(.L_x_2530) ;  /* 0x000000001014794e */ /* 0x000fce0000000000 */
[----:B---3--:R-:W-:Y:S05]  /*afc0*/  CALL.ABS.NOINC R2 ;  /* 0x0000000002007343 */ /* 0x008fea0003c00000 */
.L_x_2530:
[----:B------:R-:W-:Y:S05]  /*afd0*/  BRA `(.L_x_2506) ;  /* 0x0000000000987947 */ /* 0x000fea0003800000 */
.L_x_2529:
[----:B-1----:R-:W-:Y:S01]  /*afe0*/  IMAD.U32 R7, R5, 0x10000, RZ ;  /* 0x0001000005077824 */ /* 0x002fe200078e00ff */
[----:B------:R-:W-:Y:S01]  /*aff0*/  BSSY.RECONVERGENT B0, `(.L_x_2531) ;  /* 0x000000c000007945 */ /* 0x000fe20003800200 */
[----:B------:R-:W-:-:S03]  /*b000*/  IMAD.MOV.U32 R0, RZ, RZ, 0x7f ;  /* 0x0000007fff007424 */ /* 0x000fc600078e00ff */
[----:B0-----:R-:W-:Y:S02]  /*b010*/  LOP3.LUT R4, R7, 0x7fffffff, RZ, 0xc0, !PT ;  /* 0x7fffffff07047812 */ /* 0x001fe400078ec0ff */
        /* <DEDUP_REMOVED lines=9> */
.L_x_2532:
[----:B------:R-:W-:Y:S05]  /*b0b0*/  BSYNC.RECONVERGENT B0 ;  /* 0x0000000000007941 */ /* 0x000fea0003800200 */
.L_x_2531:
[----:B------:R-:W-:-:S05]  /*b0c0*/  LOP3.LUT R5, R0, 0x80, R5, 0xf8, !PT ;  /* 0x0000008000057812 */ /* 0x000fca00078ef805 */
[----:B------:R4:W-:Y:S01]  /*b0d0*/  STG.E.U8 desc[UR36][R2.64], R5 ;  /* 0x0000000502007986 */ /* 0x0009e2000c101124 */
[----:B------:R-:W-:Y:S05]  /*b0e0*/  BRA `(.L_x_2506) ;  /* 0x0000000000547947 */ /* 0x000fea0003800000 */
.L_x_2528:
[----:B-1----:R-:W-:Y:S01]  /*b0f0*/  IMAD.U32 R5, R5, 0x10000, RZ ;  /* 0x0001000005057824 */ /* 0x002fe200078e00ff */
[----:B------:R-:W-:Y:S04]  /*b100*/  BSSY.RECONVERGENT B0, `(.L_x_2533) ;  /* 0x000000e000007945 */ /* 0x000fe80003800200 */
[----:B0-----:R-:W-:-:S04]  /*b110*/  LOP3.LUT R4, R5, 0x7fffffff, RZ, 0xc0, !PT ;  /* 0x7fffffff05047812 */ /* 0x001fc800078ec0ff */
        /* <DEDUP_REMOVED lines=9> */
.L_x_2534:
[----:B------:R-:W-:Y:S01]  /*b1b0*/  IMAD.MOV.U32 R0, RZ, RZ, 0x7f ;  /* 0x0000007fff007424 */ /* 0x000fe200078e00ff */
[----:B------:R-:W-:-:S04]  /*b1c0*/  ISETP.GT.U32.AND P0, PT, R4, 0x7f800000, PT ;  /* 0x7f8000000400780c */ /* 0x000fc80003f04070 */
[----:B------:R-:W-:-:S09]  /*b1d0*/  SEL R0, R0, 0x7c, P0 ;  /* 0x0000007c00007807 */ /* 0x000fd20000000000 */
.L_x_2535:
[----:B------:R-:W-:Y:S05]  /*b1e0*/  BSYNC.RECONVERGENT B0 ;  /* 0x0000000000007941 */ /* 0x000fea0003800200 */
.L_x_2533:
[----:B------:R-:W-:-:S04]  /*b1f0*/  SHF.R.U32.HI R5, RZ, 0x18, R5 ;  /* 0x00000018ff057819 */ /* 0x000fc80000011605 */
[----:B------:R-:W-:-:S05]  /*b200*/  LOP3.LUT R5, R0, 0x80, R5, 0xf8, !PT ;  /* 0x0000008000057812 */ /* 0x000fca00078ef805 */
[----:B------:R3:W-:Y:S01]  /*b210*/  STG.E.U8 desc[UR36][R2.64], R5 ;  /* 0x0000000502007986 */ /* 0x0007e2000c101124 */
[----:B------:R-:W-:Y:S05]  /*b220*/  BRA `(.L_x_2506) ;  /* 0x0000000000047947 */ /* 0x000fea0003800000 */
.L_x_2527:
[----:B-1----:R1:W-:Y:S02]  /*b230*/  STG.E.U16 desc[UR36][R2.64], R5 ;  /* 0x0000000502007986 */ /* 0x0023e4000c101524 */
.L_x_2506:
[----:B------:R-:W-:-:S07]  /*b240*/  VIADD R17, R17, 0x80 ;  /* 0x0000008011117836 */ /* 0x000fce0000000000 */
.L_x_2400:
[----:B------:R-:W-:Y:S05]  /*b250*/  BSYNC.RECONVERGENT B6 ;  /* 0x0000000000067941 */ /* 0x000fea0003800200 */
.L_x_2399:
        /* <DEDUP_REMOVED lines=384> */
.L_x_2538:
        /* <DEDUP_REMOVED lines=19> */
.L_x_2542:
[----:B------:R-:W2:Y:S02]  /*cb90*/  LDG.E.U8 R2, desc[UR36][R2.64] ;  /* 0x0000002402027981 */ /* 0x000ea4000c1e1100 */
[----:B--2---:R-:W-:-:S04]  /*cba0*/  I2FP.F32.U32 R0, R2 ;  /* 0x0000000200007245 */ /* 0x004fc80000201000 */
[----:B------:R-:W-:-:S04]  /*cbb0*/  F2FP.BF16.F32.PACK_AB R0, RZ, R0 ;  /* 0x00000000ff00723e */ /* 0x000fc800000010ff */
[----:B------:R-:W-:Y:S01]  /*cbc0*/  PRMT R18, R0, 0x7610, R18 ;  /* 0x0000761000127816 */ /* 0x000fe20000000012 */
[----:B------:R-:W-:Y:S06]  /*cbd0*/  BRA `(.L_x_2544) ;  /* 0x0000000c00c07947 */ /* 0x000fec0003800000 */
.L_x_2541:
        /* <DEDUP_REMOVED lines=11> */
.L_x_2546:
[----:B------:R-:W2:Y:S02]  /*cc90*/  LDG.E R2, desc[UR36][R2.64] ;  /* 0x0000002402027981 */ /* 0x000ea4000c1e1900 */
[----:B--2---:R-:W-:-:S04]  /*cca0*/  I2FP.F32.S32 R0, R2 ;  /* 0x0000000200007245 */ /* 0x004fc80000201400 */
[----:B------:R-:W-:-:S04]  /*ccb0*/  F2FP.BF16.F32.PACK_AB R0, RZ, R0 ;  /* 0x00000000ff00723e */ /* 0x000fc800000010ff */
[----:B------:R-:W-:Y:S01]  /*ccc0*/  PRMT R18, R0, 0x7610, R18 ;  /* 0x0000761000127816 */ /* 0x000fe20000000012 */
[----:B------:R-:W-:Y:S06]  /*ccd0*/  BRA `(.L_x_2544) ;  /* 0x0000000c00807947 */ /* 0x000fec0003800000 */
.L_x_2545:
[----:B------:R-:W2:Y:S02]  /*cce0*/  LDG.E.U16 R2, desc[UR36][R2.64] ;  /* 0x0000002402027981 */ /* 0x000ea4000c1e1500 */
[----:B--2---:R-:W0:Y:S02]  /*ccf0*/  I2F.S16 R0, R2 ;  /* 0x0000000200007306 */ /* 0x004e240000101400 */
[----:B0-----:R-:W-:-:S04]  /*cd00*/  F2FP.BF16.F32.PACK_AB R0, RZ, R0 ;  /* 0x00000000ff00723e */ /* 0x001fc800000010ff */
[----:B------:R-:W-:Y:S01]  /*cd10*/  PRMT R18, R0, 0x7610, R18 ;  /* 0x0000761000127816 */ /* 0x000fe20000000012 */
[----:B------:R-:W-:Y:S06]  /*cd20*/  BRA `(.L_x_2544) ;  /* 0x0000000c006c7947 */ /* 0x000fec0003800000 */
.L_x_2540:
        /* <DEDUP_REMOVED lines=9> */
.L_x_2548:
[----:B------:R-:W2:Y:S02]  /*cdc0*/  LDG.E.U16 R0, desc[UR36][R2.64] ;  /* 0x0000002402007981 */ /* 0x000ea4000c1e1500 */
[----:B--2---:R-:W-:-:S05]  /*cdd0*/  HADD2.F32 R0, -RZ, R0.H0_H0 ;  /* 0x20000000ff007230 */ /* 0x004fca0000004100 */
[----:B------:R-:W-:-:S04]  /*cde0*/  F2FP.BF16.F32.PACK_AB R0, RZ, R0 ;  /* 0x00000000ff00723e */ /* 0x000fc800000010ff */
[----:B------:R-:W-:Y:S01]  /*cdf0*/  PRMT R18, R0, 0x7610, R18 ;  /* 0x0000761000127816 */ /* 0x000fe20000000012 */
[----:B------:R-:W-:Y:S06]  /*ce00*/  BRA `(.L_x_2544) ;  /* 0x0000000c00347947 */ /* 0x000fec0003800000 */
.L_x_2547:
        /* <DEDUP_REMOVED lines=9> */
.L_x_2550:
[----:B------:R-:W2:Y:S02]  /*cea0*/  LDG.E.U16 R2, desc[UR36][R2.64] ;  /* 0x0000002402027981 */ /* 0x000ea4000c1e1500 */
[----:B--2---:R-:W-:-:S05]  /*ceb0*/  HADD2.F32 R0, -RZ, R2.H0_H0 ;  /* 0x20000002ff007230 */ /* 0x004fca0000004100 */
[----:B------:R-:W-:-:S04]  /*cec0*/  F2FP.BF16.F32.PACK_AB R0, RZ, R0 ;  /* 0x00000000ff00723e */ /* 0x000fc800000010ff */
[----:B------:R-:W-:Y:S01]  /*ced0*/  PRMT R18, R0, 0x7610, R18 ;  /* 0x0000761000127816 */ /* 0x000fe20000000012 */
[----:B------:R-:W-:Y:S06]  /*cee0*/  BRA `(.L_x_2544) ;  /* 0x0000000800fc7947 */ /* 0x000fec0003800000 */
.L_x_2549:
        /* <DEDUP_REMOVED lines=9> */
.L_x_2539:
        /* <DEDUP_REMOVED lines=14> */
.L_x_2553:
        /* <DEDUP_REMOVED lines=9> */
.L_x_2552:
        /* <DEDUP_REMOVED lines=27> */
.L_x_2555:
        /* <DEDUP_REMOVED lines=14> */
.L_x_2554:
[----:B------:R0:W5:Y:S01]  /*d380*/  LDG.E.U16 R18, desc[UR36][R2.64] ;  /* 0x0000002402127981 */ /* 0x000162000c1e1500 */
[----:B------:R-:W-:Y:S05]  /*d390*/  BRA `(.L_x_2544) ;  /* 0x0000000400d07947 */ /* 0x000fea0003800000 */
.L_x_2551:
        /* <DEDUP_REMOVED lines=13> */
.L_x_2558:
        /* <DEDUP_REMOVED lines=21> */
.L_x_2562:
[----:B------:R-:W-:Y:S05]  /*d5c0*/  BSYNC.RECONVERGENT B1 ;  /* 0x0000000000017941 */ /* 0x000fea0003800200 */
.L_x_2561:
[----:B------:R-:W-:Y:S01]  /*d5d0*/  IMAD.SHL.U32 R0, R0, 0x100000, RZ ;  /* 0x0010000000007824 */ /* 0x000fe200078e00ff */
[----:B------:R-:W-:-:S04]  /*d5e0*/  LEA R2, R2, 0x3b800000, 0x17 ;  /* 0x3b80000002027811 */ /* 0x000fc800078eb8ff */
[----:B------:R-:W-:-:S07]  /*d5f0*/  LOP3.LUT R0, R2, R0, R7, 0xfe, !PT ;  /* 0x0000000002007212 */ /* 0x000fce00078efe07 */
.L_x_2560:
[----:B------:R-:W-:Y:S05]  /*d600*/  BSYNC.RECONVERGENT B0 ;  /* 0x0000000000007941 */ /* 0x000fea0003800200 */
.L_x_2559:
[----:B------:R-:W-:-:S04]  /*d610*/  F2FP.BF16.F32.PACK_AB R0, RZ, R0 ;  /* 0x00000000ff00723e */ /* 0x000fc800000010ff */
[----:B------:R-:W-:Y:S01]  /*d620*/  PRMT R18, R0, 0x7610, R18 ;  /* 0x0000761000127816 */ /* 0x000fe20000000012 */
[----:B------:R-:W-:Y:S06]  /*d630*/  BRA `(.L_x_2544) ;  /* 0x0000000400287947 */ /* 0x000fec0003800000 */
.L_x_2557:
        /* <DEDUP_REMOVED lines=21> */
.L_x_2566:
[----:B------:R-:W-:Y:S05]  /*d790*/  BSYNC.RECONVERGENT B1 ;  /* 0x0000000000017941 */ /* 0x000fea0003800200 */
.L_x_2565:
[----:B------:R-:W-:Y:S01]  /*d7a0*/  IMAD.SHL.U32 R0, R0, 0x200000, RZ ;  /* 0x0020000000007824 */ /* 0x000fe200078e00ff */
[----:B------:R-:W-:-:S04]  /*d7b0*/  LEA R2, R2, 0x37800000, 0x17 ;  /* 0x3780000002027811 */ /* 0x000fc800078eb8ff */
[----:B------:R-:W-:-:S07]  /*d7c0*/  LOP3.LUT R0, R2, R0, R7, 0xfe, !PT ;  /* 0x0000000002007212 */ /* 0x000fce00078efe07 */
.L_x_2564:
[----:B------:R-:W-:Y:S05]  /*d7d0*/  BSYNC.RECONVERGENT B0 ;  /* 0x0000000000007941 */ /* 0x000fea0003800200 */
.L_x_2563:
[----:B------:R-:W-:-:S04]  /*d7e0*/  F2FP.BF16.F32.PACK_AB R0, RZ, R0 ;  /* 0x00000000ff00723e */ /* 0x000fc800000010ff */
[----:B------:R-:W-:Y:S01]  /*d7f0*/  PRMT R18, R0, 0x7610, R18 ;  /* 0x0000761000127816 */ /* 0x000fe20000000012 */
[----:B------:R-:W-:Y:S06]  /*d800*/  BRA `(.L_x_2544) ;  /* 0x0000000000b47947 */ /* 0x000fec0003800000 */
.L_x_2556:
        /* <DEDUP_REMOVED lines=14> */
.L_x_2570:
[----:B------:R-:W-:Y:S05]  /*d8f0*/  BSYNC.RECONVERGENT B0 ;  /* 0x0000000000007941 */ /* 0x000fea0003800200 */
.L_x_2569:
[----:B------:R-:W-:-:S04]  /*d900*/  F2FP.BF16.F32.PACK_AB R0, RZ, R0 ;  /* 0x00000000ff00723e */ /* 0x000fc800000010ff */
[----:B------:R-:W-:Y:S01]  /*d910*/  PRMT R18, R0, 0x7610, R18 ;  /* 0x0000761000127816 */ /* 0x000fe20000000012 */
[----:B------:R-:W-:Y:S06]  /*d920*/  BRA `(.L_x_2544) ;  /* 0x00000000006c7947 */ /* 0x000fec0003800000 */
.L_x_2543:
        /* <DEDUP_REMOVED lines=16> */
.L_x_2571:
[----:B------:R-:W-:Y:S01]  /*da30*/  PRMT R18, RZ, 0x7610, R18 ;  /* 0x00007610ff127816 */ /* 0x000fe20000000012 */
[----:B------:R-:W-:Y:S06]  /*da40*/  BRA `(.L_x_2544) ;  /* 0x0000000000247947 */ /* 0x000fec0003800000 */
.L_x_2568:
[----:B------:R-:W2:Y:S02]  /*da50*/  LDG.E.64 R2, desc[UR36][R2.64] ;  /* 0x0000002402027981 */ /* 0x000ea4000c1e1b00 */
[----:B--2---:R-:W0:Y:S02]  /*da60*/  I2F.U64 R0, R2 ;  /* 0x0000000200007312 */ /* 0x004e240000301000 */
[----:B0-----:R-:W-:-:S04]  /*da70*/  F2FP.BF16.F32.PACK_AB R0, RZ, R0 ;  /* 0x00000000ff00723e */ /* 0x001fc800000010ff */
[----:B------:R-:W-:Y:S01]  /*da80*/  PRMT R18, R0, 0x7610, R18 ;  /* 0x0000761000127816 */ /* 0x000fe20000000012 */
[----:B------:R-:W-:Y:S06]  /*da90*/  BRA `(.L_x_2544) ;  /* 0x0000000000107947 */ /* 0x000fec0003800000 */
.L_x_2567:
[----:B------:R-:W2:Y:S02]  /*daa0*/  LDG.E R2, desc[UR36][R2.64] ;  /* 0x0000002402027981 */ /* 0x000ea4000c1e1900 */
[----:B--2---:R-:W-:-:S04]  /*dab0*/  I2FP.F32.U32 R0, R2 ;  /* 0x0000000200007245 */ /* 0x004fc80000201000 */
[----:B------:R-:W-:-:S04]  /*dac0*/  F2FP.BF16.F32.PACK_AB R0, RZ, R0 ;  /* 0x00000000ff00723e */ /* 0x000fc800000010ff */
[----:B------:R-:W-:-:S07]  /*dad0*/  PRMT R18, R0, 0x7610, R18 ;  /* 0x0000761000127816 */ /* 0x000fce0000000012 */
.L_x_2544:
        /* <DEDUP_REMOVED lines=19> */
.L_x_2575:
[----:B------:R-:W2:Y:S02]  /*dc10*/  LDG.E.U8 R2, desc[UR36][R2.64] ;  /* 0x0000002402027981 */ /* 0x000ea4000c1e1100 */
[----:B--2---:R-:W-:-:S04]  /*dc20*/  I2FP.F32.U32 R0, R2 ;  /* 0x0000000200007245 */ /* 0x004fc80000201000 */
[----:B------:R-:W-:-:S04]  /*dc30*/  F2FP.BF16.F32.PACK_AB R0, RZ, R0 ;  /* 0x00000000ff00723e */ /* 0x000fc800000010ff */
[----:B------:R-:W-:Y:S01]  /*dc40*/  PRMT R22, R0, 0x7610, R22 ;  /* 0x0000761000167816 */ /* 0x000fe20000000016 */
[----:B------:R-:W-:Y:S06]  /*dc50*/  BRA `(.L_x_2577) ;  /* 0x0000000c00c07947 */ /* 0x000fec0003800000 */
.L_x_2574:
        /* <DEDUP_REMOVED lines=11> */
.L_x_2579:
[----:B------:R-:W2:Y:S02]  /*dd10*/  LDG.E R2, desc[UR36][R2.64] ;  /* 0x0000002402027981 */ /* 0x000ea4000c1e1900 */
[----:B--2---:R-:W-:-:S04]  /*dd20*/  I2FP.F32.S32 R0, R2 ;  /* 0x0000000200007245 */ /* 0x004fc80000201400 */
[----:B------:R-:W-:-:S04]  /*dd30*/  F2FP.BF16.F32.PACK_AB R0, RZ, R0 ;  /* 0x00000000ff00723e */ /* 0x000fc800000010ff */
[----:B------:R-:W-:Y:S01]  /*dd40*/  PRMT R22, R0, 0x7610, R22 ;  /* 0x0000761000167816 */ /* 0x000fe20000000016 */
[----:B------:R-:W-:Y:S06]  /*dd50*/  BRA `(.L_x_2577) ;  /* 0x0000000c00807947 */ /* 0x000fec0003800000 */
.L_x_2578:
[----:B------:R-:W2:Y:S02]  /*dd60*/  LDG.E.U16 R2, desc[UR36][R2.64] ;  /* 0x0000002402027981 */ /* 0x000ea4000c1e1500 */
[----:B--2---:R-:W0:Y:S02]  /*dd70*/  I2F.S16 R0, R2 ;  /* 0x0000000200007306 */ /* 0x004e240000101400 */
[----:B0-----:R-:W-:-:S04]  /*dd80*/  F2FP.BF16.F32.PACK_AB R0, RZ, R0 ;  /* 0x00000000ff00723e */ /* 0x001fc800000010ff */
[----:B------:R-:W-:Y:S01]  /*dd90*/  PRMT R22, R0, 0x7610, R22 ;  /* 0x0000761000167816 */ /* 0x000fe20000000016 */
[----:B------:R-:W-:Y:S06]  /*dda0*/  BRA `(.L_x_2577) ;  /* 0x0000000c006c7947 */ /* 0x000fec0003800000 */
.L_x_2573:
        /* <DEDUP_REMOVED lines=9> */
.L_x_2581:
[----:B------:R-:W2:Y:S02]  /*de40*/  LDG.E.U16 R0, desc[UR36][R2.64] ;  /* 0x0000002402007981 */ /* 0x000ea4000c1e1500 */
[----:B--2---:R-:W-:-:S05]  /*de50*/  HADD2.F32 R0, -RZ, R0.H0_H0 ;  /* 0x20000000ff007230 */ /* 0x004fca0000004100 */
[----:B------:R-:W-:-:S04]  /*de60*/  F2FP.BF16.F32.PACK_AB R0, RZ, R0 ;  /* 0x00000000ff00723e */ /* 0x000fc800000010ff */
[----:B------:R-:W-:Y:S01]  /*de70*/  PRMT R22, R0, 0x7610, R22 ;  /* 0x0000761000167816 */ /* 0x000fe20000000016 */
[----:B------:R-:W-:Y:S06]  /*de80*/  BRA `(.L_x_2577) ;  /* 0x0000000c00347947 */ /* 0x000fec0003800000 */
.L_x_2580:
        /* <DEDUP_REMOVED lines=9> */
.L_x_2583:
[----:B------:R-:W2:Y:S02]  /*df20*/  LDG.E.U16 R2, desc[UR36][R2.64] ;  /* 0x0000002402027981 */ /* 0x000ea4000c1e1500 */
[----:B--2---:R-:W-:-:S05]  /*df30*/  HADD2.F32 R0, -RZ, R2.H0_H0 ;  /* 0x20000002ff007230 */ /* 0x004fca0000004100 */
[----:B------:R-:W-:-:S04]  /*df40*/  F2FP.BF16.F32.PACK_AB R0, RZ, R0 ;  /* 0x00000000ff00723e */ /* 0x000fc800000010ff */
[----:B------:R-:W-:Y:S01]  /*df50*/  PRMT R22, R0, 0x7610, R22 ;  /* 0x0000761000167816 */ /* 0x000fe20000000016 */
[----:B------:R-:W-:Y:S06]  /*df60*/  BRA `(.L_x_2577) ;  /* 0x0000000800fc7947 */ /* 0x000fec0003800000 */
.L_x_2582:
        /* <DEDUP_REMOVED lines=9> */
.L_x_2572:
        /* <DEDUP_REMOVED lines=14> */
.L_x_2586:
        /* <DEDUP_REMOVED lines=9> */
.L_x_2585:
        /* <DEDUP_REMOVED lines=27> */
.L_x_2588:
        /* <DEDUP_REMOVED lines=14> */
.L_x_2587:
[----:B------:R0:W5:Y:S01]  /*e400*/  LDG.E.U16 R22, desc[UR36][R2.64] ;  /* 0x0000002402167981 */ /* 0x000162000c1e1500 */
[----:B------:R-:W-:Y:S05]  /*e410*/  BRA `(.L_x_2577) ;  /* 0x0000000400d07947 */ /* 0x000fea0003800000 */
.L_x_2584:
        /* <DEDUP_REMOVED lines=13> */
.L_x_2591:
        /* <DEDUP_REMOVED lines=21> */
.L_x_2595:
[----:B------:R-:W-:Y:S05]  /*e640*/  BSYNC.RECONVERGENT B1 ;  /* 0x0000000000017941 */ /* 0x000fea0003800200 */
.L_x_2594:
[----:B------:R-:W-:Y:S02]  /*e650*/  SHF.L.U32 R0, R0, 0x14, RZ ;  /* 0x0000001400007819 */ /* 0x000fe400000006ff */
[----:B------:R-:W-:-:S04]  /*e660*/  LEA R2, R2, 0x3b800000, 0x17 ;  /* 0x3b80000002027811 */ /* 0x000fc800078eb8ff */
[----:B------:R-:W-:-:S07]  /*e670*/  LOP3.LUT R0, R2, R0, R7, 0xfe, !PT ;  /* 0x0000000002007212 */ /* 0x000fce00078efe07 */
.L_x_2593:
[----:B------:R-:W-:Y:S05]  /*e680*/  BSYNC.RECONVERGENT B0 ;  /* 0x0000000000007941 */ /* 0x000fea0003800200 */
.L_x_2592:
[----:B------:R-:W-:-:S04]  /*e690*/  F2FP.BF16.F32.PACK_AB R0, RZ, R0 ;  /* 0x00000000ff00723e */ /* 0x000fc800000010ff */
[----:B------:R-:W-:Y:S01]  /*e6a0*/  PRMT R22, R0, 0x7610, R22 ;  /* 0x0000761000167816 */ /* 0x000fe20000000016 */
[----:B------:R-:W-:Y:S06]  /*e6b0*/  BRA `(.L_x_2577) ;  /* 0x0000000400287947 */ /* 0x000fec0003800000 */
.L_x_2590:
        /* <DEDUP_REMOVED lines=21> */
.L_x_2599:
[----:B------:R-:W-:Y:S05]  /*e810*/  BSYNC.RECONVERGENT B1 ;  /* 0x0000000000017941 */ /* 0x000fea0003800200 */
.L_x_2598:
[----:B------:R-:W-:Y:S01]  /*e820*/  IMAD.SHL.U32 R0, R0, 0x200000, RZ ;  /* 0x0020000000007824 */ /* 0x000fe200078e00ff */
[----:B------:R-:W-:-:S04]  /*e830*/  LEA R2, R2, 0x37800000, 0x17 ;  /* 0x3780000002027811 */ /* 0x000fc800078eb8ff */
[----:B------:R-:W-:-:S07]  /*e840*/  LOP3.LUT R0, R2, R0, R7, 0xfe, !PT ;  /* 0x0000000002007212 */ /* 0x000fce00078efe07 */
.L_x_2597:
[----:B------:R-:W-:Y:S05]  /*e850*/  BSYNC.RECONVERGENT B0 ;  /* 0x0000000000007941 */ /* 0x000fea0003800200 */
.L_x_2596:
[----:B------:R-:W-:-:S04]  /*e860*/  F2FP.BF16.F32.PACK_AB R0, RZ, R0 ;  /* 0x00000000ff00723e */ /* 0x000fc800000010ff */
[----:B------:R-:W-:Y:S01]  /*e870*/  PRMT R22, R0, 0x7610, R22 ;  /* 0x0000761000167816 */ /* 0x000fe20000000016 */
[----:B------:R-:W-:Y:S06]  /*e880*/  BRA `(.L_x_2577) ;  /* 0x0000000000b47947 */ /* 0x000fec0003800000 */
.L_x_2589:
        /* <DEDUP_REMOVED lines=14> */
.L_x_2603:
[----:B------:R-:W-:Y:S05]  /*e970*/  BSYNC.RECONVERGENT B0 ;  /* 0x0000000000007941 */ /* 0x000fea0003800200 */
.L_x_2602:
[----:B------:R-:W-:-:S04]  /*e980*/  F2FP.BF16.F32.PACK_AB R0, RZ, R0 ;  /* 0x00000000ff00723e */ /* 0x000fc800000010ff */
[----:B------:R-:W-:Y:S01]  /*e990*/  PRMT R22, R0, 0x7610, R22 ;  /* 0x0000761000167816 */ /* 0x000fe20000000016 */
[----:B------:R-:W-:Y:S06]  /*e9a0*/  BRA `(.L_x_2577) ;  /* 0x00000000006c7947 */ /* 0x000fec0003800000 */
.L_x_2576:
        /* <DEDUP_REMOVED lines=16> */
.L_x_2604:
[----:B------:R-:W-:Y:S01]  /*eab0*/  PRMT R22, RZ, 0x7610, R22 ;  /* 0x00007610ff167816 */ /* 0x000fe20000000016 */
[----:B------:R-:W-:Y:S06]  /*eac0*/  BRA `(.L_x_2577) ;  /* 0x0000000000247947 */ /* 0x000fec0003800000 */
.L_x_2601:
[----:B------:R-:W2:Y:S02]  /*ead0*/  LDG.E.64 R2, desc[UR36][R2.64] ;  /* 0x0000002402027981 */ /* 0x000ea4000c1e1b00 */
[----:B--2---:R-:W0:Y:S02]  /*eae0*/  I2F.U64 R0, R2 ;  /* 0x0000000200007312 */ /* 0x004e240000301000 */
[----:B0-----:R-:W-:-:S04]  /*eaf0*/  F2FP.BF16.F32.PACK_AB R0, RZ, R0 ;  /* 0x00000000ff00723e */ /* 0x001fc800000010ff */
[----:B------:R-:W-:Y:S01]  /*eb00*/  PRMT R22, R0, 0x7610, R22 ;  /* 0x0000761000167816 */ /* 0x000fe20000000016 */
[----:B------:R-:W-:Y:S06]  /*eb10*/  BRA `(.L_x_2577) ;  /* 0x0000000000107947 */ /* 0x000fec0003800000 */
.L_x_2600:
[----:B------:R-:W2:Y:S02]  /*eb20*/  LDG.E R2, desc[UR36][R2.64] ;  /* 0x0000002402027981 */ /* 0x000ea4000c1e1900 */
[----:B--2---:R-:W-:-:S04]  /*eb30*/  I2FP.F32.U32 R0, R2 ;  /* 0x0000000200007245 */ /* 0x004fc80000201000 */
[----:B------:R-:W-:-:S04]  /*eb40*/  F2FP.BF16.F32.PACK_AB R0, RZ, R0 ;  /* 0x00000000ff00723e */ /* 0x000fc800000010ff */
[----:B------:R-:W-:-:S07]  /*eb50*/  PRMT R22, R0, 0x7610, R22 ;  /* 0x0000761000167816 */ /* 0x000fce0000000016 */
.L_x_2577:
        /* <DEDUP_REMOVED lines=18> */
.L_x_2608:
[----:B------:R-:W2:Y:S02]  /*ec80*/  LDG.E.U8 R2, desc[UR36][R2.64] ;  /* 0x0000002402027981 */ /* 0x000ea4000c1e1100 */
[----:B--2---:R-:W-:-:S04]  /*ec90*/  I2FP.F32.U32 R0, R2 ;  /* 0x0000000200007245 */ /* 0x004fc80000201000 */
[----:B------:R-:W-:Y:S01]  /*eca0*/  F2FP.BF16.F32.PACK_AB R0, RZ, R0 ;  /* 0x00000000ff00723e */ /* 0x000fe200000010ff */
[----:B------:R-:W-:Y:S06]  /*ecb0*/  BRA `(.L_x_2610) ;  /* 0x0000000c00847947 */ /* 0x000fec0003800000 */
.L_x_2607:
        /* <DEDUP_REMOVED lines=10> */
.L_x_2612:
[----:B------:R-:W2:Y:S02]  /*ed60*/  LDG.E R2, desc[UR36][R2.64] ;  /* 0x0000002402027981 */ /* 0x000ea4000c1e1900 */
[----:B--2---:R-:W-:-:S04]  /*ed70*/  I2FP.F32.S32 R0, R2 ;  /* 0x0000000200007245 */ /* 0x004fc80000201400 */
[----:B------:R-:W-:Y:S01]  /*ed80*/  F2FP.BF16.F32.PACK_AB R0, RZ, R0 ;  /* 0x00000000ff00723e */ /* 0x000fe200000010ff */
[----:B------:R-:W-:Y:S06]  /*ed90*/  BRA `(.L_x_2610) ;  /* 0x0000000c004c7947 */ /* 0x000fec0003800000 */
.L_x_2611:
[----:B------:R-:W2:Y:S02]  /*eda0*/  LDG.E.U16 R2, desc[UR36][R2.64] ;  /* 0x0000002402027981 */ /* 0x000ea4000c1e1500 */
[----:B--2---:R-:W0:Y:S02]  /*edb0*/  I2F.S16 R0, R2 ;  /* 0x0000000200007306 */ /* 0x004e240000101400 */
[----:B0-----:R-:W-:Y:S01]  /*edc0*/  F2FP.BF16.F32.PACK_AB R0, RZ, R0 ;  /* 0x00000000ff00723e */ /* 0x001fe200000010ff */
[----:B------:R-:W-:Y:S06]  /*edd0*/  BRA `(.L_x_2610) ;  /* 0x0000000c003c7947 */ /* 0x000fec0003800000 */
.L_x_2606:
        /* <DEDUP_REMOVED lines=9> */
.L_x_2614:
[----:B------:R-:W2:Y:S02]  /*ee70*/  LDG.E.U16 R0, desc[UR36][R2.64] ;  /* 0x0000002402007981 */ /* 0x000ea4000c1e1500 */
[----:B--2---:R-:W-:-:S05]  /*ee80*/  HADD2.F32 R0, -RZ, R0.H0_H0 ;  /* 0x20000000ff007230 */ /* 0x004fca0000004100 */
[----:B------:R-:W-:Y:S01]  /*ee90*/  F2FP.BF16.F32.PACK_AB R0, RZ, R0 ;  /* 0x00000000ff00723e */ /* 0x000fe200000010ff */
[----:B------:R-:W-:Y:S06]  /*eea0*/  BRA `(.L_x_2610) ;  /* 0x0000000c00087947 */ /* 0x000fec0003800000 */
.L_x_2613:
        /* <DEDUP_REMOVED lines=9> */
.L_x_2616:
[----:B------:R-:W2:Y:S02]  /*ef40*/  LDG.E.U16 R2, desc[UR36][R2.64] ;  /* 0x0000002402027981 */ /* 0x000ea4000c1e1500 */
[----:B--2---:R-:W-:-:S05]  /*ef50*/  HADD2.F32 R0, -RZ, R2.H0_H0 ;  /* 0x20000002ff007230 */ /* 0x004fca0000004100 */
[----:B------:R-:W-:Y:S01]  /*ef60*/  F2FP.BF16.F32.PACK_AB R0, RZ, R0 ;  /* 0x00000000ff00723e */ /* 0x000fe200000010ff */
[----:B------:R-:W-:Y:S06]  /*ef70*/  BRA `(.L_x_2610) ;  /* 0x0000000800d47947 */ /* 0x000fec0003800000 */
.L_x_2615:
        /* <DEDUP_REMOVED lines=8> */
.L_x_2605:
        /* <DEDUP_REMOVED lines=13> */
.L_x_2619:
        /* <DEDUP_REMOVED lines=8> */
.L_x_2618:
        /* <DEDUP_REMOVED lines=27> */
.L_x_2621:
        /* <DEDUP_REMOVED lines=13> */
.L_x_2620:
[----:B------:R0:W5:Y:S01]  /*f3d0*/  LDG.E.U16 R0, desc[UR36][R2.64] ;  /* 0x0000002402007981 */ /* 0x000162000c1e1500 */
[----:B------:R-:W-:Y:S05]  /*f3e0*/  BRA `(.L_x_2610) ;  /* 0x0000000400b87947 */ /* 0x000fea0003800000 */
.L_x_2617:
        /* <DEDUP_REMOVED lines=12> */
.L_x_2624:
        /* <DEDUP_REMOVED lines=21> */
.L_x_2628:
[----:B------:R-:W-:Y:S05]  /*f600*/  BSYNC.RECONVERGENT B1 ;  /* 0x0000000000017941 */ /* 0x000fea0003800200 */
.L_x_2627:
[----:B------:R-:W-:Y:S01]  /*f610*/  IMAD.SHL.U32 R0, R0, 0x100000, RZ ;  /* 0x0010000000007824 */ /* 0x000fe200078e00ff */
[----:B------:R-:W-:-:S04]  /*f620*/  LEA R2, R2, 0x3b800000, 0x17 ;  /* 0x3b80000002027811 */ /* 0x000fc800078eb8ff */
[----:B------:R-:W-:-:S07]  /*f630*/  LOP3.LUT R0, R2, R0, R7, 0xfe, !PT ;  /* 0x0000000002007212 */ /* 0x000fce00078efe07 */
.L_x_2626:
[----:B------:R-:W-:Y:S05]  /*f640*/  BSYNC.RECONVERGENT B0 ;  /* 0x0000000000007941 */ /* 0x000fea0003800200 */
.L_x_2625:
[----:B------:R-:W-:Y:S01]  /*f650*/  F2FP.BF16.F32.PACK_AB R0, RZ, R0 ;  /* 0x00000000ff00723e */ /* 0x000fe200000010ff */
[----:B------:R-:W-:Y:S06]  /*f660*/  BRA `(.L_x_2610) ;  /* 0x0000000400187947 */ /* 0x000fec0003800000 */
.L_x_2623:
        /* <DEDUP_REMOVED lines=21> */
.L_x_2632:
[----:B------:R-:W-:Y:S05]  /*f7c0*/  BSYNC.RECONVERGENT B1 ;  /* 0x0000000000017941 */ /* 0x000fea0003800200 */
.L_x_2631:
[----:B------:R-:W-:Y:S01]  /*f7d0*/  IMAD.SHL.U32 R0, R0, 0x200000, RZ ;  /* 0x0020000000007824 */ /* 0x000fe200078e00ff */
[----:B------:R-:W-:-:S04]  /*f7e0*/  LEA R2, R2, 0x37800000, 0x17 ;  /* 0x3780000002027811 */ /* 0x000fc800078eb8ff */
[----:B------:R-:W-:-:S07]  /*f7f0*/  LOP3.LUT R0, R2, R0, R7, 0xfe, !PT ;  /* 0x0000000002007212 */ /* 0x000fce00078efe07 */
.L_x_2630:
[----:B------:R-:W-:Y:S05]  /*f800*/  BSYNC.RECONVERGENT B0 ;  /* 0x0000000000007941 */ /* 0x000fea0003800200 */
.L_x_2629:
[----:B------:R-:W-:Y:S01]  /*f810*/  F2FP.BF16.F32.PACK_AB R0, RZ, R0 ;  /* 0x00000000ff00723e */ /* 0x000fe200000010ff */
[----:B------:R-:W-:Y:S06]  /*f820*/  BRA `(.L_x_2610) ;  /* 0x0000000000a87947 */ /* 0x000fec0003800000 */
.L_x_2622:
        /* <DEDUP_REMOVED lines=14> */
.L_x_2636:
[----:B------:R-:W-:Y:S05]  /*f910*/  BSYNC.RECONVERGENT B0 ;  /* 0x0000000000007941 */ /* 0x000fea0003800200 */
.L_x_2635:
[----:B------:R-:W-:Y:S01]  /*f920*/  F2FP.BF16.F32.PACK_AB R0, RZ, R0 ;  /* 0x00000000ff00723e */ /* 0x000fe200000010ff */
[----:B------:R-:W-:Y:S06]  /*f930*/  BRA `(.L_x_2610) ;  /* 0x0000000000647947 */ /* 0x000fec0003800000 */
.L_x_2609:
        /* <DEDUP_REMOVED lines=16> */
.L_x_2637:
[----:B------:R-:W-:Y:S01]  /*fa40*/  PRMT R0, RZ, 0x7610, R0 ;  /* 0x00007610ff007816 */ /* 0x000fe20000000000 */
[----:B------:R-:W-:Y:S06]  /*fa50*/  BRA `(.L_x_2610) ;  /* 0x00000000001c7947 */ /* 0x000fec0003800000 */
.L_x_2634:
[----:B------:R-:W2:Y:S02]  /*fa60*/  LDG.E.64 R2, desc[UR36][R2.64] ;  /* 0x0000002402027981 */ /* 0x000ea4000c1e1b00 */
[----:B--2---:R-:W0:Y:S02]  /*fa70*/  I2F.U64 R0, R2 ;  /* 0x0000000200007312 */ /* 0x004e240000301000 */
[----:B0-----:R-:W-:Y:S01]  /*fa80*/  F2FP.BF16.F32.PACK_AB R0, RZ, R0 ;  /* 0x00000000ff00723e */ /* 0x001fe200000010ff */
[----:B------:R-:W-:Y:S06]  /*fa90*/  BRA `(.L_x_2610) ;  /* 0x00000000000c7947 */ /* 0x000fec0003800000 */
.L_x_2633:
[----:B------:R-:W2:Y:S02]  /*faa0*/  LDG.E R2, desc[UR36][R2.64] ;  /* 0x0000002402027981 */ /* 0x000ea4000c1e1900 */
[----:B--2---:R-:W-:-:S04]  /*fab0*/  I2FP.F32.U32 R0, R2 ;  /* 0x0000000200007245 */ /* 0x004fc80000201000 */
[----:B------:R-:W-:-:S07]  /*fac0*/  F2FP.BF16.F32.PACK_AB R0, RZ, R0 ;  /* 0x00000000ff00723e */ /* 0x000fce00000010ff */
.L_x_2610:
        /* <DEDUP_REMOVED lines=34> */
.L_x_2641:
[----:B-1----:R-:W-:-:S06]  /*fcf0*/  IMAD.U32 R5, R5, 0x10000, RZ ;  /* 0x0001000005057824 */ /* 0x002fcc00078e00ff */
[----:B0-----:R-:W0:Y:S02]  /*fd00*/  F2I.S64.TRUNC R4, R5 ;  /* 0x0000000500047311 */ /* 0x001e24000020d900 */
[----:B0-----:R2:W-:Y:S01]  /*fd10*/  STG.E.U8 desc[UR36][R2.64], R4 ;  /* 0x0000000402007986 */ /* 0x0015e2000c101124 */
[----:B------:R-:W-:Y:S05]  /*fd20*/  BRA `(.L_x_2643) ;  /* 0x0000000c006c7947 */ /* 0x000fea0003800000 */
.L_x_2640:
        /* <DEDUP_REMOVED lines=10> */
.L_x_2645:
[----:B-1----:R-:W-:-:S06]  /*fdd0*/  IMAD.U32 R5, R5, 0x10000, RZ ;  /* 0x0001000005057824 */ /* 0x002fcc00078e00ff */
[----:B------:R-:W1:Y:S02]  /*fde0*/  F2I.FTZ.TRUNC.NTZ R5, R5 ;  /* 0x0000000500057305 */ /* 0x000e64000021f100 */
[----:B-1----:R4:W-:Y:S01]  /*fdf0*/  STG.E desc[UR36][R2.64], R5 ;  /* 0x0000000502007986 */ /* 0x0029e2000c101924 */
[----:B------:R-:W-:Y:S05]  /*fe00*/  BRA `(.L_x_2643) ;  /* 0x0000000c00347947 */ /* 0x000fea0003800000 */
.L_x_2644:
[----:B-1----:R-:W-:-:S06]  /*fe10*/  IMAD.U32 R5, R5, 0x10000, RZ ;  /* 0x0001000005057824 */ /* 0x002fcc00078e00ff */
[----:B------:R-:W1:Y:S02]  /*fe20*/  F2I.FTZ.TRUNC.NTZ R5, R5 ;  /* 0x0000000500057305 */ /* 0x000e64000021f100 */
[----:B-1----:R3:W-:Y:S01]  /*fe30*/  STG.E.U16 desc[UR36][R2.64], R5 ;  /* 0x0000000502007986 */ /* 0x0027e2000c101524 */
[----:B------:R-:W-:Y:S05]  /*fe40*/  BRA `(.L_x_2643) ;  /* 0x0000000c00247947 */ /* 0x000fea0003800000 */
.L_x_2639:
        /* <DEDUP_REMOVED lines=9> */
.L_x_2647:
[----:B-1----:R-:W-:-:S05]  /*fee0*/  IMAD.U32 R0, R5, 0x10000, RZ ;  /* 0x0001000005007824 */ /* 0x002fca00078e00ff */
[----:B------:R-:W-:-:S05]  /*fef0*/  F2FP.F16.F32.PACK_AB R0, RZ, R0 ;  /* 0x00000000ff00723e */ /* 0x000fca00000000ff */
[----:B------:R1:W-:Y:S01]  /*ff00*/  STG.E.U16 desc[UR36][R2.64], R0 ;  /* 0x0000000002007986 */ /* 0x0003e2000c101524 */
[----:B------:R-:W-:Y:S05]  /*ff10*/  BRA `(.L_x_2643) ;  /* 0x0000000800f07947 */ /* 0x000fea0003800000 */
.L_x_2646:
        /* <DEDUP_REMOVED lines=10> */
.L_x_2649:
[----:B-1----:R-:W-:-:S04]  /*ffc0*/  SHF.L.U32 R5, R5, 0x10, RZ ;  /* 0x0000001005057819 */ /* 0x002fc800000006ff */
[----:B------:R-:W-:-:S04]  /*ffd0*/  F2FP.F16.F32.PACK_AB R5, RZ, R5 ;  /* 0x00000005ff05723e */ /* 0x000fc800000000ff */
[----:B------:R-:W-:-:S05]  /*ffe0*/  PRMT R5, R5, 0x5410, RZ ;  /* 0x0000541005057816 */ /* 0x000fca00000000ff */
[----:B------:R1:W-:Y:S01]  /*fff0*/  STG.E desc[UR36][R2.64], R5 ;  /* 0x0000000502007986 */ /* 0x0003e2000c101924 */
[----:B------:R-:W-:Y:S05]  /*10000*/  BRA `(.L_x_2643) ;  /* 0x0000000800b47947 */ /* 0x000fea0003800000 */
.L_x_2648:
[----:B01----:R-:W-:-:S04]  /*10010*/  IMAD.U32 R4, R5, 0x10000, RZ ;  /* 0x0001000005047824 */ /* 0x003fc800078e00ff */
[----:B------:R-:W-:-:S06]  /*10020*/  FMUL.FTZ R4, R4, 1 ;  /* 0x3f80000004047820 */ /* 0x000fcc0000410000 */
[----:B------:R-:W0:Y:S02]  /*10030*/  F2F.F64.F32 R4, R4 ;  /* 0x0000000400047310 */ /* 0x000e240000201800 */
[----:B0-----:R0:W-:Y:S01]  /*10040*/  STG.E.64 desc[UR36][R2.64], R4 ;  /* 0x0000000402007986 */ /* 0x0011e2000c101b24 */
[----:B------:R-:W-:Y:S05]  /*10050*/  BRA `(.L_x_2643) ;  /* 0x0000000800a07947 */ /* 0x000fea0003800000 */
.L_x_2638:
        /* <DEDUP_REMOVED lines=14> */
.L_x_2653:
        /* <DEDUP_REMOVED lines=18> */
.L_x_2656:
[----:B------:R-:W-:-:S04]  /*10260*/  SHF.R.U32.HI R5, RZ, 0x18, R5 ;  /* 0x00000018ff057819 */ /* 0x000fc80000011605 */
[----:B------:R-:W-:-:S07]  /*10270*/  LOP3.LUT R0, R0, 0x80, R5, 0xf8, !PT ;  /* 0x0000008000007812 */ /* 0x000fce00078ef805 */
.L_x_2655:
[----:B------:R-:W-:Y:S05]  /*10280*/  BSYNC.RECONVERGENT B0 ;  /* 0x0000000000007941 */ /* 0x000fea0003800200 */
.L_x_2654:
[----:B------:R0:W-:Y:S01]  /*10290*/  STG.E.U8 desc[UR36][R2.64], R0 ;  /* 0x0000000002007986 */ /* 0x0001e2000c101124 */
[----:B------:R-:W-:Y:S05]  /*102a0*/  BRA `(.L_x_2643) ;  /* 0x00000008000c7947 */ /* 0x000fea0003800000 */
.L_x_2652:
        /* <DEDUP_REMOVED lines=18> */
.L_x_2659:
[----:B------:R-:W-:-:S04]  /*103d0*/  SHF.R.U32.HI R5, RZ, 0x18, R5 ;  /* 0x00000018ff057819 */ /* 0x000fc80000011605 */
[----:B------:R-:W-:-:S07]  /*103e0*/  LOP3.LUT R0, R0, 0x80, R5, 0xf8, !PT ;  /* 0x0000008000007812 */ /* 0x000fce00078ef805 */
.L_x_2658:
[----:B------:R-:W-:Y:S05]  /*103f0*/  BSYNC.RECONVERGENT B0 ;  /* 0x0000000000007941 */ /* 0x000fea0003800200 */
.L_x_2657:
[----:B------:R0:W-:Y:S01]  /*10400*/  STG.E.U8 desc[UR36][R2.64], R0 ;  /* 0x0000000002007986 */ /* 0x0001e2000c101124 */
[----:B------:R-:W-:Y:S05]  /*10410*/  BRA `(.L_x_2643) ;  /* 0x0000000400b07947 */ /* 0x000fea0003800000 */
.L_x_2651:
        /* <DEDUP_REMOVED lines=22> */
.L_x_2661:
[----:B-1----:R-:W-:-:S06]  /*10580*/  IMAD.U32 R5, R5, 0x10000, RZ ;  /* 0x0001000005057824 */ /* 0x002fcc00078e00ff */
[----:B0-----:R-:W0:Y:S02]  /*10590*/  F2I.U64.TRUNC R4, R5 ;  /* 0x0000000500047311 */ /* 0x001e24000020d800 */
[----:B0-----:R0:W-:Y:S01]  /*105a0*/  STG.E.64 desc[UR36][R2.64], R4 ;  /* 0x0000000402007986 */ /* 0x0011e2000c101b24 */
[----:B------:R-:W-:Y:S05]  /*105b0*/  BRA `(.L_x_2643) ;  /* 0x0000000400487947 */ /* 0x000fea0003800000 */
.L_x_2660:
[----:B-1----:R-:W-:-:S06]  /*105c0*/  IMAD.U32 R5, R5, 0x10000, RZ ;  /* 0x0001000005057824 */ /* 0x002fcc00078e00ff */
[----:B------:R-:W1:Y:S02]  /*105d0*/  F2I.FTZ.U32.TRUNC.NTZ R5, R5 ;  /* 0x0000000500057305 */ /* 0x000e64000021f000 */
[----:B-1----:R1:W-:Y:S01]  /*105e0*/  STG.E desc[UR36][R2.64], R5 ;  /* 0x0000000502007986 */ /* 0x0023e2000c101924 */
[----:B------:R-:W-:Y:S05]  /*105f0*/  BRA `(.L_x_2643) ;  /* 0x0000000400387947 */ /* 0x000fea0003800000 */
.L_x_2650:
        /* <DEDUP_REMOVED lines=11> */
.L_x_2663:
[----:B-1----:R-:W-:Y:S01]  /*106b0*/  IMAD.U32 R5, R5, 0x10000, RZ ;  /* 0x0001000005057824 */ /* 0x002fe200078e00ff */
[----:B------:R-:W-:-:S03]  /*106c0*/  CS2R R6, SRZ ;  /* 0x0000000000067805 */ /* 0x000fc6000001ff00 */
[----:B------:R-:W-:-:S06]  /*106d0*/  FMUL.FTZ R5, R5, 1 ;  /* 0x3f80000005057820 */ /* 0x000fcc0000410000 */
[----:B0-----:R-:W0:Y:S02]  /*106e0*/  F2F.F64.F32 R4, R5 ;  /* 0x0000000500047310 */ /* 0x001e240000201800 */
[----:B0-----:R0:W-:Y:S01]  /*106f0*/  STG.E.128 desc[UR36][R2.64], R4 ;  /* 0x0000000402007986 */ /* 0x0011e2000c101d24 */
[----:B------:R-:W-:Y:S05]  /*10700*/  BRA `(.L_x_2643) ;  /* 0x0000000000f47947 */ /* 0x000fea0003800000 */
.L_x_2662:
[----:B------:R-:W-:-:S09]  /*10710*/  UISETP.NE.AND UP0, UPT, UR6, 0xf, UPT ;  /* 0x0000000f0600788c */ /* 0x000fd2000bf05270 */
[----:B------:R-:W-:Y:S05]  /*10720*/  BRA.U !UP0, `(.L_x_2664) ;  /* 0x0000000108e87547 */ /* 0x000fea000b800000 */
[----:B------:R-:W-:-:S09]  /*10730*/  UISETP.NE.AND UP0, UPT, UR6, 0x17, UPT ;  /* 0x000000170600788c */ /* 0x000fd2000bf05270 */
[----:B------:R-:W-:Y:S05]  /*10740*/  BRA.U !UP0, `(.L_x_2665) ;  /* 0x0000000108907547 */ /* 0x000fea000b800000 */
[----:B------:R-:W-:-:S09]  /*10750*/  UISETP.NE.AND UP0, UPT, UR6, 0x18, UPT ;  /* 0x000000180600788c */ /* 0x000fd2000bf05270 */
[----:B------:R-:W-:Y:S05]  /*10760*/  BRA.U !UP0, `(.L_x_2666) ;  /* 0x0000000108447547 */ /* 0x000fea000b800000 */
.L_x_2642:
        /* <DEDUP_REMOVED lines=16> */
.L_x_2667:
[----:B------:R-:W-:Y:S05]  /*10870*/  BRA `(.L_x_2643) ;  /* 0x0000000000987947 */ /* 0x000fea0003800000 */
.L_x_2666:
        /* <DEDUP_REMOVED lines=13> */
.L_x_2669:
[----:B------:R-:W-:Y:S05]  /*10950*/  BSYNC.RECONVERGENT B0 ;  /* 0x0000000000007941 */ /* 0x000fea0003800200 */
.L_x_2668:
[----:B------:R-:W-:-:S05]  /*10960*/  LOP3.LUT R5, R0, 0x80, R5, 0xf8, !PT ;  /* 0x0000008000057812 */ /* 0x000fca00078ef805 */
[----:B------:R0:W-:Y:S01]  /*10970*/  STG.E.U8 desc[UR36][R2.64], R5 ;  /* 0x0000000502007986 */ /* 0x0001e2000c101124 */
[----:B------:R-:W-:Y:S05]  /*10980*/  BRA `(.L_x_2643) ;  /* 0x0000000000547947 */ /* 0x000fea0003800000 */
.L_x_2665:
        /* <DEDUP_REMOVED lines=12> */
.L_x_2671:
[----:B------:R-:W-:Y:S01]  /*10a50*/  IMAD.MOV.U32 R0, RZ, RZ, 0x7f ;  /* 0x0000007fff007424 */ /* 0x000fe200078e00ff */
[----:B------:R-:W-:-:S04]  /*10a60*/  ISETP.GT.U32.AND P0, PT, R4, 0x7f800000, PT ;  /* 0x7f8000000400780c */ /* 0x000fc80003f04070 */
[----:B------:R-:W-:-:S09]  /*10a70*/  SEL R0, R0, 0x7c, P0 ;  /* 0x0000007c00007807 */ /* 0x000fd20000000000 */
.L_x_2672:
[----:B------:R-:W-:Y:S05]  /*10a80*/  BSYNC.RECONVERGENT B0 ;  /* 0x0000000000007941 */ /* 0x000fea0003800200 */
.L_x_2670:
[----:B------:R-:W-:-:S04]  /*10a90*/  SHF.R.U32.HI R5, RZ, 0x18, R5 ;  /* 0x00000018ff057819 */ /* 0x000fc80000011605 */
[----:B------:R-:W-:-:S05]  /*10aa0*/  LOP3.LUT R5, R0, 0x80, R5, 0xf8, !PT ;  /* 0x0000008000057812 */ /* 0x000fca00078ef805 */
[----:B------:R0:W-:Y:S01]  /*10ab0*/  STG.E.U8 desc[UR36][R2.64], R5 ;  /* 0x0000000502007986 */ /* 0x0001e2000c101124 */
[----:B------:R-:W-:Y:S05]  /*10ac0*/  BRA `(.L_x_2643) ;  /* 0x0000000000047947 */ /* 0x000fea0003800000 */
.L_x_2664:
[----:B-1----:R1:W-:Y:S02]  /*10ad0*/  STG.E.U16 desc[UR36][R2.64], R5 ;  /* 0x0000000502007986 */ /* 0x0023e4000c101524 */
.L_x_2643:
[----:B------:R-:W-:-:S07]  /*10ae0*/  VIADD R17, R17, 0x80 ;  /* 0x0000008011117836 */ /* 0x000fce0000000000 */
.L_x_2537:
[----:B------:R-:W-:Y:S05]  /*10af0*/  BSYNC.RECONVERGENT B6 ;  /* 0x0000000000067941 */ /* 0x000fea0003800200 */
.L_x_2536:
[----:B------:R-:W5:Y:S02]  /*10b00*/  LDCU UR4, c[0x0][0x380] ;  /* 0x00007000ff0477ac */ /* 0x000f640008000800 */
[----:B-----5:R-:W-:-:S13]  /*10b10*/  ISETP.GE.AND P0, PT, R17, UR4, PT ;  /* 0x0000000411007c0c */ /* 0x020fda000bf06270 */
[----:B------:R-:W-:Y:S05]  /*10b20*/  @P0 EXIT ;  /* 0x000000000000094d */ /* 0x000fea0003800000 */
        /* <DEDUP_REMOVED lines=380> */
.L_x_2673:
[----:B------:R-:W0:Y:S01]  /*122f0*/  LDCU.64 UR6, c[0x0][0x648] ;  /* 0x0000c900ff0677ac */ /* 0x000e220008000a00 */
[----:B------:R-:W2:Y:S01]  /*12300*/  LDCU.64 UR8, c[0x0][0x650] ;  /* 0x0000ca00ff0877ac */ /* 0x000ea20008000a00 */
[----:B------:R-:W-:-:S04]  /*12310*/  UPRMT UR4, UR41, 0x7771, URZ ;  /* 0x0000777129047896 */ /* 0x000fc800080000ff */
[----:B------:R-:W-:Y:S01]  /*12320*/  UISETP.GT.AND UP0, UPT, UR4, 0x9, UPT ;  /* 0x000000090400788c */ /* 0x000fe2000bf04270 */
[----:B0-----:R-:W-:Y:S02]  /*12330*/  IADD3 R16, P0, PT, R16, UR6, RZ ;  /* 0x0000000610107c10 */ /* 0x001fe4000ff1e0ff */
[----:B--23--:R-:W-:-:S03]  /*12340*/  IADD3 R2, P1, PT, R0, UR8, RZ ;  /* 0x0000000800027c10 */ /* 0x00cfc6000ff3e0ff */
        /* <DEDUP_REMOVED lines=16> */
.L_x_2677:
[----:B------:R-:W2:Y:S02]  /*12450*/  LDG.E.U8 R2, desc[UR36][R2.64] ;  /* 0x0000002402027981 */ /* 0x000ea4000c1e1100 */
[----:B--2---:R-:W-:-:S04]  /*12460*/  I2FP.F32.U32 R0, R2 ;  /* 0x0000000200007245 */ /* 0x004fc80000201000 */
[----:B------:R-:W-:-:S04]  /*12470*/  F2FP.BF16.F32.PACK_AB R0, RZ, R0 ;  /* 0x00000000ff00723e */ /* 0x000fc800000010ff */
[----:B------:R-:W-:Y:S01]  /*12480*/  PRMT R19, R0, 0x7610, R19 ;  /* 0x0000761000137816 */ /* 0x000fe20000000013 */
[----:B------:R-:W-:Y:S06]  /*12490*/  BRA `(.L_x_2679) ;  /* 0x0000000c00c07947 */ /* 0x000fec0003800000 */
.L_x_2676:
        /* <DEDUP_REMOVED lines=11> */
.L_x_2681:
[----:B------:R-:W2:Y:S02]  /*12550*/  LDG.E R2, desc[UR36][R2.64] ;  /* 0x0000002402027981 */ /* 0x000ea4000c1e1900 */
[----:B--2---:R-:W-:-:S04]  /*12560*/  I2FP.F32.S32 R0, R2 ;  /* 0x0000000200007245 */ /* 0x004fc80000201400 */
[----:B------:R-:W-:-:S04]  /*12570*/  F2FP.BF16.F32.PACK_AB R0, RZ, R0 ;  /* 0x00000000ff00723e */ /* 0x000fc800000010ff */
[----:B------:R-:W-:Y:S01]  /*12580*/  PRMT R19, R0, 0x7610, R19 ;  /* 0x0000761000137816 */ /* 0x000fe20000000013 */
[----:B------:R-:W-:Y:S06]  /*12590*/  BRA `(.L_x_2679) ;  /* 0x0000000c00807947 */ /* 0x000fec0003800000 */
.L_x_2680:
[----:B------:R-:W2:Y:S02]  /*125a0*/  LDG.E.U16 R2, desc[UR36][R2.64] ;  /* 0x0000002402027981 */ /* 0x000ea4000c1e1500 */
[----:B--2---:R-:W0:Y:S02]  /*125b0*/  I2F.S16 R0, R2 ;  /* 0x0000000200007306 */ /* 0x004e240000101400 */
[----:B0-----:R-:W-:-:S04]  /*125c0*/  F2FP.BF16.F32.PACK_AB R0, RZ, R0 ;  /* 0x00000000ff00723e */ /* 0x001fc800000010ff */
[----:B------:R-:W-:Y:S01]  /*125d0*/  PRMT R19, R0, 0x7610, R19 ;  /* 0x0000761000137816 */ /* 0x000fe20000000013 */
[----:B------:R-:W-:Y:S06]  /*125e0*/  BRA `(.L_x_2679) ;  /* 0x0000000c006c7947 */ /* 0x000fec0003800000 */
.L_x_2675:
        /* <DEDUP_REMOVED lines=9> */
.L_x_2683:
[----:B------:R-:W2:Y:S02]  /*12680*/  LDG.E.U16 R0, desc[UR36][R2.64] ;  /* 0x0000002402007981 */ /* 0x000ea4000c1e1500 */
[----:B--2---:R-:W-:-:S05]  /*12690*/  HADD2.F32 R0, -RZ, R0.H0_H0 ;  /* 0x20000000ff007230 */ /* 0x004fca0000004100 */
[----:B------:R-:W-:-:S04]  /*126a0*/  F2FP.BF16.F32.PACK_AB R0, RZ, R0 ;  /* 0x00000000ff00723e */ /* 0x000fc800000010ff */
[----:B------:R-:W-:Y:S01]  /*126b0*/  PRMT R19, R0, 0x7610, R19 ;  /* 0x0000761000137816 */ /* 0x000fe20000000013 */
[----:B------:R-:W-:Y:S06]  /*126c0*/  BRA `(.L_x_2679) ;  /* 0x0000000c00347947 */ /* 0x000fec0003800000 */
.L_x_2682:
        /* <DEDUP_REMOVED lines=9> */
.L_x_2685:
[----:B------:R-:W2:Y:S02]  /*12760*/  LDG.E.U16 R2, desc[UR36][R2.64] ;  /* 0x0000002402027981 */ /* 0x000ea4000c1e1500 */
[----:B--2---:R-:W-:-:S05]  /*12770*/  HADD2.F32 R0, -RZ, R2.H0_H0 ;  /* 0x20000002ff007230 */ /* 0x004fca0000004100 */
[----:B------:R-:W-:-:S04]  /*12780*/  F2FP.BF16.F32.PACK_AB R0, RZ, R0 ;  /* 0x00000000ff00723e */ /* 0x000fc800000010ff */
[----:B------:R-:W-:Y:S01]  /*12790*/  PRMT R19, R0, 0x7610, R19 ;  /* 0x0000761000137816 */ /* 0x000fe20000000013 */
[----:B------:R-:W-:Y:S06]  /*127a0*/  BRA `(.L_x_2679) ;  /* 0x0000000800fc7947 */ /* 0x000fec0003800000 */
.L_x_2684:
        /* <DEDUP_REMOVED lines=9> */
.L_x_2674:
        /* <DEDUP_REMOVED lines=14> */
.L_x_2688:
        /* <DEDUP_REMOVED lines=9> */
.L_x_2687:
        /* <DEDUP_REMOVED lines=27> */
.L_x_2690:
        /* <DEDUP_REMOVED lines=14> */
.L_x_2689:
[----:B------:R0:W5:Y:S01]  /*12c40*/  LDG.E.U16 R19, desc[UR36][R2.64] ;  /* 0x0000002402137981 */ /* 0x000162000c1e1500 */
[----:B------:R-:W-:Y:S05]  /*12c50*/  BRA `(.L_x_2679) ;  /* 0x0000000400d07947 */ /* 0x000fea0003800000 */
.L_x_2686:
        /* <DEDUP_REMOVED lines=13> */
.L_x_2693:
        /* <DEDUP_REMOVED lines=21> */
.L_x_2697:
[----:B------:R-:W-:Y:S05]  /*12e80*/  BSYNC.RECONVERGENT B1 ;  /* 0x0000000000017941 */ /* 0x000fea0003800200 */
.L_x_2696:
[----:B------:R-:W-:Y:S01]  /*12e90*/  IMAD.SHL.U32 R0, R0, 0x100000, RZ ;  /* 0x0010000000007824 */ /* 0x000fe200078e00ff */
[----:B------:R-:W-:-:S04]  /*12ea0*/  LEA R2, R2, 0x3b800000, 0x17 ;  /* 0x3b80000002027811 */ /* 0x000fc800078eb8ff */
[----:B------:R-:W-:-:S07]  /*12eb0*/  LOP3.LUT R0, R2, R0, R7, 0xfe, !PT ;  /* 0x0000000002007212 */ /* 0x000fce00078efe07 */
.L_x_2695:
[----:B------:R-:W-:Y:S05]  /*12ec0*/  BSYNC.RECONVERGENT B0 ;  /* 0x0000000000007941 */ /* 0x000fea0003800200 */
.L_x_2694:
[----:B------:R-:W-:-:S04]  /*12ed0*/  F2FP.BF16.F32.PACK_AB R0, RZ, R0 ;  /* 0x00000000ff00723e */ /* 0x000fc800000010ff */
[----:B------:R-:W-:Y:S01]  /*12ee0*/  PRMT R19, R0, 0x7610, R19 ;  /* 0x0000761000137816 */ /* 0x000fe20000000013 */
[----:B------:R-:W-:Y:S06]  /*12ef0*/  BRA `(.L_x_2679) ;  /* 0x0000000400287947 */ /* 0x000fec0003800000 */
.L_x_2692:
        /* <DEDUP_REMOVED lines=21> */
.L_x_2701:
[----:B------:R-:W-:Y:S05]  /*13050*/  BSYNC.RECONVERGENT B1 ;  /* 0x0000000000017941 */ /* 0x000fea0003800200 */
.L_x_2700:
[----:B------:R-:W-:Y:S01]  /*13060*/  IMAD.SHL.U32 R0, R0, 0x200000, RZ ;  /* 0x0020000000007824 */ /* 0x000fe200078e00ff */
[----:B------:R-:W-:-:S04]  /*13070*/  LEA R2, R2, 0x37800000, 0x17 ;  /* 0x3780000002027811 */ /* 0x000fc800078eb8ff */
[----:B------:R-:W-:-:S07]  /*13080*/  LOP3.LUT R0, R2, R0, R7, 0xfe, !PT ;  /* 0x0000000002007212 */ /* 0x000fce00078efe07 */
.L_x_2699:
[----:B------:R-:W-:Y:S05]  /*13090*/  BSYNC.RECONVERGENT B0 ;  /* 0x0000000000007941 */ /* 0x000fea0003800200 */
.L_x_2698:
[----:B------:R-:W-:-:S04]  /*130a0*/  F2FP.BF16.F32.PACK_AB R0, RZ, R0 ;  /* 0x00000000ff00723e */ /* 0x000fc800000010ff */
[----:B------:R-:W-:Y:S01]  /*130b0*/  PRMT R19, R0, 0x7610, R19 ;  /* 0x0000761000137816 */ /* 0x000fe20000000013 */
[----:B------:R-:W-:Y:S06]  /*130c0*/  BRA `(.L_x_2679) ;  /* 0x0000000000b47947 */ /* 0x000fec0003800000 */
.L_x_2691:
        /* <DEDUP_REMOVED lines=14> */
.L_x_2705:
[----:B------:R-:W-:Y:S05]  /*131b0*/  BSYNC.RECONVERGENT B0 ;  /* 0x0000000000007941 */ /* 0x000fea0003800200 */
.L_x_2704:
[----:B------:R-:W-:-:S04]  /*131c0*/  F2FP.BF16.F32.PACK_AB R0, RZ, R0 ;  /* 0x00000000ff00723e */ /* 0x000fc800000010ff */
[----:B------:R-:W-:Y:S01]  /*131d0*/  PRMT R19, R0, 0x7610, R19 ;  /* 0x0000761000137816 */ /* 0x000fe20000000013 */
[----:B------:R-:W-:Y:S06]  /*131e0*/  BRA `(.L_x_2679) ;  /* 0x00000000006c7947 */ /* 0x000fec0003800000 */
.L_x_2678:
        /* <DEDUP_REMOVED lines=16> */
.L_x_2706:
[----:B------:R-:W-:Y:S01]  /*132f0*/  PRMT R19, RZ, 0x7610, R19 ;  /* 0x00007610ff137816 */ /* 0x000fe20000000013 */
[----:B------:R-:W-:Y:S06]  /*13300*/  BRA `(.L_x_2679) ;  /* 0x0000000000247947 */ /* 0x000fec0003800000 */
.L_x_2703:
[----:B------:R-:W2:Y:S02]  /*13310*/  LDG.E.64 R2, desc[UR36][R2.64] ;  /* 0x0000002402027981 */ /* 0x000ea4000c1e1b00 */
[----:B--2---:R-:W0:Y:S02]  /*13320*/  I2F.U64 R0, R2 ;  /* 0x0000000200007312 */ /* 0x004e240000301000 */
[----:B0-----:R-:W-:-:S04]  /*13330*/  F2FP.BF16.F32.PACK_AB R0, RZ, R0 ;  /* 0x00000000ff00723e */ /* 0x001fc800000010ff */
[----:B------:R-:W-:Y:S01]  /*13340*/  PRMT R19, R0, 0x7610, R19 ;  /* 0x0000761000137816 */ /* 0x000fe20000000013 */
[----:B------:R-:W-:Y:S06]  /*13350*/  BRA `(.L_x_2679) ;  /* 0x0000000000107947 */ /* 0x000fec0003800000 */
.L_x_2702:
[----:B------:R-:W2:Y:S02]  /*13360*/  LDG.E R2, desc[UR36][R2.64] ;  /* 0x0000002402027981 */ /* 0x000ea4000c1e1900 */
[----:B--2---:R-:W-:-:S04]  /*13370*/  I2FP.F32.U32 R0, R2 ;  /* 0x0000000200007245 */ /* 0x004fc80000201000 */
[----:B------:R-:W-:-:S04]  /*13380*/  F2FP.BF16.F32.PACK_AB R0, RZ, R0 ;  /* 0x00000000ff00723e */ /* 0x000fc800000010ff */
[----:B------:R-:W-:-:S07]  /*13390*/  PRMT R19, R0, 0x7610, R19 ;  /* 0x0000761000137816 */ /* 0x000fce0000000013 */
.L_x_2679:
        /* <DEDUP_REMOVED lines=19> */
.L_x_2710:
[----:B------:R-:W2:Y:S02]  /*134d0*/  LDG.E.U8 R2, desc[UR36][R2.64] ;  /* 0x0000002402027981 */ /* 0x000ea4000c1e1100 */
[----:B--2---:R-:W-:-:S04]  /*134e0*/  I2FP.F32.U32 R0, R2 ;  /* 0x0000000200007245 */ /* 0x004fc80000201000 */
[----:B------:R-:W-:-:S04]  /*134f0*/  F2FP.BF16.F32.PACK_AB R0, RZ, R0 ;  /* 0x00000000ff00723e */ /* 0x000fc800000010ff */
[----:B------:R-:W-:Y:S01]  /*13500*/  PRMT R22, R0, 0x7610, R22 ;  /* 0x0000761000167816 */ /* 0x000fe20000000016 */
[----:B------:R-:W-:Y:S06]  /*13510*/  BRA `(.L_x_2712) ;  /* 0x0000000c00c07947 */ /* 0x000fec0003800000 */
.L_x_2709:
        /* <DEDUP_REMOVED lines=11> */
.L_x_2714:
[----:B------:R-:W2:Y:S02]  /*135d0*/  LDG.E R2, desc[UR36][R2.64] ;  /* 0x0000002402027981 */ /* 0x000ea4000c1e1900 */
[----:B--2---:R-:W-:-:S04]  /*135e0*/  I2FP.F32.S32 R0, R2 ;  /* 0x0000000200007245 */ /* 0x004fc80000201400 */
[----:B------:R-:W-:-:S04]  /*135f0*/  F2FP.BF16.F32.PACK_AB R0, RZ, R0 ;  /* 0x00000000ff00723e */ /* 0x000fc800000010ff */
[----:B------:R-:W-:Y:S01]  /*13600*/  PRMT R22, R0, 0x7610, R22 ;  /* 0x0000761000167816 */ /* 0x000fe20000000016 */
[----:B------:R-:W-:Y:S06]  /*13610*/  BRA `(.L_x_2712) ;  /* 0x0000000c00807947 */ /* 0x000fec0003800000 */
.L_x_2713:
[----:B------:R-:W2:Y:S02]  /*13620*/  LDG.E.U16 R2, desc[UR36][R2.64] ;  /* 0x0000002402027981 */ /* 0x000ea4000c1e1500 */
[----:B--2---:R-:W0:Y:S02]  /*13630*/  I2F.S16 R0, R2 ;  /* 0x0000000200007306 */ /* 0x004e240000101400 */
[----:B0-----:R-:W-:-:S04]  /*13640*/  F2FP.BF16.F32.PACK_AB R0, RZ, R0 ;  /* 0x00000000ff00723e */ /* 0x001fc800000010ff */
[----:B------:R-:W-:Y:S01]  /*13650*/  PRMT R22, R0, 0x7610, R22 ;  /* 0x0000761000167816 */ /* 0x000fe20000000016 */
[----:B------:R-:W-:Y:S06]  /*13660*/  BRA `(.L_x_2712) ;  /* 0x0000000c006c7947 */ /* 0x000fec0003800000 */
.L_x_2708:
        /* <DEDUP_REMOVED lines=9> */
.L_x_2716:
[----:B------:R-:W2:Y:S02]  /*13700*/  LDG.E.U16 R0, desc[UR36][R2.64] ;  /* 0x0000002402007981 */ /* 0x000ea4000c1e1500 */
[----:B--2---:R-:W-:-:S05]  /*13710*/  HADD2.F32 R0, -RZ, R0.H0_H0 ;  /* 0x20000000ff007230 */ /* 0x004fca0000004100 */
[----:B------:R-:W-:-:S04]  /*13720*/  F2FP.BF16.F32.PACK_AB R0, RZ, R0 ;  /* 0x00000000ff00723e */ /* 0x000fc800000010ff */
[----:B------:R-:W-:Y:S01]  /*13730*/  PRMT R22, R0, 0x7610, R22 ;  /* 0x0000761000167816 */ /* 0x000fe20000000016 */
[----:B------:R-:W-:Y:S06]  /*13740*/  BRA `(.L_x_2712) ;  /* 0x0000000c00347947 */ /* 0x000fec0003800000 */
.L_x_2715:
        /* <DEDUP_REMOVED lines=9> */
.L_x_2718:
[----:B------:R-:W2:Y:S02]  /*137e0*/  LDG.E.U16 R2, desc[UR36][R2.64] ;  /* 0x0000002402027981 */ /* 0x000ea4000c1e1500 */
[----:B--2---:R-:W-:-:S05]  /*137f0*/  HADD2.F32 R0, -RZ, R2.H0_H0 ;  /* 0x20000002ff007230 */ /* 0x004fca0000004100 */
[----:B------:R-:W-:-:S04]  /*13800*/  F2FP.BF16.F32.PACK_AB R0, RZ, R0 ;  /* 0x00000000ff00723e */ /* 0x000fc800000010ff */
[----:B------:R-:W-:Y:S01]  /*13810*/  PRMT R22, R0, 0x7610, R22 ;  /* 0x0000761000167816 */ /* 0x000fe20000000016 */
[----:B------:R-:W-:Y:S06]  /*13820*/  BRA `(.L_x_2712) ;  /* 0x0000000800fc7947 */ /* 0x000fec0003800000 */
.L_x_2717:
        /* <DEDUP_REMOVED lines=9> */
.L_x_2707:
        /* <DEDUP_REMOVED lines=14> */
.L_x_2721:
        /* <DEDUP_REMOVED lines=9> */
.L_x_2720:
        /* <DEDUP_REMOVED lines=27> */
.L_x_2723:
        /* <DEDUP_REMOVED lines=14> */
.L_x_2722:
[----:B------:R0:W5:Y:S01]  /*13cc0*/  LDG.E.U16 R22, desc[UR36][R2.64] ;  /* 0x0000002402167981 */ /* 0x000162000c1e1500 */
[----:B------:R-:W-:Y:S05]  /*13cd0*/  BRA `(.L_x_2712) ;  /* 0x0000000400d07947 */ /* 0x000fea0003800000 */
.L_x_2719:
        /* <DEDUP_REMOVED lines=13> */
.L_x_2726:
        /* <DEDUP_REMOVED lines=21> */
.L_x_2730:
[----:B------:R-:W-:Y:S05]  /*13f00*/  BSYNC.RECONVERGENT B1 ;  /* 0x0000000000017941 */ /* 0x000fea0003800200 */
.L_x_2729:
[----:B------:R-:W-:Y:S01]  /*13f10*/  IMAD.SHL.U32 R0, R0, 0x100000, RZ ;  /* 0x0010000000007824 */ /* 0x000fe200078e00ff */
[----:B------:R-:W-:-:S04]  /*13f20*/  LEA R2, R2, 0x3b800000, 0x17 ;  /* 0x3b80000002027811 */ /* 0x000fc800078eb8ff */
[----:B------:R-:W-:-:S07]  /*13f30*/  LOP3.LUT R0, R2, R0, R7, 0xfe, !PT ;  /* 0x0000000002007212 */ /* 0x000fce00078efe07 */
.L_x_2728:
[----:B------:R-:W-:Y:S05]  /*13f40*/  BSYNC.RECONVERGENT B0 ;  /* 0x0000000000007941 */ /* 0x000fea0003800200 */
.L_x_2727:
[----:B------:R-:W-:-:S04]  /*13f50*/  F2FP.BF16.F32.PACK_AB R0, RZ, R0 ;  /* 0x00000000ff00723e */ /* 0x000fc800000010ff */
[----:B------:R-:W-:Y:S01]  /*13f60*/  PRMT R22, R0, 0x7610, R22 ;  /* 0x0000761000167816 */ /* 0x000fe20000000016 */
[----:B------:R-:W-:Y:S06]  /*13f70*/  BRA `(.L_x_2712) ;  /* 0x0000000400287947 */ /* 0x000fec0003800000 */
.L_x_2725:
        /* <DEDUP_REMOVED lines=21> */
.L_x_2734:
[----:B------:R-:W-:Y:S05]  /*140d0*/  BSYNC.RECONVERGENT B1 ;  /* 0x0000000000017941 */ /* 0x000fea0003800200 */
.L_x_2733:
[----:B------:R-:W-:Y:S02]  /*140e0*/  SHF.L.U32 R0, R0, 0x15, RZ ;  /* 0x0000001500007819 */ /* 0x000fe400000006ff */
[----:B------:R-:W-:-:S04]  /*140f0*/  LEA R2, R2, 0x37800000, 0x17 ;  /* 0x3780000002027811 */ /* 0x000fc800078eb8ff */
[----:B------:R-:W-:-:S07]  /*14100*/  LOP3.LUT R0, R2, R0, R7, 0xfe, !PT ;  /* 0x0000000002007212 */ /* 0x000fce00078efe07 */
.L_x_2732:
[----:B------:R-:W-:Y:S05]  /*14110*/  BSYNC.RECONVERGENT B0 ;  /* 0x0000000000007941 */ /* 0x000fea0003800200 */
.L_x_2731:
[----:B------:R-:W-:-:S04]  /*14120*/  F2FP.BF16.F32.PACK_AB R0, RZ, R0 ;  /* 0x00000000ff00723e */ /* 0x000fc800000010ff */
[----:B------:R-:W-:Y:S01]  /*14130*/  PRMT R22, R0, 0x7610, R22 ;  /* 0x0000761000167816 */ /* 0x000fe20000000016 */
[----:B------:R-:W-:Y:S06]  /*14140*/  BRA `(.L_x_2712) ;  /* 0x0000000000b47947 */ /* 0x000fec0003800000 */
.L_x_2724:
        /* <DEDUP_REMOVED lines=14> */
.L_x_2738:
[----:B------:R-:W-:Y:S05]  /*14230*/  BSYNC.RECONVERGENT B0 ;  /* 0x0000000000007941 */ /* 0x000fea0003800200 */
.L_x_2737:
[----:B------:R-:W-:-:S04]  /*14240*/  F2FP.BF16.F32.PACK_AB R0, RZ, R0 ;  /* 0x00000000ff00723e */ /* 0x000fc800000010ff */
[----:B------:R-:W-:Y:S01]  /*14250*/  PRMT R22, R0, 0x7610, R22 ;  /* 0x0000761000167816 */ /* 0x000fe20000000016 */
[----:B------:R-:W-:Y:S06]  /*14260*/  BRA `(.L_x_2712) ;  /* 0x00000000006c7947 */ /* 0x000fec0003800000 */
.L_x_2711:
        /* <DEDUP_REMOVED lines=16> */
.L_x_2739:
[----:B------:R-:W-:Y:S01]  /*14370*/  PRMT R22, RZ, 0x7610, R22 ;  /* 0x00007610ff167816 */ /* 0x000fe20000000016 */
[----:B------:R-:W-:Y:S06]  /*14380*/  BRA `(.L_x_2712) ;  /* 0x0000000000247947 */ /* 0x000fec0003800000 */
.L_x_2736:
[----:B------:R-:W2:Y:S02]  /*14390*/  LDG.E.64 R2, desc[UR36][R2.64] ;  /* 0x0000002402027981 */ /* 0x000ea4000c1e1b00 */
[----:B--2---:R-:W0:Y:S02]  /*143a0*/  I2F.U64 R0, R2 ;  /* 0x0000000200007312 */ /* 0x004e240000301000 */
[----:B0-----:R-:W-:-:S04]  /*143b0*/  F2FP.BF16.F32.PACK_AB R0, RZ, R0 ;  /* 0x00000000ff00723e */ /* 0x001fc800000010ff */
[----:B------:R-:W-:Y:S01]  /*143c0*/  PRMT R22, R0, 0x7610, R22 ;  /* 0x0000761000167816 */ /* 0x000fe20000000016 */
[----:B------:R-:W-:Y:S06]  /*143d0*/  BRA `(.L_x_2712) ;  /* 0x0000000000107947 */ /* 0x000fec0003800000 */
.L_x_2735:
[----:B------:R-:W2:Y:S02]  /*143e0*/  LDG.E R2, desc[UR36][R2.64] ;  /* 0x0000002402027981 */ /* 0x000ea4000c1e1900 */
[----:B--2---:R-:W-:-:S04]  /*143f0*/  I2FP.F32.U32 R0, R2 ;  /* 0x0000000200007245 */ /* 0x004fc80000201000 */
[----:B------:R-:W-:-:S04]  /*14400*/  F2FP.BF16.F32.PACK_AB R0, RZ, R0 ;  /* 0x00000000ff00723e */ /* 0x000fc800000010ff */
[----:B------:R-:W-:-:S07]  /*14410*/  PRMT R22, R0, 0x7610, R22 ;  /* 0x0000761000167816 */ /* 0x000fce0000000016 */
.L_x_2712:
        /* <DEDUP_REMOVED lines=18> */
.L_x_2743:
[----:B------:R-:W2:Y:S02]  /*14540*/  LDG.E.U8 R2, desc[UR36][R2.64] ;  /* 0x0000002402027981 */ /* 0x000ea4000c1e1100 */
[----:B--2---:R-:W-:-:S04]  /*14550*/  I2FP.F32.U32 R0, R2 ;  /* 0x0000000200007245 */ /* 0x004fc80000201000 */
[----:B------:R-:W-:Y:S01]  /*14560*/  F2FP.BF16.F32.PACK_AB R0, RZ, R0 ;  /* 0x00000000ff00723e */ /* 0x000fe200000010ff */
[----:B------:R-:W-:Y:S06]  /*14570*/  BRA `(.L_x_2745) ;  /* 0x0000000c00847947 */ /* 0x000fec0003800000 */
.L_x_2742:
        /* <DEDUP_REMOVED lines=10> */
.L_x_2747:
[----:B------:R-:W2:Y:S02]  /*14620*/  LDG.E R2, desc[UR36][R2.64] ;  /* 0x0000002402027981 */ /* 0x000ea4000c1e1900 */
[----:B--2---:R-:W-:-:S04]  /*14630*/  I2FP.F32.S32 R0, R2 ;  /* 0x0000000200007245 */ /* 0x004fc80000201400 */
[----:B------:R-:W-:Y:S01]  /*14640*/  F2FP.BF16.F32.PACK_AB R0, RZ, R0 ;  /* 0x00000000ff00723e */ /* 0x000fe200000010ff */
[----:B------:R-:W-:Y:S06]  /*14650*/  BRA `(.L_x_2745) ;  /* 0x0000000c004c7947 */ /* 0x000fec0003800000 */
.L_x_2746:
[----:B------:R-:W2:Y:S02]  /*14660*/  LDG.E.U16 R2, desc[UR36][R2.64] ;  /* 0x0000002402027981 */ /* 0x000ea4000c1e1500 */
[----:B--2---:R-:W0:Y:S02]  /*14670*/  I2F.S16 R0, R2 ;  /* 0x0000000200007306 */ /* 0x004e240000101400 */
[----:B0-----:R-:W-:Y:S01]  /*14680*/  F2FP.BF16.F32.PACK_AB R0, RZ, R0 ;  /* 0x00000000ff00723e */ /* 0x001fe200000010ff */
[----:B------:R-:W-:Y:S06]  /*14690*/  BRA `(.L_x_2745) ;  /* 0x0000000c003c7947 */ /* 0x000fec0003800000 */
.L_x_2741:
        /* <DEDUP_REMOVED lines=9> */
.L_x_2749:
[----:B------:R-:W2:Y:S02]  /*14730*/  LDG.E.U16 R0, desc[UR36][R2.64] ;  /* 0x0000002402007981 */ /* 0x000ea4000c1e1500 */
[----:B--2---:R-:W-:-:S05]  /*14740*/  HADD2.F32 R0, -RZ, R0.H0_H0 ;  /* 0x20000000ff007230 */ /* 0x004fca0000004100 */
[----:B------:R-:W-:Y:S01]  /*14750*/  F2FP.BF16.F32.PACK_AB R0, RZ, R0 ;  /* 0x00000000ff00723e */ /* 0x000fe200000010ff */
[----:B------:R-:W-:Y:S06]  /*14760*/  BRA `(.L_x_2745) ;  /* 0x0000000c00087947 */ /* 0x000fec0003800000 */
.L_x_2748:
        /* <DEDUP_REMOVED lines=9> */
.L_x_2751:
[----:B------:R-:W2:Y:S02]  /*14800*/  LDG.E.U16 R2, desc[UR36][R2.64] ;  /* 0x0000002402027981 */ /* 0x000ea4000c1e1500 */
[----:B--2---:R-:W-:-:S05]  /*14810*/  HADD2.F32 R0, -RZ, R2.H0_H0 ;  /* 0x20000002ff007230 */ /* 0x004fca0000004100 */
[----:B------:R-:W-:Y:S01]  /*14820*/  F2FP.BF16.F32.PACK_AB R0, RZ, R0 ;  /* 0x00000000ff00723e */ /* 0x000fe200000010ff */
[----:B------:R-:W-:Y:S06]  /*14830*/  BRA `(.L_x_2745) ;  /* 0x0000000800d47947 */ /* 0x000fec0003800000 */
.L_x_2750:
        /* <DEDUP_REMOVED lines=8> */
.L_x_2740:
        /* <DEDUP_REMOVED lines=13> */
.L_x_2754:
        /* <DEDUP_REMOVED lines=8> */
.L_x_2753:
        /* <DEDUP_REMOVED lines=24> */
[----:B------:R-:W-:-:S04]  /*14b90*/  F2FP.BF16.F32.PACK_AB R5, RZ, R5 ;  /* 0x00000005ff05723e */ /* 0x000fc800000010ff */
[----:B------:R-:W-:Y:S01]  /*14ba0*/  PRMT R0, R5, 0x7610, R0 ;  /* 0x0000761005007816 */ /* 0x000fe20000000000 */
[----:B------:R-:W-:Y:S06]  /*14bb0*/  BRA `(.L_x_2745) ;  /* 0x0000000400f47947 */ /* 0x000fec0003800000 */
.L_x_2756:
        /* <DEDUP_REMOVED lines=13> */
.L_x_2755:
[----:B------:R0:W5:Y:S01]  /*14c90*/  LDG.E.U16 R0, desc[UR36][R2.64] ;  /* 0x0000002402007981 */ /* 0x000162000c1e1500 */
[----:B------:R-:W-:Y:S05]  /*14ca0*/  BRA `(.L_x_2745) ;  /* 0x0000000400b87947 */ /* 0x000fea0003800000 */
.L_x_2752:
        /* <DEDUP_REMOVED lines=12> */
.L_x_2759:
        /* <DEDUP_REMOVED lines=21> */
.L_x_2763:
[----:B------:R-:W-:Y:S05]  /*14ec0*/  BSYNC.RECONVERGENT B1 ;  /* 0x0000000000017941 */ /* 0x000fea0003800200 */
.L_x_2762:
[----:B------:R-:W-:Y:S01]  /*14ed0*/  IMAD.SHL.U32 R0, R0, 0x100000, RZ ;  /* 0x0010000000007824 */ /* 0x000fe200078e00ff */
[----:B------:R-:W-:-:S04]  /*14ee0*/  LEA R2, R2, 0x3b800000, 0x17 ;  /* 0x3b80000002027811 */ /* 0x000fc800078eb8ff */
[----:B------:R-:W-:-:S07]  /*14ef0*/  LOP3.LUT R0, R2, R0, R7, 0xfe, !PT ;  /* 0x0000000002007212 */ /* 0x000fce00078efe07 */
.L_x_2761:
[----:B------:R-:W-:Y:S05]  /*14f00*/  BSYNC.RECONVERGENT B0 ;  /* 0x0000000000007941 */ /* 0x000fea0003800200 */
.L_x_2760:
[----:B------:R-:W-:Y:S01]  /*14f10*/  F2FP.BF16.F32.PACK_AB R0, RZ, R0 ;  /* 0x00000000ff00723e */ /* 0x000fe200000010ff */
[----:B------:R-:W-:Y:S06]  /*14f20*/  BRA `(.L_x_2745) ;  /* 0x0000000400187947 */ /* 0x000fec0003800000 */
.L_x_2758:
        /* <DEDUP_REMOVED lines=21> */
.L_x_2767:
[----:B------:R-:W-:Y:S05]  /*15080*/  BSYNC.RECONVERGENT B1 ;  /* 0x0000000000017941 */ /* 0x000fea0003800200 */
.L_x_2766:
[----:B------:R-:W-:Y:S01]  /*15090*/  IMAD.SHL.U32 R0, R0, 0x200000, RZ ;  /* 0x0020000000007824 */ /* 0x000fe200078e00ff */
[----:B------:R-:W-:-:S04]  /*150a0*/  LEA R2, R2, 0x37800000, 0x17 ;  /* 0x3780000002027811 */ /* 0x000fc800078eb8ff */
[----:B------:R-:W-:-:S07]  /*150b0*/  LOP3.LUT R0, R2, R0, R7, 0xfe, !PT ;  /* 0x0000000002007212 */ /* 0x000fce00078efe07 */
.L_x_2765:
[----:B------:R-:W-:Y:S05]  /*150c0*/  BSYNC.RECONVERGENT B0 ;  /* 0x0000000000007941 */ /* 0x000fea0003800200 */
.L_x_2764:
[----:B------:R-:W-:Y:S01]  /*150d0*/  F2FP.BF16.F32.PACK_AB R0, RZ, R0 ;  /* 0x00000000ff00723e */ /* 0x000fe200000010ff */
[----:B------:R-:W-:Y:S06]  /*150e0*/  BRA `(.L_x_2745) ;  /* 0x0000000000a87947 */ /* 0x000fec0003800000 */
.L_x_2757:
        /* <DEDUP_REMOVED lines=14> */
.L_x_2771:
[----:B------:R-:W-:Y:S05]  /*151d0*/  BSYNC.RECONVERGENT B0 ;  /* 0x0000000000007941 */ /* 0x000fea0003800200 */
.L_x_2770:
[----:B------:R-:W-:Y:S01]  /*151e0*/  F2FP.BF16.F32.PACK_AB R0, RZ, R0 ;  /* 0x00000000ff00723e */ /* 0x000fe200000010ff */
[----:B------:R-:W-:Y:S06]  /*151f0*/  BRA `(.L_x_2745) ;  /* 0x0000000000647947 */ /* 0x000fec0003800000 */
.L_x_2744:
        /* <DEDUP_REMOVED lines=16> */
.L_x_2772:
[----:B------:R-:W-:Y:S01]  /*15300*/  PRMT R0, RZ, 0x7610, R0 ;  /* 0x00007610ff007816 */ /* 0x000fe20000000000 */
[----:B------:R-:W-:Y:S06]  /*15310*/  BRA `(.L_x_2745) ;  /* 0x00000000001c7947 */ /* 0x000fec0003800000 */
.L_x_2769:
[----:B------:R-:W2:Y:S02]  /*15320*/  LDG.E.64 R2, desc[UR36][R2.64] ;  /* 0x0000002402027981 */ /* 0x000ea4000c1e1b00 */
[----:B--2---:R-:W0:Y:S02]  /*15330*/  I2F.U64 R0, R2 ;  /* 0x0000000200007312 */ /* 0x004e240000301000 */
[----:B0-----:R-:W-:Y:S01]  /*15340*/  F2FP.BF16.F32.PACK_AB R0, RZ, R0 ;  /* 0x00000000ff00723e */ /* 0x001fe200000010ff */
[----:B------:R-:W-:Y:S06]  /*15350*/  BRA `(.L_x_2745) ;  /* 0x00000000000c7947 */ /* 0x000fec0003800000 */
.L_x_2768:
[----:B------:R-:W2:Y:S02]  /*15360*/  LDG.E R2, desc[UR36][R2.64] ;  /* 0x0000002402027981 */ /* 0x000ea4000c1e1900 */
[----:B--2---:R-:W-:-:S04]  /*15370*/  I2FP.F32.U32 R0, R2 ;  /* 0x0000000200007245 */ /* 0x004fc80000201000 */
[----:B------:R-:W-:-:S07]  /*15380*/  F2FP.BF16.F32.PACK_AB R0, RZ, R0 ;  /* 0x00000000ff00723e */ /* 0x000fce00000010ff */
.L_x_2745:
[----:B------:R-:W-:Y:S01]  /*15390*/  USHF.L.U32 UR4, UR39, 0x10, URZ ;  /* 0x0000001027047899 */ /* 0x000fe200080006ff */
[----:B-----5:R-:W-:Y:S02]  /*153a0*/  IMAD.U32 R22, R22, 0x10000, RZ ;  /* 0x0001000016167824 */ /* 0x020fe400078e00ff */
        /* <DEDUP_REMOVED lines=8> */
[----:B------:R-:W1:Y:S01]  /*15430*/  F2F.BF16.F32 R19, R19 ;  /* 0x0000001300137304 */ /* 0x000e620000202000 */
[----:B0-----:R-:W-:-:S04]  /*15440*/  IMAD.U32 R0, R22, 0x10000, RZ ;  /* 0x0001000016007824 */ /* 0x001fc800078e00ff */
[----:B------:R-:W-:Y:S01]  /*15450*/  FMUL.FTZ R0, R0, R3 ;  /* 0x0000000300007220 */ /* 0x000fe20000410000 */
[----:B-1----:R-:W-:-:S05]  /*15460*/  IMAD.U32 R2, R19, 0x10000, RZ ;  /* 0x0001000013027824 */ /* 0x002fca00078e00ff */
[----:B------:R-:W0:Y:S02]  /*15470*/  F2F.BF16.F32 R0, R0 ;  /* 0x0000000000007304 */ /* 0x000e240000202000 */
[----:B0-----:R-:W-:-:S05]  /*15480*/  SHF.L.U32 R3, R0, 0x10, RZ ;  /* 0x0000001000037819 */ /* 0x001fca00000006ff */
[----:B------:R-:W-:-:S04]  /*15490*/  FADD.FTZ R2, R2, R3 ;  /* 0x0000000302027221 */ /* 0x000fc80000010000 */
[----:B------:R0:W1:Y:S01]  /*154a0*/  F2F.BF16.F32 R3, R2 ;  /* 0x0000000200037304 */ /* 0x0000620000202000 */
        /* <DEDUP_REMOVED lines=11> */
[----:B-1----:R-:W-:Y:S01]  /*15560*/  STG.E.U8 desc[UR36][R16.64], R3 ;  /* 0x0000000310007986 */ /* 0x002fe2000c101124 */
[----:B------:R-:W-:Y:S05]  /*15570*/  EXIT ;  /* 0x000000000000794d */ /* 0x000fea0003800000 */
.L_x_2776:
[----:B-1----:R-:W-:-:S06]  /*15580*/  IMAD.U32 R3, R3, 0x10000, RZ ;  /* 0x0001000003037824 */ /* 0x002fcc00078e00ff */
[----:B0-----:R-:W0:Y:S02]  /*15590*/  F2I.S64.TRUNC R2, R3 ;  /* 0x0000000300027311 */ /* 0x001e24000020d900 */
[----:B0-----:R-:W-:Y:S01]  /*155a0*/  STG.E.U8 desc[UR36][R16.64], R2 ;  /* 0x0000000210007986 */ /* 0x001fe2000c101124 */
[----:B------:R-:W-:Y:S05]  /*155b0*/  EXIT ;  /* 0x000000000000794d */ /* 0x000fea0003800000 */
.L_x_2775:
        /* <DEDUP_REMOVED lines=8> */
[----:B0-----:R-:W-:Y:S01]  /*15640*/  STG.E.64 desc[UR36][R16.64], R2 ;  /* 0x0000000210007986 */ /* 0x001fe2000c101b24 */
[----:B------:R-:W-:Y:S05]  /*15650*/  EXIT ;  /* 0x000000000000794d */ /* 0x000fea0003800000 */
.L_x_2779:
[----:B-1----:R-:W-:-:S06]  /*15660*/  IMAD.U32 R3, R3, 0x10000, RZ ;  /* 0x0001000003037824 */ /* 0x002fcc00078e00ff */
[----:B------:R-:W1:Y:S02]  /*15670*/  F2I.FTZ.TRUNC.NTZ R3, R3 ;  /* 0x0000000300037305 */ /* 0x000e64000021f100 */
[----:B-1----:R-:W-:Y:S01]  /*15680*/  STG.E desc[UR36][R16.64], R3 ;  /* 0x0000000310007986 */ /* 0x002fe2000c101924 */
[----:B------:R-:W-:Y:S05]  /*15690*/  EXIT ;  /* 0x000000000000794d */ /* 0x000fea0003800000 */
.L_x_2778:
[----:B-1----:R-:W-:-:S06]  /*156a0*/  IMAD.U32 R3, R3, 0x10000, RZ ;  /* 0x0001000003037824 */ /* 0x002fcc00078e00ff */
[----:B------:R-:W1:Y:S02]  /*156b0*/  F2I.FTZ.TRUNC.NTZ R3, R3 ;  /* 0x0000000300037305 */ /* 0x000e64000021f100 */
[----:B-1----:R-:W-:Y:S01]  /*156c0*/  STG.E.U16 desc[UR36][R16.64], R3 ;  /* 0x0000000310007986 */ /* 0x002fe2000c101524 */
[----:B------:R-:W-:Y:S05]  /*156d0*/  EXIT ;  /* 0x000000000000794d */ /* 0x000fea0003800000 */
.L_x_2774:
[----:B------:R-:W-:-:S09]  /*156e0*/  UISETP.GT.AND UP0, UPT, UR4, 0x6, UPT ;  /* 0x000000060400788c */ /* 0x000fd2000bf04270 */
[----:B------:R-:W-:Y:S05]  /*156f0*/  BRA.U UP0, `(.L_x_2780) ;  /* 0x00000001002c7547 */ /* 0x000fea000b800000 */
[----:B------:R-:W-:-:S09]  /*15700*/  UISETP.NE.AND UP0, UPT, UR4, 0x5, UPT ;  /* 0x000000050400788c */ /* 0x000fd2000bf05270 */
[----:B------:R-:W-:Y:S05]  /*15710*/  BRA.U !UP0, `(.L_x_2781) ;  /* 0x0000000108147547 */ /* 0x000fea000b800000 */
[----:B------:R-:W-:-:S09]  /*15720*/  UISETP.NE.AND UP0, UPT, UR4, 0x6, UPT ;  /* 0x000000060400788c */ /* 0x000fd2000bf05270 */
[----:B------:R-:W-:Y:S05]  /*15730*/  BRA.U UP0, `(.L_x_2777) ;  /* 0x0000000900307547 */ /* 0x000fea000b800000 */
[----:B-1----:R-:W-:-:S05]  /*15740*/  IMAD.U32 R3, R3, 0x10000, RZ ;  /* 0x0001000003037824 */ /* 0x002fca00078e00ff */
[----:B------:R-:W-:Y:S01]  /*15750*/  STG.E desc[UR36][R16.64], R3 ;  /* 0x0000000310007986 */ /* 0x000fe2000c101924 */
[----:B------:R-:W-:Y:S05]  /*15760*/  EXIT ;  /* 0x000000000000794d */ /* 0x000fea0003800000 */
.L_x_2781:
[----:B-1----:R-:W-:-:S05]  /*15770*/  IMAD.U32 R0, R3, 0x10000, RZ ;  /* 0x0001000003007824 */ /* 0x002fca00078e00ff */
[----:B------:R-:W-:-:S05]  /*15780*/  F2FP.F16.F32.PACK_AB R0, RZ, R0 ;  /* 0x00000000ff00723e */ /* 0x000fca00000000ff */
[----:B------:R-:W-:Y:S01]  /*15790*/  STG.E.U16 desc[UR36][R16.64], R0 ;  /* 0x0000000010007986 */ /* 0x000fe2000c101524 */
[----:B------:R-:W-:Y:S05]  /*157a0*/  EXIT ;  /* 0x000000000000794d */ /* 0x000fea0003800000 */
.L_x_2780:
        /* <DEDUP_REMOVED lines=8> */
[----:B------:R-:W-:Y:S01]  /*15830*/  STG.E.64 desc[UR36][R16.64], R2 ;  /* 0x0000000210007986 */ /* 0x000fe2000c101b24 */
[----:B------:R-:W-:Y:S05]  /*15840*/  EXIT ;  /* 0x000000000000794d */ /* 0x000fea0003800000 */
.L_x_2783:
[----:B-1----:R-:W-:-:S04]  /*15850*/  SHF.L.U32 R3, R3, 0x10, RZ ;  /* 0x0000001003037819 */ /* 0x002fc800000006ff */
[----:B------:R-:W-:-:S04]  /*15860*/  F2FP.F16.F32.PACK_AB R3, RZ, R3 ;  /* 0x00000003ff03723e */ /* 0x000fc800000000ff */
[----:B------:R-:W-:-:S05]  /*15870*/  PRMT R3, R3, 0x5410, RZ ;  /* 0x0000541003037816 */ /* 0x000fca00000000ff */
[----:B------:R-:W-:Y:S01]  /*15880*/  STG.E desc[UR36][R16.64], R3 ;  /* 0x0000000310007986 */ /* 0x000fe2000c101924 */
[----:B------:R-:W-:Y:S05]  /*15890*/  EXIT ;  /* 0x000000000000794d */ /* 0x000fea0003800000 */
.L_x_2782:
[----:B01----:R-:W-:-:S04]  /*158a0*/  IMAD.U32 R2, R3, 0x10000, RZ ;  /* 0x0001000003027824 */ /* 0x003fc800078e00ff */
[----:B------:R-:W-:-:S06]  /*158b0*/  FMUL.FTZ R2, R2, 1 ;  /* 0x3f80000002027820 */ /* 0x000fcc0000410000 */
[----:B------:R-:W0:Y:S02]  /*158c0*/  F2F.F64.F32 R2, R2 ;  /* 0x0000000200027310 */ /* 0x000e240000201800 */
[----:B0-----:R-:W-:Y:S01]  /*158d0*/  STG.E.64 desc[UR36][R16.64], R2 ;  /* 0x0000000210007986 */ /* 0x001fe2000c101b24 */
[----:B------:R-:W-:Y:S05]  /*158e0*/  EXIT ;  /* 0x000000000000794d */ /* 0x000fea0003800000 */
.L_x_2773:
        /* <DEDUP_REMOVED lines=12> */
[----:B-1----:R-:W-:Y:S01]  /*159b0*/  STG.E.U16 desc[UR36][R16.64], R3 ;  /* 0x0000000310007986 */ /* 0x002fe2000c101524 */
[----:B------:R-:W-:Y:S05]  /*159c0*/  EXIT ;  /* 0x000000000000794d */ /* 0x000fea0003800000 */
.L_x_2787:
        /* <DEDUP_REMOVED lines=17> */
.L_x_2790:
[----:B------:R-:W-:-:S04]  /*15ae0*/  SHF.R.U32.HI R3, RZ, 0x18, R3 ;  /* 0x00000018ff037819 */ /* 0x000fc80000011603 */
[----:B------:R-:W-:-:S04]  /*15af0*/  LOP3.LUT R0, R0, 0x80, R3, 0xf8, !PT ;  /* 0x0000008000007812 */ /* 0x000fc800078ef803 */
[----:B------:R-:W-:-:S07]  /*15b00*/  PRMT R8, R0, 0x7610, R8 ;  /* 0x0000761000087816 */ /* 0x000fce0000000008 */
.L_x_2789:
[----:B------:R-:W-:Y:S05]  /*15b10*/  BSYNC.RECONVERGENT B0 ;  /* 0x0000000000007941 */ /* 0x000fea0003800200 */
.L_x_2788:
[----:B------:R-:W-:Y:S01]  /*15b20*/  STG.E.U8 desc[UR36][R16.64], R8 ;  /* 0x0000000810007986 */ /* 0x000fe2000c101124 */
[----:B------:R-:W-:Y:S05]  /*15b30*/  EXIT ;  /* 0x000000000000794d */ /* 0x000fea0003800000 */
.L_x_2786:
        /* <DEDUP_REMOVED lines=17> */
.L_x_2793:
[----:B------:R-:W-:-:S04]  /*15c50*/  SHF.R.U32.HI R3, RZ, 0x18, R3 ;  /* 0x00000018ff037819 */ /* 0x000fc80000011603 */
[----:B------:R-:W-:-:S04]  /*15c60*/  LOP3.LUT R0, R0, 0x80, R3, 0xf8, !PT ;  /* 0x0000008000007812 */ /* 0x000fc800078ef803 */
[----:B------:R-:W-:-:S07]  /*15c70*/  PRMT R8, R0, 0x7610, R8 ;  /* 0x0000761000087816 */ /* 0x000fce0000000008 */
.L_x_2792:
[----:B------:R-:W-:Y:S05]  /*15c80*/  BSYNC.RECONVERGENT B0 ;  /* 0x0000000000007941 */ /* 0x000fea0003800200 */
.L_x_2791:
[----:B------:R-:W-:Y:S01]  /*15c90*/  STG.E.U8 desc[UR36][R16.64], R8 ;  /* 0x0000000810007986 */ /* 0x000fe2000c101124 */
[----:B------:R-:W-:Y:S05]  /*15ca0*/  EXIT ;  /* 0x000000000000794d */ /* 0x000fea0003800000 */
.L_x_2785:
        /* <DEDUP_REMOVED lines=18> */
[----:B------:R-:W-:-:S05]  /*15dd0*/  @!P0 IADD3 R0, PT, PT, R4, RZ, RZ ;  /* 0x000000ff04008210 */ /* 0x000fca0007ffe0ff */
[----:B------:R-:W-:-:S05]  /*15de0*/  @P1 IMAD.MOV.U32 R3, RZ, RZ, R0 ;  /* 0x000000ffff031224 */ /* 0x000fca00078e0000 */
[----:B------:R-:W-:Y:S01]  /*15df0*/  STG.E.U8 desc[UR36][R16.64], R3 ;  /* 0x0000000310007986 */ /* 0x000fe2000c101124 */
[----:B------:R-:W-:Y:S05]  /*15e00*/  EXIT ;  /* 0x000000000000794d */ /* 0x000fea0003800000 */
.L_x_2795:
[----:B-1----:R-:W-:-:S06]  /*15e10*/  IMAD.U32 R3, R3, 0x10000, RZ ;  /* 0x0001000003037824 */ /* 0x002fcc00078e00ff */
[----:B0-----:R-:W0:Y:S02]  /*15e20*/  F2I.U64.TRUNC R2, R3 ;  /* 0x0000000300027311 */ /* 0x001e24000020d800 */
[----:B0-----:R-:W-:Y:S01]  /*15e30*/  STG.E.64 desc[UR36][R16.64], R2 ;  /* 0x0000000210007986 */ /* 0x001fe2000c101b24 */
[----:B------:R-:W-:Y:S05]  /*15e40*/  EXIT ;  /* 0x000000000000794d */ /* 0x000fea0003800000 */
.L_x_2794:
[----:B-1----:R-:W-:-:S06]  /*15e50*/  IMAD.U32 R3, R3, 0x10000, RZ ;  /* 0x0001000003037824 */ /* 0x002fcc00078e00ff */
[----:B------:R-:W1:Y:S02]  /*15e60*/  F2I.FTZ.U32.TRUNC.NTZ R3, R3 ;  /* 0x0000000300037305 */ /* 0x000e64000021f000 */
[----:B-1----:R-:W-:Y:S01]  /*15e70*/  STG.E desc[UR36][R16.64], R3 ;  /* 0x0000000310007986 */ /* 0x002fe2000c101924 */
[----:B------:R-:W-:Y:S05]  /*15e80*/  EXIT ;  /* 0x000000000000794d */ /* 0x000fea0003800000 */
.L_x_2784:
        /* <DEDUP_REMOVED lines=9> */
[----:B------:R-:W-:Y:S01]  /*15f20*/  STG.E.U8 desc[UR36][R16.64], R3 ;  /* 0x0000000310007986 */ /* 0x000fe2000c101124 */
[----:B------:R-:W-:Y:S05]  /*15f30*/  EXIT ;  /* 0x000000000000794d */ /* 0x000fea0003800000 */
.L_x_2797:
[----:B-1----:R-:W-:Y:S01]  /*15f40*/  IMAD.U32 R3, R3, 0x10000, RZ ;  /* 0x0001000003037824 */ /* 0x002fe200078e00ff */
[----:B------:R-:W-:-:S03]  /*15f50*/  CS2R R6, SRZ ;  /* 0x0000000000067805 */ /* 0x000fc6000001ff00 */
[----:B------:R-:W-:-:S04]  /*15f60*/  FMUL.FTZ R3, R3, 1 ;  /* 0x3f80000003037820 */ /* 0x000fc80000410000 */
[----:B------:R-:W1:Y:S02]  /*15f70*/  F2F.F64.F32 R4, R3 ;  /* 0x0000000300047310 */ /* 0x000e640000201800 */
[----:B-1----:R-:W-:Y:S01]  /*15f80*/  STG.E.128 desc[UR36][R16.64], R4 ;  /* 0x0000000410007986 */ /* 0x002fe2000c101d24 */
[----:B------:R-:W-:Y:S05]  /*15f90*/  EXIT ;  /* 0x000000000000794d */ /* 0x000fea0003800000 */
.L_x_2796:
[----:B------:R-:W-:-:S09]  /*15fa0*/  UISETP.NE.AND UP0, UPT, UR4, 0xf, UPT ;  /* 0x0000000f0400788c */ /* 0x000fd2000bf05270 */
[----:B------:R-:W-:Y:S05]  /*15fb0*/  BRA.U !UP0, `(.L_x_2798) ;  /* 0x0000000108e87547 */ /* 0x000fea000b800000 */
[----:B------:R-:W-:-:S09]  /*15fc0*/  UISETP.NE.AND UP0, UPT, UR4, 0x17, UPT ;  /* 0x000000170400788c */ /* 0x000fd2000bf05270 */
[----:B------:R-:W-:Y:S05]  /*15fd0*/  BRA.U !UP0, `(.L_x_2799) ;  /* 0x0000000108907547 */ /* 0x000fea000b800000 */
[----:B------:R-:W-:-:S09]  /*15fe0*/  UISETP.NE.AND UP0, UPT, UR4, 0x18, UPT ;  /* 0x000000180400788c */ /* 0x000fd2000bf05270 */
[----:B------:R-:W-:Y:S05]  /*15ff0*/  BRA.U !UP0, `(.L_x_2800) ;  /* 0x0000000108447547 */ /* 0x000fea000b800000 */
.L_x_2777:
[----:B------:R-:W-:Y:S01]  /*16000*/  MOV R0, 0x228 ;  /* 0x0000022800007802 */ /* 0x000fe20000000f00 */
[----:B------:R-:W2:Y:S01]  /*16010*/  LDCU.64 UR4, c[0x4][0x218] ;  /* 0x01004300ff0477ac */ /* 0x000ea20008000a00 */
[----:B------:R-:W-:Y:S02]  /*16020*/  IMAD.MOV.U32 R8, RZ, RZ, 0x65 ;  /* 0x00000065ff087424 */ /* 0x000fe400078e00ff */
[----:B01----:R0:W1:Y:S01]  /*16030*/  LDC.64 R2, c[0x4][R0] ;  /* 0x0100000000027b82 */ /* 0x0030620000000a00 */
[----:B------:R-:W3:Y:S01]  /*16040*/  LDCU.64 UR6, c[0x4][0x220] ;  /* 0x01004400ff0677ac */ /* 0x000ee20008000a00 */
[----:B------:R-:W-:Y:S02]  /*16050*/  IMAD.MOV.U32 R12, RZ, RZ, 0x1 ;  /* 0x00000001ff0c7424 */ /* 0x000fe400078e00ff */
[----:B------:R-:W-:Y:S01]  /*16060*/  IMAD.MOV.U32 R13, RZ, RZ, RZ ;  /* 0x000000ffff0d7224 */ /* 0x000fe200078e00ff */
[----:B------:R-:W4:Y:S01]  /*16070*/  LDCU.64 UR8, c[0x4][0xa8] ;  /* 0x01001500ff0877ac */ /* 0x000f220008000a00 */
[----:B--2---:R-:W-:-:S02]  /*16080*/  IMAD.U32 R4, RZ, RZ, UR4 ;  /* 0x00000004ff047e24 */ /* 0x004fc4000f8e00ff */
[----:B------:R-:W-:Y:S02]  /*16090*/  IMAD.U32 R5, RZ, RZ, UR5 ;  /* 0x00000005ff057e24 */ /* 0x000fe4000f8e00ff */
[----:B---3--:R-:W-:Y:S02]  /*160a0*/  IMAD.U32 R6, RZ, RZ, UR6 ;  /* 0x00000006ff067e24 */ /* 0x008fe4000f8e00ff */
[----:B------:R-:W-:Y:S01]  /*160b0*/  IMAD.U32 R7, RZ, RZ, UR7 ;  /* 0x00000007ff077e24 */ /* 0x000fe2000f8e00ff */
[----:B----4-:R-:W-:Y:S01]  /*160c0*/  MOV R10, UR8 ;  /* 0x00000008000a7c02 */ /* 0x010fe20008000f00 */
[----:B0-----:R-:W-:-:S07]  /*160d0*/  IMAD.U32 R11, RZ, RZ, UR9 ;  /* 0x00000009ff0b7e24 */ /* 0x001fce000f8e00ff */
[----:B------:R-:W-:-:S07]  /*160e0*/  LEPC R20, `(.L_x_2801) ;  /* 0x000000001014794e */ /* 0x000fce0000000000 */
[----:B-1----:R-:W-:Y:S05]  /*160f0*/  CALL.ABS.NOINC R2 ;  /* 0x0000000002007343 */ /* 0x002fea0003c00000 */
.L_x_2801:
[----:B------:R-:W-:Y:S05]  /*16100*/  EXIT ;  /* 0x000000000000794d */ /* 0x000fea0003800000 */
.L_x_2800:
        /* <DEDUP_REMOVED lines=13> */
.L_x_2803:
[----:B------:R-:W-:Y:S05]  /*161e0*/  BSYNC.RECONVERGENT B0 ;  /* 0x0000000000007941 */ /* 0x000fea0003800200 */
.L_x_2802:
[----:B------:R-:W-:-:S05]  /*161f0*/  LOP3.LUT R3, R0, 0x80, R3, 0xf8, !PT ;  /* 0x0000008000037812 */ /* 0x000fca00078ef803 */
[----:B------:R-:W-:Y:S01]  /*16200*/  STG.E.U8 desc[UR36][R16.64], R3 ;  /* 0x0000000310007986 */ /* 0x000fe2000c101124 */
[----:B------:R-:W-:Y:S05]  /*16210*/  EXIT ;  /* 0x000000000000794d */ /* 0x000fea0003800000 */
.L_x_2799:
        /* <DEDUP_REMOVED lines=12> */
.L_x_2805:
[----:B------:R-:W-:Y:S01]  /*162e0*/  IMAD.MOV.U32 R0, RZ, RZ, 0x7f ;  /* 0x0000007fff007424 */ /* 0x000fe200078e00ff */
[----:B------:R-:W-:-:S04]  /*162f0*/  ISETP.GT.U32.AND P0, PT, R2, 0x7f800000, PT ;  /* 0x7f8000000200780c */ /* 0x000fc80003f04070 */
[----:B------:R-:W-:-:S09]  /*16300*/  SEL R0, R0, 0x7c, P0 ;  /* 0x0000007c00007807 */ /* 0x000fd20000000000 */
.L_x_2806:
[----:B------:R-:W-:Y:S05]  /*16310*/  BSYNC.RECONVERGENT B0 ;  /* 0x0000000000007941 */ /* 0x000fea0003800200 */
.L_x_2804:
[----:B------:R-:W-:-:S04]  /*16320*/  SHF.R.U32.HI R3, RZ, 0x18, R3 ;  /* 0x00000018ff037819 */ /* 0x000fc80000011603 */
[----:B------:R-:W-:-:S05]  /*16330*/  LOP3.LUT R3, R0, 0x80, R3, 0xf8, !PT ;  /* 0x0000008000037812 */ /* 0x000fca00078ef803 */
[----:B------:R-:W-:Y:S01]  /*16340*/  STG.E.U8 desc[UR36][R16.64], R3 ;  /* 0x0000000310007986 */ /* 0x000fe2000c101124 */
[----:B------:R-:W-:Y:S05]  /*16350*/  EXIT ;  /* 0x000000000000794d */ /* 0x000fea0003800000 */
.L_x_2798:
[----:B-1----:R-:W-:Y:S01]  /*16360*/  STG.E.U16 desc[UR36][R16.64], R3 ;  /* 0x0000000310007986 */ /* 0x002fe2000c101524 */
[----:B------:R-:W-:Y:S05]  /*16370*/  EXIT ;  /* 0x000000000000794d */ /* 0x000fea0003800000 */
.L_x_2807:
        /* <DEDUP_REMOVED lines=16> */
.L_x_23847:


//--------------------- .text._ZN2at6native27unrolled_elementwise_kernelIZZZNS0_54_GLOBAL__N__d8c5977b_16_LinearAlgebra_cu_35b291db_316116addr_kernel_cudaERNS_14TensorIteratorERKN3c106ScalarES8_ENKUlvE_clEvENKUlvE8_clEvEUlNS5_8BFloat16ESB_SB_E0_St5arrayIPcLm4EELi4E23TrivialOffsetCalculatorILi3EjESG_ILi1EjENS0_6memory12LoadWithCastILi3EEENSJ_13StoreWithCastILi1EEEEEviT_T0_T2_T3_T4_T5_ --------------------------
	.section	.text._ZN2at6native27unrolled_elementwise_kernelIZZZNS0_54_GLOBAL__N__d8c5977b_16_LinearAlgebra_cu_35b291db_316116addr_kernel_cudaERNS_14TensorIteratorERKN3c106ScalarES8_ENKUlvE_clEvENKUlvE8_clEvEUlNS5_8BFloat16ESB_SB_E0_St5arrayIPcLm4EELi4E23TrivialOffsetCalculatorILi3EjESG_ILi1EjENS0_6memory12LoadWithCastILi3EEENSJ_13StoreWithCastILi1EEEEEviT_T0_T2_T3_T4_T5_,"ax",@progbits
	.align	128
        .global         _ZN2at6native27unrolled_elementwise_kernelIZZZNS0_54_GLOBAL__N__d8c5977b_16_LinearAlgebra_cu_35b291db_316116addr_kernel_cudaERNS_14TensorIteratorERKN3c106ScalarES8_ENKUlvE_clEvENKUlvE8_clEvEUlNS5_8BFloat16ESB_SB_E0_St5arrayIPcLm4EELi4E23TrivialOffsetCalculatorILi3EjESG_ILi1EjENS0_6memory12LoadWithCastILi3EEENSJ_13StoreWithCastILi1EEEEEviT_T0_T2_T3_T4_T5_
        .type           _ZN2at6native27unrolled_elementwise_kernelIZZZNS0_54_GLOBAL__N__d8c5977b_16_LinearAlgebra_cu_35b291db_316116addr_kernel_cudaERNS_14TensorIteratorERKN3c106ScalarES8_ENKUlvE_clEvENKUlvE8_clEvEUlNS5_8BFloat16ESB_SB_E0_St5arrayIPcLm4EELi4E23TrivialOffsetCalculatorILi3EjESG_ILi1EjENS0_6memory12LoadWithCastILi3EEENSJ_13StoreWithCastILi1EEEEEviT_T0_T2_T3_T4_T5_,@function
        .size           _ZN2at6native27unrolled_elementwise_kernelIZZZNS0_54_GLOBAL__N__d8c5977b_16_LinearAlgebra_cu_35b291db_316116addr_kernel_cudaERNS_14TensorIteratorERKN3c106ScalarES8_ENKUlvE_clEvENKUlvE8_clEvEUlNS5_8BFloat16ESB_SB_E0_St5arrayIPcLm4EELi4E23TrivialOffsetCalculatorILi3EjESG_ILi1EjENS0_6memory12LoadWithCastILi3EEENSJ_13StoreWithCastILi1EEEEEviT_T0_T2_T3_T4_T5_,(.L_x_23848 - _ZN2at6native27unrolled_elementwise_kernelIZZZNS0_54_GLOBAL__N__d8c5977b_16_LinearAlgebra_cu_35b291db_316116addr_kernel_cudaERNS_14TensorIteratorERKN3c106ScalarES8_ENKUlvE_clEvENKUlvE8_clEvEUlNS5_8BFloat16ESB_SB_E0_St5arrayIPcLm4EELi4E23TrivialOffsetCalculatorILi3EjESG_ILi1EjENS0_6memory12LoadWithCastILi3EEENSJ_13StoreWithCastILi1EEEEEviT_T0_T2_T3_T4_T5_)
        .other          _ZN2at6native27unrolled_elementwise_kernelIZZZNS0_54_GLOBAL__N__d8c5977b_16_LinearAlgebra_cu_35b291db_316116addr_kernel_cudaERNS_14TensorIteratorERKN3c106ScalarES8_ENKUlvE_clEvENKUlvE8_clEvEUlNS5_8BFloat16ESB_SB_E0_St5arrayIPcLm4EELi4E23TrivialOffsetCalculatorILi3EjESG_ILi1EjENS0_6memory12LoadWithCastILi3EEENSJ_13StoreWithCastILi1EEEEEviT_T0_T2_T3_T4_T5_,@"STO_CUDA_ENTRY STV_DEFAULT"
_ZN2at6native27unrolled_elementwise_kernelIZZZNS0_54_GLOBAL__N__d8c5977b_16_LinearAlgebra_cu_35b291db_316116addr_kernel_cudaERNS_14TensorIteratorERKN3c106ScalarES8_ENKUlvE_clEvENKUlvE8_clEvEUlNS5_8BFloat16ESB_SB_E0_St5arrayIPcLm4EELi4E23TrivialOffsetCalculatorILi3EjESG_ILi1EjENS0_6memory12LoadWithCastILi3EEENSJ_13StoreWithCastILi1EEEEEviT_T0_T2_T3_T4_T5_:
.text._ZN2at6native27unrolled_elementwise_kernelIZZZNS0_54_GLOBAL__N__d8c5977b_16_LinearAlgebra_cu_35b291db_316116addr_kernel_cudaERNS_14TensorIteratorERKN3c106ScalarES8_ENKUlvE_clEvENKUlvE8_clEvEUlNS5_8BFloat16ESB_SB_E0_St5arrayIPcLm4EELi4E23TrivialOffsetCalculatorILi3EjESG_ILi1EjENS0_6memory12LoadWithCastILi3EEENSJ_13StoreWithCastILi1EEEEEviT_T0_T2_T3_T4_T5_:
        /* <DEDUP_REMOVED lines=38> */
.L_x_2813:
[----:B------:R-:W2:Y:S02]  /*0260*/  LDG.E.U8 R4, desc[UR36][R4.64] ;  /* 0x0000002404047981 */ /* 0x000ea4000c1e1100 */
[----:B--2---:R-:W-:-:S04]  /*0270*/  I2FP.F32.U32 R0, R4 ;  /* 0x0000000400007245 */ /* 0x004fc80000201000 */
[----:B------:R-:W-:-:S04]  /*0280*/  F2FP.BF16.F32.PACK_AB R0, RZ, R0 ;  /* 0x00000000ff00723e */ /* 0x000fc800000010ff */
[----:B------:R-:W-:Y:S01]  /*0290*/  PRMT R29, R0, 0x7610, R29 ;  /* 0x00007610001d7816 */ /* 0x000fe2000000001d */
[----:B------:R-:W-:Y:S06]  /*02a0*/  BRA `(.L_x_2815) ;  /* 0x0000000c00c47947 */ /* 0x000fec0003800000 */
.L_x_2812:
        /* <DEDUP_REMOVED lines=11> */
.L_x_2817:
[----:B------:R-:W2:Y:S02]  /*0360*/  LDG.E R4, desc[UR36][R4.64] ;  /* 0x0000002404047981 */ /* 0x000ea4000c1e1900 */
[----:B--2---:R-:W-:-:S04]  /*0370*/  I2FP.F32.S32 R0, R4 ;  /* 0x0000000400007245 */ /* 0x004fc80000201400 */
[----:B------:R-:W-:-:S04]  /*0380*/  F2FP.BF16.F32.PACK_AB R0, RZ, R0 ;  /* 0x00000000ff00723e */ /* 0x000fc800000010ff */
[----:B------:R-:W-:Y:S01]  /*0390*/  PRMT R29, R0, 0x7610, R29 ;  /* 0x00007610001d7816 */ /* 0x000fe2000000001d */
[----:B------:R-:W-:Y:S06]  /*03a0*/  BRA `(.L_x_2815) ;  /* 0x0000000c00847947 */ /* 0x000fec0003800000 */
.L_x_2816:
[----:B------:R-:W2:Y:S02]  /*03b0*/  LDG.E.U16 R4, desc[UR36][R4.64] ;  /* 0x0000002404047981 */ /* 0x000ea4000c1e1500 */
[----:B--2---:R-:W0:Y:S02]  /*03c0*/  I2F.S16 R0, R4 ;  /* 0x0000000400007306 */ /* 0x004e240000101400 */
[----:B0-----:R-:W-:-:S04]  /*03d0*/  F2FP.BF16.F32.PACK_AB R0, RZ, R0 ;  /* 0x00000000ff00723e */ /* 0x001fc800000010ff */
[----:B------:R-:W-:Y:S01]  /*03e0*/  PRMT R29, R0, 0x7610, R29 ;  /* 0x00007610001d7816 */ /* 0x000fe2000000001d */
[----:B------:R-:W-:Y:S06]  /*03f0*/  BRA `(.L_x_2815) ;  /* 0x0000000c00707947 */ /* 0x000fec0003800000 */
.L_x_2811:
        /* <DEDUP_REMOVED lines=9> */
.L_x_2819:
[----:B------:R-:W2:Y:S02]  /*0490*/  LDG.E.U16 R0, desc[UR36][R4.64] ;  /* 0x0000002404007981 */ /* 0x000ea4000c1e1500 */
[----:B--2---:R-:W-:-:S05]  /*04a0*/  HADD2.F32 R0, -RZ, R0.H0_H0 ;  /* 0x20000000ff007230 */ /* 0x004fca0000004100 */
[----:B------:R-:W-:-:S04]  /*04b0*/  F2FP.BF16.F32.PACK_AB R0, RZ, R0 ;  /* 0x00000000ff00723e */ /* 0x000fc800000010ff */
[----:B------:R-:W-:Y:S01]  /*04c0*/  PRMT R29, R0, 0x7610, R29 ;  /* 0x00007610001d7816 */ /* 0x000fe2000000001d */
[----:B------:R-:W-:Y:S06]  /*04d0*/  BRA `(.L_x_2815) ;  /* 0x0000000c00387947 */ /* 0x000fec0003800000 */
.L_x_2818:
        /* <DEDUP_REMOVED lines=9> */
.L_x_2821:
[----:B------:R-:W2:Y:S02]  /*0570*/  LDG.E.U16 R4, desc[UR36][R4.64] ;  /* 0x0000002404047981 */ /* 0x000ea4000c1e1500 */
[----:B--2---:R-:W-:-:S05]  /*0580*/  HADD2.F32 R0, -RZ, R4.H0_H0 ;  /* 0x20000004ff007230 */ /* 0x004fca0000004100 */
[----:B------:R-:W-:-:S04]  /*0590*/  F2FP.BF16.F32.PACK_AB R0, RZ, R0 ;  /* 0x00000000ff00723e */ /* 0x000fc800000010ff */
[----:B------:R-:W-:Y:S01]  /*05a0*/  PRMT R29, R0, 0x7610, R29 ;  /* 0x00007610001d7816 */ /* 0x000fe2000000001d */
[----:B------:R-:W-:Y:S06]  /*05b0*/  BRA `(.L_x_2815) ;  /* 0x0000000c00007947 */ /* 0x000fec0003800000 */
.L_x_2820:
        /* <DEDUP_REMOVED lines=9> */
.L_x_2810:
        /* <DEDUP_REMOVED lines=14> */
.L_x_2824:
        /* <DEDUP_REMOVED lines=9> */
.L_x_2823:
        /* <DEDUP_REMOVED lines=27> */
.L_x_2826:
        /* <DEDUP_REMOVED lines=12> */
[----:B------:R-:W-:-:S04]  /*0a30*/  F2FP.BF16.F32.PACK_AB R0, RZ, R0 ;  /* 0x00000000ff00723e */ /* 0x000fc800000010ff */
[----:B------:R-:W-:Y:S01]  /*0a40*/  PRMT R29, R0, 0x7610, R29 ;  /* 0x00007610001d7816 */ /* 0x000fe2000000001d */
[----:B------:R-:W-:Y:S06]  /*0a50*/  BRA `(.L_x_2815) ;  /* 0x0000000400d87947 */ /* 0x000fec0003800000 */
.L_x_2825:
[----:B------:R0:W5:Y:S01]  /*0a60*/  LDG.E.U16 R29, desc[UR36][R4.64] ;  /* 0x00000024041d7981 */ /* 0x000162000c1e1500 */
[----:B------:R-:W-:Y:S05]  /*0a70*/  BRA `(.L_x_2815) ;  /* 0x0000000400d07947 */ /* 0x000fea0003800000 */
.L_x_2822:
        /* <DEDUP_REMOVED lines=13> */
.L_x_2829:
        /* <DEDUP_REMOVED lines=21> */
.L_x_2833:
[----:B------:R-:W-:Y:S05]  /*0ca0*/  BSYNC.RECONVERGENT B1 ;  /* 0x0000000000017941 */ /* 0x000fea0003800200 */
.L_x_2832:
[----:B------:R-:W-:Y:S01]  /*0cb0*/  IMAD.SHL.U32 R0, R0, 0x100000, RZ ;  /* 0x0010000000007824 */ /* 0x000fe200078e00ff */
[----:B------:R-:W-:-:S04]  /*0cc0*/  LEA R3, R3, 0x3b800000, 0x17 ;  /* 0x3b80000003037811 */ /* 0x000fc800078eb8ff */
[----:B------:R-:W-:-:S07]  /*0cd0*/  LOP3.LUT R0, R3, R0, R7, 0xfe, !PT ;  /* 0x0000000003007212 */ /* 0x000fce00078efe07 */
.L_x_2831:
[----:B------:R-:W-:Y:S05]  /*0ce0*/  BSYNC.RECONVERGENT B0 ;  /* 0x0000000000007941 */ /* 0x000fea0003800200 */
.L_x_2830:
[----:B------:R-:W-:-:S04]  /*0cf0*/  F2FP.BF16.F32.PACK_AB R0, RZ, R0 ;  /* 0x00000000ff00723e */ /* 0x000fc800000010ff */
[----:B------:R-:W-:Y:S01]  /*0d00*/  PRMT R29, R0, 0x7610, R29 ;  /* 0x00007610001d7816 */ /* 0x000fe2000000001d */
[----:B------:R-:W-:Y:S06]  /*0d10*/  BRA `(.L_x_2815) ;  /* 0x0000000400287947 */ /* 0x000fec0003800000 */
.L_x_2828:
        /* <DEDUP_REMOVED lines=21> */
.L_x_2837:
[----:B------:R-:W-:Y:S05]  /*0e70*/  BSYNC.RECONVERGENT B1 ;  /* 0x0000000000017941 */ /* 0x000fea0003800200 */
.L_x_2836:
[----:B------:R-:W-:Y:S01]  /*0e80*/  IMAD.SHL.U32 R0, R0, 0x200000, RZ ;  /* 0x0020000000007824 */ /* 0x000fe200078e00ff */
[----:B------:R-:W-:-:S04]  /*0e90*/  LEA R3, R3, 0x37800000, 0x17 ;  /* 0x3780000003037811 */ /* 0x000fc800078eb8ff */
[----:B------:R-:W-:-:S07]  /*0ea0*/  LOP3.LUT R0, R3, R0, R7, 0xfe, !PT ;  /* 0x0000000003007212 */ /* 0x000fce00078efe07 */
.L_x_2835:
[----:B------:R-:W-:Y:S05]  /*0eb0*/  BSYNC.RECONVERGENT B0 ;  /* 0x0000000000007941 */ /* 0x000fea0003800200 */
.L_x_2834:
[----:B------:R-:W-:-:S04]  /*0ec0*/  F2FP.BF16.F32.PACK_AB R0, RZ, R0 ;  /* 0x00000000ff00723e */ /* 0x000fc800000010ff */
[----:B------:R-:W-:Y:S01]  /*0ed0*/  PRMT R29, R0, 0x7610, R29 ;  /* 0x00007610001d7816 */ /* 0x000fe2000000001d */
[----:B------:R-:W-:Y:S06]  /*0ee0*/  BRA `(.L_x_2815) ;  /* 0x0000000000b47947 */ /* 0x000fec0003800000 */
.L_x_2827:
[----:B------:R-:W-:-:S09]  /*0ef0*/  UISETP.NE.AND UP0, UPT, UR4, 0x1c, UPT ;  /* 0x0000001c0400788c */ /* 0x000fd2000bf05270 */
[----:B------:R-:W-:Y:S05]  /*0f00*/  BRA.U !UP0, `(.L_x_2838) ;  /* 0x00000001089c7547 */ /* 0x000fea000b800000 */
[----:B------:R-:W-:-:S09]  /*0f10*/  UISETP.NE.AND UP0, UPT, UR4, 0x1d, UPT ;  /* 0x0000001d0400788c */ /* 0x000fd2000bf05270 */
[----:B------:R-:W-:Y:S05]  /*0f20*/  BRA.U !UP0, `(.L_x_2839) ;  /* 0x0000000108807547 */ /* 0x000fea000b800000 */
[----:B------:R-:W-:-:S09]  /*0f30*/  UISETP.NE.AND UP0, UPT, UR4, 0x2c, UPT ;  /* 0x0000002c0400788c */ /* 0x000fd2000bf05270 */
[----:B------:R-:W-:Y:S05]  /*0f40*/  BRA.U !UP0, `(.L_x_2840) ;  /* 0x0000000108487547 */ /* 0x000fea000b800000 */
.L_x_2814:
        /* <DEDUP_REMOVED lines=16> */
.L_x_2841:
[----:B------:R-:W-:Y:S01]  /*1050*/  PRMT R29, RZ, 0x7610, R29 ;  /* 0x00007610ff1d7816 */ /* 0x000fe2000000001d */
[----:B------:R-:W-:Y:S06]  /*1060*/  BRA `(.L_x_2815) ;  /* 0x0000000000547947 */ /* 0x000fec0003800000 */
.L_x_2840:
        /* <DEDUP_REMOVED lines=8> */
.L_x_2843:
[----:B------:R-:W-:Y:S05]  /*10f0*/  BSYNC.RECONVERGENT B0 ;  /* 0x0000000000007941 */ /* 0x000fea0003800200 */
.L_x_2842:
[----:B------:R-:W-:-:S04]  /*1100*/  F2FP.BF16.F32.PACK_AB R0, RZ, R0 ;  /* 0x00000000ff00723e */ /* 0x000fc800000010ff */
[----:B------:R-:W-:Y:S01]  /*1110*/  PRMT R29, R0, 0x7610, R29 ;  /* 0x00007610001d7816 */ /* 0x000fe2000000001d */
[----:B------:R-:W-:Y:S06]  /*1120*/  BRA `(.L_x_2815) ;  /* 0x0000000000247947 */ /* 0x000fec0003800000 */
.L_x_2839:
[----:B------:R-:W2:Y:S02]  /*1130*/  LDG.E.64 R4, desc[UR36][R4.64] ;  /* 0x0000002404047981 */ /* 0x000ea4000c1e1b00 */
[----:B--2---:R-:W0:Y:S02]  /*1140*/  I2F.U64 R0, R4 ;  /* 0x0000000400007312 */ /* 0x004e240000301000 */
[----:B0-----:R-:W-:-:S04]  /*1150*/  F2FP.BF16.F32.PACK_AB R0, RZ, R0 ;  /* 0x00000000ff00723e */ /* 0x001fc800000010ff */
[----:B------:R-:W-:Y:S01]  /*1160*/  PRMT R29, R0, 0x7610, R29 ;  /* 0x00007610001d7816 */ /* 0x000fe2000000001d */
[----:B------:R-:W-:Y:S06]  /*1170*/  BRA `(.L_x_2815) ;  /* 0x0000000000107947 */ /* 0x000fec0003800000 */
.L_x_2838:
[----:B------:R-:W2:Y:S02]  /*1180*/  LDG.E R4, desc[UR36][R4.64] ;  /* 0x0000002404047981 */ /* 0x000ea4000c1e1900 */
[----:B--2---:R-:W-:-:S04]  /*1190*/  I2FP.F32.U32 R0, R4 ;  /* 0x0000000400007245 */ /* 0x004fc80000201000 */
[----:B------:R-:W-:-:S04]  /*11a0*/  F2FP.BF16.F32.PACK_AB R0, RZ, R0 ;  /* 0x00000000ff00723e */ /* 0x000fc800000010ff */
[----:B------:R-:W-:-:S07]  /*11b0*/  PRMT R29, R0, 0x7610, R29 ;  /* 0x00007610001d7816 */ /* 0x000fce000000001d */
.L_x_2815:
[----:B0-----:R-:W0:Y:S01]  /*11c0*/  LDC.64 R4, c[0x0][0x3a8] ;  /* 0x0000ea00ff047b82 */ /* 0x001e220000000a00 */
        /* <DEDUP_REMOVED lines=20> */
.L_x_2847:
[----:B------:R-:W2:Y:S02]  /*1310*/  LDG.E.U8 R4, desc[UR36][R4.64] ;  /* 0x0000002404047981 */ /* 0x000ea4000c1e1100 */
[----:B--2---:R-:W-:-:S04]  /*1320*/  I2FP.F32.U32 R0, R4 ;  /* 0x0000000400007245 */ /* 0x004fc80000201000 */
[----:B------:R-:W-:-:S04]  /*1330*/  F2FP.BF16.F32.PACK_AB R0, RZ, R0 ;  /* 0x00000000ff00723e */ /* 0x000fc800000010ff */
[----:B------:R-:W-:Y:S01]  /*1340*/  PRMT R28, R0, 0x7610, R28 ;  /* 0x00007610001c7816 */ /* 0x000fe2000000001c */
[----:B------:R-:W-:Y:S06]  /*1350*/  BRA `(.L_x_2849) ;  /* 0x0000000c00c47947 */ /* 0x000fec0003800000 */
.L_x_2846:
        /* <DEDUP_REMOVED lines=11> */
.L_x_2851:
[----:B------:R-:W2:Y:S02]  /*1410*/  LDG.E R4, desc[UR36][R4.64] ;  /* 0x0000002404047981 */ /* 0x000ea4000c1e1900 */
[----:B--2---:R-:W-:-:S04]  /*1420*/  I2FP.F32.S32 R0, R4 ;  /* 0x0000000400007245 */ /* 0x004fc80000201400 */
[----:B------:R-:W-:-:S04]  /*1430*/  F2FP.BF16.F32.PACK_AB R0, RZ, R0 ;  /* 0x00000000ff00723e */ /* 0x000fc800000010ff */
[----:B------:R-:W-:Y:S01]  /*1440*/  PRMT R28, R0, 0x7610, R28 ;  /* 0x00007610001c7816 */ /* 0x000fe2000000001c */
[----:B------:R-:W-:Y:S06]  /*1450*/  BRA `(.L_x_2849) ;  /* 0x0000000c00847947 */ /* 0x000fec0003800000 */
.L_x_2850:
[----:B------:R-:W2:Y:S02]  /*1460*/  LDG.E.U16 R4, desc[UR36][R4.64] ;  /* 0x0000002404047981 */ /* 0x000ea4000c1e1500 */
[----:B--2---:R-:W0:Y:S02]  /*1470*/  I2F.S16 R0, R4 ;  /* 0x0000000400007306 */ /* 0x004e240000101400 */
[----:B0-----:R-:W-:-:S04]  /*1480*/  F2FP.BF16.F32.PACK_AB R0, RZ, R0 ;  /* 0x00000000ff00723e */ /* 0x001fc800000010ff */
[----:B------:R-:W-:Y:S01]  /*1490*/  PRMT R28, R0, 0x7610, R28 ;  /* 0x00007610001c7816 */ /* 0x000fe2000000001c */
[----:B------:R-:W-:Y:S06]  /*14a0*/  BRA `(.L_x_2849) ;  /* 0x0000000c00707947 */ /* 0x000fec0003800000 */
.L_x_2845:
        /* <DEDUP_REMOVED lines=9> */
.L_x_2853:
[----:B------:R-:W2:Y:S02]  /*1540*/  LDG.E.U16 R0, desc[UR36][R4.64] ;  /* 0x0000002404007981 */ /* 0x000ea4000c1e1500 */
[----:B--2---:R-:W-:-:S05]  /*1550*/  HADD2.F32 R0, -RZ, R0.H0_H0 ;  /* 0x20000000ff007230 */ /* 0x004fca0000004100 */
[----:B------:R-:W-:-:S04]  /*1560*/  F2FP.BF16.F32.PACK_AB R0, RZ, R0 ;  /* 0x00000000ff00723e */ /* 0x000fc800000010ff */
[----:B------:R-:W-:Y:S01]  /*1570*/  PRMT R28, R0, 0x7610, R28 ;  /* 0x00007610001c7816 */ /* 0x000fe2000000001c */
[----:B------:R-:W-:Y:S06]  /*1580*/  BRA `(.L_x_2849) ;  /* 0x0000000c00387947 */ /* 0x000fec0003800000 */
.L_x_2852:
        /* <DEDUP_REMOVED lines=9> */
.L_x_2855:
[----:B------:R-:W2:Y:S02]  /*1620*/  LDG.E.U16 R4, desc[UR36][R4.64] ;  /* 0x0000002404047981 */ /* 0x000ea4000c1e1500 */
[----:B--2---:R-:W-:-:S05]  /*1630*/  HADD2.F32 R0, -RZ, R4.H0_H0 ;  /* 0x20000004ff007230 */ /* 0x004fca0000004100 */
[----:B------:R-:W-:-:S04]  /*1640*/  F2FP.BF16.F32.PACK_AB R0, RZ, R0 ;  /* 0x00000000ff00723e */ /* 0x000fc800000010ff */
[----:B------:R-:W-:Y:S01]  /*1650*/  PRMT R28, R0, 0x7610, R28 ;  /* 0x00007610001c7816 */ /* 0x000fe2000000001c */
[----:B------:R-:W-:Y:S06]  /*1660*/  BRA `(.L_x_2849) ;  /* 0x0000000c00007947 */ /* 0x000fec0003800000 */
.L_x_2854:
        /* <DEDUP_REMOVED lines=9> */
.L_x_2844:
        /* <DEDUP_REMOVED lines=14> */
.L_x_2858:
        /* <DEDUP_REMOVED lines=9> */
.L_x_2857:
        /* <DEDUP_REMOVED lines=27> */
.L_x_2860:
        /* <DEDUP_REMOVED lines=15> */
.L_x_2859:
[----:B------:R0:W5:Y:S01]  /*1b10*/  LDG.E.U16 R28, desc[UR36][R4.64] ;  /* 0x00000024041c7981 */ /* 0x000162000c1e1500 */
[----:B------:R-:W-:Y:S05]  /*1b20*/  BRA `(.L_x_2849) ;  /* 0x0000000400d07947 */ /* 0x000fea0003800000 */
.L_x_2856:
        /* <DEDUP_REMOVED lines=13> */
.L_x_2863:
        /* <DEDUP_REMOVED lines=21> */
.L_x_2867:
[----:B------:R-:W-:Y:S05]  /*1d50*/  BSYNC.RECONVERGENT B1 ;  /* 0x0000000000017941 */ /* 0x000fea0003800200 */
.L_x_2866:
[----:B------:R-:W-:Y:S01]  /*1d60*/  IMAD.SHL.U32 R0, R0, 0x100000, RZ ;  /* 0x0010000000007824 */ /* 0x000fe200078e00ff */
[----:B------:R-:W-:-:S04]  /*1d70*/  LEA R3, R3, 0x3b800000, 0x17 ;  /* 0x3b80000003037811 */ /* 0x000fc800078eb8ff */
[----:B------:R-:W-:-:S07]  /*1d80*/  LOP3.LUT R0, R3, R0, R7, 0xfe, !PT ;  /* 0x0000000003007212 */ /* 0x000fce00078efe07 */
.L_x_2865:
[----:B------:R-:W-:Y:S05]  /*1d90*/  BSYNC.RECONVERGENT B0 ;  /* 0x0000000000007941 */ /* 0x000fea0003800200 */
.L_x_2864:
[----:B------:R-:W-:-:S04]  /*1da0*/  F2FP.BF16.F32.PACK_AB R0, RZ, R0 ;  /* 0x00000000ff00723e */ /* 0x000fc800000010ff */
[----:B------:R-:W-:Y:S01]  /*1db0*/  PRMT R28, R0, 0x7610, R28 ;  /* 0x00007610001c7816 */ /* 0x000fe2000000001c */
[----:B------:R-:W-:Y:S06]  /*1dc0*/  BRA `(.L_x_2849) ;  /* 0x0000000400287947 */ /* 0x000fec0003800000 */
.L_x_2862:
        /* <DEDUP_REMOVED lines=21> */
.L_x_2871:
[----:B------:R-:W-:Y:S05]  /*1f20*/  BSYNC.RECONVERGENT B1 ;  /* 0x0000000000017941 */ /* 0x000fea0003800200 */
.L_x_2870:
[----:B------:R-:W-:Y:S01]  /*1f30*/  IMAD.SHL.U32 R0, R0, 0x200000, RZ ;  /* 0x0020000000007824 */ /* 0x000fe200078e00ff */
[----:B------:R-:W-:-:S04]  /*1f40*/  LEA R3, R3, 0x37800000, 0x17 ;  /* 0x3780000003037811 */ /* 0x000fc800078eb8ff */
[----:B------:R-:W-:-:S07]  /*1f50*/  LOP3.LUT R0, R3, R0, R7, 0xfe, !PT ;  /* 0x0000000003007212 */ /* 0x000fce00078efe07 */
.L_x_2869:
[----:B------:R-:W-:Y:S05]  /*1f60*/  BSYNC.RECONVERGENT B0 ;  /* 0x0000000000007941 */ /* 0x000fea0003800200 */
.L_x_2868:
[----:B------:R-:W-:-:S04]  /*1f70*/  F2FP.BF16.F32.PACK_AB R0, RZ, R0 ;  /* 0x00000000ff00723e */ /* 0x000fc800000010ff */
[----:B------:R-:W-:Y:S01]  /*1f80*/  PRMT R28, R0, 0x7610, R28 ;  /* 0x00007610001c7816 */ /* 0x000fe2000000001c */
[----:B------:R-:W-:Y:S06]  /*1f90*/  BRA `(.L_x_2849) ;  /* 0x0000000000b47947 */ /* 0x000fec0003800000 */
.L_x_2861:
[----:B------:R-:W-:-:S09]  /*1fa0*/  UISETP.NE.AND UP0, UPT, UR4, 0x1c, UPT ;  /* 0x0000001c0400788c */ /* 0x000fd2000bf05270 */
[----:B------:R-:W-:Y:S05]  /*1fb0*/  BRA.U !UP0, `(.L_x_2872) ;  /* 0x00000001089c7547 */ /* 0x000fea000b800000 */
[----:B------:R-:W-:-:S09]  /*1fc0*/  UISETP.NE.AND UP0, UPT, UR4, 0x1d, UPT ;  /* 0x0000001d0400788c */ /* 0x000fd2000bf05270 */
[----:B------:R-:W-:Y:S05]  /*1fd0*/  BRA.U !UP0, `(.L_x_2873) ;  /* 0x0000000108807547 */ /* 0x000fea000b800000 */
[----:B------:R-:W-:-:S09]  /*1fe0*/  UISETP.NE.AND UP0, UPT, UR4, 0x2c, UPT ;  /* 0x0000002c0400788c */ /* 0x000fd2000bf05270 */
[----:B------:R-:W-:Y:S05]  /*1ff0*/  BRA.U !UP0, `(.L_x_2874) ;  /* 0x0000000108487547 */ /* 0x000fea000b800000 */
.L_x_2848:
        /* <DEDUP_REMOVED lines=16> */
.L_x_2875:
[----:B------:R-:W-:Y:S01]  /*2100*/  PRMT R28, RZ, 0x7610, R28 ;  /* 0x00007610ff1c7816 */ /* 0x000fe2000000001c */
[----:B------:R-:W-:Y:S06]  /*2110*/  BRA `(.L_x_2849) ;  /* 0x0000000000547947 */ /* 0x000fec0003800000 */
.L_x_2874:
        /* <DEDUP_REMOVED lines=8> */
.L_x_2877:
[----:B------:R-:W-:Y:S05]  /*21a0*/  BSYNC.RECONVERGENT B0 ;  /* 0x0000000000007941 */ /* 0x000fea0003800200 */
.L_x_2876:
[----:B------:R-:W-:-:S04]  /*21b0*/  F2FP.BF16.F32.PACK_AB R0, RZ, R0 ;  /* 0x00000000ff00723e */ /* 0x000fc800000010ff */
[----:B------:R-:W-:Y:S01]  /*21c0*/  PRMT R28, R0, 0x7610, R28 ;  /* 0x00007610001c7816 */ /* 0x000fe2000000001c */
[----:B------:R-:W-:Y:S06]  /*21d0*/  BRA `(.L_x_2849) ;  /* 0x0000000000247947 */ /* 0x000fec0003800000 */
.L_x_2873:
[----:B------:R-:W2:Y:S02]  /*21e0*/  LDG.E.64 R4, desc[UR36][R4.64] ;  /* 0x0000002404047981 */ /* 0x000ea4000c1e1b00 */
[----:B--2---:R-:W0:Y:S02]  /*21f0*/  I2F.U64 R0, R4 ;  /* 0x0000000400007312 */ /* 0x004e240000301000 */
[----:B0-----:R-:W-:-:S04]  /*2200*/  F2FP.BF16.F32.PACK_AB R0, RZ, R0 ;  /* 0x00000000ff00723e */ /* 0x001fc800000010ff */
[----:B------:R-:W-:Y:S01]  /*2210*/  PRMT R28, R0, 0x7610, R28 ;  /* 0x00007610001c7816 */ /* 0x000fe2000000001c */
[----:B------:R-:W-:Y:S06]  /*2220*/  BRA `(.L_x_2849) ;  /* 0x0000000000107947 */ /* 0x000fec0003800000 */
.L_x_2872:
[----:B------:R-:W2:Y:S02]  /*2230*/  LDG.E R4, desc[UR36][R4.64] ;  /* 0x0000002404047981 */ /* 0x000ea4000c1e1900 */
[----:B--2---:R-:W-:-:S04]  /*2240*/  I2FP.F32.U32 R0, R4 ;  /* 0x0000000400007245 */ /* 0x004fc80000201000 */
[----:B------:R-:W-:-:S04]  /*2250*/  F2FP.BF16.F32.PACK_AB R0, RZ, R0 ;  /* 0x00000000ff00723e */ /* 0x000fc800000010ff */
[----:B------:R-:W-:-:S07]  /*2260*/  PRMT R28, R0, 0x7610, R28 ;  /* 0x00007610001c7816 */ /* 0x000fce000000001c */
.L_x_2849:
        /* <DEDUP_REMOVED lines=21> */
.L_x_2881:
[----:B------:R-:W2:Y:S02]  /*23c0*/  LDG.E.U8 R4, desc[UR36][R4.64] ;  /* 0x0000002404047981 */ /* 0x000ea4000c1e1100 */
[----:B--2---:R-:W-:-:S04]  /*23d0*/  I2FP.F32.U32 R0, R4 ;  /* 0x0000000400007245 */ /* 0x004fc80000201000 */
[----:B------:R-:W-:-:S04]  /*23e0*/  F2FP.BF16.F32.PACK_AB R0, RZ, R0 ;  /* 0x00000000ff00723e */ /* 0x000fc800000010ff */
[----:B------:R-:W-:Y:S01]  /*23f0*/  PRMT R26, R0, 0x7610, R26 ;  /* 0x00007610001a7816 */ /* 0x000fe2000000001a */
[----:B------:R-:W-:Y:S06]  /*2400*/  BRA `(.L_x_2883) ;  /* 0x0000000c00c47947 */ /* 0x000fec0003800000 */
.L_x_2880:
        /* <DEDUP_REMOVED lines=11> */
.L_x_2885:
[----:B------:R-:W2:Y:S02]  /*24c0*/  LDG.E R4, desc[UR36][R4.64] ;  /* 0x0000002404047981 */ /* 0x000ea4000c1e1900 */
[----:B--2---:R-:W-:-:S04]  /*24d0*/  I2FP.F32.S32 R0, R4 ;  /* 0x0000000400007245 */ /* 0x004fc80000201400 */
[----:B------:R-:W-:-:S04]  /*24e0*/  F2FP.BF16.F32.PACK_AB R0, RZ, R0 ;  /* 0x00000000ff00723e */ /* 0x000fc800000010ff */
[----:B------:R-:W-:Y:S01]  /*24f0*/  PRMT R26, R0, 0x7610, R26 ;  /* 0x00007610001a7816 */ /* 0x000fe2000000001a */
[----:B------:R-:W-:Y:S06]  /*2500*/  BRA `(.L_x_2883) ;  /* 0x0000000c00847947 */ /* 0x000fec0003800000 */
.L_x_2884:
[----:B------:R-:W2:Y:S02]  /*2510*/  LDG.E.U16 R4, desc[UR36][R4.64] ;  /* 0x0000002404047981 */ /* 0x000ea4000c1e1500 */
[----:B--2---:R-:W0:Y:S02]  /*2520*/  I2F.S16 R0, R4 ;  /* 0x0000000400007306 */ /* 0x004e240000101400 */
[----:B0-----:R-:W-:-:S04]  /*2530*/  F2FP.BF16.F32.PACK_AB R0, RZ, R0 ;  /* 0x00000000ff00723e */ /* 0x001fc800000010ff */
[----:B------:R-:W-:Y:S01]  /*2540*/  PRMT R26, R0, 0x7610, R26 ;  /* 0x00007610001a7816 */ /* 0x000fe2000000001a */
[----:B------:R-:W-:Y:S06]  /*2550*/  BRA `(.L_x_2883) ;  /* 0x0000000c00707947 */ /* 0x000fec0003800000 */
.L_x_2879:
        /* <DEDUP_REMOVED lines=9> */
.L_x_2887:
[----:B------:R-:W2:Y:S02]  /*25f0*/  LDG.E.U16 R0, desc[UR36][R4.64] ;  /* 0x0000002404007981 */ /* 0x000ea4000c1e1500 */
[----:B--2---:R-:W-:-:S05]  /*2600*/  HADD2.F32 R0, -RZ, R0.H0_H0 ;  /* 0x20000000ff007230 */ /* 0x004fca0000004100 */
[----:B------:R-:W-:-:S04]  /*2610*/  F2FP.BF16.F32.PACK_AB R0, RZ, R0 ;  /* 0x00000000ff00723e */ /* 0x000fc800000010ff */
[----:B------:R-:W-:Y:S01]  /*2620*/  PRMT R26, R0, 0x7610, R26 ;  /* 0x00007610001a7816 */ /* 0x000fe2000000001a */
[----:B------:R-:W-:Y:S06]  /*2630*/  BRA `(.L_x_2883) ;  /* 0x0000000c00387947 */ /* 0x000fec0003800000 */
.L_x_2886:
        /* <DEDUP_REMOVED lines=9> */
.L_x_2889:
[----:B------:R-:W2:Y:S02]  /*26d0*/  LDG.E.U16 R4, desc[UR36][R4.64] ;  /* 0x0000002404047981 */ /* 0x000ea4000c1e1500 */
[----:B--2---:R-:W-:-:S05]  /*26e0*/  HADD2.F32 R0, -RZ, R4.H0_H0 ;  /* 0x20000004ff007230 */ /* 0x004fca0000004100 */
[----:B------:R-:W-:-:S04]  /*26f0*/  F2FP.BF16.F32.PACK_AB R0, RZ, R0 ;  /* 0x00000000ff00723e */ /* 0x000fc800000010ff */
[----:B------:R-:W-:Y:S01]  /*2700*/  PRMT R26, R0, 0x7610, R26 ;  /* 0x00007610001a7816 */ /* 0x000fe2000000001a */
[----:B------:R-:W-:Y:S06]  /*2710*/  BRA `(.L_x_2883) ;  /* 0x0000000c00007947 */ /* 0x000fec0003800000 */
.L_x_2888:
        /* <DEDUP_REMOVED lines=9> */
.L_x_2878:
        /* <DEDUP_REMOVED lines=14> */
.L_x_2892:
        /* <DEDUP_REMOVED lines=9> */
.L_x_2891:
        /* <DEDUP_REMOVED lines=27> */
.L_x_2894:
        /* <DEDUP_REMOVED lines=15> */
.L_x_2893:
[----:B------:R0:W5:Y:S01]  /*2bc0*/  LDG.E.U16 R26, desc[UR36][R4.64] ;  /* 0x00000024041a7981 */ /* 0x000162000c1e1500 */
[----:B------:R-:W-:Y:S05]  /*2bd0*/  BRA `(.L_x_2883) ;  /* 0x0000000400d07947 */ /* 0x000fea0003800000 */
.L_x_2890:
        /* <DEDUP_REMOVED lines=13> */
.L_x_2897:
        /* <DEDUP_REMOVED lines=21> */
.L_x_2901:
[----:B------:R-:W-:Y:S05]  /*2e00*/  BSYNC.RECONVERGENT B1 ;  /* 0x0000000000017941 */ /* 0x000fea0003800200 */
.L_x_2900:
[----:B------:R-:W-:Y:S01]  /*2e10*/  IMAD.SHL.U32 R0, R0, 0x100000, RZ ;  /* 0x0010000000007824 */ /* 0x000fe200078e00ff */
[----:B------:R-:W-:-:S04]  /*2e20*/  LEA R3, R3, 0x3b800000, 0x17 ;  /* 0x3b80000003037811 */ /* 0x000fc800078eb8ff */
[----:B------:R-:W-:-:S07]  /*2e30*/  LOP3.LUT R0, R3, R0, R7, 0xfe, !PT ;  /* 0x0000000003007212 */ /* 0x000fce00078efe07 */
.L_x_2899:
[----:B------:R-:W-:Y:S05]  /*2e40*/  BSYNC.RECONVERGENT B0 ;  /* 0x0000000000007941 */ /* 0x000fea0003800200 */
.L_x_2898:
[----:B------:R-:W-:-:S04]  /*2e50*/  F2FP.BF16.F32.PACK_AB R0, RZ, R0 ;  /* 0x00000000ff00723e */ /* 0x000fc800000010ff */
[----:B------:R-:W-:Y:S01]  /*2e60*/  PRMT R26, R0, 0x7610, R26 ;  /* 0x00007610001a7816 */ /* 0x000fe2000000001a */
[----:B------:R-:W-:Y:S06]  /*2e70*/  BRA `(.L_x_2883) ;  /* 0x0000000400287947 */ /* 0x000fec0003800000 */
.L_x_2896:
        /* <DEDUP_REMOVED lines=21> */
.L_x_2905:
[----:B------:R-:W-:Y:S05]  /*2fd0*/  BSYNC.RECONVERGENT B1 ;  /* 0x0000000000017941 */ /* 0x000fea0003800200 */
.L_x_2904:
[----:B------:R-:W-:Y:S01]  /*2fe0*/  IMAD.SHL.U32 R0, R0, 0x200000, RZ ;  /* 0x0020000000007824 */ /* 0x000fe200078e00ff */
[----:B------:R-:W-:-:S04]  /*2ff0*/  LEA R3, R3, 0x37800000, 0x17 ;  /* 0x3780000003037811 */ /* 0x000fc800078eb8ff */
[----:B------:R-:W-:-:S07]  /*3000*/  LOP3.LUT R0, R3, R0, R7, 0xfe, !PT ;  /* 0x0000000003007212 */ /* 0x000fce00078efe07 */
.L_x_2903:
[----:B------:R-:W-:Y:S05]  /*3010*/  BSYNC.RECONVERGENT B0 ;  /* 0x0000000000007941 */ /* 0x000fea0003800200 */
.L_x_2902:
[----:B------:R-:W-:-:S04]  /*3020*/  F2FP.BF16.F32.PACK_AB R0, RZ, R0 ;  /* 0x00000000ff00723e */ /* 0x000fc800000010ff */
[----:B------:R-:W-:Y:S01]  /*3030*/  PRMT R26, R0, 0x7610, R26 ;  /* 0x00007610001a7816 */ /* 0x000fe2000000001a */
[----:B------:R-:W-:Y:S06]  /*3040*/  BRA `(.L_x_2883) ;  /* 0x0000000000b47947 */ /* 0x000fec0003800000 */
.L_x_2895:
[----:B------:R-:W-:-:S09]  /*3050*/  UISETP.NE.AND UP0, UPT, UR4, 0x1c, UPT ;  /* 0x0000001c0400788c */ /* 0x000fd2000bf05270 */
[----:B------:R-:W-:Y:S05]  /*3060*/  BRA.U !UP0, `(.L_x_2906) ;  /* 0x00000001089c7547 */ /* 0x000fea000b800000 */
[----:B------:R-:W-:-:S09]  /*3070*/  UISETP.NE.AND UP0, UPT, UR4, 0x1d, UPT ;  /* 0x0000001d0400788c */ /* 0x000fd2000bf05270 */
[----:B------:R-:W-:Y:S05]  /*3080*/  BRA.U !UP0, `(.L_x_2907) ;  /* 0x0000000108807547 */ /* 0x000fea000b800000 */
[----:B------:R-:W-:-:S09]  /*3090*/  UISETP.NE.AND UP0, UPT, UR4, 0x2c, UPT ;  /* 0x0000002c0400788c */ /* 0x000fd2000bf05270 */
[----:B------:R-:W-:Y:S05]  /*30a0*/  BRA.U !UP0, `(.L_x_2908) ;  /* 0x0000000108487547 */ /* 0x000fea000b800000 */
.L_x_2882:
        /* <DEDUP_REMOVED lines=16> */
.L_x_2909:
[----:B------:R-:W-:Y:S01]  /*31b0*/  PRMT R26, RZ, 0x7610, R26 ;  /* 0x00007610ff1a7816 */ /* 0x000fe2000000001a */
[----:B------:R-:W-:Y:S06]  /*31c0*/  BRA `(.L_x_2883) ;  /* 0x0000000000547947 */ /* 0x000fec0003800000 */
.L_x_2908:
        /* <DEDUP_REMOVED lines=8> */
.L_x_2911:
[----:B------:R-:W-:Y:S05]  /*3250*/  BSYNC.RECONVERGENT B0 ;  /* 0x0000000000007941 */ /* 0x000fea0003800200 */
.L_x_2910:
[----:B------:R-:W-:-:S04]  /*3260*/  F2FP.BF16.F32.PACK_AB R0, RZ, R0 ;  /* 0x00000000ff00723e */ /* 0x000fc800000010ff */
[----:B------:R-:W-:Y:S01]  /*3270*/  PRMT R26, R0, 0x7610, R26 ;  /* 0x00007610001a7816 */ /* 0x000fe2000000001a */
[----:B------:R-:W-:Y:S06]  /*3280*/  BRA `(.L_x_2883) ;  /* 0x0000000000247947 */ /* 0x000fec0003800000 */
.L_x_2907:
[----:B------:R-:W2:Y:S02]  /*3290*/  LDG.E.64 R4, desc[UR36][R4.64] ;  /* 0x0000002404047981 */ /* 0x000ea4000c1e1b00 */
[----:B--2---:R-:W0:Y:S02]  /*32a0*/  I2F.U64 R0, R4 ;  /* 0x0000000400007312 */ /* 0x004e240000301000 */
[----:B0-----:R-:W-:-:S04]  /*32b0*/  F2FP.BF16.F32.PACK_AB R0, RZ, R0 ;  /* 0x00000000ff00723e */ /* 0x001fc800000010ff */
[----:B------:R-:W-:Y:S01]  /*32c0*/  PRMT R26, R0, 0x7610, R26 ;  /* 0x00007610001a7816 */ /* 0x000fe2000000001a */
[----:B------:R-:W-:Y:S06]  /*32d0*/  BRA `(.L_x_2883) ;  /* 0x0000000000107947 */ /* 0x000fec0003800000 */
.L_x_2906:
[----:B------:R-:W2:Y:S02]  /*32e0*/  LDG.E R4, desc[UR36][R4.64] ;  /* 0x0000002404047981 */ /* 0x000ea4000c1e1900 */
[----:B--2---:R-:W-:-:S04]  /*32f0*/  I2FP.F32.U32 R0, R4 ;  /* 0x0000000400007245 */ /* 0x004fc80000201000 */
[----:B------:R-:W-:-:S04]  /*3300*/  F2FP.BF16.F32.PACK_AB R0, RZ, R0 ;  /* 0x00000000ff00723e */ /* 0x000fc800000010ff */
[----:B------:R-:W-:-:S07]  /*3310*/  PRMT R26, R0, 0x7610, R26 ;  /* 0x00007610001a7816 */ /* 0x000fce000000001a */
.L_x_2883:
[----:B------:R-:W-:-:S07]  /*3320*/  VIADD R27, R2, 0x80 ;  /* 0x00000080021b7836 */ /* 0x000fce0000000000 */
.L_x_2809:
[----:B------:R-:W-:Y:S05]  /*3330*/  BSYNC.RECONVERGENT B6 ;  /* 0x0000000000067941 */ /* 0x000fea0003800200 */
.L_x_2808:
[----:B------:R-:W-:Y:S01]  /*3340*/  ISETP.GE.AND P0, PT, R27, R25, PT ;  /* 0x000000191b00720c */ /* 0x000fe20003f06270 */
[----:B------:R-:W-:Y:S01]  /*3350*/  BSSY.RECONVERGENT B6, `(.L_x_2912) ;  /* 0x0000328000067945 */ /* 0x000fe20003800200 */
[----:B------:R-:W-:Y:S02]  /*3360*/  PRMT R24, RZ, 0x7610, R24 ;  /* 0x00007610ff187816 */ /* 0x000fe40000000018 */
[----:B------:R-:W-:Y:S02]  /*3370*/  PRMT R22, RZ, 0x7610, R22 ;  /* 0x00007610ff167816 */ /* 0x000fe40000000016 */
[----:B------:R-:W-:-:S07]  /*3380*/  PRMT R18, RZ, 0x7610, R18 ;  /* 0x00007610ff127816 */ /* 0x000fce0000000012 */
[----:B------:R-:W-:Y:S05]  /*3390*/  @P0 BRA `(.L_x_2913) ;  /* 0x00000030008c0947 */ /* 0x000fea0003800000 */
[----:B0-----:R-:W0:Y:S01]  /*33a0*/  LDC.64 R4, c[0x0][0x3a0] ;  /* 0x0000e800ff047b82 */ /* 0x001e220000000a00 */
        /* <DEDUP_REMOVED lines=21> */
.L_x_2917:
[----:B------:R-:W2:Y:S02]  /*3500*/  LDG.E.U8 R4, desc[UR36][R4.64] ;  /* 0x0000002404047981 */ /* 0x000ea4000c1e1100 */
[----:B--2---:R-:W-:-:S04]  /*3510*/  I2FP.F32.U32 R0, R4 ;  /* 0x0000000400007245 */ /* 0x004fc80000201000 */
[----:B------:R-:W-:-:S04]  /*3520*/  F2FP.BF16.F32.PACK_AB R0, RZ, R0 ;  /* 0x00000000ff00723e */ /* 0x000fc800000010ff */
[----:B------:R-:W-:Y:S01]  /*3530*/  PRMT R24, R0, 0x7610, R24 ;  /* 0x0000761000187816 */ /* 0x000fe20000000018 */
[----:B------:R-:W-:Y:S06]  /*3540*/  BRA `(.L_x_2919) ;  /* 0x0000000c00c47947 */ /* 0x000fec0003800000 */
.L_x_2916:
        /* <DEDUP_REMOVED lines=11> */
.L_x_2921:
[----:B------:R-:W2:Y:S02]  /*3600*/  LDG.E R4, desc[UR36][R4.64] ;  /* 0x0000002404047981 */ /* 0x000ea4000c1e1900 */
[----:B--2---:R-:W-:-:S04]  /*3610*/  I2FP.F32.S32 R0, R4 ;  /* 0x0000000400007245 */ /* 0x004fc80000201400 */
[----:B------:R-:W-:-:S04]  /*3620*/  F2FP.BF16.F32.PACK_AB R0, RZ, R0 ;  /* 0x00000000ff00723e */ /* 0x000fc800000010ff */
[----:B------:R-:W-:Y:S01]  /*3630*/  PRMT R24, R0, 0x7610, R24 ;  /* 0x0000761000187816 */ /* 0x000fe20000000018 */
[----:B------:R-:W-:Y:S06]  /*3640*/  BRA `(.L_x_2919) ;  /* 0x0000000c00847947 */ /* 0x000fec0003800000 */
.L_x_2920:
[----:B------:R-:W2:Y:S02]  /*3650*/  LDG.E.U16 R4, desc[UR36][R4.64] ;  /* 0x0000002404047981 */ /* 0x000ea4000c1e1500 */
[----:B--2---:R-:W0:Y:S02]  /*3660*/  I2F.S16 R0, R4 ;  /* 0x0000000400007306 */ /* 0x004e240000101400 */
[----:B0-----:R-:W-:-:S04]  /*3670*/  F2FP.BF16.F32.PACK_AB R0, RZ, R0 ;  /* 0x00000000ff00723e */ /* 0x001fc800000010ff */
[----:B------:R-:W-:Y:S01]  /*3680*/  PRMT R24, R0, 0x7610, R24 ;  /* 0x0000761000187816 */ /* 0x000fe20000000018 */
[----:B------:R-:W-:Y:S06]  /*3690*/  BRA `(.L_x_2919) ;  /* 0x0000000c00707947 */ /* 0x000fec0003800000 */
.L_x_2915:
        /* <DEDUP_REMOVED lines=9> */
.L_x_2923:
[----:B------:R-:W2:Y:S02]  /*3730*/  LDG.E.U16 R0, desc[UR36][R4.64] ;  /* 0x0000002404007981 */ /* 0x000ea4000c1e1500 */
[----:B--2---:R-:W-:-:S05]  /*3740*/  HADD2.F32 R0, -RZ, R0.H0_H0 ;  /* 0x20000000ff007230 */ /* 0x004fca0000004100 */
[----:B------:R-:W-:-:S04]  /*3750*/  F2FP.BF16.F32.PACK_AB R0, RZ, R0 ;  /* 0x00000000ff00723e */ /* 0x000fc800000010ff */
[----:B------:R-:W-:Y:S01]  /*3760*/  PRMT R24, R0, 0x7610, R24 ;  /* 0x0000761000187816 */ /* 0x000fe20000000018 */
[----:B------:R-:W-:Y:S06]  /*3770*/  BRA `(.L_x_2919) ;  /* 0x0000000c00387947 */ /* 0x000fec0003800000 */
.L_x_2922:
        /* <DEDUP_REMOVED lines=9> */
.L_x_2925:
[----:B------:R-:W2:Y:S02]  /*3810*/  LDG.E.U16 R4, desc[UR36][R4.64] ;  /* 0x0000002404047981 */ /* 0x000ea4000c1e1500 */
[----:B--2---:R-:W-:-:S05]  /*3820*/  HADD2.F32 R0, -RZ, R4.H0_H0 ;  /* 0x20000004ff007230 */ /* 0x004fca0000004100 */
[----:B------:R-:W-:-:S04]  /*3830*/  F2FP.BF16.F32.PACK_AB R0, RZ, R0 ;  /* 0x00000000ff00723e */ /* 0x000fc800000010ff */
[----:B------:R-:W-:Y:S01]  /*3840*/  PRMT R24, R0, 0x7610, R24 ;  /* 0x0000761000187816 */ /* 0x000fe20000000018 */
[----:B------:R-:W-:Y:S06]  /*3850*/  BRA `(.L_x_2919) ;  /* 0x0000000c00007947 */ /* 0x000fec0003800000 */
.L_x_2924:
        /* <DEDUP_REMOVED lines=9> */
.L_x_2914:
        /* <DEDUP_REMOVED lines=14> */
.L_x_2928:
        /* <DEDUP_REMOVED lines=9> */
.L_x_2927:
        /* <DEDUP_REMOVED lines=27> */
.L_x_2930:
        /* <DEDUP_REMOVED lines=12> */
[----:B------:R-:W-:-:S04]  /*3cd0*/  F2FP.BF16.F32.PACK_AB R0, RZ, R0 ;  /* 0x00000000ff00723e */ /* 0x000fc800000010ff */
[----:B------:R-:W-:Y:S01]  /*3ce0*/  PRMT R24, R0, 0x7610, R24 ;  /* 0x0000761000187816 */ /* 0x000fe20000000018 */
[----:B------:R-:W-:Y:S06]  /*3cf0*/  BRA `(.L_x_2919) ;  /* 0x0000000400d87947 */ /* 0x000fec0003800000 */
.L_x_2929:
[----:B------:R0:W5:Y:S01]  /*3d00*/  LDG.E.U16 R24, desc[UR36][R4.64] ;  /* 0x0000002404187981 */ /* 0x000162000c1e1500 */
[----:B------:R-:W-:Y:S05]  /*3d10*/  BRA `(.L_x_2919) ;  /* 0x0000000400d07947 */ /* 0x000fea0003800000 */
.L_x_2926:
        /* <DEDUP_REMOVED lines=13> */
.L_x_2933:
        /* <DEDUP_REMOVED lines=21> */
.L_x_2937:
[----:B------:R-:W-:Y:S05]  /*3f40*/  BSYNC.RECONVERGENT B1 ;  /* 0x0000000000017941 */ /* 0x000fea0003800200 */
.L_x_2936:
[----:B------:R-:W-:Y:S01]  /*3f50*/  IMAD.SHL.U32 R0, R0, 0x100000, RZ ;  /* 0x0010000000007824 */ /* 0x000fe200078e00ff */
[----:B------:R-:W-:-:S04]  /*3f60*/  LEA R3, R3, 0x3b800000, 0x17 ;  /* 0x3b80000003037811 */ /* 0x000fc800078eb8ff */
[----:B------:R-:W-:-:S07]  /*3f70*/  LOP3.LUT R0, R3, R0, R7, 0xfe, !PT ;  /* 0x0000000003007212 */ /* 0x000fce00078efe07 */
.L_x_2935:
[----:B------:R-:W-:Y:S05]  /*3f80*/  BSYNC.RECONVERGENT B0 ;  /* 0x0000000000007941 */ /* 0x000fea0003800200 */
.L_x_2934:
[----:B------:R-:W-:-:S04]  /*3f90*/  F2FP.BF16.F32.PACK_AB R0, RZ, R0 ;  /* 0x00000000ff00723e */ /* 0x000fc800000010ff */
[----:B------:R-:W-:Y:S01]  /*3fa0*/  PRMT R24, R0, 0x7610, R24 ;  /* 0x0000761000187816 */ /* 0x000fe20000000018 */
[----:B------:R-:W-:Y:S06]  /*3fb0*/  BRA `(.L_x_2919) ;  /* 0x0000000400287947 */ /* 0x000fec0003800000 */
.L_x_2932:
        /* <DEDUP_REMOVED lines=21> */
.L_x_2941:
[----:B------:R-:W-:Y:S05]  /*4110*/  BSYNC.RECONVERGENT B1 ;  /* 0x0000000000017941 */ /* 0x000fea0003800200 */
.L_x_2940:
[----:B------:R-:W-:Y:S01]  /*4120*/  IMAD.SHL.U32 R0, R0, 0x200000, RZ ;  /* 0x0020000000007824 */ /* 0x000fe200078e00ff */
[----:B------:R-:W-:-:S04]  /*4130*/  LEA R3, R3, 0x37800000, 0x17 ;  /* 0x3780000003037811 */ /* 0x000fc800078eb8ff */
[----:B------:R-:W-:-:S07]  /*4140*/  LOP3.LUT R0, R3, R0, R7, 0xfe, !PT ;  /* 0x0000000003007212 */ /* 0x000fce00078efe07 */
.L_x_2939:
[----:B------:R-:W-:Y:S05]  /*4150*/  BSYNC.RECONVERGENT B0 ;  /* 0x0000000000007941 */ /* 0x000fea0003800200 */
.L_x_2938:
[----:B------:R-:W-:-:S04]  /*4160*/  F2FP.BF16.F32.PACK_AB R0, RZ, R0 ;  /* 0x00000000ff00723e */ /* 0x000fc800000010ff */
[----:B------:R-:W-:Y:S01]  /*4170*/  PRMT R24, R0, 0x7610, R24 ;  /* 0x0000761000187816 */ /* 0x000fe20000000018 */
[----:B------:R-:W-:Y:S06]  /*4180*/  BRA `(.L_x_2919) ;  /* 0x0000000000b47947 */ /* 0x000fec0003800000 */
.L_x_2931:
        /* <DEDUP_REMOVED lines=14> */
.L_x_2945:
[----:B------:R-:W-:Y:S05]  /*4270*/  BSYNC.RECONVERGENT B0 ;  /* 0x0000000000007941 */ /* 0x000fea0003800200 */
.L_x_2944:
[----:B------:R-:W-:-:S04]  /*4280*/  F2FP.BF16.F32.PACK_AB R0, RZ, R0 ;  /* 0x00000000ff00723e */ /* 0x000fc800000010ff */
[----:B------:R-:W-:Y:S01]  /*4290*/  PRMT R24, R0, 0x7610, R24 ;  /* 0x0000761000187816 */ /* 0x000fe20000000018 */
[----:B------:R-:W-:Y:S06]  /*42a0*/  BRA `(.L_x_2919) ;  /* 0x00000000006c7947 */ /* 0x000fec0003800000 */
.L_x_2918:
        /* <DEDUP_REMOVED lines=16> */
.L_x_2946:
[----:B------:R-:W-:Y:S01]  /*43b0*/  PRMT R24, RZ, 0x7610, R24 ;  /* 0x00007610ff187816 */ /* 0x000fe20000000018 */
[----:B------:R-:W-:Y:S06]  /*43c0*/  BRA `(.L_x_2919) ;  /* 0x0000000000247947 */ /* 0x000fec0003800000 */
.L_x_2943:
[----:B------:R-:W2:Y:S02]  /*43d0*/  LDG.E.64 R4, desc[UR36][R4.64] ;  /* 0x0000002404047981 */ /* 0x000ea4000c1e1b00 */
[----:B--2---:R-:W0:Y:S02]  /*43e0*/  I2F.U64 R0, R4 ;  /* 0x0000000400007312 */ /* 0x004e240000301000 */
[----:B0-----:R-:W-:-:S04]  /*43f0*/  F2FP.BF16.F32.PACK_AB R0, RZ, R0 ;  /* 0x00000000ff00723e */ /* 0x001fc800000010ff */
[----:B------:R-:W-:Y:S01]  /*4400*/  PRMT R24, R0, 0x7610, R24 ;  /* 0x0000761000187816 */ /* 0x000fe20000000018 */
[----:B------:R-:W-:Y:S06]  /*4410*/  BRA `(.L_x_2919) ;  /* 0x0000000000107947 */ /* 0x000fec0003800000 */
.L_x_2942:
[----:B------:R-:W2:Y:S02]  /*4420*/  LDG.E R4, desc[UR36][R4.64] ;  /* 0x0000002404047981 */ /* 0x000ea4000c1e1900 */
[----:B--2---:R-:W-:-:S04]  /*4430*/  I2FP.F32.U32 R0, R4 ;  /* 0x0000000400007245 */ /* 0x004fc80000201000 */
[----:B------:R-:W-:-:S04]  /*4440*/  F2FP.BF16.F32.PACK_AB R0, RZ, R0 ;  /* 0x00000000ff00723e */ /* 0x000fc800000010ff */
[----:B------:R-:W-:-:S07]  /*4450*/  PRMT R24, R0, 0x7610, R24 ;  /* 0x0000761000187816 */ /* 0x000fce0000000018 */
.L_x_2919:
        /* <DEDUP_REMOVED lines=21> */
.L_x_2950:
[----:B------:R-:W2:Y:S02]  /*45b0*/  LDG.E.U8 R4, desc[UR36][R4.64] ;  /* 0x0000002404047981 */ /* 0x000ea4000c1e1100 */
[----:B--2---:R-:W-:-:S04]  /*45c0*/  I2FP.F32.U32 R0, R4 ;  /* 0x0000000400007245 */ /* 0x004fc80000201000 */
[----:B------:R-:W-:-:S04]  /*45d0*/  F2FP.BF16.F32.PACK_AB R0, RZ, R0 ;  /* 0x00000000ff00723e */ /* 0x000fc800000010ff */
[----:B------:R-:W-:Y:S01]  /*45e0*/  PRMT R22, R0, 0x7610, R22 ;  /* 0x0000761000167816 */ /* 0x000fe20000000016 */
[----:B------:R-:W-:Y:S06]  /*45f0*/  BRA `(.L_x_2952) ;  /* 0x0000000c00c47947 */ /* 0x000fec0003800000 */
.L_x_2949:
        /* <DEDUP_REMOVED lines=11> */
.L_x_2954:
[----:B------:R-:W2:Y:S02]  /*46b0*/  LDG.E R4, desc[UR36][R4.64] ;  /* 0x0000002404047981 */ /* 0x000ea4000c1e1900 */
[----:B--2---:R-:W-:-:S04]  /*46c0*/  I2FP.F32.S32 R0, R4 ;  /* 0x0000000400007245 */ /* 0x004fc80000201400 */
[----:B------:R-:W-:-:S04]  /*46d0*/  F2FP.BF16.F32.PACK_AB R0, RZ, R0 ;  /* 0x00000000ff00723e */ /* 0x000fc800000010ff */
[----:B------:R-:W-:Y:S01]  /*46e0*/  PRMT R22, R0, 0x7610, R22 ;  /* 0x0000761000167816 */ /* 0x000fe20000000016 */
[----:B------:R-:W-:Y:S06]  /*46f0*/  BRA `(.L_x_2952) ;  /* 0x0000000c00847947 */ /* 0x000fec0003800000 */
.L_x_2953:
[----:B------:R-:W2:Y:S02]  /*4700*/  LDG.E.U16 R4, desc[UR36][R4.64] ;  /* 0x0000002404047981 */ /* 0x000ea4000c1e1500 */
[----:B--2---:R-:W0:Y:S02]  /*4710*/  I2F.S16 R0, R4 ;  /* 0x0000000400007306 */ /* 0x004e240000101400 */
[----:B0-----:R-:W-:-:S04]  /*4720*/  F2FP.BF16.F32.PACK_AB R0, RZ, R0 ;  /* 0x00000000ff00723e */ /* 0x001fc800000010ff */
[----:B------:R-:W-:Y:S01]  /*4730*/  PRMT R22, R0, 0x7610, R22 ;  /* 0x0000761000167816 */ /* 0x000fe20000000016 */
[----:B------:R-:W-:Y:S06]  /*4740*/  BRA `(.L_x_2952) ;  /* 0x0000000c00707947 */ /* 0x000fec0003800000 */
.L_x_2948:
        /* <DEDUP_REMOVED lines=9> */
.L_x_2956:
[----:B------:R-:W2:Y:S02]  /*47e0*/  LDG.E.U16 R0, desc[UR36][R4.64] ;  /* 0x0000002404007981 */ /* 0x000ea4000c1e1500 */
[----:B--2---:R-:W-:-:S05]  /*47f0*/  HADD2.F32 R0, -RZ, R0.H0_H0 ;  /* 0x20000000ff007230 */ /* 0x004fca0000004100 */
[----:B------:R-:W-:-:S04]  /*4800*/  F2FP.BF16.F32.PACK_AB R0, RZ, R0 ;  /* 0x00000000ff00723e */ /* 0x000fc800000010ff */
[----:B------:R-:W-:Y:S01]  /*4810*/  PRMT R22, R0, 0x7610, R22 ;  /* 0x0000761000167816 */ /* 0x000fe20000000016 */
[----:B------:R-:W-:Y:S06]  /*4820*/  BRA `(.L_x_2952) ;  /* 0x0000000c00387947 */ /* 0x000fec0003800000 */
.L_x_2955:
        /* <DEDUP_REMOVED lines=9> */
.L_x_2958:
[----:B------:R-:W2:Y:S02]  /*48c0*/  LDG.E.U16 R4, desc[UR36][R4.64] ;  /* 0x0000002404047981 */ /* 0x000ea4000c1e1500 */
[----:B--2---:R-:W-:-:S05]  /*48d0*/  HADD2.F32 R0, -RZ, R4.H0_H0 ;  /* 0x20000004ff007230 */ /* 0x004fca0000004100 */
[----:B------:R-:W-:-:S04]  /*48e0*/  F2FP.BF16.F32.PACK_AB R0, RZ, R0 ;  /* 0x00000000ff00723e */ /* 0x000fc800000010ff */
[----:B------:R-:W-:Y:S01]  /*48f0*/  PRMT R22, R0, 0x7610, R22 ;  /* 0x0000761000167816 */ /* 0x000fe20000000016 */
[----:B------:R-:W-:Y:S06]  /*4900*/  BRA `(.L_x_2952) ;  /* 0x0000000c00007947 */ /* 0x000fec0003800000 */
.L_x_2957:
        /* <DEDUP_REMOVED lines=9> */
.L_x_2947:
        /* <DEDUP_REMOVED lines=14> */
.L_x_2961:
        /* <DEDUP_REMOVED lines=9> */
.L_x_2960:
        /* <DEDUP_REMOVED lines=27> */
.L_x_2963:
        /* <DEDUP_REMOVED lines=15> */
.L_x_2962:
[----:B------:R0:W5:Y:S01]  /*4db0*/  LDG.E.U16 R22, desc[UR36][R4.64] ;  /* 0x0000002404167981 */ /* 0x000162000c1e1500 */
[----:B------:R-:W-:Y:S05]  /*4dc0*/  BRA `(.L_x_2952) ;  /* 0x0000000400d07947 */ /* 0x000fea0003800000 */
.L_x_2959:
        /* <DEDUP_REMOVED lines=13> */
.L_x_2966:
        /* <DEDUP_REMOVED lines=21> */
.L_x_2970:
[----:B------:R-:W-:Y:S05]  /*4ff0*/  BSYNC.RECONVERGENT B1 ;  /* 0x0000000000017941 */ /* 0x000fea0003800200 */
.L_x_2969:
[----:B------:R-:W-:Y:S01]  /*5000*/  IMAD.SHL.U32 R0, R0, 0x100000, RZ ;  /* 0x0010000000007824 */ /* 0x000fe200078e00ff */
[----:B------:R-:W-:-:S04]  /*5010*/  LEA R3, R3, 0x3b800000, 0x17 ;  /* 0x3b80000003037811 */ /* 0x000fc800078eb8ff */
[----:B------:R-:W-:-:S07]  /*5020*/  LOP3.LUT R0, R3, R0, R7, 0xfe, !PT ;  /* 0x0000000003007212 */ /* 0x000fce00078efe07 */
.L_x_2968:
[----:B------:R-:W-:Y:S05]  /*5030*/  BSYNC.RECONVERGENT B0 ;  /* 0x0000000000007941 */ /* 0x000fea0003800200 */
.L_x_2967:
[----:B------:R-:W-:-:S04]  /*5040*/  F2FP.BF16.F32.PACK_AB R0, RZ, R0 ;  /* 0x00000000ff00723e */ /* 0x000fc800000010ff */
[----:B------:R-:W-:Y:S01]  /*5050*/  PRMT R22, R0, 0x7610, R22 ;  /* 0x0000761000167816 */ /* 0x000fe20000000016 */
[----:B------:R-:W-:Y:S06]  /*5060*/  BRA `(.L_x_2952) ;  /* 0x0000000400287947 */ /* 0x000fec0003800000 */
.L_x_2965:
        /* <DEDUP_REMOVED lines=21> */
.L_x_2974:
[----:B------:R-:W-:Y:S05]  /*51c0*/  BSYNC.RECONVERGENT B1 ;  /* 0x0000000000017941 */ /* 0x000fea0003800200 */
.L_x_2973:
[----:B------:R-:W-:Y:S01]  /*51d0*/  IMAD.SHL.U32 R0, R0, 0x200000, RZ ;  /* 0x0020000000007824 */ /* 0x000fe200078e00ff */
[----:B------:R-:W-:-:S04]  /*51e0*/  LEA R3, R3, 0x37800000, 0x17 ;  /* 0x3780000003037811 */ /* 0x000fc800078eb8ff */
[----:B------:R-:W-:-:S07]  /*51f0*/  LOP3.LUT R0, R3, R0, R7, 0xfe, !PT ;  /* 0x0000000003007212 */ /* 0x000fce00078efe07 */
.L_x_2972:
[----:B------:R-:W-:Y:S05]  /*5200*/  BSYNC.RECONVERGENT B0 ;  /* 0x0000000000007941 */ /* 0x000fea0003800200 */
.L_x_2971:
[----:B------:R-:W-:-:S04]  /*5210*/  F2FP.BF16.F32.PACK_AB R0, RZ, R0 ;  /* 0x00000000ff00723e */ /* 0x000fc800000010ff */
[----:B------:R-:W-:Y:S01]  /*5220*/  PRMT R22, R0, 0x7610, R22 ;  /* 0x0000761000167816 */ /* 0x000fe20000000016 */
[----:B------:R-:W-:Y:S06]  /*5230*/  BRA `(.L_x_2952) ;  /* 0x0000000000b47947 */ /* 0x000fec0003800000 */
.L_x_2964:
        /* <DEDUP_REMOVED lines=14> */
.L_x_2978:
[----:B------:R-:W-:Y:S05]  /*5320*/  BSYNC.RECONVERGENT B0 ;  /* 0x0000000000007941 */ /* 0x000fea0003800200 */
.L_x_2977:
[----:B------:R-:W-:-:S04]  /*5330*/  F2FP.BF16.F32.PACK_AB R0, RZ, R0 ;  /* 0x00000000ff00723e */ /* 0x000fc800000010ff */
[----:B------:R-:W-:Y:S01]  /*5340*/  PRMT R22, R0, 0x7610, R22 ;  /* 0x0000761000167816 */ /* 0x000fe20000000016 */
[----:B------:R-:W-:Y:S06]  /*5350*/  BRA `(.L_x_2952) ;  /* 0x00000000006c7947 */ /* 0x000fec0003800000 */
.L_x_2951:
        /* <DEDUP_REMOVED lines=16> */
.L_x_2979:
[----:B------:R-:W-:Y:S01]  /*5460*/  PRMT R22, RZ, 0x7610, R22 ;  /* 0x00007610ff167816 */ /* 0x000fe20000000016 */
[----:B------:R-:W-:Y:S06]  /*5470*/  BRA `(.L_x_2952) ;  /* 0x0000000000247947 */ /* 0x000fec0003800000 */
.L_x_2976:
[----:B------:R-:W2:Y:S02]  /*5480*/  LDG.E.64 R4, desc[UR36][R4.64] ;  /* 0x0000002404047981 */ /* 0x000ea4000c1e1b00 */
[----:B--2---:R-:W0:Y:S02]  /*5490*/  I2F.U64 R0, R4 ;  /* 0x0000000400007312 */ /* 0x004e240000301000 */
[----:B0-----:R-:W-:-:S04]  /*54a0*/  F2FP.BF16.F32.PACK_AB R0, RZ, R0 ;  /* 0x00000000ff00723e */ /* 0x001fc800000010ff */
[----:B------:R-:W-:Y:S01]  /*54b0*/  PRMT R22, R0, 0x7610, R22 ;  /* 0x0000761000167816 */ /* 0x000fe20000000016 */
[----:B------:R-:W-:Y:S06]  /*54c0*/  BRA `(.L_x_2952) ;  /* 0x0000000000107947 */ /* 0x000fec0003800000 */
.L_x_2975:
[----:B------:R-:W2:Y:S02]  /*54d0*/  LDG.E R4, desc[UR36][R4.64] ;  /* 0x0000002404047981 */ /* 0x000ea4000c1e1900 */
[----:B--2---:R-:W-:-:S04]  /*54e0*/  I2FP.F32.U32 R0, R4 ;  /* 0x0000000400007245 */ /* 0x004fc80000201000 */
[----:B------:R-:W-:-:S04]  /*54f0*/  F2FP.BF16.F32.PACK_AB R0, RZ, R0 ;  /* 0x00000000ff00723e */ /* 0x000fc800000010ff */
[----:B------:R-:W-:-:S07]  /*5500*/  PRMT R22, R0, 0x7610, R22 ;  /* 0x0000761000167816 */ /* 0x000fce0000000016 */
.L_x_2952:
        /* <DEDUP_REMOVED lines=21> */
.L_x_2983:
[----:B------:R-:W2:Y:S02]  /*5660*/  LDG.E.U8 R4, desc[UR36][R4.64] ;  /* 0x0000002404047981 */ /* 0x000ea4000c1e1100 */
[----:B--2---:R-:W-:-:S04]  /*5670*/  I2FP.F32.U32 R0, R4 ;  /* 0x0000000400007245 */ /* 0x004fc80000201000 */
[----:B------:R-:W-:-:S04]  /*5680*/  F2FP.BF16.F32.PACK_AB R0, RZ, R0 ;  /* 0x00000000ff00723e */ /* 0x000fc800000010ff */
[----:B------:R-:W-:Y:S01]  /*5690*/  PRMT R18, R0, 0x7610, R18 ;  /* 0x0000761000127816 */ /* 0x000fe20000000012 */
[----:B------:R-:W-:Y:S06]  /*56a0*/  BRA `(.L_x_2985) ;  /* 0x0000000c00c47947 */ /* 0x000fec0003800000 */
.L_x_2982:
        /* <DEDUP_REMOVED lines=11> */
.L_x_2987:
[----:B------:R-:W2:Y:S02]  /*5760*/  LDG.E R4, desc[UR36][R4.64] ;  /* 0x0000002404047981 */ /* 0x000ea4000c1e1900 */
[----:B--2---:R-:W-:-:S04]  /*5770*/  I2FP.F32.S32 R0, R4 ;  /* 0x0000000400007245 */ /* 0x004fc80000201400 */
[----:B------:R-:W-:-:S04]  /*5780*/  F2FP.BF16.F32.PACK_AB R0, RZ, R0 ;  /* 0x00000000ff00723e */ /* 0x000fc800000010ff */
[----:B------:R-:W-:Y:S01]  /*5790*/  PRMT R18, R0, 0x7610, R18 ;  /* 0x0000761000127816 */ /* 0x000fe20000000012 */
[----:B------:R-:W-:Y:S06]  /*57a0*/  BRA `(.L_x_2985) ;  /* 0x0000000c00847947 */ /* 0x000fec0003800000 */
.L_x_2986:
[----:B------:R-:W2:Y:S02]  /*57b0*/  LDG.E.U16 R4, desc[UR36][R4.64] ;  /* 0x0000002404047981 */ /* 0x000ea4000c1e1500 */
[----:B--2---:R-:W0:Y:S02]  /*57c0*/  I2F.S16 R0, R4 ;  /* 0x0000000400007306 */ /* 0x004e240000101400 */
[----:B0-----:R-:W-:-:S04]  /*57d0*/  F2FP.BF16.F32.PACK_AB R0, RZ, R0 ;  /* 0x00000000ff00723e */ /* 0x001fc800000010ff */
[----:B------:R-:W-:Y:S01]  /*57e0*/  PRMT R18, R0, 0x7610, R18 ;  /* 0x0000761000127816 */ /* 0x000fe20000000012 */
[----:B------:R-:W-:Y:S06]  /*57f0*/  BRA `(.L_x_2985) ;  /* 0x0000000c00707947 */ /* 0x000fec0003800000 */
.L_x_2981:
        /* <DEDUP_REMOVED lines=9> */
.L_x_2989:
[----:B------:R-:W2:Y:S02]  /*5890*/  LDG.E.U16 R0, desc[UR36][R4.64] ;  /* 0x0000002404007981 */ /* 0x000ea4000c1e1500 */
[----:B--2---:R-:W-:-:S05]  /*58a0*/  HADD2.F32 R0, -RZ, R0.H0_H0 ;  /* 0x20000000ff007230 */ /* 0x004fca0000004100 */
[----:B------:R-:W-:-:S04]  /*58b0*/  F2FP.BF16.F32.PACK_AB R0, RZ, R0 ;  /* 0x00000000ff00723e */ /* 0x000fc800000010ff */
[----:B------:R-:W-:Y:S01]  /*58c0*/  PRMT R18, R0, 0x7610, R18 ;  /* 0x0000761000127816 */ /* 0x000fe20000000012 */
[----:B------:R-:W-:Y:S06]  /*58d0*/  BRA `(.L_x_2985) ;  /* 0x0000000c00387947 */ /* 0x000fec0003800000 */
.L_x_2988:
        /* <DEDUP_REMOVED lines=9> */
.L_x_2991:
[----:B------:R-:W2:Y:S02]  /*5970*/  LDG.E.U16 R4, desc[UR36][R4.64] ;  /* 0x0000002404047981 */ /* 0x000ea4000c1e1500 */
[----:B--2---:R-:W-:-:S05]  /*5980*/  HADD2.F32 R0, -RZ, R4.H0_H0 ;  /* 0x20000004ff007230 */ /* 0x004fca0000004100 */
[----:B------:R-:W-:-:S04]  /*5990*/  F2FP.BF16.F32.PACK_AB R0, RZ, R0 ;  /* 0x00000000ff00723e */ /* 0x000fc800000010ff */
[----:B------:R-:W-:Y:S01]  /*59a0*/  PRMT R18, R0, 0x7610, R18 ;  /* 0x0000761000127816 */ /* 0x000fe20000000012 */
[----:B------:R-:W-:Y:S06]  /*59b0*/  BRA `(.L_x_2985) ;  /* 0x0000000c00007947 */ /* 0x000fec0003800000 */
.L_x_2990:
        /* <DEDUP_REMOVED lines=9> */
.L_x_2980:
        /* <DEDUP_REMOVED lines=14> */
.L_x_2994:
        /* <DEDUP_REMOVED lines=9> */
.L_x_2993:
        /* <DEDUP_REMOVED lines=27> */
.L_x_2996:
        /* <DEDUP_REMOVED lines=15> */
.L_x_2995:
[----:B------:R0:W5:Y:S01]  /*5e60*/  LDG.E.U16 R18, desc[UR36][R4.64] ;  /* 0x0000002404127981 */ /* 0x000162000c1e1500 */
[----:B------:R-:W-:Y:S05]  /*5e70*/  BRA `(.L_x_2985) ;  /* 0x0000000400d07947 */ /* 0x000fea0003800000 */
.L_x_2992:
        /* <DEDUP_REMOVED lines=13> */
.L_x_2999:
        /* <DEDUP_REMOVED lines=21> */
.L_x_3003:
[----:B------:R-:W-:Y:S05]  /*60a0*/  BSYNC.RECONVERGENT B1 ;  /* 0x0000000000017941 */ /* 0x000fea0003800200 */
.L_x_3002:
[----:B------:R-:W-:Y:S01]  /*60b0*/  IMAD.SHL.U32 R0, R0, 0x100000, RZ ;  /* 0x0010000000007824 */ /* 0x000fe200078e00ff */
[----:B------:R-:W-:-:S04]  /*60c0*/  LEA R3, R3, 0x3b800000, 0x17 ;  /* 0x3b80000003037811 */ /* 0x000fc800078eb8ff */
[----:B------:R-:W-:-:S07]  /*60d0*/  LOP3.LUT R0, R3, R0, R7, 0xfe, !PT ;  /* 0x0000000003007212 */ /* 0x000fce00078efe07 */
.L_x_3001:
[----:B------:R-:W-:Y:S05]  /*60e0*/  BSYNC.RECONVERGENT B0 ;  /* 0x0000000000007941 */ /* 0x000fea0003800200 */
.L_x_3000:
[----:B------:R-:W-:-:S04]  /*60f0*/  F2FP.BF16.F32.PACK_AB R0, RZ, R0 ;  /* 0x00000000ff00723e */ /* 0x000fc800000010ff */
[----:B------:R-:W-:Y:S01]  /*6100*/  PRMT R18, R0, 0x7610, R18 ;  /* 0x0000761000127816 */ /* 0x000fe20000000012 */
[----:B------:R-:W-:Y:S06]  /*6110*/  BRA `(.L_x_2985) ;  /* 0x0000000400287947 */ /* 0x000fec0003800000 */
.L_x_2998:
        /* <DEDUP_REMOVED lines=21> */
.L_x_3007:
[----:B------:R-:W-:Y:S05]  /*6270*/  BSYNC.RECONVERGENT B1 ;  /* 0x0000000000017941 */ /* 0x000fea0003800200 */
.L_x_3006:
[----:B------:R-:W-:Y:S01]  /*6280*/  IMAD.SHL.U32 R0, R0, 0x200000, RZ ;  /* 0x0020000000007824 */ /* 0x000fe200078e00ff */
[----:B------:R-:W-:-:S04]  /*6290*/  LEA R3, R3, 0x37800000, 0x17 ;  /* 0x3780000003037811 */ /* 0x000fc800078eb8ff */
[----:B------:R-:W-:-:S07]  /*62a0*/  LOP3.LUT R0, R3, R0, R7, 0xfe, !PT ;  /* 0x0000000003007212 */ /* 0x000fce00078efe07 */
.L_x_3005:
[----:B------:R-:W-:Y:S05]  /*62b0*/  BSYNC.RECONVERGENT B0 ;  /* 0x0000000000007941 */ /* 0x000fea0003800200 */
.L_x_3004:
[----:B------:R-:W-:-:S04]  /*62c0*/  F2FP.BF16.F32.PACK_AB R0, RZ, R0 ;  /* 0x00000000ff00723e */ /* 0x000fc800000010ff */
[----:B------:R-:W-:Y:S01]  /*62d0*/  PRMT R18, R0, 0x7610, R18 ;  /* 0x0000761000127816 */ /* 0x000fe20000000012 */
[----:B------:R-:W-:Y:S06]  /*62e0*/  BRA `(.L_x_2985) ;  /* 0x0000000000b47947 */ /* 0x000fec0003800000 */
.L_x_2997:
        /* <DEDUP_REMOVED lines=14> */
.L_x_3011:
[----:B------:R-:W-:Y:S05]  /*63d0*/  BSYNC.RECONVERGENT B0 ;  /* 0x0000000000007941 */ /* 0x000fea0003800200 */
.L_x_3010:
[----:B------:R-:W-:-:S04]  /*63e0*/  F2FP.BF16.F32.PACK_AB R0, RZ, R0 ;  /* 0x00000000ff00723e */ /* 0x000fc800000010ff */
[----:B------:R-:W-:Y:S01]  /*63f0*/  PRMT R18, R0, 0x7610, R18 ;  /* 0x0000761000127816 */ /* 0x000fe20000000012 */
[----:B------:R-:W-:Y:S06]  /*6400*/  BRA `(.L_x_2985) ;  /* 0x00000000006c7947 */ /* 0x000fec0003800000 */
.L_x_2984:
        /* <DEDUP_REMOVED lines=16> */
.L_x_3012:
[----:B------:R-:W-:Y:S01]  /*6510*/  PRMT R18, RZ, 0x7610, R18 ;  /* 0x00007610ff127816 */ /* 0x000fe20000000012 */
[----:B------:R-:W-:Y:S06]  /*6520*/  BRA `(.L_x_2985) ;  /* 0x0000000000247947 */ /* 0x000fec0003800000 */
.L_x_3009:
[----:B------:R-:W2:Y:S02]  /*6530*/  LDG.E.64 R4, desc[UR36][R4.64] ;  /* 0x0000002404047981 */ /* 0x000ea4000c1e1b00 */
[----:B--2---:R-:W0:Y:S02]  /*6540*/  I2F.U64 R0, R4 ;  /* 0x0000000400007312 */ /* 0x004e240000301000 */
[----:B0-----:R-:W-:-:S04]  /*6550*/  F2FP.BF16.F32.PACK_AB R0, RZ, R0 ;  /* 0x00000000ff00723e */ /* 0x001fc800000010ff */
[----:B------:R-:W-:Y:S01]  /*6560*/  PRMT R18, R0, 0x7610, R18 ;  /* 0x0000761000127816 */ /* 0x000fe20000000012 */
[----:B------:R-:W-:Y:S06]  /*6570*/  BRA `(.L_x_2985) ;  /* 0x0000000000107947 */ /* 0x000fec0003800000 */
.L_x_3008:
[----:B------:R-:W2:Y:S02]  /*6580*/  LDG.E R4, desc[UR36][R4.64] ;  /* 0x0000002404047981 */ /* 0x000ea4000c1e1900 */
[----:B--2---:R-:W-:-:S04]  /*6590*/  I2FP.F32.U32 R0, R4 ;  /* 0x0000000400007245 */ /* 0x004fc80000201000 */
[----:B------:R-:W-:-:S04]  /*65a0*/  F2FP.BF16.F32.PACK_AB R0, RZ, R0 ;  /* 0x00000000ff00723e */ /* 0x000fc800000010ff */
[----:B------:R-:W-:-:S07]  /*65b0*/  PRMT R18, R0, 0x7610, R18 ;  /* 0x0000761000127816 */ /* 0x000fce0000000012 */
.L_x_2985:
[----:B------:R-:W-:-:S07]  /*65c0*/  VIADD R27, R27, 0x80 ;  /* 0x000000801b1b7836 */ /* 0x000fce0000000000 */
.L_x_2913:
[----:B------:R-:W-:Y:S05]  /*65d0*/  BSYNC.RECONVERGENT B6 ;  /* 0x0000000000067941 */ /* 0x000fea0003800200 */
.L_x_2912:
        /* <DEDUP_REMOVED lines=28> */
.L_x_3018:
[----:B------:R-:W2:Y:S02]  /*67a0*/  LDG.E.U8 R4, desc[UR36][R4.64] ;  /* 0x0000002404047981 */ /* 0x000ea4000c1e1100 */
[----:B--2---:R-:W-:-:S04]  /*67b0*/  I2FP.F32.U32 R0, R4 ;  /* 0x0000000400007245 */ /* 0x004fc80000201000 */
[----:B------:R-:W-:-:S04]  /*67c0*/  F2FP.BF16.F32.PACK_AB R0, RZ, R0 ;  /* 0x00000000ff00723e */ /* 0x000fc800000010ff */
[----:B------:R-:W-:Y:S01]  /*67d0*/  PRMT R16, R0, 0x7610, R16 ;  /* 0x0000761000107816 */ /* 0x000fe20000000010 */
[----:B------:R-:W-:Y:S06]  /*67e0*/  BRA `(.L_x_3020) ;  /* 0x0000000c00c47947 */ /* 0x000fec0003800000 */
.L_x_3017:
        /* <DEDUP_REMOVED lines=11> */
.L_x_3022:
[----:B------:R-:W2:Y:S02]  /*68a0*/  LDG.E R4, desc[UR36][R4.64] ;  /* 0x0000002404047981 */ /* 0x000ea4000c1e1900 */
[----:B--2---:R-:W-:-:S04]  /*68b0*/  I2FP.F32.S32 R0, R4 ;  /* 0x0000000400007245 */ /* 0x004fc80000201400 */
[----:B------:R-:W-:-:S04]  /*68c0*/  F2FP.BF16.F32.PACK_AB R0, RZ, R0 ;  /* 0x00000000ff00723e */ /* 0x000fc800000010ff */
[----:B------:R-:W-:Y:S01]  /*68d0*/  PRMT R16, R0, 0x7610, R16 ;  /* 0x0000761000107816 */ /* 0x000fe20000000010 */
[----:B------:R-:W-:Y:S06]  /*68e0*/  BRA `(.L_x_3020) ;  /* 0x0000000c00847947 */ /* 0x000fec0003800000 */
.L_x_3021:
[----:B------:R-:W2:Y:S02]  /*68f0*/  LDG.E.U16 R4, desc[UR36][R4.64] ;  /* 0x0000002404047981 */ /* 0x000ea4000c1e1500 */
[----:B--2---:R-:W0:Y:S02]  /*6900*/  I2F.S16 R0, R4 ;  /* 0x0000000400007306 */ /* 0x004e240000101400 */
[----:B0-----:R-:W-:-:S04]  /*6910*/  F2FP.BF16.F32.PACK_AB R0, RZ, R0 ;  /* 0x00000000ff00723e */ /* 0x001fc800000010ff */
[----:B------:R-:W-:Y:S01]  /*6920*/  PRMT R16, R0, 0x7610, R16 ;  /* 0x0000761000107816 */ /* 0x000fe20000000010 */
[----:B------:R-:W-:Y:S06]  /*6930*/  BRA `(.L_x_3020) ;  /* 0x0000000c00707947 */ /* 0x000fec0003800000 */
.L_x_3016:
        /* <DEDUP_REMOVED lines=9> */
.L_x_3024:
[----:B------:R-:W2:Y:S02]  /*69d0*/  LDG.E.U16 R0, desc[UR36][R4.64] ;  /* 0x0000002404007981 */ /* 0x000ea4000c1e1500 */
[----:B--2---:R-:W-:-:S05]  /*69e0*/  HADD2.F32 R0, -RZ, R0.H0_H0 ;  /* 0x20000000ff007230 */ /* 0x004fca0000004100 */
[----:B------:R-:W-:-:S04]  /*69f0*/  F2FP.BF16.F32.PACK_AB R0, RZ, R0 ;  /* 0x00000000ff00723e */ /* 0x000fc800000010ff */
[----:B------:R-:W-:Y:S01]  /*6a00*/  PRMT R16, R0, 0x7610, R16 ;  /* 0x0000761000107816 */ /* 0x000fe20000000010 */
[----:B------:R-:W-:Y:S06]  /*6a10*/  BRA `(.L_x_3020) ;  /* 0x0000000c00387947 */ /* 0x000fec0003800000 */
.L_x_3023:
        /* <DEDUP_REMOVED lines=9> */
.L_x_3026:
[----:B------:R-:W2:Y:S02]  /*6ab0*/  LDG.E.U16 R4, desc[UR36][R4.64] ;  /* 0x0000002404047981 */ /* 0x000ea4000c1e1500 */
[----:B--2---:R-:W-:-:S05]  /*6ac0*/  HADD2.F32 R0, -RZ, R4.H0_H0 ;  /* 0x20000004ff007230 */ /* 0x004fca0000004100 */
[----:B------:R-:W-:-:S04]  /*6ad0*/  F2FP.BF16.F32.PACK_AB R0, RZ, R0 ;  /* 0x00000000ff00723e */ /* 0x000fc800000010ff */
[----:B------:R-:W-:Y:S01]  /*6ae0*/  PRMT R16, R0, 0x7610, R16 ;  /* 0x0000761000107816 */ /* 0x000fe20000000010 */
[----:B------:R-:W-:Y:S06]  /*6af0*/  BRA `(.L_x_3020) ;  /* 0x0000000c00007947 */ /* 0x000fec0003800000 */
.L_x_3025:
        /* <DEDUP_REMOVED lines=9> */
.L_x_3015:
        /* <DEDUP_REMOVED lines=14> */
.L_x_3029:
        /* <DEDUP_REMOVED lines=9> */
.L_x_3028:
        /* <DEDUP_REMOVED lines=27> */
.L_x_3031:
        /* <DEDUP_REMOVED lines=15> */
.L_x_3030:
[----:B------:R0:W5:Y:S01]  /*6fa0*/  LDG.E.U16 R16, desc[UR36][R4.64] ;  /* 0x0000002404107981 */ /* 0x000162000c1e1500 */
[----:B------:R-:W-:Y:S05]  /*6fb0*/  BRA `(.L_x_3020) ;  /* 0x0000000400d07947 */ /* 0x000fea0003800000 */
.L_x_3027:
        /* <DEDUP_REMOVED lines=13> */
.L_x_3034:
        /* <DEDUP_REMOVED lines=21> */
.L_x_3038:
[----:B------:R-:W-:Y:S05]  /*71e0*/  BSYNC.RECONVERGENT B1 ;  /* 0x0000000000017941 */ /* 0x000fea0003800200 */
.L_x_3037:
[----:B------:R-:W-:Y:S01]  /*71f0*/  IMAD.SHL.U32 R0, R0, 0x100000, RZ ;  /* 0x0010000000007824 */ /* 0x000fe200078e00ff */
[----:B------:R-:W-:-:S04]  /*7200*/  LEA R3, R3, 0x3b800000, 0x17 ;  /* 0x3b80000003037811 */ /* 0x000fc800078eb8ff */
[----:B------:R-:W-:-:S07]  /*7210*/  LOP3.LUT R0, R3, R0, R7, 0xfe, !PT ;  /* 0x0000000003007212 */ /* 0x000fce00078efe07 */
.L_x_3036:
[----:B------:R-:W-:Y:S05]  /*7220*/  BSYNC.RECONVERGENT B0 ;  /* 0x0000000000007941 */ /* 0x000fea0003800200 */
.L_x_3035:
[----:B------:R-:W-:-:S04]  /*7230*/  F2FP.BF16.F32.PACK_AB R0, RZ, R0 ;  /* 0x00000000ff00723e */ /* 0x000fc800000010ff */
[----:B------:R-:W-:Y:S01]  /*7240*/  PRMT R16, R0, 0x7610, R16 ;  /* 0x0000761000107816 */ /* 0x000fe20000000010 */
[----:B------:R-:W-:Y:S06]  /*7250*/  BRA `(.L_x_3020) ;  /* 0x0000000400287947 */ /* 0x000fec0003800000 */
.L_x_3033:
        /* <DEDUP_REMOVED lines=21> */
.L_x_3042:
[----:B------:R-:W-:Y:S05]  /*73b0*/  BSYNC.RECONVERGENT B1 ;  /* 0x0000000000017941 */ /* 0x000fea0003800200 */
.L_x_3041:
[----:B------:R-:W-:Y:S01]  /*73c0*/  IMAD.SHL.U32 R0, R0, 0x200000, RZ ;  /* 0x0020000000007824 */ /* 0x000fe200078e00ff */
[----:B------:R-:W-:-:S04]  /*73d0*/  LEA R3, R3, 0x37800000, 0x17 ;  /* 0x3780000003037811 */ /* 0x000fc800078eb8ff */
[----:B------:R-:W-:-:S07]  /*73e0*/  LOP3.LUT R0, R3, R0, R7, 0xfe, !PT ;  /* 0x0000000003007212 */ /* 0x000fce00078efe07 */
.L_x_3040:
[----:B------:R-:W-:Y:S05]  /*73f0*/  BSYNC.RECONVERGENT B0 ;  /* 0x0000000000007941 */ /* 0x000fea0003800200 */
.L_x_3039:
[----:B------:R-:W-:-:S04]  /*7400*/  F2FP.BF16.F32.PACK_AB R0, RZ, R0 ;  /* 0x00000000ff00723e */ /* 0x000fc800000010ff */
[----:B------:R-:W-:Y:S01]  /*7410*/  PRMT R16, R0, 0x7610, R16 ;  /* 0x0000761000107816 */ /* 0x000fe20000000010 */
[----:B------:R-:W-:Y:S06]  /*7420*/  BRA `(.L_x_3020) ;  /* 0x0000000000b47947 */ /* 0x000fec0003800000 */
.L_x_3032:
        /* <DEDUP_REMOVED lines=14> */
.L_x_3046:
[----:B------:R-:W-:Y:S05]  /*7510*/  BSYNC.RECONVERGENT B0 ;  /* 0x0000000000007941 */ /* 0x000fea0003800200 */
.L_x_3045:
[----:B------:R-:W-:-:S04]  /*7520*/  F2FP.BF16.F32.PACK_AB R0, RZ, R0 ;  /* 0x00000000ff00723e */ /* 0x000fc800000010ff */
[----:B------:R-:W-:Y:S01]  /*7530*/  PRMT R16, R0, 0x7610, R16 ;  /* 0x0000761000107816 */ /* 0x000fe20000000010 */
[----:B------:R-:W-:Y:S06]  /*7540*/  BRA `(.L_x_3020) ;  /* 0x00000000006c7947 */ /* 0x000fec0003800000 */
.L_x_3019:
        /* <DEDUP_REMOVED lines=16> */
.L_x_3047:
[----:B------:R-:W-:Y:S01]  /*7650*/  PRMT R16, RZ, 0x7610, R16 ;  /* 0x00007610ff107816 */ /* 0x000fe20000000010 */
[----:B------:R-:W-:Y:S06]  /*7660*/  BRA `(.L_x_3020) ;  /* 0x0000000000247947 */ /* 0x000fec0003800000 */
.L_x_3044:
[----:B------:R-:W2:Y:S02]  /*7670*/  LDG.E.64 R4, desc[UR36][R4.64] ;  /* 0x0000002404047981 */ /* 0x000ea4000c1e1b00 */
[----:B--2---:R-:W0:Y:S02]  /*7680*/  I2F.U64 R0, R4 ;  /* 0x0000000400007312 */ /* 0x004e240000301000 */
[----:B0-----:R-:W-:-:S04]  /*7690*/  F2FP.BF16.F32.PACK_AB R0, RZ, R0 ;  /* 0x00000000ff00723e */ /* 0x001fc800000010ff */
[----:B------:R-:W-:Y:S01]  /*76a0*/  PRMT R16, R0, 0x7610, R16 ;  /* 0x0000761000107816 */ /* 0x000fe20000000010 */
[----:B------:R-:W-:Y:S06]  /*76b0*/  BRA `(.L_x_3020) ;  /* 0x0000000000107947 */ /* 0x000fec0003800000 */
.L_x_3043:
[----:B------:R-:W2:Y:S02]  /*76c0*/  LDG.E R4, desc[UR36][R4.64] ;  /* 0x0000002404047981 */ /* 0x000ea4000c1e1900 */
[----:B--2---:R-:W-:-:S04]  /*76d0*/  I2FP.F32.U32 R0, R4 ;  /* 0x0000000400007245 */ /* 0x004fc80000201000 */
[----:B------:R-:W-:-:S04]  /*76e0*/  F2FP.BF16.F32.PACK_AB R0, RZ, R0 ;  /* 0x00000000ff00723e */ /* 0x000fc800000010ff */
[----:B------:R-:W-:-:S07]  /*76f0*/  PRMT R16, R0, 0x7610, R16 ;  /* 0x0000761000107816 */ /* 0x000fce0000000010 */
.L_x_3020:
        /* <DEDUP_REMOVED lines=21> */
.L_x_3051:
[----:B------:R-:W2:Y:S02]  /*7850*/  LDG.E.U8 R4, desc[UR36][R4.64] ;  /* 0x0000002404047981 */ /* 0x000ea4000c1e1100 */
[----:B--2---:R-:W-:-:S04]  /*7860*/  I2FP.F32.U32 R0, R4 ;  /* 0x0000000400007245 */ /* 0x004fc80000201000 */
[----:B------:R-:W-:-:S04]  /*7870*/  F2FP.BF16.F32.PACK_AB R0, RZ, R0 ;  /* 0x00000000ff00723e */ /* 0x000fc800000010ff */
[----:B------:R-:W-:Y:S01]  /*7880*/  PRMT R17, R0, 0x7610, R17 ;  /* 0x0000761000117816 */ /* 0x000fe20000000011 */
[----:B------:R-:W-:Y:S06]  /*7890*/  BRA `(.L_x_3053) ;  /* 0x0000000c00c47947 */ /* 0x000fec0003800000 */
.L_x_3050:
        /* <DEDUP_REMOVED lines=11> */
.L_x_3055:
[----:B------:R-:W2:Y:S02]  /*7950*/  LDG.E R4, desc[UR36][R4.64] ;  /* 0x0000002404047981 */ /* 0x000ea4000c1e1900 */
[----:B--2---:R-:W-:-:S04]  /*7960*/  I2FP.F32.S32 R0, R4 ;  /* 0x0000000400007245 */ /* 0x004fc80000201400 */
[----:B------:R-:W-:-:S04]  /*7970*/  F2FP.BF16.F32.PACK_AB R0, RZ, R0 ;  /* 0x00000000ff00723e */ /* 0x000fc800000010ff */
[----:B------:R-:W-:Y:S01]  /*7980*/  PRMT R17, R0, 0x7610, R17 ;  /* 0x0000761000117816 */ /* 0x000fe20000000011 */
[----:B------:R-:W-:Y:S06]  /*7990*/  BRA `(.L_x_3053) ;  /* 0x0000000c00847947 */ /* 0x000fec0003800000 */
.L_x_3054:
[----:B------:R-:W2:Y:S02]  /*79a0*/  LDG.E.U16 R4, desc[UR36][R4.64] ;  /* 0x0000002404047981 */ /* 0x000ea4000c1e1500 */
[----:B--2---:R-:W0:Y:S02]  /*79b0*/  I2F.S16 R0, R4 ;  /* 0x0000000400007306 */ /* 0x004e240000101400 */
[----:B0-----:R-:W-:-:S04]  /*79c0*/  F2FP.BF16.F32.PACK_AB R0, RZ, R0 ;  /* 0x00000000ff00723e */ /* 0x001fc800000010ff */
[----:B------:R-:W-:Y:S01]  /*79d0*/  PRMT R17, R0, 0x7610, R17 ;  /* 0x0000761000117816 */ /* 0x000fe20000000011 */
[----:B------:R-:W-:Y:S06]  /*79e0*/  BRA `(.L_x_3053) ;  /* 0x0000000c00707947 */ /* 0x000fec0003800000 */
.L_x_3049:
        /* <DEDUP_REMOVED lines=9> */
.L_x_3057:
[----:B------:R-:W2:Y:S02]  /*7a80*/  LDG.E.U16 R0, desc[UR36][R4.64] ;  /* 0x0000002404007981 */ /* 0x000ea4000c1e1500 */
[----:B--2---:R-:W-:-:S05]  /*7a90*/  HADD2.F32 R0, -RZ, R0.H0_H0 ;  /* 0x20000000ff007230 */ /* 0x004fca0000004100 */
[----:B------:R-:W-:-:S04]  /*7aa0*/  F2FP.BF16.F32.PACK_AB R0, RZ, R0 ;  /* 0x00000000ff00723e */ /* 0x000fc800000010ff */
[----:B------:R-:W-:Y:S01]  /*7ab0*/  PRMT R17, R0, 0x7610, R17 ;  /* 0x0000761000117816 */ /* 0x000fe20000000011 */
[----:B------:R-:W-:Y:S06]  /*7ac0*/  BRA `(.L_x_3053) ;  /* 0x0000000c00387947 */ /* 0x000fec0003800000 */
.L_x_3056:
        /* <DEDUP_REMOVED lines=9> */
.L_x_3059:
[----:B------:R-:W2:Y:S02]  /*7b60*/  LDG.E.U16 R4, desc[UR36][R4.64] ;  /* 0x0000002404047981 */ /* 0x000ea4000c1e1500 */
[----:B--2---:R-:W-:-:S05]  /*7b70*/  HADD2.F32 R0, -RZ, R4.H0_H0 ;  /* 0x20000004ff007230 */ /* 0x004fca0000004100 */
[----:B------:R-:W-:-:S04]  /*7b80*/  F2FP.BF16.F32.PACK_AB R0, RZ, R0 ;  /* 0x00000000ff00723e */ /* 0x000fc800000010ff */
[----:B------:R-:W-:Y:S01]  /*7b90*/  PRMT R17, R0, 0x7610, R17 ;  /* 0x0000761000117816 */ /* 0x000fe20000000011 */
[----:B------:R-:W-:Y:S06]  /*7ba0*/  BRA `(.L_x_3053) ;  /* 0x0000000c00007947 */ /* 0x000fec0003800000 */
.L_x_3058:
        /* <DEDUP_REMOVED lines=9> */
.L_x_3048:
        /* <DEDUP_REMOVED lines=14> */
.L_x_3062:
        /* <DEDUP_REMOVED lines=9> */
.L_x_3061:
        /* <DEDUP_REMOVED lines=27> */
.L_x_3064:
        /* <DEDUP_REMOVED lines=15> */
.L_x_3063:
[----:B------:R0:W5:Y:S01]  /*8050*/  LDG.E.U16 R17, desc[UR36][R4.64] ;  /* 0x0000002404117981 */ /* 0x000162000c1e1500 */
[----:B------:R-:W-:Y:S05]  /*8060*/  BRA `(.L_x_3053) ;  /* 0x0000000400d07947 */ /* 0x000fea0003800000 */
.L_x_3060:
        /* <DEDUP_REMOVED lines=13> */
.L_x_3067:
        /* <DEDUP_REMOVED lines=21> */
.L_x_3071:
[----:B------:R-:W-:Y:S05]  /*8290*/  BSYNC.RECONVERGENT B1 ;  /* 0x0000000000017941 */ /* 0x000fea0003800200 */
.L_x_3070:
[----:B------:R-:W-:Y:S01]  /*82a0*/  IMAD.SHL.U32 R0, R0, 0x100000, RZ ;  /* 0x0010000000007824 */ /* 0x000fe200078e00ff */
[----:B------:R-:W-:-:S04]  /*82b0*/  LEA R3, R3, 0x3b800000, 0x17 ;  /* 0x3b80000003037811 */ /* 0x000fc800078eb8ff */
[----:B------:R-:W-:-:S07]  /*82c0*/  LOP3.LUT R0, R3, R0, R7, 0xfe, !PT ;  /* 0x0000000003007212 */ /* 0x000fce00078efe07 */
.L_x_3069:
[----:B------:R-:W-:Y:S05]  /*82d0*/  BSYNC.RECONVERGENT B0 ;  /* 0x0000000000007941 */ /* 0x000fea0003800200 */
.L_x_3068:
[----:B------:R-:W-:-:S04]  /*82e0*/  F2FP.BF16.F32.PACK_AB R0, RZ, R0 ;  /* 0x00000000ff00723e */ /* 0x000fc800000010ff */
[----:B------:R-:W-:Y:S01]  /*82f0*/  PRMT R17, R0, 0x7610, R17 ;  /* 0x0000761000117816 */ /* 0x000fe20000000011 */
[----:B------:R-:W-:Y:S06]  /*8300*/  BRA `(.L_x_3053) ;  /* 0x0000000400287947 */ /* 0x000fec0003800000 */
.L_x_3066:
        /* <DEDUP_REMOVED lines=21> */
.L_x_3075:
[----:B------:R-:W-:Y:S05]  /*8460*/  BSYNC.RECONVERGENT B1 ;  /* 0x0000000000017941 */ /* 0x000fea0003800200 */
.L_x_3074:
[----:B------:R-:W-:Y:S01]  /*8470*/  IMAD.SHL.U32 R0, R0, 0x200000, RZ ;  /* 0x0020000000007824 */ /* 0x000fe200078e00ff */
[----:B------:R-:W-:-:S04]  /*8480*/  LEA R3, R3, 0x37800000, 0x17 ;  /* 0x3780000003037811 */ /* 0x000fc800078eb8ff */
[----:B------:R-:W-:-:S07]  /*8490*/  LOP3.LUT R0, R3, R0, R7, 0xfe, !PT ;  /* 0x0000000003007212 */ /* 0x000fce00078efe07 */
.L_x_3073:
[----:B------:R-:W-:Y:S05]  /*84a0*/  BSYNC.RECONVERGENT B0 ;  /* 0x0000000000007941 */ /* 0x000fea0003800200 */
.L_x_3072:
[----:B------:R-:W-:-:S04]  /*84b0*/  F2FP.BF16.F32.PACK_AB R0, RZ, R0 ;  /* 0x00000000ff00723e */ /* 0x000fc800000010ff */
[----:B------:R-:W-:Y:S01]  /*84c0*/  PRMT R17, R0, 0x7610, R17 ;  /* 0x0000761000117816 */ /* 0x000fe20000000011 */
[----:B------:R-:W-:Y:S06]  /*84d0*/  BRA `(.L_x_3053) ;  /* 0x0000000000b47947 */ /* 0x000fec0003800000 */
.L_x_3065:
        /* <DEDUP_REMOVED lines=14> */
.L_x_3079:
[----:B------:R-:W-:Y:S05]  /*85c0*/  BSYNC.RECONVERGENT B0 ;  /* 0x0000000000007941 */ /* 0x000fea0003800200 */
.L_x_3078:
[----:B------:R-:W-:-:S04]  /*85d0*/  F2FP.BF16.F32.PACK_AB R0, RZ, R0 ;  /* 0x00000000ff00723e */ /* 0x000fc800000010ff */
[----:B------:R-:W-:Y:S01]  /*85e0*/  PRMT R17, R0, 0x7610, R17 ;  /* 0x0000761000117816 */ /* 0x000fe20000000011 */
[----:B------:R-:W-:Y:S06]  /*85f0*/  BRA `(.L_x_3053) ;  /* 0x00000000006c7947 */ /* 0x000fec0003800000 */
.L_x_3052:
        /* <DEDUP_REMOVED lines=16> */
.L_x_3080:
[----:B------:R-:W-:Y:S01]  /*8700*/  PRMT R17, RZ, 0x7610, R17 ;  /* 0x00007610ff117816 */ /* 0x000fe20000000011 */
[----:B------:R-:W-:Y:S06]  /*8710*/  BRA `(.L_x_3053) ;  /* 0x0000000000247947 */ /* 0x000fec0003800000 */
.L_x_3077:
[----:B------:R-:W2:Y:S02]  /*8720*/  LDG.E.64 R4, desc[UR36][R4.64] ;  /* 0x0000002404047981 */ /* 0x000ea4000c1e1b00 */
[----:B--2---:R-:W0:Y:S02]  /*8730*/  I2F.U64 R0, R4 ;  /* 0x0000000400007312 */ /* 0x004e240000301000 */
[----:B0-----:R-:W-:-:S04]  /*8740*/  F2FP.BF16.F32.PACK_AB R0, RZ, R0 ;  /* 0x00000000ff00723e */ /* 0x001fc800000010ff */
[----:B------:R-:W-:Y:S01]  /*8750*/  PRMT R17, R0, 0x7610, R17 ;  /* 0x0000761000117816 */ /* 0x000fe20000000011 */
[----:B------:R-:W-:Y:S06]  /*8760*/  BRA `(.L_x_3053) ;  /* 0x0000000000107947 */ /* 0x000fec0003800000 */
.L_x_3076:
[----:B------:R-:W2:Y:S02]  /*8770*/  LDG.E R4, desc[UR36][R4.64] ;  /* 0x0000002404047981 */ /* 0x000ea4000c1e1900 */
[----:B--2---:R-:W-:-:S04]  /*8780*/  I2FP.F32.U32 R0, R4 ;  /* 0x0000000400007245 */ /* 0x004fc80000201000 */
[----:B------:R-:W-:-:S04]  /*8790*/  F2FP.BF16.F32.PACK_AB R0, RZ, R0 ;  /* 0x00000000ff00723e */ /* 0x000fc800000010ff */
[----:B------:R-:W-:-:S07]  /*87a0*/  PRMT R17, R0, 0x7610, R17 ;  /* 0x0000761000117816 */ /* 0x000fce0000000011 */
.L_x_3053:
[----:B------:R-:W1:Y:S01]  /*87b0*/  LDCU.U8 UR6, c[0x0][0x3be] ;  /* 0x000077c0ff0677ac */ /* 0x000e620008000000 */
[----:B0-----:R-:W0:Y:S01]  /*87c0*/  LDC.64 R4, c[0x0][0x3b0] ;  /* 0x0000ec00ff047b82 */ /* 0x001e220000000a00 */
[----:B------:R-:W2:Y:S01]  /*87d0*/  LDCU UR5, c[0x0][0x3c8] ;  /* 0x00007900ff0577ac */ /* 0x000ea20008000800 */
[----:B-1----:R-:W-:-:S04]  /*87e0*/  UPRMT UR4, UR6, 0x9910, URZ ;  /* 0x0000991006047896 */ /* 0x002fc800080000ff */
[----:B------:R-:W-:Y:S01]  /*87f0*/  UISETP.GT.AND UP0, UPT, UR4, 0x9, UPT ;  /* 0x000000090400788c */ /* 0x000fe2000bf04270 */
[----:B--2---:R-:W-:-:S05]  /*8800*/  IMAD R19, R19, UR5, RZ ;  /* 0x0000000513137c24 */ /* 0x004fca000f8e02ff */
        /* <DEDUP_REMOVED lines=16> */
.L_x_3084:
[----:B------:R-:W2:Y:S02]  /*8910*/  LDG.E.U8 R4, desc[UR36][R4.64] ;  /* 0x0000002404047981 */ /* 0x000ea4000c1e1100 */
[----:B--2---:R-:W-:-:S04]  /*8920*/  I2FP.F32.U32 R0, R4 ;  /* 0x0000000400007245 */ /* 0x004fc80000201000 */
[----:B------:R-:W-:-:S04]  /*8930*/  F2FP.BF16.F32.PACK_AB R0, RZ, R0 ;  /* 0x00000000ff00723e */ /* 0x000fc800000010ff */
[----:B------:R-:W-:Y:S01]  /*8940*/  PRMT R19, R0, 0x7610, R19 ;  /* 0x0000761000137816 */ /* 0x000fe20000000013 */
[----:B------:R-:W-:Y:S06]  /*8950*/  BRA `(.L_x_3086) ;  /* 0x0000000c00c47947 */ /* 0x000fec0003800000 */
.L_x_3083:
        /* <DEDUP_REMOVED lines=11> */
.L_x_3088:
[----:B------:R-:W2:Y:S02]  /*8a10*/  LDG.E R4, desc[UR36][R4.64] ;  /* 0x0000002404047981 */ /* 0x000ea4000c1e1900 */
[----:B--2---:R-:W-:-:S04]  /*8a20*/  I2FP.F32.S32 R0, R4 ;  /* 0x0000000400007245 */ /* 0x004fc80000201400 */
[----:B------:R-:W-:-:S04]  /*8a30*/  F2FP.BF16.F32.PACK_AB R0, RZ, R0 ;  /* 0x00000000ff00723e */ /* 0x000fc800000010ff */
[----:B------:R-:W-:Y:S01]  /*8a40*/  PRMT R19, R0, 0x7610, R19 ;  /* 0x0000761000137816 */ /* 0x000fe20000000013 */
[----:B------:R-:W-:Y:S06]  /*8a50*/  BRA `(.L_x_3086) ;  /* 0x0000000c00847947 */ /* 0x000fec0003800000 */
.L_x_3087:
[----:B------:R-:W2:Y:S02]  /*8a60*/  LDG.E.U16 R4, desc[UR36][R4.64] ;  /* 0x0000002404047981 */ /* 0x000ea4000c1e1500 */
[----:B--2---:R-:W0:Y:S02]  /*8a70*/  I2F.S16 R0, R4 ;  /* 0x0000000400007306 */ /* 0x004e240000101400 */
[----:B0-----:R-:W-:-:S04]  /*8a80*/  F2FP.BF16.F32.PACK_AB R0, RZ, R0 ;  /* 0x00000000ff00723e */ /* 0x001fc800000010ff */
[----:B------:R-:W-:Y:S01]  /*8a90*/  PRMT R19, R0, 0x7610, R19 ;  /* 0x0000761000137816 */ /* 0x000fe20000000013 */
[----:B------:R-:W-:Y:S06]  /*8aa0*/  BRA `(.L_x_3086) ;  /* 0x0000000c00707947 */ /* 0x000fec0003800000 */
.L_x_3082:
        /* <DEDUP_REMOVED lines=9> */
.L_x_3090:
[----:B------:R-:W2:Y:S02]  /*8b40*/  LDG.E.U16 R0, desc[UR36][R4.64] ;  /* 0x0000002404007981 */ /* 0x000ea4000c1e1500 */
[----:B--2---:R-:W-:-:S05]  /*8b50*/  HADD2.F32 R0, -RZ, R0.H0_H0 ;  /* 0x20000000ff007230 */ /* 0x004fca0000004100 */
[----:B------:R-:W-:-:S04]  /*8b60*/  F2FP.BF16.F32.PACK_AB R0, RZ, R0 ;  /* 0x00000000ff00723e */ /* 0x000fc800000010ff */
[----:B------:R-:W-:Y:S01]  /*8b70*/  PRMT R19, R0, 0x7610, R19 ;  /* 0x0000761000137816 */ /* 0x000fe20000000013 */
[----:B------:R-:W-:Y:S06]  /*8b80*/  BRA `(.L_x_3086) ;  /* 0x0000000c00387947 */ /* 0x000fec0003800000 */
.L_x_3089:
        /* <DEDUP_REMOVED lines=9> */
.L_x_3092:
[----:B------:R-:W2:Y:S02]  /*8c20*/  LDG.E.U16 R4, desc[UR36][R4.64] ;  /* 0x0000002404047981 */ /* 0x000ea4000c1e1500 */
[----:B--2---:R-:W-:-:S05]  /*8c30*/  HADD2.F32 R0, -RZ, R4.H0_H0 ;  /* 0x20000004ff007230 */ /* 0x004fca0000004100 */
[----:B------:R-:W-:-:S04]  /*8c40*/  F2FP.BF16.F32.PACK_AB R0, RZ, R0 ;  /* 0x00000000ff00723e */ /* 0x000fc800000010ff */
[----:B------:R-:W-:Y:S01]  /*8c50*/  PRMT R19, R0, 0x7610, R19 ;  /* 0x0000761000137816 */ /* 0x000fe20000000013 */
[----:B------:R-:W-:Y:S06]  /*8c60*/  BRA `(.L_x_3086) ;  /* 0x0000000c00007947 */ /* 0x000fec0003800000 */
.L_x_3091:
        /* <DEDUP_REMOVED lines=9> */
.L_x_3081:
        /* <DEDUP_REMOVED lines=14> */
.L_x_3095:
        /* <DEDUP_REMOVED lines=9> */
.L_x_3094:
        /* <DEDUP_REMOVED lines=27> */
.L_x_3097:
        /* <DEDUP_REMOVED lines=15> */
.L_x_3096:
[----:B------:R0:W5:Y:S01]  /*9110*/  LDG.E.U16 R19, desc[UR36][R4.64] ;  /* 0x0000002404137981 */ /* 0x000162000c1e1500 */
[----:B------:R-:W-:Y:S05]  /*9120*/  BRA `(.L_x_3086) ;  /* 0x0000000400d07947 */ /* 0x000fea0003800000 */
.L_x_3093:
        /* <DEDUP_REMOVED lines=13> */
.L_x_3100:
        /* <DEDUP_REMOVED lines=21> */
.L_x_3104:
[----:B------:R-:W-:Y:S05]  /*9350*/  BSYNC.RECONVERGENT B1 ;  /* 0x0000000000017941 */ /* 0x000fea0003800200 */
.L_x_3103:
[----:B------:R-:W-:Y:S01]  /*9360*/  IMAD.SHL.U32 R0, R0, 0x100000, RZ ;  /* 0x0010000000007824 */ /* 0x000fe200078e00ff */
[----:B------:R-:W-:-:S04]  /*9370*/  LEA R3, R3, 0x3b800000, 0x17 ;  /* 0x3b80000003037811 */ /* 0x000fc800078eb8ff */
[----:B------:R-:W-:-:S07]  /*9380*/  LOP3.LUT R0, R3, R0, R7, 0xfe, !PT ;  /* 0x0000000003007212 */ /* 0x000fce00078efe07 */
.L_x_3102:
[----:B------:R-:W-:Y:S05]  /*9390*/  BSYNC.RECONVERGENT B0 ;  /* 0x0000000000007941 */ /* 0x000fea0003800200 */
.L_x_3101:
[----:B------:R-:W-:-:S04]  /*93a0*/  F2FP.BF16.F32.PACK_AB R0, RZ, R0 ;  /* 0x00000000ff00723e */ /* 0x000fc800000010ff */
[----:B------:R-:W-:Y:S01]  /*93b0*/  PRMT R19, R0, 0x7610, R19 ;  /* 0x0000761000137816 */ /* 0x000fe20000000013 */
[----:B------:R-:W-:Y:S06]  /*93c0*/  BRA `(.L_x_3086) ;  /* 0x0000000400287947 */ /* 0x000fec0003800000 */
.L_x_3099:
        /* <DEDUP_REMOVED lines=21> */
.L_x_3108:
[----:B------:R-:W-:Y:S05]  /*9520*/  BSYNC.RECONVERGENT B1 ;  /* 0x0000000000017941 */ /* 0x000fea0003800200 */
.L_x_3107:
[----:B------:R-:W-:Y:S01]  /*9530*/  IMAD.SHL.U32 R0, R0, 0x200000, RZ ;  /* 0x0020000000007824 */ /* 0x000fe200078e00ff */
[----:B------:R-:W-:-:S04]  /*9540*/  LEA R3, R3, 0x37800000, 0x17 ;  /* 0x3780000003037811 */ /* 0x000fc800078eb8ff */
[----:B------:R-:W-:-:S07]  /*9550*/  LOP3.LUT R0, R3, R0, R7, 0xfe, !PT ;  /* 0x0000000003007212 */ /* 0x000fce00078efe07 */
.L_x_3106:
[----:B------:R-:W-:Y:S05]  /*9560*/  BSYNC.RECONVERGENT B0 ;  /* 0x0000000000007941 */ /* 0x000fea0003800200 */
.L_x_3105:
[----:B------:R-:W-:-:S04]  /*9570*/  F2FP.BF16.F32.PACK_AB R0, RZ, R0 ;  /* 0x00000000ff00723e */ /* 0x000fc800000010ff */
[----:B------:R-:W-:Y:S01]  /*9580*/  PRMT R19, R0, 0x7610, R19 ;  /* 0x0000761000137816 */ /* 0x000fe20000000013 */
[----:B------:R-:W-:Y:S06]  /*9590*/  BRA `(.L_x_3086) ;  /* 0x0000000000b47947 */ /* 0x000fec0003800000 */
.L_x_3098:
        /* <DEDUP_REMOVED lines=14> */
.L_x_3112:
[----:B------:R-:W-:Y:S05]  /*9680*/  BSYNC.RECONVERGENT B0 ;  /* 0x0000000000007941 */ /* 0x000fea0003800200 */
.L_x_3111:
[----:B------:R-:W-:-:S04]  /*9690*/  F2FP.BF16.F32.PACK_AB R0, RZ, R0 ;  /* 0x00000000ff00723e */ /* 0x000fc800000010ff */
[----:B------:R-:W-:Y:S01]  /*96a0*/  PRMT R19, R0, 0x7610, R19 ;  /* 0x0000761000137816 */ /* 0x000fe20000000013 */
[----:B------:R-:W-:Y:S06]  /*96b0*/  BRA `(.L_x_3086) ;  /* 0x00000000006c7947 */ /* 0x000fec0003800000 */
.L_x_3085:
        /* <DEDUP_REMOVED lines=16> */
.L_x_3113:
[----:B------:R-:W-:Y:S01]  /*97c0*/  PRMT R19, RZ, 0x7610, R19 ;  /* 0x00007610ff137816 */ /* 0x000fe20000000013 */
[----:B------:R-:W-:Y:S06]  /*97d0*/  BRA `(.L_x_3086) ;  /* 0x0000000000247947 */ /* 0x000fec0003800000 */
.L_x_3110:
[----:B------:R-:W2:Y:S02]  /*97e0*/  LDG.E.64 R4, desc[UR36][R4.64] ;  /* 0x0000002404047981 */ /* 0x000ea4000c1e1b00 */
[----:B--2---:R-:W0:Y:S02]  /*97f0*/  I2F.U64 R0, R4 ;  /* 0x0000000400007312 */ /* 0x004e240000301000 */
[----:B0-----:R-:W-:-:S04]  /*9800*/  F2FP.BF16.F32.PACK_AB R0, RZ, R0 ;  /* 0x00000000ff00723e */ /* 0x001fc800000010ff */
[----:B------:R-:W-:Y:S01]  /*9810*/  PRMT R19, R0, 0x7610, R19 ;  /* 0x0000761000137816 */ /* 0x000fe20000000013 */
[----:B------:R-:W-:Y:S06]  /*9820*/  BRA `(.L_x_3086) ;  /* 0x0000000000107947 */ /* 0x000fec0003800000 */
.L_x_3109:
[----:B------:R-:W2:Y:S02]  /*9830*/  LDG.E R4, desc[UR36][R4.64] ;  /* 0x0000002404047981 */ /* 0x000ea4000c1e1900 */
[----:B--2---:R-:W-:-:S04]  /*9840*/  I2FP.F32.U32 R0, R4 ;  /* 0x0000000400007245 */ /* 0x004fc80000201000 */
[----:B------:R-:W-:-:S04]  /*9850*/  F2FP.BF16.F32.PACK_AB R0, RZ, R0 ;  /* 0x00000000ff00723e */ /* 0x000fc800000010ff */
[----:B------:R-:W-:-:S07]  /*9860*/  PRMT R19, R0, 0x7610, R19 ;  /* 0x0000761000137816 */ /* 0x000fce0000000013 */
.L_x_3086:
[----:B------:R-:W-:-:S07]  /*9870*/  VIADD R27, R27, 0x80 ;  /* 0x000000801b1b7836 */ /* 0x000fce0000000000 */
.L_x_3014:
[----:B------:R-:W-:Y:S05]  /*9880*/  BSYNC.RECONVERGENT B6 ;  /* 0x0000000000067941 */ /* 0x000fea0003800200 */
.L_x_3013:
[----:B0-----:R-:W0:Y:S01]  /*9890*/  S2R R4, SR_CTAID.X ;  /* 0x0000000000047919 */ /* 0x001e220000002500 */
[----:B------:R-:W0:Y:S01]  /*98a0*/  LDC R3, c[0x0][0x380] ;  /* 0x0000e000ff037b82 */ /* 0x000e220000000800 */
[----:B------:R-:W-:Y:S01]  /*98b0*/  BSSY.RECONVERGENT B6, `(.L_x_3114) ;  /* 0x000031a000067945 */ /* 0x000fe20003800200 */
[----:B------:R-:W-:Y:S02]  /*98c0*/  PRMT R23, RZ, 0x7610, R23 ;  /* 0x00007610ff177816 */ /* 0x000fe40000000017 */
[----:B------:R-:W-:Y:S02]  /*98d0*/  PRMT R25, RZ, 0x7610, R25 ;  /* 0x00007610ff197816 */ /* 0x000fe40000000019 */
[----:B------:R-:W-:Y:S01]  /*98e0*/  PRMT R0, RZ, 0x7610, R0 ;  /* 0x00007610ff007816 */ /* 0x000fe20000000000 */
[----:B0-----:R-:W-:-:S05]  /*98f0*/  IMAD R3, R4, -0x200, R3 ;  /* 0xfffffe0004037824 */ /* 0x001fca00078e0203 */
[----:B------:R-:W-:-:S13]  /*9900*/  ISETP.GE.AND P0, PT, R27, R3, PT ;  /* 0x000000031b00720c */ /* 0x000fda0003f06270 */
[----:B------:R-:W-:Y:S05]  /*9910*/  @P0 BRA `(.L_x_3115) ;  /* 0x00000030004c0947 */ /* 0x000fea0003800000 */
[----:B------:R-:W0:Y:S01]  /*9920*/  S2R R3, SR_CTAID.X ;  /* 0x0000000000037919 */ /* 0x000e220000002500 */
[----:B------:R-:W1:Y:S01]  /*9930*/  LDC.64 R4, c[0x0][0x3a0] ;  /* 0x0000e800ff047b82 */ /* 0x000e620000000a00 */
[----:B------:R-:W2:Y:S01]  /*9940*/  LDCU UR5, c[0x0][0x3c0] ;  /* 0x00007800ff0577ac */ /* 0x000ea20008000800 */
[----:B------:R-:W-:-:S04]  /*9950*/  UPRMT UR4, UR39, 0x9910, URZ ;  /* 0x0000991027047896 */ /* 0x000fc800080000ff */
[----:B------:R-:W-:Y:S01]  /*9960*/  UISETP.GT.AND UP0, UPT, UR4, 0x9, UPT ;  /* 0x000000090400788c */ /* 0x000fe2000bf04270 */
[----:B0-----:R-:W-:-:S04]  /*9970*/  IMAD R27, R3, 0x200, R27 ;  /* 0x00000200031b7824 */ /* 0x001fc800078e021b */
        /* <DEDUP_REMOVED lines=17> */
.L_x_3119:
[----:B------:R-:W2:Y:S02]  /*9a90*/  LDG.E.U8 R4, desc[UR36][R4.64] ;  /* 0x0000002404047981 */ /* 0x000ea4000c1e1100 */
[----:B--2---:R-:W-:-:S04]  /*9aa0*/  I2FP.F32.U32 R0, R4 ;  /* 0x0000000400007245 */ /* 0x004fc80000201000 */
[----:B------:R-:W-:-:S04]  /*9ab0*/  F2FP.BF16.F32.PACK_AB R0, RZ, R0 ;  /* 0x00000000ff00723e */ /* 0x000fc800000010ff */
[----:B------:R-:W-:Y:S01]  /*9ac0*/  PRMT R23, R0, 0x7610, R23 ;  /* 0x0000761000177816 */ /* 0x000fe20000000017 */
[----:B------:R-:W-:Y:S06]  /*9ad0*/  BRA `(.L_x_3121) ;  /* 0x0000000c00c47947 */ /* 0x000fec0003800000 */
.L_x_3118:
        /* <DEDUP_REMOVED lines=11> */
.L_x_3123:
[----:B------:R-:W2:Y:S02]  /*9b90*/  LDG.E R4, desc[UR36][R4.64] ;  /* 0x0000002404047981 */ /* 0x000ea4000c1e1900 */
[----:B--2---:R-:W-:-:S04]  /*9ba0*/  I2FP.F32.S32 R0, R4 ;  /* 0x0000000400007245 */ /* 0x004fc80000201400 */
[----:B------:R-:W-:-:S04]  /*9bb0*/  F2FP.BF16.F32.PACK_AB R0, RZ, R0 ;  /* 0x00000000ff00723e */ /* 0x000fc800000010ff */
[----:B------:R-:W-:Y:S01]  /*9bc0*/  PRMT R23, R0, 0x7610, R23 ;  /* 0x0000761000177816 */ /* 0x000fe20000000017 */
[----:B------:R-:W-:Y:S06]  /*9bd0*/  BRA `(.L_x_3121) ;  /* 0x0000000c00847947 */ /* 0x000fec0003800000 */
.L_x_3122:
[----:B------:R-:W2:Y:S02]  /*9be0*/  LDG.E.U16 R4, desc[UR36][R4.64] ;  /* 0x0000002404047981 */ /* 0x000ea4000c1e1500 */
[----:B--2---:R-:W0:Y:S02]  /*9bf0*/  I2F.S16 R0, R4 ;  /* 0x0000000400007306 */ /* 0x004e240000101400 */
[----:B0-----:R-:W-:-:S04]  /*9c00*/  F2FP.BF16.F32.PACK_AB R0, RZ, R0 ;  /* 0x00000000ff00723e */ /* 0x001fc800000010ff */
[----:B------:R-:W-:Y:S01]  /*9c10*/  PRMT R23, R0, 0x7610, R23 ;  /* 0x0000761000177816 */ /* 0x000fe20000000017 */
[----:B------:R-:W-:Y:S06]  /*9c20*/  BRA `(.L_x_3121) ;  /* 0x0000000c00707947 */ /* 0x000fec0003800000 */
.L_x_3117:
        /* <DEDUP_REMOVED lines=9> */
.L_x_3125:
[----:B------:R-:W2:Y:S02]  /*9cc0*/  LDG.E.U16 R0, desc[UR36][R4.64] ;  /* 0x0000002404007981 */ /* 0x000ea4000c1e1500 */
[----:B--2---:R-:W-:-:S05]  /*9cd0*/  HADD2.F32 R0, -RZ, R0.H0_H0 ;  /* 0x20000000ff007230 */ /* 0x004fca0000004100 */
[----:B------:R-:W-:-:S04]  /*9ce0*/  F2FP.BF16.F32.PACK_AB R0, RZ, R0 ;  /* 0x00000000ff00723e */ /* 0x000fc800000010ff */
[----:B------:R-:W-:Y:S01]  /*9cf0*/  PRMT R23, R0, 0x7610, R23 ;  /* 0x0000761000177816 */ /* 0x000fe20000000017 */
[----:B------:R-:W-:Y:S06]  /*9d00*/  BRA `(.L_x_3121) ;  /* 0x0000000c00387947 */ /* 0x000fec0003800000 */
.L_x_3124:
        /* <DEDUP_REMOVED lines=9> */
.L_x_3127:
[----:B------:R-:W2:Y:S02]  /*9da0*/  LDG.E.U16 R4, desc[UR36][R4.64] ;  /* 0x0000002404047981 */ /* 0x000ea4000c1e1500 */
[----:B--2---:R-:W-:-:S05]  /*9db0*/  HADD2.F32 R0, -RZ, R4.H0_H0 ;  /* 0x20000004ff007230 */ /* 0x004fca0000004100 */
[----:B------:R-:W-:-:S04]  /*9dc0*/  F2FP.BF16.F32.PACK_AB R0, RZ, R0 ;  /* 0x00000000ff00723e */ /* 0x000fc800000010ff */
[----:B------:R-:W-:Y:S01]  /*9dd0*/  PRMT R23, R0, 0x7610, R23 ;  /* 0x0000761000177816 */ /* 0x000fe20000000017 */
[----:B------:R-:W-:Y:S06]  /*9de0*/  BRA `(.L_x_3121) ;  /* 0x0000000c00007947 */ /* 0x000fec0003800000 */
.L_x_3126:
        /* <DEDUP_REMOVED lines=9> */
.L_x_3116:
        /* <DEDUP_REMOVED lines=14> */
.L_x_3130:
        /* <DEDUP_REMOVED lines=9> */
.L_x_3129:
        /* <DEDUP_REMOVED lines=27> */
.L_x_3132:
        /* <DEDUP_REMOVED lines=15> */
.L_x_3131:
[----:B------:R0:W5:Y:S01]  /*a290*/  LDG.E.U16 R23, desc[UR36][R4.64] ;  /* 0x0000002404177981 */ /* 0x000162000c1e1500 */
[----:B------:R-:W-:Y:S05]  /*a2a0*/  BRA `(.L_x_3121) ;  /* 0x0000000400d07947 */ /* 0x000fea0003800000 */
.L_x_3128:
        /* <DEDUP_REMOVED lines=13> */
.L_x_3135:
        /* <DEDUP_REMOVED lines=21> */
.L_x_3139:
[----:B------:R-:W-:Y:S05]  /*a4d0*/  BSYNC.RECONVERGENT B1 ;  /* 0x0000000000017941 */ /* 0x000fea0003800200 */
.L_x_3138:
[----:B------:R-:W-:Y:S01]  /*a4e0*/  IMAD.SHL.U32 R0, R0, 0x100000, RZ ;  /* 0x0010000000007824 */ /* 0x000fe200078e00ff */
[----:B------:R-:W-:-:S04]  /*a4f0*/  LEA R3, R3, 0x3b800000, 0x17 ;  /* 0x3b80000003037811 */ /* 0x000fc800078eb8ff */
[----:B------:R-:W-:-:S07]  /*a500*/  LOP3.LUT R0, R3, R0, R7, 0xfe, !PT ;  /* 0x0000000003007212 */ /* 0x000fce00078efe07 */
.L_x_3137:
[----:B------:R-:W-:Y:S05]  /*a510*/  BSYNC.RECONVERGENT B0 ;  /* 0x0000000000007941 */ /* 0x000fea0003800200 */
.L_x_3136:
[----:B------:R-:W-:-:S04]  /*a520*/  F2FP.BF16.F32.PACK_AB R0, RZ, R0 ;  /* 0x00000000ff00723e */ /* 0x000fc800000010ff */
[----:B------:R-:W-:Y:S01]  /*a530*/  PRMT R23, R0, 0x7610, R23 ;  /* 0x0000761000177816 */ /* 0x000fe20000000017 */
[----:B------:R-:W-:Y:S06]  /*a540*/  BRA `(.L_x_3121) ;  /* 0x0000000400287947 */ /* 0x000fec0003800000 */
.L_x_3134:
        /* <DEDUP_REMOVED lines=21> */
.L_x_3143:
[----:B------:R-:W-:Y:S05]  /*a6a0*/  BSYNC.RECONVERGENT B1 ;  /* 0x0000000000017941 */ /* 0x000fea0003800200 */
.L_x_3142:
[----:B------:R-:W-:Y:S01]  /*a6b0*/  IMAD.SHL.U32 R0, R0, 0x200000, RZ ;  /* 0x0020000000007824 */ /* 0x000fe200078e00ff */
[----:B------:R-:W-:-:S04]  /*a6c0*/  LEA R3, R3, 0x37800000, 0x17 ;  /* 0x3780000003037811 */ /* 0x000fc800078eb8ff */
[----:B------:R-:W-:-:S07]  /*a6d0*/  LOP3.LUT R0, R3, R0, R7, 0xfe, !PT ;  /* 0x0000000003007212 */ /* 0x000fce00078efe07 */
.L_x_3141:
[----:B------:R-:W-:Y:S05]  /*a6e0*/  BSYNC.RECONVERGENT B0 ;  /* 0x0000000000007941 */ /* 0x000fea0003800200 */
.L_x_3140:
[----:B------:R-:W-:-:S04]  /*a6f0*/  F2FP.BF16.F32.PACK_AB R0, RZ, R0 ;  /* 0x00000000ff00723e */ /* 0x000fc800000010ff */
[----:B------:R-:W-:Y:S01]  /*a700*/  PRMT R23, R0, 0x7610, R23 ;  /* 0x0000761000177816 */ /* 0x000fe20000000017 */
[----:B------:R-:W-:Y:S06]  /*a710*/  BRA `(.L_x_3121) ;  /* 0x0000000000b47947 */ /* 0x000fec0003800000 */
.L_x_3133:
        /* <DEDUP_REMOVED lines=14> */
.L_x_3147:
[----:B------:R-:W-:Y:S05]  /*a800*/  BSYNC.RECONVERGENT B0 ;  /* 0x0000000000007941 */ /* 0x000fea0003800200 */
.L_x_3146:
[----:B------:R-:W-:-:S04]  /*a810*/  F2FP.BF16.F32.PACK_AB R0, RZ, R0 ;  /* 0x00000000ff00723e */ /* 0x000fc800000010ff */
[----:B------:R-:W-:Y:S01]  /*a820*/  PRMT R23, R0, 0x7610, R23 ;  /* 0x0000761000177816 */ /* 0x000fe20000000017 */
[----:B------:R-:W-:Y:S06]  /*a830*/  BRA `(.L_x_3121) ;  /* 0x00000000006c7947 */ /* 0x000fec0003800000 */
.L_x_3120:
        /* <DEDUP_REMOVED lines=16> */
.L_x_3148:
[----:B------:R-:W-:Y:S01]  /*a940*/  PRMT R23, RZ, 0x7610, R23 ;  /* 0x00007610ff177816 */ /* 0x000fe20000000017 */
[----:B------:R-:W-:Y:S06]  /*a950*/  BRA `(.L_x_3121) ;  /* 0x0000000000247947 */ /* 0x000fec0003800000 */
.L_x_3145:
[----:B------:R-:W2:Y:S02]  /*a960*/  LDG.E.64 R4, desc[UR36][R4.64] ;  /* 0x0000002404047981 */ /* 0x000ea4000c1e1b00 */
[----:B--2---:R-:W0:Y:S02]  /*a970*/  I2F.U64 R0, R4 ;  /* 0x0000000400007312 */ /* 0x004e240000301000 */
[----:B0-----:R-:W-:-:S04]  /*a980*/  F2FP.BF16.F32.PACK_AB R0, RZ, R0 ;  /* 0x00000000ff00723e */ /* 0x001fc800000010ff */
[----:B------:R-:W-:Y:S01]  /*a990*/  PRMT R23, R0, 0x7610, R23 ;  /* 0x0000761000177816 */ /* 0x000fe20000000017 */
[----:B------:R-:W-:Y:S06]  /*a9a0*/  BRA `(.L_x_3121) ;  /* 0x0000000000107947 */ /* 0x000fec0003800000 */
.L_x_3144:
[----:B------:R-:W2:Y:S02]  /*a9b0*/  LDG.E R4, desc[UR36][R4.64] ;  /* 0x0000002404047981 */ /* 0x000ea4000c1e1900 */
[----:B--2---:R-:W-:-:S04]  /*a9c0*/  I2FP.F32.U32 R0, R4 ;  /* 0x0000000400007245 */ /* 0x004fc80000201000 */
[----:B------:R-:W-:-:S04]  /*a9d0*/  F2FP.BF16.F32.PACK_AB R0, RZ, R0 ;  /* 0x00000000ff00723e */ /* 0x000fc800000010ff */
[----:B------:R-:W-:-:S07]  /*a9e0*/  PRMT R23, R0, 0x7610, R23 ;  /* 0x0000761000177816 */ /* 0x000fce0000000017 */
.L_x_3121:
        /* <DEDUP_REMOVED lines=21> */
.L_x_3152:
[----:B------:R-:W2:Y:S02]  /*ab40*/  LDG.E.U8 R4, desc[UR36][R4.64] ;  /* 0x0000002404047981 */ /* 0x000ea4000c1e1100 */
[----:B--2---:R-:W-:-:S04]  /*ab50*/  I2FP.F32.U32 R0, R4 ;  /* 0x0000000400007245 */ /* 0x004fc80000201000 */
[----:B------:R-:W-:-:S04]  /*ab60*/  F2FP.BF16.F32.PACK_AB R0, RZ, R0 ;  /* 0x00000000ff00723e */ /* 0x000fc800000010ff */
[----:B------:R-:W-:Y:S01]  /*ab70*/  PRMT R25, R0, 0x7610, R25 ;  /* 0x0000761000197816 */ /* 0x000fe20000000019 */
[----:B------:R-:W-:Y:S06]  /*ab80*/  BRA `(.L_x_3154) ;  /* 0x0000000c00c47947 */ /* 0x000fec0003800000 */
.L_x_3151:
        /* <DEDUP_REMOVED lines=11> */
.L_x_3156:
[----:B------:R-:W2:Y:S02]  /*ac40*/  LDG.E R4, desc[UR36][R4.64] ;  /* 0x0000002404047981 */ /* 0x000ea4000c1e1900 */
[----:B--2---:R-:W-:-:S04]  /*ac50*/  I2FP.F32.S32 R0, R4 ;  /* 0x0000000400007245 */ /* 0x004fc80000201400 */
[----:B------:R-:W-:-:S04]  /*ac60*/  F2FP.BF16.F32.PACK_AB R0, RZ, R0 ;  /* 0x00000000ff00723e */ /* 0x000fc800000010ff */
[----:B------:R-:W-:Y:S01]  /*ac70*/  PRMT R25, R0, 0x7610, R25 ;  /* 0x0000761000197816 */ /* 0x000fe20000000019 */
[----:B------:R-:W-:Y:S06]  /*ac80*/  BRA `(.L_x_3154) ;  /* 0x0000000c00847947 */ /* 0x000fec0003800000 */
.L_x_3155:
[----:B------:R-:W2:Y:S02]  /*ac90*/  LDG.E.U16 R4, desc[UR36][R4.64] ;  /* 0x0000002404047981 */ /* 0x000ea4000c1e1500 */
[----:B--2---:R-:W0:Y:S02]  /*aca0*/  I2F.S16 R0, R4 ;  /* 0x0000000400007306 */ /* 0x004e240000101400 */
[----:B0-----:R-:W-:-:S04]  /*acb0*/  F2FP.BF16.F32.PACK_AB R0, RZ, R0 ;  /* 0x00000000ff00723e */ /* 0x001fc800000010ff */
[----:B------:R-:W-:Y:S01]  /*acc0*/  PRMT R25, R0, 0x7610, R25 ;  /* 0x0000761000197816 */ /* 0x000fe20000000019 */
[----:B------:R-:W-:Y:S06]  /*acd0*/  BRA `(.L_x_3154) ;  /* 0x0000000c00707947 */ /* 0x000fec0003800000 */
.L_x_3150:
        /* <DEDUP_REMOVED lines=9> */
.L_x_3158:
[----:B------:R-:W2:Y:S02]  /*ad70*/  LDG.E.U16 R0, desc[UR36][R4.64] ;  /* 0x0000002404007981 */ /* 0x000ea4000c1e1500 */
[----:B--2---:R-:W-:-:S05]  /*ad80*/  HADD2.F32 R0, -RZ, R0.H0_H0 ;  /* 0x20000000ff007230 */ /* 0x004fca0000004100 */
[----:B------:R-:W-:-:S04]  /*ad90*/  F2FP.BF16.F32.PACK_AB R0, RZ, R0 ;  /* 0x00000000ff00723e */ /* 0x000fc800000010ff */
[----:B------:R-:W-:Y:S01]  /*ada0*/  PRMT R25, R0, 0x7610, R25 ;  /* 0x0000761000197816 */ /* 0x000fe20000000019 */
[----:B------:R-:W-:Y:S06]  /*adb0*/  BRA `(.L_x_3154) ;  /* 0x0000000c00387947 */ /* 0x000fec0003800000 */
.L_x_3157:
        /* <DEDUP_REMOVED lines=9> */
.L_x_3160:
[----:B------:R-:W2:Y:S02]  /*ae50*/  LDG.E.U16 R4, desc[UR36][R4.64] ;  /* 0x0000002404047981 */ /* 0x000ea4000c1e1500 */
[----:B--2---:R-:W-:-:S05]  /*ae60*/  HADD2.F32 R0, -RZ, R4.H0_H0 ;  /* 0x20000004ff007230 */ /* 0x004fca0000004100 */
[----:B------:R-:W-:-:S04]  /*ae70*/  F2FP.BF16.F32.PACK_AB R0, RZ, R0 ;  /* 0x00000000ff00723e */ /* 0x000fc800000010ff */
[----:B------:R-:W-:Y:S01]  /*ae80*/  PRMT R25, R0, 0x7610, R25 ;  /* 0x0000761000197816 */ /* 0x000fe20000000019 */
[----:B------:R-:W-:Y:S06]  /*ae90*/  BRA `(.L_x_3154) ;  /* 0x0000000c00007947 */ /* 0x000fec0003800000 */
.L_x_3159:
        /* <DEDUP_REMOVED lines=9> */
.L_x_3149:
        /* <DEDUP_REMOVED lines=14> */
.L_x_3163:
        /* <DEDUP_REMOVED lines=9> */
.L_x_3162:
        /* <DEDUP_REMOVED lines=27> */
.L_x_3165:
        /* <DEDUP_REMOVED lines=15> */
.L_x_3164:
[----:B------:R0:W5:Y:S01]  /*b340*/  LDG.E.U16 R25, desc[UR36][R4.64] ;  /* 0x0000002404197981 */ /* 0x000162000c1e1500 */
[----:B------:R-:W-:Y:S05]  /*b350*/  BRA `(.L_x_3154) ;  /* 0x0000000400d07947 */ /* 0x000fea0003800000 */
.L_x_3161:
        /* <DEDUP_REMOVED lines=13> */
.L_x_3168:
        /* <DEDUP_REMOVED lines=21> */
.L_x_3172:
[----:B------:R-:W-:Y:S05]  /*b580*/  BSYNC.RECONVERGENT B1 ;  /* 0x0000000000017941 */ /* 0x000fea0003800200 */
.L_x_3171:
[----:B------:R-:W-:Y:S01]  /*b590*/  IMAD.SHL.U32 R0, R0, 0x100000, RZ ;  /* 0x0010000000007824 */ /* 0x000fe200078e00ff */
[----:B------:R-:W-:-:S04]  /*b5a0*/  LEA R3, R3, 0x3b800000, 0x17 ;  /* 0x3b80000003037811 */ /* 0x000fc800078eb8ff */
[----:B------:R-:W-:-:S07]  /*b5b0*/  LOP3.LUT R0, R3, R0, R7, 0xfe, !PT ;  /* 0x0000000003007212 */ /* 0x000fce00078efe07 */
.L_x_3170:
[----:B------:R-:W-:Y:S05]  /*b5c0*/  BSYNC.RECONVERGENT B0 ;  /* 0x0000000000007941 */ /* 0x000fea0003800200 */
.L_x_3169:
[----:B------:R-:W-:-:S04]  /*b5d0*/  F2FP.BF16.F32.PACK_AB R0, RZ, R0 ;  /* 0x00000000ff00723e */ /* 0x000fc800000010ff */
[----:B------:R-:W-:Y:S01]  /*b5e0*/  PRMT R25, R0, 0x7610, R25 ;  /* 0x0000761000197816 */ /* 0x000fe20000000019 */
[----:B------:R-:W-:Y:S06]  /*b5f0*/  BRA `(.L_x_3154) ;  /* 0x0000000400287947 */ /* 0x000fec0003800000 */
.L_x_3167:
        /* <DEDUP_REMOVED lines=21> */
.L_x_3176:
[----:B------:R-:W-:Y:S05]  /*b750*/  BSYNC.RECONVERGENT B1 ;  /* 0x0000000000017941 */ /* 0x000fea0003800200 */
.L_x_3175:
[----:B------:R-:W-:Y:S01]  /*b760*/  IMAD.SHL.U32 R0, R0, 0x200000, RZ ;  /* 0x0020000000007824 */ /* 0x000fe200078e00ff */
[----:B------:R-:W-:-:S04]  /*b770*/  LEA R3, R3, 0x37800000, 0x17 ;  /* 0x3780000003037811 */ /* 0x000fc800078eb8ff */
[----:B------:R-:W-:-:S07]  /*b780*/  LOP3.LUT R0, R3, R0, R7, 0xfe, !PT ;  /* 0x0000000003007212 */ /* 0x000fce00078efe07 */
.L_x_3174:
[----:B------:R-:W-:Y:S05]  /*b790*/  BSYNC.RECONVERGENT B0 ;  /* 0x0000000000007941 */ /* 0x000fea0003800200 */
.L_x_3173:
[----:B------:R-:W-:-:S04]  /*b7a0*/  F2FP.BF16.F32.PACK_AB R0, RZ, R0 ;  /* 0x00000000ff00723e */ /* 0x000fc800000010ff */
[----:B------:R-:W-:Y:S01]  /*b7b0*/  PRMT R25, R0, 0x7610, R25 ;  /* 0x0000761000197816 */ /* 0x000fe20000000019 */
[----:B------:R-:W-:Y:S06]  /*b7c0*/  BRA `(.L_x_3154) ;  /* 0x0000000000b47947 */ /* 0x000fec0003800000 */
.L_x_3166:
        /* <DEDUP_REMOVED lines=14> */
.L_x_3180:
[----:B------:R-:W-:Y:S05]  /*b8b0*/  BSYNC.RECONVERGENT B0 ;  /* 0x0000000000007941 */ /* 0x000fea0003800200 */
.L_x_3179:
[----:B------:R-:W-:-:S04]  /*b8c0*/  F2FP.BF16.F32.PACK_AB R0, RZ, R0 ;  /* 0x00000000ff00723e */ /* 0x000fc800000010ff */
[----:B------:R-:W-:Y:S01]  /*b8d0*/  PRMT R25, R0, 0x7610, R25 ;  /* 0x0000761000197816 */ /* 0x000fe20000000019 */
[----:B------:R-:W-:Y:S06]  /*b8e0*/  BRA `(.L_x_3154) ;  /* 0x00000000006c7947 */ /* 0x000fec0003800000 */
.L_x_3153:
        /* <DEDUP_REMOVED lines=16> */
.L_x_3181:
[----:B------:R-:W-:Y:S01]  /*b9f0*/  PRMT R25, RZ, 0x7610, R25 ;  /* 0x00007610ff197816 */ /* 0x000fe20000000019 */
[----:B------:R-:W-:Y:S06]  /*ba00*/  BRA `(.L_x_3154) ;  /* 0x0000000000247947 */ /* 0x000fec0003800000 */
.L_x_3178:
[----:B------:R-:W2:Y:S02]  /*ba10*/  LDG.E.64 R4, desc[UR36][R4.64] ;  /* 0x0000002404047981 */ /* 0x000ea4000c1e1b00 */
[----:B--2---:R-:W0:Y:S02]  /*ba20*/  I2F.U64 R0, R4 ;  /* 0x0000000400007312 */ /* 0x004e240000301000 */
[----:B0-----:R-:W-:-:S04]  /*ba30*/  F2FP.BF16.F32.PACK_AB R0, RZ, R0 ;  /* 0x00000000ff00723e */ /* 0x001fc800000010ff */
[----:B------:R-:W-:Y:S01]  /*ba40*/  PRMT R25, R0, 0x7610, R25 ;  /* 0x0000761000197816 */ /* 0x000fe20000000019 */
[----:B------:R-:W-:Y:S06]  /*ba50*/  BRA `(.L_x_3154) ;  /* 0x0000000000107947 */ /* 0x000fec0003800000 */
.L_x_3177:
[----:B------:R-:W2:Y:S02]  /*ba60*/  LDG.E R4, desc[UR36][R4.64] ;  /* 0x0000002404047981 */ /* 0x000ea4000c1e1900 */
[----:B--2---:R-:W-:-:S04]  /*ba70*/  I2FP.F32.U32 R0, R4 ;  /* 0x0000000400007245 */ /* 0x004fc80000201000 */
[----:B------:R-:W-:-:S04]  /*ba80*/  F2FP.BF16.F32.PACK_AB R0, RZ, R0 ;  /* 0x00000000ff00723e */ /* 0x000fc800000010ff */
[----:B------:R-:W-:-:S07]  /*ba90*/  PRMT R25, R0, 0x7610, R25 ;  /* 0x0000761000197816 */ /* 0x000fce0000000019 */
.L_x_3154:
        /* <DEDUP_REMOVED lines=21> */
.L_x_3185:
[----:B------:R-:W2:Y:S02]  /*bbf0*/  LDG.E.U8 R4, desc[UR36][R4.64] ;  /* 0x0000002404047981 */ /* 0x000ea4000c1e1100 */
[----:B--2---:R-:W-:-:S04]  /*bc00*/  I2FP.F32.U32 R0, R4 ;  /* 0x0000000400007245 */ /* 0x004fc80000201000 */
[----:B------:R-:W-:Y:S01]  /*bc10*/  F2FP.BF16.F32.PACK_AB R0, RZ, R0 ;  /* 0x00000000ff00723e */ /* 0x000fe200000010ff */
[----:B------:R-:W-:Y:S06]  /*bc20*/  BRA `(.L_x_3115) ;  /* 0x0000000c00887947 */ /* 0x000fec0003800000 */
.L_x_3184:
        /* <DEDUP_REMOVED lines=10> */
.L_x_3188:
[----:B------:R-:W2:Y:S02]  /*bcd0*/  LDG.E R4, desc[UR36][R4.64] ;  /* 0x0000002404047981 */ /* 0x000ea4000c1e1900 */
[----:B--2---:R-:W-:-:S04]  /*bce0*/  I2FP.F32.S32 R0, R4 ;  /* 0x0000000400007245 */ /* 0x004fc80000201400 */
[----:B------:R-:W-:Y:S01]  /*bcf0*/  F2FP.BF16.F32.PACK_AB R0, RZ, R0 ;  /* 0x00000000ff00723e */ /* 0x000fe200000010ff */
[----:B------:R-:W-:Y:S06]  /*bd00*/  BRA `(.L_x_3115) ;  /* 0x0000000c00507947 */ /* 0x000fec0003800000 */
.L_x_3187:
[----:B------:R-:W2:Y:S02]  /*bd10*/  LDG.E.U16 R4, desc[UR36][R4.64] ;  /* 0x0000002404047981 */ /* 0x000ea4000c1e1500 */
[----:B--2---:R-:W0:Y:S02]  /*bd20*/  I2F.S16 R0, R4 ;  /* 0x0000000400007306 */ /* 0x004e240000101400 */
[----:B0-----:R-:W-:Y:S01]  /*bd30*/  F2FP.BF16.F32.PACK_AB R0, RZ, R0 ;  /* 0x00000000ff00723e */ /* 0x001fe200000010ff */
[----:B------:R-:W-:Y:S06]  /*bd40*/  BRA `(.L_x_3115) ;  /* 0x0000000c00407947 */ /* 0x000fec0003800000 */
.L_x_3183:
        /* <DEDUP_REMOVED lines=9> */
.L_x_3190:
[----:B------:R-:W2:Y:S02]  /*bde0*/  LDG.E.U16 R0, desc[UR36][R4.64] ;  /* 0x0000002404007981 */ /* 0x000ea4000c1e1500 */
[----:B--2---:R-:W-:-:S05]  /*bdf0*/  HADD2.F32 R0, -RZ, R0.H0_H0 ;  /* 0x20000000ff007230 */ /* 0x004fca0000004100 */
[----:B------:R-:W-:Y:S01]  /*be00*/  F2FP.BF16.F32.PACK_AB R0, RZ, R0 ;  /* 0x00000000ff00723e */ /* 0x000fe200000010ff */
[----:B------:R-:W-:Y:S06]  /*be10*/  BRA `(.L_x_3115) ;  /* 0x0000000c000c7947 */ /* 0x000fec0003800000 */
.L_x_3189:
        /* <DEDUP_REMOVED lines=9> */
.L_x_3192:
[----:B------:R-:W2:Y:S02]  /*beb0*/  LDG.E.U16 R4, desc[UR36][R4.64] ;  /* 0x0000002404047981 */ /* 0x000ea4000c1e1500 */
[----:B--2---:R-:W-:-:S05]  /*bec0*/  HADD2.F32 R0, -RZ, R4.H0_H0 ;  /* 0x20000004ff007230 */ /* 0x004fca0000004100 */
[----:B------:R-:W-:Y:S01]  /*bed0*/  F2FP.BF16.F32.PACK_AB R0, RZ, R0 ;  /* 0x00000000ff00723e */ /* 0x000fe200000010ff */
[----:B------:R-:W-:Y:S06]  /*bee0*/  BRA `(.L_x_3115) ;  /* 0x0000000800d87947 */ /* 0x000fec0003800000 */
.L_x_3191:
        /* <DEDUP_REMOVED lines=8> */
.L_x_3182:
        /* <DEDUP_REMOVED lines=13> */
.L_x_3195:
        /* <DEDUP_REMOVED lines=8> */
.L_x_3194:
        /* <DEDUP_REMOVED lines=27> */
.L_x_3197:
        /* <DEDUP_REMOVED lines=12> */
[----:B------:R-:W-:Y:S01]  /*c330*/  F2FP.BF16.F32.PACK_AB R0, RZ, R0 ;  /* 0x00000000ff00723e */ /* 0x000fe200000010ff */
[----:B------:R-:W-:Y:S06]  /*c340*/  BRA `(.L_x_3115) ;  /* 0x0000000400c07947 */ /* 0x000fec0003800000 */
.L_x_3196:
[----:B------:R0:W5:Y:S01]  /*c350*/  LDG.E.U16 R0, desc[UR36][R4.64] ;  /* 0x0000002404007981 */ /* 0x000162000c1e1500 */
[----:B------:R-:W-:Y:S05]  /*c360*/  BRA `(.L_x_3115) ;  /* 0x0000000400b87947 */ /* 0x000fea0003800000 */
.L_x_3193:
        /* <DEDUP_REMOVED lines=12> */
.L_x_3200:
        /* <DEDUP_REMOVED lines=21> */
.L_x_3204:
[----:B------:R-:W-:Y:S05]  /*c580*/  BSYNC.RECONVERGENT B1 ;  /* 0x0000000000017941 */ /* 0x000fea0003800200 */
.L_x_3203:
[----:B------:R-:W-:Y:S01]  /*c590*/  IMAD.SHL.U32 R0, R0, 0x100000, RZ ;  /* 0x0010000000007824 */ /* 0x000fe200078e00ff */
[----:B------:R-:W-:-:S04]  /*c5a0*/  LEA R3, R3, 0x3b800000, 0x17 ;  /* 0x3b80000003037811 */ /* 0x000fc800078eb8ff */
[----:B------:R-:W-:-:S07]  /*c5b0*/  LOP3.LUT R0, R3, R0, R7, 0xfe, !PT ;  /* 0x0000000003007212 */ /* 0x000fce00078efe07 */
.L_x_3202:
[----:B------:R-:W-:Y:S05]  /*c5c0*/  BSYNC.RECONVERGENT B0 ;  /* 0x0000000000007941 */ /* 0x000fea0003800200 */
.L_x_3201:
[----:B------:R-:W-:Y:S01]  /*c5d0*/  F2FP.BF16.F32.PACK_AB R0, RZ, R0 ;  /* 0x00000000ff00723e */ /* 0x000fe200000010ff */
[----:B------:R-:W-:Y:S06]  /*c5e0*/  BRA `(.L_x_3115) ;  /* 0x0000000400187947 */ /* 0x000fec0003800000 */
.L_x_3199:
        /* <DEDUP_REMOVED lines=21> */
.L_x_3208:
[----:B------:R-:W-:Y:S05]  /*c740*/  BSYNC.RECONVERGENT B1 ;  /* 0x0000000000017941 */ /* 0x000fea0003800200 */
.L_x_3207:
[----:B------:R-:W-:Y:S01]  /*c750*/  IMAD.SHL.U32 R0, R0, 0x200000, RZ ;  /* 0x0020000000007824 */ /* 0x000fe200078e00ff */
[----:B------:R-:W-:-:S04]  /*c760*/  LEA R3, R3, 0x37800000, 0x17 ;  /* 0x3780000003037811 */ /* 0x000fc800078eb8ff */
[----:B------:R-:W-:-:S07]  /*c770*/  LOP3.LUT R0, R3, R0, R7, 0xfe, !PT ;  /* 0x0000000003007212 */ /* 0x000fce00078efe07 */
.L_x_3206:
[----:B------:R-:W-:Y:S05]  /*c780*/  BSYNC.RECONVERGENT B0 ;  /* 0x0000000000007941 */ /* 0x000fea0003800200 */
.L_x_3205:
[----:B------:R-:W-:Y:S01]  /*c790*/  F2FP.BF16.F32.PACK_AB R0, RZ, R0 ;  /* 0x00000000ff00723e */ /* 0x000fe200000010ff */
[----:B------:R-:W-:Y:S06]  /*c7a0*/  BRA `(.L_x_3115) ;  /* 0x0000000000a87947 */ /* 0x000fec0003800000 */
.L_x_3198:
        /* <DEDUP_REMOVED lines=14> */
.L_x_3212:
[----:B------:R-:W-:Y:S05]  /*c890*/  BSYNC.RECONVERGENT B0 ;  /* 0x0000000000007941 */ /* 0x000fea0003800200 */
.L_x_3211:
[----:B------:R-:W-:Y:S01]  /*c8a0*/  F2FP.BF16.F32.PACK_AB R0, RZ, R0 ;  /* 0x00000000ff00723e */ /* 0x000fe200000010ff */
[----:B------:R-:W-:Y:S06]  /*c8b0*/  BRA `(.L_x_3115) ;  /* 0x0000000000647947 */ /* 0x000fec0003800000 */
.L_x_3186:
        /* <DEDUP_REMOVED lines=16> */
.L_x_3213:
[----:B------:R-:W-:Y:S01]  /*c9c0*/  PRMT R0, RZ, 0x7610, R0 ;  /* 0x00007610ff007816 */ /* 0x000fe20000000000 */
[----:B------:R-:W-:Y:S06]  /*c9d0*/  BRA `(.L_x_3115) ;  /* 0x00000000001c7947 */ /* 0x000fec0003800000 */
.L_x_3210:
[----:B------:R-:W2:Y:S02]  /*c9e0*/  LDG.E.64 R4, desc[UR36][R4.64] ;  /* 0x0000002404047981 */ /* 0x000ea4000c1e1b00 */
[----:B--2---:R-:W0:Y:S02]  /*c9f0*/  I2F.U64 R0, R4 ;  /* 0x0000000400007312 */ /* 0x004e240000301000 */
[----:B0-----:R-:W-:Y:S01]  /*ca00*/  F2FP.BF16.F32.PACK_AB R0, RZ, R0 ;  /* 0x00000000ff00723e */ /* 0x001fe200000010ff */
[----:B------:R-:W-:Y:S06]  /*ca10*/  BRA `(.L_x_3115) ;  /* 0x00000000000c7947 */ /* 0x000fec0003800000 */
.L_x_3209:
[----:B------:R-:W2:Y:S02]  /*ca20*/  LDG.E R4, desc[UR36][R4.64] ;  /* 0x0000002404047981 */ /* 0x000ea4000c1e1900 */
[----:B--2---:R-:W-:-:S04]  /*ca30*/  I2FP.F32.U32 R0, R4 ;  /* 0x0000000400007245 */ /* 0x004fc80000201000 */
[----:B------:R-:W-:-:S07]  /*ca40*/  F2FP.BF16.F32.PACK_AB R0, RZ, R0 ;  /* 0x00000000ff00723e */ /* 0x000fce00000010ff */
.L_x_3115:
[----:B------:R-:W-:Y:S05]  /*ca50*/  BSYNC.RECONVERGENT B6 ;  /* 0x0000000000067941 */ /* 0x000fea0003800200 */
.L_x_3114:
[----:B------:R-:W1:Y:S01]  /*ca60*/  S2R R3, SR_CTAID.X ;  /* 0x0000000000037919 */ /* 0x000e620000002500 */
[----:B0-----:R-:W1:Y:S01]  /*ca70*/  LDC R5, c[0x0][0x380] ;  /* 0x0000e000ff057b82 */ /* 0x001e620000000800 */
[C---:B------:R-:W-:Y:S01]  /*ca80*/  VIADD R4, R2.reuse, 0x180 ;  /* 0x0000018002047836 */ /* 0x040fe20000000000 */
[----:B------:R-:W-:Y:S01]  /*ca90*/  BSSY.RECONVERGENT B0, `(.L_x_3214) ;  /* 0x000001c000007945 */ /* 0x000fe20003800200 */
[----:B------:R-:W-:-:S05]  /*caa0*/  VIADD R27, R2, 0x80 ;  /* 0x00000080021b7836 */ /* 0x000fca0000000000 */
[----:B------:R-:W0:Y:S01]  /*cab0*/  LDC.U8 R10, c[0x0][0x3cc] ;  /* 0x0000f300ff0a7b82 */ /* 0x000e220000000000 */
[----:B-1----:R-:W-:Y:S02]  /*cac0*/  IMAD R5, R3, -0x200, R5 ;  /* 0xfffffe0003057824 */ /* 0x002fe400078e0205 */
[----:B------:R-:W-:-:S03]  /*cad0*/  VIADD R3, R2, 0x100 ;  /* 0x0000010002037836 */ /* 0x000fc60000000000 */
[-C--:B------:R-:W-:Y:S02]  /*cae0*/  ISETP.GE.AND P3, PT, R4, R5.reuse, PT ;  /* 0x000000050400720c */ /* 0x080fe40003f66270 */
[-C--:B------:R-:W-:Y:S01]  /*caf0*/  ISETP.GE.AND P2, PT, R3, R5.reuse, PT ;  /* 0x000000050300720c */ /* 0x080fe20003f46270 */
[----:B------:R-:W1:Y:S01]  /*cb00*/  LDC.U16 R4, c[0x0][0x388] ;  /* 0x0000e200ff047b82 */ /* 0x000e620000000400 */
[-C--:B------:R-:W-:Y:S02]  /*cb10*/  ISETP.GE.AND P0, PT, R2, R5.reuse, PT ;  /* 0x000000050200720c */ /* 0x080fe40003f06270 */
[----:B------:R-:W-:-:S05]  /*cb20*/  ISETP.GE.AND P1, PT, R27, R5, PT ;  /* 0x000000051b00720c */ /* 0x000fca0003f26270 */
[----:B------:R-:W2:Y:S06]  /*cb30*/  LDC.U16 R3, c[0x0][0x38a] ;  /* 0x0000e280ff037b82 */ /* 0x000eac0000000400 */
[----:B0-----:R-:W-:Y:S05]  /*cb40*/  @P0 BRA `(.L_x_3215) ;  /* 0x0000000000400947 */ /* 0x001fea0003800000 */
[----:B-----5:R-:W-:Y:S02]  /*cb50*/  IMAD.U32 R28, R28, 0x10000, RZ ;  /* 0x000100001c1c7824 */ /* 0x020fe400078e00ff */
[----:B--2---:R-:W-:Y:S02]  /*cb60*/  IMAD.U32 R5, R3, 0x10000, RZ ;  /* 0x0001000003057824 */ /* 0x004fe400078e00ff */
[----:B------:R-:W-:Y:S02]  /*cb70*/  IMAD.U32 R6, R29, 0x10000, RZ ;  /* 0x000100001d067824 */ /* 0x000fe400078e00ff */
[----:B------:R-:W-:Y:S01]  /*cb80*/  FMUL.FTZ R28, R5, R28 ;  /* 0x0000001c051c7220 */ /* 0x000fe20000410000 */
[----:B-1----:R-:W-:Y:S02]  /*cb90*/  IMAD.U32 R5, R4, 0x10000, RZ ;  /* 0x0001000004057824 */ /* 0x002fe400078e00ff */
[----:B------:R-:W-:Y:S02]  /*cba0*/  IMAD.U32 R26, R26, 0x10000, RZ ;  /* 0x000100001a1a7824 */ /* 0x000fe400078e00ff */
[----:B------:R-:W-:Y:S01]  /*cbb0*/  FMUL.FTZ R6, R5, R6 ;  /* 0x0000000605067220 */ /* 0x000fe20000410000 */
[----:B------:R-:W0:Y:S08]  /*cbc0*/  F2F.BF16.F32 R28, R28 ;  /* 0x0000001c001c7304 */ /* 0x000e300000202000 */
[----:B------:R-:W1:Y:S01]  /*cbd0*/  F2F.BF16.F32 R6, R6 ;  /* 0x0000000600067304 */ /* 0x000e620000202000 */
[----:B0-----:R-:W-:-:S04]  /*cbe0*/  IMAD.U32 R5, R28, 0x10000, RZ ;  /* 0x000100001c057824 */ /* 0x001fc800078e00ff */
[----:B------:R-:W-:Y:S01]  /*cbf0*/  FMUL.FTZ R26, R5, R26 ;  /* 0x0000001a051a7220 */ /* 0x000fe20000410000 */
[----:B-1----:R-:W-:-:S05]  /*cc00*/  IMAD.U32 R5, R6, 0x10000, RZ ;  /* 0x0001000006057824 */ /* 0x002fca00078e00ff */
[----:B------:R-:W0:Y:S02]  /*cc10*/  F2F.BF16.F32 R26, R26 ;  /* 0x0000001a001a7304 */ /* 0x000e240000202000 */
[----:B0-----:R-:W-:-:S04]  /*cc20*/  IMAD.U32 R8, R26, 0x10000, RZ ;  /* 0x000100001a087824 */ /* 0x001fc800078e00ff */
[----:B------:R-:W-:-:S06]  /*cc30*/  FADD.FTZ R5, R5, R8 ;  /* 0x0000000805057221 */ /* 0x000fcc0000010000 */
[----:B------:R-:W0:Y:S02]  /*cc40*/  F2F.BF16.F32 R5, R5 ;  /* 0x0000000500057304 */ /* 0x000e240000202000 */
.L_x_3215:
[----:B------:R-:W-:Y:S05]  /*cc50*/  BSYNC.RECONVERGENT B0 ;  /* 0x0000000000007941 */ /* 0x000fea0003800200 */
.L_x_3214:
[----:B------:R-:W-:Y:S04]  /*cc60*/  BSSY.RECONVERGENT B0, `(.L_x_3216) ;  /* 0x0000012000007945 */ /* 0x000fe80003800200 */
[----:B------:R-:W-:Y:S05]  /*cc70*/  @P1 BRA `(.L_x_3217) ;  /* 0x0000000000401947 */ /* 0x000fea0003800000 */
[----:B-----5:R-:W-:Y:S02]  /*cc80*/  IMAD.U32 R22, R22, 0x10000, RZ ;  /* 0x0001000016167824 */ /* 0x020fe400078e00ff */
[----:B--2---:R-:W-:Y:S02]  /*cc90*/  IMAD.U32 R7, R3, 0x10000, RZ ;  /* 0x0001000003077824 */ /* 0x004fe400078e00ff */
[----:B------:R-:W-:Y:S02]  /*cca0*/  IMAD.U32 R24, R24, 0x10000, RZ ;  /* 0x0001000018187824 */ /* 0x000fe400078e00ff */
[----:B------:R-:W-:Y:S01]  /*ccb0*/  FMUL.FTZ R22, R7, R22 ;  /* 0x0000001607167220 */ /* 0x000fe20000410000 */
[----:B-1----:R-:W-:Y:S02]  /*ccc0*/  IMAD.U32 R9, R4, 0x10000, RZ ;  /* 0x0001000004097824 */ /* 0x002fe400078e00ff */
[----:B------:R-:W-:Y:S02]  /*ccd0*/  IMAD.U32 R7, R18, 0x10000, RZ ;  /* 0x0001000012077824 */ /* 0x000fe400078e00ff */
[----:B------:R-:W-:Y:S01]  /*cce0*/  FMUL.FTZ R24, R9, R24 ;  /* 0x0000001809187220 */ /* 0x000fe20000410000 */
[----:B------:R-:W1:Y:S08]  /*ccf0*/  F2F.BF16.F32 R22, R22 ;  /* 0x0000001600167304 */ /* 0x000e700000202000 */
[----:B------:R-:W2:Y:S01]  /*cd00*/  F2F.BF16.F32 R24, R24 ;  /* 0x0000001800187304 */ /* 0x000ea20000202000 */
[----:B-1----:R-:W-:-:S04]  /*cd10*/  IMAD.U32 R6, R22, 0x10000, RZ ;  /* 0x0001000016067824 */ /* 0x002fc800078e00ff */
[----:B------:R-:W-:Y:S01]  /*cd20*/  FMUL.FTZ R6, R6, R7 ;  /* 0x0000000706067220 */ /* 0x000fe20000410000 */
[----:B--2---:R-:W-:-:S05]  /*cd30*/  IMAD.U32 R7, R24, 0x10000, RZ ;  /* 0x0001000018077824 */ /* 0x004fca00078e00ff */
[----:B------:R-:W1:Y:S02]  /*cd40*/  F2F.BF16.F32 R6, R6 ;  /* 0x0000000600067304 */ /* 0x000e640000202000 */
[----:B-1----:R-:W-:-:S04]  /*cd50*/  IMAD.U32 R8, R6, 0x10000, RZ ;  /* 0x0001000006087824 */ /* 0x002fc800078e00ff */
[----:B------:R-:W-:-:S04]  /*cd60*/  FADD.FTZ R7, R7, R8 ;  /* 0x0000000807077221 */ /* 0x000fc80000010000 */
[----:B------:R3:W4:Y:S03]  /*cd70*/  F2F.BF16.F32 R18, R7 ;  /* 0x0000000700127304 */ /* 0x0007260000202000 */
.L_x_3217:
[----:B------:R-:W-:Y:S05]  /*cd80*/  BSYNC.RECONVERGENT B0 ;  /* 0x0000000000007941 */ /* 0x000fea0003800200 */
.L_x_3216:
[----:B------:R-:W-:Y:S04]  /*cd90*/  BSSY.RECONVERGENT B0, `(.L_x_3218) ;  /* 0x0000012000007945 */ /* 0x000fe80003800200 */
[----:B------:R-:W-:Y:S05]  /*cda0*/  @P2 BRA `(.L_x_3219) ;  /* 0x0000000000402947 */ /* 0x000fea0003800000 */
[----:B-----5:R-:W-:Y:S02]  /*cdb0*/  IMAD.U32 R17, R17, 0x10000, RZ ;  /* 0x0001000011117824 */ /* 0x020fe400078e00ff */
[----:B--2---:R-:W-:Y:S02]  /*cdc0*/  IMAD.U32 R6, R3, 0x10000, RZ ;  /* 0x0001000003067824 */ /* 0x004fe400078e00ff */
[----:B------:R-:W-:Y:S02]  /*cdd0*/  IMAD.U32 R16, R16, 0x10000, RZ ;  /* 0x0001000010107824 */ /* 0x000fe400078e00ff */
[----:B------:R-:W-:Y:S01]  /*cde0*/  FMUL.FTZ R17, R6, R17 ;  /* 0x0000001106117220 */ /* 0x000fe20000410000 */
[----:B-1-3--:R-:W-:Y:S02]  /*cdf0*/  IMAD.U32 R7, R4, 0x10000, RZ ;  /* 0x0001000004077824 */ /* 0x00afe400078e00ff */
        /* <DEDUP_REMOVED lines=10> */
[----:B------:R1:W2:Y:S03]  /*cea0*/  F2F.BF16.F32 R16, R8 ;  /* 0x0000000800107304 */ /* 0x0002a60000202000 */
.L_x_3219:
[----:B------:R-:W-:Y:S05]  /*ceb0*/  BSYNC.RECONVERGENT B0 ;  /* 0x0000000000007941 */ /* 0x000fea0003800200 */
.L_x_3218:
[----:B------:R-:W-:Y:S04]  /*cec0*/  BSSY.RECONVERGENT B0, `(.L_x_3220) ;  /* 0x0000012000007945 */ /* 0x000fe80003800200 */
[----:B------:R-:W-:Y:S05]  /*ced0*/  @P3 BRA `(.L_x_3221) ;  /* 0x0000000000403947 */ /* 0x000fea0003800000 */
[----:B--2---:R-:W-:Y:S02]  /*cee0*/  IMAD.U32 R6, R3, 0x10000, RZ ;  /* 0x0001000003067824 */ /* 0x004fe400078e00ff */
[----:B-----5:R-:W-:Y:S02]  /*cef0*/  IMAD.U32 R25, R25, 0x10000, RZ ;  /* 0x0001000019197824 */ /* 0x020fe400078e00ff */
[----:B------:R-:W-:Y:S02]  /*cf00*/  IMAD.U32 R3, R0, 0x10000, RZ ;  /* 0x0001000000037824 */ /* 0x000fe400078e00ff */
[----:B------:R-:W-:Y:S01]  /*cf10*/  FMUL.FTZ R25, R6, R25 ;  /* 0x0000001906197220 */ /* 0x000fe20000410000 */
[----:B-1----:R-:W-:Y:S02]  /*cf20*/  IMAD.U32 R4, R4, 0x10000, RZ ;  /* 0x0001000004047824 */ /* 0x002fe400078e00ff */
[----:B------:R-:W-:-:S03]  /*cf30*/  IMAD.U32 R23, R23, 0x10000, RZ ;  /* 0x0001000017177824 */ /* 0x000fc600078e00ff */
[----:B------:R-:W1:Y:S01]  /*cf40*/  F2F.BF16.F32 R25, R25 ;  /* 0x0000001900197304 */ /* 0x000e620000202000 */
[----:B------:R-:W-:-:S07]  /*cf50*/  FMUL.FTZ R23, R4, R23 ;  /* 0x0000001704177220 */ /* 0x000fce0000410000 */
        /* <DEDUP_REMOVED lines=8> */
.L_x_3221:
[----:B------:R-:W-:Y:S05]  /*cfe0*/  BSYNC.RECONVERGENT B0 ;  /* 0x0000000000007941 */ /* 0x000fea0003800200 */
.L_x_3220:
[----:B------:R-:W-:Y:S04]  /*cff0*/  BSSY.RECONVERGENT B6, `(.L_x_3222) ;  /* 0x0000110000067945 */ /* 0x000fe80003800200 */
[----:B------:R-:W-:Y:S05]  /*d000*/  @P0 BRA `(.L_x_3223) ;  /* 0x0000001000380947 */ /* 0x000fea0003800000 */
[----:B-----5:R-:W0:Y:S01]  /*d010*/  S2R R0, SR_CTAID.X ;  /* 0x0000000000007919 */ /* 0x020e220000002500 */
[----:B------:R-:W2:Y:S01]  /*d020*/  LDCU UR4, c[0x0][0x3d0] ;  /* 0x00007a00ff0477ac */ /* 0x000ea20008000800 */
[----:B-1----:R-:W1:Y:S01]  /*d030*/  LDC.64 R8, c[0x0][0x398] ;  /* 0x0000e600ff087b82 */ /* 0x002e620000000a00 */
[----:B0-----:R-:W-:Y:S01]  /*d040*/  IMAD R0, R0, 0x200, R2 ;  /* 0x0000020000007824 */ /* 0x001fe200078e0202 */
[----:B------:R-:W-:-:S03]  /*d050*/  PRMT R2, R10, 0x9910, RZ ;  /* 0x000099100a027816 */ /* 0x000fc600000000ff */
[----:B--2---:R-:W-:Y:S02]  /*d060*/  IMAD R3, R0, UR4, RZ ;  /* 0x0000000400037c24 */ /* 0x004fe4000f8e02ff */
[----:B------:R-:W-:-:S03]  /*d070*/  IMAD.MOV.U32 R0, RZ, RZ, R2 ;  /* 0x000000ffff007224 */ /* 0x000fc600078e0002 */
[----:B-1----:R-:W-:Y:S02]  /*d080*/  IADD3 R8, P1, PT, R3, R8, RZ ;  /* 0x0000000803087210 */ /* 0x002fe40007f3e0ff */
[----:B------:R-:W-:-:S03]  /*d090*/  ISETP.GT.AND P0, PT, R0, 0x9, PT ;  /* 0x000000090000780c */ /* 0x000fc60003f04270 */
[----:B------:R-:W-:-:S10]  /*d0a0*/  IMAD.X R9, RZ, RZ, R9, P1 ;  /* 0x000000ffff097224 */ /* 0x000fd400008e0609 */
        /* <DEDUP_REMOVED lines=9> */
[----:B------:R-:W-:Y:S02]  /*d140*/  IMAD.U32 R5, R5, 0x10000, RZ ;  /* 0x0001000005057824 */ /* 0x000fe400078e00ff */
[----:B------:R-:W-:-:S04]  /*d150*/  IMAD.MOV.U32 R2, RZ, RZ, R27 ;  /* 0x000000ffff027224 */ /* 0x000fc800078e001b */
[----:B------:R-:W0:Y:S02]  /*d160*/  F2I.FTZ.TRUNC.NTZ R5, R5 ;  /* 0x0000000500057305 */ /* 0x000e24000021f100 */
[----:B0-----:R0:W-:Y:S01]  /*d170*/  STG.E.U8 desc[UR36][R8.64], R5 ;  /* 0x0000000508007986 */ /* 0x0011e2000c101124 */
[----:B------:R-:W-:Y:S05]  /*d180*/  BRA `(.L_x_3223) ;  /* 0x0000000c00d87947 */ /* 0x000fea0003800000 */
.L_x_3227:
[----:B------:R-:W-:-:S06]  /*d190*/  IMAD.U32 R3, R5, 0x10000, RZ ;  /* 0x0001000005037824 */ /* 0x000fcc00078e00ff */
[----:B------:R-:W0:Y:S02]  /*d1a0*/  F2I.S64.TRUNC R2, R3 ;  /* 0x0000000300027311 */ /* 0x000e24000020d900 */
[----:B0-----:R-:W-:Y:S02]  /*d1b0*/  IMAD.MOV.U32 R5, RZ, RZ, R2 ;  /* 0x000000ffff057224 */ /* 0x001fe400078e0002 */
[----:B------:R-:W-:-:S03]  /*d1c0*/  IMAD.MOV.U32 R2, RZ, RZ, R27 ;  /* 0x000000ffff027224 */ /* 0x000fc600078e001b */
[----:B------:R0:W-:Y:S01]  /*d1d0*/  STG.E.U8 desc[UR36][R8.64], R5 ;  /* 0x0000000508007986 */ /* 0x0001e2000c101124 */
[----:B------:R-:W-:Y:S05]  /*d1e0*/  BRA `(.L_x_3223) ;  /* 0x0000000c00c07947 */ /* 0x000fea0003800000 */
.L_x_3226:
[----:B------:R-:W-:-:S13]  /*d1f0*/  ISETP.NE.AND P0, PT, R0, 0x2, PT ;  /* 0x000000020000780c */ /* 0x000fda0003f05270 */
[----:B------:R-:W-:Y:S05]  /*d200*/  @!P0 BRA `(.L_x_3229) ;  /* 0x0000000000388947 */ /* 0x000fea0003800000 */
[----:B------:R-:W-:-:S13]  /*d210*/  ISETP.NE.AND P0, PT, R0, 0x3, PT ;  /* 0x000000030000780c */ /* 0x000fda0003f05270 */
[----:B------:R-:W-:Y:S05]  /*d220*/  @!P0 BRA `(.L_x_3230) ;  /* 0x00000000001c8947 */ /* 0x000fea0003800000 */
[----:B------:R-:W-:-:S13]  /*d230*/  ISETP.NE.AND P0, PT, R0, 0x4, PT ;  /* 0x000000040000780c */ /* 0x000fda0003f05270 */
[----:B------:R-:W-:Y:S05]  /*d240*/  @P0 BRA `(.L_x_3228) ;  /* 0x0000000800f80947 */ /* 0x000fea0003800000 */
[----:B------:R-:W-:Y:S02]  /*d250*/  IMAD.U32 R5, R5, 0x10000, RZ ;  /* 0x0001000005057824 */ /* 0x000fe400078e00ff */
[----:B------:R-:W-:-:S04]  /*d260*/  IMAD.MOV.U32 R2, RZ, RZ, R27 ;  /* 0x000000ffff027224 */ /* 0x000fc800078e001b */
[----:B------:R-:W0:Y:S02]  /*d270*/  F2I.S64.TRUNC R4, R5 ;  /* 0x0000000500047311 */ /* 0x000e24000020d900 */
[----:B0-----:R0:W-:Y:S01]  /*d280*/  STG.E.64 desc[UR36][R8.64], R4 ;  /* 0x0000000408007986 */ /* 0x0011e2000c101b24 */
[----:B------:R-:W-:Y:S05]  /*d290*/  BRA `(.L_x_3223) ;  /* 0x0000000c00947947 */ /* 0x000fea0003800000 */
.L_x_3230:
[----:B------:R-:W-:Y:S02]  /*d2a0*/  IMAD.U32 R5, R5, 0x10000, RZ ;  /* 0x0001000005057824 */ /* 0x000fe400078e00ff */
[----:B------:R-:W-:-:S04]  /*d2b0*/  IMAD.MOV.U32 R2, RZ, RZ, R27 ;  /* 0x000000ffff027224 */ /* 0x000fc800078e001b */
[----:B------:R-:W0:Y:S02]  /*d2c0*/  F2I.FTZ.TRUNC.NTZ R5, R5 ;  /* 0x0000000500057305 */ /* 0x000e24000021f100 */
[----:B0-----:R0:W-:Y:S01]  /*d2d0*/  STG.E desc[UR36][R8.64], R5 ;  /* 0x0000000508007986 */ /* 0x0011e2000c101924 */
[----:B------:R-:W-:Y:S05]  /*d2e0*/  BRA `(.L_x_3223) ;  /* 0x0000000c00807947 */ /* 0x000fea0003800000 */
.L_x_3229:
[----:B------:R-:W-:Y:S02]  /*d2f0*/  IMAD.U32 R5, R5, 0x10000, RZ ;  /* 0x0001000005057824 */ /* 0x000fe400078e00ff */
[----:B------:R-:W-:-:S04]  /*d300*/  IMAD.MOV.U32 R2, RZ, RZ, R27 ;  /* 0x000000ffff027224 */ /* 0x000fc800078e001b */
[----:B------:R-:W0:Y:S02]  /*d310*/  F2I.FTZ.TRUNC.NTZ R5, R5 ;  /* 0x0000000500057305 */ /* 0x000e24000021f100 */
[----:B0-----:R0:W-:Y:S01]  /*d320*/  STG.E.U16 desc[UR36][R8.64], R5 ;  /* 0x0000000508007986 */ /* 0x0011e2000c101524 */
[----:B------:R-:W-:Y:S05]  /*d330*/  BRA `(.L_x_3223) ;  /* 0x0000000c006c7947 */ /* 0x000fea0003800000 */
.L_x_3225:
[----:B------:R-:W-:-:S13]  /*d340*/  ISETP.GT.AND P0, PT, R0, 0x6, PT ;  /* 0x000000060000780c */ /* 0x000fda0003f04270 */
[----:B------:R-:W-:Y:S05]  /*d350*/  @P0 BRA `(.L_x_3231) ;  /* 0x0000000000340947 */ /* 0x000fea0003800000 */
[----:B------:R-:W-:-:S13]  /*d360*/  ISETP.NE.AND P0, PT, R0, 0x5, PT ;  /* 0x000000050000780c */ /* 0x000fda0003f05270 */
[----:B------:R-:W-:Y:S05]  /*d370*/  @!P0 BRA `(.L_x_3232) ;  /* 0x0000000000188947 */ /* 0x000fea0003800000 */
[----:B------:R-:W-:-:S13]  /*d380*/  ISETP.NE.AND P0, PT, R0, 0x6, PT ;  /* 0x000000060000780c */ /* 0x000fda0003f05270 */
[----:B------:R-:W-:Y:S05]  /*d390*/  @P0 BRA `(.L_x_3228) ;  /* 0x0000000800a40947 */ /* 0x000fea0003800000 */
[----:B------:R-:W-:Y:S02]  /*d3a0*/  IMAD.U32 R5, R5, 0x10000, RZ ;  /* 0x0001000005057824 */ /* 0x000fe400078e00ff */
[----:B------:R-:W-:-:S03]  /*d3b0*/  IMAD.MOV.U32 R2, RZ, RZ, R27 ;  /* 0x000000ffff027224 */ /* 0x000fc600078e001b */
[----:B------:R0:W-:Y:S01]  /*d3c0*/  STG.E desc[UR36][R8.64], R5 ;  /* 0x0000000508007986 */ /* 0x0001e2000c101924 */
[----:B------:R-:W-:Y:S05]  /*d3d0*/  BRA `(.L_x_3223) ;  /* 0x0000000c00447947 */ /* 0x000fea0003800000 */
.L_x_3232:
[----:B------:R-:W-:Y:S02]  /*d3e0*/  IMAD.U32 R0, R5, 0x10000, RZ ;  /* 0x0001000005007824 */ /* 0x000fe400078e00ff */
[----:B------:R-:W-:-:S03]  /*d3f0*/  IMAD.MOV.U32 R2, RZ, RZ, R27 ;  /* 0x000000ffff027224 */ /* 0x000fc600078e001b */
[----:B------:R-:W-:-:S05]  /*d400*/  F2FP.F16.F32.PACK_AB R0, RZ, R0 ;  /* 0x00000000ff00723e */ /* 0x000fca00000000ff */
[----:B------:R0:W-:Y:S01]  /*d410*/  STG.E.U16 desc[UR36][R8.64], R0 ;  /* 0x0000000008007986 */ /* 0x0001e2000c101524 */
[----:B------:R-:W-:Y:S05]  /*d420*/  BRA `(.L_x_3223) ;  /* 0x0000000c00307947 */ /* 0x000fea0003800000 */
.L_x_3231:
[----:B------:R-:W-:-:S13]  /*d430*/  ISETP.NE.AND P0, PT, R0, 0x7, PT ;  /* 0x000000070000780c */ /* 0x000fda0003f05270 */
[----:B------:R-:W-:Y:S05]  /*d440*/  @!P0 BRA `(.L_x_3233) ;  /* 0x00000000003c8947 */ /* 0x000fea0003800000 */
[----:B------:R-:W-:-:S13]  /*d450*/  ISETP.NE.AND P0, PT, R0, 0x8, PT ;  /* 0x000000080000780c */ /* 0x000fda0003f05270 */
[----:B------:R-:W-:Y:S05]  /*d460*/  @!P0 BRA `(.L_x_3234) ;  /* 0x00000000001c8947 */ /* 0x000fea0003800000 */
[----:B------:R-:W-:-:S13]  /*d470*/  ISETP.NE.AND P0, PT, R0, 0x9, PT ;  /* 0x000000090000780c */ /* 0x000fda0003f05270 */
[----:B------:R-:W-:Y:S05]  /*d480*/  @P0 BRA `(.L_x_3228) ;  /* 0x0000000800680947 */ /* 0x000fea0003800000 */
[----:B------:R-:W-:Y:S02]  /*d490*/  IMAD.U32 R4, R5, 0x10000, RZ ;  /* 0x0001000005047824 */ /* 0x000fe400078e00ff */
[----:B------:R-:W-:Y:S02]  /*d4a0*/  IMAD.MOV.U32 R5, RZ, RZ, RZ ;  /* 0x000000ffff057224 */ /* 0x000fe400078e00ff */
[----:B------:R-:W-:-:S03]  /*d4b0*/  IMAD.MOV.U32 R2, RZ, RZ, R27 ;  /* 0x000000ffff027224 */ /* 0x000fc600078e001b */
[----:B------:R0:W-:Y:S01]  /*d4c0*/  STG.E.64 desc[UR36][R8.64], R4 ;  /* 0x0000000408007986 */ /* 0x0001e2000c101b24 */
[----:B------:R-:W-:Y:S05]  /*d4d0*/  BRA `(.L_x_3223) ;  /* 0x0000000c00047947 */ /* 0x000fea0003800000 */
.L_x_3234:
[----:B------:R-:W-:Y:S02]  /*d4e0*/  IMAD.U32 R5, R5, 0x10000, RZ ;  /* 0x0001000005057824 */ /* 0x000fe400078e00ff */
[----:B------:R-:W-:-:S03]  /*d4f0*/  IMAD.MOV.U32 R2, RZ, RZ, R27 ;  /* 0x000000ffff027224 */ /* 0x000fc600078e001b */
[----:B------:R-:W-:-:S04]  /*d500*/  F2FP.F16.F32.PACK_AB R3, RZ, R5 ;  /* 0x00000005ff03723e */ /* 0x000fc800000000ff */
[----:B------:R-:W-:-:S05]  /*d510*/  PRMT R3, R3, 0x5410, RZ ;  /* 0x0000541003037816 */ /* 0x000fca00000000ff */
[----:B------:R0:W-:Y:S01]  /*d520*/  STG.E desc[UR36][R8.64], R3 ;  /* 0x0000000308007986 */ /* 0x0001e2000c101924 */
[----:B------:R-:W-:Y:S05]  /*d530*/  BRA `(.L_x_3223) ;  /* 0x0000000800ec7947 */ /* 0x000fea0003800000 */
.L_x_3233:
[----:B------:R-:W-:Y:S02]  /*d540*/  IMAD.U32 R4, R5, 0x10000, RZ ;  /* 0x0001000005047824 */ /* 0x000fe400078e00ff */
[----:B------:R-:W-:Y:S02]  /*d550*/  IMAD.MOV.U32 R2, RZ, RZ, R27 ;  /* 0x000000ffff027224 */ /* 0x000fe400078e001b */
[----:B------:R-:W-:-:S06]  /*d560*/  FMUL.FTZ R4, R4, 1 ;  /* 0x3f80000004047820 */ /* 0x000fcc0000410000 */
[----:B------:R-:W0:Y:S02]  /*d570*/  F2F.F64.F32 R4, R4 ;  /* 0x0000000400047310 */ /* 0x000e240000201800 */
[----:B0-----:R0:W-:Y:S01]  /*d580*/  STG.E.64 desc[UR36][R8.64], R4 ;  /* 0x0000000408007986 */ /* 0x0011e2000c101b24 */
[----:B------:R-:W-:Y:S05]  /*d590*/  BRA `(.L_x_3223) ;  /* 0x0000000800d47947 */ /* 0x000fea0003800000 */
.L_x_3224:
        /* <DEDUP_REMOVED lines=10> */
[----:B------:R-:W-:-:S04]  /*d640*/  FSETP.NEU.FTZ.AND P0, PT, R5, RZ, PT ;  /* 0x000000ff0500720b */ /* 0x000fc80003f1d000 */
[----:B------:R-:W-:-:S05]  /*d650*/  SEL R3, RZ, 0x1, !P0 ;  /* 0x00000001ff037807 */ /* 0x000fca0004000000 */
[----:B------:R0:W-:Y:S01]  /*d660*/  STG.E.U8 desc[UR36][R8.64], R3 ;  /* 0x0000000308007986 */ /* 0x0001e2000c101124 */
[----:B------:R-:W-:Y:S05]  /*d670*/  BRA `(.L_x_3223) ;  /* 0x00000008009c7947 */ /* 0x000fea0003800000 */
.L_x_3237:
[----:B------:R-:W-:Y:S01]  /*d680*/  IMAD.U32 R5, R5, 0x10000, RZ ;  /* 0x0001000005057824 */ /* 0x000fe200078e00ff */
[----:B---3--:R-:W-:Y:S01]  /*d690*/  CS2R R6, SRZ ;  /* 0x0000000000067805 */ /* 0x008fe2000001ff00 */
[----:B------:R-:W-:Y:S02]  /*d6a0*/  IMAD.MOV.U32 R2, RZ, RZ, R27 ;  /* 0x000000ffff027224 */ /* 0x000fe400078e001b */
[----:B------:R-:W-:-:S06]  /*d6b0*/  FMUL.FTZ R5, R5, 1 ;  /* 0x3f80000005057820 */ /* 0x000fcc0000410000 */
[----:B------:R-:W0:Y:S02]  /*d6c0*/  F2F.F64.F32 R4, R5 ;  /* 0x0000000500047310 */ /* 0x000e240000201800 */
[----:B0-----:R0:W-:Y:S01]  /*d6d0*/  STG.E.128 desc[UR36][R8.64], R4 ;  /* 0x0000000408007986 */ /* 0x0011e2000c101d24 */
[----:B------:R-:W-:Y:S05]  /*d6e0*/  BRA `(.L_x_3223) ;  /* 0x0000000800807947 */ /* 0x000fea0003800000 */
.L_x_3236:
[----:B------:R-:W-:-:S13]  /*d6f0*/  ISETP.NE.AND P0, PT, R0, 0xf, PT ;  /* 0x0000000f0000780c */ /* 0x000fda0003f05270 */
[----:B------:R-:W-:Y:S05]  /*d700*/  @!P0 BRA `(.L_x_3238) ;  /* 0x0000000000a88947 */ /* 0x000fea0003800000 */
[----:B------:R-:W-:-:S13]  /*d710*/  ISETP.NE.AND P0, PT, R0, 0x17, PT ;  /* 0x000000170000780c */ /* 0x000fda0003f05270 */
[----:B------:R-:W-:Y:S05]  /*d720*/  @!P0 BRA `(.L_x_3239) ;  /* 0x0000000000508947 */ /* 0x000fea0003800000 */
[----:B------:R-:W-:-:S13]  /*d730*/  ISETP.NE.AND P0, PT, R0, 0x18, PT ;  /* 0x000000180000780c */ /* 0x000fda0003f05270 */
[----:B------:R-:W-:Y:S05]  /*d740*/  @P0 BRA `(.L_x_3228) ;  /* 0x0000000400b80947 */ /* 0x000fea0003800000 */
[----:B------:R-:W-:Y:S01]  /*d750*/  IMAD.U32 R5, R5, 0x10000, RZ ;  /* 0x0001000005057824 */ /* 0x000fe200078e00ff */
        /* <DEDUP_REMOVED lines=12> */
.L_x_3241:
[----:B------:R-:W-:Y:S05]  /*d820*/  BSYNC.RECONVERGENT B0 ;  /* 0x0000000000007941 */ /* 0x000fea0003800200 */
.L_x_3240:
[----:B------:R-:W-:Y:S01]  /*d830*/  LOP3.LUT R3, R0, 0x80, R3, 0xf8, !PT ;  /* 0x0000008000037812 */ /* 0x000fe200078ef803 */
[----:B------:R-:W-:-:S04]  /*d840*/  IMAD.MOV.U32 R2, RZ, RZ, R27 ;  /* 0x000000ffff027224 */ /* 0x000fc800078e001b */
[----:B------:R0:W-:Y:S01]  /*d850*/  STG.E.U8 desc[UR36][R8.64], R3 ;  /* 0x0000000308007986 */ /* 0x0001e2000c101124 */
[----:B------:R-:W-:Y:S05]  /*d860*/  BRA `(.L_x_3223) ;  /* 0x0000000800207947 */ /* 0x000fea0003800000 */
.L_x_3239:
[----:B------:R-:W-:Y:S01]  /*d870*/  IMAD.U32 R5, R5, 0x10000, RZ ;  /* 0x0001000005057824 */ /* 0x000fe200078e00ff */
        /* <DEDUP_REMOVED lines=14> */
.L_x_3243:
[----:B------:R-:W-:Y:S05]  /*d960*/  BSYNC.RECONVERGENT B0 ;  /* 0x0000000000007941 */ /* 0x000fea0003800200 */
.L_x_3242:
[----:B------:R-:W-:Y:S01]  /*d970*/  LOP3.LUT R3, R0, 0x80, R3, 0xf8, !PT ;  /* 0x0000008000037812 */ /* 0x000fe200078ef803 */
[----:B------:R-:W-:-:S04]  /*d980*/  IMAD.MOV.U32 R2, RZ, RZ, R27 ;  /* 0x000000ffff027224 */ /* 0x000fc800078e001b */
[----:B------:R0:W-:Y:S01]  /*d990*/  STG.E.U8 desc[UR36][R8.64], R3 ;  /* 0x0000000308007986 */ /* 0x0001e2000c101124 */
[----:B------:R-:W-:Y:S05]  /*d9a0*/  BRA `(.L_x_3223) ;  /* 0x0000000400d07947 */ /* 0x000fea0003800000 */
.L_x_3238:
[----:B------:R0:W-:Y:S01]  /*d9b0*/  STG.E.U16 desc[UR36][R8.64], R5 ;  /* 0x0000000508007986 */ /* 0x0001e2000c101524 */
[----:B------:R-:W-:Y:S01]  /*d9c0*/  IMAD.MOV.U32 R2, RZ, RZ, R27 ;  /* 0x000000ffff027224 */ /* 0x000fe200078e001b */
[----:B------:R-:W-:Y:S06]  /*d9d0*/  BRA `(.L_x_3223) ;  /* 0x0000000400c47947 */ /* 0x000fec0003800000 */
.L_x_3235:
        /* <DEDUP_REMOVED lines=10> */
[----:B------:R-:W0:Y:S02]  /*da80*/  F2I.FTZ.U32.TRUNC.NTZ R3, R3 ;  /* 0x0000000300037305 */ /* 0x000e24000021f000 */
[----:B0-----:R0:W-:Y:S01]  /*da90*/  STG.E.U16 desc[UR36][R8.64], R3 ;  /* 0x0000000308007986 */ /* 0x0011e2000c101524 */
[----:B------:R-:W-:Y:S05]  /*daa0*/  BRA `(.L_x_3223) ;  /* 0x0000000400907947 */ /* 0x000fea0003800000 */
.L_x_3246:
[----:B------:R-:W-:Y:S01]  /*dab0*/  IMAD.U32 R3, R5, 0x10000, RZ ;  /* 0x0001000005037824 */ /* 0x000fe200078e00ff */
        /* <DEDUP_REMOVED lines=12> */
.L_x_3249:
[----:B------:R-:W-:-:S04]  /*db80*/  SHF.R.U32.HI R0, RZ, 0x14, R3 ;  /* 0x00000014ff007819 */ /* 0x000fc80000011603 */
[----:B------:R-:W-:-:S04]  /*db90*/  LOP3.LUT R0, R0, 0x1, RZ, 0xc0, !PT ;  /* 0x0000000100007812 */ /* 0x000fc800078ec0ff */
[----:B------:R-:W-:-:S04]  /*dba0*/  IADD3 R0, PT, PT, R3, 0x487ffff, R0 ;  /* 0x0487ffff03007810 */ /* 0x000fc80007ffe000 */
[----:B------:R-:W-:-:S04]  /*dbb0*/  SHF.R.U32.HI R0, RZ, 0x14, R0 ;  /* 0x00000014ff007819 */ /* 0x000fc80000011600 */
[----:B------:R-:W-:-:S07]  /*dbc0*/  LOP3.LUT R0, R0, 0xff, RZ, 0xc0, !PT ;  /* 0x000000ff00007812 */ /* 0x000fce00078ec0ff */
.L_x_3250:
[----:B------:R-:W-:-:S04]  /*dbd0*/  SHF.R.U32.HI R3, RZ, 0x18, R3 ;  /* 0x00000018ff037819 */ /* 0x000fc80000011603 */
[----:B------:R-:W-:-:S04]  /*dbe0*/  LOP3.LUT R0, R0, 0x80, R3, 0xf8, !PT ;  /* 0x0000008000007812 */ /* 0x000fc800078ef803 */
[----:B------:R-:W-:-:S07]  /*dbf0*/  PRMT R4, R0, 0x7610, R4 ;  /* 0x0000761000047816 */ /* 0x000fce0000000004 */
.L_x_3248:
[----:B------:R-:W-:Y:S05]  /*dc00*/  BSYNC.RECONVERGENT B0 ;  /* 0x0000000000007941 */ /* 0x000fea0003800200 */
.L_x_3247:
[----:B------:R0:W-:Y:S01]  /*dc10*/  STG.E.U8 desc[UR36][R8.64], R4 ;  /* 0x0000000408007986 */ /* 0x0001e2000c101124 */
[----:B------:R-:W-:Y:S01]  /*dc20*/  IMAD.MOV.U32 R2, RZ, RZ, R27 ;  /* 0x000000ffff027224 */ /* 0x000fe200078e001b */
[----:B------:R-:W-:Y:S06]  /*dc30*/  BRA `(.L_x_3223) ;  /* 0x00000004002c7947 */ /* 0x000fec0003800000 */
.L_x_3245:
        /* <DEDUP_REMOVED lines=13> */
.L_x_3253:
[----:B------:R-:W-:-:S04]  /*dd10*/  SHF.R.U32.HI R0, RZ, 0x15, R3 ;  /* 0x00000015ff007819 */ /* 0x000fc80000011603 */
[----:B------:R-:W-:-:S04]  /*dd20*/  LOP3.LUT R0, R0, 0x1, RZ, 0xc0, !PT ;  /* 0x0000000100007812 */ /* 0x000fc800078ec0ff */
[----:B------:R-:W-:-:S04]  /*dd30*/  IADD3 R0, PT, PT, R3, 0x88fffff, R0 ;  /* 0x088fffff03007810 */ /* 0x000fc80007ffe000 */
[----:B------:R-:W-:-:S04]  /*dd40*/  SHF.R.U32.HI R0, RZ, 0x15, R0 ;  /* 0x00000015ff007819 */ /* 0x000fc80000011600 */
[----:B------:R-:W-:-:S07]  /*dd50*/  LOP3.LUT R0, R0, 0xff, RZ, 0xc0, !PT ;  /* 0x000000ff00007812 */ /* 0x000fce00078ec0ff */
.L_x_3254:
[----:B------:R-:W-:-:S04]  /*dd60*/  SHF.R.U32.HI R3, RZ, 0x18, R3 ;  /* 0x00000018ff037819 */ /* 0x000fc80000011603 */
[----:B------:R-:W-:-:S04]  /*dd70*/  LOP3.LUT R0, R0, 0x80, R3, 0xf8, !PT ;  /* 0x0000008000007812 */ /* 0x000fc800078ef803 */
[----:B------:R-:W-:-:S07]  /*dd80*/  PRMT R4, R0, 0x7610, R4 ;  /* 0x0000761000047816 */ /* 0x000fce0000000004 */
.L_x_3252:
[----:B------:R-:W-:Y:S05]  /*dd90*/  BSYNC.RECONVERGENT B0 ;  /* 0x0000000000007941 */ /* 0x000fea0003800200 */
.L_x_3251:
[----:B------:R0:W-:Y:S01]  /*dda0*/  STG.E.U8 desc[UR36][R8.64], R4 ;  /* 0x0000000408007986 */ /* 0x0001e2000c101124 */
[----:B------:R-:W-:Y:S01]  /*ddb0*/  IMAD.MOV.U32 R2, RZ, RZ, R27 ;  /* 0x000000ffff027224 */ /* 0x000fe200078e001b */
[----:B------:R-:W-:Y:S06]  /*ddc0*/  BRA `(.L_x_3223) ;  /* 0x0000000000c87947 */ /* 0x000fec0003800000 */
.L_x_3244:
[----:B------:R-:W-:-:S13]  /*ddd0*/  ISETP.NE.AND P0, PT, R0, 0x1c, PT ;  /* 0x0000001c0000780c */ /* 0x000fda0003f05270 */
[----:B------:R-:W-:Y:S05]  /*dde0*/  @!P0 BRA `(.L_x_3255) ;  /* 0x0000000000b08947 */ /* 0x000fea0003800000 */
[----:B------:R-:W-:-:S13]  /*ddf0*/  ISETP.NE.AND P0, PT, R0, 0x1d, PT ;  /* 0x0000001d0000780c */ /* 0x000fda0003f05270 */
[----:B------:R-:W-:Y:S05]  /*de00*/  @!P0 BRA `(.L_x_3256) ;  /* 0x0000000000948947 */ /* 0x000fea0003800000 */
[----:B------:R-:W-:-:S13]  /*de10*/  ISETP.NE.AND P0, PT, R0, 0x2c, PT ;  /* 0x0000002c0000780c */ /* 0x000fda0003f05270 */
[----:B------:R-:W-:Y:S05]  /*de20*/  @!P0 BRA `(.L_x_3257) ;  /* 0x0000000000488947 */ /* 0x000fea0003800000 */
.L_x_3228:
[----:B------:R-:W-:Y:S01]  /*de30*/  MOV R2, 0x228 ;  /* 0x0000022800027802 */ /* 0x000fe20000000f00 */
[----:B------:R-:W0:Y:S01]  /*de40*/  LDCU.64 UR6, c[0x4][0x218] ;  /* 0x01004300ff0677ac */ /* 0x000e220008000a00 */
[----:B------:R-:W-:Y:S02]  /*de50*/  IMAD.MOV.U32 R8, RZ, RZ, 0x65 ;  /* 0x00000065ff087424 */ /* 0x000fe400078e00ff */
[----:B------:R-:W-:Y:S01]  /*de60*/  IMAD.MOV.U32 R12, RZ, RZ, 0x1 ;  /* 0x00000001ff0c7424 */ /* 0x000fe200078e00ff */
[----:B------:R-:W1:Y:S01]  /*de70*/  LDCU.64 UR8, c[0x4][0x220] ;  /* 0x01004400ff0877ac */ /* 0x000e620008000a00 */
[----:B------:R-:W2:Y:S01]  /*de80*/  LDC.64 R2, c[0x4][R2] ;  /* 0x0100000002027b82 */ /* 0x000ea20000000a00 */
[----:B------:R-:W-:Y:S01]  /*de90*/  IMAD.MOV.U32 R13, RZ, RZ, RZ ;  /* 0x000000ffff0d7224 */ /* 0x000fe200078e00ff */
[----:B------:R-:W5:Y:S01]  /*dea0*/  LDCU.64 UR4, c[0x4][0xa8] ;  /* 0x01001500ff0477ac */ /* 0x000f620008000a00 */
[----:B0-----:R-:W-:Y:S02]  /*deb0*/  IMAD.U32 R4, RZ, RZ, UR6 ;  /* 0x00000006ff047e24 */ /* 0x001fe4000f8e00ff */
[----:B------:R-:W-:-:S02]  /*dec0*/  IMAD.U32 R5, RZ, RZ, UR7 ;  /* 0x00000007ff057e24 */ /* 0x000fc4000f8e00ff */
[----:B-1----:R-:W-:Y:S02]  /*ded0*/  IMAD.U32 R6, RZ, RZ, UR8 ;  /* 0x00000008ff067e24 */ /* 0x002fe4000f8e00ff */
[----:B---3--:R-:W-:Y:S02]  /*dee0*/  IMAD.U32 R7, RZ, RZ, UR9 ;  /* 0x00000009ff077e24 */ /* 0x008fe4000f8e00ff */
[----:B-----5:R-:W-:Y:S02]  /*def0*/  IMAD.U32 R10, RZ, RZ, UR4 ;  /* 0x00000004ff0a7e24 */ /* 0x020fe4000f8e00ff */
[----:B------:R-:W-:-:S07]  /*df00*/  IMAD.U32 R11, RZ, RZ, UR5 ;  /* 0x00000005ff0b7e24 */ /* 0x000fce000f8e00ff */
[----:B------:R-:W-:-:S07]  /*df10*/  LEPC R20, `(.L_x_3258) ;  /* 0x000000001014794e */ /* 0x000fce0000000000 */
[----:B--2-4-:R-:W-:Y:S05]  /*df20*/  CALL.ABS.NOINC R2 ;  /* 0x0000000002007343 */ /* 0x014fea0003c00000 */
.L_x_3258:
[----:B------:R-:W-:Y:S01]  /*df30*/  IMAD.MOV.U32 R2, RZ, RZ, R27 ;  /* 0x000000ffff027224 */ /* 0x000fe200078e001b */
[----:B------:R-:W-:Y:S06]  /*df40*/  BRA `(.L_x_3223) ;  /* 0x0000000000687947 */ /* 0x000fec0003800000 */
.L_x_3257:
[----:B------:R-:W-:Y:S02]  /*df50*/  IMAD.U32 R5, R5, 0x10000, RZ ;  /* 0x0001000005057824 */ /* 0x000fe400078e00ff */
[----:B------:R-:W-:-:S03]  /*df60*/  IMAD.MOV.U32 R3, RZ, RZ, 0xff ;  /* 0x000000ffff037424 */ /* 0x000fc600078e00ff */
[----:B------:R-:W-:-:S04]  /*df70*/  SHF.R.U32.HI R4, RZ, 0x17, R5 ;  /* 0x00000017ff047819 */ /* 0x000fc80000011605 */
[----:B------:R-:W-:-:S04]  /*df80*/  LOP3.LUT R2, R4, 0xff, RZ, 0xc0, !PT ;  /* 0x000000ff04027812 */ /* 0x000fc800078ec0ff */
[----:B------:R-:W-:-:S13]  /*df90*/  ISETP.NE.AND P2, PT, R2, 0xff, PT ;  /* 0x000000ff0200780c */ /* 0x000fda0003f45270 */
[--C-:B------:R-:W-:Y:S02]  /*dfa0*/  @P2 SHF.R.U32.HI R0, RZ, 0x16, R5.reuse ;  /* 0x00000016ff002819 */ /* 0x100fe40000011605 */
[----:B------:R-:W-:Y:S01]  /*dfb0*/  @P2 LOP3.LUT P0, RZ, R2, 0x3fffff, R5, 0xf8, !PT ;  /* 0x003fffff02ff2812 */ /* 0x000fe2000780f805 */
[----:B------:R-:W-:Y:S01]  /*dfc0*/  IMAD.MOV.U32 R2, RZ, RZ, R27 ;  /* 0x000000ffff027224 */ /* 0x000fe200078e001b */
        /* <DEDUP_REMOVED lines=9> */
.L_x_3256:
[----:B------:R-:W-:Y:S02]  /*e060*/  IMAD.U32 R5, R5, 0x10000, RZ ;  /* 0x0001000005057824 */ /* 0x000fe400078e00ff */
[----:B------:R-:W-:-:S04]  /*e070*/  IMAD.MOV.U32 R2, RZ, RZ, R27 ;  /* 0x000000ffff027224 */ /* 0x000fc800078e001b */
[----:B------:R-:W0:Y:S02]  /*e080*/  F2I.U64.TRUNC R4, R5 ;  /* 0x0000000500047311 */ /* 0x000e24000020d800 */
[----:B0-----:R0:W-:Y:S01]  /*e090*/  STG.E.64 desc[UR36][R8.64], R4 ;  /* 0x0000000408007986 */ /* 0x0011e2000c101b24 */
[----:B------:R-:W-:Y:S05]  /*e0a0*/  BRA `(.L_x_3223) ;  /* 0x0000000000107947 */ /* 0x000fea0003800000 */
.L_x_3255:
[----:B------:R-:W-:Y:S02]  /*e0b0*/  IMAD.U32 R5, R5, 0x10000, RZ ;  /* 0x0001000005057824 */ /* 0x000fe400078e00ff */
[----:B------:R-:W-:-:S04]  /*e0c0*/  IMAD.MOV.U32 R2, RZ, RZ, R27 ;  /* 0x000000ffff027224 */ /* 0x000fc800078e001b */
[----:B------:R-:W0:Y:S02]  /*e0d0*/  F2I.FTZ.U32.TRUNC.NTZ R5, R5 ;  /* 0x0000000500057305 */ /* 0x000e24000021f000 */
[----:B0-----:R0:W-:Y:S02]  /*e0e0*/  STG.E desc[UR36][R8.64], R5 ;  /* 0x0000000508007986 */ /* 0x0011e4000c101924 */
.L_x_3223:
[----:B------:R-:W-:Y:S05]  /*e0f0*/  BSYNC.RECONVERGENT B6 ;  /* 0x0000000000067941 */ /* 0x000fea0003800200 */
.L_x_3222:
[----:B-----5:R-:W1:Y:S01]  /*e100*/  S2R R24, SR_CTAID.X ;  /* 0x0000000000187919 */ /* 0x020e620000002500 */
[----:B------:R-:W1:Y:S01]  /*e110*/  LDC R22, c[0x0][0x380] ;  /* 0x0000e000ff167b82 */ /* 0x000e620000000800 */
[----:B------:R-:W-:Y:S01]  /*e120*/  BSSY.RECONVERGENT B6, `(.L_x_3259) ;  /* 0x00001f3000067945 */ /* 0x000fe20003800200 */
[----:B-1----:R-:W-:-:S05]  /*e130*/  IMAD R22, R24, -0x200, R22 ;  /* 0xfffffe0018167824 */ /* 0x002fca00078e0216 */
[----:B------:R-:W-:-:S13]  /*e140*/  ISETP.GE.AND P0, PT, R2, R22, PT ;  /* 0x000000160200720c */ /* 0x000fda0003f06270 */
[----:B------:R-:W-:Y:S05]  /*e150*/  @P0 BRA `(.L_x_3260) ;  /* 0x0000001c00bc0947 */ /* 0x000fea0003800000 */
[----:B------:R-:W1:Y:S01]  /*e160*/  LDC.U8 R23, c[0x0][0x3cc] ;  /* 0x0000f300ff177b82 */ /* 0x000e620000000000 */
[----:B------:R-:W2:Y:S01]  /*e170*/  LDCU UR4, c[0x0][0x3d0] ;  /* 0x00007a00ff0477ac */ /* 0x000ea20008000800 */
[----:B0-----:R-:W-:-:S06]  /*e180*/  IMAD R0, R24, 0x200, R2 ;  /* 0x0000020018007824 */ /* 0x001fcc00078e0202 */
[----:B------:R-:W0:Y:S01]  /*e190*/  LDC.64 R8, c[0x0][0x398] ;  /* 0x0000e600ff087b82 */ /* 0x000e220000000a00 */
[----:B--2---:R-:W-:Y:S01]  /*e1a0*/  IMAD R3, R0, UR4, RZ ;  /* 0x0000000400037c24 */ /* 0x004fe2000f8e02ff */
        /* <DEDUP_REMOVED lines=14> */
[----:B----4-:R-:W-:-:S04]  /*e290*/  IMAD.U32 R18, R18, 0x10000, RZ ;  /* 0x0001000012127824 */ /* 0x010fc800078e00ff */
[----:B------:R-:W0:Y:S02]  /*e2a0*/  F2I.FTZ.TRUNC.NTZ R3, R18 ;  /* 0x0000001200037305 */ /* 0x000e24000021f100 */
[----:B0-----:R0:W-:Y:S01]  /*e2b0*/  STG.E.U8 desc[UR36][R8.64], R3 ;  /* 0x0000000308007986 */ /* 0x0011e2000c101124 */
[----:B------:R-:W-:Y:S05]  /*e2c0*/  BRA `(.L_x_3266) ;  /* 0x0000000c007c7947 */ /* 0x000fea0003800000 */
.L_x_3264:
[----:B----4-:R-:W-:-:S06]  /*e2d0*/  IMAD.U32 R5, R18, 0x10000, RZ ;  /* 0x0001000012057824 */ /* 0x010fcc00078e00ff */
[----:B------:R-:W0:Y:S02]  /*e2e0*/  F2I.S64.TRUNC R4, R5 ;  /* 0x0000000500047311 */ /* 0x000e24000020d900 */
[----:B0-----:R0:W-:Y:S01]  /*e2f0*/  STG.E.U8 desc[UR36][R8.64], R4 ;  /* 0x0000000408007986 */ /* 0x0011e2000c101124 */
[----:B------:R-:W-:Y:S05]  /*e300*/  BRA `(.L_x_3266) ;  /* 0x0000000c006c7947 */ /* 0x000fea0003800000 */
.L_x_3263:
[----:B------:R-:W-:-:S13]  /*e310*/  ISETP.NE.AND P0, PT, R0, 0x2, PT ;  /* 0x000000020000780c */ /* 0x000fda0003f05270 */
[----:B------:R-:W-:Y:S05]  /*e320*/  @!P0 BRA `(.L_x_3267) ;  /* 0x0000000000308947 */ /* 0x000fea0003800000 */
[----:B------:R-:W-:-:S13]  /*e330*/  ISETP.NE.AND P0, PT, R0, 0x3, PT ;  /* 0x000000030000780c */ /* 0x000fda0003f05270 */
[----:B------:R-:W-:Y:S05]  /*e340*/  @!P0 BRA `(.L_x_3268) ;  /* 0x0000000000188947 */ /* 0x000fea0003800000 */
[----:B------:R-:W-:-:S13]  /*e350*/  ISETP.NE.AND P0, PT, R0, 0x4, PT ;  /* 0x000000040000780c */ /* 0x000fda0003f05270 */
[----:B------:R-:W-:Y:S05]  /*e360*/  @P0 BRA `(.L_x_3265) ;  /* 0x0000000800780947 */ /* 0x000fea0003800000 */
[----:B----4-:R-:W-:-:S06]  /*e370*/  IMAD.U32 R4, R18, 0x10000, RZ ;  /* 0x0001000012047824 */ /* 0x010fcc00078e00ff */
[----:B------:R-:W0:Y:S02]  /*e380*/  F2I.S64.TRUNC R4, R4 ;  /* 0x0000000400047311 */ /* 0x000e24000020d900 */
[----:B0-----:R0:W-:Y:S01]  /*e390*/  STG.E.64 desc[UR36][R8.64], R4 ;  /* 0x0000000408007986 */ /* 0x0011e2000c101b24 */
[----:B------:R-:W-:Y:S05]  /*e3a0*/  BRA `(.L_x_3266) ;  /* 0x0000000c00447947 */ /* 0x000fea0003800000 */
.L_x_3268:
[----:B----4-:R-:W-:-:S04]  /*e3b0*/  IMAD.U32 R18, R18, 0x10000, RZ ;  /* 0x0001000012127824 */ /* 0x010fc800078e00ff */
[----:B------:R-:W0:Y:S02]  /*e3c0*/  F2I.FTZ.TRUNC.NTZ R3, R18 ;  /* 0x0000001200037305 */ /* 0x000e24000021f100 */
[----:B0-----:R0:W-:Y:S01]  /*e3d0*/  STG.E desc[UR36][R8.64], R3 ;  /* 0x0000000308007986 */ /* 0x0011e2000c101924 */
[----:B------:R-:W-:Y:S05]  /*e3e0*/  BRA `(.L_x_3266) ;  /* 0x0000000c00347947 */ /* 0x000fea0003800000 */
.L_x_3267:
[----:B----4-:R-:W-:-:S04]  /*e3f0*/  IMAD.U32 R18, R18, 0x10000, RZ ;  /* 0x0001000012127824 */ /* 0x010fc800078e00ff */
[----:B------:R-:W0:Y:S02]  /*e400*/  F2I.FTZ.TRUNC.NTZ R3, R18 ;  /* 0x0000001200037305 */ /* 0x000e24000021f100 */
[----:B0-----:R0:W-:Y:S01]  /*e410*/  STG.E.U16 desc[UR36][R8.64], R3 ;  /* 0x0000000308007986 */ /* 0x0011e2000c101524 */
[----:B------:R-:W-:Y:S05]  /*e420*/  BRA `(.L_x_3266) ;  /* 0x0000000c00247947 */ /* 0x000fea0003800000 */
.L_x_3262:
[----:B------:R-:W-:-:S13]  /*e430*/  ISETP.GT.AND P0, PT, R0, 0x6, PT ;  /* 0x000000060000780c */ /* 0x000fda0003f04270 */
[----:B------:R-:W-:Y:S05]  /*e440*/  @P0 BRA `(.L_x_3269) ;  /* 0x00000000002c0947 */ /* 0x000fea0003800000 */
[----:B------:R-:W-:-:S13]  /*e450*/  ISETP.NE.AND P0, PT, R0, 0x5, PT ;  /* 0x000000050000780c */ /* 0x000fda0003f05270 */
[----:B------:R-:W-:Y:S05]  /*e460*/  @!P0 BRA `(.L_x_3270) ;  /* 0x0000000000148947 */ /* 0x000fea0003800000 */
[----:B------:R-:W-:-:S13]  /*e470*/  ISETP.NE.AND P0, PT, R0, 0x6, PT ;  /* 0x000000060000780c */ /* 0x000fda0003f05270 */
[----:B------:R-:W-:Y:S05]  /*e480*/  @P0 BRA `(.L_x_3265) ;  /* 0x0000000800300947 */ /* 0x000fea0003800000 */
[----:B----4-:R-:W-:-:S05]  /*e490*/  IMAD.U32 R3, R18, 0x10000, RZ ;  /* 0x0001000012037824 */ /* 0x010fca00078e00ff */
[----:B------:R0:W-:Y:S01]  /*e4a0*/  STG.E desc[UR36][R8.64], R3 ;  /* 0x0000000308007986 */ /* 0x0001e2000c101924 */
[----:B------:R-:W-:Y:S05]  /*e4b0*/  BRA `(.L_x_3266) ;  /* 0x0000000c00007947 */ /* 0x000fea0003800000 */
.L_x_3270:
[----:B----4-:R-:W-:-:S05]  /*e4c0*/  IMAD.U32 R0, R18, 0x10000, RZ ;  /* 0x0001000012007824 */ /* 0x010fca00078e00ff */
[----:B------:R-:W-:-:S05]  /*e4d0*/  F2FP.F16.F32.PACK_AB R0, RZ, R0 ;  /* 0x00000000ff00723e */ /* 0x000fca00000000ff */
[----:B------:R0:W-:Y:S01]  /*e4e0*/  STG.E.U16 desc[UR36][R8.64], R0 ;  /* 0x0000000008007986 */ /* 0x0001e2000c101524 */
[----:B------:R-:W-:Y:S05]  /*e4f0*/  BRA `(.L_x_3266) ;  /* 0x0000000800f07947 */ /* 0x000fea0003800000 */
.L_x_3269:
[----:B------:R-:W-:-:S13]  /*e500*/  ISETP.NE.AND P0, PT, R0, 0x7, PT ;  /* 0x000000070000780c */ /* 0x000fda0003f05270 */
[----:B------:R-:W-:Y:S05]  /*e510*/  @!P0 BRA `(.L_x_3271) ;  /* 0x0000000000348947 */ /* 0x000fea0003800000 */
[----:B------:R-:W-:-:S13]  /*e520*/  ISETP.NE.AND P0, PT, R0, 0x8, PT ;  /* 0x000000080000780c */ /* 0x000fda0003f05270 */
[----:B------:R-:W-:Y:S05]  /*e530*/  @!P0 BRA `(.L_x_3272) ;  /* 0x0000000000188947 */ /* 0x000fea0003800000 */
[----:B------:R-:W-:-:S13]  /*e540*/  ISETP.NE.AND P0, PT, R0, 0x9, PT ;  /* 0x000000090000780c */ /* 0x000fda0003f05270 */
[----:B------:R-:W-:Y:S05]  /*e550*/  @P0 BRA `(.L_x_3265) ;  /* 0x0000000400fc0947 */ /* 0x000fea0003800000 */
[----:B----4-:R-:W-:Y:S02]  /*e560*/  IMAD.U32 R18, R18, 0x10000, RZ ;  /* 0x0001000012127824 */ /* 0x010fe400078e00ff */
[----:B------:R-:W-:-:S05]  /*e570*/  IMAD.MOV.U32 R19, RZ, RZ, RZ ;  /* 0x000000ffff137224 */ /* 0x000fca00078e00ff */
[----:B------:R0:W-:Y:S01]  /*e580*/  STG.E.64 desc[UR36][R8.64], R18 ;  /* 0x0000001208007986 */ /* 0x0001e2000c101b24 */
[----:B------:R-:W-:Y:S05]  /*e590*/  BRA `(.L_x_3266) ;  /* 0x0000000800c87947 */ /* 0x000fea0003800000 */
.L_x_3272:
[----:B----4-:R-:W-:-:S05]  /*e5a0*/  IMAD.U32 R18, R18, 0x10000, RZ ;  /* 0x0001000012127824 */ /* 0x010fca00078e00ff */
[----:B------:R-:W-:-:S04]  /*e5b0*/  F2FP.F16.F32.PACK_AB R3, RZ, R18 ;  /* 0x00000012ff03723e */ /* 0x000fc800000000ff */
[----:B------:R-:W-:-:S05]  /*e5c0*/  PRMT R3, R3, 0x5410, RZ ;  /* 0x0000541003037816 */ /* 0x000fca00000000ff */
[----:B------:R0:W-:Y:S01]  /*e5d0*/  STG.E desc[UR36][R8.64], R3 ;  /* 0x0000000308007986 */ /* 0x0001e2000c101924 */
[----:B------:R-:W-:Y:S05]  /*e5e0*/  BRA `(.L_x_3266) ;  /* 0x0000000800b47947 */ /* 0x000fea0003800000 */
.L_x_3271:
[----:B----4-:R-:W-:-:S04]  /*e5f0*/  IMAD.U32 R4, R18, 0x10000, RZ ;  /* 0x0001000012047824 */ /* 0x010fc800078e00ff */
[----:B------:R-:W-:-:S06]  /*e600*/  FMUL.FTZ R4, R4, 1 ;  /* 0x3f80000004047820 */ /* 0x000fcc0000410000 */
[----:B------:R-:W0:Y:S02]  /*e610*/  F2F.F64.F32 R4, R4 ;  /* 0x0000000400047310 */ /* 0x000e240000201800 */
[----:B0-----:R0:W-:Y:S01]  /*e620*/  STG.E.64 desc[UR36][R8.64], R4 ;  /* 0x0000000408007986 */ /* 0x0011e2000c101b24 */
[----:B------:R-:W-:Y:S05]  /*e630*/  BRA `(.L_x_3266) ;  /* 0x0000000800a07947 */ /* 0x000fea0003800000 */
.L_x_3261:
        /* <DEDUP_REMOVED lines=10> */
[----:B----4-:R-:W-:-:S06]  /*e6e0*/  IMAD.U32 R3, R18, 0x10000, RZ ;  /* 0x0001000012037824 */ /* 0x010fcc00078e00ff */
[----:B------:R-:W0:Y:S02]  /*e6f0*/  F2I.FTZ.U32.TRUNC.NTZ R3, R3 ;  /* 0x0000000300037305 */ /* 0x000e24000021f000 */
[----:B0-----:R0:W-:Y:S01]  /*e700*/  STG.E.U16 desc[UR36][R8.64], R3 ;  /* 0x0000000308007986 */ /* 0x0011e2000c101524 */
[----:B------:R-:W-:Y:S05]  /*e710*/  BRA `(.L_x_3266) ;  /* 0x0000000800687947 */ /* 0x000fea0003800000 */
.L_x_3276:
[----:B----4-:R-:W-:Y:S01]  /*e720*/  IMAD.U32 R5, R18, 0x10000, RZ ;  /* 0x0001000012057824 */ /* 0x010fe200078e00ff */
        /* <DEDUP_REMOVED lines=16> */
.L_x_3279:
[----:B------:R-:W-:-:S04]  /*e830*/  SHF.R.U32.HI R3, RZ, 0x18, R5 ;  /* 0x00000018ff037819 */ /* 0x000fc80000011605 */
[----:B------:R-:W-:-:S04]  /*e840*/  LOP3.LUT R0, R0, 0x80, R3, 0xf8, !PT ;  /* 0x0000008000007812 */ /* 0x000fc800078ef803 */
[----:B------:R-:W-:-:S07]  /*e850*/  PRMT R4, R0, 0x7610, R4 ;  /* 0x0000761000047816 */ /* 0x000fce0000000004 */
.L_x_3278:
[----:B------:R-:W-:Y:S05]  /*e860*/  BSYNC.RECONVERGENT B0 ;  /* 0x0000000000007941 */ /* 0x000fea0003800200 */
.L_x_3277:
[----:B------:R0:W-:Y:S01]  /*e870*/  STG.E.U8 desc[UR36][R8.64], R4 ;  /* 0x0000000408007986 */ /* 0x0001e2000c101124 */
[----:B------:R-:W-:Y:S05]  /*e880*/  BRA `(.L_x_3266) ;  /* 0x00000008000c7947 */ /* 0x000fea0003800000 */
.L_x_3275:
        /* <DEDUP_REMOVED lines=17> */
.L_x_3282:
[----:B------:R-:W-:-:S04]  /*e9a0*/  SHF.R.U32.HI R3, RZ, 0x18, R5 ;  /* 0x00000018ff037819 */ /* 0x000fc80000011605 */
[----:B------:R-:W-:-:S04]  /*e9b0*/  LOP3.LUT R0, R0, 0x80, R3, 0xf8, !PT ;  /* 0x0000008000007812 */ /* 0x000fc800078ef803 */
[----:B------:R-:W-:-:S07]  /*e9c0*/  PRMT R4, R0, 0x7610, R4 ;  /* 0x0000761000047816 */ /* 0x000fce0000000004 */
.L_x_3281:
[----:B------:R-:W-:Y:S05]  /*e9d0*/  BSYNC.RECONVERGENT B0 ;  /* 0x0000000000007941 */ /* 0x000fea0003800200 */
.L_x_3280:
[----:B------:R0:W-:Y:S01]  /*e9e0*/  STG.E.U8 desc[UR36][R8.64], R4 ;  /* 0x0000000408007986 */ /* 0x0001e2000c101124 */
[----:B------:R-:W-:Y:S05]  /*e9f0*/  BRA `(.L_x_3266) ;  /* 0x0000000400b07947 */ /* 0x000fea0003800000 */
.L_x_3274:
[----:B------:R-:W-:-:S13]  /*ea00*/  ISETP.NE.AND P0, PT, R0, 0x1c, PT ;  /* 0x0000001c0000780c */ /* 0x000fda0003f05270 */
[----:B------:R-:W-:Y:S05]  /*ea10*/  @!P0 BRA `(.L_x_3283) ;  /* 0x0000000000608947 */ /* 0x000fea0003800000 */
[----:B------:R-:W-:-:S13]  /*ea20*/  ISETP.NE.AND P0, PT, R0, 0x1d, PT ;  /* 0x0000001d0000780c */ /* 0x000fda0003f05270 */
[----:B------:R-:W-:Y:S05]  /*ea30*/  @!P0 BRA `(.L_x_3284) ;  /* 0x0000000000488947 */ /* 0x000fea0003800000 */
[----:B------:R-:W-:-:S13]  /*ea40*/  ISETP.NE.AND P0, PT, R0, 0x2c, PT ;  /* 0x0000002c0000780c */ /* 0x000fda0003f05270 */
[----:B------:R-:W-:Y:S05]  /*ea50*/  @P0 BRA `(.L_x_3265) ;  /* 0x0000000000bc0947 */ /* 0x000fea0003800000 */
[----:B----4-:R-:W-:-:S05]  /*ea60*/  IMAD.U32 R18, R18, 0x10000, RZ ;  /* 0x0001000012127824 */ /* 0x010fca00078e00ff */
        /* <DEDUP_REMOVED lines=15> */
.L_x_3284:
[----:B----4-:R-:W-:-:S06]  /*eb60*/  IMAD.U32 R4, R18, 0x10000, RZ ;  /* 0x0001000012047824 */ /* 0x010fcc00078e00ff */
[----:B------:R-:W0:Y:S02]  /*eb70*/  F2I.U64.TRUNC R4, R4 ;  /* 0x0000000400047311 */ /* 0x000e24000020d800 */
[----:B0-----:R0:W-:Y:S01]  /*eb80*/  STG.E.64 desc[UR36][R8.64], R4 ;  /* 0x0000000408007986 */ /* 0x0011e2000c101b24 */
[----:B------:R-:W-:Y:S05]  /*eb90*/  BRA `(.L_x_3266) ;  /* 0x0000000400487947 */ /* 0x000fea0003800000 */
.L_x_3283:
[----:B----4-:R-:W-:-:S04]  /*eba0*/  IMAD.U32 R18, R18, 0x10000, RZ ;  /* 0x0001000012127824 */ /* 0x010fc800078e00ff */
[----:B------:R-:W0:Y:S02]  /*ebb0*/  F2I.FTZ.U32.TRUNC.NTZ R3, R18 ;  /* 0x0000001200037305 */ /* 0x000e24000021f000 */
[----:B0-----:R0:W-:Y:S01]  /*ebc0*/  STG.E desc[UR36][R8.64], R3 ;  /* 0x0000000308007986 */ /* 0x0011e2000c101924 */
[----:B------:R-:W-:Y:S05]  /*ebd0*/  BRA `(.L_x_3266) ;  /* 0x0000000400387947 */ /* 0x000fea0003800000 */
.L_x_3273:
[----:B------:R-:W-:-:S13]  /*ebe0*/  ISETP.GT.AND P0, PT, R0, 0xe, PT ;  /* 0x0000000e0000780c */ /* 0x000fda0003f04270 */
[----:B------:R-:W-:Y:S05]  /*ebf0*/  @P0 BRA `(.L_x_3285) ;  /* 0x00000000003c0947 */ /* 0x000fea0003800000 */
[----:B------:R-:W-:-:S13]  /*ec00*/  ISETP.NE.AND P0, PT, R0, 0xa, PT ;  /* 0x0000000a0000780c */ /* 0x000fda0003f05270 */
[----:B------:R-:W-:Y:S05]  /*ec10*/  @!P0 BRA `(.L_x_3286) ;  /* 0x00000000001c8947 */ /* 0x000fea0003800000 */
[----:B------:R-:W-:-:S13]  /*ec20*/  ISETP.NE.AND P0, PT, R0, 0xb, PT ;  /* 0x0000000b0000780c */ /* 0x000fda0003f05270 */
[----:B------:R-:W-:Y:S05]  /*ec30*/  @P0 BRA `(.L_x_3265) ;  /* 0x0000000000440947 */ /* 0x000fea0003800000 */
[----:B----4-:R-:W-:-:S05]  /*ec40*/  IMAD.U32 R18, R18, 0x10000, RZ ;  /* 0x0001000012127824 */ /* 0x010fca00078e00ff */
[----:B------:R-:W-:-:S04]  /*ec50*/  FSETP.NEU.FTZ.AND P0, PT, R18, RZ, PT ;  /* 0x000000ff1200720b */ /* 0x000fc80003f1d000 */
[----:B------:R-:W-:-:S05]  /*ec60*/  SEL R3, RZ, 0x1, !P0 ;  /* 0x00000001ff037807 */ /* 0x000fca0004000000 */
[----:B------:R0:W-:Y:S01]  /*ec70*/  STG.E.U8 desc[UR36][R8.64], R3 ;  /* 0x0000000308007986 */ /* 0x0001e2000c101124 */
[----:B------:R-:W-:Y:S05]  /*ec80*/  BRA `(.L_x_3266) ;  /* 0x00000004000c7947 */ /* 0x000fea0003800000 */
.L_x_3286:
[----:B----4-:R-:W-:Y:S01]  /*ec90*/  IMAD.U32 R18, R18, 0x10000, RZ ;  /* 0x0001000012127824 */ /* 0x010fe200078e00ff */
[----:B---3--:R-:W-:-:S03]  /*eca0*/  CS2R R6, SRZ ;  /* 0x0000000000067805 */ /* 0x008fc6000001ff00 */
[----:B------:R-:W-:-:S06]  /*ecb0*/  FMUL.FTZ R4, R18, 1 ;  /* 0x3f80000012047820 */ /* 0x000fcc0000410000 */
[----:B------:R-:W0:Y:S02]  /*ecc0*/  F2F.F64.F32 R4, R4 ;  /* 0x0000000400047310 */ /* 0x000e240000201800 */
[----:B0-----:R4:W-:Y:S01]  /*ecd0*/  STG.E.128 desc[UR36][R8.64], R4 ;  /* 0x0000000408007986 */ /* 0x0019e2000c101d24 */
[----:B------:R-:W-:Y:S05]  /*ece0*/  BRA `(.L_x_3266) ;  /* 0x0000000000f47947 */ /* 0x000fea0003800000 */
.L_x_3285:
[----:B------:R-:W-:-:S13]  /*ecf0*/  ISETP.NE.AND P0, PT, R0, 0xf, PT ;  /* 0x0000000f0000780c */ /* 0x000fda0003f05270 */
[----:B------:R-:W-:Y:S05]  /*ed00*/  @!P0 BRA `(.L_x_3287) ;  /* 0x0000000000e88947 */ /* 0x000fea0003800000 */
[----:B------:R-:W-:-:S13]  /*ed10*/  ISETP.NE.AND P0, PT, R0, 0x17, PT ;  /* 0x000000170000780c */ /* 0x000fda0003f05270 */
[----:B------:R-:W-:Y:S05]  /*ed20*/  @!P0 BRA `(.L_x_3288) ;  /* 0x0000000000908947 */ /* 0x000fea0003800000 */
[----:B------:R-:W-:-:S13]  /*ed30*/  ISETP.NE.AND P0, PT, R0, 0x18, PT ;  /* 0x000000180000780c */ /* 0x000fda0003f05270 */
[----:B------:R-:W-:Y:S05]  /*ed40*/  @!P0 BRA `(.L_x_3289) ;  /* 0x0000000000448947 */ /* 0x000fea0003800000 */
.L_x_3265:
        /* <DEDUP_REMOVED lines=16> */
.L_x_3290:
[----:B------:R-:W-:Y:S05]  /*ee50*/  BRA `(.L_x_3266) ;  /* 0x0000000000987947 */ /* 0x000fea0003800000 */
.L_x_3289:
[----:B----4-:R-:W-:Y:S01]  /*ee60*/  IMAD.U32 R5, R18, 0x10000, RZ ;  /* 0x0001000012057824 */ /* 0x010fe200078e00ff */
        /* <DEDUP_REMOVED lines=12> */
.L_x_3292:
[----:B------:R-:W-:Y:S05]  /*ef30*/  BSYNC.RECONVERGENT B0 ;  /* 0x0000000000007941 */ /* 0x000fea0003800200 */
.L_x_3291:
[----:B------:R-:W-:-:S05]  /*ef40*/  LOP3.LUT R3, R0, 0x80, R3, 0xf8, !PT ;  /* 0x0000008000037812 */ /* 0x000fca00078ef803 */
[----:B------:R1:W-:Y:S01]  /*ef50*/  STG.E.U8 desc[UR36][R8.64], R3 ;  /* 0x0000000308007986 */ /* 0x0003e2000c101124 */
[----:B------:R-:W-:Y:S05]  /*ef60*/  BRA `(.L_x_3266) ;  /* 0x0000000000547947 */ /* 0x000fea0003800000 */
.L_x_3288:
[----:B----4-:R-:W-:Y:S01]  /*ef70*/  IMAD.U32 R3, R18, 0x10000, RZ ;  /* 0x0001000012037824 */ /* 0x010fe200078e00ff */
        /* <DEDUP_REMOVED lines=11> */
.L_x_3294:
[----:B------:R-:W-:Y:S01]  /*f030*/  IMAD.MOV.U32 R0, RZ, RZ, 0x7f ;  /* 0x0000007fff007424 */ /* 0x000fe200078e00ff */
[----:B------:R-:W-:-:S04]  /*f040*/  ISETP.GT.U32.AND P0, PT, R4, 0x7f800000, PT ;  /* 0x7f8000000400780c */ /* 0x000fc80003f04070 */
[----:B------:R-:W-:-:S09]  /*f050*/  SEL R0, R0, 0x7c, P0 ;  /* 0x0000007c00007807 */ /* 0x000fd20000000000 */
.L_x_3295:
[----:B------:R-:W-:Y:S05]  /*f060*/  BSYNC.RECONVERGENT B0 ;  /* 0x0000000000007941 */ /* 0x000fea0003800200 */
.L_x_3293:
[----:B------:R-:W-:-:S04]  /*f070*/  SHF.R.U32.HI R3, RZ, 0x18, R3 ;  /* 0x00000018ff037819 */ /* 0x000fc80000011603 */
[----:B------:R-:W-:-:S05]  /*f080*/  LOP3.LUT R3, R0, 0x80, R3, 0xf8, !PT ;  /* 0x0000008000037812 */ /* 0x000fca00078ef803 */
[----:B------:R0:W-:Y:S01]  /*f090*/  STG.E.U8 desc[UR36][R8.64], R3 ;  /* 0x0000000308007986 */ /* 0x0001e2000c101124 */
[----:B------:R-:W-:Y:S05]  /*f0a0*/  BRA `(.L_x_3266) ;  /* 0x0000000000047947 */ /* 0x000fea0003800000 */
.L_x_3287:
[----:B----4-:R2:W-:Y:S02]  /*f0b0*/  STG.E.U16 desc[UR36][R8.64], R18 ;  /* 0x0000001208007986 */ /* 0x0105e4000c101524 */
.L_x_3266:
[----:B------:R-:W-:-:S05]  /*f0c0*/  VIADD R2, R2, 0x80 ;  /* 0x0000008002027836 */ /* 0x000fca0000000000 */
[----:B------:R-:W-:-:S13]  /*f0d0*/  ISETP.GE.AND P0, PT, R2, R22, PT ;  /* 0x000000160200720c */ /* 0x000fda0003f06270 */
[----:B------:R-:W-:Y:S05]  /*f0e0*/  @P0 BRA `(.L_x_3260) ;  /* 0x0000000c00d80947 */ /* 0x000fea0003800000 */
[----:B------:R-:W5:Y:S01]  /*f0f0*/  LDCU UR4, c[0x0][0x3d0] ;  /* 0x00007a00ff0477ac */ /* 0x000f620008000800 */
[----:B012-4-:R-:W0:Y:S01]  /*f100*/  LDC.64 R8, c[0x0][0x398] ;  /* 0x0000e600ff087b82 */ /* 0x017e220000000a00 */
        /* <DEDUP_REMOVED lines=16> */
[----:B------:R-:W-:-:S04]  /*f210*/  IMAD.U32 R16, R16, 0x10000, RZ ;  /* 0x0001000010107824 */ /* 0x000fc800078e00ff */
[----:B------:R-:W0:Y:S02]  /*f220*/  F2I.FTZ.TRUNC.NTZ R3, R16 ;  /* 0x0000001000037305 */ /* 0x000e24000021f100 */
[----:B0-----:R0:W-:Y:S01]  /*f230*/  STG.E.U8 desc[UR36][R8.64], R3 ;  /* 0x0000000308007986 */ /* 0x0011e2000c101124 */
[----:B------:R-:W-:Y:S05]  /*f240*/  BRA `(.L_x_3301) ;  /* 0x0000000c007c7947 */ /* 0x000fea0003800000 */
.L_x_3299:
[----:B------:R-:W-:-:S06]  /*f250*/  IMAD.U32 R5, R16, 0x10000, RZ ;  /* 0x0001000010057824 */ /* 0x000fcc00078e00ff */
[----:B------:R-:W0:Y:S02]  /*f260*/  F2I.S64.TRUNC R4, R5 ;  /* 0x0000000500047311 */ /* 0x000e24000020d900 */
[----:B0-----:R0:W-:Y:S01]  /*f270*/  STG.E.U8 desc[UR36][R8.64], R4 ;  /* 0x0000000408007986 */ /* 0x0011e2000c101124 */
[----:B------:R-:W-:Y:S05]  /*f280*/  BRA `(.L_x_3301) ;  /* 0x0000000c006c7947 */ /* 0x000fea0003800000 */
.L_x_3298:
[----:B------:R-:W-:-:S13]  /*f290*/  ISETP.NE.AND P0, PT, R0, 0x2, PT ;  /* 0x000000020000780c */ /* 0x000fda0003f05270 */
[----:B------:R-:W-:Y:S05]  /*f2a0*/  @!P0 BRA `(.L_x_3302) ;  /* 0x0000000000308947 */ /* 0x000fea0003800000 */
[----:B------:R-:W-:-:S13]  /*f2b0*/  ISETP.NE.AND P0, PT, R0, 0x3, PT ;  /* 0x000000030000780c */ /* 0x000fda0003f05270 */
[----:B------:R-:W-:Y:S05]  /*f2c0*/  @!P0 BRA `(.L_x_3303) ;  /* 0x0000000000188947 */ /* 0x000fea0003800000 */
[----:B------:R-:W-:-:S13]  /*f2d0*/  ISETP.NE.AND P0, PT, R0, 0x4, PT ;  /* 0x000000040000780c */ /* 0x000fda0003f05270 */
[----:B------:R-:W-:Y:S05]  /*f2e0*/  @P0 BRA `(.L_x_3300) ;  /* 0x0000000800780947 */ /* 0x000fea0003800000 */
[----:B------:R-:W-:-:S06]  /*f2f0*/  IMAD.U32 R4, R16, 0x10000, RZ ;  /* 0x0001000010047824 */ /* 0x000fcc00078e00ff */
[----:B------:R-:W0:Y:S02]  /*f300*/  F2I.S64.TRUNC R4, R4 ;  /* 0x0000000400047311 */ /* 0x000e24000020d900 */
[----:B0-----:R0:W-:Y:S01]  /*f310*/  STG.E.64 desc[UR36][R8.64], R4 ;  /* 0x0000000408007986 */ /* 0x0011e2000c101b24 */
[----:B------:R-:W-:Y:S05]  /*f320*/  BRA `(.L_x_3301) ;  /* 0x0000000c00447947 */ /* 0x000fea0003800000 */
.L_x_3303:
[----:B------:R-:W-:-:S04]  /*f330*/  IMAD.U32 R16, R16, 0x10000, RZ ;  /* 0x0001000010107824 */ /* 0x000fc800078e00ff */
[----:B------:R-:W0:Y:S02]  /*f340*/  F2I.FTZ.TRUNC.NTZ R3, R16 ;  /* 0x0000001000037305 */ /* 0x000e24000021f100 */
[----:B0-----:R0:W-:Y:S01]  /*f350*/  STG.E desc[UR36][R8.64], R3 ;  /* 0x0000000308007986 */ /* 0x0011e2000c101924 */
[----:B------:R-:W-:Y:S05]  /*f360*/  BRA `(.L_x_3301) ;  /* 0x0000000c00347947 */ /* 0x000fea0003800000 */
.L_x_3302:
[----:B------:R-:W-:-:S04]  /*f370*/  IMAD.U32 R16, R16, 0x10000, RZ ;  /* 0x0001000010107824 */ /* 0x000fc800078e00ff */
[----:B------:R-:W0:Y:S02]  /*f380*/  F2I.FTZ.TRUNC.NTZ R3, R16 ;  /* 0x0000001000037305 */ /* 0x000e24000021f100 */
[----:B0-----:R0:W-:Y:S01]  /*f390*/  STG.E.U16 desc[UR36][R8.64], R3 ;  /* 0x0000000308007986 */ /* 0x0011e2000c101524 */
[----:B------:R-:W-:Y:S05]  /*f3a0*/  BRA `(.L_x_3301) ;  /* 0x0000000c00247947 */ /* 0x000fea0003800000 */
.L_x_3297:
[----:B------:R-:W-:-:S13]  /*f3b0*/  ISETP.GT.AND P0, PT, R0, 0x6, PT ;  /* 0x000000060000780c */ /* 0x000fda0003f04270 */
[----:B------:R-:W-:Y:S05]  /*f3c0*/  @P0 BRA `(.L_x_3304) ;  /* 0x00000000002c0947 */ /* 0x000fea0003800000 */
[----:B------:R-:W-:-:S13]  /*f3d0*/  ISETP.NE.AND P0, PT, R0, 0x5, PT ;  /* 0x000000050000780c */ /* 0x000fda0003f05270 */
[----:B------:R-:W-:Y:S05]  /*f3e0*/  @!P0 BRA `(.L_x_3305) ;  /* 0x0000000000148947 */ /* 0x000fea0003800000 */
[----:B------:R-:W-:-:S13]  /*f3f0*/  ISETP.NE.AND P0, PT, R0, 0x6, PT ;  /* 0x000000060000780c */ /* 0x000fda0003f05270 */
[----:B------:R-:W-:Y:S05]  /*f400*/  @P0 BRA `(.L_x_3300) ;  /* 0x0000000800300947 */ /* 0x000fea0003800000 */
[----:B------:R-:W-:-:S05]  /*f410*/  IMAD.U32 R3, R16, 0x10000, RZ ;  /* 0x0001000010037824 */ /* 0x000fca00078e00ff */
[----:B------:R0:W-:Y:S01]  /*f420*/  STG.E desc[UR36][R8.64], R3 ;  /* 0x0000000308007986 */ /* 0x0001e2000c101924 */
[----:B------:R-:W-:Y:S05]  /*f430*/  BRA `(.L_x_3301) ;  /* 0x0000000c00007947 */ /* 0x000fea0003800000 */
.L_x_3305:
[----:B------:R-:W-:-:S05]  /*f440*/  IMAD.U32 R0, R16, 0x10000, RZ ;  /* 0x0001000010007824 */ /* 0x000fca00078e00ff */
[----:B------:R-:W-:-:S05]  /*f450*/  F2FP.F16.F32.PACK_AB R0, RZ, R0 ;  /* 0x00000000ff00723e */ /* 0x000fca00000000ff */
[----:B------:R0:W-:Y:S01]  /*f460*/  STG.E.U16 desc[UR36][R8.64], R0 ;  /* 0x0000000008007986 */ /* 0x0001e2000c101524 */
[----:B------:R-:W-:Y:S05]  /*f470*/  BRA `(.L_x_3301) ;  /* 0x0000000800f07947 */ /* 0x000fea0003800000 */
.L_x_3304:
[----:B------:R-:W-:-:S13]  /*f480*/  ISETP.NE.AND P0, PT, R0, 0x7, PT ;  /* 0x000000070000780c */ /* 0x000fda0003f05270 */
[----:B------:R-:W-:Y:S05]  /*f490*/  @!P0 BRA `(.L_x_3306) ;  /* 0x0000000000348947 */ /* 0x000fea0003800000 */
[----:B------:R-:W-:-:S13]  /*f4a0*/  ISETP.NE.AND P0, PT, R0, 0x8, PT ;  /* 0x000000080000780c */ /* 0x000fda0003f05270 */
[----:B------:R-:W-:Y:S05]  /*f4b0*/  @!P0 BRA `(.L_x_3307) ;  /* 0x0000000000188947 */ /* 0x000fea0003800000 */
[----:B------:R-:W-:-:S13]  /*f4c0*/  ISETP.NE.AND P0, PT, R0, 0x9, PT ;  /* 0x000000090000780c */ /* 0x000fda0003f05270 */
[----:B------:R-:W-:Y:S05]  /*f4d0*/  @P0 BRA `(.L_x_3300) ;  /* 0x0000000400fc0947 */ /* 0x000fea0003800000 */
[----:B------:R-:W-:Y:S02]  /*f4e0*/  IMAD.U32 R4, R16, 0x10000, RZ ;  /* 0x0001000010047824 */ /* 0x000fe400078e00ff */
[----:B------:R-:W-:-:S05]  /*f4f0*/  IMAD.MOV.U32 R5, RZ, RZ, RZ ;  /* 0x000000ffff057224 */ /* 0x000fca00078e00ff */
[----:B------:R0:W-:Y:S01]  /*f500*/  STG.E.64 desc[UR36][R8.64], R4 ;  /* 0x0000000408007986 */ /* 0x0001e2000c101b24 */
[----:B------:R-:W-:Y:S05]  /*f510*/  BRA `(.L_x_3301) ;  /* 0x0000000800c87947 */ /* 0x000fea0003800000 */
.L_x_3307:
[----:B------:R-:W-:-:S05]  /*f520*/  IMAD.U32 R16, R16, 0x10000, RZ ;  /* 0x0001000010107824 */ /* 0x000fca00078e00ff */
[----:B------:R-:W-:-:S04]  /*f530*/  F2FP.F16.F32.PACK_AB R3, RZ, R16 ;  /* 0x00000010ff03723e */ /* 0x000fc800000000ff */
[----:B------:R-:W-:-:S05]  /*f540*/  PRMT R3, R3, 0x5410, RZ ;  /* 0x0000541003037816 */ /* 0x000fca00000000ff */
[----:B------:R0:W-:Y:S01]  /*f550*/  STG.E desc[UR36][R8.64], R3 ;  /* 0x0000000308007986 */ /* 0x0001e2000c101924 */
[----:B------:R-:W-:Y:S05]  /*f560*/  BRA `(.L_x_3301) ;  /* 0x0000000800b47947 */ /* 0x000fea0003800000 */
.L_x_3306:
[----:B------:R-:W-:-:S04]  /*f570*/  IMAD.U32 R4, R16, 0x10000, RZ ;  /* 0x0001000010047824 */ /* 0x000fc800078e00ff */
[----:B------:R-:W-:-:S06]  /*f580*/  FMUL.FTZ R4, R4, 1 ;  /* 0x3f80000004047820 */ /* 0x000fcc0000410000 */
[----:B------:R-:W0:Y:S02]  /*f590*/  F2F.F64.F32 R4, R4 ;  /* 0x0000000400047310 */ /* 0x000e240000201800 */
[----:B0-----:R0:W-:Y:S01]  /*f5a0*/  STG.E.64 desc[UR36][R8.64], R4 ;  /* 0x0000000408007986 */ /* 0x0011e2000c101b24 */
[----:B------:R-:W-:Y:S05]  /*f5b0*/  BRA `(.L_x_3301) ;  /* 0x0000000800a07947 */ /* 0x000fea0003800000 */
.L_x_3296:
        /* <DEDUP_REMOVED lines=10> */
[----:B------:R-:W-:-:S06]  /*f660*/  IMAD.U32 R3, R16, 0x10000, RZ ;  /* 0x0001000010037824 */ /* 0x000fcc00078e00ff */
[----:B------:R-:W0:Y:S02]  /*f670*/  F2I.FTZ.U32.TRUNC.NTZ R3, R3 ;  /* 0x0000000300037305 */ /* 0x000e24000021f000 */
[----:B0-----:R0:W-:Y:S01]  /*f680*/  STG.E.U16 desc[UR36][R8.64], R3 ;  /* 0x0000000308007986 */ /* 0x0011e2000c101524 */
[----:B------:R-:W-:Y:S05]  /*f690*/  BRA `(.L_x_3301) ;  /* 0x0000000800687947 */ /* 0x000fea0003800000 */
.L_x_3311:
[----:B------:R-:W-:Y:S01]  /*f6a0*/  IMAD.U32 R5, R16, 0x10000, RZ ;  /* 0x0001000010057824 */ /* 0x000fe200078e00ff */
        /* <DEDUP_REMOVED lines=16> */
.L_x_3314:
[----:B------:R-:W-:-:S04]  /*f7b0*/  SHF.R.U32.HI R3, RZ, 0x18, R5 ;  /* 0x00000018ff037819 */ /* 0x000fc80000011605 */
[----:B------:R-:W-:-:S04]  /*f7c0*/  LOP3.LUT R0, R0, 0x80, R3, 0xf8, !PT ;  /* 0x0000008000007812 */ /* 0x000fc800078ef803 */
[----:B------:R-:W-:-:S07]  /*f7d0*/  PRMT R4, R0, 0x7610, R4 ;  /* 0x0000761000047816 */ /* 0x000fce0000000004 */
.L_x_3313:
[----:B------:R-:W-:Y:S05]  /*f7e0*/  BSYNC.RECONVERGENT B0 ;  /* 0x0000000000007941 */ /* 0x000fea0003800200 */
.L_x_3312:
[----:B------:R0:W-:Y:S01]  /*f7f0*/  STG.E.U8 desc[UR36][R8.64], R4 ;  /* 0x0000000408007986 */ /* 0x0001e2000c101124 */
[----:B------:R-:W-:Y:S05]  /*f800*/  BRA `(.L_x_3301) ;  /* 0x00000008000c7947 */ /* 0x000fea0003800000 */
.L_x_3310:
        /* <DEDUP_REMOVED lines=17> */
.L_x_3317:
[----:B------:R-:W-:-:S04]  /*f920*/  SHF.R.U32.HI R3, RZ, 0x18, R5 ;  /* 0x00000018ff037819 */ /* 0x000fc80000011605 */
[----:B------:R-:W-:-:S04]  /*f930*/  LOP3.LUT R0, R0, 0x80, R3, 0xf8, !PT ;  /* 0x0000008000007812 */ /* 0x000fc800078ef803 */
[----:B------:R-:W-:-:S07]  /*f940*/  PRMT R4, R0, 0x7610, R4 ;  /* 0x0000761000047816 */ /* 0x000fce0000000004 */
.L_x_3316:
[----:B------:R-:W-:Y:S05]  /*f950*/  BSYNC.RECONVERGENT B0 ;  /* 0x0000000000007941 */ /* 0x000fea0003800200 */
.L_x_3315:
[----:B------:R0:W-:Y:S01]  /*f960*/  STG.E.U8 desc[UR36][R8.64], R4 ;  /* 0x0000000408007986 */ /* 0x0001e2000c101124 */
[----:B------:R-:W-:Y:S05]  /*f970*/  BRA `(.L_x_3301) ;  /* 0x0000000400b07947 */ /* 0x000fea0003800000 */
.L_x_3309:
[----:B------:R-:W-:-:S13]  /*f980*/  ISETP.NE.AND P0, PT, R0, 0x1c, PT ;  /* 0x0000001c0000780c */ /* 0x000fda0003f05270 */
[----:B------:R-:W-:Y:S05]  /*f990*/  @!P0 BRA `(.L_x_3318) ;  /* 0x0000000000608947 */ /* 0x000fea0003800000 */
[----:B------:R-:W-:-:S13]  /*f9a0*/  ISETP.NE.AND P0, PT, R0, 0x1d, PT ;  /* 0x0000001d0000780c */ /* 0x000fda0003f05270 */
[----:B------:R-:W-:Y:S05]  /*f9b0*/  @!P0 BRA `(.L_x_3319) ;  /* 0x0000000000488947 */ /* 0x000fea0003800000 */
[----:B------:R-:W-:-:S13]  /*f9c0*/  ISETP.NE.AND P0, PT, R0, 0x2c, PT ;  /* 0x0000002c0000780c */ /* 0x000fda0003f05270 */
[----:B------:R-:W-:Y:S05]  /*f9d0*/  @P0 BRA `(.L_x_3300) ;  /* 0x0000000000bc0947 */ /* 0x000fea0003800000 */
[----:B------:R-:W-:-:S05]  /*f9e0*/  IMAD.U32 R16, R16, 0x10000, RZ ;  /* 0x0001000010107824 */ /* 0x000fca00078e00ff */
        /* <DEDUP_REMOVED lines=15> */
.L_x_3319:
[----:B------:R-:W-:-:S06]  /*fae0*/  IMAD.U32 R4, R16, 0x10000, RZ ;  /* 0x0001000010047824 */ /* 0x000fcc00078e00ff */
[----:B------:R-:W0:Y:S02]  /*faf0*/  F2I.U64.TRUNC R4, R4 ;  /* 0x0000000400047311 */ /* 0x000e24000020d800 */
[----:B0-----:R0:W-:Y:S01]  /*fb00*/  STG.E.64 desc[UR36][R8.64], R4 ;  /* 0x0000000408007986 */ /* 0x0011e2000c101b24 */
[----:B------:R-:W-:Y:S05]  /*fb10*/  BRA `(.L_x_3301) ;  /* 0x0000000400487947 */ /* 0x000fea0003800000 */
.L_x_3318:
[----:B------:R-:W-:-:S04]  /*fb20*/  IMAD.U32 R16, R16, 0x10000, RZ ;  /* 0x0001000010107824 */ /* 0x000fc800078e00ff */
[----:B------:R-:W0:Y:S02]  /*fb30*/  F2I.FTZ.U32.TRUNC.NTZ R3, R16 ;  /* 0x0000001000037305 */ /* 0x000e24000021f000 */
[----:B0-----:R0:W-:Y:S01]  /*fb40*/  STG.E desc[UR36][R8.64], R3 ;  /* 0x0000000308007986 */ /* 0x0011e2000c101924 */
[----:B------:R-:W-:Y:S05]  /*fb50*/  BRA `(.L_x_3301) ;  /* 0x0000000400387947 */ /* 0x000fea0003800000 */
.L_x_3308:
[----:B------:R-:W-:-:S13]  /*fb60*/  ISETP.GT.AND P0, PT, R0, 0xe, PT ;  /* 0x0000000e0000780c */ /* 0x000fda0003f04270 */
[----:B------:R-:W-:Y:S05]  /*fb70*/  @P0 BRA `(.L_x_3320) ;  /* 0x00000000003c0947 */ /* 0x000fea0003800000 */
[----:B------:R-:W-:-:S13]  /*fb80*/  ISETP.NE.AND P0, PT, R0, 0xa, PT ;  /* 0x0000000a0000780c */ /* 0x000fda0003f05270 */
[----:B------:R-:W-:Y:S05]  /*fb90*/  @!P0 BRA `(.L_x_3321) ;  /* 0x00000000001c8947 */ /* 0x000fea0003800000 */
[----:B------:R-:W-:-:S13]  /*fba0*/  ISETP.NE.AND P0, PT, R0, 0xb, PT ;  /* 0x0000000b0000780c */ /* 0x000fda0003f05270 */
[----:B------:R-:W-:Y:S05]  /*fbb0*/  @P0 BRA `(.L_x_3300) ;  /* 0x0000000000440947 */ /* 0x000fea0003800000 */
[----:B------:R-:W-:-:S05]  /*fbc0*/  IMAD.U32 R16, R16, 0x10000, RZ ;  /* 0x0001000010107824 */ /* 0x000fca00078e00ff */
[----:B------:R-:W-:-:S04]  /*fbd0*/  FSETP.NEU.FTZ.AND P0, PT, R16, RZ, PT ;  /* 0x000000ff1000720b */ /* 0x000fc80003f1d000 */
[----:B------:R-:W-:-:S05]  /*fbe0*/  SEL R3, RZ, 0x1, !P0 ;  /* 0x00000001ff037807 */ /* 0x000fca0004000000 */
[----:B------:R0:W-:Y:S01]  /*fbf0*/  STG.E.U8 desc[UR36][R8.64], R3 ;  /* 0x0000000308007986 */ /* 0x0001e2000c101124 */
[----:B------:R-:W-:Y:S05]  /*fc00*/  BRA `(.L_x_3301) ;  /* 0x00000004000c7947 */ /* 0x000fea0003800000 */
.L_x_3321:
[----:B------:R-:W-:Y:S01]  /*fc10*/  IMAD.U32 R16, R16, 0x10000, RZ ;  /* 0x0001000010107824 */ /* 0x000fe200078e00ff */
[----:B---3--:R-:W-:-:S03]  /*fc20*/  CS2R R6, SRZ ;  /* 0x0000000000067805 */ /* 0x008fc6000001ff00 */
[----:B------:R-:W-:-:S06]  /*fc30*/  FMUL.FTZ R4, R16, 1 ;  /* 0x3f80000010047820 */ /* 0x000fcc0000410000 */
[----:B------:R-:W0:Y:S02]  /*fc40*/  F2F.F64.F32 R4, R4 ;  /* 0x0000000400047310 */ /* 0x000e240000201800 */
[----:B0-----:R4:W-:Y:S01]  /*fc50*/  STG.E.128 desc[UR36][R8.64], R4 ;  /* 0x0000000408007986 */ /* 0x0019e2000c101d24 */
[----:B------:R-:W-:Y:S05]  /*fc60*/  BRA `(.L_x_3301) ;  /* 0x0000000000f47947 */ /* 0x000fea0003800000 */
.L_x_3320:
[----:B------:R-:W-:-:S13]  /*fc70*/  ISETP.NE.AND P0, PT, R0, 0xf, PT ;  /* 0x0000000f0000780c */ /* 0x000fda0003f05270 */
[----:B------:R-:W-:Y:S05]  /*fc80*/  @!P0 BRA `(.L_x_3322) ;  /* 0x0000000000e88947 */ /* 0x000fea0003800000 */
[----:B------:R-:W-:-:S13]  /*fc90*/  ISETP.NE.AND P0, PT, R0, 0x17, PT ;  /* 0x000000170000780c */ /* 0x000fda0003f05270 */
[----:B------:R-:W-:Y:S05]  /*fca0*/  @!P0 BRA `(.L_x_3323) ;  /* 0x0000000000908947 */ /* 0x000fea0003800000 */
[----:B------:R-:W-:-:S13]  /*fcb0*/  ISETP.NE.AND P0, PT, R0, 0x18, PT ;  /* 0x000000180000780c */ /* 0x000fda0003f05270 */
[----:B------:R-:W-:Y:S05]  /*fcc0*/  @!P0 BRA `(.L_x_3324) ;  /* 0x0000000000448947 */ /* 0x000fea0003800000 */
.L_x_3300:
[----:B------:R-:W-:Y:S01]  /*fcd0*/  MOV R14, 0x228 ;  /* 0x00000228000e7802 */ /* 0x000fe20000000f00 */
[----:B------:R-:W0:Y:S01]  /*fce0*/  LDCU.64 UR4, c[0x4][0x218] ;  /* 0x01004300ff0477ac */ /* 0x000e220008000a00 */
[----:B------:R-:W-:Y:S02]  /*fcf0*/  IMAD.MOV.U32 R8, RZ, RZ, 0x65 ;  /* 0x00000065ff087424 */ /* 0x000fe400078e00ff */
[----:B------:R-:W-:Y:S01]  /*fd00*/  IMAD.MOV.U32 R12, RZ, RZ, 0x1 ;  /* 0x00000001ff0c7424 */ /* 0x000fe200078e00ff */
[----:B------:R-:W1:Y:S01]  /*fd10*/  LDCU.64 UR6, c[0x4][0x220] ;  /* 0x01004400ff0677ac */ /* 0x000e620008000a00 */
[----:B------:R-:W2:Y:S01]  /*fd20*/  LDC.64 R14, c[0x4][R14] ;  /* 0x010000000e0e7b82 */ /* 0x000ea20000000a00 */
[----:B------:R-:W-:Y:S01]  /*fd30*/  IMAD.MOV.U32 R13, RZ, RZ, RZ ;  /* 0x000000ffff0d7224 */ /* 0x000fe200078e00ff */
[----:B------:R-:W4:Y:S01]  /*fd40*/  LDCU.64 UR8, c[0x4][0xa8] ;  /* 0x01001500ff0877ac */ /* 0x000f220008000a00 */
[----:B0-----:R-:W-:Y:S02]  /*fd50*/  IMAD.U32 R4, RZ, RZ, UR4 ;  /* 0x00000004ff047e24 */ /* 0x001fe4000f8e00ff */
[----:B------:R-:W-:-:S02]  /*fd60*/  IMAD.U32 R5, RZ, RZ, UR5 ;  /* 0x00000005ff057e24 */ /* 0x000fc4000f8e00ff */
[----:B-1----:R-:W-:Y:S02]  /*fd70*/  IMAD.U32 R6, RZ, RZ, UR6 ;  /* 0x00000006ff067e24 */ /* 0x002fe4000f8e00ff */
[----:B---3--:R-:W-:Y:S02]  /*fd80*/  IMAD.U32 R7, RZ, RZ, UR7 ;  /* 0x00000007ff077e24 */ /* 0x008fe4000f8e00ff */
[----:B----4-:R-:W-:Y:S02]  /*fd90*/  IMAD.U32 R10, RZ, RZ, UR8 ;  /* 0x00000008ff0a7e24 */ /* 0x010fe4000f8e00ff */
[----:B------:R-:W-:-:S07]  /*fda0*/  IMAD.U32 R11, RZ, RZ, UR9 ;  /* 0x00000009ff0b7e24 */ /* 0x000fce000f8e00ff */
[----:B------:R-:W-:-:S07]  /*fdb0*/  LEPC R20, `(.L_x_3325) ;  /* 0x000000001014794e */ /* 0x000fce0000000000 */
[----:B--2---:R-:W-:Y:S05]  /*fdc0*/  CALL.ABS.NOINC R14 ;  /* 0x000000000e007343 */ /* 0x004fea0003c00000 */
.L_x_3325:
[----:B------:R-:W-:Y:S05]  /*fdd0*/  BRA `(.L_x_3301) ;  /* 0x0000000000987947 */ /* 0x000fea0003800000 */
.L_x_3324:
[----:B------:R-:W-:Y:S01]  /*fde0*/  IMAD.U32 R5, R16, 0x10000, RZ ;  /* 0x0001000010057824 */ /* 0x000fe200078e00ff */
        /* <DEDUP_REMOVED lines=12> */
.L_x_3327:
[----:B------:R-:W-:Y:S05]  /*feb0*/  BSYNC.RECONVERGENT B0 ;  /* 0x0000000000007941 */ /* 0x000fea0003800200 */
.L_x_3326:
[----:B------:R-:W-:-:S05]  /*fec0*/  LOP3.LUT R3, R0, 0x80, R3, 0xf8, !PT ;  /* 0x0000008000037812 */ /* 0x000fca00078ef803 */
[----:B------:R2:W-:Y:S01]  /*fed0*/  STG.E.U8 desc[UR36][R8.64], R3 ;  /* 0x0000000308007986 */ /* 0x0005e2000c101124 */
[----:B------:R-:W-:Y:S05]  /*fee0*/  BRA `(.L_x_3301) ;  /* 0x0000000000547947 */ /* 0x000fea0003800000 */
.L_x_3323:
[----:B------:R-:W-:Y:S01]  /*fef0*/  IMAD.U32 R3, R16, 0x10000, RZ ;  /* 0x0001000010037824 */ /* 0x000fe200078e00ff */
        /* <DEDUP_REMOVED lines=11> */
.L_x_3329:
[----:B------:R-:W-:Y:S01]  /*ffb0*/  IMAD.MOV.U32 R0, RZ, RZ, 0x7f ;  /* 0x0000007fff007424 */ /* 0x000fe200078e00ff */
[----:B------:R-:W-:-:S04]  /*ffc0*/  ISETP.GT.U32.AND P0, PT, R4, 0x7f800000, PT ;  /* 0x7f8000000400780c */ /* 0x000fc80003f04070 */
[----:B------:R-:W-:-:S09]  /*ffd0*/  SEL R0, R0, 0x7c, P0 ;  /* 0x0000007c00007807 */ /* 0x000fd20000000000 */
.L_x_3330:
[----:B------:R-:W-:Y:S05]  /*ffe0*/  BSYNC.RECONVERGENT B0 ;  /* 0x0000000000007941 */ /* 0x000fea0003800200 */
.L_x_3328:
[----:B------:R-:W-:-:S04]  /*fff0*/  SHF.R.U32.HI R3, RZ, 0x18, R3 ;  /* 0x00000018ff037819 */ /* 0x000fc80000011603 */
[----:B------:R-:W-:-:S05]  /*10000*/  LOP3.LUT R3, R0, 0x80, R3, 0xf8, !PT ;  /* 0x0000008000037812 */ /* 0x000fca00078ef803 */
[----:B------:R1:W-:Y:S01]  /*10010*/  STG.E.U8 desc[UR36][R8.64], R3 ;  /* 0x0000000308007986 */ /* 0x0003e2000c101124 */
[----:B------:R-:W-:Y:S05]  /*10020*/  BRA `(.L_x_3301) ;  /* 0x0000000000047947 */ /* 0x000fea0003800000 */
.L_x_3322:
[----:B------:R0:W-:Y:S02]  /*10030*/  STG.E.U16 desc[UR36][R8.64], R16 ;  /* 0x0000001008007986 */ /* 0x0001e4000c101524 */
.L_x_3301:
[----:B------:R-:W-:-:S07]  /*10040*/  VIADD R2, R2, 0x80 ;  /* 0x0000008002027836 */ /* 0x000fce0000000000 */
.L_x_3260:
[----:B------:R-:W-:Y:S05]  /*10050*/  BSYNC.RECONVERGENT B6 ;  /* 0x0000000000067941 */ /* 0x000fea0003800200 */
.L_x_3259:
[----:B------:R-:W-:-:S13]  /*10060*/  ISETP.GE.AND P0, PT, R2, R22, PT ;  /* 0x000000160200720c */ /* 0x000fda0003f06270 */
[----:B------:R-:W-:Y:S05]  /*10070*/  @P0 EXIT ;  /* 0x000000000000094d */ /* 0x000fea0003800000 */
[----:B0-----:R-:W0:Y:S01]  /*10080*/  S2R R0, SR_CTAID.X ;  /* 0x0000000000007919 */ /* 0x001e220000002500 */
[----:B----4-:R-:W4:Y:S01]  /*10090*/  LDC.U8 R6, c[0x0][0x3cc] ;  /* 0x0000f300ff067b82 */ /* 0x010f220000000000 */
[----:B------:R-:W1:Y:S07]  /*100a0*/  LDCU UR4, c[0x0][0x3d0] ;  /* 0x00007a00ff0477ac */ /* 0x000e6e0008000800 */
[----:B------:R-:W5:Y:S01]  /*100b0*/  LDC.64 R4, c[0x0][0x398] ;  /* 0x0000e600ff047b82 */ /* 0x000f620000000a00 */
[----:B0-----:R-:W-:Y:S01]  /*100c0*/  IMAD R2, R0, 0x200, R2 ;  /* 0x0000020000027824 */ /* 0x001fe200078e0202 */
[----:B----4-:R-:W-:-:S03]  /*100d0*/  PRMT R0, R6, 0x9910, RZ ;  /* 0x0000991006007816 */ /* 0x010fc600000000ff */
[----:B-12---:R-:W-:Y:S01]  /*100e0*/  IMAD R3, R2, UR4, RZ ;  /* 0x0000000402037c24 */ /* 0x006fe2000f8e02ff */
[----:B------:R-:W-:-:S04]  /*100f0*/  ISETP.GT.AND P1, PT, R0, 0x9, PT ;  /* 0x000000090000780c */ /* 0x000fc80003f24270 */
[----:B-----5:R-:W-:-:S05]  /*10100*/  IADD3 R2, P0, PT, R3, R4, RZ ;  /* 0x0000000403027210 */ /* 0x020fca0007f1e0ff */
        /* <DEDUP_REMOVED lines=10> */
[----:B------:R-:W-:-:S06]  /*101b0*/  IMAD.U32 R17, R17, 0x10000, RZ ;  /* 0x0001000011117824 */ /* 0x000fcc00078e00ff */
[----:B------:R-:W0:Y:S02]  /*101c0*/  F2I.FTZ.TRUNC.NTZ R17, R17 ;  /* 0x0000001100117305 */ /* 0x000e24000021f100 */
[----:B0-----:R-:W-:Y:S01]  /*101d0*/  STG.E.U8 desc[UR36][R2.64], R17 ;  /* 0x0000001102007986 */ /* 0x001fe2000c101124 */
[----:B------:R-:W-:Y:S05]  /*101e0*/  EXIT ;  /* 0x000000000000794d */ /* 0x000fea0003800000 */
.L_x_3334:
[----:B------:R-:W-:-:S06]  /*101f0*/  IMAD.U32 R5, R17, 0x10000, RZ ;  /* 0x0001000011057824 */ /* 0x000fcc00078e00ff */
[----:B------:R-:W0:Y:S02]  /*10200*/  F2I.S64.TRUNC R4, R5 ;  /* 0x0000000500047311 */ /* 0x000e24000020d900 */
[----:B0-----:R-:W-:Y:S01]  /*10210*/  STG.E.U8 desc[UR36][R2.64], R4 ;  /* 0x0000000402007986 */ /* 0x001fe2000c101124 */
[----:B------:R-:W-:Y:S05]  /*10220*/  EXIT ;  /* 0x000000000000794d */ /* 0x000fea0003800000 */
.L_x_3333:
        /* <DEDUP_REMOVED lines=8> */
[----:B0-----:R-:W-:Y:S01]  /*102b0*/  STG.E.64 desc[UR36][R2.64], R4 ;  /* 0x0000000402007986 */ /* 0x001fe2000c101b24 */
[----:B------:R-:W-:Y:S05]  /*102c0*/  EXIT ;  /* 0x000000000000794d */ /* 0x000fea0003800000 */
.L_x_3337:
[----:B------:R-:W-:-:S06]  /*102d0*/  IMAD.U32 R17, R17, 0x10000, RZ ;  /* 0x0001000011117824 */ /* 0x000fcc00078e00ff */
[----:B------:R-:W0:Y:S02]  /*102e0*/  F2I.FTZ.TRUNC.NTZ R17, R17 ;  /* 0x0000001100117305 */ /* 0x000e24000021f100 */
[----:B0-----:R-:W-:Y:S01]  /*102f0*/  STG.E desc[UR36][R2.64], R17 ;  /* 0x0000001102007986 */ /* 0x001fe2000c101924 */
[----:B------:R-:W-:Y:S05]  /*10300*/  EXIT ;  /* 0x000000000000794d */ /* 0x000fea0003800000 */
.L_x_3336:
[----:B------:R-:W-:-:S06]  /*10310*/  IMAD.U32 R17, R17, 0x10000, RZ ;  /* 0x0001000011117824 */ /* 0x000fcc00078e00ff */
[----:B------:R-:W0:Y:S02]  /*10320*/  F2I.FTZ.TRUNC.NTZ R17, R17 ;  /* 0x0000001100117305 */ /* 0x000e24000021f100 */
[----:B0-----:R-:W-:Y:S01]  /*10330*/  STG.E.U16 desc[UR36][R2.64], R17 ;  /* 0x0000001102007986 */ /* 0x001fe2000c101524 */
[----:B------:R-:W-:Y:S05]  /*10340*/  EXIT ;  /* 0x000000000000794d */ /* 0x000fea0003800000 */
.L_x_3332:
[----:B------:R-:W-:-:S13]  /*10350*/  ISETP.GT.AND P0, PT, R0, 0x6, PT ;  /* 0x000000060000780c */ /* 0x000fda0003f04270 */
[----:B------:R-:W-:Y:S05]  /*10360*/  @P0 BRA `(.L_x_3338) ;  /* 0x00000000002c0947 */ /* 0x000fea0003800000 */
[----:B------:R-:W-:-:S13]  /*10370*/  ISETP.NE.AND P0, PT, R0, 0x5, PT ;  /* 0x000000050000780c */ /* 0x000fda0003f05270 */
[----:B------:R-:W-:Y:S05]  /*10380*/  @!P0 BRA `(.L_x_3339) ;  /* 0x0000000000148947 */ /* 0x000fea0003800000 */
[----:B------:R-:W-:-:S13]  /*10390*/  ISETP.NE.AND P0, PT, R0, 0x6, PT ;  /* 0x000000060000780c */ /* 0x000fda0003f05270 */
[----:B------:R-:W-:Y:S05]  /*103a0*/  @P0 BRA `(.L_x_3335) ;  /* 0x0000000800300947 */ /* 0x000fea0003800000 */
[----:B------:R-:W-:-:S05]  /*103b0*/  IMAD.U32 R17, R17, 0x10000, RZ ;  /* 0x0001000011117824 */ /* 0x000fca00078e00ff */
[----:B------:R-:W-:Y:S01]  /*103c0*/  STG.E desc[UR36][R2.64], R17 ;  /* 0x0000001102007986 */ /* 0x000fe2000c101924 */
[----:B------:R-:W-:Y:S05]  /*103d0*/  EXIT ;  /* 0x000000000000794d */ /* 0x000fea0003800000 */
.L_x_3339:
[----:B------:R-:W-:-:S05]  /*103e0*/  IMAD.U32 R0, R17, 0x10000, RZ ;  /* 0x0001000011007824 */ /* 0x000fca00078e00ff */
[----:B------:R-:W-:-:S05]  /*103f0*/  F2FP.F16.F32.PACK_AB R0, RZ, R0 ;  /* 0x00000000ff00723e */ /* 0x000fca00000000ff */
[----:B------:R-:W-:Y:S01]  /*10400*/  STG.E.U16 desc[UR36][R2.64], R0 ;  /* 0x0000000002007986 */ /* 0x000fe2000c101524 */
[----:B------:R-:W-:Y:S05]  /*10410*/  EXIT ;  /* 0x000000000000794d */ /* 0x000fea0003800000 */
.L_x_3338:
        /* <DEDUP_REMOVED lines=8> */
[----:B------:R-:W-:Y:S01]  /*104a0*/  STG.E.64 desc[UR36][R2.64], R4 ;  /* 0x0000000402007986 */ /* 0x000fe2000c101b24 */
[----:B------:R-:W-:Y:S05]  /*104b0*/  EXIT ;  /* 0x000000000000794d */ /* 0x000fea0003800000 */
.L_x_3341:
[----:B------:R-:W-:-:S05]  /*104c0*/  IMAD.U32 R17, R17, 0x10000, RZ ;  /* 0x0001000011117824 */ /* 0x000fca00078e00ff */
[----:B------:R-:W-:-:S04]  /*104d0*/  F2FP.F16.F32.PACK_AB R5, RZ, R17 ;  /* 0x00000011ff05723e */ /* 0x000fc800000000ff */
[----:B------:R-:W-:-:S05]  /*104e0*/  PRMT R5, R5, 0x5410, RZ ;  /* 0x0000541005057816 */ /* 0x000fca00000000ff */
[----:B------:R-:W-:Y:S01]  /*104f0*/  STG.E desc[UR36][R2.64], R5 ;  /* 0x0000000502007986 */ /* 0x000fe2000c101924 */
[----:B------:R-:W-:Y:S05]  /*10500*/  EXIT ;  /* 0x000000000000794d */ /* 0x000fea0003800000 */
.L_x_3340:
[----:B------:R-:W-:-:S04]  /*10510*/  IMAD.U32 R4, R17, 0x10000, RZ ;  /* 0x0001000011047824 */ /* 0x000fc800078e00ff */
[----:B------:R-:W-:-:S06]  /*10520*/  FMUL.FTZ R4, R4, 1 ;  /* 0x3f80000004047820 */ /* 0x000fcc0000410000 */
[----:B------:R-:W0:Y:S02]  /*10530*/  F2F.F64.F32 R4, R4 ;  /* 0x0000000400047310 */ /* 0x000e240000201800 */
[----:B0-----:R-:W-:Y:S01]  /*10540*/  STG.E.64 desc[UR36][R2.64], R4 ;  /* 0x0000000402007986 */ /* 0x001fe2000c101b24 */
[----:B------:R-:W-:Y:S05]  /*10550*/  EXIT ;  /* 0x000000000000794d */ /* 0x000fea0003800000 */
.L_x_3331:
        /* <DEDUP_REMOVED lines=12> */
[----:B0-----:R-:W-:Y:S01]  /*10620*/  STG.E.U16 desc[UR36][R2.64], R5 ;  /* 0x0000000502007986 */ /* 0x001fe2000c101524 */
[----:B------:R-:W-:Y:S05]  /*10630*/  EXIT ;  /* 0x000000000000794d */ /* 0x000fea0003800000 */
.L_x_3345:
        /* <DEDUP_REMOVED lines=18> */
.L_x_3348:
[----:B------:R-:W-:-:S04]  /*10760*/  SHF.R.U32.HI R5, RZ, 0x18, R5 ;  /* 0x00000018ff057819 */ /* 0x000fc80000011605 */
[----:B------:R-:W-:-:S07]  /*10770*/  LOP3.LUT R0, R0, 0x80, R5, 0xf8, !PT ;  /* 0x0000008000007812 */ /* 0x000fce00078ef805 */
.L_x_3347:
[----:B------:R-:W-:Y:S05]  /*10780*/  BSYNC.RECONVERGENT B0 ;  /* 0x0000000000007941 */ /* 0x000fea0003800200 */
.L_x_3346:
[----:B------:R-:W-:Y:S01]  /*10790*/  STG.E.U8 desc[UR36][R2.64], R0 ;  /* 0x0000000002007986 */ /* 0x000fe2000c101124 */
[----:B------:R-:W-:Y:S05]  /*107a0*/  EXIT ;  /* 0x000000000000794d */ /* 0x000fea0003800000 */
.L_x_3344:
        /* <DEDUP_REMOVED lines=18> */
.L_x_3351:
[----:B------:R-:W-:-:S04]  /*108d0*/  SHF.R.U32.HI R5, RZ, 0x18, R5 ;  /* 0x00000018ff057819 */ /* 0x000fc80000011605 */
[----:B------:R-:W-:-:S07]  /*108e0*/  LOP3.LUT R0, R0, 0x80, R5, 0xf8, !PT ;  /* 0x0000008000007812 */ /* 0x000fce00078ef805 */
.L_x_3350:
[----:B------:R-:W-:Y:S05]  /*108f0*/  BSYNC.RECONVERGENT B0 ;  /* 0x0000000000007941 */ /* 0x000fea0003800200 */
.L_x_3349:
[----:B------:R-:W-:Y:S01]  /*10900*/  STG.E.U8 desc[UR36][R2.64], R0 ;  /* 0x0000000002007986 */ /* 0x000fe2000c101124 */
[----:B------:R-:W-:Y:S05]  /*10910*/  EXIT ;  /* 0x000000000000794d */ /* 0x000fea0003800000 */
.L_x_3343:
[----:B------:R-:W-:-:S13]  /*10920*/  ISETP.NE.AND P0, PT, R0, 0x1c, PT ;  /* 0x0000001c0000780c */ /* 0x000fda0003f05270 */
[----:B------:R-:W-:Y:S05]  /*10930*/  @!P0 BRA `(.L_x_3352) ;  /* 0x0000000000608947 */ /* 0x000fea0003800000 */
[----:B------:R-:W-:-:S13]  /*10940*/  ISETP.NE.AND P0, PT, R0, 0x1d, PT ;  /* 0x0000001d0000780c */ /* 0x000fda0003f05270 */
[----:B------:R-:W-:Y:S05]  /*10950*/  @!P0 BRA `(.L_x_3353) ;  /* 0x0000000000488947 */ /* 0x000fea0003800000 */
[----:B------:R-:W-:-:S13]  /*10960*/  ISETP.NE.AND P0, PT, R0, 0x2c, PT ;  /* 0x0000002c0000780c */ /* 0x000fda0003f05270 */
[----:B------:R-:W-:Y:S05]  /*10970*/  @P0 BRA `(.L_x_3335) ;  /* 0x0000000000bc0947 */ /* 0x000fea0003800000 */
[----:B------:R-:W-:Y:S02]  /*10980*/  IMAD.U32 R17, R17, 0x10000, RZ ;  /* 0x0001000011117824 */ /* 0x000fe400078e00ff */
        /* <DEDUP_REMOVED lines=15> */
.L_x_3353:
[----:B------:R-:W-:-:S06]  /*10a80*/  IMAD.U32 R4, R17, 0x10000, RZ ;  /* 0x0001000011047824 */ /* 0x000fcc00078e00ff */
[----:B------:R-:W0:Y:S02]  /*10a90*/  F2I.U64.TRUNC R4, R4 ;  /* 0x0000000400047311 */ /* 0x000e24000020d800 */
[----:B0-----:R-:W-:Y:S01]  /*10aa0*/  STG.E.64 desc[UR36][R2.64], R4 ;  /* 0x0000000402007986 */ /* 0x001fe2000c101b24 */
[----:B------:R-:W-:Y:S05]  /*10ab0*/  EXIT ;  /* 0x000000000000794d */ /* 0x000fea0003800000 */
.L_x_3352:
[----:B------:R-:W-:-:S06]  /*10ac0*/  IMAD.U32 R17, R17, 0x10000, RZ ;  /* 0x0001000011117824 */ /* 0x000fcc00078e00ff */
[----:B------:R-:W0:Y:S02]  /*10ad0*/  F2I.FTZ.U32.TRUNC.NTZ R17, R17 ;  /* 0x0000001100117305 */ /* 0x000e24000021f000 */
[----:B0-----:R-:W-:Y:S01]  /*10ae0*/  STG.E desc[UR36][R2.64], R17 ;  /* 0x0000001102007986 */ /* 0x001fe2000c101924 */
[----:B------:R-:W-:Y:S05]  /*10af0*/  EXIT ;  /* 0x000000000000794d */ /* 0x000fea0003800000 */
.L_x_3342:
        /* <DEDUP_REMOVED lines=9> */
[----:B------:R-:W-:Y:S01]  /*10b90*/  STG.E.U8 desc[UR36][R2.64], R5 ;  /* 0x0000000502007986 */ /* 0x000fe2000c101124 */
[----:B------:R-:W-:Y:S05]  /*10ba0*/  EXIT ;  /* 0x000000000000794d */ /* 0x000fea0003800000 */
.L_x_3355:
[----:B------:R-:W-:Y:S01]  /*10bb0*/  IMAD.U32 R17, R17, 0x10000, RZ ;  /* 0x0001000011117824 */ /* 0x000fe200078e00ff */
[----:B---3--:R-:W-:-:S03]  /*10bc0*/  CS2R R6, SRZ ;  /* 0x0000000000067805 */ /* 0x008fc6000001ff00 */
[----:B------:R-:W-:-:S06]  /*10bd0*/  FMUL.FTZ R4, R17, 1 ;  /* 0x3f80000011047820 */ /* 0x000fcc0000410000 */
[----:B------:R-:W0:Y:S02]  /*10be0*/  F2F.F64.F32 R4, R4 ;  /* 0x0000000400047310 */ /* 0x000e240000201800 */
[----:B0-----:R-:W-:Y:S01]  /*10bf0*/  STG.E.128 desc[UR36][R2.64], R4 ;  /* 0x0000000402007986 */ /* 0x001fe2000c101d24 */
[----:B------:R-:W-:Y:S05]  /*10c00*/  EXIT ;  /* 0x000000000000794d */ /* 0x000fea0003800000 */
.L_x_3354:
[----:B------:R-:W-:-:S13]  /*10c10*/  ISETP.NE.AND P0, PT, R0, 0xf, PT ;  /* 0x0000000f0000780c */ /* 0x000fda0003f05270 */
[----:B------:R-:W-:Y:S05]  /*10c20*/  @!P0 BRA `(.L_x_3356) ;  /* 0x0000000000e88947 */ /* 0x000fea0003800000 */
[----:B------:R-:W-:-:S13]  /*10c30*/  ISETP.NE.AND P0, PT, R0, 0x17, PT ;  /* 0x000000170000780c */ /* 0x000fda0003f05270 */
[----:B------:R-:W-:Y:S05]  /*10c40*/  @!P0 BRA `(.L_x_3357) ;  /* 0x0000000000908947 */ /* 0x000fea0003800000 */
[----:B------:R-:W-:-:S13]  /*10c50*/  ISETP.NE.AND P0, PT, R0, 0x18, PT ;  /* 0x000000180000780c */ /* 0x000fda0003f05270 */
[----:B------:R-:W-:Y:S05]  /*10c60*/  @!P0 BRA `(.L_x_3358) ;  /* 0x0000000000448947 */ /* 0x000fea0003800000 */
.L_x_3335:
[----:B------:R-:W-:Y:S01]  /*10c70*/  MOV R0, 0x228 ;  /* 0x0000022800007802 */ /* 0x000fe20000000f00 */
[----:B------:R-:W0:Y:S01]  /*10c80*/  LDCU.64 UR4, c[0x4][0x218] ;  /* 0x01004300ff0477ac */ /* 0x000e220008000a00 */
[----:B------:R-:W-:Y:S02]  /*10c90*/  IMAD.MOV.U32 R8, RZ, RZ, 0x65 ;  /* 0x00000065ff087424 */ /* 0x000fe400078e00ff */
[----:B------:R1:W2:Y:S01]  /*10ca0*/  LDC.64 R2, c[0x4][R0] ;  /* 0x0100000000027b82 */ /* 0x0002a20000000a00 */
[----:B------:R-:W4:Y:S01]  /*10cb0*/  LDCU.64 UR6, c[0x4][0x220] ;  /* 0x01004400ff0677ac */ /* 0x000f220008000a00 */
[----:B------:R-:W-:Y:S02]  /*10cc0*/  IMAD.MOV.U32 R12, RZ, RZ, 0x1 ;  /* 0x00000001ff0c7424 */ /* 0x000fe400078e00ff */
[----:B------:R-:W-:Y:S01]  /*10cd0*/  IMAD.MOV.U32 R13, RZ, RZ, RZ ;  /* 0x000000ffff0d7224 */ /* 0x000fe200078e00ff */
[----:B------:R-:W5:Y:S01]  /*10ce0*/  LDCU.64 UR8, c[0x4][0xa8] ;  /* 0x01001500ff0877ac */ /* 0x000f620008000a00 */
[----:B0-----:R-:W-:-:S02]  /*10cf0*/  IMAD.U32 R4, RZ, RZ, UR4 ;  /* 0x00000004ff047e24 */ /* 0x001fc4000f8e00ff */
[----:B------:R-:W-:Y:S02]  /*10d00*/  IMAD.U32 R5, RZ, RZ, UR5 ;  /* 0x00000005ff057e24 */ /* 0x000fe4000f8e00ff */
[----:B----4-:R-:W-:Y:S02]  /*10d10*/  IMAD.U32 R6, RZ, RZ, UR6 ;  /* 0x00000006ff067e24 */ /* 0x010fe4000f8e00ff */
[----:B---3--:R-:W-:Y:S02]  /*10d20*/  IMAD.U32 R7, RZ, RZ, UR7 ;  /* 0x00000007ff077e24 */ /* 0x008fe4000f8e00ff */
[----:B-----5:R-:W-:Y:S02]  /*10d30*/  IMAD.U32 R10, RZ, RZ, UR8 ;  /* 0x00000008ff0a7e24 */ /* 0x020fe4000f8e00ff */
[----:B-1----:R-:W-:-:S07]  /*10d40*/  IMAD.U32 R11, RZ, RZ, UR9 ;  /* 0x00000009ff0b7e24 */ /* 0x002fce000f8e00ff */
[----:B------:R-:W-:-:S07]  /*10d50*/  LEPC R20, `(.L_x_3359) ;  /* 0x000000001014794e */ /* 0x000fce0000000000 */
[----:B--2---:R-:W-:Y:S05]  /*10d60*/  CALL.ABS.NOINC R2 ;  /* 0x0000000002007343 */ /* 0x004fea0003c00000 */
.L_x_3359:
[----:B------:R-:W-:Y:S05]  /*10d70*/  EXIT ;  /* 0x000000000000794d */ /* 0x000fea0003800000 */
.L_x_3358:
        /* <DEDUP_REMOVED lines=13> */
.L_x_3361:
[----:B------:R-:W-:Y:S05]  /*10e50*/  BSYNC.RECONVERGENT B0 ;  /* 0x0000000000007941 */ /* 0x000fea0003800200 */
.L_x_3360:
[----:B------:R-:W-:-:S05]  /*10e60*/  LOP3.LUT R5, R0, 0x80, R5, 0xf8, !PT ;  /* 0x0000008000057812 */ /* 0x000fca00078ef805 */
[----:B------:R-:W-:Y:S01]  /*10e70*/  STG.E.U8 desc[UR36][R2.64], R5 ;  /* 0x0000000502007986 */ /* 0x000fe2000c101124 */
[----:B------:R-:W-:Y:S05]  /*10e80*/  EXIT ;  /* 0x000000000000794d */ /* 0x000fea0003800000 */
.L_x_3357:
        /* <DEDUP_REMOVED lines=12> */
.L_x_3363:
[----:B------:R-:W-:Y:S01]  /*10f50*/  IMAD.MOV.U32 R0, RZ, RZ, 0x7f ;  /* 0x0000007fff007424 */ /* 0x000fe200078e00ff */
[----:B------:R-:W-:-:S04]  /*10f60*/  ISETP.GT.U32.AND P0, PT, R4, 0x7f800000, PT ;  /* 0x7f8000000400780c */ /* 0x000fc80003f04070 */
[----:B------:R-:W-:-:S09]  /*10f70*/  SEL R0, R0, 0x7c, P0 ;  /* 0x0000007c00007807 */ /* 0x000fd20000000000 */
.L_x_3364:
[----:B------:R-:W-:Y:S05]  /*10f80*/  BSYNC.RECONVERGENT B0 ;  /* 0x0000000000007941 */ /* 0x000fea0003800200 */
.L_x_3362:
[----:B------:R-:W-:-:S04]  /*10f90*/  SHF.R.U32.HI R5, RZ, 0x18, R5 ;  /* 0x00000018ff057819 */ /* 0x000fc80000011605 */
[----:B------:R-:W-:-:S05]  /*10fa0*/  LOP3.LUT R5, R0, 0x80, R5, 0xf8, !PT ;  /* 0x0000008000057812 */ /* 0x000fca00078ef805 */
[----:B------:R-:W-:Y:S01]  /*10fb0*/  STG.E.U8 desc[UR36][R2.64], R5 ;  /* 0x0000000502007986 */ /* 0x000fe2000c101124 */
[----:B------:R-:W-:Y:S05]  /*10fc0*/  EXIT ;  /* 0x000000000000794d */ /* 0x000fea0003800000 */
.L_x_3356:
[----:B------:R-:W-:Y:S01]  /*10fd0*/  STG.E.U16 desc[UR36][R2.64], R17 ;  /* 0x0000001102007986 */ /* 0x000fe2000c101524 */
[----:B------:R-:W-:Y:S05]  /*10fe0*/  EXIT ;  /* 0x000000000000794d */ /* 0x000fea0003800000 */
.L_x_3365:
        /* <DEDUP_REMOVED lines=9> */
.L_x_23848:


//--------------------- .text._ZN2at6native18elementwise_kernelILi128ELi4EZNS0_22gpu_kernel_impl_nocastIZZZNS0_54_GLOBAL__N__d8c5977b_16_LinearAlgebra_cu_35b291db_316116addr_kernel_cudaERNS_14TensorIteratorERKN3c106ScalarES9_ENKUlvE_clEvENKUlvE8_clEvEUlNS6_8BFloat16ESC_SC_E0_EEvRNS_18TensorIteratorBaseERKT_EUliE_EEviT1_ --------------------------
	.section	.text._ZN2at6native18elementwise_kernelILi128ELi4EZNS0_22gpu_kernel_impl_nocastIZZZNS0_54_GLOBAL__N__d8c5977b_16_LinearAlgebra_cu_35b291db_316116addr_kernel_cudaERNS_14TensorIteratorERKN3c106ScalarES9_ENKUlvE_clEvENKUlvE8_clEvEUlNS6_8BFloat16ESC_SC_E0_EEvRNS_18TensorIteratorBaseERKT_EUliE_EEviT1_,"ax",@progbits
	.align	128
        .global         _ZN2at6native18elementwise_kernelILi128ELi4EZNS0_22gpu_kernel_impl_nocastIZZZNS0_54_GLOBAL__N__d8c5977b_16_LinearAlgebra_cu_35b291db_316116addr_kernel_cudaERNS_14TensorIteratorERKN3c106ScalarES9_ENKUlvE_clEvENKUlvE8_clEvEUlNS6_8BFloat16ESC_SC_E0_EEvRNS_18TensorIteratorBaseERKT_EUliE_EEviT1_
        .type           _ZN2at6native18elementwise_kernelILi128ELi4EZNS0_22gpu_kernel_impl_nocastIZZZNS0_54_GLOBAL__N__d8c5977b_16_LinearAlgebra_cu_35b291db_316116addr_kernel_cudaERNS_14TensorIteratorERKN3c106ScalarES9_ENKUlvE_clEvENKUlvE8_clEvEUlNS6_8BFloat16ESC_SC_E0_EEvRNS_18TensorIteratorBaseERKT_EUliE_EEviT1_,@function
        .size           _ZN2at6native18elementwise_kernelILi128ELi4EZNS0_22gpu_kernel_impl_nocastIZZZNS0_54_GLOBAL__N__d8c5977b_16_LinearAlgebra_cu_35b291db_316116addr_kernel_cudaERNS_14TensorIteratorERKN3c106ScalarES9_ENKUlvE_clEvENKUlvE8_clEvEUlNS6_8BFloat16ESC_SC_E0_EEvRNS_18TensorIteratorBaseERKT_EUliE_EEviT1_,(.L_x_23849 - _ZN2at6native18elementwise_kernelILi128ELi4EZNS0_22gpu_kernel_impl_nocastIZZZNS0_54_GLOBAL__N__d8c5977b_16_LinearAlgebra_cu_35b291db_316116addr_kernel_cudaERNS_14TensorIteratorERKN3c106ScalarES9_ENKUlvE_clEvENKUlvE8_clEvEUlNS6_8BFloat16ESC_SC_E0_EEvRNS_18TensorIteratorBaseERKT_EUliE_EEviT1_)
        .other          _ZN2at6native18elementwise_kernelILi128ELi4EZNS0_22gpu_kernel_impl_nocastIZZZNS0_54_GLOBAL__N__d8c5977b_16_LinearAlgebra_cu_35b291db_316116addr_kernel_cudaERNS_14TensorIteratorERKN3c106ScalarES9_ENKUlvE_clEvENKUlvE8_clEvEUlNS6_8BFloat16ESC_SC_E0_EEvRNS_18TensorIteratorBaseERKT_EUliE_EEviT1_,@"STO_CUDA_ENTRY STV_DEFAULT"
_ZN2at6native18elementwise_kernelILi128ELi4EZNS0_22gpu_kernel_impl_nocastIZZZNS0_54_GLOBAL__N__d8c5977b_16_LinearAlgebra_cu_35b291db_316116addr_kernel_cudaERNS_14TensorIteratorERKN3c106ScalarES9_ENKUlvE_clEvENKUlvE8_clEvEUlNS6_8BFloat16ESC_SC_E0_EEvRNS_18TensorIteratorBaseERKT_EUliE_EEviT1_:
.text._ZN2at6native18elementwise_kernelILi128ELi4EZNS0_22gpu_kernel_impl_nocastIZZZNS0_54_GLOBAL__N__d8c5977b_16_LinearAlgebra_cu_35b291db_316116addr_kernel_cudaERNS_14TensorIteratorERKN3c106ScalarES9_ENKUlvE_clEvENKUlvE8_clEvEUlNS6_8BFloat16ESC_SC_E0_EEvRNS_18TensorIteratorBaseERKT_EUliE_EEviT1_:
[----:B------:R-:W-:Y:S08]  /*0000*/  LDC R1, c[0x0][0x37c] ;  /* 0x0000df00ff017b82 */ /* 0x000ff00000000800 */
[----:B------:R-:W0:Y:S01]  /*0010*/  LDC R2, c[0x0][0x388] ;  /* 0x0000e200ff027b82 */ /* 0x000e220000000800 */
[----:B------:R-:W1:Y:S01]  /*0020*/  S2R R3, SR_TID.X ;  /* 0x0000000000037919 */ /* 0x000e620000002100 */
[----:B------:R-:W2:Y:S01]  /*0030*/  LDCU.64 UR6, c[0x0][0x358] ;  /* 0x00006b00ff0677ac */ /* 0x000ea20008000a00 */
[----:B------:R-:W3:Y:S05]  /*0040*/  LDCU.U16 UR5, c[0x0][0x668] ;  /* 0x0000cd00ff0577ac */ /* 0x000eea0008000400 */
[----:B------:R-:W4:Y:S01]  /*0050*/  S2UR UR4, SR_CTAID.X ;  /* 0x00000000000479c3 */ /* 0x000f220000002500 */
[----:B------:R-:W0:Y:S02]  /*0060*/  LDCU.U16 UR8, c[0x0][0x66a] ;  /* 0x0000cd40ff0877ac */ /* 0x000e240008000400 */
[----:B0-----:R-:W-:Y:S01]  /*0070*/  ISETP.NE.AND P0, PT, R2, RZ, PT ;  /* 0x000000ff0200720c */ /* 0x001fe20003f05270 */
[----:B----4-:R-:W-:-:S06]  /*0080*/  USHF.L.U32 UR4, UR4, 0x9, URZ ;  /* 0x0000000904047899 */ /* 0x010fcc00080006ff */
[----:B-1----:R-:W-:-:S06]  /*0090*/  LOP3.LUT R3, R3, UR4, RZ, 0xfc, !PT ;  /* 0x0000000403037c12 */ /* 0x002fcc000f8efcff */
[----:B--23--:R-:W-:Y:S05]  /*00a0*/  @P0 BRA `(.L_x_3366) ;  /* 0x0000000400d00947 */ /* 0x00cfea0003800000 */
        /* <DEDUP_REMOVED lines=8> */
[----:B0-----:R-:W3:Y:S04]  /*0130*/  LDG.E.U16 R6, desc[UR6][R6.64] ;  /* 0x0000000606067981 */ /* 0x001ee8000c1e1500 */
[----:B-1----:R-:W4:Y:S04]  /*0140*/  LDG.E.U16 R4, desc[UR6][R4.64] ;  /* 0x0000000604047981 */ /* 0x002f28000c1e1500 */
[----:B--2---:R-:W2:Y:S01]  /*0150*/  LDG.E.U16 R8, desc[UR6][R8.64] ;  /* 0x0000000608087981 */ /* 0x004ea2000c1e1500 */
[----:B------:R-:W-:Y:S01]  /*0160*/  USHF.L.U32 UR4, UR8, 0x10, URZ ;  /* 0x0000001008047899 */ /* 0x000fe200080006ff */
[----:B------:R-:W-:-:S04]  /*0170*/  IADD3 R3, PT, PT, R3, 0x80, RZ ;  /* 0x0000008003037810 */ /* 0x000fc80007ffe0ff */
[----:B------:R-:W-:Y:S02]  /*0180*/  ISETP.GE.AND P0, PT, R3, UR9, PT ;  /* 0x0000000903007c0c */ /* 0x000fe4000bf06270 */
[----:B---3--:R-:W-:-:S05]  /*0190*/  SHF.L.U32 R0, R6, 0x10, RZ ;  /* 0x0000001006007819 */ /* 0x008fca00000006ff */
[----:B------:R-:W-:Y:S01]  /*01a0*/  FMUL.FTZ R2, R0, UR4 ;  /* 0x0000000400027c20 */ /* 0x000fe20008410000 */
[----:B------:R-:W-:Y:S01]  /*01b0*/  USHF.L.U32 UR4, UR5, 0x10, URZ ;  /* 0x0000001005047899 */ /* 0x000fe200080006ff */
[----:B----4-:R-:W-:Y:S02]  /*01c0*/  SHF.L.U32 R0, R4, 0x10, RZ ;  /* 0x0000001004007819 */ /* 0x010fe400000006ff */
[----:B------:R-:W0:Y:S02]  /*01d0*/  LDC.64 R4, c[0x0][0x648] ;  /* 0x00019200ff047b82 */ /* 0x000e240000000a00 */
[----:B------:R-:W1:Y:S01]  /*01e0*/  F2F.BF16.F32 R2, R2 ;  /* 0x0000000200027304 */ /* 0x000e620000202000 */
[----:B------:R-:W-:Y:S01]  /*01f0*/  FMUL.FTZ R0, R0, UR4 ;  /* 0x0000000400007c20 */ /* 0x000fe20008410000 */
[----:B------:R-:W-:Y:S05]  /*0200*/  @P0 BREAK.RELIABLE B1 ;  /* 0x0000000000010942 */ /* 0x000fea0003800100 */
[----:B--2---:R-:W-:Y:S01]  /*0210*/  SHF.L.U32 R11, R8, 0x10, RZ ;  /* 0x00000010080b7819 */ /* 0x004fe200000006ff */
[----:B------:R-:W2:Y:S01]  /*0220*/  F2F.BF16.F32 R0, R0 ;  /* 0x0000000000007304 */ /* 0x000ea20000202000 */
[----:B-1----:R-:W-:-:S05]  /*0230*/  SHF.L.U32 R6, R2, 0x10, RZ ;  /* 0x0000001002067819 */ /* 0x002fca00000006ff */
[----:B------:R-:W-:Y:S01]  /*0240*/  FMUL.FTZ R6, R6, R11 ;  /* 0x0000000b06067220 */ /* 0x000fe20000410000 */
[----:B--2---:R-:W-:-:S05]  /*0250*/  SHF.L.U32 R7, R0, 0x10, RZ ;  /* 0x0000001000077819 */ /* 0x004fca00000006ff */
[----:B------:R-:W1:Y:S02]  /*0260*/  F2F.BF16.F32 R6, R6 ;  /* 0x0000000600067304 */ /* 0x000e640000202000 */
[----:B-1----:R-:W-:-:S05]  /*0270*/  SHF.L.U32 R2, R6, 0x10, RZ ;  /* 0x0000001006027819 */ /* 0x002fca00000006ff */
[----:B------:R-:W-:-:S05]  /*0280*/  FADD.FTZ R2, R7, R2 ;  /* 0x0000000207027221 */ /* 0x000fca0000010000 */
[----:B------:R-:W-:-:S05]  /*0290*/  F2FP.BF16.F32.PACK_AB R2, RZ, R2 ;  /* 0x00000002ff02723e */ /* 0x000fca00000010ff */
[----:B0-----:R0:W-:Y:S01]  /*02a0*/  STG.E.U16 desc[UR6][R4.64], R2 ;  /* 0x0000000204007986 */ /* 0x0011e2000c101506 */
[----:B------:R-:W-:Y:S05]  /*02b0*/  @P0 BRA `(.L_x_3370) ;  /* 0x0000000000d80947 */ /* 0x000fea0003800000 */
[----:B------:R-:W1:Y:S08]  /*02c0*/  LDC.64 R6, c[0x0][0x658] ;  /* 0x00019600ff067b82 */ /* 0x000e700000000a00 */
[----:B0-----:R-:W0:Y:S08]  /*02d0*/  LDC.64 R4, c[0x0][0x650] ;  /* 0x00019400ff047b82 */ /* 0x001e300000000a00 */
[----:B------:R-:W2:Y:S01]  /*02e0*/  LDC.64 R8, c[0x0][0x660] ;  /* 0x00019800ff087b82 */ /* 0x000ea20000000a00 */
[----:B-1----:R-:W3:Y:S04]  /*02f0*/  LDG.E.U16 R6, desc[UR6][R6.64] ;  /* 0x0000000606067981 */ /* 0x002ee8000c1e1500 */
[----:B0-----:R-:W4:Y:S04]  /*0300*/  LDG.E.U16 R4, desc[UR6][R4.64] ;  /* 0x0000000604047981 */ /* 0x001f28000c1e1500 */
[----:B--2---:R-:W2:Y:S01]  /*0310*/  LDG.E.U16 R8, desc[UR6][R8.64] ;  /* 0x0000000608087981 */ /* 0x004ea2000c1e1500 */
[----:B------:R-:W-:Y:S01]  /*0320*/  USHF.L.U32 UR4, UR8, 0x10, URZ ;  /* 0x0000001008047899 */ /* 0x000fe200080006ff */
[----:B------:R-:W-:-:S02]  /*0330*/  IADD3 R3, PT, PT, R3, 0x80, RZ ;  /* 0x0000008003037810 */ /* 0x000fc40007ffe0ff */
[----:B---3--:R-:W-:-:S05]  /*0340*/  SHF.L.U32 R0, R6, 0x10, RZ ;  /* 0x0000001006007819 */ /* 0x008fca00000006ff */
[----:B------:R-:W-:Y:S01]  /*0350*/  FMUL.FTZ R2, R0, UR4 ;  /* 0x0000000400027c20 */ /* 0x000fe20008410000 */
[----:B------:R-:W-:Y:S01]  /*0360*/  USHF.L.U32 UR4, UR5, 0x10, URZ ;  /* 0x0000001005047899 */ /* 0x000fe200080006ff */
[----:B----4-:R-:W-:Y:S02]  /*0370*/  SHF.L.U32 R0, R4, 0x10, RZ ;  /* 0x0000001004007819 */ /* 0x010fe400000006ff */
[----:B------:R-:W0:Y:S02]  /*0380*/  LDC.64 R4, c[0x0][0x648] ;  /* 0x00019200ff047b82 */ /* 0x000e240000000a00 */
[----:B------:R-:W1:Y:S01]  /*0390*/  F2F.BF16.F32 R2, R2 ;  /* 0x0000000200027304 */ /* 0x000e620000202000 */
[----:B------:R-:W-:Y:S01]  /*03a0*/  FMUL.FTZ R0, R0, UR4 ;  /* 0x0000000400007c20 */ /* 0x000fe20008410000 */
[----:B--2---:R-:W-:-:S06]  /*03b0*/  SHF.L.U32 R11, R8, 0x10, RZ ;  /* 0x00000010080b7819 */ /* 0x004fcc00000006ff */
        /* <DEDUP_REMOVED lines=8> */
[----:B0-----:R0:W-:Y:S02]  /*0440*/  STG.E.U16 desc[UR6][R4.64], R2 ;  /* 0x0000000204007986 */ /* 0x0011e4000c101506 */
.L_x_3369:
[----:B------:R-:W-:-:S13]  /*0450*/  ISETP.GE.AND P0, PT, R3, UR9, PT ;  /* 0x0000000903007c0c */ /* 0x000fda000bf06270 */
[----:B------:R-:W-:Y:S05]  /*0460*/  @P0 BREAK.RELIABLE B1 ;  /* 0x0000000000010942 */ /* 0x000fea0003800100 */
[----:B------:R-:W-:Y:S05]  /*0470*/  @P0 BRA `(.L_x_3370) ;  /* 0x0000000000680947 */ /* 0x000fea0003800000 */
[----:B------:R-:W-:Y:S05]  /*0480*/  BSYNC.RELIABLE B1 ;  /* 0x0000000000017941 */ /* 0x000fea0003800100 */
.L_x_3368:
        /* <DEDUP_REMOVED lines=25> */
.L_x_3370:
[----:B------:R-:W-:Y:S05]  /*0620*/  BSYNC.RECONVERGENT B0 ;  /* 0x0000000000007941 */ /* 0x000fea0003800200 */
.L_x_3367:
[----:B------:R-:W-:Y:S05]  /*0630*/  WARPSYNC.ALL ;  /* 0x0000000000007948 */ /* 0x000fea0003800000 */
[----:B------:R-:W-:-:S13]  /*0640*/  ISETP.GE.AND P0, PT, R3, UR9, PT ;  /* 0x0000000903007c0c */ /* 0x000fda000bf06270 */
[----:B------:R-:W-:Y:S05]  /*0650*/  @P0 EXIT ;  /* 0x000000000000094d */ /* 0x000fea0003800000 */
[----:B01----:R-:W0:Y:S08]  /*0660*/  LDC.64 R4, c[0x0][0x658] ;  /* 0x00019600ff047b82 */ /* 0x003e300000000a00 */
[----:B------:R-:W1:Y:S08]  /*0670*/  LDC.64 R2, c[0x0][0x650] ;  /* 0x00019400ff027b82 */ /* 0x000e700000000a00 */
[----:B------:R-:W2:Y:S01]  /*0680*/  LDC.64 R6, c[0x0][0x660] ;  /* 0x00019800ff067b82 */ /* 0x000ea20000000a00 */
[----:B0-----:R-:W3:Y:S04]  /*0690*/  LDG.E.U16 R4, desc[UR6][R4.64] ;  /* 0x0000000604047981 */ /* 0x001ee8000c1e1500 */
[----:B-1----:R-:W4:Y:S04]  /*06a0*/  LDG.E.U16 R2, desc[UR6][R2.64] ;  /* 0x0000000602027981 */ /* 0x002f28000c1e1500 */
[----:B--2---:R-:W2:Y:S01]  /*06b0*/  LDG.E.U16 R6, desc[UR6][R6.64] ;  /* 0x0000000606067981 */ /* 0x004ea2000c1e1500 */
[----:B------:R-:W-:Y:S01]  /*06c0*/  USHF.L.U32 UR4, UR8, 0x10, URZ ;  /* 0x0000001008047899 */ /* 0x000fe200080006ff */
        /* <DEDUP_REMOVED lines=16> */
[----:B0-----:R-:W-:Y:S01]  /*07d0*/  STG.E.U16 desc[UR6][R2.64], R5 ;  /* 0x0000000502007986 */ /* 0x001fe2000c101506 */
[----:B------:R-:W-:Y:S05]  /*07e0*/  EXIT ;  /* 0x000000000000794d */ /* 0x000fea0003800000 */
.L_x_3366:
        /* <DEDUP_REMOVED lines=381> */
.L_x_3374:
[----:B------:R-:W0:Y:S01]  /*1fc0*/  LDCU.128 UR12, c[0x0][0x650] ;  /* 0x0000ca00ff0c77ac */ /* 0x000e220008000c00 */
[----:B------:R-:W1:Y:S01]  /*1fd0*/  LDCU.64 UR10, c[0x0][0x660] ;  /* 0x0000cc00ff0a77ac */ /* 0x000e620008000a00 */
[----:B0-----:R-:W-:-:S04]  /*1fe0*/  IADD3 R8, P0, PT, R7, UR14, RZ ;  /* 0x0000000e07087c10 */ /* 0x001fc8000ff1e0ff */
[----:B------:R-:W-:-:S05]  /*1ff0*/  IADD3.X R9, PT, PT, RZ, UR15, RZ, P0, !PT ;  /* 0x0000000fff097c10 */ /* 0x000fca00087fe4ff */
[----:B------:R-:W2:Y:S01]  /*2000*/  LDG.E.U16 R8, desc[UR6][R8.64] ;  /* 0x0000000608087981 */ /* 0x000ea2000c1e1500 */
[----:B------:R-:W-:Y:S02]  /*2010*/  IADD3 R6, P0, PT, R6, UR12, RZ ;  /* 0x0000000c06067c10 */ /* 0x000fe4000ff1e0ff */
[----:B-1----:R-:W-:Y:S02]  /*2020*/  IADD3 R10, P1, PT, R4, UR10, RZ ;  /* 0x0000000a040a7c10 */ /* 0x002fe4000ff3e0ff */
[----:B------:R-:W-:Y:S02]  /*2030*/  IADD3.X R7, PT, PT, RZ, UR13, RZ, P0, !PT ;  /* 0x0000000dff077c10 */ /* 0x000fe400087fe4ff */
[----:B------:R-:W-:Y:S01]  /*2040*/  IADD3.X R11, PT, PT, RZ, UR11, RZ, P1, !PT ;  /* 0x0000000bff0b7c10 */ /* 0x000fe20008ffe4ff */
[----:B------:R-:W-:Y:S02]  /*2050*/  USHF.L.U32 UR9, UR8, 0x10, URZ ;  /* 0x0000001008097899 */ /* 0x000fe400080006ff */
[----:B------:R-:W3:Y:S01]  /*2060*/  LDG.E.U16 R6, desc[UR6][R6.64] ;  /* 0x0000000606067981 */ /* 0x000ee2000c1e1500 */
[----:B------:R-:W0:Y:S03]  /*2070*/  LDCU.64 UR10, c[0x0][0x648] ;  /* 0x0000c900ff0a77ac */ /* 0x000e260008000a00 */
[----:B------:R-:W4:Y:S01]  /*2080*/  LDG.E.U16 R10, desc[UR6][R10.64] ;  /* 0x000000060a0a7981 */ /* 0x000f22000c1e1500 */
[----:B------:R-:W-:-:S02]  /*2090*/  IADD3 R3, PT, PT, R3, 0x80, RZ ;  /* 0x0000008003037810 */ /* 0x000fc40007ffe0ff */
[----:B--2---:R-:W-:-:S05]  /*20a0*/  SHF.L.U32 R4, R8, 0x10, RZ ;  /* 0x0000001008047819 */ /* 0x004fca00000006ff */
[----:B------:R-:W-:Y:S01]  /*20b0*/  FMUL.FTZ R12, R4, UR9 ;  /* 0x00000009040c7c20 */ /* 0x000fe20008410000 */
[----:B------:R-:W-:Y:S01]  /*20c0*/  USHF.L.U32 UR9, UR5, 0x10, URZ ;  /* 0x0000001005097899 */ /* 0x000fe200080006ff */
[----:B---3--:R-:W-:-:S04]  /*20d0*/  SHF.L.U32 R4, R6, 0x10, RZ ;  /* 0x0000001006047819 */ /* 0x008fc800000006ff */
[----:B------:R-:W1:Y:S01]  /*20e0*/  F2F.BF16.F32 R12, R12 ;  /* 0x0000000c000c7304 */ /* 0x000e620000202000 */
[----:B----4-:R-:W-:Y:S01]  /*20f0*/  SHF.L.U32 R9, R10, 0x10, RZ ;  /* 0x000000100a097819 */ /* 0x010fe200000006ff */
[----:B------:R-:W-:-:S06]  /*2100*/  FMUL.FTZ R8, R4, UR9 ;  /* 0x0000000904087c20 */ /* 0x000fcc0008410000 */
[----:B------:R-:W2:Y:S01]  /*2110*/  F2F.BF16.F32 R8, R8 ;  /* 0x0000000800087304 */ /* 0x000ea20000202000 */
[----:B-1----:R-:W-:-:S05]  /*2120*/  SHF.L.U32 R4, R12, 0x10, RZ ;  /* 0x000000100c047819 */ /* 0x002fca00000006ff */
[----:B------:R-:W-:Y:S01]  /*2130*/  FMUL.FTZ R9, R4, R9 ;  /* 0x0000000904097220 */ /* 0x000fe20000410000 */
[----:B--2---:R-:W-:-:S05]  /*2140*/  SHF.L.U32 R4, R8, 0x10, RZ ;  /* 0x0000001008047819 */ /* 0x004fca00000006ff */
[----:B------:R-:W1:Y:S02]  /*2150*/  F2F.BF16.F32 R9, R9 ;  /* 0x0000000900097304 */ /* 0x000e640000202000 */
[----:B-1----:R-:W-:-:S05]  /*2160*/  SHF.L.U32 R7, R9, 0x10, RZ ;  /* 0x0000001009077819 */ /* 0x002fca00000006ff */
[----:B------:R-:W-:Y:S01]  /*2170*/  FADD.FTZ R7, R4, R7 ;  /* 0x0000000704077221 */ /* 0x000fe20000010000 */
[----:B0-----:R-:W-:-:S04]  /*2180*/  IADD3 R4, P0, PT, R5, UR10, RZ ;  /* 0x0000000a05047c10 */ /* 0x001fc8000ff1e0ff */
[----:B------:R-:W-:Y:S02]  /*2190*/  F2FP.BF16.F32.PACK_AB R7, RZ, R7 ;  /* 0x00000007ff07723e */ /* 0x000fe400000010ff */
        /* <DEDUP_REMOVED lines=378> */
.L_x_3376:
        /* <DEDUP_REMOVED lines=30> */
[----:B------:R-:W-:-:S05]  /*3b20*/  IADD3.X R5, PT, PT, RZ, UR11, RZ, P0, !PT ;  /* 0x0000000bff057c10 */ /* 0x000fca00087fe4ff */
[----:B------:R0:W-:Y:S02]  /*3b30*/  STG.E.U16 desc[UR6][R4.64], R7 ;  /* 0x0000000704007986 */ /* 0x0001e4000c101506 */
.L_x_3373:
[----:B------:R-:W-:-:S13]  /*3b40*/  ISETP.GE.AND P0, PT, R3, UR4, PT ;  /* 0x0000000403007c0c */ /* 0x000fda000bf06270 */
[----:B------:R-:W-:Y:S05]  /*3b50*/  @P0 BREAK.RELIABLE B1 ;  /* 0x0000000000010942 */ /* 0x000fea0003800100 */
[----:B------:R-:W-:Y:S05]  /*3b60*/  @P0 BRA `(.L_x_3375) ;  /* 0x0000001800580947 */ /* 0x000fea0003800000 */
[----:B------:R-:W-:Y:S05]  /*3b70*/  BSYNC.RELIABLE B1 ;  /* 0x0000000000017941 */ /* 0x000fea0003800100 */
.L_x_3372:
        /* <DEDUP_REMOVED lines=373> */
.L_x_3377:
        /* <DEDUP_REMOVED lines=32> */
.L_x_3375:
[----:B------:R-:W-:Y:S05]  /*54d0*/  BSYNC.RECONVERGENT B0 ;  /* 0x0000000000007941 */ /* 0x000fea0003800200 */
.L_x_3371:
        /* <DEDUP_REMOVED lines=376> */
.L_x_3378:
        /* <DEDUP_REMOVED lines=21> */
[----:B-1----:R-:W-:Y:S02]  /*6db0*/  SHF.L.U32 R6, R2, 0x10, RZ ;  /* 0x0000001002067819 */ /* 0x002fe400000006ff */
[----:B0-----:R-:W-:-:S03]  /*6dc0*/  IADD3 R2, P0, PT, R3, UR10, RZ ;  /* 0x0000000a03027c10 */ /* 0x001fc6000ff1e0ff */
[----:B------:R-:W-:Y:S01]  /*6dd0*/  FMUL.FTZ R6, R6, R7 ;  /* 0x0000000706067220 */ /* 0x000fe20000410000 */
[----:B------:R-:W-:Y:S02]  /*6de0*/  IADD3.X R3, PT, PT, RZ, UR11, RZ, P0, !PT ;  /* 0x0000000bff037c10 */ /* 0x000fe400087fe4ff */
[----:B--2---:R-:W-:-:S03]  /*6df0*/  SHF.L.U32 R4, R0, 0x10, RZ ;  /* 0x0000001000047819 */ /* 0x004fc600000006ff */
[----:B------:R-:W0:Y:S02]  /*6e00*/  F2F.BF16.F32 R6, R6 ;  /* 0x0000000600067304 */ /* 0x000e240000202000 */
[----:B0-----:R-:W-:-:S05]  /*6e10*/  SHF.L.U32 R5, R6, 0x10, RZ ;  /* 0x0000001006057819 */ /* 0x001fca00000006ff */
[----:B------:R-:W-:-:S05]  /*6e20*/  FADD.FTZ R4, R4, R5 ;  /* 0x0000000504047221 */ /* 0x000fca0000010000 */
[----:B------:R-:W-:-:S05]  /*6e30*/  F2FP.BF16.F32.PACK_AB R4, RZ, R4 ;  /* 0x00000004ff04723e */ /* 0x000fca00000010ff */
[----:B------:R-:W-:Y:S01]  /*6e40*/  STG.E.U16 desc[UR6][R2.64], R4 ;  /* 0x0000000402007986 */ /* 0x000fe2000c101506 */
[----:B------:R-:W-:Y:S05]  /*6e50*/  EXIT ;  /* 0x000000000000794d */ /* 0x000fea0003800000 */
.L_x_3379:
        /* <DEDUP_REMOVED lines=10> */
.L_x_23849:


//--------------------- .text._ZN2at6native27unrolled_elementwise_kernelIZZZNS0_54_GLOBAL__N__d8c5977b_16_LinearAlgebra_cu_35b291db_316116addr_kernel_cudaERNS_14TensorIteratorERKN3c106ScalarES8_ENKUlvE_clEvENKUlvE8_clEvEUlNS5_8BFloat16ESB_SB_E0_St5arrayIPcLm4EELi4E23TrivialOffsetCalculatorILi3EjESG_ILi1EjENS0_6memory15LoadWithoutCastENSJ_16StoreWithoutCastEEEviT_T0_T2_T3_T4_T5_ --------------------------
	.section	.text._ZN2at6native27unrolled_elementwise_kernelIZZZNS0_54_GLOBAL__N__d8c5977b_16_LinearAlgebra_cu_35b291db_316116addr_kernel_cudaERNS_14TensorIteratorERKN3c106ScalarES8_ENKUlvE_clEvENKUlvE8_clEvEUlNS5_8BFloat16ESB_SB_E0_St5arrayIPcLm4EELi4E23TrivialOffsetCalculatorILi3EjESG_ILi1EjENS0_6memory15LoadWithoutCastENSJ_16StoreWithoutCastEEEviT_T0_T2_T3_T4_T5_,"ax",@progbits
	.align	128
        .global         _ZN2at6native27unrolled_elementwise_kernelIZZZNS0_54_GLOBAL__N__d8c5977b_16_LinearAlgebra_cu_35b291db_316116addr_kernel_cudaERNS_14TensorIteratorERKN3c106ScalarES8_ENKUlvE_clEvENKUlvE8_clEvEUlNS5_8BFloat16ESB_SB_E0_St5arrayIPcLm4EELi4E23TrivialOffsetCalculatorILi3EjESG_ILi1EjENS0_6memory15LoadWithoutCastENSJ_16StoreWithoutCastEEEviT_T0_T2_T3_T4_T5_
        .type           _ZN2at6native27unrolled_elementwise_kernelIZZZNS0_54_GLOBAL__N__d8c5977b_16_LinearAlgebra_cu_35b291db_316116addr_kernel_cudaERNS_14TensorIteratorERKN3c106ScalarES8_ENKUlvE_clEvENKUlvE8_clEvEUlNS5_8BFloat16ESB_SB_E0_St5arrayIPcLm4EELi4E23TrivialOffsetCalculatorILi3EjESG_ILi1EjENS0_6memory15LoadWithoutCastENSJ_16StoreWithoutCastEEEviT_T0_T2_T3_T4_T5_,@function
        .size           _ZN2at6native27unrolled_elementwise_kernelIZZZNS0_54_GLOBAL__N__d8c5977b_16_LinearAlgebra_cu_35b291db_316116addr_kernel_cudaERNS_14TensorIteratorERKN3c106ScalarES8_ENKUlvE_clEvENKUlvE8_clEvEUlNS5_8BFloat16ESB_SB_E0_St5arrayIPcLm4EELi4E23TrivialOffsetCalculatorILi3EjESG_ILi1EjENS0_6memory15LoadWithoutCastENSJ_16StoreWithoutCastEEEviT_T0_T2_T3_T4_T5_,(.L_x_23850 - _ZN2at6native27unrolled_elementwise_kernelIZZZNS0_54_GLOBAL__N__d8c5977b_16_LinearAlgebra_cu_35b291db_316116addr_kernel_cudaERNS_14TensorIteratorERKN3c106ScalarES8_ENKUlvE_clEvENKUlvE8_clEvEUlNS5_8BFloat16ESB_SB_E0_St5arrayIPcLm4EELi4E23TrivialOffsetCalculatorILi3EjESG_ILi1EjENS0_6memory15LoadWithoutCastENSJ_16StoreWithoutCastEEEviT_T0_T2_T3_T4_T5_)
        .other          _ZN2at6native27unrolled_elementwise_kernelIZZZNS0_54_GLOBAL__N__d8c5977b_16_LinearAlgebra_cu_35b291db_316116addr_kernel_cudaERNS_14TensorIteratorERKN3c106ScalarES8_ENKUlvE_clEvENKUlvE8_clEvEUlNS5_8BFloat16ESB_SB_E0_St5arrayIPcLm4EELi4E23TrivialOffsetCalculatorILi3EjESG_ILi1EjENS0_6memory15LoadWithoutCastENSJ_16StoreWithoutCastEEEviT_T0_T2_T3_T4_T5_,@"STO_CUDA_ENTRY STV_DEFAULT"
_ZN2at6native27unrolled_elementwise_kernelIZZZNS0_54_GLOBAL__N__d8c5977b_16_LinearAlgebra_cu_35b291db_316116addr_kernel_cudaERNS_14TensorIteratorERKN3c106ScalarES8_ENKUlvE_clEvENKUlvE8_clEvEUlNS5_8BFloat16ESB_SB_E0_St5arrayIPcLm4EELi4E23TrivialOffsetCalculatorILi3EjESG_ILi1EjENS0_6memory15LoadWithoutCastENSJ_16StoreWithoutCastEEEviT_T0_T2_T3_T4_T5_:
.text._ZN2at6native27unrolled_elementwise_kernelIZZZNS0_54_GLOBAL__N__d8c5977b_16_LinearAlgebra_cu_35b291db_316116addr_kernel_cudaERNS_14TensorIteratorERKN3c106ScalarES8_ENKUlvE_clEvENKUlvE8_clEvEUlNS5_8BFloat16ESB_SB_E0_St5arrayIPcLm4EELi4E23TrivialOffsetCalculatorILi3EjESG_ILi1EjENS0_6memory15LoadWithoutCastENSJ_16StoreWithoutCastEEEviT_T0_T2_T3_T4_T5_:
        /* <DEDUP_REMOVED lines=15> */
[----:B------:R-:W-:-:S05]  /*00f0*/  @!P0 VIADD R27, R3, 0x80 ;  /* 0x00000080031b8836 */ /* 0x000fca0000000000 */
[----:B------:R-:W-:-:S13]  /*0100*/  ISETP.GE.AND P1, PT, R27, R2, PT ;  /* 0x000000021b00720c */ /* 0x000fda0003f26270 */
[----:B------:R-:W-:Y:S01]  /*0110*/  @!P1 LEA R7, R0, R27, 0x9 ;  /* 0x0000001b00079211 */ /* 0x000fe200078e48ff */
[----:B------:R-:W-:Y:S01]  /*0120*/  @!P1 VIADD R27, R27, 0x80 ;  /* 0x000000801b1b9836 */ /* 0x000fe20000000000 */
[----:B------:R-:W0:Y:S01]  /*0130*/  @!P1 LDC.64 R22, c[0x0][0x3b0] ;  /* 0x0000ec00ff169b82 */ /* 0x000e220000000a00 */
[----:B------:R-:W-:Y:S02]  /*0140*/  PRMT R6, RZ, 0x7610, R6 ;  /* 0x00007610ff067816 */ /* 0x000fe40000000006 */
[----:B---3--:R-:W-:Y:S01]  /*0150*/  @!P1 IMAD.WIDE.U32 R28, R7, 0x2, R28 ;  /* 0x00000002071c9825 */ /* 0x008fe200078e001c */
[----:B------:R-:W-:-:S03]  /*0160*/  ISETP.GE.AND P3, PT, R27, R2, PT ;  /* 0x000000021b00720c */ /* 0x000fc60003f66270 */
[----:B----4-:R-:W-:Y:S01]  /*0170*/  @!P1 IMAD.WIDE.U32 R20, R7, 0x2, R20 ;  /* 0x0000000207149825 */ /* 0x010fe200078e0014 */
[----:B------:R-:W-:Y:S01]  /*0180*/  PRMT R5, RZ, 0x7610, R5 ;  /* 0x00007610ff057816 */ /* 0x000fe20000000005 */
[----:B-1----:R-:W5:Y:S05]  /*0190*/  @!P1 LDG.E.U16 R4, desc[UR6][R28.64] ;  /* 0x000000061c049981 */ /* 0x002f6a000c1e1500 */
[----:B------:R-:W5:Y:S03]  /*01a0*/  @!P1 LDG.E.U16 R5, desc[UR6][R20.64] ;  /* 0x0000000614059981 */ /* 0x000f66000c1e1500 */
[----:B------:R-:W-:Y:S01]  /*01b0*/  @!P3 LEA R9, R0, R27, 0x9 ;  /* 0x0000001b0009b211 */ /* 0x000fe200078e48ff */
[----:B------:R-:W-:Y:S01]  /*01c0*/  @!P3 VIADD R27, R27, 0x80 ;  /* 0x000000801b1bb836 */ /* 0x000fe20000000000 */
[----:B------:R-:W1:Y:S04]  /*01d0*/  @!P3 LDC.64 R12, c[0x0][0x3b0] ;  /* 0x0000ec00ff0cbb82 */ /* 0x000e680000000a00 */
        /* <DEDUP_REMOVED lines=15> */
[----:B------:R-:W-:-:S03]  /*02d0*/  PRMT R20, RZ, 0x7610, R20 ;  /* 0x00007610ff147816 */ /* 0x000fc60000000014 */
[----:B-1----:R-:W-:Y:S01]  /*02e0*/  @!P3 IMAD.WIDE.U32 R12, R9, 0x2, R12 ;  /* 0x00000002090cb825 */ /* 0x002fe200078e000c */
[----:B------:R-:W-:Y:S02]  /*02f0*/  PRMT R9, RZ, 0x7610, R9 ;  /* 0x00007610ff097816 */ /* 0x000fe40000000009 */
[----:B------:R1:W5:Y:S01]  /*0300*/  @!P2 LDG.E.U16 R20, desc[UR6][R14.64] ;  /* 0x000000060e14a981 */ /* 0x000362000c1e1500 */
[----:B------:R-:W-:-:S03]  /*0310*/  @!P0 IMAD R29, R0, 0x200, R3 ;  /* 0x00000200001d8824 */ /* 0x000fc600078e0203 */
[----:B------:R4:W5:Y:S01]  /*0320*/  @!P3 LDG.E.U16 R9, desc[UR6][R12.64] ;  /* 0x000000060c09b981 */ /* 0x000962000c1e1500 */
[----:B0-----:R-:W-:-:S04]  /*0330*/  @!P0 IMAD.WIDE.U32 R22, R29, 0x2, R22 ;  /* 0x000000021d168825 */ /* 0x001fc800078e0016 */
[C---:B--2---:R-:W-:Y:S01]  /*0340*/  @!P0 IMAD.WIDE.U32 R24, R29.reuse, 0x2, R24 ;  /* 0x000000021d188825 */ /* 0x044fe200078e0018 */
[----:B-1----:R-:W-:Y:S02]  /*0350*/  PRMT R14, RZ, 0x7610, R14 ;  /* 0x00007610ff0e7816 */ /* 0x002fe4000000000e */
[----:B----4-:R-:W-:Y:S02]  /*0360*/  PRMT R13, RZ, 0x7610, R13 ;  /* 0x00007610ff0d7816 */ /* 0x010fe4000000000d */
[----:B------:R-:W-:Y:S01]  /*0370*/  PRMT R12, RZ, 0x7610, R12 ;  /* 0x00007610ff0c7816 */ /* 0x000fe2000000000c */
[----:B---3--:R-:W-:Y:S01]  /*0380*/  @!P0 IMAD.WIDE.U32 R26, R29, 0x2, R26 ;  /* 0x000000021d1a8825 */ /* 0x008fe200078e001a */
        /* <DEDUP_REMOVED lines=11> */
[C---:B------:R-:W-:Y:S02]  /*0440*/  VIADD R15, R3.reuse, 0x100 ;  /* 0x00000100030f7836 */ /* 0x040fe40000000000 */
[----:B------:R-:W-:Y:S01]  /*0450*/  @!P0 IMAD R29, R0, 0x200, R3 ;  /* 0x00000200001d8824 */ /* 0x000fe200078e0203 */
[C---:B-1----:R-:W-:Y:S01]  /*0460*/  IADD3 R19, PT, PT, R3.reuse, 0x80, RZ ;  /* 0x0000008003137810 */ /* 0x042fe20007ffe0ff */
[----:B------:R-:W1:Y:S01]  /*0470*/  LDCU.U16 UR5, c[0x0][0x388] ;  /* 0x00007100ff0577ac */ /* 0x000e620008000400 */
[----:B------:R-:W-:Y:S01]  /*0480*/  BSSY.RECONVERGENT B0, `(.L_x_3380) ;  /* 0x000001a000007945 */ /* 0x000fe20003800200 */
[----:B--2---:R-:W-:Y:S01]  /*0490*/  IADD3 R17, PT, PT, R3, 0x180, RZ ;  /* 0x0000018003117810 */ /* 0x004fe20007ffe0ff */
[----:B------:R-:W2:Y:S01]  /*04a0*/  LDCU.U16 UR8, c[0x0][0x38a] ;  /* 0x00007140ff0877ac */ /* 0x000ea20008000400 */
[----:B------:R-:W-:-:S02]  /*04b0*/  @!P0 MOV R3, R19 ;  /* 0x0000001300038202 */ /* 0x000fc40000000f00 */
[-C--:B------:R-:W-:Y:S02]  /*04c0*/  ISETP.GE.AND P1, PT, R19, R2.reuse, PT ;  /* 0x000000021300720c */ /* 0x080fe40003f26270 */
[-C--:B------:R-:W-:Y:S02]  /*04d0*/  ISETP.GE.AND P2, PT, R15, R2.reuse, PT ;  /* 0x000000020f00720c */ /* 0x080fe40003f46270 */
[-C--:B------:R-:W-:Y:S02]  /*04e0*/  ISETP.GE.AND P3, PT, R17, R2.reuse, PT ;  /* 0x000000021100720c */ /* 0x080fe40003f66270 */
[----:B------:R-:W-:Y:S01]  /*04f0*/  ISETP.GE.AND P4, PT, R3, R2, PT ;  /* 0x000000020300720c */ /* 0x000fe20003f86270 */
[----:B0-----:R-:W-:Y:S01]  /*0500*/  @!P0 IMAD.WIDE.U32 R10, R29, 0x2, R10 ;  /* 0x000000021d0a8825 */ /* 0x001fe200078e000a */
[----:B-12---:R-:W-:Y:S11]  /*0510*/  @P0 BRA `(.L_x_3381) ;  /* 0x0000000000400947 */ /* 0x006ff60003800000 */
[----:B------:R-:W-:Y:S01]  /*0520*/  USHF.L.U32 UR4, UR8, 0x10, URZ ;  /* 0x0000001008047899 */ /* 0x000fe200080006ff */
[----:B-----5:R-:W-:Y:S01]  /*0530*/  IMAD.U32 R14, R14, 0x10000, RZ ;  /* 0x000100000e0e7824 */ /* 0x020fe200078e00ff */
[----:B------:R-:W-:Y:S01]  /*0540*/  SHF.L.U32 R13, R13, 0x10, RZ ;  /* 0x000000100d0d7819 */ /* 0x000fe200000006ff */
[----:B------:R-:W-:-:S03]  /*0550*/  IMAD.U32 R15, R12, 0x10000, RZ ;  /* 0x000100000c0f7824 */ /* 0x000fc600078e00ff */
[----:B------:R-:W-:Y:S01]  /*0560*/  FMUL.FTZ R14, R14, UR4 ;  /* 0x000000040e0e7c20 */ /* 0x000fe20008410000 */
[----:B------:R-:W-:-:S05]  /*0570*/  USHF.L.U32 UR4, UR5, 0x10, URZ ;  /* 0x0000001005047899 */ /* 0x000fca00080006ff */
[----:B------:R-:W0:Y:S01]  /*0580*/  F2F.BF16.F32 R14, R14 ;  /* 0x0000000e000e7304 */ /* 0x000e220000202000 */
[----:B------:R-:W-:-:S07]  /*0590*/  FMUL.FTZ R13, R13, UR4 ;  /* 0x000000040d0d7c20 */ /* 0x000fce0008410000 */
[----:B------:R-:W1:Y:S01]  /*05a0*/  F2F.BF16.F32 R13, R13 ;  /* 0x0000000d000d7304 */ /* 0x000e620000202000 */
[----:B0-----:R-:W-:-:S05]  /*05b0*/  SHF.L.U32 R12, R14, 0x10, RZ ;  /* 0x000000100e0c7819 */ /* 0x001fca00000006ff */
[----:B------:R-:W-:Y:S01]  /*05c0*/  FMUL.FTZ R15, R12, R15 ;  /* 0x0000000f0c0f7220 */ /* 0x000fe20000410000 */
[----:B-1----:R-:W-:-:S05]  /*05d0*/  IMAD.U32 R12, R13, 0x10000, RZ ;  /* 0x000100000d0c7824 */ /* 0x002fca00078e00ff */
[----:B------:R-:W0:Y:S02]  /*05e0*/  F2F.BF16.F32 R15, R15 ;  /* 0x0000000f000f7304 */ /* 0x000e240000202000 */
[----:B0-----:R-:W-:-:S05]  /*05f0*/  SHF.L.U32 R17, R15, 0x10, RZ ;  /* 0x000000100f117819 */ /* 0x001fca00000006ff */
[----:B------:R-:W-:-:S05]  /*0600*/  FADD.FTZ R12, R12, R17 ;  /* 0x000000110c0c7221 */ /* 0x000fca0000010000 */
[----:B------:R-:W-:-:S07]  /*0610*/  F2FP.BF16.F32.PACK_AB R12, RZ, R12 ;  /* 0x0000000cff0c723e */ /* 0x000fce00000010ff */
.L_x_3381:
[----:B------:R-:W-:Y:S05]  /*0620*/  BSYNC.RECONVERGENT B0 ;  /* 0x0000000000007941 */ /* 0x000fea0003800200 */
.L_x_3380:
[----:B------:R-:W-:Y:S04]  /*0630*/  BSSY.RECONVERGENT B0, `(.L_x_3382) ;  /* 0x0000012000007945 */ /* 0x000fe80003800200 */
[----:B------:R-:W-:Y:S05]  /*0640*/  @P1 BRA `(.L_x_3383) ;  /* 0x0000000000401947 */ /* 0x000fea0003800000 */
        /* <DEDUP_REMOVED lines=16> */
.L_x_3383:
[----:B------:R-:W-:Y:S05]  /*0750*/  BSYNC.RECONVERGENT B0 ;  /* 0x0000000000007941 */ /* 0x000fea0003800200 */
.L_x_3382:
        /* <DEDUP_REMOVED lines=13> */
[----:B-1----:R-:W-:-:S05]  /*0830*/  SHF.L.U32 R5, R7, 0x10, RZ ;  /* 0x0000001007057819 */ /* 0x002fca00000006ff */
[----:B------:R-:W0:Y:S02]  /*0840*/  F2F.BF16.F32 R6, R6 ;  /* 0x0000000600067304 */ /* 0x000e240000202000 */
[----:B0-----:R-:W-:-:S04]  /*0850*/  IMAD.U32 R14, R6, 0x10000, RZ ;  /* 0x00010000060e7824 */ /* 0x001fc800078e00ff */
[----:B------:R-:W-:-:S05]  /*0860*/  FADD.FTZ R5, R5, R14 ;  /* 0x0000000e05057221 */ /* 0x000fca0000010000 */
[----:B------:R-:W-:-:S07]  /*0870*/  F2FP.BF16.F32.PACK_AB R5, RZ, R5 ;  /* 0x00000005ff05723e */ /* 0x000fce00000010ff */
.L_x_3385:
[----:B------:R-:W-:Y:S05]  /*0880*/  BSYNC.RECONVERGENT B0 ;  /* 0x0000000000007941 */ /* 0x000fea0003800200 */
.L_x_3384:
[----:B------:R-:W-:Y:S04]  /*0890*/  BSSY.RECONVERGENT B0, `(.L_x_3386) ;  /* 0x0000012000007945 */ /* 0x000fe80003800200 */
[----:B------:R-:W-:Y:S05]  /*08a0*/  @P3 BRA `(.L_x_3387) ;  /* 0x0000000000403947 */ /* 0x000fea0003800000 */
[----:B------:R-:W-:Y:S01]  /*08b0*/  USHF.L.U32 UR4, UR8, 0x10, URZ ;  /* 0x0000001008047899 */ /* 0x000fe200080006ff */
[----:B-----5:R-:W-:Y:S01]  /*08c0*/  SHF.L.U32 R21, R21, 0x10, RZ ;  /* 0x0000001015157819 */ /* 0x020fe200000006ff */
[----:B------:R-:W-:Y:S01]  /*08d0*/  IMAD.U32 R7, R28, 0x10000, RZ ;  /* 0x000100001c077824 */ /* 0x000fe200078e00ff */
[----:B------:R-:W-:-:S03]  /*08e0*/  SHF.L.U32 R20, R20, 0x10, RZ ;  /* 0x0000001014147819 */ /* 0x000fc600000006ff */
        /* <DEDUP_REMOVED lines=12> */
.L_x_3387:
[----:B------:R-:W-:Y:S05]  /*09b0*/  BSYNC.RECONVERGENT B0 ;  /* 0x0000000000007941 */ /* 0x000fea0003800200 */
.L_x_3386:
[----:B-----5:R0:W-:Y:S01]  /*09c0*/  @!P0 STG.E.U16 desc[UR6][R10.64], R12 ;  /* 0x0000000c0a008986 */ /* 0x0201e2000c101506 */
[----:B------:R-:W-:Y:S04]  /*09d0*/  BSSY.RECONVERGENT B0, `(.L_x_3388) ;  /* 0x000000c000007945 */ /* 0x000fe80003800200 */
[----:B------:R-:W-:Y:S05]  /*09e0*/  @P4 BRA `(.L_x_3389) ;  /* 0x0000000000284947 */ /* 0x000fea0003800000 */
[----:B------:R-:W1:Y:S01]  /*09f0*/  LDC.64 R6, c[0x0][0x398] ;  /* 0x0000e600ff067b82 */ /* 0x000e620000000a00 */
[----:B------:R-:W-:Y:S02]  /*0a00*/  LEA R9, R0, R3, 0x9 ;  /* 0x0000000300097211 */ /* 0x000fe400078e48ff */
[----:B------:R-:W-:-:S04]  /*0a10*/  IADD3 R3, PT, PT, R3, 0x80, RZ ;  /* 0x0000008003037810 */ /* 0x000fc80007ffe0ff */
[----:B------:R-:W-:-:S13]  /*0a20*/  ISETP.GE.AND P0, PT, R3, R2, PT ;  /* 0x000000020300720c */ /* 0x000fda0003f06270 */
[----:B0-----:R-:W-:Y:S01]  /*0a30*/  @!P0 IMAD R11, R0, 0x200, R3 ;  /* 0x00000200000b8824 */ /* 0x001fe200078e0203 */
[----:B------:R-:W-:Y:S01]  /*0a40*/  @!P0 IADD3 R3, PT, PT, R3, 0x80, RZ ;  /* 0x0000008003038810 */ /* 0x000fe20007ffe0ff */
[----:B-1----:R-:W-:-:S04]  /*0a50*/  IMAD.WIDE.U32 R8, R9, 0x2, R6 ;  /* 0x0000000209087825 */ /* 0x002fc800078e0006 */
[----:B------:R-:W-:Y:S01]  /*0a60*/  @!P0 IMAD.WIDE.U32 R6, R11, 0x2, R6 ;  /* 0x000000020b068825 */ /* 0x000fe200078e0006 */
[----:B------:R1:W-:Y:S04]  /*0a70*/  STG.E.U16 desc[UR6][R8.64], R4 ;  /* 0x0000000408007986 */ /* 0x0003e8000c101506 */
[----:B------:R1:W-:Y:S02]  /*0a80*/  @!P0 STG.E.U16 desc[UR6][R6.64], R5 ;  /* 0x0000000506008986 */ /* 0x0003e4000c101506 */
.L_x_3389:
[----:B------:R-:W-:Y:S05]  /*0a90*/  BSYNC.RECONVERGENT B0 ;  /* 0x0000000000007941 */ /* 0x000fea0003800200 */
.L_x_3388:
[----:B------:R-:W-:-:S13]  /*0aa0*/  ISETP.GE.AND P0, PT, R3, R2, PT ;  /* 0x000000020300720c */ /* 0x000fda0003f06270 */
[----:B------:R-:W-:Y:S05]  /*0ab0*/  @P0 EXIT ;  /* 0x000000000000094d */ /* 0x000fea0003800000 */
[----:B-1----:R-:W1:Y:S01]  /*0ac0*/  LDC.64 R4, c[0x0][0x398] ;  /* 0x0000e600ff047b82 */ /* 0x002e620000000a00 */
[----:B------:R-:W-:-:S05]  /*0ad0*/  LEA R3, R0, R3, 0x9 ;  /* 0x0000000300037211 */ /* 0x000fca00078e48ff */
[----:B-1----:R-:W-:-:S05]  /*0ae0*/  IMAD.WIDE.U32 R2, R3, 0x2, R4 ;  /* 0x0000000203027825 */ /* 0x002fca00078e0004 */
[----:B------:R-:W-:Y:S01]  /*0af0*/  STG.E.U16 desc[UR6][R2.64], R13 ;  /* 0x0000000d02007986 */ /* 0x000fe2000c101506 */
[----:B------:R-:W-:Y:S05]  /*0b00*/  EXIT ;  /* 0x000000000000794d */ /* 0x000fea0003800000 */
.L_x_3390:
        /* <DEDUP_REMOVED lines=15> */
.L_x_23850:


//--------------------- .text._ZN2at6native29vectorized_elementwise_kernelILi2EZZZNS0_54_GLOBAL__N__d8c5977b_16_LinearAlgebra_cu_35b291db_316116addr_kernel_cudaERNS_14TensorIteratorERKN3c106ScalarES8_ENKUlvE_clEvENKUlvE8_clEvEUlNS5_8BFloat16ESB_SB_E0_St5arrayIPcLm4EEEEviT0_T1_ --------------------------
	.section	.text._ZN2at6native29vectorized_elementwise_kernelILi2EZZZNS0_54_GLOBAL__N__d8c5977b_16_LinearAlgebra_cu_35b291db_316116addr_kernel_cudaERNS_14TensorIteratorERKN3c106ScalarES8_ENKUlvE_clEvENKUlvE8_clEvEUlNS5_8BFloat16ESB_SB_E0_St5arrayIPcLm4EEEEviT0_T1_,"ax",@progbits
	.align	128
        .global         _ZN2at6native29vectorized_elementwise_kernelILi2EZZZNS0_54_GLOBAL__N__d8c5977b_16_LinearAlgebra_cu_35b291db_316116addr_kernel_cudaERNS_14TensorIteratorERKN3c106ScalarES8_ENKUlvE_clEvENKUlvE8_clEvEUlNS5_8BFloat16ESB_SB_E0_St5arrayIPcLm4EEEEviT0_T1_
        .type           _ZN2at6native29vectorized_elementwise_kernelILi2EZZZNS0_54_GLOBAL__N__d8c5977b_16_LinearAlgebra_cu_35b291db_316116addr_kernel_cudaERNS_14TensorIteratorERKN3c106ScalarES8_ENKUlvE_clEvENKUlvE8_clEvEUlNS5_8BFloat16ESB_SB_E0_St5arrayIPcLm4EEEEviT0_T1_,@function
        .size           _ZN2at6native29vectorized_elementwise_kernelILi2EZZZNS0_54_GLOBAL__N__d8c5977b_16_LinearAlgebra_cu_35b291db_316116addr_kernel_cudaERNS_14TensorIteratorERKN3c106ScalarES8_ENKUlvE_clEvENKUlvE8_clEvEUlNS5_8BFloat16ESB_SB_E0_St5arrayIPcLm4EEEEviT0_T1_,(.L_x_23851 - _ZN2at6native29vectorized_elementwise_kernelILi2EZZZNS0_54_GLOBAL__N__d8c5977b_16_LinearAlgebra_cu_35b291db_316116addr_kernel_cudaERNS_14TensorIteratorERKN3c106ScalarES8_ENKUlvE_clEvENKUlvE8_clEvEUlNS5_8BFloat16ESB_SB_E0_St5arrayIPcLm4EEEEviT0_T1_)
        .other          _ZN2at6native29vectorized_elementwise_kernelILi2EZZZNS0_54_GLOBAL__N__d8c5977b_16_LinearAlgebra_cu_35b291db_316116addr_kernel_cudaERNS_14TensorIteratorERKN3c106ScalarES8_ENKUlvE_clEvENKUlvE8_clEvEUlNS5_8BFloat16ESB_SB_E0_St5arrayIPcLm4EEEEviT0_T1_,@"STO_CUDA_ENTRY STV_DEFAULT"
_ZN2at6native29vectorized_elementwise_kernelILi2EZZZNS0_54_GLOBAL__N__d8c5977b_16_LinearAlgebra_cu_35b291db_316116addr_kernel_cudaERNS_14TensorIteratorERKN3c106ScalarES8_ENKUlvE_clEvENKUlvE8_clEvEUlNS5_8BFloat16ESB_SB_E0_St5arrayIPcLm4EEEEviT0_T1_:
.text._ZN2at6native29vectorized_elementwise_kernelILi2EZZZNS0_54_GLOBAL__N__d8c5977b_16_LinearAlgebra_cu_35b291db_316116addr_kernel_cudaERNS_14TensorIteratorERKN3c106ScalarES8_ENKUlvE_clEvENKUlvE8_clEvEUlNS5_8BFloat16ESB_SB_E0_St5arrayIPcLm4EEEEviT0_T1_:
[----:B------:R-:W-:Y:S01]  /*0000*/  LDC R1, c[0x0][0x37c] ;  /* 0x0000df00ff017b82 */ /* 0x000fe20000000800 */
[----:B------:R-:W0:Y:S07]  /*0010*/  S2R R2, SR_CTAID.X ;  /* 0x0000000000027919 */ /* 0x000e2e0000002500 */
[----:B------:R-:W0:Y:S01]  /*0020*/  LDC R3, c[0x0][0x380] ;  /* 0x0000e000ff037b82 */ /* 0x000e220000000800 */
[----:B------:R-:W1:Y:S01]  /*0030*/  LDCU.64 UR8, c[0x0][0x358] ;  /* 0x00006b00ff0877ac */ /* 0x000e620008000a00 */
[----:B------:R-:W2:Y:S01]  /*0040*/  LDCU.U16 UR4, c[0x0][0x388] ;  /* 0x00007100ff0477ac */ /* 0x000ea20008000400 */
[----:B------:R-:W3:Y:S01]  /*0050*/  LDCU.U16 UR5, c[0x0][0x38a] ;  /* 0x00007140ff0577ac */ /* 0x000ee20008000400 */
[----:B0-----:R-:W-:-:S05]  /*0060*/  IMAD R3, R2, -0x400, R3 ;  /* 0xfffffc0002037824 */ /* 0x001fca00078e0203 */
[----:B------:R-:W-:-:S13]  /*0070*/  ISETP.GT.U32.AND P0, PT, R3, 0x3ff, PT ;  /* 0x000003ff0300780c */ /* 0x000fda0003f04070 */
[----:B-123--:R-:W-:Y:S05]  /*0080*/  @P0 BRA `(.L_x_3391) ;  /* 0x0000001400740947 */ /* 0x00efea0003800000 */
        /* <DEDUP_REMOVED lines=10> */
[----:B------:R-:W-:Y:S01]  /*0130*/  @!P0 VIADD R0, R4, 0x80 ;  /* 0x0000008004008836 */ /* 0x000fe20000000000 */
[----:B------:R-:W-:Y:S02]  /*0140*/  @!P0 LEA R19, R2, R4, 0xa ;  /* 0x0000000402138211 */ /* 0x000fe400078e50ff */
[----:B------:R-:W-:-:S04]  /*0150*/  PRMT R4, RZ, 0x7610, R4 ;  /* 0x00007610ff047816 */ /* 0x000fc80000000004 */
[----:B------:R-:W4:Y:S01]  /*0160*/  @!P0 LDC.64 R10, c[0x0][0x3b0] ;  /* 0x0000ec00ff0a8b82 */ /* 0x000f220000000a00 */
[----:B------:R-:W-:Y:S01]  /*0170*/  ISETP.GE.U32.AND P1, PT, R0, R3, PT ;  /* 0x000000030000720c */ /* 0x000fe20003f26070 */
[----:B-1----:R-:W-:-:S04]  /*0180*/  @!P0 IMAD.WIDE.U32 R12, R19, 0x2, R12 ;  /* 0x00000002130c8825 */ /* 0x002fc800078e000c */
[----:B--2---:R-:W-:Y:S01]  /*0190*/  @!P0 IMAD.WIDE.U32 R14, R19, 0x2, R6 ;  /* 0x00000002130e8825 */ /* 0x004fe200078e0006 */
[----:B------:R-:W5:Y:S07]  /*01a0*/  @!P0 LDG.E.U16 R4, desc[UR8][R12.64] ;  /* 0x000000080c048981 */ /* 0x000f6e000c1e1500 */
[----:B------:R-:W-:Y:S01]  /*01b0*/  @!P1 IMAD R9, R2, 0x400, R0 ;  /* 0x0000040002099824 */ /* 0x000fe200078e0200 */
[----:B------:R-:W-:Y:S01]  /*01c0*/  @!P1 IADD3 R0, PT, PT, R0, 0x80, RZ ;  /* 0x0000008000009810 */ /* 0x000fe20007ffe0ff */
[----:B------:R-:W1:Y:S01]  /*01d0*/  @!P1 LDC.64 R24, c[0x0][0x3b0] ;  /* 0x0000ec00ff189b82 */ /* 0x000e620000000a00 */
[----:B------:R-:W-:Y:S01]  /*01e0*/  PRMT R8, RZ, 0x7610, R8 ;  /* 0x00007610ff087816 */ /* 0x000fe20000000008 */
[----:B------:R2:W5:Y:S01]  /*01f0*/  @!P0 LDG.E.U16 R5, desc[UR8][R14.64] ;  /* 0x000000080e058981 */ /* 0x000562000c1e1500 */
[----:B------:R-:W-:Y:S01]  /*0200*/  ISETP.GE.U32.AND P2, PT, R0, R3, PT ;  /* 0x000000030000720c */ /* 0x000fe20003f46070 */
[----:B---3--:R-:W-:-:S04]  /*0210*/  @!P1 IMAD.WIDE.U32 R16, R9, 0x2, R16 ;  /* 0x0000000209109825 */ /* 0x008fc800078e0010 */
[----:B----4-:R-:W-:Y:S01]  /*0220*/  @!P0 IMAD.WIDE.U32 R10, R19, 0x2, R10 ;  /* 0x00000002130a8825 */ /* 0x010fe200078e000a */
[----:B------:R-:W-:Y:S01]  /*0230*/  PRMT R7, RZ, 0x7610, R7 ;  /* 0x00007610ff077816 */ /* 0x000fe20000000007 */
[----:B------:R3:W5:Y:S01]  /*0240*/  @!P1 LDG.E.U16 R8, desc[UR8][R16.64] ;  /* 0x0000000810089981 */ /* 0x000762000c1e1500 */
[----:B--2---:R-:W2:Y:S05]  /*0250*/  LDC.64 R14, c[0x0][0x3a0] ;  /* 0x0000e800ff0e7b82 */ /* 0x004eaa0000000a00 */
[----:B------:R-:W-:Y:S01]  /*0260*/  @!P2 IMAD R13, R2, 0x400, R0 ;  /* 0x00000400020da824 */ /* 0x000fe200078e0200 */
[----:B------:R-:W-:Y:S02]  /*0270*/  @!P2 IADD3 R0, PT, PT, R0, 0x80, RZ ;  /* 0x000000800000a810 */ /* 0x000fe40007ffe0ff */
[----:B------:R-:W4:Y:S02]  /*0280*/  @!P2 LDC.64 R18, c[0x0][0x3b0] ;  /* 0x0000ec00ff12ab82 */ /* 0x000f240000000a00 */
[----:B------:R-:W-:Y:S01]  /*0290*/  ISETP.GE.U32.AND P3, PT, R0, R3, PT ;  /* 0x000000030000720c */ /* 0x000fe20003f66070 */
[----:B------:R-:W-:-:S04]  /*02a0*/  @!P1 IMAD.WIDE.U32 R26, R9, 0x2, R26 ;  /* 0x00000002091a9825 */ /* 0x000fc800078e001a */
[----:B-1----:R-:W-:Y:S01]  /*02b0*/  @!P1 IMAD.WIDE.U32 R24, R9, 0x2, R24 ;  /* 0x0000000209189825 */ /* 0x002fe200078e0018 */
[----:B------:R-:W-:Y:S01]  /*02c0*/  PRMT R9, RZ, 0x7610, R9 ;  /* 0x00007610ff097816 */ /* 0x000fe20000000009 */
[----:B------:R1:W5:Y:S01]  /*02d0*/  @!P1 LDG.E.U16 R7, desc[UR8][R26.64] ;  /* 0x000000081a079981 */ /* 0x000362000c1e1500 */
[----:B------:R-:W-:-:S04]  /*02e0*/  PRMT R6, RZ, 0x7610, R6 ;  /* 0x00007610ff067816 */ /* 0x000fc80000000006 */
[----:B------:R-:W5:Y:S01]  /*02f0*/  @!P1 LDG.E.U16 R9, desc[UR8][R24.64] ;  /* 0x0000000818099981 */ /* 0x000f62000c1e1500 */
[----:B---3--:R-:W-:Y:S01]  /*0300*/  @!P3 IMAD R17, R2, 0x400, R0 ;  /* 0x000004000211b824 */ /* 0x008fe200078e0200 */
[----:B------:R-:W-:Y:S01]  /*0310*/  @!P3 IADD3 R0, PT, PT, R0, 0x80, RZ ;  /* 0x000000800000b810 */ /* 0x000fe20007ffe0ff */
[----:B------:R-:W3:Y:S01]  /*0320*/  @!P3 LDC.64 R28, c[0x0][0x3b0] ;  /* 0x0000ec00ff1cbb82 */ /* 0x000ee20000000a00 */
[----:B------:R0:W5:Y:S02]  /*0330*/  @!P0 LDG.E.U16 R6, desc[UR8][R10.64] ;  /* 0x000000080a068981 */ /* 0x000164000c1e1500 */
[----:B------:R-:W-:-:S05]  /*0340*/  ISETP.GE.U32.AND P1, PT, R0, R3, PT ;  /* 0x000000030000720c */ /* 0x000fca0003f26070 */
[----:B-1----:R-:W1:Y:S01]  /*0350*/  LDC.64 R26, c[0x0][0x3a8] ;  /* 0x0000ea00ff1a7b82 */ /* 0x002e620000000a00 */
[----:B0-----:R-:W-:Y:S01]  /*0360*/  @!P2 IMAD.WIDE.U32 R20, R13, 0x2, R20 ;  /* 0x000000020d14a825 */ /* 0x001fe200078e0014 */
[----:B------:R-:W-:-:S06]  /*0370*/  PRMT R11, RZ, 0x7610, R11 ;  /* 0x00007610ff0b7816 */ /* 0x000fcc000000000b */
[----:B------:R-:W0:Y:S01]  /*0380*/  LDC.64 R24, c[0x0][0x3a0] ;  /* 0x0000e800ff187b82 */ /* 0x000e220000000a00 */
[----:B------:R-:W-:Y:S01]  /*0390*/  PRMT R10, RZ, 0x7610, R10 ;  /* 0x00007610ff0a7816 */ /* 0x000fe2000000000a */
[C---:B------:R-:W-:Y:S01]  /*03a0*/  @!P2 IMAD.WIDE.U32 R22, R13.reuse, 0x2, R22 ;  /* 0x000000020d16a825 */ /* 0x040fe200078e0016 */
[----:B------:R-:W-:Y:S01]  /*03b0*/  PRMT R12, RZ, 0x7610, R12 ;  /* 0x00007610ff0c7816 */ /* 0x000fe2000000000c */
[----:B------:R2:W5:Y:S02]  /*03c0*/  @!P2 LDG.E.U16 R11, desc[UR8][R20.64] ;  /* 0x00000008140ba981 */ /* 0x000564000c1e1500 */
[----:B----4-:R-:W-:Y:S01]  /*03d0*/  @!P2 IMAD.WIDE.U32 R18, R13, 0x2, R18 ;  /* 0x000000020d12a825 */ /* 0x010fe200078e0012 */
[----:B------:R-:W-:Y:S01]  /*03e0*/  PRMT R13, RZ, 0x7610, R13 ;  /* 0x00007610ff0d7816 */ /* 0x000fe2000000000d */
[----:B------:R4:W5:Y:S02]  /*03f0*/  @!P2 LDG.E.U16 R10, desc[UR8][R22.64] ;  /* 0x00000008160aa981 */ /* 0x000964000c1e1500 */
[----:B--2---:R-:W-:-:S02]  /*0400*/  @!P3 IMAD.WIDE.U32 R14, R17, 0x2, R14 ;  /* 0x00000002110eb825 */ /* 0x004fc400078e000e */
[----:B------:R2:W5:Y:S02]  /*0410*/  @!P2 LDG.E.U16 R12, desc[UR8][R18.64] ;  /* 0x00000008120ca981 */ /* 0x000564000c1e1500 */
[----:B------:R-:W-:Y:S01]  /*0420*/  @!P1 IMAD R21, R2, 0x400, R0 ;  /* 0x0000040002159824 */ /* 0x000fe200078e0200 */
[----:B------:R-:W-:Y:S01]  /*0430*/  @!P1 IADD3 R0, PT, PT, R0, 0x80, RZ ;  /* 0x0000008000009810 */ /* 0x000fe20007ffe0ff */
[----:B------:R0:W5:Y:S01]  /*0440*/  @!P3 LDG.E.U16 R13, desc[UR8][R14.64] ;  /* 0x000000080e0db981 */ /* 0x000162000c1e1500 */
[C---:B-1----:R-:W-:Y:S01]  /*0450*/  @!P3 IMAD.WIDE.U32 R26, R17.reuse, 0x2, R26 ;  /* 0x00000002111ab825 */ /* 0x042fe200078e001a */
[----:B------:R-:W-:Y:S01]  /*0460*/  PRMT R16, RZ, 0x7610, R16 ;  /* 0x00007610ff107816 */ /* 0x000fe20000000010 */
[----:B----4-:R-:W1:Y:S01]  /*0470*/  LDC.64 R22, c[0x0][0x3a8] ;  /* 0x0000ea00ff167b82 */ /* 0x010e620000000a00 */
[----:B------:R-:W-:Y:S01]  /*0480*/  ISETP.GE.U32.AND P2, PT, R0, R3, PT ;  /* 0x000000030000720c */ /* 0x000fe20003f46070 */
[----:B---3--:R-:W-:Y:S01]  /*0490*/  @!P3 IMAD.WIDE.U32 R28, R17, 0x2, R28 ;  /* 0x00000002111cb825 */ /* 0x008fe200078e001c */
[----:B------:R-:W-:-:S02]  /*04a0*/  PRMT R17, RZ, 0x7610, R17 ;  /* 0x00007610ff117816 */ /* 0x000fc40000000011 */
[----:B--2---:R-:W-:Y:S01]  /*04b0*/  PRMT R18, RZ, 0x7610, R18 ;  /* 0x00007610ff127816 */ /* 0x004fe20000000012 */
[C---:B0-----:R-:W-:Y:S01]  /*04c0*/  @!P1 IMAD.WIDE.U32 R24, R21.reuse, 0x2, R24 ;  /* 0x0000000215189825 */ /* 0x041fe200078e0018 */
[----:B------:R0:W5:Y:S01]  /*04d0*/  @!P3 LDG.E.U16 R16, desc[UR8][R26.64] ;  /* 0x000000081a10b981 */ /* 0x000162000c1e1500 */
[----:B------:R-:W2:Y:S03]  /*04e0*/  @!P1 LDC.64 R14, c[0x0][0x3b0] ;  /* 0x0000ec00ff0e9b82 */ /* 0x000ea60000000a00 */
        /* <DEDUP_REMOVED lines=11> */
[----:B--2---:R-:W-:-:S04]  /*05a0*/  @!P2 IMAD R15, R2, 0x400, R0 ;  /* 0x00000400020fa824 */ /* 0x004fc800078e0200 */
[----:B0-----:R-:W-:-:S04]  /*05b0*/  @!P2 IMAD.WIDE.U32 R26, R15, 0x2, R26 ;  /* 0x000000020f1aa825 */ /* 0x001fc800078e001a */
[----:B---3--:R-:W-:-:S04]  /*05c0*/  @!P2 IMAD.WIDE.U32 R24, R15, 0x2, R24 ;  /* 0x000000020f18a825 */ /* 0x008fc800078e0018 */
[----:B----4-:R-:W-:Y:S02]  /*05d0*/  @!P2 IMAD.WIDE.U32 R28, R15, 0x2, R28 ;  /* 0x000000020f1ca825 */ /* 0x010fe400078e001c */
[----:B------:R-:W0:Y:S01]  /*05e0*/  LDC.64 R14, c[0x0][0x3a0] ;  /* 0x0000e800ff0e7b82 */ /* 0x000e220000000a00 */
[----:B------:R-:W-:-:S04]  /*05f0*/  @!P2 IADD3 R0, PT, PT, R0, 0x80, RZ ;  /* 0x000000800000a810 */ /* 0x000fc80007ffe0ff */
[----:B------:R-:W-:Y:S02]  /*0600*/  ISETP.GE.U32.AND P1, PT, R0, R3, PT ;  /* 0x000000030000720c */ /* 0x000fe40003f26070 */
[----:B------:R-:W-:Y:S02]  /*0610*/  PRMT R21, RZ, 0x7610, R21 ;  /* 0x00007610ff157816 */ /* 0x000fe40000000015 */
[----:B-1----:R-:W-:-:S04]  /*0620*/  PRMT R22, RZ, 0x7610, R22 ;  /* 0x00007610ff167816 */ /* 0x002fc80000000016 */
[----:B------:R1:W5:Y:S04]  /*0630*/  @!P2 LDG.E.U16 R21, desc[UR8][R26.64] ;  /* 0x000000081a15a981 */ /* 0x000368000c1e1500 */
[----:B------:R2:W5:Y:S01]  /*0640*/  @!P2 LDG.E.U16 R22, desc[UR8][R24.64] ;  /* 0x000000081816a981 */ /* 0x000562000c1e1500 */
[----:B-1----:R-:W-:Y:S01]  /*0650*/  @!P1 IMAD R27, R2, 0x400, R0 ;  /* 0x00000400021b9824 */ /* 0x002fe200078e0200 */
        /* <DEDUP_REMOVED lines=17> */
[----:B-1----:R-:W-:-:S04]  /*0770*/  @!P1 IMAD R29, R2, 0x400, R0 ;  /* 0x00000400021d9824 */ /* 0x002fc800078e0200 */
        /* <DEDUP_REMOVED lines=18> */
[----:B------:R-:W1:Y:S01]  /*08a0*/  F2F.BF16.F32 R5, R5 ;  /* 0x0000000500057304 */ /* 0x000e620000202000 */
[----:B------:R-:W-:-:S07]  /*08b0*/  FMUL.FTZ R4, R4, UR6 ;  /* 0x0000000604047c20 */ /* 0x000fce0008410000 */
[----:B------:R-:W2:Y:S01]  /*08c0*/  F2F.BF16.F32 R4, R4 ;  /* 0x0000000400047304 */ /* 0x000ea20000202000 */
[----:B-1----:R-:W-:-:S04]  /*08d0*/  IMAD.U32 R6, R5, 0x10000, RZ ;  /* 0x0001000005067824 */ /* 0x002fc800078e00ff */
[----:B------:R-:W-:Y:S01]  /*08e0*/  FMUL.FTZ R15, R6, R15 ;  /* 0x0000000f060f7220 */ /* 0x000fe20000410000 */
[----:B--2---:R-:W-:-:S05]  /*08f0*/  SHF.L.U32 R6, R4, 0x10, RZ ;  /* 0x0000001004067819 */ /* 0x004fca00000006ff */
[----:B------:R-:W0:Y:S02]  /*0900*/  F2F.BF16.F32 R15, R15 ;  /* 0x0000000f000f7304 */ /* 0x000e240000202000 */
[----:B0-----:R-:W-:-:S04]  /*0910*/  IMAD.U32 R29, R15, 0x10000, RZ ;  /* 0x000100000f1d7824 */ /* 0x001fc800078e00ff */
[----:B------:R-:W-:-:S05]  /*0920*/  FADD.FTZ R6, R6, R29 ;  /* 0x0000001d06067221 */ /* 0x000fca0000010000 */
[----:B------:R-:W-:-:S07]  /*0930*/  F2FP.BF16.F32.PACK_AB R6, RZ, R6 ;  /* 0x00000006ff06723e */ /* 0x000fce00000010ff */
.L_x_3393:
[----:B------:R-:W-:Y:S05]  /*0940*/  BSYNC.RECONVERGENT B0 ;  /* 0x0000000000007941 */ /* 0x000fea0003800200 */
.L_x_3392:
[----:B-----5:R-:W1:Y:S01]  /*0950*/  S2R R5, SR_TID.X ;  /* 0x0000000000057919 */ /* 0x020e620000002100 */
[----:B------:R-:W-:Y:S01]  /*0960*/  BSSY.RECONVERGENT B0, `(.L_x_3394) ;  /* 0x0000014000007945 */ /* 0x000fe20003800200 */
[----:B-1----:R-:W-:-:S04]  /*0970*/  IADD3 R4, PT, PT, R5, 0x80, RZ ;  /* 0x0000008005047810 */ /* 0x002fc80007ffe0ff */
[----:B------:R-:W-:-:S13]  /*0980*/  ISETP.GE.U32.AND P0, PT, R4, R3, PT ;  /* 0x000000030400720c */ /* 0x000fda0003f06070 */
[----:B------:R-:W-:Y:S05]  /*0990*/  @P0 BRA `(.L_x_3395) ;  /* 0x0000000000400947 */ /* 0x000fea0003800000 */
[----:B------:R-:W-:Y:S01]  /*09a0*/  USHF.L.U32 UR6, UR5, 0x10, URZ ;  /* 0x0000001005067899 */ /* 0x000fe200080006ff */
[----:B------:R-:W-:Y:S01]  /*09b0*/  IMAD.U32 R8, R8, 0x10000, RZ ;  /* 0x0001000008087824 */ /* 0x000fe200078e00ff */
[----:B------:R-:W-:Y:S01]  /*09c0*/  SHF.L.U32 R7, R7, 0x10, RZ ;  /* 0x0000001007077819 */ /* 0x000fe200000006ff */
[----:B0-----:R-:W-:-:S03]  /*09d0*/  IMAD.U32 R28, R9, 0x10000, RZ ;  /* 0x00010000091c7824 */ /* 0x001fc600078e00ff */
        /* <DEDUP_REMOVED lines=12> */
.L_x_3395:
[----:B------:R-:W-:Y:S05]  /*0aa0*/  BSYNC.RECONVERGENT B0 ;  /* 0x0000000000007941 */ /* 0x000fea0003800200 */
.L_x_3394:
[C---:B------:R-:W-:Y:S01]  /*0ab0*/  VIADD R8, R5.reuse, 0x100 ;  /* 0x0000010005087836 */ /* 0x040fe20000000000 */
[----:B------:R-:W-:Y:S01]  /*0ac0*/  BSSY.RECONVERGENT B0, `(.L_x_3396) ;  /* 0x000001e000007945 */ /* 0x000fe20003800200 */
[----:B------:R-:W-:-:S03]  /*0ad0*/  ISETP.GE.U32.AND P6, PT, R5, R3, PT ;  /* 0x000000030500720c */ /* 0x000fc60003fc6070 */
[----:B------:R-:W-:Y:S02]  /*0ae0*/  ISETP.GE.U32.AND P0, PT, R8, R3, PT ;  /* 0x000000030800720c */ /* 0x000fe40003f06070 */
[----:B------:R-:W-:-:S04]  /*0af0*/  IADD3 R8, PT, PT, R5, 0x180, RZ ;  /* 0x0000018005087810 */ /* 0x000fc80007ffe0ff */
[----:B------:R-:W-:Y:S01]  /*0b00*/  ISETP.GE.U32.AND P1, PT, R8, R3, PT ;  /* 0x000000030800720c */ /* 0x000fe20003f26070 */
[----:B------:R-:W-:-:S05]  /*0b10*/  VIADD R8, R5, 0x200 ;  /* 0x0000020005087836 */ /* 0x000fca0000000000 */
[----:B------:R-:W-:Y:S02]  /*0b20*/  ISETP.GE.U32.AND P2, PT, R8, R3, PT ;  /* 0x000000030800720c */ /* 0x000fe40003f46070 */
[----:B------:R-:W-:-:S04]  /*0b30*/  IADD3 R8, PT, PT, R5, 0x280, RZ ;  /* 0x0000028005087810 */ /* 0x000fc80007ffe0ff */
[----:B------:R-:W-:Y:S01]  /*0b40*/  ISETP.GE.U32.AND P3, PT, R8, R3, PT ;  /* 0x000000030800720c */ /* 0x000fe20003f66070 */
[----:B------:R-:W-:-:S05]  /*0b50*/  VIADD R8, R5, 0x300 ;  /* 0x0000030005087836 */ /* 0x000fca0000000000 */
[----:B------:R-:W-:Y:S02]  /*0b60*/  ISETP.GE.U32.AND P4, PT, R8, R3, PT ;  /* 0x000000030800720c */ /* 0x000fe40003f86070 */
[----:B------:R-:W-:-:S04]  /*0b70*/  IADD3 R8, PT, PT, R5, 0x380, RZ ;  /* 0x0000038005087810 */ /* 0x000fc80007ffe0ff */
[----:B------:R-:W-:Y:S01]  /*0b80*/  ISETP.GE.U32.AND P5, PT, R8, R3, PT ;  /* 0x000000030800720c */ /* 0x000fe20003fa6070 */
[----:B------:R-:W-:-:S12]  /*0b90*/  @P0 BRA `(.L_x_3397) ;  /* 0x0000000000400947 */ /* 0x000fd80003800000 */
[----:B------:R-:W-:Y:S01]  /*0ba0*/  USHF.L.U32 UR6, UR5, 0x10, URZ ;  /* 0x0000001005067899 */ /* 0x000fe200080006ff */
[----:B------:R-:W-:Y:S01]  /*0bb0*/  IMAD.U32 R11, R11, 0x10000, RZ ;  /* 0x000100000b0b7824 */ /* 0x000fe200078e00ff */
[----:B------:R-:W-:Y:S01]  /*0bc0*/  SHF.L.U32 R10, R10, 0x10, RZ ;  /* 0x000000100a0a7819 */ /* 0x000fe200000006ff */
[----:B------:R-:W-:-:S03]  /*0bd0*/  IMAD.U32 R9, R12, 0x10000, RZ ;  /* 0x000100000c097824 */ /* 0x000fc600078e00ff */
[----:B------:R-:W-:Y:S01]  /*0be0*/  FMUL.FTZ R11, R11, UR6 ;  /* 0x000000060b0b7c20 */ /* 0x000fe20008410000 */
[----:B------:R-:W-:-:S05]  /*0bf0*/  USHF.L.U32 UR6, UR4, 0x10, URZ ;  /* 0x0000001004067899 */ /* 0x000fca00080006ff */
[----:B------:R-:W1:Y:S01]  /*0c00*/  F2F.BF16.F32 R11, R11 ;  /* 0x0000000b000b7304 */ /* 0x000e620000202000 */
[----:B------:R-:W-:-:S07]  /*0c10*/  FMUL.FTZ R10, R10, UR6 ;  /* 0x000000060a0a7c20 */ /* 0x000fce0008410000 */
[----:B------:R-:W2:Y:S01]  /*0c20*/  F2F.BF16.F32 R10, R10 ;  /* 0x0000000a000a7304 */ /* 0x000ea20000202000 */
[----:B-1----:R-:W-:-:S05]  /*0c30*/  SHF.L.U32 R8, R11, 0x10, RZ ;  /* 0x000000100b087819 */ /* 0x002fca00000006ff */
[----:B------:R-:W-:Y:S01]  /*0c40*/  FMUL.FTZ R9, R8, R9 ;  /* 0x0000000908097220 */ /* 0x000fe20000410000 */
[----:B--2---:R-:W-:-:S05]  /*0c50*/  IMAD.U32 R8, R10, 0x10000, RZ ;  /* 0x000100000a087824 */ /* 0x004fca00078e00ff */
[----:B------:R-:W1:Y:S02]  /*0c60*/  F2F.BF16.F32 R9, R9 ;  /* 0x0000000900097304 */ /* 0x000e640000202000 */
[----:B-1----:R-:W-:-:S05]  /*0c70*/  SHF.L.U32 R15, R9, 0x10, RZ ;  /* 0x00000010090f7819 */ /* 0x002fca00000006ff */
[----:B------:R-:W-:-:S05]  /*0c80*/  FADD.FTZ R8, R8, R15 ;  /* 0x0000000f08087221 */ /* 0x000fca0000010000 */
[----:B------:R-:W-:-:S07]  /*0c90*/  F2FP.BF16.F32.PACK_AB R8, RZ, R8 ;  /* 0x00000008ff08723e */ /* 0x000fce00000010ff */
.L_x_3397:
[----:B------:R-:W-:Y:S05]  /*0ca0*/  BSYNC.RECONVERGENT B0 ;  /* 0x0000000000007941 */ /* 0x000fea0003800200 */
.L_x_3396:
[----:B------:R-:W-:Y:S04]  /*0cb0*/  BSSY.RECONVERGENT B0, `(.L_x_3398) ;  /* 0x0000012000007945 */ /* 0x000fe80003800200 */
[----:B------:R-:W-:Y:S05]  /*0cc0*/  @P1 BRA `(.L_x_3399) ;  /* 0x0000000000401947 */ /* 0x000fea0003800000 */
[----:B------:R-:W-:Y:S01]  /*0cd0*/  USHF.L.U32 UR6, UR5, 0x10, URZ ;  /* 0x0000001005067899 */ /* 0x000fe200080006ff */
[----:B------:R-:W-:Y:S01]  /*0ce0*/  SHF.L.U32 R16, R16, 0x10, RZ ;  /* 0x0000001010107819 */ /* 0x000fe200000006ff */
[----:B------:R-:W-:Y:S01]  /*0cf0*/  IMAD.U32 R13, R13, 0x10000, RZ ;  /* 0x000100000d0d7824 */ /* 0x000fe200078e00ff */
[----:B------:R-:W-:-:S03]  /*0d00*/  SHF.L.U32 R10, R17, 0x10, RZ ;  /* 0x00000010110a7819 */ /* 0x000fc600000006ff */
        /* <DEDUP_REMOVED lines=12> */
.L_x_3399:
[----:B------:R-:W-:Y:S05]  /*0dd0*/  BSYNC.RECONVERGENT B0 ;  /* 0x0000000000007941 */ /* 0x000fea0003800200 */
.L_x_3398:
        /* <DEDUP_REMOVED lines=18> */
.L_x_3401:
[----:B------:R-:W-:Y:S05]  /*0f00*/  BSYNC.RECONVERGENT B0 ;  /* 0x0000000000007941 */ /* 0x000fea0003800200 */
.L_x_3400:
        /* <DEDUP_REMOVED lines=18> */
.L_x_3403:
[----:B------:R-:W-:Y:S05]  /*1030*/  BSYNC.RECONVERGENT B0 ;  /* 0x0000000000007941 */ /* 0x000fea0003800200 */
.L_x_3402:
        /* <DEDUP_REMOVED lines=18> */
.L_x_3405:
[----:B------:R-:W-:Y:S05]  /*1160*/  BSYNC.RECONVERGENT B0 ;  /* 0x0000000000007941 */ /* 0x000fea0003800200 */
.L_x_3404:
        /* <DEDUP_REMOVED lines=18> */
.L_x_3407:
[----:B------:R-:W-:Y:S05]  /*1290*/  BSYNC.RECONVERGENT B0 ;  /* 0x0000000000007941 */ /* 0x000fea0003800200 */
.L_x_3406:
[----:B------:R-:W-:Y:S04]  /*12a0*/  BSSY.RECONVERGENT B0, `(.L_x_3408) ;  /* 0x0000033000007945 */ /* 0x000fe80003800200 */
[----:B------:R-:W-:Y:S04]  /*12b0*/  BSSY.RELIABLE B1, `(.L_x_3409) ;  /* 0x000002b000017945 */ /* 0x000fe80003800100 */
[----:B------:R-:W-:Y:S05]  /*12c0*/  @P6 BRA `(.L_x_3410) ;  /* 0x0000000000306947 */ /* 0x000fea0003800000 */
[----:B------:R-:W1:Y:S01]  /*12d0*/  LDC.64 R14, c[0x0][0x398] ;  /* 0x0000e600ff0e7b82 */ /* 0x000e620000000a00 */
[----:B------:R-:W-:-:S05]  /*12e0*/  LEA R5, R2, R5, 0xa ;  /* 0x0000000502057211 */ /* 0x000fca00078e50ff */
[----:B-1----:R-:W-:-:S04]  /*12f0*/  IMAD.WIDE.U32 R14, R5, 0x2, R14 ;  /* 0x00000002050e7825 */ /* 0x002fc800078e000e */
[----:B------:R-:W-:Y:S01]  /*1300*/  IMAD.MOV.U32 R5, RZ, RZ, R4 ;  /* 0x000000ffff057224 */ /* 0x000fe200078e0004 */
[----:B------:R1:W-:Y:S04]  /*1310*/  STG.E.U16 desc[UR8][R14.64], R6 ;  /* 0x000000060e007986 */ /* 0x0003e8000c101508 */
[----:B------:R-:W-:-:S13]  /*1320*/  ISETP.GE.U32.AND P0, PT, R5, R3, PT ;  /* 0x000000030500720c */ /* 0x000fda0003f06070 */
[----:B-1----:R-:W-:Y:S05]  /*1330*/  @P0 BRA `(.L_x_3411) ;  /* 0x0000000000300947 */ /* 0x002fea0003800000 */
[----:B------:R-:W1:Y:S01]  /*1340*/  LDC.64 R14, c[0x0][0x398] ;  /* 0x0000e600ff0e7b82 */ /* 0x000e620000000a00 */
[----:B------:R-:W-:Y:S02]  /*1350*/  LEA R13, R2, R5, 0xa ;  /* 0x00000005020d7211 */ /* 0x000fe400078e50ff */
[----:B------:R-:W-:-:S03]  /*1360*/  IADD3 R5, PT, PT, R5, 0x80, RZ ;  /* 0x0000008005057810 */ /* 0x000fc60007ffe0ff */
[----:B-1----:R-:W-:-:S05]  /*1370*/  IMAD.WIDE.U32 R14, R13, 0x2, R14 ;  /* 0x000000020d0e7825 */ /* 0x002fca00078e000e */
[----:B------:R1:W-:Y:S02]  /*1380*/  STG.E.U16 desc[UR8][R14.64], R7 ;  /* 0x000000070e007986 */ /* 0x0003e4000c101508 */
.L_x_3410:
[----:B------:R-:W-:-:S13]  /*1390*/  ISETP.GE.U32.AND P0, PT, R5, R3, PT ;  /* 0x000000030500720c */ /* 0x000fda0003f06070 */
[----:B------:R-:W-:Y:S05]  /*13a0*/  @P0 BRA `(.L_x_3412) ;  /* 0x0000000000300947 */ /* 0x000fea0003800000 */
[----:B-1----:R-:W1:Y:S01]  /*13b0*/  LDC.64 R6, c[0x0][0x398] ;  /* 0x0000e600ff067b82 */ /* 0x002e620000000a00 */
[----:B------:R-:W-:Y:S01]  /*13c0*/  IMAD R13, R2, 0x400, R5 ;  /* 0x00000400020d7824 */ /* 0x000fe200078e0205 */
[----:B------:R-:W-:-:S03]  /*13d0*/  IADD3 R5, PT, PT, R5, 0x80, RZ ;  /* 0x0000008005057810 */ /* 0x000fc60007ffe0ff */
[----:B-1----:R-:W-:-:S05]  /*13e0*/  IMAD.WIDE.U32 R6, R13, 0x2, R6 ;  /* 0x000000020d067825 */ /* 0x002fca00078e0006 */
[----:B------:R1:W-:Y:S02]  /*13f0*/  STG.E.U16 desc[UR8][R6.64], R8 ;  /* 0x0000000806007986 */ /* 0x0003e4000c101508 */
.L_x_3411:
[----:B------:R-:W-:-:S13]  /*1400*/  ISETP.GE.U32.AND P0, PT, R5, R3, PT ;  /* 0x000000030500720c */ /* 0x000fda0003f06070 */
[----:B------:R-:W-:Y:S05]  /*1410*/  @P0 BRA `(.L_x_3413) ;  /* 0x0000000000300947 */ /* 0x000fea0003800000 */
[----:B-1----:R-:W1:Y:S01]  /*1420*/  LDC.64 R6, c[0x0][0x398] ;  /* 0x0000e600ff067b82 */ /* 0x002e620000000a00 */
[----:B------:R-:W-:Y:S01]  /*1430*/  LEA R13, R2, R5, 0xa ;  /* 0x00000005020d7211 */ /* 0x000fe200078e50ff */
[----:B------:R-:W-:-:S04]  /*1440*/  VIADD R5, R5, 0x80 ;  /* 0x0000008005057836 */ /* 0x000fc80000000000 */
[----:B-1----:R-:W-:-:S05]  /*1450*/  IMAD.WIDE.U32 R6, R13, 0x2, R6 ;  /* 0x000000020d067825 */ /* 0x002fca00078e0006 */
[----:B------:R2:W-:Y:S02]  /*1460*/  STG.E.U16 desc[UR8][R6.64], R9 ;  /* 0x0000000906007986 */ /* 0x0005e4000c101508 */
.L_x_3412:
[----:B------:R-:W-:-:S13]  /*1470*/  ISETP.GE.U32.AND P0, PT, R5, R3, PT ;  /* 0x000000030500720c */ /* 0x000fda0003f06070 */
[----:B------:R-:W-:Y:S05]  /*1480*/  @P0 BRA `(.L_x_3414) ;  /* 0x0000000000340947 */ /* 0x000fea0003800000 */
[----:B-12---:R-:W1:Y:S01]  /*1490*/  LDC.64 R6, c[0x0][0x398] ;  /* 0x0000e600ff067b82 */ /* 0x006e620000000a00 */
[----:B------:R-:W-:Y:S02]  /*14a0*/  LEA R9, R2, R5, 0xa ;  /* 0x0000000502097211 */ /* 0x000fe400078e50ff */
[----:B------:R-:W-:-:S03]  /*14b0*/  IADD3 R5, PT, PT, R5, 0x80, RZ ;  /* 0x0000008005057810 */ /* 0x000fc60007ffe0ff */
[----:B-1----:R-:W-:-:S05]  /*14c0*/  IMAD.WIDE.U32 R6, R9, 0x2, R6 ;  /* 0x0000000209067825 */ /* 0x002fca00078e0006 */
[----:B------:R2:W-:Y:S02]  /*14d0*/  STG.E.U16 desc[UR8][R6.64], R10 ;  /* 0x0000000a06007986 */ /* 0x0005e4000c101508 */
.L_x_3413:
[----:B------:R-:W-:-:S13]  /*14e0*/  ISETP.GE.U32.AND P0, PT, R5, R3, PT ;  /* 0x000000030500720c */ /* 0x000fda0003f06070 */
[----:B------:R-:W-:Y:S05]  /*14f0*/  @P0 BREAK.RELIABLE B1 ;  /* 0x0000000000010942 */ /* 0x000fea0003800100 */
[----:B------:R-:W-:Y:S05]  /*1500*/  @P0 BRA `(.L_x_3415) ;  /* 0x0000000000300947 */ /* 0x000fea0003800000 */
[----:B-12---:R-:W1:Y:S01]  /*1510*/  LDC.64 R6, c[0x0][0x398] ;  /* 0x0000e600ff067b82 */ /* 0x006e620000000a00 */
[----:B------:R-:W-:Y:S01]  /*1520*/  IMAD R9, R2, 0x400, R5 ;  /* 0x0000040002097824 */ /* 0x000fe200078e0205 */
[----:B------:R-:W-:-:S03]  /*1530*/  IADD3 R5, PT, PT, R5, 0x80, RZ ;  /* 0x0000008005057810 */ /* 0x000fc60007ffe0ff */
[----:B-1----:R-:W-:-:S05]  /*1540*/  IMAD.WIDE.U32 R6, R9, 0x2, R6 ;  /* 0x0000000209067825 */ /* 0x002fca00078e0006 */
[----:B------:R3:W-:Y:S02]  /*1550*/  STG.E.U16 desc[UR8][R6.64], R11 ;  /* 0x0000000b06007986 */ /* 0x0007e4000c101508 */
.L_x_3414:
[----:B------:R-:W-:Y:S05]  /*1560*/  BSYNC.RELIABLE B1 ;  /* 0x0000000000017941 */ /* 0x000fea0003800100 */
.L_x_3409:
[----:B------:R-:W-:-:S13]  /*1570*/  ISETP.GE.U32.AND P0, PT, R5, R3, PT ;  /* 0x000000030500720c */ /* 0x000fda0003f06070 */
[----:B-123--:R-:W1:Y:S01]  /*1580*/  @!P0 LDC.64 R6, c[0x0][0x398] ;  /* 0x0000e600ff068b82 */ /* 0x00ee620000000a00 */
[----:B------:R-:W-:Y:S01]  /*1590*/  @!P0 LEA R9, R2, R5, 0xa ;  /* 0x0000000502098211 */ /* 0x000fe200078e50ff */
[----:B------:R-:W-:-:S04]  /*15a0*/  @!P0 VIADD R5, R5, 0x80 ;  /* 0x0000008005058836 */ /* 0x000fc80000000000 */
[----:B-1----:R-:W-:-:S05]  /*15b0*/  @!P0 IMAD.WIDE.U32 R6, R9, 0x2, R6 ;  /* 0x0000000209068825 */ /* 0x002fca00078e0006 */
[----:B------:R3:W-:Y:S02]  /*15c0*/  @!P0 STG.E.U16 desc[UR8][R6.64], R12 ;  /* 0x0000000c06008986 */ /* 0x0007e4000c101508 */
.L_x_3415:
[----:B------:R-:W-:Y:S05]  /*15d0*/  BSYNC.RECONVERGENT B0 ;  /* 0x0000000000007941 */ /* 0x000fea0003800200 */
.L_x_3408:
        /* <DEDUP_REMOVED lines=8> */
.L_x_3391:
[----:B------:R-:W0:Y:S01]  /*1660*/  S2R R0, SR_TID.X ;  /* 0x0000000000007919 */ /* 0x000e220000002100 */
[----:B------:R-:W1:Y:S01]  /*1670*/  LDC.64 R4, c[0x0][0x3a8] ;  /* 0x0000ea00ff047b82 */ /* 0x000e620000000a00 */
[----:B------:R-:W-:-:S07]  /*1680*/  SHF.L.U32 R2, R2, 0xa, RZ ;  /* 0x0000000a02027819 */ /* 0x000fce00000006ff */
[----:B------:R-:W2:Y:S01]  /*1690*/  LDC.64 R8, c[0x0][0x3a0] ;  /* 0x0000e800ff087b82 */ /* 0x000ea20000000a00 */
[----:B-1----:R-:W-:-:S04]  /*16a0*/  IMAD.WIDE.U32 R4, R2, 0x2, R4 ;  /* 0x0000000202047825 */ /* 0x002fc800078e0004 */
[----:B0-----:R-:W-:-:S04]  /*16b0*/  IMAD.WIDE.U32 R12, R0, 0x4, R4 ;  /* 0x00000004000c7825 */ /* 0x001fc800078e0004 */
[----:B--2---:R-:W-:Y:S01]  /*16c0*/  IMAD.WIDE.U32 R4, R2, 0x2, R8 ;  /* 0x0000000202047825 */ /* 0x004fe200078e0008 */
[----:B------:R-:W2:Y:S01]  /*16d0*/  LDG.E R6, desc[UR8][R12.64] ;  /* 0x000000080c067981 */ /* 0x000ea2000c1e1900 */
[----:B------:R-:W0:Y:S03]  /*16e0*/  LDC.64 R8, c[0x0][0x3b0] ;  /* 0x0000ec00ff087b82 */ /* 0x000e260000000a00 */
[----:B------:R-:W3:Y:S01]  /*16f0*/  LDG.E R15, desc[UR8][R12.64+0x400] ;  /* 0x000400080c0f7981 */ /* 0x000ee2000c1e1900 */
[----:B------:R-:W-:-:S03]  /*1700*/  IMAD.WIDE.U32 R4, R0, 0x4, R4 ;  /* 0x0000000400047825 */ /* 0x000fc600078e0004 */
[----:B------:R-:W4:Y:S04]  /*1710*/  LDG.E R14, desc[UR8][R12.64+0x200] ;  /* 0x000200080c0e7981 */ /* 0x000f28000c1e1900 */
[----:B------:R-:W5:Y:S04]  /*1720*/  LDG.E R20, desc[UR8][R4.64+0x600] ;  /* 0x0006000804147981 */ /* 0x000f68000c1e1900 */
[----:B------:R-:W5:Y:S04]  /*1730*/  LDG.E R16, desc[UR8][R12.64+0x600] ;  /* 0x000600080c107981 */ /* 0x000f68000c1e1900 */
[----:B------:R-:W5:Y:S04]  /*1740*/  LDG.E R17, desc[UR8][R4.64+0x200] ;  /* 0x0002000804117981 */ /* 0x000f68000c1e1900 */
[----:B------:R-:W5:Y:S01]  /*1750*/  LDG.E R19, desc[UR8][R4.64] ;  /* 0x0000000804137981 */ /* 0x000f62000c1e1900 */
[----:B0-----:R-:W-:-:S03]  /*1760*/  IMAD.WIDE.U32 R8, R2, 0x2, R8 ;  /* 0x0000000202087825 */ /* 0x001fc600078e0008 */
[----:B------:R3:W5:Y:S01]  /*1770*/  LDG.E R18, desc[UR8][R4.64+0x400] ;  /* 0x0004000804127981 */ /* 0x000762000c1e1900 */
[----:B------:R-:W-:-:S05]  /*1780*/  IMAD.WIDE.U32 R22, R0, 0x4, R8 ;  /* 0x0000000400167825 */ /* 0x000fca00078e0008 */
[----:B------:R-:W5:Y:S04]  /*1790*/  LDG.E R10, desc[UR8][R22.64] ;  /* 0x00000008160a7981 */ /* 0x000f68000c1e1900 */
[----:B------:R-:W5:Y:S04]  /*17a0*/  LDG.E R8, desc[UR8][R22.64+0x400] ;  /* 0x0004000816087981 */ /* 0x000f68000c1e1900 */
[----:B------:R-:W5:Y:S04]  /*17b0*/  LDG.E R7, desc[UR8][R22.64+0x200] ;  /* 0x0002000816077981 */ /* 0x000f68000c1e1900 */
[----:B------:R5:W5:Y:S01]  /*17c0*/  LDG.E R9, desc[UR8][R22.64+0x600] ;  /* 0x0006000816097981 */ /* 0x000b62000c1e1900 */
[----:B------:R-:W-:-:S02]  /*17d0*/  USHF.L.U32 UR7, UR5, 0x10, URZ ;  /* 0x0000001005077899 */ /* 0x000fc400080006ff */
[----:B------:R-:W-:Y:S01]  /*17e0*/  USHF.L.U32 UR6, UR4, 0x10, URZ ;  /* 0x0000001004067899 */ /* 0x000fe200080006ff */
[----:B--2---:R-:W-:-:S04]  /*17f0*/  IMAD.U32 R3, R6, 0x10000, RZ ;  /* 0x0001000006037824 */ /* 0x004fc800078e00ff */
[----:B------:R-:W-:Y:S01]  /*1800*/  FMUL.FTZ R21, R3, UR7 ;  /* 0x0000000703157c20 */ /* 0x000fe20008410000 */
[----:B---3--:R-:W-:Y:S02]  /*1810*/  SHF.L.U32 R4, R15, 0x10, RZ ;  /* 0x000000100f047819 */ /* 0x008fe400000006ff */
[C---:B----4-:R-:W-:Y:S02]  /*1820*/  SHF.L.U32 R3, R14.reuse, 0x10, RZ ;  /* 0x000000100e037819 */ /* 0x050fe400000006ff */
[----:B------:R-:W-:Y:S02]  /*1830*/  PRMT R14, R14, 0x7632, R14 ;  /* 0x000076320e0e7816 */ /* 0x000fe4000000000e */
[----:B-----5:R-:W-:Y:S01]  /*1840*/  SHF.L.U32 R22, R20, 0x10, RZ ;  /* 0x0000001014167819 */ /* 0x020fe200000006ff */
[----:B------:R-:W-:Y:S01]  /*1850*/  FMUL.FTZ R12, R4, UR7 ;  /* 0x00000007040c7c20 */ /* 0x000fe20008410000 */
[----:B------:R-:W-:Y:S01]  /*1860*/  PRMT R6, R6, 0x7632, R6 ;  /* 0x0000763206067816 */ /* 0x000fe20000000006 */
[----:B------:R-:W-:-:S02]  /*1870*/  IMAD.U32 R23, R14, 0x10000, RZ ;  /* 0x000100000e177824 */ /* 0x000fc400078e00ff */
[----:B------:R-:W-:Y:S02]  /*1880*/  IMAD.U32 R4, R16, 0x10000, RZ ;  /* 0x0001000010047824 */ /* 0x000fe400078e00ff */
[----:B------:R-:W-:Y:S01]  /*1890*/  FMUL.FTZ R25, R22, UR6 ;  /* 0x0000000616197c20 */ /* 0x000fe20008410000 */
[----:B------:R-:W-:Y:S02]  /*18a0*/  SHF.L.U32 R22, R6, 0x10, RZ ;  /* 0x0000001006167819 */ /* 0x000fe400000006ff */
[----:B------:R-:W-:Y:S01]  /*18b0*/  PRMT R15, R15, 0x7632, R15 ;  /* 0x000076320f0f7816 */ /* 0x000fe2000000000f */
[----:B------:R-:W-:Y:S01]  /*18c0*/  FMUL.FTZ R13, R4, UR7 ;  /* 0x00000007040d7c20 */ /* 0x000fe20008410000 */
[----:B------:R-:W-:Y:S01]  /*18d0*/  SHF.L.U32 R4, R17, 0x10, RZ ;  /* 0x0000001011047819 */ /* 0x000fe200000006ff */
[----:B------:R-:W-:Y:S01]  /*18e0*/  FMUL.FTZ R23, R23, UR7 ;  /* 0x0000000717177c20 */ /* 0x000fe20008410000 */
[----:B------:R-:W-:Y:S01]  /*18f0*/  PRMT R16, R16, 0x7632, R16 ;  /* 0x0000763210107816 */ /* 0x000fe20000000010 */
[----:B------:R-:W-:Y:S01]  /*1900*/  FMUL.FTZ R11, R3, UR7 ;  /* 0x00000007030b7c20 */ /* 0x000fe20008410000 */
[----:B------:R-:W-:Y:S01]  /*1910*/  PRMT R17, R17, 0x7632, R17 ;  /* 0x0000763211117816 */ /* 0x000fe20000000011 */
[----:B------:R-:W-:Y:S01]  /*1920*/  F2F.BF16.F32 R21, R21 ;  /* 0x0000001500157304 */ /* 0x000fe20000202000 */
[----:B------:R-:W-:Y:S01]  /*1930*/  SHF.L.U32 R3, R19, 0x10, RZ ;  /* 0x0000001013037819 */ /* 0x000fe200000006ff */
[----:B------:R-:W-:Y:S01]  /*1940*/  FMUL.FTZ R22, R22, UR7 ;  /* 0x0000000716167c20 */ /* 0x000fe20008410000 */
[----:B------:R-:W-:-:S02]  /*1950*/  SHF.L.U32 R24, R15, 0x10, RZ ;  /* 0x000000100f187819 */ /* 0x000fc400000006ff */
[----:B------:R-:W-:-:S03]  /*1960*/  PRMT R19, R19, 0x7632, R19 ;  /* 0x0000763213137816 */ /* 0x000fc60000000013 */
[----:B------:R0:W-:Y:S01]  /*1970*/  F2F.BF16.F32 R6, R25 ;  /* 0x0000001900067304 */ /* 0x0001e20000202000 */
[C---:B------:R-:W-:Y:S01]  /*1980*/  IMAD.U32 R5, R18.reuse, 0x10000, RZ ;  /* 0x0001000012057824 */ /* 0x040fe200078e00ff */
[----:B------:R-:W-:-:S06]  /*1990*/  PRMT R18, R18, 0x7632, R18 ;  /* 0x0000763212127816 */ /* 0x000fcc0000000012 */
[----:B------:R1:W-:Y:S01]  /*19a0*/  F2F.BF16.F32 R15, R23 ;  /* 0x00000017000f7304 */ /* 0x0003e20000202000 */
[----:B0-----:R-:W-:Y:S02]  /*19b0*/  SHF.L.U32 R25, R16, 0x10, RZ ;  /* 0x0000001010197819 */ /* 0x001fe400000006ff */
[----:B-1----:R-:W-:-:S05]  /*19c0*/  SHF.L.U32 R23, R17, 0x10, RZ ;  /* 0x0000001011177819 */ /* 0x002fca00000006ff */
[----:B------:R0:W-:Y:S01]  /*19d0*/  F2F.BF16.F32 R14, R22 ;  /* 0x00000016000e7304 */ /* 0x0001e20000202000 */
[----:B------:R-:W-:Y:S01]  /*19e0*/  FMUL.FTZ R27, R25, UR7 ;  /* 0x00000007191b7c20 */ /* 0x000fe20008410000 */
[----:B------:R-:W-:Y:S01]  /*19f0*/  FMUL.FTZ R25, R23, UR6 ;  /* 0x0000000617197c20 */ /* 0x000fe20008410000 */
[----:B------:R-:W-:-:S05]  /*1a00*/  SHF.L.U32 R23, R18, 0x10, RZ ;  /* 0x0000001012177819 */ /* 0x000fca00000006ff */
[----:B------:R-:W1:Y:S01]  /*1a10*/  F2F.BF16.F32 R12, R12 ;  /* 0x0000000c000c7304 */ /* 0x000e620000202000 */
[----:B0-----:R-:W-:-:S04]  /*1a20*/  IMAD.U32 R22, R19, 0x10000, RZ ;  /* 0x0001000013167824 */ /* 0x001fc800078e00ff */
[----:B------:R-:W-:-:S03]  /*1a30*/  FMUL.FTZ R22, R22, UR6 ;  /* 0x0000000616167c20 */ /* 0x000fc60008410000 */
[----:B------:R-:W0:Y:S01]  /*1a40*/  F2F.BF16.F32 R11, R11 ;  /* 0x0000000b000b7304 */ /* 0x000e220000202000 */
[----:B------:R-:W-:Y:S01]  /*1a50*/  FMUL.FTZ R24, R24, UR7 ;  /* 0x0000000718187c20 */ /* 0x000fe20008410000 */
[----:B------:R-:W-:Y:S01]  /*1a60*/  PRMT R20, R20, 0x7632, R20 ;  /* 0x0000763214147816 */ /* 0x000fe20000000014 */
[----:B------:R-:W-:Y:S01]  /*1a70*/  FMUL.FTZ R26, R23, UR6 ;  /* 0x00000006171a7c20 */ /* 0x000fe20008410000 */
[----:B------:R-:W-:-:S04]  /*1a80*/  SHF.L.U32 R23, R10, 0x10, RZ ;  /* 0x000000100a177819 */ /* 0x000fc800000006ff */
[----:B------:R-:W2:Y:S08]  /*1a90*/  F2F.BF16.F32 R13, R13 ;  /* 0x0000000d000d7304 */ /* 0x000eb00000202000 */
[----:B------:R3:W-:Y:S01]  /*1aa0*/  F2F.BF16.F32 R17, R22 ;  /* 0x0000001600117304 */ /* 0x0007e20000202000 */
[----:B-1----:R-:W-:Y:S01]  /*1ab0*/  IMAD.U32 R12, R12, 0x10000, RZ ;  /* 0x000100000c0c7824 */ /* 0x002fe200078e00ff */
[----:B---3--:R-:W-:-:S06]  /*1ac0*/  SHF.L.U32 R22, R21, 0x10, RZ ;  /* 0x0000001015167819 */ /* 0x008fcc00000006ff */
[----:B------:R1:W3:Y:S01]  /*1ad0*/  F2F.BF16.F32 R16, R24 ;  /* 0x0000001800107304 */ /* 0x0002e20000202000 */
[----:B------:R-:W-:Y:S01]  /*1ae0*/  FMUL.FTZ R22, R22, R23 ;  /* 0x0000001716167220 */ /* 0x000fe20000410000 */
[----:B------:R-:W-:Y:S01]  /*1af0*/  SHF.L.U32 R23, R8, 0x10, RZ ;  /* 0x0000001008177819 */ /* 0x000fe200000006ff */
[----:B-1----:R-:W-:-:S05]  /*1b00*/  IMAD.U32 R24, R20, 0x10000, RZ ;  /* 0x0001000014187824 */ /* 0x002fca00078e00ff */
[----:B------:R1:W4:Y:S01]  /*1b10*/  F2F.BF16.F32 R19, R27 ;  /* 0x0000001b00137304 */ /* 0x0003220000202000 */
[----:B0-----:R-:W-:Y:S01]  /*1b20*/  SHF.L.U32 R11, R11, 0x10, RZ ;  /* 0x000000100b0b7819 */ /* 0x001fe200000006ff */
[----:B------:R-:W-:Y:S01]  /*1b30*/  FMUL.FTZ R23, R12, R23 ;  /* 0x000000170c177220 */ /* 0x000fe20000410000 */
[----:B------:R-:W-:Y:S02]  /*1b40*/  SHF.L.U32 R12, R9, 0x10, RZ ;  /* 0x00000010090c7819 */ /* 0x000fe400000006ff */
[----:B--2---:R-:W-:Y:S01]  /*1b50*/  SHF.L.U32 R13, R13, 0x10, RZ ;  /* 0x000000100d0d7819 */ /* 0x004fe200000006ff */
[----:B-1----:R-:W-:Y:S01]  /*1b60*/  FMUL.FTZ R27, R24, UR6 ;  /* 0x00000006181b7c20 */ /* 0x002fe20008410000 */
[----:B------:R-:W-:Y:S01]  /*1b70*/  IMAD.U32 R24, R7, 0x10000, RZ ;  /* 0x0001000007187824 */ /* 0x000fe200078e00ff */
[----:B------:R-:W-:Y:S01]  /*1b80*/  PRMT R7, R10, 0x7632, R7 ;  /* 0x000076320a077816 */ /* 0x000fe20000000007 */
[----:B------:R-:W-:-:S03]  /*1b90*/  FMUL.FTZ R3, R3, UR6 ;  /* 0x0000000603037c20 */ /* 0x000fc60008410000 */
[----:B------:R-:W-:Y:S01]  /*1ba0*/  PRMT R8, R7, 0x7632, R8 ;  /* 0x0000763207087816 */ /* 0x000fe20000000008 */
[----:B------:R-:W-:Y:S01]  /*1bb0*/  FMUL.FTZ R11, R11, R24 ;  /* 0x000000180b0b7220 */ /* 0x000fe20000410000 */
[----:B------:R-:W-:Y:S01]  /*1bc0*/  FMUL.FTZ R24, R13, R12 ;  /* 0x0000000c0d187220 */ /* 0x000fe20000410000 */
[----:B------:R-:W-:Y:S01]  /*1bd0*/  SHF.L.U32 R14, R14, 0x10, RZ ;  /* 0x000000100e0e7819 */ /* 0x000fe200000006ff */
[----:B------:R-:W-:Y:S01]  /*1be0*/  IMAD.U32 R13, R7, 0x10000, RZ ;  /* 0x00010000070d7824 */ /* 0x000fe200078e00ff */
[C---:B------:R-:W-:Y:S01]  /*1bf0*/  SHF.L.U32 R12, R8.reuse, 0x10, RZ ;  /* 0x00000010080c7819 */ /* 0x040fe200000006ff */
[----:B------:R-:W-:Y:S01]  /*1c00*/  IMAD.U32 R15, R15, 0x10000, RZ ;  /* 0x000100000f0f7824 */ /* 0x000fe200078e00ff */
[----:B------:R-:W-:Y:S01]  /*1c10*/  PRMT R8, R8, 0x7632, R8 ;  /* 0x0000763208087816 */ /* 0x000fe20000000008 */
[----:B------:R-:W0:Y:S01]  /*1c20*/  F2F.BF16.F32 R3, R3 ;  /* 0x0000000300037304 */ /* 0x000e220000202000 */
[----:B------:R-:W-:Y:S01]  /*1c30*/  FMUL.FTZ R13, R14, R13 ;  /* 0x0000000d0e0d7220 */ /* 0x000fe20000410000 */
[----:B------:R-:W-:Y:S01]  /*1c40*/  FMUL.FTZ R14, R15, R12 ;  /* 0x0000000c0f0e7220 */ /* 0x000fe20000410000 */
[----:B------:R-:W-:Y:S01]  /*1c50*/  SHF.L.U32 R15, R8, 0x10, RZ ;  /* 0x00000010080f7819 */ /* 0x000fe200000006ff */
[----:B------:R-:W-:Y:S01]  /*1c60*/  FMUL.FTZ R4, R4, UR6 ;  /* 0x0000000604047c20 */ /* 0x000fe20008410000 */
[----:B---3--:R-:W-:-:S02]  /*1c70*/  SHF.L.U32 R16, R16, 0x10, RZ ;  /* 0x0000001010107819 */ /* 0x008fc400000006ff */
[----:B------:R-:W-:Y:S02]  /*1c80*/  PRMT R9, R9, 0x7632, R9 ;  /* 0x0000763209097816 */ /* 0x000fe40000000009 */
[----:B----4-:R-:W-:Y:S01]  /*1c90*/  SHF.L.U32 R19, R19, 0x10, RZ ;  /* 0x0000001013137819 */ /* 0x010fe200000006ff */
[----:B------:R-:W-:Y:S01]  /*1ca0*/  FMUL.FTZ R12, R16, R15 ;  /* 0x0000000f100c7220 */ /* 0x000fe20000410000 */
[----:B------:R-:W1:Y:S01]  /*1cb0*/  F2F.BF16.F32 R4, R4 ;  /* 0x0000000400047304 */ /* 0x000e620000202000 */
[----:B------:R-:W-:Y:S02]  /*1cc0*/  IMAD.U32 R16, R9, 0x10000, RZ ;  /* 0x0001000009107824 */ /* 0x000fe400078e00ff */
[----:B------:R-:W-:Y:S01]  /*1cd0*/  FMUL.FTZ R5, R5, UR6 ;  /* 0x0000000605057c20 */ /* 0x000fe20008410000 */
[----:B------:R-:W2:Y:S04]  /*1ce0*/  LDC.64 R8, c[0x0][0x398] ;  /* 0x0000e600ff087b82 */ /* 0x000ea80000000a00 */
[----:B------:R-:W3:Y:S01]  /*1cf0*/  F2F.BF16.F32 R22, R22 ;  /* 0x0000001600167304 */ /* 0x000ee20000202000 */
[----:B0-----:R-:W-:-:S07]  /*1d00*/  SHF.L.U32 R15, R3, 0x10, RZ ;  /* 0x00000010030f7819 */ /* 0x001fce00000006ff */
[----:B------:R0:W-:Y:S02]  /*1d10*/  F2F.BF16.F32 R7, R24 ;  /* 0x0000001800077304 */ /* 0x0001e40000202000 */
[----:B0-----:R-:W-:-:S06]  /*1d20*/  FMUL.FTZ R24, R19, R16 ;  /* 0x0000001013187220 */ /* 0x001fcc0000410000 */
[----:B------:R-:W0:Y:S08]  /*1d30*/  F2F.BF16.F32 R18, R25 ;  /* 0x0000001900127304 */ /* 0x000e300000202000 */
[----:B------:R-:W4:Y:S08]  /*1d40*/  F2F.BF16.F32 R12, R12 ;  /* 0x0000000c000c7304 */ /* 0x000f300000202000 */
[----:B------:R-:W-:Y:S08]  /*1d50*/  F2F.BF16.F32 R5, R5 ;  /* 0x0000000500057304 */ /* 0x000ff00000202000 */
[----:B------:R-:W-:Y:S08]  /*1d60*/  F2F.BF16.F32 R21, R27 ;  /* 0x0000001b00157304 */ /* 0x000ff00000202000 */
[----:B------:R-:W-:Y:S08]  /*1d70*/  F2F.BF16.F32 R11, R11 ;  /* 0x0000000b000b7304 */ /* 0x000ff00000202000 */
[----:B------:R0:W-:Y:S08]  /*1d80*/  F2F.BF16.F32 R10, R23 ;  /* 0x00000017000a7304 */ /* 0x0001f00000202000 */
[----:B------:R-:W-:Y:S08]  /*1d90*/  F2F.BF16.F32 R13, R13 ;  /* 0x0000000d000d7304 */ /* 0x000ff00000202000 */
[----:B------:R-:W-:Y:S01]  /*1da0*/  F2F.BF16.F32 R3, R24 ;  /* 0x0000001800037304 */ /* 0x000fe20000202000 */
[----:B-1----:R-:W-:-:S07]  /*1db0*/  IMAD.U32 R19, R4, 0x10000, RZ ;  /* 0x0001000004137824 */ /* 0x002fce00078e00ff */
[----:B------:R-:W1:Y:S08]  /*1dc0*/  F2F.BF16.F32 R20, R26 ;  /* 0x0000001a00147304 */ /* 0x000e700000202000 */
[----:B------:R-:W5:Y:S01]  /*1dd0*/  F2F.BF16.F32 R14, R14 ;  /* 0x0000000e000e7304 */ /* 0x000f620000202000 */
[----:B---3--:R-:W-:Y:S01]  /*1de0*/  IMAD.U32 R4, R22, 0x10000, RZ ;  /* 0x0001000016047824 */ /* 0x008fe200078e00ff */
[----:B0-----:R-:W-:-:S03]  /*1df0*/  SHF.L.U32 R23, R18, 0x10, RZ ;  /* 0x0000001012177819 */ /* 0x001fc600000006ff */
[----:B------:R-:W-:Y:S01]  /*1e00*/  FADD.FTZ R4, R15, R4 ;  /* 0x000000040f047221 */ /* 0x000fe20000010000 */
[----:B----4-:R-:W-:Y:S01]  /*1e10*/  IMAD.U32 R15, R12, 0x10000, RZ ;  /* 0x000100000c0f7824 */ /* 0x010fe200078e00ff */
[----:B------:R-:W-:Y:S01]  /*1e20*/  SHF.L.U32 R17, R17, 0x10, RZ ;  /* 0x0000001011117819 */ /* 0x000fe200000006ff */
[----:B-1----:R-:W-:Y:S01]  /*1e30*/  IMAD.U32 R20, R20, 0x10000, RZ ;  /* 0x0001000014147824 */ /* 0x002fe200078e00ff */
[----:B------:R-:W-:Y:S02]  /*1e40*/  SHF.L.U32 R16, R13, 0x10, RZ ;  /* 0x000000100d107819 */ /* 0x000fe400000006ff */
[----:B------:R-:W-:Y:S02]  /*1e50*/  SHF.L.U32 R18, R11, 0x10, RZ ;  /* 0x000000100b127819 */ /* 0x000fe400000006ff */
[----:B------:R-:W-:Y:S02]  /*1e60*/  SHF.L.U32 R5, R5, 0x10, RZ ;  /* 0x0000001005057819 */ /* 0x000fe400000006ff */
[----:B------:R-:W-:Y:S01]  /*1e70*/  SHF.L.U32 R6, R6, 0x10, RZ ;  /* 0x0000001006067819 */ /* 0x000fe200000006ff */
[----:B-----5:R-:W-:Y:S01]  /*1e80*/  IMAD.U32 R14, R14, 0x10000, RZ ;  /* 0x000100000e0e7824 */ /* 0x020fe200078e00ff */
[----:B------:R-:W-:-:S02]  /*1e90*/  SHF.L.U32 R21, R21, 0x10, RZ ;  /* 0x0000001015157819 */ /* 0x000fc400000006ff */
[----:B------:R-:W-:Y:S02]  /*1ea0*/  SHF.L.U32 R10, R10, 0x10, RZ ;  /* 0x000000100a0a7819 */ /* 0x000fe400000006ff */
[----:B------:R-:W-:Y:S02]  /*1eb0*/  SHF.L.U32 R7, R7, 0x10, RZ ;  /* 0x0000001007077819 */ /* 0x000fe400000006ff */
[----:B------:R-:W-:Y:S01]  /*1ec0*/  SHF.L.U32 R12, R3, 0x10, RZ ;  /* 0x00000010030c7819 */ /* 0x000fe200000006ff */
[----:B--2---:R-:W-:-:S04]  /*1ed0*/  IMAD.WIDE.U32 R8, R2, 0x2, R8 ;  /* 0x0000000202087825 */ /* 0x004fc800078e0008 */
[----:B------:R-:W-:Y:S01]  /*1ee0*/  FADD.FTZ R11, R17, R16 ;  /* 0x00000010110b7221 */ /* 0x000fe20000010000 */
[----:B------:R-:W-:Y:S01]  /*1ef0*/  FADD.FTZ R13, R19, R18 ;  /* 0x00000012130d7221 */ /* 0x000fe20000010000 */
[----:B------:R-:W-:Y:S01]  /*1f00*/  FADD.FTZ R14, R23, R14 ;  /* 0x0000000e170e7221 */ /* 0x000fe20000010000 */
[----:B------:R-:W-:Y:S01]  /*1f10*/  FADD.FTZ R5, R5, R10 ;  /* 0x0000000a05057221 */ /* 0x000fe20000010000 */
[----:B------:R-:W-:Y:S01]  /*1f20*/  FADD.FTZ R20, R20, R15 ;  /* 0x0000000f14147221 */ /* 0x000fe20000010000 */
[----:B------:R-:W-:Y:S01]  /*1f30*/  FADD.FTZ R6, R6, R7 ;  /* 0x0000000706067221 */ /* 0x000fe20000010000 */
[----:B------:R-:W-:Y:S01]  /*1f40*/  FADD.FTZ R21, R21, R12 ;  /* 0x0000000c15157221 */ /* 0x000fe20000010000 */
[----:B------:R-:W-:Y:S01]  /*1f50*/  F2FP.BF16.F32.PACK_AB R11, R11, R4 ;  /* 0x000000040b0b723e */ /* 0x000fe200000010ff */
[----:B------:R-:W-:Y:S01]  /*1f60*/  IMAD.WIDE.U32 R8, R0, 0x4, R8 ;  /* 0x0000000400087825 */ /* 0x000fe200078e0008 */
[----:B------:R-:W-:Y:S02]  /*1f70*/  F2FP.BF16.F32.PACK_AB R13, R14, R13 ;  /* 0x0000000d0e0d723e */ /* 0x000fe400000010ff */
[----:B------:R-:W-:-:S02]  /*1f80*/  F2FP.BF16.F32.PACK_AB R5, R20, R5 ;  /* 0x000000051405723e */ /* 0x000fc400000010ff */
[----:B------:R-:W-:Y:S01]  /*1f90*/  F2FP.BF16.F32.PACK_AB R21, R21, R6 ;  /* 0x000000061515723e */ /* 0x000fe200000010ff */
[----:B------:R-:W-:Y:S04]  /*1fa0*/  STG.E desc[UR8][R8.64], R11 ;  /* 0x0000000b08007986 */ /* 0x000fe8000c101908 */
[----:B------:R-:W-:Y:S04]  /*1fb0*/  STG.E desc[UR8][R8.64+0x200], R13 ;  /* 0x0002000d08007986 */ /* 0x000fe8000c101908 */
[----:B------:R-:W-:Y:S04]  /*1fc0*/  STG.E desc[UR8][R8.64+0x400], R5 ;  /* 0x0004000508007986 */ /* 0x000fe8000c101908 */
[----:B------:R-:W-:Y:S01]  /*1fd0*/  STG.E desc[UR8][R8.64+0x600], R21 ;  /* 0x0006001508007986 */ /* 0x000fe2000c101908 */
[----:B------:R-:W-:Y:S05]  /*1fe0*/  EXIT ;  /* 0x000000000000794d */ /* 0x000fea0003800000 */
.L_x_3416:
        /* <DEDUP_REMOVED lines=9> */
.L_x_23851:


//--------------------- .text._ZN2at6native29vectorized_elementwise_kernelILi4EZZZNS0_54_GLOBAL__N__d8c5977b_16_LinearAlgebra_cu_35b291db_316116addr_kernel_cudaERNS_14TensorIteratorERKN3c106ScalarES8_ENKUlvE_clEvENKUlvE8_clEvEUlNS5_8BFloat16ESB_SB_E0_St5arrayIPcLm4EEEEviT0_T1_ --------------------------
	.section	.text._ZN2at6native29vectorized_elementwise_kernelILi4EZZZNS0_54_GLOBAL__N__d8c5977b_16_LinearAlgebra_cu_35b291db_316116addr_kernel_cudaERNS_14TensorIteratorERKN3c106ScalarES8_ENKUlvE_clEvENKUlvE8_clEvEUlNS5_8BFloat16ESB_SB_E0_St5arrayIPcLm4EEEEviT0_T1_,"ax",@progbits
	.align	128
        .global         _ZN2at6native29vectorized_elementwise_kernelILi4EZZZNS0_54_GLOBAL__N__d8c5977b_16_LinearAlgebra_cu_35b291db_316116addr_kernel_cudaERNS_14TensorIteratorERKN3c106ScalarES8_ENKUlvE_clEvENKUlvE8_clEvEUlNS5_8BFloat16ESB_SB_E0_St5arrayIPcLm4EEEEviT0_T1_
        .type           _ZN2at6native29vectorized_elementwise_kernelILi4EZZZNS0_54_GLOBAL__N__d8c5977b_16_LinearAlgebra_cu_35b291db_316116addr_kernel_cudaERNS_14TensorIteratorERKN3c106ScalarES8_ENKUlvE_clEvENKUlvE8_clEvEUlNS5_8BFloat16ESB_SB_E0_St5arrayIPcLm4EEEEviT0_T1_,@function
        .size           _ZN2at6native29vectorized_elementwise_kernelILi4EZZZNS0_54_GLOBAL__N__d8c5977b_16_LinearAlgebra_cu_35b291db_316116addr_kernel_cudaERNS_14TensorIteratorERKN3c106ScalarES8_ENKUlvE_clEvENKUlvE8_clEvEUlNS5_8BFloat16ESB_SB_E0_St5arrayIPcLm4EEEEviT0_T1_,(.L_x_23852 - _ZN2at6native29vectorized_elementwise_kernelILi4EZZZNS0_54_GLOBAL__N__d8c5977b_16_LinearAlgebra_cu_35b291db_316116addr_kernel_cudaERNS_14TensorIteratorERKN3c106ScalarES8_ENKUlvE_clEvENKUlvE8_clEvEUlNS5_8BFloat16ESB_SB_E0_St5arrayIPcLm4EEEEviT0_T1_)
        .other          _ZN2at6native29vectorized_elementwise_kernelILi4EZZZNS0_54_GLOBAL__N__d8c5977b_16_LinearAlgebra_cu_35b291db_316116addr_kernel_cudaERNS_14TensorIteratorERKN3c106ScalarES8_ENKUlvE_clEvENKUlvE8_clEvEUlNS5_8BFloat16ESB_SB_E0_St5arrayIPcLm4EEEEviT0_T1_,@"STO_CUDA_ENTRY STV_DEFAULT"
_ZN2at6native29vectorized_elementwise_kernelILi4EZZZNS0_54_GLOBAL__N__d8c5977b_16_LinearAlgebra_cu_35b291db_316116addr_kernel_cudaERNS_14TensorIteratorERKN3c106ScalarES8_ENKUlvE_clEvENKUlvE8_clEvEUlNS5_8BFloat16ESB_SB_E0_St5arrayIPcLm4EEEEviT0_T1_:
.text._ZN2at6native29vectorized_elementwise_kernelILi4EZZZNS0_54_GLOBAL__N__d8c5977b_16_LinearAlgebra_cu_35b291db_316116addr_kernel_cudaERNS_14TensorIteratorERKN3c106ScalarES8_ENKUlvE_clEvENKUlvE8_clEvEUlNS5_8BFloat16ESB_SB_E0_St5arrayIPcLm4EEEEviT0_T1_:
        /* <DEDUP_REMOVED lines=148> */
.L_x_3419:
[----:B------:R-:W-:Y:S05]  /*0940*/  BSYNC.RECONVERGENT B0 ;  /* 0x0000000000007941 */ /* 0x000fea0003800200 */
.L_x_3418:
        /* <DEDUP_REMOVED lines=21> */
.L_x_3421:
[----:B------:R-:W-:Y:S05]  /*0aa0*/  BSYNC.RECONVERGENT B0 ;  /* 0x0000000000007941 */ /* 0x000fea0003800200 */
.L_x_3420:
        /* <DEDUP_REMOVED lines=31> */
.L_x_3423:
[----:B------:R-:W-:Y:S05]  /*0ca0*/  BSYNC.RECONVERGENT B0 ;  /* 0x0000000000007941 */ /* 0x000fea0003800200 */
.L_x_3422:
        /* <DEDUP_REMOVED lines=18> */
.L_x_3425:
[----:B------:R-:W-:Y:S05]  /*0dd0*/  BSYNC.RECONVERGENT B0 ;  /* 0x0000000000007941 */ /* 0x000fea0003800200 */
.L_x_3424:
        /* <DEDUP_REMOVED lines=18> */
.L_x_3427:
[----:B------:R-:W-:Y:S05]  /*0f00*/  BSYNC.RECONVERGENT B0 ;  /* 0x0000000000007941 */ /* 0x000fea0003800200 */
.L_x_3426:
        /* <DEDUP_REMOVED lines=18> */
.L_x_3429:
[----:B------:R-:W-:Y:S05]  /*1030*/  BSYNC.RECONVERGENT B0 ;  /* 0x0000000000007941 */ /* 0x000fea0003800200 */
.L_x_3428:
        /* <DEDUP_REMOVED lines=18> */
.L_x_3431:
[----:B------:R-:W-:Y:S05]  /*1160*/  BSYNC.RECONVERGENT B0 ;  /* 0x0000000000007941 */ /* 0x000fea0003800200 */
.L_x_3430:
        /* <DEDUP_REMOVED lines=18> */
.L_x_3433:
[----:B------:R-:W-:Y:S05]  /*1290*/  BSYNC.RECONVERGENT B0 ;  /* 0x0000000000007941 */ /* 0x000fea0003800200 */
.L_x_3432:
        /* <DEDUP_REMOVED lines=15> */
.L_x_3436:
[----:B------:R-:W-:-:S13]  /*1390*/  ISETP.GE.U32.AND P0, PT, R5, R3, PT ;  /* 0x000000030500720c */ /* 0x000fda0003f06070 */
[----:B------:R-:W-:Y:S05]  /*13a0*/  @P0 BRA `(.L_x_3438) ;  /* 0x0000000000300947 */ /* 0x000fea0003800000 */
[----:B-1----:R-:W1:Y:S01]  /*13b0*/  LDC.64 R6, c[0x0][0x398] ;  /* 0x0000e600ff067b82 */ /* 0x002e620000000a00 */
[----:B------:R-:W-:Y:S01]  /*13c0*/  IMAD R13, R2, 0x400, R5 ;  /* 0x00000400020d7824 */ /* 0x000fe200078e0205 */
[----:B------:R-:W-:-:S03]  /*13d0*/  IADD3 R5, PT, PT, R5, 0x80, RZ ;  /* 0x0000008005057810 */ /* 0x000fc60007ffe0ff */
[----:B-1----:R-:W-:-:S05]  /*13e0*/  IMAD.WIDE.U32 R6, R13, 0x2, R6 ;  /* 0x000000020d067825 */ /* 0x002fca00078e0006 */
[----:B------:R1:W-:Y:S02]  /*13f0*/  STG.E.U16 desc[UR8][R6.64], R8 ;  /* 0x0000000806007986 */ /* 0x0003e4000c101508 */
.L_x_3437:
[----:B------:R-:W-:-:S13]  /*1400*/  ISETP.GE.U32.AND P0, PT, R5, R3, PT ;  /* 0x000000030500720c */ /* 0x000fda0003f06070 */
[----:B------:R-:W-:Y:S05]  /*1410*/  @P0 BRA `(.L_x_3439) ;  /* 0x0000000000300947 */ /* 0x000fea0003800000 */
[----:B-1----:R-:W1:Y:S01]  /*1420*/  LDC.64 R6, c[0x0][0x398] ;  /* 0x0000e600ff067b82 */ /* 0x002e620000000a00 */
[----:B------:R-:W-:Y:S01]  /*1430*/  LEA R13, R2, R5, 0xa ;  /* 0x00000005020d7211 */ /* 0x000fe200078e50ff */
[----:B------:R-:W-:-:S04]  /*1440*/  VIADD R5, R5, 0x80 ;  /* 0x0000008005057836 */ /* 0x000fc80000000000 */
[----:B-1----:R-:W-:-:S05]  /*1450*/  IMAD.WIDE.U32 R6, R13, 0x2, R6 ;  /* 0x000000020d067825 */ /* 0x002fca00078e0006 */
[----:B------:R2:W-:Y:S02]  /*1460*/  STG.E.U16 desc[UR8][R6.64], R9 ;  /* 0x0000000906007986 */ /* 0x0005e4000c101508 */
.L_x_3438:
[----:B------:R-:W-:-:S13]  /*1470*/  ISETP.GE.U32.AND P0, PT, R5, R3, PT ;  /* 0x000000030500720c */ /* 0x000fda0003f06070 */
[----:B------:R-:W-:Y:S05]  /*1480*/  @P0 BRA `(.L_x_3440) ;  /* 0x0000000000340947 */ /* 0x000fea0003800000 */
[----:B-12---:R-:W1:Y:S01]  /*1490*/  LDC.64 R6, c[0x0][0x398] ;  /* 0x0000e600ff067b82 */ /* 0x006e620000000a00 */
[----:B------:R-:W-:Y:S02]  /*14a0*/  LEA R9, R2, R5, 0xa ;  /* 0x0000000502097211 */ /* 0x000fe400078e50ff */
[----:B------:R-:W-:-:S03]  /*14b0*/  IADD3 R5, PT, PT, R5, 0x80, RZ ;  /* 0x0000008005057810 */ /* 0x000fc60007ffe0ff */
[----:B-1----:R-:W-:-:S05]  /*14c0*/  IMAD.WIDE.U32 R6, R9, 0x2, R6 ;  /* 0x0000000209067825 */ /* 0x002fca00078e0006 */
[----:B------:R2:W-:Y:S02]  /*14d0*/  STG.E.U16 desc[UR8][R6.64], R10 ;  /* 0x0000000a06007986 */ /* 0x0005e4000c101508 */
.L_x_3439:
        /* <DEDUP_REMOVED lines=8> */
.L_x_3440:
[----:B------:R-:W-:Y:S05]  /*1560*/  BSYNC.RELIABLE B1 ;  /* 0x0000000000017941 */ /* 0x000fea0003800100 */
.L_x_3435:
[----:B------:R-:W-:-:S13]  /*1570*/  ISETP.GE.U32.AND P0, PT, R5, R3, PT ;  /* 0x000000030500720c */ /* 0x000fda0003f06070 */
[----:B-123--:R-:W1:Y:S01]  /*1580*/  @!P0 LDC.64 R6, c[0x0][0x398] ;  /* 0x0000e600ff068b82 */ /* 0x00ee620000000a00 */
[----:B------:R-:W-:Y:S01]  /*1590*/  @!P0 LEA R9, R2, R5, 0xa ;  /* 0x0000000502098211 */ /* 0x000fe200078e50ff */
[----:B------:R-:W-:-:S04]  /*15a0*/  @!P0 VIADD R5, R5, 0x80 ;  /* 0x0000008005058836 */ /* 0x000fc80000000000 */
[----:B-1----:R-:W-:-:S05]  /*15b0*/  @!P0 IMAD.WIDE.U32 R6, R9, 0x2, R6 ;  /* 0x0000000209068825 */ /* 0x002fca00078e0006 */
[----:B------:R3:W-:Y:S02]  /*15c0*/  @!P0 STG.E.U16 desc[UR8][R6.64], R12 ;  /* 0x0000000c06008986 */ /* 0x0007e4000c101508 */
.L_x_3441:
[----:B------:R-:W-:Y:S05]  /*15d0*/  BSYNC.RECONVERGENT B0 ;  /* 0x0000000000007941 */ /* 0x000fea0003800200 */
.L_x_3434:
        /* <DEDUP_REMOVED lines=8> */
.L_x_3417:
[----:B------:R-:W0:Y:S01]  /*1660*/  S2R R0, SR_TID.X ;  /* 0x0000000000007919 */ /* 0x000e220000002100 */
[----:B------:R-:W1:Y:S01]  /*1670*/  LDC.64 R4, c[0x0][0x3a8] ;  /* 0x0000ea00ff047b82 */ /* 0x000e620000000a00 */
[----:B------:R-:W-:-:S07]  /*1680*/  SHF.L.U32 R16, R2, 0xa, RZ ;  /* 0x0000000a02107819 */ /* 0x000fce00000006ff */
[----:B------:R-:W2:Y:S01]  /*1690*/  LDC.64 R6, c[0x0][0x3a0] ;  /* 0x0000e800ff067b82 */ /* 0x000ea20000000a00 */
[----:B-1----:R-:W-:-:S04]  /*16a0*/  IMAD.WIDE.U32 R2, R16, 0x2, R4 ;  /* 0x0000000210027825 */ /* 0x002fc800078e0004 */
[----:B0-----:R-:W-:-:S04]  /*16b0*/  IMAD.WIDE.U32 R18, R0, 0x8, R2 ;  /* 0x0000000800127825 */ /* 0x001fc800078e0002 */
[----:B--2---:R-:W-:Y:S01]  /*16c0*/  IMAD.WIDE.U32 R2, R16, 0x2, R6 ;  /* 0x0000000210027825 */ /* 0x004fe200078e0006 */
[----:B------:R-:W2:Y:S04]  /*16d0*/  LDG.E.64 R4, desc[UR8][R18.64+0x400] ;  /* 0x0004000812047981 */ /* 0x000ea8000c1e1b00 */
[----:B------:R-:W3:Y:S01]  /*16e0*/  LDG.E.64 R10, desc[UR8][R18.64] ;  /* 0x00000008120a7981 */ /* 0x000ee2000c1e1b00 */
[----:B------:R-:W-:Y:S02]  /*16f0*/  IMAD.WIDE.U32 R14, R0, 0x8, R2 ;  /* 0x00000008000e7825 */ /* 0x000fe400078e0002 */
[----:B------:R-:W0:Y:S03]  /*1700*/  LDC.64 R2, c[0x0][0x3b0] ;  /* 0x0000ec00ff027b82 */ /* 0x000e260000000a00 */
[----:B------:R-:W4:Y:S04]  /*1710*/  LDG.E.64 R6, desc[UR8][R14.64] ;  /* 0x000000080e067981 */ /* 0x000f28000c1e1b00 */
[----:B------:R2:W5:Y:S01]  /*1720*/  LDG.E.64 R12, desc[UR8][R14.64+0x400] ;  /* 0x000400080e0c7981 */ /* 0x000562000c1e1b00 */
[----:B0-----:R-:W-:-:S04]  /*1730*/  IMAD.WIDE.U32 R2, R16, 0x2, R2 ;  /* 0x0000000210027825 */ /* 0x001fc800078e0002 */
[----:B------:R-:W-:-:S05]  /*1740*/  IMAD.WIDE.U32 R20, R0, 0x8, R2 ;  /* 0x0000000800147825 */ /* 0x000fca00078e0002 */
[----:B------:R-:W5:Y:S04]  /*1750*/  LDG.E.64 R8, desc[UR8][R20.64] ;  /* 0x0000000814087981 */ /* 0x000f68000c1e1b00 */
[----:B------:R0:W5:Y:S01]  /*1760*/  LDG.E.64 R2, desc[UR8][R20.64+0x400] ;  /* 0x0004000814027981 */ /* 0x000162000c1e1b00 */
[----:B------:R-:W-:Y:S02]  /*1770*/  USHF.L.U32 UR7, UR5, 0x10, URZ ;  /* 0x0000001005077899 */ /* 0x000fe400080006ff */
[----:B------:R-:W-:Y:S01]  /*1780*/  USHF.L.U32 UR6, UR4, 0x10, URZ ;  /* 0x0000001004067899 */ /* 0x000fe200080006ff */
[----:B--2---:R-:W-:Y:S01]  /*1790*/  SHF.L.U32 R14, R4, 0x10, RZ ;  /* 0x00000010040e7819 */ /* 0x004fe200000006ff */
[----:B------:R-:W-:-:S04]  /*17a0*/  IMAD.U32 R15, R5, 0x10000, RZ ;  /* 0x00010000050f7824 */ /* 0x000fc800078e00ff */
[----:B------:R-:W-:Y:S01]  /*17b0*/  FMUL.FTZ R19, R14, UR7 ;  /* 0x000000070e137c20 */ /* 0x000fe20008410000 */
[----:B---3--:R-:W-:Y:S01]  /*17c0*/  IMAD.U32 R17, R10, 0x10000, RZ ;  /* 0x000100000a117824 */ /* 0x008fe200078e00ff */
[----:B----4-:R-:W-:Y:S01]  /*17d0*/  SHF.L.U32 R14, R6, 0x10, RZ ;  /* 0x00000010060e7819 */ /* 0x010fe200000006ff */
[----:B0-----:R-:W-:Y:S02]  /*17e0*/  FMUL.FTZ R20, R15, UR7 ;  /* 0x000000070f147c20 */ /* 0x001fe40008410000 */
[----:B------:R-:W-:Y:S01]  /*17f0*/  FMUL.FTZ R17, R17, UR7 ;  /* 0x0000000711117c20 */ /* 0x000fe20008410000 */
[----:B------:R-:W-:Y:S01]  /*1800*/  SHF.L.U32 R18, R11, 0x10, RZ ;  /* 0x000000100b127819 */ /* 0x000fe200000006ff */
[----:B------:R-:W-:Y:S01]  /*1810*/  FMUL.FTZ R15, R14, UR6 ;  /* 0x000000060e0f7c20 */ /* 0x000fe20008410000 */
[----:B------:R-:W-:Y:S01]  /*1820*/  SHF.L.U32 R14, R7, 0x10, RZ ;  /* 0x00000010070e7819 */ /* 0x000fe200000006ff */
[----:B-----5:R-:W-:Y:S01]  /*1830*/  IMAD.U32 R21, R12, 0x10000, RZ ;  /* 0x000100000c157824 */ /* 0x020fe200078e00ff */
[----:B------:R0:W1:Y:S01]  /*1840*/  F2F.BF16.F32 R23, R17 ;  /* 0x0000001100177304 */ /* 0x0000620000202000 */
[----:B------:R-:W-:Y:S01]  /*1850*/  FMUL.FTZ R18, R18, UR7 ;  /* 0x0000000712127c20 */ /* 0x000fe20008410000 */
[----:B------:R-:W-:-:S02]  /*1860*/  PRMT R5, R5, 0x7632, R5 ;  /* 0x0000763205057816 */ /* 0x000fc40000000005 */
[----:B------:R-:W-:Y:S01]  /*1870*/  PRMT R10, R10, 0x7632, R10 ;  /* 0x000076320a0a7816 */ /* 0x000fe2000000000a */
[----:B0-----:R-:W-:Y:S01]  /*1880*/  FMUL.FTZ R17, R14, UR6 ;  /* 0x000000060e117c20 */ /* 0x001fe20008410000 */
[----:B------:R-:W-:Y:S01]  /*1890*/  FMUL.FTZ R14, R21, UR6 ;  /* 0x00000006150e7c20 */ /* 0x000fe20008410000 */
[----:B------:R-:W-:Y:S01]  /*18a0*/  SHF.L.U32 R21, R13, 0x10, RZ ;  /* 0x000000100d157819 */ /* 0x000fe200000006ff */
[----:B------:R-:W0:Y:S01]  /*18b0*/  F2F.BF16.F32 R18, R18 ;  /* 0x0000001200127304 */ /* 0x000e220000202000 */
[----:B------:R-:W-:Y:S02]  /*18c0*/  PRMT R11, R11, 0x7632, R11 ;  /* 0x000076320b0b7816 */ /* 0x000fe4000000000b */
[----:B------:R-:W-:Y:S01]  /*18d0*/  SHF.L.U32 R5, R5, 0x10, RZ ;  /* 0x0000001005057819 */ /* 0x000fe200000006ff */
[----:B------:R-:W-:Y:S01]  /*18e0*/  FMUL.FTZ R24, R21, UR6 ;  /* 0x0000000615187c20 */ /* 0x000fe20008410000 */
[----:B------:R-:W-:Y:S01]  /*18f0*/  PRMT R6, R6, 0x7632, R6 ;  /* 0x0000763206067816 */ /* 0x000fe20000000006 */
[----:B------:R-:W-:Y:S01]  /*1900*/  IMAD.U32 R11, R11, 0x10000, RZ ;  /* 0x000100000b0b7824 */ /* 0x000fe200078e00ff */
[----:B------:R-:W-:-:S02]  /*1910*/  SHF.L.U32 R21, R10, 0x10, RZ ;  /* 0x000000100a157819 */ /* 0x000fc400000006ff */
[----:B------:R2:W-:Y:S01]  /*1920*/  F2F.BF16.F32 R10, R24 ;  /* 0x00000018000a7304 */ /* 0x0005e20000202000 */
[----:B------:R-:W-:Y:S01]  /*1930*/  PRMT R4, R4, 0x7632, R4 ;  /* 0x0000763204047816 */ /* 0x000fe20000000004 */
[----:B------:R-:W-:Y:S01]  /*1940*/  FMUL.FTZ R22, R11, UR7 ;  /* 0x000000070b167c20 */ /* 0x000fe20008410000 */
[----:B-1----:R-:W-:-:S05]  /*1950*/  SHF.L.U32 R23, R23, 0x10, RZ ;  /* 0x0000001017177819 */ /* 0x002fca00000006ff */
[----:B------:R-:W1:Y:S01]  /*1960*/  F2F.BF16.F32 R19, R19 ;  /* 0x0000001300137304 */ /* 0x000e620000202000 */
[----:B--2---:R-:W-:Y:S01]  /*1970*/  FMUL.FTZ R24, R5, UR7 ;  /* 0x0000000705187c20 */ /* 0x004fe20008410000 */
[----:B------:R-:W-:Y:S01]  /*1980*/  IMAD.U32 R5, R6, 0x10000, RZ ;  /* 0x0001000006057824 */ /* 0x000fe200078e00ff */
[----:B------:R-:W-:-:S03]  /*1990*/  SHF.L.U32 R11, R4, 0x10, RZ ;  /* 0x00000010040b7819 */ /* 0x000fc600000006ff */
[----:B------:R-:W-:Y:S02]  /*19a0*/  FMUL.FTZ R5, R5, UR6 ;  /* 0x0000000605057c20 */ /* 0x000fe40008410000 */
[----:B------:R2:W-:Y:S08]  /*19b0*/  F2F.BF16.F32 R6, R24 ;  /* 0x0000001800067304 */ /* 0x0005f00000202000 */
[----:B------:R-:W3:Y:S01]  /*19c0*/  F2F.BF16.F32 R20, R20 ;  /* 0x0000001400147304 */ /* 0x000ee20000202000 */
[----:B--2---:R-:W-:-:S05]  /*19d0*/  SHF.L.U32 R24, R8, 0x10, RZ ;  /* 0x0000001008187819 */ /* 0x004fca00000006ff */
[----:B------:R-:W-:Y:S02]  /*19e0*/  FMUL.FTZ R23, R23, R24 ;  /* 0x0000001817177220 */ /* 0x000fe40000410000 */
[----:B------:R-:W2:Y:S01]  /*19f0*/  F2F.BF16.F32 R4, R22 ;  /* 0x0000001600047304 */ /* 0x000ea20000202000 */
[----:B------:R-:W-:Y:S01]  /*1a00*/  IMAD.U32 R24, R9, 0x10000, RZ ;  /* 0x0001000009187824 */ /* 0x000fe200078e00ff */
[----:B------:R-:W-:-:S06]  /*1a10*/  SHF.L.U32 R25, R2, 0x10, RZ ;  /* 0x0000001002197819 */ /* 0x000fcc00000006ff */
[----:B------:R0:W-:Y:S01]  /*1a20*/  F2F.BF16.F32 R22, R5 ;  /* 0x0000000500167304 */ /* 0x0001e20000202000 */
[----:B------:R-:W-:Y:S01]  /*1a30*/  FMUL.FTZ R11, R11, UR7 ;  /* 0x000000070b0b7c20 */ /* 0x000fe20008410000 */
[----:B0-----:R-:W-:-:S05]  /*1a40*/  SHF.L.U32 R5, R18, 0x10, RZ ;  /* 0x0000001012057819 */ /* 0x001fca00000006ff */
[----:B------:R-:W-:Y:S01]  /*1a50*/  FMUL.FTZ R5, R5, R24 ;  /* 0x0000001805057220 */ /* 0x000fe20000410000 */
[----:B-1----:R-:W-:Y:S02]  /*1a60*/  IMAD.U32 R24, R19, 0x10000, RZ ;  /* 0x0001000013187824 */ /* 0x002fe400078e00ff */
[----:B------:R-:W-:Y:S01]  /*1a70*/  FMUL.FTZ R21, R21, UR7 ;  /* 0x0000000715157c20 */ /* 0x000fe20008410000 */
[----:B---3--:R-:W-:Y:S01]  /*1a80*/  SHF.L.U32 R20, R20, 0x10, RZ ;  /* 0x0000001014147819 */ /* 0x008fe200000006ff */
[----:B------:R-:W-:Y:S01]  /*1a90*/  FMUL.FTZ R24, R24, R25 ;  /* 0x0000001918187220 */ /* 0x000fe20000410000 */
[----:B------:R-:W-:Y:S01]  /*1aa0*/  SHF.L.U32 R25, R3, 0x10, RZ ;  /* 0x0000001003197819 */ /* 0x000fe200000006ff */
[----:B------:R-:W0:Y:S01]  /*1ab0*/  F2F.BF16.F32 R11, R11 ;  /* 0x0000000b000b7304 */ /* 0x000e220000202000 */
[----:B------:R-:W-:-:S03]  /*1ac0*/  PRMT R2, R8, 0x7632, R2 ;  /* 0x0000763208027816 */ /* 0x000fc60000000002 */
[----:B------:R-:W-:Y:S02]  /*1ad0*/  FMUL.FTZ R25, R20, R25 ;  /* 0x0000001914197220 */ /* 0x000fe40000410000 */
[----:B------:R-:W-:Y:S01]  /*1ae0*/  IMAD.U32 R20, R2, 0x10000, RZ ;  /* 0x0001000002147824 */ /* 0x000fe200078e00ff */
[----:B------:R-:W-:Y:S01]  /*1af0*/  PRMT R2, R9, 0x7632, R2 ;  /* 0x0000763209027816 */ /* 0x000fe20000000002 */
[----:B------:R-:W1:Y:S01]  /*1b00*/  F2F.BF16.F32 R21, R21 ;  /* 0x0000001500157304 */ /* 0x000e620000202000 */
[----:B--2---:R-:W-:Y:S01]  /*1b10*/  IMAD.U32 R4, R4, 0x10000, RZ ;  /* 0x0001000004047824 */ /* 0x004fe200078e00ff */
[----:B------:R-:W-:-:S06]  /*1b20*/  PRMT R13, R13, 0x7632, R13 ;  /* 0x000076320d0d7816 */ /* 0x000fcc000000000d */
[----:B------:R2:W-:Y:S01]  /*1b30*/  F2F.BF16.F32 R19, R5 ;  /* 0x0000000500137304 */ /* 0x0005e20000202000 */
[----:B0-----:R-:W-:Y:S02]  /*1b40*/  SHF.L.U32 R11, R11, 0x10, RZ ;  /* 0x000000100b0b7819 */ /* 0x001fe400000006ff */
[----:B------:R-:W-:Y:S02]  /*1b50*/  PRMT R7, R7, 0x7632, R7 ;  /* 0x0000763207077816 */ /* 0x000fe40000000007 */
[C---:B--2---:R-:W-:Y:S02]  /*1b60*/  SHF.L.U32 R5, R2.reuse, 0x10, RZ ;  /* 0x0000001002057819 */ /* 0x044fe400000006ff */
[----:B------:R-:W-:Y:S01]  /*1b70*/  PRMT R2, R2, 0x7632, R2 ;  /* 0x0000763202027816 */ /* 0x000fe20000000002 */
[----:B------:R0:W-:Y:S01]  /*1b80*/  F2F.BF16.F32 R8, R24 ;  /* 0x0000001800087304 */ /* 0x0001e20000202000 */
[----:B------:R-:W-:Y:S02]  /*1b90*/  PRMT R12, R12, 0x7632, R12 ;  /* 0x000076320c0c7816 */ /* 0x000fe4000000000c */
[----:B------:R-:W-:Y:S01]  /*1ba0*/  PRMT R3, R3, 0x7632, R3 ;  /* 0x0000763203037816 */ /* 0x000fe20000000003 */
[----:B------:R-:W-:Y:S01]  /*1bb0*/  IMAD.U32 R13, R13, 0x10000, RZ ;  /* 0x000100000d0d7824 */ /* 0x000fe200078e00ff */
[----:B0-----:R-:W-:-:S03]  /*1bc0*/  SHF.L.U32 R24, R2, 0x10, RZ ;  /* 0x0000001002187819 */ /* 0x001fc600000006ff */
[----:B------:R0:W-:Y:S01]  /*1bd0*/  F2F.BF16.F32 R18, R23 ;  /* 0x0000001700127304 */ /* 0x0001e20000202000 */
[----:B------:R-:W-:Y:S02]  /*1be0*/  SHF.L.U32 R7, R7, 0x10, RZ ;  /* 0x0000001007077819 */ /* 0x000fe400000006ff */
[----:B------:R-:W-:Y:S01]  /*1bf0*/  SHF.L.U32 R12, R12, 0x10, RZ ;  /* 0x000000100c0c7819 */ /* 0x000fe200000006ff */
[----:B------:R-:W-:Y:S01]  /*1c00*/  FMUL.FTZ R24, R11, R24 ;  /* 0x000000180b187220 */ /* 0x000fe20000410000 */
[----:B-1----:R-:W-:Y:S01]  /*1c10*/  SHF.L.U32 R21, R21, 0x10, RZ ;  /* 0x0000001015157819 */ /* 0x002fe200000006ff */
[----:B------:R-:W-:Y:S01]  /*1c20*/  IMAD.U32 R11, R3, 0x10000, RZ ;  /* 0x00010000030b7824 */ /* 0x000fe200078e00ff */
[----:B------:R-:W-:Y:S01]  /*1c30*/  SHF.L.U32 R6, R6, 0x10, RZ ;  /* 0x0000001006067819 */ /* 0x000fe200000006ff */
[----:B0-----:R-:W-:Y:S02]  /*1c40*/  FMUL.FTZ R23, R4, R5 ;  /* 0x0000000504177220 */ /* 0x001fe40000410000 */
[----:B------:R-:W0:Y:S01]  /*1c50*/  LDC.64 R4, c[0x0][0x398] ;  /* 0x0000e600ff047b82 */ /* 0x000e220000000a00 */
[----:B------:R-:W-:Y:S01]  /*1c60*/  FMUL.FTZ R13, R13, UR6 ;  /* 0x000000060d0d7c20 */ /* 0x000fe20008410000 */
[----:B------:R-:W-:Y:S01]  /*1c70*/  FMUL.FTZ R7, R7, UR6 ;  /* 0x0000000607077c20 */ /* 0x000fe20008410000 */
[----:B------:R-:W-:Y:S01]  /*1c80*/  FMUL.FTZ R12, R12, UR6 ;  /* 0x000000060c0c7c20 */ /* 0x000fe20008410000 */
[----:B------:R-:W-:Y:S01]  /*1c90*/  FMUL.FTZ R20, R21, R20 ;  /* 0x0000001415147220 */ /* 0x000fe20000410000 */
[----:B------:R-:W-:Y:S01]  /*1ca0*/  FMUL.FTZ R11, R6, R11 ;  /* 0x0000000b060b7220 */ /* 0x000fe20000410000 */
[----:B------:R-:W1:Y:S08]  /*1cb0*/  F2F.BF16.F32 R15, R15 ;  /* 0x0000000f000f7304 */ /* 0x000e700000202000 */
[----:B------:R-:W-:Y:S08]  /*1cc0*/  F2F.BF16.F32 R17, R17 ;  /* 0x0000001100117304 */ /* 0x000ff00000202000 */
[----:B------:R-:W-:Y:S08]  /*1cd0*/  F2F.BF16.F32 R13, R13 ;  /* 0x0000000d000d7304 */ /* 0x000ff00000202000 */
[----:B------:R-:W-:Y:S08]  /*1ce0*/  F2F.BF16.F32 R14, R14 ;  /* 0x0000000e000e7304 */ /* 0x000ff00000202000 */
[----:B------:R-:W-:Y:S08]  /*1cf0*/  F2F.BF16.F32 R7, R7 ;  /* 0x0000000700077304 */ /* 0x000ff00000202000 */
[----:B------:R-:W-:Y:S08]  /*1d00*/  F2F.BF16.F32 R12, R12 ;  /* 0x0000000c000c7304 */ /* 0x000ff00000202000 */
[----:B------:R-:W2:Y:S08]  /*1d10*/  F2F.BF16.F32 R20, R20 ;  /* 0x0000001400147304 */ /* 0x000eb00000202000 */
[----:B------:R-:W3:Y:S08]  /*1d20*/  F2F.BF16.F32 R2, R23 ;  /* 0x0000001700027304 */ /* 0x000ef00000202000 */
[----:B------:R-:W-:Y:S08]  /*1d30*/  F2F.BF16.F32 R3, R24 ;  /* 0x0000001800037304 */ /* 0x000ff00000202000 */
[----:B------:R-:W-:Y:S08]  /*1d40*/  F2F.BF16.F32 R11, R11 ;  /* 0x0000000b000b7304 */ /* 0x000ff00000202000 */
[----:B------:R-:W4:Y:S01]  /*1d50*/  F2F.BF16.F32 R9, R25 ;  /* 0x0000001900097304 */ /* 0x000f220000202000 */
[----:B-1----:R-:W-:Y:S01]  /*1d60*/  SHF.L.U32 R6, R15, 0x10, RZ ;  /* 0x000000100f067819 */ /* 0x002fe200000006ff */
[----:B0-----:R-:W-:Y:S01]  /*1d70*/  IMAD.WIDE.U32 R4, R16, 0x2, R4 ;  /* 0x0000000210047825 */ /* 0x001fe200078e0004 */
[----:B------:R-:W-:-:S02]  /*1d80*/  SHF.L.U32 R15, R18, 0x10, RZ ;  /* 0x00000010120f7819 */ /* 0x000fc400000006ff */
[----:B--2---:R-:W-:Y:S01]  /*1d90*/  SHF.L.U32 R20, R20, 0x10, RZ ;  /* 0x0000001014147819 */ /* 0x004fe200000006ff */
[----:B------:R-:W-:Y:S01]  /*1da0*/  IMAD.U32 R21, R17, 0x10000, RZ ;  /* 0x0001000011157824 */ /* 0x000fe200078e00ff */
[----:B------:R-:W-:Y:S01]  /*1db0*/  SHF.L.U32 R17, R22, 0x10, RZ ;  /* 0x0000001016117819 */ /* 0x000fe200000006ff */
[----:B------:R-:W-:Y:S01]  /*1dc0*/  IMAD.U32 R16, R13, 0x10000, RZ ;  /* 0x000100000d107824 */ /* 0x000fe200078e00ff */
[----:B------:R-:W-:Y:S01]  /*1dd0*/  SHF.L.U32 R14, R14, 0x10, RZ ;  /* 0x000000100e0e7819 */ /* 0x000fe200000006ff */
[----:B------:R-:W-:Y:S01]  /*1de0*/  IMAD.U32 R18, R19, 0x10000, RZ ;  /* 0x0001000013127824 */ /* 0x000fe200078e00ff */
[----:B------:R-:W-:Y:S01]  /*1df0*/  SHF.L.U32 R7, R7, 0x10, RZ ;  /* 0x0000001007077819 */ /* 0x000fe200000006ff */
[----:B------:R-:W-:Y:S01]  /*1e00*/  IMAD.U32 R10, R10, 0x10000, RZ ;  /* 0x000100000a0a7824 */ /* 0x000fe200078e00ff */
[----:B------:R-:W-:Y:S02]  /*1e10*/  SHF.L.U32 R12, R12, 0x10, RZ ;  /* 0x000000100c0c7819 */ /* 0x000fe400000006ff */
[----:B---3--:R-:W-:Y:S01]  /*1e20*/  SHF.L.U32 R2, R2, 0x10, RZ ;  /* 0x0000001002027819 */ /* 0x008fe200000006ff */
[----:B----4-:R-:W-:Y:S01]  /*1e30*/  IMAD.U32 R9, R9, 0x10000, RZ ;  /* 0x0001000009097824 */ /* 0x010fe200078e00ff */
[----:B------:R-:W-:-:S02]  /*1e40*/  SHF.L.U32 R13, R8, 0x10, RZ ;  /* 0x00000010080d7819 */ /* 0x000fc400000006ff */
[----:B------:R-:W-:Y:S02]  /*1e50*/  SHF.L.U32 R3, R3, 0x10, RZ ;  /* 0x0000001003037819 */ /* 0x000fe400000006ff */
[----:B------:R-:W-:Y:S01]  /*1e60*/  SHF.L.U32 R11, R11, 0x10, RZ ;  /* 0x000000100b0b7819 */ /* 0x000fe200000006ff */
[----:B------:R-:W-:Y:S01]  /*1e70*/  FADD.FTZ R6, R6, R15 ;  /* 0x0000000f06067221 */ /* 0x000fe20000010000 */
[----:B------:R-:W-:Y:S01]  /*1e80*/  FADD.FTZ R15, R21, R18 ;  /* 0x00000012150f7221 */ /* 0x000fe20000010000 */
[----:B------:R-:W-:Y:S01]  /*1e90*/  FADD.FTZ R17, R17, R20 ;  /* 0x0000001411117221 */ /* 0x000fe20000010000 */
[----:B------:R-:W-:Y:S01]  /*1ea0*/  FADD.FTZ R2, R7, R2 ;  /* 0x0000000207027221 */ /* 0x000fe20000010000 */
[----:B------:R-:W-:Y:S01]  /*1eb0*/  FADD.FTZ R13, R14, R13 ;  /* 0x0000000d0e0d7221 */ /* 0x000fe20000010000 */
[----:B------:R-:W-:Y:S01]  /*1ec0*/  FADD.FTZ R9, R10, R9 ;  /* 0x000000090a097221 */ /* 0x000fe20000010000 */
[----:B------:R-:W-:Y:S01]  /*1ed0*/  FADD.FTZ R12, R12, R3 ;  /* 0x000000030c0c7221 */ /* 0x000fe20000010000 */
[----:B------:R-:W-:Y:S01]  /*1ee0*/  FADD.FTZ R16, R16, R11 ;  /* 0x0000000b10107221 */ /* 0x000fe20000010000 */
[----:B------:R-:W-:Y:S01]  /*1ef0*/  IMAD.WIDE.U32 R4, R0, 0x8, R4 ;  /* 0x0000000800047825 */ /* 0x000fe200078e0004 */
[----:B------:R-:W-:-:S02]  /*1f00*/  F2FP.BF16.F32.PACK_AB R6, R17, R6 ;  /* 0x000000061106723e */ /* 0x000fc400000010ff */
[----:B------:R-:W-:Y:S02]  /*1f10*/  F2FP.BF16.F32.PACK_AB R7, R2, R15 ;  /* 0x0000000f0207723e */ /* 0x000fe400000010ff */
[----:B------:R-:W-:Y:S02]  /*1f20*/  F2FP.BF16.F32.PACK_AB R8, R12, R13 ;  /* 0x0000000d0c08723e */ /* 0x000fe400000010ff */
[----:B------:R-:W-:Y:S01]  /*1f30*/  F2FP.BF16.F32.PACK_AB R9, R16, R9 ;  /* 0x000000091009723e */ /* 0x000fe200000010ff */
[----:B------:R-:W-:Y:S04]  /*1f40*/  STG.E.64 desc[UR8][R4.64], R6 ;  /* 0x0000000604007986 */ /* 0x000fe8000c101b08 */
[----:B------:R-:W-:Y:S01]  /*1f50*/  STG.E.64 desc[UR8][R4.64+0x400], R8 ;  /* 0x0004000804007986 */ /* 0x000fe2000c101b08 */
[----:B------:R-:W-:Y:S05]  /*1f60*/  EXIT ;  /* 0x000000000000794d */ /* 0x000fea0003800000 */
.L_x_3442:
        /* <DEDUP_REMOVED lines=9> */
.L_x_23852:


//--------------------- .text._ZN2at6native29vectorized_elementwise_kernelILi8EZZZNS0_54_GLOBAL__N__d8c5977b_16_LinearAlgebra_cu_35b291db_316116addr_kernel_cudaERNS_14TensorIteratorERKN3c106ScalarES8_ENKUlvE_clEvENKUlvE8_clEvEUlNS5_8BFloat16ESB_SB_E0_St5arrayIPcLm4EEEEviT0_T1_ --------------------------
	.section	.text._ZN2at6native29vectorized_elementwise_kernelILi8EZZZNS0_54_GLOBAL__N__d8c5977b_16_LinearAlgebra_cu_35b291db_316116addr_kernel_cudaERNS_14TensorIteratorERKN3c106ScalarES8_ENKUlvE_clEvENKUlvE8_clEvEUlNS5_8BFloat16ESB_SB_E0_St5arrayIPcLm4EEEEviT0_T1_,"ax",@progbits
	.align	128
        .global         _ZN2at6native29vectorized_elementwise_kernelILi8EZZZNS0_54_GLOBAL__N__d8c5977b_16_LinearAlgebra_cu_35b291db_316116addr_kernel_cudaERNS_14TensorIteratorERKN3c106ScalarES8_ENKUlvE_clEvENKUlvE8_clEvEUlNS5_8BFloat16ESB_SB_E0_St5arrayIPcLm4EEEEviT0_T1_
        .type           _ZN2at6native29vectorized_elementwise_kernelILi8EZZZNS0_54_GLOBAL__N__d8c5977b_16_LinearAlgebra_cu_35b291db_316116addr_kernel_cudaERNS_14TensorIteratorERKN3c106ScalarES8_ENKUlvE_clEvENKUlvE8_clEvEUlNS5_8BFloat16ESB_SB_E0_St5arrayIPcLm4EEEEviT0_T1_,@function
        .size           _ZN2at6native29vectorized_elementwise_kernelILi8EZZZNS0_54_GLOBAL__N__d8c5977b_16_LinearAlgebra_cu_35b291db_316116addr_kernel_cudaERNS_14TensorIteratorERKN3c106ScalarES8_ENKUlvE_clEvENKUlvE8_clEvEUlNS5_8BFloat16ESB_SB_E0_St5arrayIPcLm4EEEEviT0_T1_,(.L_x_23853 - _ZN2at6native29vectorized_elementwise_kernelILi8EZZZNS0_54_GLOBAL__N__d8c5977b_16_LinearAlgebra_cu_35b291db_316116addr_kernel_cudaERNS_14TensorIteratorERKN3c106ScalarES8_ENKUlvE_clEvENKUlvE8_clEvEUlNS5_8BFloat16ESB_SB_E0_St5arrayIPcLm4EEEEviT0_T1_)
        .other          _ZN2at6native29vectorized_elementwise_kernelILi8EZZZNS0_54_GLOBAL__N__d8c5977b_16_LinearAlgebra_cu_35b291db_316116addr_kernel_cudaERNS_14TensorIteratorERKN3c106ScalarES8_ENKUlvE_clEvENKUlvE8_clEvEUlNS5_8BFloat16ESB_SB_E0_St5arrayIPcLm4EEEEviT0_T1_,@"STO_CUDA_ENTRY STV_DEFAULT"
_ZN2at6native29vectorized_elementwise_kernelILi8EZZZNS0_54_GLOBAL__N__d8c5977b_16_LinearAlgebra_cu_35b291db_316116addr_kernel_cudaERNS_14TensorIteratorERKN3c106ScalarES8_ENKUlvE_clEvENKUlvE8_clEvEUlNS5_8BFloat16ESB_SB_E0_St5arrayIPcLm4EEEEviT0_T1_:
.text._ZN2at6native29vectorized_elementwise_kernelILi8EZZZNS0_54_GLOBAL__N__d8c5977b_16_LinearAlgebra_cu_35b291db_316116addr_kernel_cudaERNS_14TensorIteratorERKN3c106ScalarES8_ENKUlvE_clEvENKUlvE8_clEvEUlNS5_8BFloat16ESB_SB_E0_St5arrayIPcLm4EEEEviT0_T1_:
        /* <DEDUP_REMOVED lines=148> */
.L_x_3445:
[----:B------:R-:W-:Y:S05]  /*0940*/  BSYNC.RECONVERGENT B0 ;  /* 0x0000000000007941 */ /* 0x000fea0003800200 */
.L_x_3444:
        /* <DEDUP_REMOVED lines=21> */
.L_x_3447:
[----:B------:R-:W-:Y:S05]  /*0aa0*/  BSYNC.RECONVERGENT B0 ;  /* 0x0000000000007941 */ /* 0x000fea0003800200 */
.L_x_3446:
        /* <DEDUP_REMOVED lines=31> */
.L_x_3449:
[----:B------:R-:W-:Y:S05]  /*0ca0*/  BSYNC.RECONVERGENT B0 ;  /* 0x0000000000007941 */ /* 0x000fea0003800200 */
.L_x_3448:
        /* <DEDUP_REMOVED lines=18> */
.L_x_3451:
[----:B------:R-:W-:Y:S05]  /*0dd0*/  BSYNC.RECONVERGENT B0 ;  /* 0x0000000000007941 */ /* 0x000fea0003800200 */
.L_x_3450:
        /* <DEDUP_REMOVED lines=18> */
.L_x_3453:
[----:B------:R-:W-:Y:S05]  /*0f00*/  BSYNC.RECONVERGENT B0 ;  /* 0x0000000000007941 */ /* 0x000fea0003800200 */
.L_x_3452:
        /* <DEDUP_REMOVED lines=18> */
.L_x_3455:
[----:B------:R-:W-:Y:S05]  /*1030*/  BSYNC.RECONVERGENT B0 ;  /* 0x0000000000007941 */ /* 0x000fea0003800200 */
.L_x_3454:
        /* <DEDUP_REMOVED lines=18> */
.L_x_3457:
[----:B------:R-:W-:Y:S05]  /*1160*/  BSYNC.RECONVERGENT B0 ;  /* 0x0000000000007941 */ /* 0x000fea0003800200 */
.L_x_3456:
        /* <DEDUP_REMOVED lines=18> */
.L_x_3459:
[----:B------:R-:W-:Y:S05]  /*1290*/  BSYNC.RECONVERGENT B0 ;  /* 0x0000000000007941 */ /* 0x000fea0003800200 */
.L_x_3458:
        /* <DEDUP_REMOVED lines=15> */
.L_x_3462:
[----:B------:R-:W-:-:S13]  /*1390*/  ISETP.GE.U32.AND P0, PT, R5, R3, PT ;  /* 0x000000030500720c */ /* 0x000fda0003f06070 */
[----:B------:R-:W-:Y:S05]  /*13a0*/  @P0 BRA `(.L_x_3464) ;  /* 0x0000000000300947 */ /* 0x000fea0003800000 */
[----:B-1----:R-:W1:Y:S01]  /*13b0*/  LDC.64 R6, c[0x0][0x398] ;  /* 0x0000e600ff067b82 */ /* 0x002e620000000a00 */
[----:B------:R-:W-:Y:S01]  /*13c0*/  IMAD R13, R2, 0x400, R5 ;  /* 0x00000400020d7824 */ /* 0x000fe200078e0205 */
[----:B------:R-:W-:-:S03]  /*13d0*/  IADD3 R5, PT, PT, R5, 0x80, RZ ;  /* 0x0000008005057810 */ /* 0x000fc60007ffe0ff */
[----:B-1----:R-:W-:-:S05]  /*13e0*/  IMAD.WIDE.U32 R6, R13, 0x2, R6 ;  /* 0x000000020d067825 */ /* 0x002fca00078e0006 */
[----:B------:R1:W-:Y:S02]  /*13f0*/  STG.E.U16 desc[UR8][R6.64], R8 ;  /* 0x0000000806007986 */ /* 0x0003e4000c101508 */
.L_x_3463:
[----:B------:R-:W-:-:S13]  /*1400*/  ISETP.GE.U32.AND P0, PT, R5, R3, PT ;  /* 0x000000030500720c */ /* 0x000fda0003f06070 */
[----:B------:R-:W-:Y:S05]  /*1410*/  @P0 BRA `(.L_x_3465) ;  /* 0x0000000000300947 */ /* 0x000fea0003800000 */
[----:B-1----:R-:W1:Y:S01]  /*1420*/  LDC.64 R6, c[0x0][0x398] ;  /* 0x0000e600ff067b82 */ /* 0x002e620000000a00 */
[----:B------:R-:W-:Y:S01]  /*1430*/  LEA R13, R2, R5, 0xa ;  /* 0x00000005020d7211 */ /* 0x000fe200078e50ff */
[----:B------:R-:W-:-:S04]  /*1440*/  VIADD R5, R5, 0x80 ;  /* 0x0000008005057836 */ /* 0x000fc80000000000 */
[----:B-1----:R-:W-:-:S05]  /*1450*/  IMAD.WIDE.U32 R6, R13, 0x2, R6 ;  /* 0x000000020d067825 */ /* 0x002fca00078e0006 */
[----:B------:R2:W-:Y:S02]  /*1460*/  STG.E.U16 desc[UR8][R6.64], R9 ;  /* 0x0000000906007986 */ /* 0x0005e4000c101508 */
.L_x_3464:
[----:B------:R-:W-:-:S13]  /*1470*/  ISETP.GE.U32.AND P0, PT, R5, R3, PT ;  /* 0x000000030500720c */ /* 0x000fda0003f06070 */
[----:B------:R-:W-:Y:S05]  /*1480*/  @P0 BRA `(.L_x_3466) ;  /* 0x0000000000340947 */ /* 0x000fea0003800000 */
[----:B-12---:R-:W1:Y:S01]  /*1490*/  LDC.64 R6, c[0x0][0x398] ;  /* 0x0000e600ff067b82 */ /* 0x006e620000000a00 */
[----:B------:R-:W-:Y:S02]  /*14a0*/  LEA R9, R2, R5, 0xa ;  /* 0x0000000502097211 */ /* 0x000fe400078e50ff */
[----:B------:R-:W-:-:S03]  /*14b0*/  IADD3 R5, PT, PT, R5, 0x80, RZ ;  /* 0x0000008005057810 */ /* 0x000fc60007ffe0ff */
[----:B-1----:R-:W-:-:S05]  /*14c0*/  IMAD.WIDE.U32 R6, R9, 0x2, R6 ;  /* 0x0000000209067825 */ /* 0x002fca00078e0006 */
[----:B------:R2:W-:Y:S02]  /*14d0*/  STG.E.U16 desc[UR8][R6.64], R10 ;  /* 0x0000000a06007986 */ /* 0x0005e4000c101508 */
.L_x_3465:
        /* <DEDUP_REMOVED lines=8> */
.L_x_3466:
[----:B------:R-:W-:Y:S05]  /*1560*/  BSYNC.RELIABLE B1 ;  /* 0x0000000000017941 */ /* 0x000fea0003800100 */
.L_x_3461:
[----:B------:R-:W-:-:S13]  /*1570*/  ISETP.GE.U32.AND P0, PT, R5, R3, PT ;  /* 0x000000030500720c */ /* 0x000fda0003f06070 */
[----:B-123--:R-:W1:Y:S01]  /*1580*/  @!P0 LDC.64 R6, c[0x0][0x398] ;  /* 0x0000e600ff068b82 */ /* 0x00ee620000000a00 */
[----:B------:R-:W-:Y:S01]  /*1590*/  @!P0 LEA R9, R2, R5, 0xa ;  /* 0x0000000502098211 */ /* 0x000fe200078e50ff */
[----:B------:R-:W-:-:S04]  /*15a0*/  @!P0 VIADD R5, R5, 0x80 ;  /* 0x0000008005058836 */ /* 0x000fc80000000000 */
[----:B-1----:R-:W-:-:S05]  /*15b0*/  @!P0 IMAD.WIDE.U32 R6, R9, 0x2, R6 ;  /* 0x0000000209068825 */ /* 0x002fca00078e0006 */
[----:B------:R3:W-:Y:S02]  /*15c0*/  @!P0 STG.E.U16 desc[UR8][R6.64], R12 ;  /* 0x0000000c06008986 */ /* 0x0007e4000c101508 */
.L_x_3467:
[----:B------:R-:W-:Y:S05]  /*15d0*/  BSYNC.RECONVERGENT B0 ;  /* 0x0000000000007941 */ /* 0x000fea0003800200 */
.L_x_3460:
        /* <DEDUP_REMOVED lines=8> */
.L_x_3443:
[----:B------:R-:W0:Y:S01]  /*1660*/  S2R R0, SR_TID.X ;  /* 0x0000000000007919 */ /* 0x000e220000002100 */
[----:B------:R-:W1:Y:S01]  /*1670*/  LDC.64 R4, c[0x0][0x3a8] ;  /* 0x0000ea00ff047b82 */ /* 0x000e620000000a00 */
[----:B------:R-:W-:-:S07]  /*1680*/  SHF.L.U32 R3, R2, 0xa, RZ ;  /* 0x0000000a02037819 */ /* 0x000fce00000006ff */
[----:B------:R-:W2:Y:S08]  /*1690*/  LDC.64 R6, c[0x0][0x3a0] ;  /* 0x0000e800ff067b82 */ /* 0x000eb00000000a00 */
[----:B------:R-:W3:Y:S01]  /*16a0*/  LDC.64 R8, c[0x0][0x3b0] ;  /* 0x0000ec00ff087b82 */ /* 0x000ee20000000a00 */
[----:B-1----:R-:W-:-:S04]  /*16b0*/  IMAD.WIDE.U32 R4, R3, 0x2, R4 ;  /* 0x0000000203047825 */ /* 0x002fc800078e0004 */
        /* <DEDUP_REMOVED lines=8> */
[----:B------:R-:W-:Y:S02]  /*1740*/  USHF.L.U32 UR7, UR5, 0x10, URZ ;  /* 0x0000001005077899 */ /* 0x000fe400080006ff */
[----:B------:R-:W-:Y:S01]  /*1750*/  USHF.L.U32 UR6, UR4, 0x10, URZ ;  /* 0x0000001004067899 */ /* 0x000fe200080006ff */
[C---:B--2---:R-:W-:Y:S01]  /*1760*/  IMAD.U32 R2, R14.reuse, 0x10000, RZ ;  /* 0x000100000e027824 */ /* 0x044fe200078e00ff */
[----:B------:R-:W-:Y:S01]  /*1770*/  SHF.L.U32 R16, R13, 0x10, RZ ;  /* 0x000000100d107819 */ /* 0x000fe200000006ff */
[----:B------:R-:W-:Y:S01]  /*1780*/  IMAD.U32 R17, R15, 0x10000, RZ ;  /* 0x000100000f117824 */ /* 0x000fe200078e00ff */
[----:B------:R-:W-:Y:S01]  /*1790*/  PRMT R14, R14, 0x7632, R14 ;  /* 0x000076320e0e7816 */ /* 0x000fe2000000000e */
[----:B------:R-:W-:Y:S01]  /*17a0*/  FMUL.FTZ R23, R2, UR7 ;  /* 0x0000000702177c20 */ /* 0x000fe20008410000 */
[----:B------:R-:W-:Y:S01]  /*17b0*/  SHF.L.U32 R2, R12, 0x10, RZ ;  /* 0x000000100c027819 */ /* 0x000fe200000006ff */
[----:B------:R-:W-:Y:S01]  /*17c0*/  FMUL.FTZ R16, R16, UR7 ;  /* 0x0000000710107c20 */ /* 0x000fe20008410000 */
[----:B------:R-:W-:Y:S01]  /*17d0*/  FMUL.FTZ R20, R17, UR7 ;  /* 0x0000000711147c20 */ /* 0x000fe20008410000 */
[----:B------:R-:W-:-:S02]  /*17e0*/  PRMT R13, R13, 0x7632, R13 ;  /* 0x000076320d0d7816 */ /* 0x000fc4000000000d */
[----:B------:R-:W-:Y:S01]  /*17f0*/  FMUL.FTZ R19, R2, UR7 ;  /* 0x0000000702137c20 */ /* 0x000fe20008410000 */
[----:B------:R-:W-:Y:S01]  /*1800*/  F2F.BF16.F32 R23, R23 ;  /* 0x0000001700177304 */ /* 0x000fe20000202000 */
[----:B----4-:R-:W-:Y:S01]  /*1810*/  SHF.L.U32 R2, R5, 0x10, RZ ;  /* 0x0000001005027819 */ /* 0x010fe200000006ff */
[----:B------:R-:W-:Y:S01]  /*1820*/  IMAD.U32 R13, R13, 0x10000, RZ ;  /* 0x000100000d0d7824 */ /* 0x000fe200078e00ff */
[----:B------:R-:W-:Y:S02]  /*1830*/  PRMT R5, R5, 0x7632, R5 ;  /* 0x0000763205057816 */ /* 0x000fe40000000005 */
[----:B------:R-:W-:Y:S01]  /*1840*/  SHF.L.U32 R21, R7, 0x10, RZ ;  /* 0x0000001007157819 */ /* 0x000fe200000006ff */
[----:B------:R-:W-:Y:S01]  /*1850*/  FMUL.FTZ R13, R13, UR7 ;  /* 0x000000070d0d7c20 */ /* 0x000fe20008410000 */
[----:B------:R-:W-:Y:S01]  /*1860*/  SHF.L.U32 R17, R6, 0x10, RZ ;  /* 0x0000001006117819 */ /* 0x000fe200000006ff */
[----:B------:R0:W-:Y:S01]  /*1870*/  F2F.BF16.F32 R18, R16 ;  /* 0x0000001000127304 */ /* 0x0001e20000202000 */
[----:B------:R-:W-:-:S02]  /*1880*/  IMAD.U32 R5, R5, 0x10000, RZ ;  /* 0x0001000005057824 */ /* 0x000fc400078e00ff */
[----:B------:R-:W-:Y:S01]  /*1890*/  FMUL.FTZ R22, R21, UR6 ;  /* 0x0000000615167c20 */ /* 0x000fe20008410000 */
[----:B------:R-:W-:Y:S01]  /*18a0*/  PRMT R6, R6, 0x7632, R6 ;  /* 0x0000763206067816 */ /* 0x000fe20000000006 */
[----:B------:R-:W-:Y:S01]  /*18b0*/  FMUL.FTZ R2, R2, UR6 ;  /* 0x0000000602027c20 */ /* 0x000fe20008410000 */
[----:B------:R-:W-:Y:S01]  /*18c0*/  FMUL.FTZ R5, R5, UR6 ;  /* 0x0000000605057c20 */ /* 0x000fe20008410000 */
[----:B------:R-:W-:Y:S01]  /*18d0*/  PRMT R7, R7, 0x7632, R7 ;  /* 0x0000763207077816 */ /* 0x000fe20000000007 */
[----:B------:R-:W-:Y:S01]  /*18e0*/  FMUL.FTZ R17, R17, UR6 ;  /* 0x0000000611117c20 */ /* 0x000fe20008410000 */
[----:B------:R-:W-:Y:S01]  /*18f0*/  SHF.L.U32 R21, R14, 0x10, RZ ;  /* 0x000000100e157819 */ /* 0x000fe200000006ff */
[----:B------:R-:W-:Y:S01]  /*1900*/  F2F.BF16.F32 R19, R19 ;  /* 0x0000001300137304 */ /* 0x000fe20000202000 */
[C---:B0-----:R-:W-:Y:S01]  /*1910*/  IMAD.U32 R16, R4.reuse, 0x10000, RZ ;  /* 0x0001000004107824 */ /* 0x041fe200078e00ff */
[----:B------:R-:W-:Y:S01]  /*1920*/  PRMT R4, R4, 0x7632, R4 ;  /* 0x0000763204047816 */ /* 0x000fe20000000004 */
[----:B------:R-:W-:Y:S01]  /*1930*/  IMAD.U32 R25, R7, 0x10000, RZ ;  /* 0x0001000007197824 */ /* 0x000fe200078e00ff */
[----:B---3--:R-:W-:Y:S01]  /*1940*/  SHF.L.U32 R24, R10, 0x10, RZ ;  /* 0x000000100a187819 */ /* 0x008fe200000006ff */
[----:B------:R-:W-:Y:S01]  /*1950*/  FMUL.FTZ R21, R21, UR7 ;  /* 0x0000000715157c20 */ /* 0x000fe20008410000 */
[----:B------:R-:W-:Y:S01]  /*1960*/  PRMT R15, R15, 0x7632, R15 ;  /* 0x000076320f0f7816 */ /* 0x000fe2000000000f */
[----:B------:R-:W-:Y:S01]  /*1970*/  FMUL.FTZ R26, R25, UR6 ;  /* 0x00000006191a7c20 */ /* 0x000fe20008410000 */
[----:B------:R0:W1:Y:S01]  /*1980*/  F2F.BF16.F32 R14, R22 ;  /* 0x00000016000e7304 */ /* 0x0000620000202000 */
[----:B------:R-:W-:Y:S01]  /*1990*/  SHF.L.U32 R4, R4, 0x10, RZ ;  /* 0x0000001004047819 */ /* 0x000fe200000006ff */
[----:B------:R-:W-:Y:S01]  /*19a0*/  FMUL.FTZ R16, R16, UR6 ;  /* 0x0000000610107c20 */ /* 0x000fe20008410000 */
[----:B------:R-:W-:-:S02]  /*19b0*/  PRMT R12, R12, 0x7632, R12 ;  /* 0x000076320c0c7816 */ /* 0x000fc4000000000c */
[----:B------:R-:W-:Y:S01]  /*19c0*/  SHF.L.U32 R15, R15, 0x10, RZ ;  /* 0x000000100f0f7819 */ /* 0x000fe200000006ff */
[----:B------:R-:W-:Y:S01]  /*19d0*/  FMUL.FTZ R4, R4, UR6 ;  /* 0x0000000604047c20 */ /* 0x000fe20008410000 */
[----:B------:R-:W-:Y:S01]  /*19e0*/  SHF.L.U32 R12, R12, 0x10, RZ ;  /* 0x000000100c0c7819 */ /* 0x000fe200000006ff */
[----:B------:R-:W-:Y:S01]  /*19f0*/  F2F.BF16.F32 R20, R20 ;  /* 0x0000001400147304 */ /* 0x000fe20000202000 */
[----:B0-----:R-:W-:Y:S01]  /*1a00*/  SHF.L.U32 R22, R6, 0x10, RZ ;  /* 0x0000001006167819 */ /* 0x001fe200000006ff */
[----:B------:R-:W-:Y:S01]  /*1a10*/  FMUL.FTZ R15, R15, UR7 ;  /* 0x000000070f0f7c20 */ /* 0x000fe20008410000 */
[C---:B------:R-:W-:Y:S01]  /*1a20*/  SHF.L.U32 R27, R11.reuse, 0x10, RZ ;  /* 0x000000100b1b7819 */ /* 0x040fe200000006ff */
[----:B------:R-:W-:Y:S01]  /*1a30*/  FMUL.FTZ R12, R12, UR7 ;  /* 0x000000070c0c7c20 */ /* 0x000fe20008410000 */
[----:B------:R-:W-:Y:S01]  /*1a40*/  PRMT R10, R10, 0x7632, R10 ;  /* 0x000076320a0a7816 */ /* 0x000fe2000000000a */
[----:B------:R-:W-:Y:S01]  /*1a50*/  FMUL.FTZ R22, R22, UR6 ;  /* 0x0000000616167c20 */ /* 0x000fe20008410000 */
[----:B------:R-:W-:Y:S01]  /*1a60*/  PRMT R11, R11, 0x7632, R11 ;  /* 0x000076320b0b7816 */ /* 0x000fe2000000000b */
[----:B------:R0:W-:Y:S01]  /*1a70*/  F2F.BF16.F32 R6, R5 ;  /* 0x0000000500067304 */ /* 0x0001e20000202000 */
[----:B-1----:R-:W-:Y:S01]  /*1a80*/  SHF.L.U32 R14, R14, 0x10, RZ ;  /* 0x000000100e0e7819 */ /* 0x002fe200000006ff */
[----:B------:R-:W-:-:S06]  /*1a90*/  IMAD.U32 R10, R10, 0x10000, RZ ;  /* 0x000100000a0a7824 */ /* 0x000fcc00078e00ff */
[----:B------:R-:W1:Y:S01]  /*1aa0*/  F2F.BF16.F32 R21, R21 ;  /* 0x0000001500157304 */ /* 0x000e620000202000 */
[----:B0-----:R-:W-:-:S05]  /*1ab0*/  SHF.L.U32 R5, R23, 0x10, RZ ;  /* 0x0000001017057819 */ /* 0x001fca00000006ff */
[----:B------:R-:W-:Y:S01]  /*1ac0*/  FMUL.FTZ R25, R5, R24 ;  /* 0x0000001805197220 */ /* 0x000fe20000410000 */
[----:B------:R-:W-:Y:S01]  /*1ad0*/  SHF.L.U32 R5, R18, 0x10, RZ ;  /* 0x0000001012057819 */ /* 0x000fe200000006ff */
[----:B------:R-:W-:Y:S01]  /*1ae0*/  IMAD.U32 R24, R9, 0x10000, RZ ;  /* 0x0001000009187824 */ /* 0x000fe200078e00ff */
[----:B------:R0:W2:Y:S03]  /*1af0*/  F2F.BF16.F32 R7, R4 ;  /* 0x0000000400077304 */ /* 0x0000a60000202000 */
[----:B------:R-:W-:Y:S01]  /*1b00*/  FMUL.FTZ R24, R5, R24 ;  /* 0x0000001805187220 */ /* 0x000fe20000410000 */
[----:B------:R-:W-:Y:S02]  /*1b10*/  SHF.L.U32 R5, R8, 0x10, RZ ;  /* 0x0000001008057819 */ /* 0x000fe400000006ff */
[----:B-1----:R-:W-:Y:S02]  /*1b20*/  SHF.L.U32 R21, R21, 0x10, RZ ;  /* 0x0000001015157819 */ /* 0x002fe400000006ff */
[----:B------:R-:W1:Y:S01]  /*1b30*/  F2F.BF16.F32 R13, R13 ;  /* 0x0000000d000d7304 */ /* 0x000e620000202000 */
[----:B0-----:R-:W-:-:S02]  /*1b40*/  IMAD.U32 R4, R19, 0x10000, RZ ;  /* 0x0001000013047824 */ /* 0x001fc400078e00ff */
[----:B------:R-:W-:Y:S02]  /*1b50*/  FMUL.FTZ R10, R21, R10 ;  /* 0x0000000a150a7220 */ /* 0x000fe40000410000 */
[----:B------:R-:W-:Y:S01]  /*1b60*/  FMUL.FTZ R5, R4, R5 ;  /* 0x0000000504057220 */ /* 0x000fe20000410000 */
[----:B------:R-:W-:Y:S02]  /*1b70*/  SHF.L.U32 R4, R20, 0x10, RZ ;  /* 0x0000001014047819 */ /* 0x000fe400000006ff */
[----:B------:R-:W0:Y:S01]  /*1b80*/  F2F.BF16.F32 R15, R15 ;  /* 0x0000000f000f7304 */ /* 0x000e220000202000 */
[----:B--2---:R-:W-:Y:S02]  /*1b90*/  SHF.L.U32 R7, R7, 0x10, RZ ;  /* 0x0000001007077819 */ /* 0x004fe400000006ff */
[----:B------:R-:W-:Y:S01]  /*1ba0*/  FMUL.FTZ R27, R4, R27 ;  /* 0x0000001b041b7220 */ /* 0x000fe20000410000 */
[----:B------:R-:W-:Y:S01]  /*1bb0*/  PRMT R4, R9, 0x7632, R4 ;  /* 0x0000763209047816 */ /* 0x000fe20000000004 */
[----:B-1----:R-:W-:-:S03]  /*1bc0*/  IMAD.U32 R13, R13, 0x10000, RZ ;  /* 0x000100000d0d7824 */ /* 0x002fc600078e00ff */
[----:B------:R-:W1:Y:S01]  /*1bd0*/  F2F.BF16.F32 R12, R12 ;  /* 0x0000000c000c7304 */ /* 0x000e620000202000 */
[----:B------:R-:W-:-:S05]  /*1be0*/  SHF.L.U32 R4, R4, 0x10, RZ ;  /* 0x0000001004047819 */ /* 0x000fca00000006ff */
[----:B------:R-:W-:Y:S01]  /*1bf0*/  FMUL.FTZ R21, R13, R4 ;  /* 0x000000040d157220 */ /* 0x000fe20000410000 */
[----:B0-----:R-:W-:Y:S01]  /*1c00*/  SHF.L.U32 R15, R15, 0x10, RZ ;  /* 0x000000100f0f7819 */ /* 0x001fe200000006ff */
[----:B------:R0:W2:Y:S01]  /*1c10*/  F2F.BF16.F32 R19, R24 ;  /* 0x0000001800137304 */ /* 0x0000a20000202000 */
[----:B-1----:R-:W-:-:S07]  /*1c20*/  SHF.L.U32 R12, R12, 0x10, RZ ;  /* 0x000000100c0c7819 */ /* 0x002fce00000006ff */
[----:B------:R1:W-:Y:S01]  /*1c30*/  F2F.BF16.F32 R20, R5 ;  /* 0x0000000500147304 */ /* 0x0003e20000202000 */
[----:B0-----:R-:W-:Y:S02]  /*1c40*/  SHF.L.U32 R24, R11, 0x10, RZ ;  /* 0x000000100b187819 */ /* 0x001fe400000006ff */
[----:B------:R-:W-:-:S03]  /*1c50*/  PRMT R11, R8, 0x7632, R11 ;  /* 0x00007632080b7816 */ /* 0x000fc6000000000b */
[----:B------:R-:W-:Y:S01]  /*1c60*/  FMUL.FTZ R24, R15, R24 ;  /* 0x000000180f187220 */ /* 0x000fe20000410000 */
[----:B--2---:R-:W-:Y:S01]  /*1c70*/  SHF.L.U32 R19, R19, 0x10, RZ ;  /* 0x0000001013137819 */ /* 0x004fe200000006ff */
[----:B------:R-:W-:Y:S01]  /*1c80*/  IMAD.U32 R13, R11, 0x10000, RZ ;  /* 0x000100000b0d7824 */ /* 0x000fe200078e00ff */
[----:B-1----:R-:W0:Y:S01]  /*1c90*/  LDC.64 R4, c[0x0][0x398] ;  /* 0x0000e600ff047b82 */ /* 0x002e220000000a00 */
[----:B------:R-:W1:Y:S02]  /*1ca0*/  F2F.BF16.F32 R2, R2 ;  /* 0x0000000200027304 */ /* 0x000e640000202000 */
[----:B------:R-:W-:-:S06]  /*1cb0*/  FMUL.FTZ R15, R12, R13 ;  /* 0x0000000d0c0f7220 */ /* 0x000fcc0000410000 */
[----:B------:R-:W2:Y:S01]  /*1cc0*/  F2F.BF16.F32 R17, R17 ;  /* 0x0000001100117304 */ /* 0x000ea20000202000 */
[----:B-1----:R-:W-:-:S07]  /*1cd0*/  SHF.L.U32 R12, R2, 0x10, RZ ;  /* 0x00000010020c7819 */ /* 0x002fce00000006ff */
[----:B------:R-:W1:Y:S01]  /*1ce0*/  F2F.BF16.F32 R16, R16 ;  /* 0x0000001000107304 */ /* 0x000e620000202000 */
[----:B------:R-:W-:Y:S01]  /*1cf0*/  FADD.FTZ R12, R12, R19 ;  /* 0x000000130c0c7221 */ /* 0x000fe20000010000 */
[----:B--2---:R-:W-:-:S06]  /*1d00*/  IMAD.U32 R13, R17, 0x10000, RZ ;  /* 0x00010000110d7824 */ /* 0x004fcc00078e00ff */
[----:B------:R-:W2:Y:S01]  /*1d10*/  F2F.BF16.F32 R9, R27 ;  /* 0x0000001b00097304 */ /* 0x000ea20000202000 */
[----:B------:R-:W-:Y:S01]  /*1d20*/  SHF.L.U32 R17, R20, 0x10, RZ ;  /* 0x0000001014117819 */ /* 0x000fe200000006ff */
[----:B0-----:R-:W-:-:S04]  /*1d30*/  IMAD.WIDE.U32 R4, R3, 0x2, R4 ;  /* 0x0000000203047825 */ /* 0x001fc800078e0004 */
[----:B------:R-:W-:Y:S01]  /*1d40*/  IMAD.U32 R3, R6, 0x10000, RZ ;  /* 0x0001000006037824 */ /* 0x000fe200078e00ff */
[----:B-1----:R-:W-:Y:S01]  /*1d50*/  SHF.L.U32 R2, R16, 0x10, RZ ;  /* 0x0000001010027819 */ /* 0x002fe200000006ff */
[----:B------:R-:W0:Y:S04]  /*1d60*/  F2F.BF16.F32 R10, R10 ;  /* 0x0000000a000a7304 */ /* 0x000e280000202000 */
[----:B------:R-:W-:Y:S01]  /*1d70*/  FADD.FTZ R2, R2, R17 ;  /* 0x0000001102027221 */ /* 0x000fe20000010000 */
[----:B--2---:R-:W-:-:S03]  /*1d80*/  SHF.L.U32 R17, R9, 0x10, RZ ;  /* 0x0000001009117819 */ /* 0x004fc600000006ff */
[----:B------:R-:W1:Y:S02]  /*1d90*/  F2F.BF16.F32 R22, R22 ;  /* 0x0000001600167304 */ /* 0x000e640000202000 */
[----:B------:R-:W-:Y:S01]  /*1da0*/  FADD.FTZ R14, R14, R17 ;  /* 0x000000110e0e7221 */ /* 0x000fe20000010000 */
[----:B0-----:R-:W-:-:S05]  /*1db0*/  SHF.L.U32 R9, R10, 0x10, RZ ;  /* 0x000000100a097819 */ /* 0x001fca00000006ff */
[----:B------:R-:W0:Y:S01]  /*1dc0*/  F2F.BF16.F32 R8, R21 ;  /* 0x0000001500087304 */ /* 0x000e220000202000 */
[----:B-1----:R-:W-:-:S07]  /*1dd0*/  SHF.L.U32 R22, R22, 0x10, RZ ;  /* 0x0000001016167819 */ /* 0x002fce00000006ff */
[----:B------:R-:W1:Y:S01]  /*1de0*/  F2F.BF16.F32 R11, R24 ;  /* 0x00000018000b7304 */ /* 0x000e620000202000 */
[----:B------:R-:W-:Y:S01]  /*1df0*/  FADD.FTZ R22, R22, R9 ;  /* 0x0000000916167221 */ /* 0x000fe20000010000 */
[----:B0-----:R-:W-:-:S06]  /*1e00*/  IMAD.U32 R8, R8, 0x10000, RZ ;  /* 0x0001000008087824 */ /* 0x001fcc00078e00ff */
[----:B------:R-:W0:Y:S01]  /*1e10*/  F2F.BF16.F32 R15, R15 ;  /* 0x0000000f000f7304 */ /* 0x000e220000202000 */
[----:B-1----:R-:W-:-:S07]  /*1e20*/  SHF.L.U32 R10, R11, 0x10, RZ ;  /* 0x000000100b0a7819 */ /* 0x002fce00000006ff */
[----:B------:R-:W1:Y:S01]  /*1e30*/  F2F.BF16.F32 R23, R26 ;  /* 0x0000001a00177304 */ /* 0x000e620000202000 */
[----:B------:R-:W-:Y:S01]  /*1e40*/  FADD.FTZ R11, R3, R8 ;  /* 0x00000008030b7221 */ /* 0x000fe20000010000 */
[----:B------:R-:W-:-:S04]  /*1e50*/  IMAD.WIDE.U32 R8, R0, 0x10, R4 ;  /* 0x0000001000087825 */ /* 0x000fc800078e0004 */
[----:B------:R-:W-:Y:S02]  /*1e60*/  F2FP.BF16.F32.PACK_AB R5, R11, R12 ;  /* 0x0000000c0b05723e */ /* 0x000fe400000010ff */
[----:B------:R-:W2:Y:S01]  /*1e70*/  F2F.BF16.F32 R18, R25 ;  /* 0x0000001900127304 */ /* 0x000ea20000202000 */
[----:B0-----:R-:W-:-:S05]  /*1e80*/  SHF.L.U32 R6, R15, 0x10, RZ ;  /* 0x000000100f067819 */ /* 0x001fca00000006ff */
[----:B------:R-:W-:Y:S01]  /*1e90*/  FADD.FTZ R3, R7, R6 ;  /* 0x0000000607037221 */ /* 0x000fe20000010000 */
[----:B-1----:R-:W-:-:S04]  /*1ea0*/  IMAD.U32 R23, R23, 0x10000, RZ ;  /* 0x0001000017177824 */ /* 0x002fc800078e00ff */
[----:B------:R-:W-:Y:S01]  /*1eb0*/  FADD.FTZ R23, R23, R10 ;  /* 0x0000000a17177221 */ /* 0x000fe20000010000 */
[----:B------:R-:W-:Y:S01]  /*1ec0*/  F2FP.BF16.F32.PACK_AB R4, R3, R2 ;  /* 0x000000020304723e */ /* 0x000fe200000010ff */
[----:B--2---:R-:W-:-:S03]  /*1ed0*/  IMAD.U32 R18, R18, 0x10000, RZ ;  /* 0x0001000012127824 */ /* 0x004fc600078e00ff */
[----:B------:R-:W-:Y:S01]  /*1ee0*/  F2FP.BF16.F32.PACK_AB R7, R23, R14 ;  /* 0x0000000e1707723e */ /* 0x000fe200000010ff */
[----:B------:R-:W-:-:S05]  /*1ef0*/  FADD.FTZ R13, R13, R18 ;  /* 0x000000120d0d7221 */ /* 0x000fca0000010000 */
[----:B------:R-:W-:-:S05]  /*1f00*/  F2FP.BF16.F32.PACK_AB R6, R22, R13 ;  /* 0x0000000d1606723e */ /* 0x000fca00000010ff */
[----:B------:R-:W-:Y:S01]  /*1f10*/  STG.E.128 desc[UR8][R8.64], R4 ;  /* 0x0000000408007986 */ /* 0x000fe2000c101d08 */
[----:B------:R-:W-:Y:S05]  /*1f20*/  EXIT ;  /* 0x000000000000794d */ /* 0x000fea0003800000 */
.L_x_3468:
        /* <DEDUP_REMOVED lines=13> */
.L_x_23853:


//--------------------- .text._ZN2at6native18elementwise_kernelILi128ELi4EZNS0_15gpu_kernel_implIZZZNS0_54_GLOBAL__N__d8c5977b_16_LinearAlgebra_cu_35b291db_316116addr_kernel_cudaERNS_14TensorIteratorERKN3c106ScalarES9_ENKUlvE_clEvENKUlvE8_clEvEUlNS6_8BFloat16ESC_SC_E_EEvRNS_18TensorIteratorBaseERKT_EUliE_EEviT1_ --------------------------
	.section	.text._ZN2at6native18elementwise_kernelILi128ELi4EZNS0_15gpu_kernel_implIZZZNS0_54_GLOBAL__N__d8c5977b_16_LinearAlgebra_cu_35b291db_316116addr_kernel_cudaERNS_14TensorIteratorERKN3c106ScalarES9_ENKUlvE_clEvENKUlvE8_clEvEUlNS6_8BFloat16ESC_SC_E_EEvRNS_18TensorIteratorBaseERKT_EUliE_EEviT1_,"ax",@progbits
	.align	128
        .global         _ZN2at6native18elementwise_kernelILi128ELi4EZNS0_15gpu_kernel_implIZZZNS0_54_GLOBAL__N__d8c5977b_16_LinearAlgebra_cu_35b291db_316116addr_kernel_cudaERNS_14TensorIteratorERKN3c106ScalarES9_ENKUlvE_clEvENKUlvE8_clEvEUlNS6_8BFloat16ESC_SC_E_EEvRNS_18TensorIteratorBaseERKT_EUliE_EEviT1_
        .type           _ZN2at6native18elementwise_kernelILi128ELi4EZNS0_15gpu_kernel_implIZZZNS0_54_GLOBAL__N__d8c5977b_16_LinearAlgebra_cu_35b291db_316116addr_kernel_cudaERNS_14TensorIteratorERKN3c106ScalarES9_ENKUlvE_clEvENKUlvE8_clEvEUlNS6_8BFloat16ESC_SC_E_EEvRNS_18TensorIteratorBaseERKT_EUliE_EEviT1_,@function
        .size           _ZN2at6native18elementwise_kernelILi128ELi4EZNS0_15gpu_kernel_implIZZZNS0_54_GLOBAL__N__d8c5977b_16_LinearAlgebra_cu_35b291db_316116addr_kernel_cudaERNS_14TensorIteratorERKN3c106ScalarES9_ENKUlvE_clEvENKUlvE8_clEvEUlNS6_8BFloat16ESC_SC_E_EEvRNS_18TensorIteratorBaseERKT_EUliE_EEviT1_,(.L_x_23854 - _ZN2at6native18elementwise_kernelILi128ELi4EZNS0_15gpu_kernel_implIZZZNS0_54_GLOBAL__N__d8c5977b_16_LinearAlgebra_cu_35b291db_316116addr_kernel_cudaERNS_14TensorIteratorERKN3c106ScalarES9_ENKUlvE_clEvENKUlvE8_clEvEUlNS6_8BFloat16ESC_SC_E_EEvRNS_18TensorIteratorBaseERKT_EUliE_EEviT1_)
        .other          _ZN2at6native18elementwise_kernelILi128ELi4EZNS0_15gpu_kernel_implIZZZNS0_54_GLOBAL__N__d8c5977b_16_LinearAlgebra_cu_35b291db_316116addr_kernel_cudaERNS_14TensorIteratorERKN3c106ScalarES9_ENKUlvE_clEvENKUlvE8_clEvEUlNS6_8BFloat16ESC_SC_E_EEvRNS_18TensorIteratorBaseERKT_EUliE_EEviT1_,@"STO_CUDA_ENTRY STV_DEFAULT"
_ZN2at6native18elementwise_kernelILi128ELi4EZNS0_15gpu_kernel_implIZZZNS0_54_GLOBAL__N__d8c5977b_16_LinearAlgebra_cu_35b291db_316116addr_kernel_cudaERNS_14TensorIteratorERKN3c106ScalarES9_ENKUlvE_clEvENKUlvE8_clEvEUlNS6_8BFloat16ESC_SC_E_EEvRNS_18TensorIteratorBaseERKT_EUliE_EEviT1_:
.text._ZN2at6native18elementwise_kernelILi128ELi4EZNS0_15gpu_kernel_implIZZZNS0_54_GLOBAL__N__d8c5977b_16_LinearAlgebra_cu_35b291db_316116addr_kernel_cudaERNS_14TensorIteratorERKN3c106ScalarES9_ENKUlvE_clEvENKUlvE8_clEvEUlNS6_8BFloat16ESC_SC_E_EEvRNS_18TensorIteratorBaseERKT_EUliE_EEviT1_:
        /* <DEDUP_REMOVED lines=8> */
[----:B------:R-:W0:Y:S01]  /*0080*/  LDCU.U16 UR41, c[0x0][0x668] ;  /* 0x0000cd00ff2977ac */ /* 0x000e220008000400 */
        /* <DEDUP_REMOVED lines=365> */
.L_x_3471:
        /* <DEDUP_REMOVED lines=24> */
.L_x_3472:
        /* <DEDUP_REMOVED lines=16> */
[----:B0-----:R-:W-:-:S04]  /*19e0*/  F2FP.BF16.F32.PACK_AB R0, RZ, R0 ;  /* 0x00000000ff00723e */ /* 0x001fc800000010ff */
[----:B------:R-:W-:Y:S01]  /*19f0*/  PRMT R25, R0, 0x7610, R25 ;  /* 0x0000761000197816 */ /* 0x000fe20000000019 */
[----:B------:R-:W-:Y:S06]  /*1a00*/  BRA `(.L_x_3478) ;  /* 0x0000000c00d87947 */ /* 0x000fec0003800000 */
.L_x_3476:
[----:B------:R-:W2:Y:S02]  /*1a10*/  LDG.E.U8 R4, desc[UR36][R4.64] ;  /* 0x0000002404047981 */ /* 0x000ea4000c1e1100 */
[----:B--2---:R-:W-:-:S04]  /*1a20*/  I2FP.F32.U32 R0, R4 ;  /* 0x0000000400007245 */ /* 0x004fc80000201000 */
[----:B------:R-:W-:-:S04]  /*1a30*/  F2FP.BF16.F32.PACK_AB R0, RZ, R0 ;  /* 0x00000000ff00723e */ /* 0x000fc800000010ff */
[----:B------:R-:W-:Y:S01]  /*1a40*/  PRMT R25, R0, 0x7610, R25 ;  /* 0x0000761000197816 */ /* 0x000fe20000000019 */
[----:B------:R-:W-:Y:S06]  /*1a50*/  BRA `(.L_x_3478) ;  /* 0x0000000c00c47947 */ /* 0x000fec0003800000 */
.L_x_3475:
        /* <DEDUP_REMOVED lines=8> */
[----:B0-----:R-:W-:-:S04]  /*1ae0*/  F2FP.BF16.F32.PACK_AB R0, RZ, R0 ;  /* 0x00000000ff00723e */ /* 0x001fc800000010ff */
[----:B------:R-:W-:Y:S01]  /*1af0*/  PRMT R25, R0, 0x7610, R25 ;  /* 0x0000761000197816 */ /* 0x000fe20000000019 */
[----:B------:R-:W-:Y:S06]  /*1b00*/  BRA `(.L_x_3478) ;  /* 0x0000000c00987947 */ /* 0x000fec0003800000 */
.L_x_3480:
[----:B------:R-:W2:Y:S02]  /*1b10*/  LDG.E R4, desc[UR36][R4.64] ;  /* 0x0000002404047981 */ /* 0x000ea4000c1e1900 */
[----:B--2---:R-:W-:-:S04]  /*1b20*/  I2FP.F32.S32 R0, R4 ;  /* 0x0000000400007245 */ /* 0x004fc80000201400 */
[----:B------:R-:W-:-:S04]  /*1b30*/  F2FP.BF16.F32.PACK_AB R0, RZ, R0 ;  /* 0x00000000ff00723e */ /* 0x000fc800000010ff */
[----:B------:R-:W-:Y:S01]  /*1b40*/  PRMT R25, R0, 0x7610, R25 ;  /* 0x0000761000197816 */ /* 0x000fe20000000019 */
[----:B------:R-:W-:Y:S06]  /*1b50*/  BRA `(.L_x_3478) ;  /* 0x0000000c00847947 */ /* 0x000fec0003800000 */
.L_x_3479:
[----:B------:R-:W2:Y:S02]  /*1b60*/  LDG.E.U16 R4, desc[UR36][R4.64] ;  /* 0x0000002404047981 */ /* 0x000ea4000c1e1500 */
[----:B--2---:R-:W0:Y:S02]  /*1b70*/  I2F.S16 R0, R4 ;  /* 0x0000000400007306 */ /* 0x004e240000101400 */
[----:B0-----:R-:W-:-:S04]  /*1b80*/  F2FP.BF16.F32.PACK_AB R0, RZ, R0 ;  /* 0x00000000ff00723e */ /* 0x001fc800000010ff */
[----:B------:R-:W-:Y:S01]  /*1b90*/  PRMT R25, R0, 0x7610, R25 ;  /* 0x0000761000197816 */ /* 0x000fe20000000019 */
[----:B------:R-:W-:Y:S06]  /*1ba0*/  BRA `(.L_x_3478) ;  /* 0x0000000c00707947 */ /* 0x000fec0003800000 */
.L_x_3474:
[----:B------:R-:W-:-:S13]  /*1bb0*/  ISETP.GT.AND P0, PT, R0, 0x6, PT ;  /* 0x000000060000780c */ /* 0x000fda0003f04270 */
[----:B------:R-:W-:Y:S05]  /*1bc0*/  @P0 BRA `(.L_x_3481) ;  /* 0x0000000000300947 */ /* 0x000fea0003800000 */
[----:B------:R-:W-:-:S13]  /*1bd0*/  ISETP.NE.AND P0, PT, R0, 0x5, PT ;  /* 0x000000050000780c */ /* 0x000fda0003f05270 */
[----:B------:R-:W-:Y:S05]  /*1be0*/  @!P0 BRA `(.L_x_3482) ;  /* 0x0000000000148947 */ /* 0x000fea0003800000 */
[----:B------:R-:W-:-:S13]  /*1bf0*/  ISETP.NE.AND P0, PT, R0, 0x6, PT ;  /* 0x000000060000780c */ /* 0x000fda0003f05270 */
[----:B------:R-:W-:Y:S05]  /*1c00*/  @P0 BRA `(.L_x_3477) ;  /* 0x0000000800bc0947 */ /* 0x000fea0003800000 */
[----:B------:R-:W2:Y:S02]  /*1c10*/  LDG.E R4, desc[UR36][R4.64] ;  /* 0x0000002404047981 */ /* 0x000ea4000c1e1900 */
[----:B--2---:R-:W-:Y:S01]  /*1c20*/  F2FP.BF16.F32.PACK_AB R25, RZ, R4 ;  /* 0x00000004ff19723e */ /* 0x004fe200000010ff */
[----:B------:R-:W-:Y:S06]  /*1c30*/  BRA `(.L_x_3478) ;  /* 0x0000000c004c7947 */ /* 0x000fec0003800000 */
.L_x_3482:
[----:B------:R-:W2:Y:S02]  /*1c40*/  LDG.E.U16 R0, desc[UR36][R4.64] ;  /* 0x0000002404007981 */ /* 0x000ea4000c1e1500 */
[----:B--2---:R-:W-:-:S05]  /*1c50*/  HADD2.F32 R0, -RZ, R0.H0_H0 ;  /* 0x20000000ff007230 */ /* 0x004fca0000004100 */
[----:B------:R-:W-:-:S04]  /*1c60*/  F2FP.BF16.F32.PACK_AB R0, RZ, R0 ;  /* 0x00000000ff00723e */ /* 0x000fc800000010ff */
[----:B------:R-:W-:Y:S01]  /*1c70*/  PRMT R25, R0, 0x7610, R25 ;  /* 0x0000761000197816 */ /* 0x000fe20000000019 */
[----:B------:R-:W-:Y:S06]  /*1c80*/  BRA `(.L_x_3478) ;  /* 0x0000000c00387947 */ /* 0x000fec0003800000 */
.L_x_3481:
[----:B------:R-:W-:-:S13]  /*1c90*/  ISETP.NE.AND P0, PT, R0, 0x7, PT ;  /* 0x000000070000780c */ /* 0x000fda0003f05270 */
[----:B------:R-:W-:Y:S05]  /*1ca0*/  @!P0 BRA `(.L_x_3483) ;  /* 0x0000000000308947 */ /* 0x000fea0003800000 */
[----:B------:R-:W-:-:S13]  /*1cb0*/  ISETP.NE.AND P0, PT, R0, 0x8, PT ;  /* 0x000000080000780c */ /* 0x000fda0003f05270 */
[----:B------:R-:W-:Y:S05]  /*1cc0*/  @!P0 BRA `(.L_x_3484) ;  /* 0x0000000000148947 */ /* 0x000fea0003800000 */
[----:B------:R-:W-:-:S13]  /*1cd0*/  ISETP.NE.AND P0, PT, R0, 0x9, PT ;  /* 0x000000090000780c */ /* 0x000fda0003f05270 */
[----:B------:R-:W-:Y:S05]  /*1ce0*/  @P0 BRA `(.L_x_3477) ;  /* 0x0000000800840947 */ /* 0x000fea0003800000 */
[----:B------:R-:W2:Y:S02]  /*1cf0*/  LDG.E R4, desc[UR36][R4.64] ;  /* 0x0000002404047981 */ /* 0x000ea4000c1e1900 */
[----:B--2---:R-:W-:Y:S01]  /*1d00*/  F2FP.BF16.F32.PACK_AB R25, RZ, R4 ;  /* 0x00000004ff19723e */ /* 0x004fe200000010ff */
[----:B------:R-:W-:Y:S06]  /*1d10*/  BRA `(.L_x_3478) ;  /* 0x0000000c00147947 */ /* 0x000fec0003800000 */
.L_x_3484:
[----:B------:R-:W2:Y:S02]  /*1d20*/  LDG.E.U16 R4, desc[UR36][R4.64] ;  /* 0x0000002404047981 */ /* 0x000ea4000c1e1500 */
[----:B--2---:R-:W-:-:S05]  /*1d30*/  HADD2.F32 R0, -RZ, R4.H0_H0 ;  /* 0x20000004ff007230 */ /* 0x004fca0000004100 */
[----:B------:R-:W-:-:S04]  /*1d40*/  F2FP.BF16.F32.PACK_AB R0, RZ, R0 ;  /* 0x00000000ff00723e */ /* 0x000fc800000010ff */
[----:B------:R-:W-:Y:S01]  /*1d50*/  PRMT R25, R0, 0x7610, R25 ;  /* 0x0000761000197816 */ /* 0x000fe20000000019 */
[----:B------:R-:W-:Y:S06]  /*1d60*/  BRA `(.L_x_3478) ;  /* 0x0000000c00007947 */ /* 0x000fec0003800000 */
.L_x_3483:
        /* <DEDUP_REMOVED lines=9> */
.L_x_3473:
        /* <DEDUP_REMOVED lines=11> */
[----:B------:R-:W-:-:S04]  /*1eb0*/  F2FP.BF16.F32.PACK_AB R0, RZ, R0 ;  /* 0x00000000ff00723e */ /* 0x000fc800000010ff */
[----:B------:R-:W-:Y:S01]  /*1ec0*/  PRMT R25, R0, 0x7610, R25 ;  /* 0x0000761000197816 */ /* 0x000fe20000000019 */
[----:B------:R-:W-:Y:S06]  /*1ed0*/  BRA `(.L_x_3478) ;  /* 0x0000000800a47947 */ /* 0x000fec0003800000 */
.L_x_3487:
        /* <DEDUP_REMOVED lines=9> */
.L_x_3486:
        /* <DEDUP_REMOVED lines=27> */
.L_x_3489:
        /* <DEDUP_REMOVED lines=15> */
.L_x_3488:
[----:B------:R0:W5:Y:S01]  /*2210*/  LDG.E.U16 R25, desc[UR36][R4.64] ;  /* 0x0000002404197981 */ /* 0x000162000c1e1500 */
[----:B------:R-:W-:Y:S05]  /*2220*/  BRA `(.L_x_3478) ;  /* 0x0000000400d07947 */ /* 0x000fea0003800000 */
.L_x_3485:
        /* <DEDUP_REMOVED lines=10> */
[----:B------:R-:W-:-:S04]  /*22d0*/  F2FP.BF16.F32.PACK_AB R0, RZ, R0 ;  /* 0x00000000ff00723e */ /* 0x000fc800000010ff */
[----:B------:R-:W-:Y:S01]  /*22e0*/  PRMT R25, R0, 0x7610, R25 ;  /* 0x0000761000197816 */ /* 0x000fe20000000019 */
[----:B------:R-:W-:Y:S06]  /*22f0*/  BRA `(.L_x_3478) ;  /* 0x00000004009c7947 */ /* 0x000fec0003800000 */
.L_x_3492:
        /* <DEDUP_REMOVED lines=21> */
.L_x_3496:
[----:B------:R-:W-:Y:S05]  /*2450*/  BSYNC.RECONVERGENT B1 ;  /* 0x0000000000017941 */ /* 0x000fea0003800200 */
.L_x_3495:
[----:B------:R-:W-:Y:S01]  /*2460*/  IMAD.SHL.U32 R0, R0, 0x100000, RZ ;  /* 0x0010000000007824 */ /* 0x000fe200078e00ff */
[----:B------:R-:W-:-:S04]  /*2470*/  LEA R3, R3, 0x3b800000, 0x17 ;  /* 0x3b80000003037811 */ /* 0x000fc800078eb8ff */
[----:B------:R-:W-:-:S07]  /*2480*/  LOP3.LUT R0, R3, R0, R7, 0xfe, !PT ;  /* 0x0000000003007212 */ /* 0x000fce00078efe07 */
.L_x_3494:
[----:B------:R-:W-:Y:S05]  /*2490*/  BSYNC.RECONVERGENT B0 ;  /* 0x0000000000007941 */ /* 0x000fea0003800200 */
.L_x_3493:
[----:B------:R-:W-:-:S04]  /*24a0*/  F2FP.BF16.F32.PACK_AB R0, RZ, R0 ;  /* 0x00000000ff00723e */ /* 0x000fc800000010ff */
[----:B------:R-:W-:Y:S01]  /*24b0*/  PRMT R25, R0, 0x7610, R25 ;  /* 0x0000761000197816 */ /* 0x000fe20000000019 */
[----:B------:R-:W-:Y:S06]  /*24c0*/  BRA `(.L_x_3478) ;  /* 0x0000000400287947 */ /* 0x000fec0003800000 */
.L_x_3491:
        /* <DEDUP_REMOVED lines=21> */
.L_x_3500:
[----:B------:R-:W-:Y:S05]  /*2620*/  BSYNC.RECONVERGENT B1 ;  /* 0x0000000000017941 */ /* 0x000fea0003800200 */
.L_x_3499:
[----:B------:R-:W-:Y:S01]  /*2630*/  IMAD.SHL.U32 R0, R0, 0x200000, RZ ;  /* 0x0020000000007824 */ /* 0x000fe200078e00ff */
[----:B------:R-:W-:-:S04]  /*2640*/  LEA R3, R3, 0x37800000, 0x17 ;  /* 0x3780000003037811 */ /* 0x000fc800078eb8ff */
[----:B------:R-:W-:-:S07]  /*2650*/  LOP3.LUT R0, R3, R0, R7, 0xfe, !PT ;  /* 0x0000000003007212 */ /* 0x000fce00078efe07 */
.L_x_3498:
[----:B------:R-:W-:Y:S05]  /*2660*/  BSYNC.RECONVERGENT B0 ;  /* 0x0000000000007941 */ /* 0x000fea0003800200 */
.L_x_3497:
[----:B------:R-:W-:-:S04]  /*2670*/  F2FP.BF16.F32.PACK_AB R0, RZ, R0 ;  /* 0x00000000ff00723e */ /* 0x000fc800000010ff */
[----:B------:R-:W-:Y:S01]  /*2680*/  PRMT R25, R0, 0x7610, R25 ;  /* 0x0000761000197816 */ /* 0x000fe20000000019 */
[----:B------:R-:W-:Y:S06]  /*2690*/  BRA `(.L_x_3478) ;  /* 0x0000000000b47947 */ /* 0x000fec0003800000 */
.L_x_3490:
[----:B------:R-:W-:-:S13]  /*26a0*/  ISETP.NE.AND P0, PT, R0, 0x1c, PT ;  /* 0x0000001c0000780c */ /* 0x000fda0003f05270 */
[----:B------:R-:W-:Y:S05]  /*26b0*/  @!P0 BRA `(.L_x_3501) ;  /* 0x00000000009c8947 */ /* 0x000fea0003800000 */
[----:B------:R-:W-:-:S13]  /*26c0*/  ISETP.NE.AND P0, PT, R0, 0x1d, PT ;  /* 0x0000001d0000780c */ /* 0x000fda0003f05270 */
[----:B------:R-:W-:Y:S05]  /*26d0*/  @!P0 BRA `(.L_x_3502) ;  /* 0x0000000000808947 */ /* 0x000fea0003800000 */
[----:B------:R-:W-:-:S13]  /*26e0*/  ISETP.NE.AND P0, PT, R0, 0x2c, PT ;  /* 0x0000002c0000780c */ /* 0x000fda0003f05270 */
[----:B------:R-:W-:Y:S05]  /*26f0*/  @!P0 BRA `(.L_x_3503) ;  /* 0x0000000000488947 */ /* 0x000fea0003800000 */
.L_x_3477:
        /* <DEDUP_REMOVED lines=16> */
.L_x_3504:
[----:B------:R-:W-:Y:S01]  /*2800*/  PRMT R25, RZ, 0x7610, R25 ;  /* 0x00007610ff197816 */ /* 0x000fe20000000019 */
[----:B------:R-:W-:Y:S06]  /*2810*/  BRA `(.L_x_3478) ;  /* 0x0000000000547947 */ /* 0x000fec0003800000 */
.L_x_3503:
        /* <DEDUP_REMOVED lines=8> */
.L_x_3506:
[----:B------:R-:W-:Y:S05]  /*28a0*/  BSYNC.RECONVERGENT B0 ;  /* 0x0000000000007941 */ /* 0x000fea0003800200 */
.L_x_3505:
[----:B------:R-:W-:-:S04]  /*28b0*/  F2FP.BF16.F32.PACK_AB R0, RZ, R0 ;  /* 0x00000000ff00723e */ /* 0x000fc800000010ff */
[----:B------:R-:W-:Y:S01]  /*28c0*/  PRMT R25, R0, 0x7610, R25 ;  /* 0x0000761000197816 */ /* 0x000fe20000000019 */
[----:B------:R-:W-:Y:S06]  /*28d0*/  BRA `(.L_x_3478) ;  /* 0x0000000000247947 */ /* 0x000fec0003800000 */
.L_x_3502:
[----:B------:R-:W2:Y:S02]  /*28e0*/  LDG.E.64 R4, desc[UR36][R4.64] ;  /* 0x0000002404047981 */ /* 0x000ea4000c1e1b00 */
[----:B--2---:R-:W0:Y:S02]  /*28f0*/  I2F.U64 R0, R4 ;  /* 0x0000000400007312 */ /* 0x004e240000301000 */
[----:B0-----:R-:W-:-:S04]  /*2900*/  F2FP.BF16.F32.PACK_AB R0, RZ, R0 ;  /* 0x00000000ff00723e */ /* 0x001fc800000010ff */
[----:B------:R-:W-:Y:S01]  /*2910*/  PRMT R25, R0, 0x7610, R25 ;  /* 0x0000761000197816 */ /* 0x000fe20000000019 */
[----:B------:R-:W-:Y:S06]  /*2920*/  BRA `(.L_x_3478) ;  /* 0x0000000000107947 */ /* 0x000fec0003800000 */
.L_x_3501:
[----:B------:R-:W2:Y:S02]  /*2930*/  LDG.E R4, desc[UR36][R4.64] ;  /* 0x0000002404047981 */ /* 0x000ea4000c1e1900 */
[----:B--2---:R-:W-:-:S04]  /*2940*/  I2FP.F32.U32 R0, R4 ;  /* 0x0000000400007245 */ /* 0x004fc80000201000 */
[----:B------:R-:W-:-:S04]  /*2950*/  F2FP.BF16.F32.PACK_AB R0, RZ, R0 ;  /* 0x00000000ff00723e */ /* 0x000fc800000010ff */
[----:B------:R-:W-:-:S07]  /*2960*/  PRMT R25, R0, 0x7610, R25 ;  /* 0x0000761000197816 */ /* 0x000fce0000000019 */
.L_x_3478:
        /* <DEDUP_REMOVED lines=16> */
[----:B0-----:R-:W-:Y:S01]  /*2a70*/  F2FP.BF16.F32.PACK_AB R0, RZ, R0 ;  /* 0x00000000ff00723e */ /* 0x001fe200000010ff */
[----:B------:R-:W-:Y:S06]  /*2a80*/  BRA `(.L_x_3512) ;  /* 0x0000000c00987947 */ /* 0x000fec0003800000 */
.L_x_3510:
[----:B------:R-:W2:Y:S02]  /*2a90*/  LDG.E.U8 R4, desc[UR36][R4.64] ;  /* 0x0000002404047981 */ /* 0x000ea4000c1e1100 */
[----:B--2---:R-:W-:-:S04]  /*2aa0*/  I2FP.F32.U32 R0, R4 ;  /* 0x0000000400007245 */ /* 0x004fc80000201000 */
[----:B------:R-:W-:Y:S01]  /*2ab0*/  F2FP.BF16.F32.PACK_AB R0, RZ, R0 ;  /* 0x00000000ff00723e */ /* 0x000fe200000010ff */
[----:B------:R-:W-:Y:S06]  /*2ac0*/  BRA `(.L_x_3512) ;  /* 0x0000000c00887947 */ /* 0x000fec0003800000 */
.L_x_3509:
        /* <DEDUP_REMOVED lines=8> */
[----:B0-----:R-:W-:Y:S01]  /*2b50*/  F2FP.BF16.F32.PACK_AB R0, RZ, R0 ;  /* 0x00000000ff00723e */ /* 0x001fe200000010ff */
[----:B------:R-:W-:Y:S06]  /*2b60*/  BRA `(.L_x_3512) ;  /* 0x0000000c00607947 */ /* 0x000fec0003800000 */
.L_x_3514:
[----:B------:R-:W2:Y:S02]  /*2b70*/  LDG.E R4, desc[UR36][R4.64] ;  /* 0x0000002404047981 */ /* 0x000ea4000c1e1900 */
[----:B--2---:R-:W-:-:S04]  /*2b80*/  I2FP.F32.S32 R0, R4 ;  /* 0x0000000400007245 */ /* 0x004fc80000201400 */
[----:B------:R-:W-:Y:S01]  /*2b90*/  F2FP.BF16.F32.PACK_AB R0, RZ, R0 ;  /* 0x00000000ff00723e */ /* 0x000fe200000010ff */
[----:B------:R-:W-:Y:S06]  /*2ba0*/  BRA `(.L_x_3512) ;  /* 0x0000000c00507947 */ /* 0x000fec0003800000 */
.L_x_3513:
[----:B------:R-:W2:Y:S02]  /*2bb0*/  LDG.E.U16 R4, desc[UR36][R4.64] ;  /* 0x0000002404047981 */ /* 0x000ea4000c1e1500 */
[----:B--2---:R-:W0:Y:S02]  /*2bc0*/  I2F.S16 R0, R4 ;  /* 0x0000000400007306 */ /* 0x004e240000101400 */
[----:B0-----:R-:W-:Y:S01]  /*2bd0*/  F2FP.BF16.F32.PACK_AB R0, RZ, R0 ;  /* 0x00000000ff00723e */ /* 0x001fe200000010ff */
[----:B------:R-:W-:Y:S06]  /*2be0*/  BRA `(.L_x_3512) ;  /* 0x0000000c00407947 */ /* 0x000fec0003800000 */
.L_x_3508:
        /* <DEDUP_REMOVED lines=9> */
.L_x_3516:
[----:B------:R-:W2:Y:S02]  /*2c80*/  LDG.E.U16 R0, desc[UR36][R4.64] ;  /* 0x0000002404007981 */ /* 0x000ea4000c1e1500 */
[----:B--2---:R-:W-:-:S05]  /*2c90*/  HADD2.F32 R0, -RZ, R0.H0_H0 ;  /* 0x20000000ff007230 */ /* 0x004fca0000004100 */
[----:B------:R-:W-:Y:S01]  /*2ca0*/  F2FP.BF16.F32.PACK_AB R0, RZ, R0 ;  /* 0x00000000ff00723e */ /* 0x000fe200000010ff */
[----:B------:R-:W-:Y:S06]  /*2cb0*/  BRA `(.L_x_3512) ;  /* 0x0000000c000c7947 */ /* 0x000fec0003800000 */
.L_x_3515:
        /* <DEDUP_REMOVED lines=9> */
.L_x_3518:
[----:B------:R-:W2:Y:S02]  /*2d50*/  LDG.E.U16 R4, desc[UR36][R4.64] ;  /* 0x0000002404047981 */ /* 0x000ea4000c1e1500 */
[----:B--2---:R-:W-:-:S05]  /*2d60*/  HADD2.F32 R0, -RZ, R4.H0_H0 ;  /* 0x20000004ff007230 */ /* 0x004fca0000004100 */
[----:B------:R-:W-:Y:S01]  /*2d70*/  F2FP.BF16.F32.PACK_AB R0, RZ, R0 ;  /* 0x00000000ff00723e */ /* 0x000fe200000010ff */
[----:B------:R-:W-:Y:S06]  /*2d80*/  BRA `(.L_x_3512) ;  /* 0x0000000800d87947 */ /* 0x000fec0003800000 */
.L_x_3517:
        /* <DEDUP_REMOVED lines=8> */
.L_x_3507:
        /* <DEDUP_REMOVED lines=11> */
[----:B------:R-:W-:Y:S01]  /*2ec0*/  F2FP.BF16.F32.PACK_AB R0, RZ, R0 ;  /* 0x00000000ff00723e */ /* 0x000fe200000010ff */
[----:B------:R-:W-:Y:S06]  /*2ed0*/  BRA `(.L_x_3512) ;  /* 0x0000000800847947 */ /* 0x000fec0003800000 */
.L_x_3521:
        /* <DEDUP_REMOVED lines=8> */
.L_x_3520:
        /* <DEDUP_REMOVED lines=27> */
.L_x_3523:
        /* <DEDUP_REMOVED lines=12> */
[----:B------:R-:W-:Y:S01]  /*31d0*/  F2FP.BF16.F32.PACK_AB R0, RZ, R0 ;  /* 0x00000000ff00723e */ /* 0x000fe200000010ff */
[----:B------:R-:W-:Y:S06]  /*31e0*/  BRA `(.L_x_3512) ;  /* 0x0000000400c07947 */ /* 0x000fec0003800000 */
.L_x_3522:
[----:B------:R0:W5:Y:S01]  /*31f0*/  LDG.E.U16 R0, desc[UR36][R4.64] ;  /* 0x0000002404007981 */ /* 0x000162000c1e1500 */
[----:B------:R-:W-:Y:S05]  /*3200*/  BRA `(.L_x_3512) ;  /* 0x0000000400b87947 */ /* 0x000fea0003800000 */
.L_x_3519:
        /* <DEDUP_REMOVED lines=10> */
[----:B------:R-:W-:Y:S01]  /*32b0*/  F2FP.BF16.F32.PACK_AB R0, RZ, R0 ;  /* 0x00000000ff00723e */ /* 0x000fe200000010ff */
[----:B------:R-:W-:Y:S06]  /*32c0*/  BRA `(.L_x_3512) ;  /* 0x0000000400887947 */ /* 0x000fec0003800000 */
.L_x_3526:
        /* <DEDUP_REMOVED lines=21> */
.L_x_3530:
[----:B------:R-:W-:Y:S05]  /*3420*/  BSYNC.RECONVERGENT B1 ;  /* 0x0000000000017941 */ /* 0x000fea0003800200 */
.L_x_3529:
[----:B------:R-:W-:Y:S01]  /*3430*/  IMAD.SHL.U32 R0, R0, 0x100000, RZ ;  /* 0x0010000000007824 */ /* 0x000fe200078e00ff */
[----:B------:R-:W-:-:S04]  /*3440*/  LEA R3, R3, 0x3b800000, 0x17 ;  /* 0x3b80000003037811 */ /* 0x000fc800078eb8ff */
[----:B------:R-:W-:-:S07]  /*3450*/  LOP3.LUT R0, R3, R0, R7, 0xfe, !PT ;  /* 0x0000000003007212 */ /* 0x000fce00078efe07 */
.L_x_3528:
[----:B------:R-:W-:Y:S05]  /*3460*/  BSYNC.RECONVERGENT B0 ;  /* 0x0000000000007941 */ /* 0x000fea0003800200 */
.L_x_3527:
[----:B------:R-:W-:Y:S01]  /*3470*/  F2FP.BF16.F32.PACK_AB R0, RZ, R0 ;  /* 0x00000000ff00723e */ /* 0x000fe200000010ff */
[----:B------:R-:W-:Y:S06]  /*3480*/  BRA `(.L_x_3512) ;  /* 0x0000000400187947 */ /* 0x000fec0003800000 */
.L_x_3525:
        /* <DEDUP_REMOVED lines=21> */
.L_x_3534:
[----:B------:R-:W-:Y:S05]  /*35e0*/  BSYNC.RECONVERGENT B1 ;  /* 0x0000000000017941 */ /* 0x000fea0003800200 */
.L_x_3533:
[----:B------:R-:W-:Y:S01]  /*35f0*/  IMAD.SHL.U32 R0, R0, 0x200000, RZ ;  /* 0x0020000000007824 */ /* 0x000fe200078e00ff */
[----:B------:R-:W-:-:S04]  /*3600*/  LEA R3, R3, 0x37800000, 0x17 ;  /* 0x3780000003037811 */ /* 0x000fc800078eb8ff */
[----:B------:R-:W-:-:S07]  /*3610*/  LOP3.LUT R0, R3, R0, R7, 0xfe, !PT ;  /* 0x0000000003007212 */ /* 0x000fce00078efe07 */
.L_x_3532:
[----:B------:R-:W-:Y:S05]  /*3620*/  BSYNC.RECONVERGENT B0 ;  /* 0x0000000000007941 */ /* 0x000fea0003800200 */
.L_x_3531:
[----:B------:R-:W-:Y:S01]  /*3630*/  F2FP.BF16.F32.PACK_AB R0, RZ, R0 ;  /* 0x00000000ff00723e */ /* 0x000fe200000010ff */
[----:B------:R-:W-:Y:S06]  /*3640*/  BRA `(.L_x_3512) ;  /* 0x0000000000a87947 */ /* 0x000fec0003800000 */
.L_x_3524:
[----:B------:R-:W-:-:S13]  /*3650*/  ISETP.NE.AND P0, PT, R0, 0x1c, PT ;  /* 0x0000001c0000780c */ /* 0x000fda0003f05270 */
[----:B------:R-:W-:Y:S05]  /*3660*/  @!P0 BRA `(.L_x_3535) ;  /* 0x0000000000948947 */ /* 0x000fea0003800000 */
[----:B------:R-:W-:-:S13]  /*3670*/  ISETP.NE.AND P0, PT, R0, 0x1d, PT ;  /* 0x0000001d0000780c */ /* 0x000fda0003f05270 */
[----:B------:R-:W-:Y:S05]  /*3680*/  @!P0 BRA `(.L_x_3536) ;  /* 0x00000000007c8947 */ /* 0x000fea0003800000 */
[----:B------:R-:W-:-:S13]  /*3690*/  ISETP.NE.AND P0, PT, R0, 0x2c, PT ;  /* 0x0000002c0000780c */ /* 0x000fda0003f05270 */
[----:B------:R-:W-:Y:S05]  /*36a0*/  @!P0 BRA `(.L_x_3537) ;  /* 0x0000000000488947 */ /* 0x000fea0003800000 */
.L_x_3511:
        /* <DEDUP_REMOVED lines=16> */
.L_x_3538:
[----:B------:R-:W-:Y:S01]  /*37b0*/  PRMT R0, RZ, 0x7610, R0 ;  /* 0x00007610ff007816 */ /* 0x000fe20000000000 */
[----:B------:R-:W-:Y:S06]  /*37c0*/  BRA `(.L_x_3512) ;  /* 0x0000000000487947 */ /* 0x000fec0003800000 */
.L_x_3537:
        /* <DEDUP_REMOVED lines=8> */
.L_x_3540:
[----:B------:R-:W-:Y:S05]  /*3850*/  BSYNC.RECONVERGENT B0 ;  /* 0x0000000000007941 */ /* 0x000fea0003800200 */
.L_x_3539:
[----:B------:R-:W-:Y:S01]  /*3860*/  F2FP.BF16.F32.PACK_AB R0, RZ, R0 ;  /* 0x00000000ff00723e */ /* 0x000fe200000010ff */
[----:B------:R-:W-:Y:S06]  /*3870*/  BRA `(.L_x_3512) ;  /* 0x00000000001c7947 */ /* 0x000fec0003800000 */
.L_x_3536:
[----:B------:R-:W2:Y:S02]  /*3880*/  LDG.E.64 R4, desc[UR36][R4.64] ;  /* 0x0000002404047981 */ /* 0x000ea4000c1e1b00 */
[----:B--2---:R-:W0:Y:S02]  /*3890*/  I2F.U64 R0, R4 ;  /* 0x0000000400007312 */ /* 0x004e240000301000 */
[----:B0-----:R-:W-:Y:S01]  /*38a0*/  F2FP.BF16.F32.PACK_AB R0, RZ, R0 ;  /* 0x00000000ff00723e */ /* 0x001fe200000010ff */
[----:B------:R-:W-:Y:S06]  /*38b0*/  BRA `(.L_x_3512) ;  /* 0x00000000000c7947 */ /* 0x000fec0003800000 */
.L_x_3535:
[----:B------:R-:W2:Y:S02]  /*38c0*/  LDG.E R4, desc[UR36][R4.64] ;  /* 0x0000002404047981 */ /* 0x000ea4000c1e1900 */
[----:B--2---:R-:W-:-:S04]  /*38d0*/  I2FP.F32.U32 R0, R4 ;  /* 0x0000000400007245 */ /* 0x004fc80000201000 */
[----:B------:R-:W-:-:S07]  /*38e0*/  F2FP.BF16.F32.PACK_AB R0, RZ, R0 ;  /* 0x00000000ff00723e */ /* 0x000fce00000010ff */
.L_x_3512:
[----:B------:R-:W-:Y:S01]  /*38f0*/  USHF.L.U32 UR4, UR41, 0x10, URZ ;  /* 0x0000001029047899 */ /* 0x000fe200080006ff */
[----:B-----5:R-:W-:Y:S02]  /*3900*/  IMAD.U32 R25, R25, 0x10000, RZ ;  /* 0x0001000019197824 */ /* 0x020fe400078e00ff */
[----:B------:R-:W-:-:S03]  /*3910*/  IMAD.U32 R3, R0, 0x10000, RZ ;  /* 0x0001000000037824 */ /* 0x000fc600078e00ff */
[----:B------:R-:W-:-:S05]  /*3920*/  FMUL.FTZ R25, R25, UR4 ;  /* 0x0000000419197c20 */ /* 0x000fca0008410000 */
[----:B------:R-:W1:Y:S01]  /*3930*/  LDCU.64 UR4, c[0x0][0x648] ;  /* 0x0000c900ff0477ac */ /* 0x000e620008000a00 */
[----:B------:R-:W2:Y:S02]  /*3940*/  F2F.BF16.F32 R25, R25 ;  /* 0x0000001900197304 */ /* 0x000ea40000202000 */
[----:B--2---:R-:W-:Y:S01]  /*3950*/  IMAD.U32 R0, R25, 0x10000, RZ ;  /* 0x0001000019007824 */ /* 0x004fe200078e00ff */
[----:B-1----:R-:W-:-:S03]  /*3960*/  IADD3 R8, P1, PT, R23, UR4, RZ ;  /* 0x0000000417087c10 */ /* 0x002fc6000ff3e0ff */
[----:B------:R-:W-:Y:S01]  /*3970*/  FMUL.FTZ R0, R0, R3 ;  /* 0x0000000300007220 */ /* 0x000fe20000410000 */
[----:B------:R-:W-:Y:S01]  /*3980*/  LOP3.LUT R3, R2, 0xff, RZ, 0xc0, !PT ;  /* 0x000000ff02037812 */ /* 0x000fe200078ec0ff */
[----:B------:R-:W-:Y:S02]  /*3990*/  IMAD.X R9, RZ, RZ, UR5, P1 ;  /* 0x00000005ff097e24 */ /* 0x000fe400088e06ff */
[----:B0-----:R0:W1:Y:S01]  /*39a0*/  F2F.BF16.F32 R5, R0 ;  /* 0x0000000000057304 */ /* 0x0010620000202000 */
[----:B------:R-:W-:-:S13]  /*39b0*/  ISETP.GT.AND P0, PT, R3, 0x9, PT ;  /* 0x000000090300780c */ /* 0x000fda0003f04270 */
[----:B0-----:R-:W-:Y:S05]  /*39c0*/  @P0 BRA `(.L_x_3541) ;  /* 0x00000004000c0947 */ /* 0x001fea0003800000 */
        /* <DEDUP_REMOVED lines=8> */
[----:B-1----:R-:W-:-:S04]  /*3a50*/  IMAD.U32 R0, R5, 0x10000, RZ ;  /* 0x0001000005007824 */ /* 0x002fc800078e00ff */
[----:B------:R-:W0:Y:S02]  /*3a60*/  F2I.FTZ.TRUNC.NTZ R3, R0 ;  /* 0x0000000000037305 */ /* 0x000e24000021f100 */
[----:B0-----:R0:W-:Y:S01]  /*3a70*/  STG.E.U8 desc[UR36][R8.64], R3 ;  /* 0x0000000308007986 */ /* 0x0011e2000c101124 */
[----:B------:R-:W-:Y:S05]  /*3a80*/  BRA `(.L_x_3546) ;  /* 0x0000000c00807947 */ /* 0x000fea0003800000 */
.L_x_3544:
[----:B-1----:R-:W-:-:S06]  /*3a90*/  IMAD.U32 R5, R5, 0x10000, RZ ;  /* 0x0001000005057824 */ /* 0x002fcc00078e00ff */
[----:B------:R-:W0:Y:S02]  /*3aa0*/  F2I.S64.TRUNC R4, R5 ;  /* 0x0000000500047311 */ /* 0x000e24000020d900 */
[----:B0-----:R0:W-:Y:S01]  /*3ab0*/  STG.E.U8 desc[UR36][R8.64], R4 ;  /* 0x0000000408007986 */ /* 0x0011e2000c101124 */
[----:B------:R-:W-:Y:S05]  /*3ac0*/  BRA `(.L_x_3546) ;  /* 0x0000000c00707947 */ /* 0x000fea0003800000 */
.L_x_3543:
[----:B------:R-:W-:-:S13]  /*3ad0*/  ISETP.NE.AND P0, PT, R3, 0x2, PT ;  /* 0x000000020300780c */ /* 0x000fda0003f05270 */
[----:B------:R-:W-:Y:S05]  /*3ae0*/  @!P0 BRA `(.L_x_3547) ;  /* 0x0000000000308947 */ /* 0x000fea0003800000 */
[----:B------:R-:W-:-:S13]  /*3af0*/  ISETP.NE.AND P0, PT, R3, 0x3, PT ;  /* 0x000000030300780c */ /* 0x000fda0003f05270 */
[----:B------:R-:W-:Y:S05]  /*3b00*/  @!P0 BRA `(.L_x_3548) ;  /* 0x0000000000188947 */ /* 0x000fea0003800000 */
[----:B------:R-:W-:-:S13]  /*3b10*/  ISETP.NE.AND P0, PT, R3, 0x4, PT ;  /* 0x000000040300780c */ /* 0x000fda0003f05270 */
[----:B------:R-:W-:Y:S05]  /*3b20*/  @P0 BRA `(.L_x_3545) ;  /* 0x0000000800b80947 */ /* 0x000fea0003800000 */
[----:B-1----:R-:W-:-:S06]  /*3b30*/  IMAD.U32 R5, R5, 0x10000, RZ ;  /* 0x0001000005057824 */ /* 0x002fcc00078e00ff */
[----:B------:R-:W0:Y:S02]  /*3b40*/  F2I.S64.TRUNC R4, R5 ;  /* 0x0000000500047311 */ /* 0x000e24000020d900 */
[----:B0-----:R0:W-:Y:S01]  /*3b50*/  STG.E.64 desc[UR36][R8.64], R4 ;  /* 0x0000000408007986 */ /* 0x0011e2000c101b24 */
[----:B------:R-:W-:Y:S05]  /*3b60*/  BRA `(.L_x_3546) ;  /* 0x0000000c00487947 */ /* 0x000fea0003800000 */
.L_x_3548:
[----:B-1----:R-:W-:-:S06]  /*3b70*/  IMAD.U32 R5, R5, 0x10000, RZ ;  /* 0x0001000005057824 */ /* 0x002fcc00078e00ff */
[----:B------:R-:W0:Y:S02]  /*3b80*/  F2I.FTZ.TRUNC.NTZ R5, R5 ;  /* 0x0000000500057305 */ /* 0x000e24000021f100 */
[----:B0-----:R0:W-:Y:S01]  /*3b90*/  STG.E desc[UR36][R8.64], R5 ;  /* 0x0000000508007986 */ /* 0x0011e2000c101924 */
[----:B------:R-:W-:Y:S05]  /*3ba0*/  BRA `(.L_x_3546) ;  /* 0x0000000c00387947 */ /* 0x000fea0003800000 */
.L_x_3547:
[----:B-1----:R-:W-:-:S06]  /*3bb0*/  IMAD.U32 R5, R5, 0x10000, RZ ;  /* 0x0001000005057824 */ /* 0x002fcc00078e00ff */
[----:B------:R-:W0:Y:S02]  /*3bc0*/  F2I.FTZ.TRUNC.NTZ R5, R5 ;  /* 0x0000000500057305 */ /* 0x000e24000021f100 */
[----:B0-----:R0:W-:Y:S01]  /*3bd0*/  STG.E.U16 desc[UR36][R8.64], R5 ;  /* 0x0000000508007986 */ /* 0x0011e2000c101524 */
[----:B------:R-:W-:Y:S05]  /*3be0*/  BRA `(.L_x_3546) ;  /* 0x0000000c00287947 */ /* 0x000fea0003800000 */
.L_x_3542:
[----:B------:R-:W-:-:S13]  /*3bf0*/  ISETP.GT.AND P0, PT, R3, 0x6, PT ;  /* 0x000000060300780c */ /* 0x000fda0003f04270 */
[----:B------:R-:W-:Y:S05]  /*3c00*/  @P0 BRA `(.L_x_3549) ;  /* 0x00000000002c0947 */ /* 0x000fea0003800000 */
[----:B------:R-:W-:-:S13]  /*3c10*/  ISETP.NE.AND P0, PT, R3, 0x5, PT ;  /* 0x000000050300780c */ /* 0x000fda0003f05270 */
[----:B------:R-:W-:Y:S05]  /*3c20*/  @!P0 BRA `(.L_x_3550) ;  /* 0x0000000000148947 */ /* 0x000fea0003800000 */
[----:B------:R-:W-:-:S13]  /*3c30*/  ISETP.NE.AND P0, PT, R3, 0x6, PT ;  /* 0x000000060300780c */ /* 0x000fda0003f05270 */
[----:B------:R-:W-:Y:S05]  /*3c40*/  @P0 BRA `(.L_x_3545) ;  /* 0x0000000800700947 */ /* 0x000fea0003800000 */
[----:B-1----:R-:W-:-:S05]  /*3c50*/  IMAD.U32 R5, R5, 0x10000, RZ ;  /* 0x0001000005057824 */ /* 0x002fca00078e00ff */
[----:B------:R0:W-:Y:S01]  /*3c60*/  STG.E desc[UR36][R8.64], R5 ;  /* 0x0000000508007986 */ /* 0x0001e2000c101924 */
[----:B------:R-:W-:Y:S05]  /*3c70*/  BRA `(.L_x_3546) ;  /* 0x0000000c00047947 */ /* 0x000fea0003800000 */
.L_x_3550:
[----:B-1----:R-:W-:-:S05]  /*3c80*/  IMAD.U32 R0, R5, 0x10000, RZ ;  /* 0x0001000005007824 */ /* 0x002fca00078e00ff */
[----:B------:R-:W-:-:S05]  /*3c90*/  F2FP.F16.F32.PACK_AB R0, RZ, R0 ;  /* 0x00000000ff00723e */ /* 0x000fca00000000ff */
[----:B------:R0:W-:Y:S01]  /*3ca0*/  STG.E.U16 desc[UR36][R8.64], R0 ;  /* 0x0000000008007986 */ /* 0x0001e2000c101524 */
[----:B------:R-:W-:Y:S05]  /*3cb0*/  BRA `(.L_x_3546) ;  /* 0x0000000800f47947 */ /* 0x000fea0003800000 */
.L_x_3549:
[----:B------:R-:W-:-:S13]  /*3cc0*/  ISETP.NE.AND P0, PT, R3, 0x7, PT ;  /* 0x000000070300780c */ /* 0x000fda0003f05270 */
[----:B------:R-:W-:Y:S05]  /*3cd0*/  @!P0 BRA `(.L_x_3551) ;  /* 0x0000000000348947 */ /* 0x000fea0003800000 */
[----:B------:R-:W-:-:S13]  /*3ce0*/  ISETP.NE.AND P0, PT, R3, 0x8, PT ;  /* 0x000000080300780c */ /* 0x000fda0003f05270 */
[----:B------:R-:W-:Y:S05]  /*3cf0*/  @!P0 BRA `(.L_x_3552) ;  /* 0x0000000000188947 */ /* 0x000fea0003800000 */
[----:B------:R-:W-:-:S13]  /*3d00*/  ISETP.NE.AND P0, PT, R3, 0x9, PT ;  /* 0x000000090300780c */ /* 0x000fda0003f05270 */
[----:B------:R-:W-:Y:S05]  /*3d10*/  @P0 BRA `(.L_x_3545) ;  /* 0x00000008003c0947 */ /* 0x000fea0003800000 */
[----:B-1----:R-:W-:Y:S02]  /*3d20*/  IMAD.U32 R4, R5, 0x10000, RZ ;  /* 0x0001000005047824 */ /* 0x002fe400078e00ff */
[----:B------:R-:W-:-:S05]  /*3d30*/  IMAD.MOV.U32 R5, RZ, RZ, RZ ;  /* 0x000000ffff057224 */ /* 0x000fca00078e00ff */
[----:B------:R0:W-:Y:S01]  /*3d40*/  STG.E.64 desc[UR36][R8.64], R4 ;  /* 0x0000000408007986 */ /* 0x0001e2000c101b24 */
[----:B------:R-:W-:Y:S05]  /*3d50*/  BRA `(.L_x_3546) ;  /* 0x0000000800cc7947 */ /* 0x000fea0003800000 */
.L_x_3552:
[----:B-1----:R-:W-:-:S05]  /*3d60*/  IMAD.U32 R5, R5, 0x10000, RZ ;  /* 0x0001000005057824 */ /* 0x002fca00078e00ff */
[----:B------:R-:W-:-:S04]  /*3d70*/  F2FP.F16.F32.PACK_AB R3, RZ, R5 ;  /* 0x00000005ff03723e */ /* 0x000fc800000000ff */
[----:B------:R-:W-:-:S05]  /*3d80*/  PRMT R3, R3, 0x5410, RZ ;  /* 0x0000541003037816 */ /* 0x000fca00000000ff */
[----:B------:R0:W-:Y:S01]  /*3d90*/  STG.E desc[UR36][R8.64], R3 ;  /* 0x0000000308007986 */ /* 0x0001e2000c101924 */
[----:B------:R-:W-:Y:S05]  /*3da0*/  BRA `(.L_x_3546) ;  /* 0x0000000800b87947 */ /* 0x000fea0003800000 */
.L_x_3551:
[----:B-1----:R-:W-:-:S04]  /*3db0*/  IMAD.U32 R4, R5, 0x10000, RZ ;  /* 0x0001000005047824 */ /* 0x002fc800078e00ff */
[----:B------:R-:W-:-:S06]  /*3dc0*/  FMUL.FTZ R4, R4, 1 ;  /* 0x3f80000004047820 */ /* 0x000fcc0000410000 */
[----:B------:R-:W0:Y:S02]  /*3dd0*/  F2F.F64.F32 R4, R4 ;  /* 0x0000000400047310 */ /* 0x000e240000201800 */
[----:B0-----:R0:W-:Y:S01]  /*3de0*/  STG.E.64 desc[UR36][R8.64], R4 ;  /* 0x0000000408007986 */ /* 0x0011e2000c101b24 */
[----:B------:R-:W-:Y:S05]  /*3df0*/  BRA `(.L_x_3546) ;  /* 0x0000000800a47947 */ /* 0x000fea0003800000 */
.L_x_3541:
        /* <DEDUP_REMOVED lines=8> */
[----:B-1----:R-:W-:-:S05]  /*3e80*/  IMAD.U32 R5, R5, 0x10000, RZ ;  /* 0x0001000005057824 */ /* 0x002fca00078e00ff */
[----:B------:R-:W-:-:S04]  /*3e90*/  FSETP.NEU.FTZ.AND P0, PT, R5, RZ, PT ;  /* 0x000000ff0500720b */ /* 0x000fc80003f1d000 */
[----:B------:R-:W-:-:S05]  /*3ea0*/  SEL R3, RZ, 0x1, !P0 ;  /* 0x00000001ff037807 */ /* 0x000fca0004000000 */
[----:B------:R4:W-:Y:S01]  /*3eb0*/  STG.E.U8 desc[UR36][R8.64], R3 ;  /* 0x0000000308007986 */ /* 0x0009e2000c101124 */
[----:B------:R-:W-:Y:S05]  /*3ec0*/  BRA `(.L_x_3546) ;  /* 0x0000000800707947 */ /* 0x000fea0003800000 */
.L_x_3555:
[----:B-1----:R-:W-:Y:S01]  /*3ed0*/  IMAD.U32 R5, R5, 0x10000, RZ ;  /* 0x0001000005057824 */ /* 0x002fe200078e00ff */
[----:B------:R-:W-:-:S03]  /*3ee0*/  CS2R R6, SRZ ;  /* 0x0000000000067805 */ /* 0x000fc6000001ff00 */
[----:B------:R-:W-:-:S06]  /*3ef0*/  FMUL.FTZ R5, R5, 1 ;  /* 0x3f80000005057820 */ /* 0x000fcc0000410000 */
[----:B------:R-:W0:Y:S02]  /*3f00*/  F2F.F64.F32 R4, R5 ;  /* 0x0000000500047310 */ /* 0x000e240000201800 */
[----:B0-----:R3:W-:Y:S01]  /*3f10*/  STG.E.128 desc[UR36][R8.64], R4 ;  /* 0x0000000408007986 */ /* 0x0017e2000c101d24 */
[----:B------:R-:W-:Y:S05]  /*3f20*/  BRA `(.L_x_3546) ;  /* 0x0000000800587947 */ /* 0x000fea0003800000 */
.L_x_3554:
[----:B------:R-:W-:-:S13]  /*3f30*/  ISETP.NE.AND P0, PT, R3, 0xf, PT ;  /* 0x0000000f0300780c */ /* 0x000fda0003f05270 */
[----:B------:R-:W-:Y:S05]  /*3f40*/  @!P0 BRA `(.L_x_3556) ;  /* 0x0000000000a08947 */ /* 0x000fea0003800000 */
[----:B------:R-:W-:-:S13]  /*3f50*/  ISETP.NE.AND P0, PT, R3, 0x17, PT ;  /* 0x000000170300780c */ /* 0x000fda0003f05270 */
[----:B------:R-:W-:Y:S05]  /*3f60*/  @!P0 BRA `(.L_x_3557) ;  /* 0x00000000004c8947 */ /* 0x000fea0003800000 */
[----:B------:R-:W-:-:S13]  /*3f70*/  ISETP.NE.AND P0, PT, R3, 0x18, PT ;  /* 0x000000180300780c */ /* 0x000fda0003f05270 */
[----:B------:R-:W-:Y:S05]  /*3f80*/  @P0 BRA `(.L_x_3545) ;  /* 0x0000000400a00947 */ /* 0x000fea0003800000 */
        /* <DEDUP_REMOVED lines=13> */
.L_x_3559:
[----:B------:R-:W-:Y:S05]  /*4060*/  BSYNC.RECONVERGENT B0 ;  /* 0x0000000000007941 */ /* 0x000fea0003800200 */
.L_x_3558:
[----:B------:R-:W-:-:S05]  /*4070*/  LOP3.LUT R5, R0, 0x80, R5, 0xf8, !PT ;  /* 0x0000008000057812 */ /* 0x000fca00078ef805 */
[----:B------:R0:W-:Y:S01]  /*4080*/  STG.E.U8 desc[UR36][R8.64], R5 ;  /* 0x0000000508007986 */ /* 0x0001e2000c101124 */
[----:B------:R-:W-:Y:S05]  /*4090*/  BRA `(.L_x_3546) ;  /* 0x0000000400fc7947 */ /* 0x000fea0003800000 */
.L_x_3557:
        /* <DEDUP_REMOVED lines=15> */
.L_x_3561:
[----:B------:R-:W-:Y:S05]  /*4190*/  BSYNC.RECONVERGENT B0 ;  /* 0x0000000000007941 */ /* 0x000fea0003800200 */
.L_x_3560:
[----:B------:R-:W-:-:S05]  /*41a0*/  LOP3.LUT R5, R0, 0x80, R5, 0xf8, !PT ;  /* 0x0000008000057812 */ /* 0x000fca00078ef805 */
[----:B------:R1:W-:Y:S01]  /*41b0*/  STG.E.U8 desc[UR36][R8.64], R5 ;  /* 0x0000000508007986 */ /* 0x0003e2000c101124 */
[----:B------:R-:W-:Y:S05]  /*41c0*/  BRA `(.L_x_3546) ;  /* 0x0000000400b07947 */ /* 0x000fea0003800000 */
.L_x_3556:
[----:B-1----:R2:W-:Y:S01]  /*41d0*/  STG.E.U16 desc[UR36][R8.64], R5 ;  /* 0x0000000508007986 */ /* 0x0025e2000c101524 */
[----:B------:R-:W-:Y:S05]  /*41e0*/  BRA `(.L_x_3546) ;  /* 0x0000000400a87947 */ /* 0x000fea0003800000 */
.L_x_3553:
        /* <DEDUP_REMOVED lines=8> */
[----:B-1----:R-:W-:-:S06]  /*4270*/  IMAD.U32 R3, R5, 0x10000, RZ ;  /* 0x0001000005037824 */ /* 0x002fcc00078e00ff */
[----:B------:R-:W0:Y:S02]  /*4280*/  F2I.FTZ.U32.TRUNC.NTZ R3, R3 ;  /* 0x0000000300037305 */ /* 0x000e24000021f000 */
[----:B0-----:R0:W-:Y:S01]  /*4290*/  STG.E.U16 desc[UR36][R8.64], R3 ;  /* 0x0000000308007986 */ /* 0x0011e2000c101524 */
[----:B------:R-:W-:Y:S05]  /*42a0*/  BRA `(.L_x_3546) ;  /* 0x0000000400787947 */ /* 0x000fea0003800000 */
.L_x_3564:
[----:B-1----:R-:W-:Y:S01]  /*42b0*/  IMAD.U32 R3, R5, 0x10000, RZ ;  /* 0x0001000005037824 */ /* 0x002fe200078e00ff */
        /* <DEDUP_REMOVED lines=12> */
.L_x_3567:
[----:B------:R-:W-:-:S04]  /*4380*/  SHF.R.U32.HI R0, RZ, 0x14, R3 ;  /* 0x00000014ff007819 */ /* 0x000fc80000011603 */
[----:B------:R-:W-:-:S04]  /*4390*/  LOP3.LUT R0, R0, 0x1, RZ, 0xc0, !PT ;  /* 0x0000000100007812 */ /* 0x000fc800078ec0ff */
[----:B------:R-:W-:-:S04]  /*43a0*/  IADD3 R0, PT, PT, R3, 0x487ffff, R0 ;  /* 0x0487ffff03007810 */ /* 0x000fc80007ffe000 */
[----:B------:R-:W-:-:S04]  /*43b0*/  SHF.R.U32.HI R0, RZ, 0x14, R0 ;  /* 0x00000014ff007819 */ /* 0x000fc80000011600 */
[----:B------:R-:W-:-:S07]  /*43c0*/  LOP3.LUT R0, R0, 0xff, RZ, 0xc0, !PT ;  /* 0x000000ff00007812 */ /* 0x000fce00078ec0ff */
.L_x_3568:
[----:B------:R-:W-:-:S04]  /*43d0*/  SHF.R.U32.HI R3, RZ, 0x18, R3 ;  /* 0x00000018ff037819 */ /* 0x000fc80000011603 */
[----:B------:R-:W-:-:S04]  /*43e0*/  LOP3.LUT R0, R0, 0x80, R3, 0xf8, !PT ;  /* 0x0000008000007812 */ /* 0x000fc800078ef803 */
[----:B------:R-:W-:-:S07]  /*43f0*/  PRMT R4, R0, 0x7610, R4 ;  /* 0x0000761000047816 */ /* 0x000fce0000000004 */
.L_x_3566:
[----:B------:R-:W-:Y:S05]  /*4400*/  BSYNC.RECONVERGENT B0 ;  /* 0x0000000000007941 */ /* 0x000fea0003800200 */
.L_x_3565:
[----:B------:R0:W-:Y:S01]  /*4410*/  STG.E.U8 desc[UR36][R8.64], R4 ;  /* 0x0000000408007986 */ /* 0x0001e2000c101124 */
[----:B------:R-:W-:Y:S05]  /*4420*/  BRA `(.L_x_3546) ;  /* 0x0000000400187947 */ /* 0x000fea0003800000 */
.L_x_3563:
        /* <DEDUP_REMOVED lines=13> */
.L_x_3571:
[----:B------:R-:W-:-:S04]  /*4500*/  SHF.R.U32.HI R0, RZ, 0x15, R3 ;  /* 0x00000015ff007819 */ /* 0x000fc80000011603 */
[----:B------:R-:W-:-:S04]  /*4510*/  LOP3.LUT R0, R0, 0x1, RZ, 0xc0, !PT ;  /* 0x0000000100007812 */ /* 0x000fc800078ec0ff */
[----:B------:R-:W-:-:S04]  /*4520*/  IADD3 R0, PT, PT, R3, 0x88fffff, R0 ;  /* 0x088fffff03007810 */ /* 0x000fc80007ffe000 */
[----:B------:R-:W-:-:S04]  /*4530*/  SHF.R.U32.HI R0, RZ, 0x15, R0 ;  /* 0x00000015ff007819 */ /* 0x000fc80000011600 */
[----:B------:R-:W-:-:S07]  /*4540*/  LOP3.LUT R0, R0, 0xff, RZ, 0xc0, !PT ;  /* 0x000000ff00007812 */ /* 0x000fce00078ec0ff */
.L_x_3572:
[----:B------:R-:W-:-:S04]  /*4550*/  SHF.R.U32.HI R3, RZ, 0x18, R3 ;  /* 0x00000018ff037819 */ /* 0x000fc80000011603 */
[----:B------:R-:W-:-:S04]  /*4560*/  LOP3.LUT R0, R0, 0x80, R3, 0xf8, !PT ;  /* 0x0000008000007812 */ /* 0x000fc800078ef803 */
[----:B------:R-:W-:-:S07]  /*4570*/  PRMT R4, R0, 0x7610, R4 ;  /* 0x0000761000047816 */ /* 0x000fce0000000004 */
.L_x_3570:
[----:B------:R-:W-:Y:S05]  /*4580*/  BSYNC.RECONVERGENT B0 ;  /* 0x0000000000007941 */ /* 0x000fea0003800200 */
.L_x_3569:
[----:B------:R0:W-:Y:S01]  /*4590*/  STG.E.U8 desc[UR36][R8.64], R4 ;  /* 0x0000000408007986 */ /* 0x0001e2000c101124 */
[----:B------:R-:W-:Y:S05]  /*45a0*/  BRA `(.L_x_3546) ;  /* 0x0000000000b87947 */ /* 0x000fea0003800000 */
.L_x_3562:
[----:B------:R-:W-:-:S13]  /*45b0*/  ISETP.NE.AND P0, PT, R3, 0x1c, PT ;  /* 0x0000001c0300780c */ /* 0x000fda0003f05270 */
[----:B------:R-:W-:Y:S05]  /*45c0*/  @!P0 BRA `(.L_x_3573) ;  /* 0x0000000000a48947 */ /* 0x000fea0003800000 */
[----:B------:R-:W-:-:S13]  /*45d0*/  ISETP.NE.AND P0, PT, R3, 0x1d, PT ;  /* 0x0000001d0300780c */ /* 0x000fda0003f05270 */
[----:B------:R-:W-:Y:S05]  /*45e0*/  @!P0 BRA `(.L_x_3574) ;  /* 0x00000000008c8947 */ /* 0x000fea0003800000 */
[----:B------:R-:W-:-:S13]  /*45f0*/  ISETP.NE.AND P0, PT, R3, 0x2c, PT ;  /* 0x0000002c0300780c */ /* 0x000fda0003f05270 */
[----:B------:R-:W-:Y:S05]  /*4600*/  @!P0 BRA `(.L_x_3575) ;  /* 0x0000000000448947 */ /* 0x000fea0003800000 */
.L_x_3545:
[----:B------:R-:W-:Y:S01]  /*4610*/  MOV R14, 0x228 ;  /* 0x00000228000e7802 */ /* 0x000fe20000000f00 */
[----:B------:R-:W0:Y:S01]  /*4620*/  LDCU.64 UR6, c[0x4][0x218] ;  /* 0x01004300ff0677ac */ /* 0x000e220008000a00 */
[----:B------:R-:W-:Y:S02]  /*4630*/  IMAD.MOV.U32 R8, RZ, RZ, 0x65 ;  /* 0x00000065ff087424 */ /* 0x000fe400078e00ff */
[----:B------:R-:W-:Y:S01]  /*4640*/  IMAD.MOV.U32 R12, RZ, RZ, 0x1 ;  /* 0x00000001ff0c7424 */ /* 0x000fe200078e00ff */
[----:B------:R-:W2:Y:S01]  /*4650*/  LDCU.64 UR8, c[0x4][0x220] ;  /* 0x01004400ff0877ac */ /* 0x000ea20008000a00 */
[----:B------:R-:W3:Y:S01]  /*4660*/  LDC.64 R14, c[0x4][R14] ;  /* 0x010000000e0e7b82 */ /* 0x000ee20000000a00 */
[----:B------:R-:W-:Y:S01]  /*4670*/  IMAD.MOV.U32 R13, RZ, RZ, RZ ;  /* 0x000000ffff0d7224 */ /* 0x000fe200078e00ff */
[----:B------:R-:W4:Y:S01]  /*4680*/  LDCU.64 UR4, c[0x4][0xa8] ;  /* 0x01001500ff0477ac */ /* 0x000f220008000a00 */
[----:B0-----:R-:W-:Y:S02]  /*4690*/  IMAD.U32 R4, RZ, RZ, UR6 ;  /* 0x00000006ff047e24 */ /* 0x001fe4000f8e00ff */
[----:B-1----:R-:W-:-:S02]  /*46a0*/  IMAD.U32 R5, RZ, RZ, UR7 ;  /* 0x00000007ff057e24 */ /* 0x002fc4000f8e00ff */
[----:B--2---:R-:W-:Y:S02]  /*46b0*/  IMAD.U32 R6, RZ, RZ, UR8 ;  /* 0x00000008ff067e24 */ /* 0x004fe4000f8e00ff */
[----:B------:R-:W-:Y:S02]  /*46c0*/  IMAD.U32 R7, RZ, RZ, UR9 ;  /* 0x00000009ff077e24 */ /* 0x000fe4000f8e00ff */
[----:B----4-:R-:W-:Y:S02]  /*46d0*/  IMAD.U32 R10, RZ, RZ, UR4 ;  /* 0x00000004ff0a7e24 */ /* 0x010fe4000f8e00ff */
[----:B------:R-:W-:-:S07]  /*46e0*/  IMAD.U32 R11, RZ, RZ, UR5 ;  /* 0x00000005ff0b7e24 */ /* 0x000fce000f8e00ff */
[----:B------:R-:W-:-:S07]  /*46f0*/  LEPC R20, `(.L_x_3576) ;  /* 0x000000001014794e */ /* 0x000fce0000000000 */
[----:B---3--:R-:W-:Y:S05]  /*4700*/  CALL.ABS.NOINC R14 ;  /* 0x000000000e007343 */ /* 0x008fea0003c00000 */
.L_x_3576:
[----:B------:R-:W-:Y:S05]  /*4710*/  BRA `(.L_x_3546) ;  /* 0x00000000005c7947 */ /* 0x000fea0003800000 */
.L_x_3575:
[----:B-1----:R-:W-:-:S05]  /*4720*/  IMAD.U32 R4, R5, 0x10000, RZ ;  /* 0x0001000005047824 */ /* 0x002fca00078e00ff */
        /* <DEDUP_REMOVED lines=15> */
.L_x_3574:
[----:B-1----:R-:W-:-:S06]  /*4820*/  IMAD.U32 R5, R5, 0x10000, RZ ;  /* 0x0001000005057824 */ /* 0x002fcc00078e00ff */
[----:B------:R-:W0:Y:S02]  /*4830*/  F2I.U64.TRUNC R4, R5 ;  /* 0x0000000500047311 */ /* 0x000e24000020d800 */
[----:B0-----:R0:W-:Y:S01]  /*4840*/  STG.E.64 desc[UR36][R8.64], R4 ;  /* 0x0000000408007986 */ /* 0x0011e2000c101b24 */
[----:B------:R-:W-:Y:S05]  /*4850*/  BRA `(.L_x_3546) ;  /* 0x00000000000c7947 */ /* 0x000fea0003800000 */
.L_x_3573:
[----:B-1----:R-:W-:-:S06]  /*4860*/  IMAD.U32 R5, R5, 0x10000, RZ ;  /* 0x0001000005057824 */ /* 0x002fcc00078e00ff */
[----:B------:R-:W0:Y:S02]  /*4870*/  F2I.FTZ.U32.TRUNC.NTZ R5, R5 ;  /* 0x0000000500057305 */ /* 0x000e24000021f000 */
[----:B0-----:R0:W-:Y:S02]  /*4880*/  STG.E desc[UR36][R8.64], R5 ;  /* 0x0000000508007986 */ /* 0x0011e4000c101924 */
.L_x_3546:
[----:B------:R-:W-:-:S07]  /*4890*/  VIADD R17, R17, 0x80 ;  /* 0x0000008011117836 */ /* 0x000fce0000000000 */
.L_x_3470:
[----:B------:R-:W-:Y:S05]  /*48a0*/  BSYNC.RECONVERGENT B6 ;  /* 0x0000000000067941 */ /* 0x000fea0003800200 */
.L_x_3469:
        /* <DEDUP_REMOVED lines=11> */
[----:B-12---:R-:W-:Y:S01]  /*4960*/  IMAD.MOV.U32 R5, RZ, RZ, R17 ;  /* 0x000000ffff057224 */ /* 0x006fe200078e0011 */
[----:B------:R-:W0:Y:S01]  /*4970*/  LDCU UR6, c[0x0][0x38c] ;  /* 0x00007180ff0677ac */ /* 0x000e220008000800 */
[----:B------:R-:W1:Y:S01]  /*4980*/  LDCU.64 UR8, c[0x0][0x4c0] ;  /* 0x00009800ff0877ac */ /* 0x000e620008000a00 */
[----:B------:R-:W-:Y:S01]  /*4990*/  UISETP.NE.AND UP0, UPT, UR40, URZ, UPT ;  /* 0x000000ff2800728c */ /* 0x000fe2000bf05270 */
[----:B-----5:R-:W-:Y:S01]  /*49a0*/  IMAD.HI.U32 R6, R17, UR4, R4 ;  /* 0x0000000411067c27 */ /* 0x020fe2000f8e0004 */
[----:B------:R-:W2:Y:S04]  /*49b0*/  LDCU UR4, c[0x0][0x4b8] ;  /* 0x00009700ff0477ac */ /* 0x000ea80008000800 */
[----:B------:R-:W-:-:S05]  /*49c0*/  SHF.R.U32.HI R7, RZ, UR5, R6 ;  /* 0x00000005ff077c19 */ /* 0x000fca0008011606 */
[----:B------:R-:W-:-:S04]  /*49d0*/  IMAD.MOV R0, RZ, RZ, -R7 ;  /* 0x000000ffff007224 */ /* 0x000fc800078e0a07 */
[----:B0-----:R-:W-:-:S04]  /*49e0*/  IMAD R23, R0, UR6, R17 ;  /* 0x0000000600177c24 */ /* 0x001fc8000f8e0211 */
[C---:B-1----:R-:W-:Y:S02]  /*49f0*/  IMAD R25, R23.reuse, UR8, RZ ;  /* 0x0000000817197c24 */ /* 0x042fe4000f8e02ff */
[C---:B------:R-:W-:Y:S02]  /*4a00*/  IMAD R24, R23.reuse, UR9, RZ ;  /* 0x0000000917187c24 */ /* 0x040fe4000f8e02ff */
[----:B--2---:R-:W-:Y:S01]  /*4a10*/  IMAD R23, R23, UR4, RZ ;  /* 0x0000000417177c24 */ /* 0x004fe2000f8e02ff */
        /* <DEDUP_REMOVED lines=335> */
.L_x_3579:
[----:B0---4-:R-:W-:Y:S01]  /*5f10*/  IMAD.MOV.U32 R3, RZ, RZ, 0x1 ;  /* 0x00000001ff037424 */ /* 0x011fe200078e00ff */
[C---:B------:R-:W-:Y:S02]  /*5f20*/  LOP3.LUT R0, R16.reuse, 0xff, RZ, 0xc0, !PT ;  /* 0x000000ff10007812 */ /* 0x040fe400078ec0ff */
        /* <DEDUP_REMOVED lines=8> */
[----:B-12---:R-:W-:Y:S02]  /*5fb0*/  IMAD.MOV.U32 R8, RZ, RZ, 0x4e ;  /* 0x0000004eff087424 */ /* 0x006fe400078e00ff */
        /* <DEDUP_REMOVED lines=13> */
.L_x_3580:
[----:B------:R-:W0:Y:S01]  /*6090*/  LDCU.64 UR4, c[0x0][0x658] ;  /* 0x0000cb00ff0477ac */ /* 0x000e220008000a00 */
[----:B------:R-:W-:-:S04]  /*60a0*/  PRMT R0, R2, 0x7772, RZ ;  /* 0x0000777202007816 */ /* 0x000fc800000000ff */
[----:B------:R-:W-:Y:S02]  /*60b0*/  ISETP.GT.AND P1, PT, R0, 0x9, PT ;  /* 0x000000090000780c */ /* 0x000fe40003f24270 */
[----:B0-----:R-:W-:-:S05]  /*60c0*/  IADD3 R4, P0, PT, R25, UR4, RZ ;  /* 0x0000000419047c10 */ /* 0x001fca000ff1e0ff */
[----:B-12---:R-:W-:-:S06]  /*60d0*/  IMAD.X R5, RZ, RZ, UR5, P0 ;  /* 0x00000005ff057e24 */ /* 0x006fcc00080e06ff */
        /* <DEDUP_REMOVED lines=14> */
.L_x_3584:
[----:B------:R-:W2:Y:S02]  /*61c0*/  LDG.E.U8 R4, desc[UR36][R4.64] ;  /* 0x0000002404047981 */ /* 0x000ea4000c1e1100 */
[----:B--2---:R-:W-:-:S04]  /*61d0*/  I2FP.F32.U32 R0, R4 ;  /* 0x0000000400007245 */ /* 0x004fc80000201000 */
[----:B------:R-:W-:-:S04]  /*61e0*/  F2FP.BF16.F32.PACK_AB R0, RZ, R0 ;  /* 0x00000000ff00723e */ /* 0x000fc800000010ff */
[----:B------:R-:W-:Y:S01]  /*61f0*/  PRMT R25, R0, 0x7610, R25 ;  /* 0x0000761000197816 */ /* 0x000fe20000000019 */
[----:B------:R-:W-:Y:S06]  /*6200*/  BRA `(.L_x_3586) ;  /* 0x0000000c00c47947 */ /* 0x000fec0003800000 */
.L_x_3583:
        /* <DEDUP_REMOVED lines=11> */
.L_x_3588:
[----:B------:R-:W2:Y:S02]  /*62c0*/  LDG.E R4, desc[UR36][R4.64] ;  /* 0x0000002404047981 */ /* 0x000ea4000c1e1900 */
[----:B--2---:R-:W-:-:S04]  /*62d0*/  I2FP.F32.S32 R0, R4 ;  /* 0x0000000400007245 */ /* 0x004fc80000201400 */
[----:B------:R-:W-:-:S04]  /*62e0*/  F2FP.BF16.F32.PACK_AB R0, RZ, R0 ;  /* 0x00000000ff00723e */ /* 0x000fc800000010ff */
[----:B------:R-:W-:Y:S01]  /*62f0*/  PRMT R25, R0, 0x7610, R25 ;  /* 0x0000761000197816 */ /* 0x000fe20000000019 */
[----:B------:R-:W-:Y:S06]  /*6300*/  BRA `(.L_x_3586) ;  /* 0x0000000c00847947 */ /* 0x000fec0003800000 */
.L_x_3587:
[----:B------:R-:W2:Y:S02]  /*6310*/  LDG.E.U16 R4, desc[UR36][R4.64] ;  /* 0x0000002404047981 */ /* 0x000ea4000c1e1500 */
[----:B--2---:R-:W0:Y:S02]  /*6320*/  I2F.S16 R0, R4 ;  /* 0x0000000400007306 */ /* 0x004e240000101400 */
[----:B0-----:R-:W-:-:S04]  /*6330*/  F2FP.BF16.F32.PACK_AB R0, RZ, R0 ;  /* 0x00000000ff00723e */ /* 0x001fc800000010ff */
[----:B------:R-:W-:Y:S01]  /*6340*/  PRMT R25, R0, 0x7610, R25 ;  /* 0x0000761000197816 */ /* 0x000fe20000000019 */
[----:B------:R-:W-:Y:S06]  /*6350*/  BRA `(.L_x_3586) ;  /* 0x0000000c00707947 */ /* 0x000fec0003800000 */
.L_x_3582:
        /* <DEDUP_REMOVED lines=9> */
.L_x_3590:
[----:B------:R-:W2:Y:S02]  /*63f0*/  LDG.E.U16 R0, desc[UR36][R4.64] ;  /* 0x0000002404007981 */ /* 0x000ea4000c1e1500 */
[----:B--2---:R-:W-:-:S05]  /*6400*/  HADD2.F32 R0, -RZ, R0.H0_H0 ;  /* 0x20000000ff007230 */ /* 0x004fca0000004100 */
[----:B------:R-:W-:-:S04]  /*6410*/  F2FP.BF16.F32.PACK_AB R0, RZ, R0 ;  /* 0x00000000ff00723e */ /* 0x000fc800000010ff */
[----:B------:R-:W-:Y:S01]  /*6420*/  PRMT R25, R0, 0x7610, R25 ;  /* 0x0000761000197816 */ /* 0x000fe20000000019 */
[----:B------:R-:W-:Y:S06]  /*6430*/  BRA `(.L_x_3586) ;  /* 0x0000000c00387947 */ /* 0x000fec0003800000 */
.L_x_3589:
        /* <DEDUP_REMOVED lines=9> */
.L_x_3592:
[----:B------:R-:W2:Y:S02]  /*64d0*/  LDG.E.U16 R4, desc[UR36][R4.64] ;  /* 0x0000002404047981 */ /* 0x000ea4000c1e1500 */
[----:B--2---:R-:W-:-:S05]  /*64e0*/  HADD2.F32 R0, -RZ, R4.H0_H0 ;  /* 0x20000004ff007230 */ /* 0x004fca0000004100 */
[----:B------:R-:W-:-:S04]  /*64f0*/  F2FP.BF16.F32.PACK_AB R0, RZ, R0 ;  /* 0x00000000ff00723e */ /* 0x000fc800000010ff */
[----:B------:R-:W-:Y:S01]  /*6500*/  PRMT R25, R0, 0x7610, R25 ;  /* 0x0000761000197816 */ /* 0x000fe20000000019 */
[----:B------:R-:W-:Y:S06]  /*6510*/  BRA `(.L_x_3586) ;  /* 0x0000000c00007947 */ /* 0x000fec0003800000 */
.L_x_3591:
        /* <DEDUP_REMOVED lines=9> */
.L_x_3581:
        /* <DEDUP_REMOVED lines=14> */
.L_x_3595:
        /* <DEDUP_REMOVED lines=9> */
.L_x_3594:
        /* <DEDUP_REMOVED lines=27> */
.L_x_3597:
        /* <DEDUP_REMOVED lines=15> */
.L_x_3596:
[----:B------:R0:W5:Y:S01]  /*69c0*/  LDG.E.U16 R25, desc[UR36][R4.64] ;  /* 0x0000002404197981 */ /* 0x000162000c1e1500 */
[----:B------:R-:W-:Y:S05]  /*69d0*/  BRA `(.L_x_3586) ;  /* 0x0000000400d07947 */ /* 0x000fea0003800000 */
.L_x_3593:
        /* <DEDUP_REMOVED lines=13> */
.L_x_3600:
        /* <DEDUP_REMOVED lines=21> */
.L_x_3604:
[----:B------:R-:W-:Y:S05]  /*6c00*/  BSYNC.RECONVERGENT B1 ;  /* 0x0000000000017941 */ /* 0x000fea0003800200 */
.L_x_3603:
[----:B------:R-:W-:Y:S01]  /*6c10*/  IMAD.SHL.U32 R0, R0, 0x100000, RZ ;  /* 0x0010000000007824 */ /* 0x000fe200078e00ff */
[----:B------:R-:W-:-:S04]  /*6c20*/  LEA R3, R3, 0x3b800000, 0x17 ;  /* 0x3b80000003037811 */ /* 0x000fc800078eb8ff */
[----:B------:R-:W-:-:S07]  /*6c30*/  LOP3.LUT R0, R3, R0, R7, 0xfe, !PT ;  /* 0x0000000003007212 */ /* 0x000fce00078efe07 */
.L_x_3602:
[----:B------:R-:W-:Y:S05]  /*6c40*/  BSYNC.RECONVERGENT B0 ;  /* 0x0000000000007941 */ /* 0x000fea0003800200 */
.L_x_3601:
[----:B------:R-:W-:-:S04]  /*6c50*/  F2FP.BF16.F32.PACK_AB R0, RZ, R0 ;  /* 0x00000000ff00723e */ /* 0x000fc800000010ff */
[----:B------:R-:W-:Y:S01]  /*6c60*/  PRMT R25, R0, 0x7610, R25 ;  /* 0x0000761000197816 */ /* 0x000fe20000000019 */
[----:B------:R-:W-:Y:S06]  /*6c70*/  BRA `(.L_x_3586) ;  /* 0x0000000400287947 */ /* 0x000fec0003800000 */
.L_x_3599:
        /* <DEDUP_REMOVED lines=21> */
.L_x_3608:
[----:B------:R-:W-:Y:S05]  /*6dd0*/  BSYNC.RECONVERGENT B1 ;  /* 0x0000000000017941 */ /* 0x000fea0003800200 */
.L_x_3607:
[----:B------:R-:W-:Y:S01]  /*6de0*/  IMAD.SHL.U32 R0, R0, 0x200000, RZ ;  /* 0x0020000000007824 */ /* 0x000fe200078e00ff */
[----:B------:R-:W-:-:S04]  /*6df0*/  LEA R3, R3, 0x37800000, 0x17 ;  /* 0x3780000003037811 */ /* 0x000fc800078eb8ff */
[----:B------:R-:W-:-:S07]  /*6e00*/  LOP3.LUT R0, R3, R0, R7, 0xfe, !PT ;  /* 0x0000000003007212 */ /* 0x000fce00078efe07 */
.L_x_3606:
[----:B------:R-:W-:Y:S05]  /*6e10*/  BSYNC.RECONVERGENT B0 ;  /* 0x0000000000007941 */ /* 0x000fea0003800200 */
.L_x_3605:
[----:B------:R-:W-:-:S04]  /*6e20*/  F2FP.BF16.F32.PACK_AB R0, RZ, R0 ;  /* 0x00000000ff00723e */ /* 0x000fc800000010ff */
[----:B------:R-:W-:Y:S01]  /*6e30*/  PRMT R25, R0, 0x7610, R25 ;  /* 0x0000761000197816 */ /* 0x000fe20000000019 */
[----:B------:R-:W-:Y:S06]  /*6e40*/  BRA `(.L_x_3586) ;  /* 0x0000000000b47947 */ /* 0x000fec0003800000 */
.L_x_3598:
        /* <DEDUP_REMOVED lines=14> */
.L_x_3612:
[----:B------:R-:W-:Y:S05]  /*6f30*/  BSYNC.RECONVERGENT B0 ;  /* 0x0000000000007941 */ /* 0x000fea0003800200 */
.L_x_3611:
[----:B------:R-:W-:-:S04]  /*6f40*/  F2FP.BF16.F32.PACK_AB R0, RZ, R0 ;  /* 0x00000000ff00723e */ /* 0x000fc800000010ff */
[----:B------:R-:W-:Y:S01]  /*6f50*/  PRMT R25, R0, 0x7610, R25 ;  /* 0x0000761000197816 */ /* 0x000fe20000000019 */
[----:B------:R-:W-:Y:S06]  /*6f60*/  BRA `(.L_x_3586) ;  /* 0x00000000006c7947 */ /* 0x000fec0003800000 */
.L_x_3585:
        /* <DEDUP_REMOVED lines=16> */
.L_x_3613:
[----:B------:R-:W-:Y:S01]  /*7070*/  PRMT R25, RZ, 0x7610, R25 ;  /* 0x00007610ff197816 */ /* 0x000fe20000000019 */
[----:B------:R-:W-:Y:S06]  /*7080*/  BRA `(.L_x_3586) ;  /* 0x0000000000247947 */ /* 0x000fec0003800000 */
.L_x_3610:
[----:B------:R-:W2:Y:S02]  /*7090*/  LDG.E.64 R4, desc[UR36][R4.64] ;  /* 0x0000002404047981 */ /* 0x000ea4000c1e1b00 */
[----:B--2---:R-:W0:Y:S02]  /*70a0*/  I2F.U64 R0, R4 ;  /* 0x0000000400007312 */ /* 0x004e240000301000 */
[----:B0-----:R-:W-:-:S04]  /*70b0*/  F2FP.BF16.F32.PACK_AB R0, RZ, R0 ;  /* 0x00000000ff00723e */ /* 0x001fc800000010ff */
[----:B------:R-:W-:Y:S01]  /*70c0*/  PRMT R25, R0, 0x7610, R25 ;  /* 0x0000761000197816 */ /* 0x000fe20000000019 */
[----:B------:R-:W-:Y:S06]  /*70d0*/  BRA `(.L_x_3586) ;  /* 0x0000000000107947 */ /* 0x000fec0003800000 */
.L_x_3609:
[----:B------:R-:W2:Y:S02]  /*70e0*/  LDG.E R4, desc[UR36][R4.64] ;  /* 0x0000002404047981 */ /* 0x000ea4000c1e1900 */
[----:B--2---:R-:W-:-:S04]  /*70f0*/  I2FP.F32.U32 R0, R4 ;  /* 0x0000000400007245 */ /* 0x004fc80000201000 */
[----:B------:R-:W-:-:S04]  /*7100*/  F2FP.BF16.F32.PACK_AB R0, RZ, R0 ;  /* 0x00000000ff00723e */ /* 0x000fc800000010ff */
[----:B------:R-:W-:-:S07]  /*7110*/  PRMT R25, R0, 0x7610, R25 ;  /* 0x0000761000197816 */ /* 0x000fce0000000019 */
.L_x_3586:
        /* <DEDUP_REMOVED lines=18> */
.L_x_3617:
[----:B------:R-:W2:Y:S02]  /*7240*/  LDG.E.U8 R4, desc[UR36][R4.64] ;  /* 0x0000002404047981 */ /* 0x000ea4000c1e1100 */
[----:B--2---:R-:W-:-:S04]  /*7250*/  I2FP.F32.U32 R0, R4 ;  /* 0x0000000400007245 */ /* 0x004fc80000201000 */
[----:B------:R-:W-:Y:S01]  /*7260*/  F2FP.BF16.F32.PACK_AB R0, RZ, R0 ;  /* 0x00000000ff00723e */ /* 0x000fe200000010ff */
[----:B------:R-:W-:Y:S06]  /*7270*/  BRA `(.L_x_3619) ;  /* 0x0000000c00887947 */ /* 0x000fec0003800000 */
.L_x_3616:
        /* <DEDUP_REMOVED lines=10> */
.L_x_3621:
[----:B------:R-:W2:Y:S02]  /*7320*/  LDG.E R4, desc[UR36][R4.64] ;  /* 0x0000002404047981 */ /* 0x000ea4000c1e1900 */
[----:B--2---:R-:W-:-:S04]  /*7330*/  I2FP.F32.S32 R0, R4 ;  /* 0x0000000400007245 */ /* 0x004fc80000201400 */
[----:B------:R-:W-:Y:S01]  /*7340*/  F2FP.BF16.F32.PACK_AB R0, RZ, R0 ;  /* 0x00000000ff00723e */ /* 0x000fe200000010ff */
[----:B------:R-:W-:Y:S06]  /*7350*/  BRA `(.L_x_3619) ;  /* 0x0000000c00507947 */ /* 0x000fec0003800000 */
.L_x_3620:
[----:B------:R-:W2:Y:S02]  /*7360*/  LDG.E.U16 R4, desc[UR36][R4.64] ;  /* 0x0000002404047981 */ /* 0x000ea4000c1e1500 */
[----:B--2---:R-:W0:Y:S02]  /*7370*/  I2F.S16 R0, R4 ;  /* 0x0000000400007306 */ /* 0x004e240000101400 */
[----:B0-----:R-:W-:Y:S01]  /*7380*/  F2FP.BF16.F32.PACK_AB R0, RZ, R0 ;  /* 0x00000000ff00723e */ /* 0x001fe200000010ff */
[----:B------:R-:W-:Y:S06]  /*7390*/  BRA `(.L_x_3619) ;  /* 0x0000000c00407947 */ /* 0x000fec0003800000 */
.L_x_3615:
        /* <DEDUP_REMOVED lines=9> */
.L_x_3623:
[----:B------:R-:W2:Y:S02]  /*7430*/  LDG.E.U16 R0, desc[UR36][R4.64] ;  /* 0x0000002404007981 */ /* 0x000ea4000c1e1500 */
[----:B--2---:R-:W-:-:S05]  /*7440*/  HADD2.F32 R0, -RZ, R0.H0_H0 ;  /* 0x20000000ff007230 */ /* 0x004fca0000004100 */
[----:B------:R-:W-:Y:S01]  /*7450*/  F2FP.BF16.F32.PACK_AB R0, RZ, R0 ;  /* 0x00000000ff00723e */ /* 0x000fe200000010ff */
[----:B------:R-:W-:Y:S06]  /*7460*/  BRA `(.L_x_3619) ;  /* 0x0000000c000c7947 */ /* 0x000fec0003800000 */
.L_x_3622:
        /* <DEDUP_REMOVED lines=9> */
.L_x_3625:
[----:B------:R-:W2:Y:S02]  /*7500*/  LDG.E.U16 R4, desc[UR36][R4.64] ;  /* 0x0000002404047981 */ /* 0x000ea4000c1e1500 */
[----:B--2---:R-:W-:-:S05]  /*7510*/  HADD2.F32 R0, -RZ, R4.H0_H0 ;  /* 0x20000004ff007230 */ /* 0x004fca0000004100 */
[----:B------:R-:W-:Y:S01]  /*7520*/  F2FP.BF16.F32.PACK_AB R0, RZ, R0 ;  /* 0x00000000ff00723e */ /* 0x000fe200000010ff */
[----:B------:R-:W-:Y:S06]  /*7530*/  BRA `(.L_x_3619) ;  /* 0x0000000800d87947 */ /* 0x000fec0003800000 */
.L_x_3624:
        /* <DEDUP_REMOVED lines=8> */
.L_x_3614:
        /* <DEDUP_REMOVED lines=13> */
.L_x_3628:
        /* <DEDUP_REMOVED lines=8> */
.L_x_3627:
        /* <DEDUP_REMOVED lines=27> */
.L_x_3630:
        /* <DEDUP_REMOVED lines=14> */
.L_x_3629:
[----:B------:R0:W5:Y:S01]  /*79a0*/  LDG.E.U16 R0, desc[UR36][R4.64] ;  /* 0x0000002404007981 */ /* 0x000162000c1e1500 */
[----:B------:R-:W-:Y:S05]  /*79b0*/  BRA `(.L_x_3619) ;  /* 0x0000000400b87947 */ /* 0x000fea0003800000 */
.L_x_3626:
        /* <DEDUP_REMOVED lines=12> */
.L_x_3633:
        /* <DEDUP_REMOVED lines=21> */
.L_x_3637:
[----:B------:R-:W-:Y:S05]  /*7bd0*/  BSYNC.RECONVERGENT B1 ;  /* 0x0000000000017941 */ /* 0x000fea0003800200 */
.L_x_3636:
[----:B------:R-:W-:Y:S01]  /*7be0*/  IMAD.SHL.U32 R0, R0, 0x100000, RZ ;  /* 0x0010000000007824 */ /* 0x000fe200078e00ff */
[----:B------:R-:W-:-:S04]  /*7bf0*/  LEA R3, R3, 0x3b800000, 0x17 ;  /* 0x3b80000003037811 */ /* 0x000fc800078eb8ff */
[----:B------:R-:W-:-:S07]  /*7c00*/  LOP3.LUT R0, R3, R0, R7, 0xfe, !PT ;  /* 0x0000000003007212 */ /* 0x000fce00078efe07 */
.L_x_3635:
[----:B------:R-:W-:Y:S05]  /*7c10*/  BSYNC.RECONVERGENT B0 ;  /* 0x0000000000007941 */ /* 0x000fea0003800200 */
.L_x_3634:
[----:B------:R-:W-:Y:S01]  /*7c20*/  F2FP.BF16.F32.PACK_AB R0, RZ, R0 ;  /* 0x00000000ff00723e */ /* 0x000fe200000010ff */
[----:B------:R-:W-:Y:S06]  /*7c30*/  BRA `(.L_x_3619) ;  /* 0x0000000400187947 */ /* 0x000fec0003800000 */
.L_x_3632:
        /* <DEDUP_REMOVED lines=21> */
.L_x_3641:
[----:B------:R-:W-:Y:S05]  /*7d90*/  BSYNC.RECONVERGENT B1 ;  /* 0x0000000000017941 */ /* 0x000fea0003800200 */
.L_x_3640:
[----:B------:R-:W-:Y:S01]  /*7da0*/  IMAD.SHL.U32 R0, R0, 0x200000, RZ ;  /* 0x0020000000007824 */ /* 0x000fe200078e00ff */
[----:B------:R-:W-:-:S04]  /*7db0*/  LEA R3, R3, 0x37800000, 0x17 ;  /* 0x3780000003037811 */ /* 0x000fc800078eb8ff */
[----:B------:R-:W-:-:S07]  /*7dc0*/  LOP3.LUT R0, R3, R0, R7, 0xfe, !PT ;  /* 0x0000000003007212 */ /* 0x000fce00078efe07 */
.L_x_3639:
[----:B------:R-:W-:Y:S05]  /*7dd0*/  BSYNC.RECONVERGENT B0 ;  /* 0x0000000000007941 */ /* 0x000fea0003800200 */
.L_x_3638:
[----:B------:R-:W-:Y:S01]  /*7de0*/  F2FP.BF16.F32.PACK_AB R0, RZ, R0 ;  /* 0x00000000ff00723e */ /* 0x000fe200000010ff */
[----:B------:R-:W-:Y:S06]  /*7df0*/  BRA `(.L_x_3619) ;  /* 0x0000000000a87947 */ /* 0x000fec0003800000 */
.L_x_3631:
        /* <DEDUP_REMOVED lines=14> */
.L_x_3645:
[----:B------:R-:W-:Y:S05]  /*7ee0*/  BSYNC.RECONVERGENT B0 ;  /* 0x0000000000007941 */ /* 0x000fea0003800200 */
.L_x_3644:
[----:B------:R-:W-:Y:S01]  /*7ef0*/  F2FP.BF16.F32.PACK_AB R0, RZ, R0 ;  /* 0x00000000ff00723e */ /* 0x000fe200000010ff */
[----:B------:R-:W-:Y:S06]  /*7f00*/  BRA `(.L_x_3619) ;  /* 0x0000000000647947 */ /* 0x000fec0003800000 */
.L_x_3618:
        /* <DEDUP_REMOVED lines=16> */
.L_x_3646:
[----:B------:R-:W-:Y:S01]  /*8010*/  PRMT R0, RZ, 0x7610, R0 ;  /* 0x00007610ff007816 */ /* 0x000fe20000000000 */
[----:B------:R-:W-:Y:S06]  /*8020*/  BRA `(.L_x_3619) ;  /* 0x00000000001c7947 */ /* 0x000fec0003800000 */
.L_x_3643:
[----:B------:R-:W2:Y:S02]  /*8030*/  LDG.E.64 R4, desc[UR36][R4.64] ;  /* 0x0000002404047981 */ /* 0x000ea4000c1e1b00 */
[----:B--2---:R-:W0:Y:S02]  /*8040*/  I2F.U64 R0, R4 ;  /* 0x0000000400007312 */ /* 0x004e240000301000 */
[----:B0-----:R-:W-:Y:S01]  /*8050*/  F2FP.BF16.F32.PACK_AB R0, RZ, R0 ;  /* 0x00000000ff00723e */ /* 0x001fe200000010ff */
[----:B------:R-:W-:Y:S06]  /*8060*/  BRA `(.L_x_3619) ;  /* 0x00000000000c7947 */ /* 0x000fec0003800000 */
.L_x_3642:
[----:B------:R-:W2:Y:S02]  /*8070*/  LDG.E R4, desc[UR36][R4.64] ;  /* 0x0000002404047981 */ /* 0x000ea4000c1e1900 */
[----:B--2---:R-:W-:-:S04]  /*8080*/  I2FP.F32.U32 R0, R4 ;  /* 0x0000000400007245 */ /* 0x004fc80000201000 */
[----:B------:R-:W-:-:S07]  /*8090*/  F2FP.BF16.F32.PACK_AB R0, RZ, R0 ;  /* 0x00000000ff00723e */ /* 0x000fce00000010ff */
.L_x_3619:
[----:B------:R-:W-:Y:S01]  /*80a0*/  USHF.L.U32 UR4, UR41, 0x10, URZ ;  /* 0x0000001029047899 */ /* 0x000fe200080006ff */
[----:B-----5:R-:W-:Y:S01]  /*80b0*/  IMAD.U32 R25, R25, 0x10000, RZ ;  /* 0x0001000019197824 */ /* 0x020fe200078e00ff */
[----:B0-----:R-:W-:Y:S01]  /*80c0*/  LOP3.LUT R4, R2, 0xff, RZ, 0xc0, !PT ;  /* 0x000000ff02047812 */ /* 0x001fe200078ec0ff */
[----:B------:R-:W-:-:S03]  /*80d0*/  IMAD.U32 R3, R0, 0x10000, RZ ;  /* 0x0001000000037824 */ /* 0x000fc600078e00ff */
[----:B------:R-:W-:Y:S01]  /*80e0*/  FMUL.FTZ R25, R25, UR4 ;  /* 0x0000000419197c20 */ /* 0x000fe20008410000 */
[----:B------:R-:W-:-:S04]  /*80f0*/  ISETP.GT.AND P1, PT, R4, 0x9, PT ;  /* 0x000000090400780c */ /* 0x000fc80003f24270 */
[----:B------:R-:W0:Y:S01]  /*8100*/  LDCU.64 UR4, c[0x0][0x648] ;  /* 0x0000c900ff0477ac */ /* 0x000e220008000a00 */
[----:B------:R-:W1:Y:S02]  /*8110*/  F2F.BF16.F32 R25, R25 ;  /* 0x0000001900197304 */ /* 0x000e640000202000 */
[----:B-1----:R-:W-:Y:S01]  /*8120*/  IMAD.U32 R0, R25, 0x10000, RZ ;  /* 0x0001000019007824 */ /* 0x002fe200078e00ff */
[----:B0-----:R-:W-:-:S03]  /*8130*/  IADD3 R8, P0, PT, R23, UR4, RZ ;  /* 0x0000000417087c10 */ /* 0x001fc6000ff1e0ff */
[----:B------:R-:W-:Y:S02]  /*8140*/  FMUL.FTZ R0, R0, R3 ;  /* 0x0000000300007220 */ /* 0x000fe40000410000 */
[----:B------:R-:W-:Y:S02]  /*8150*/  IMAD.X R9, RZ, RZ, UR5, P0 ;  /* 0x00000005ff097e24 */ /* 0x000fe400080e06ff */
[----:B------:R0:W1:Y:S01]  /*8160*/  F2F.BF16.F32 R3, R0 ;  /* 0x0000000000037304 */ /* 0x0000620000202000 */
        /* <DEDUP_REMOVED lines=9> */
[----:B01----:R-:W-:-:S04]  /*8200*/  IMAD.U32 R0, R3, 0x10000, RZ ;  /* 0x0001000003007824 */ /* 0x003fc800078e00ff */
[----:B------:R-:W0:Y:S02]  /*8210*/  F2I.FTZ.TRUNC.NTZ R3, R0 ;  /* 0x0000000000037305 */ /* 0x000e24000021f100 */
[----:B0-----:R0:W-:Y:S01]  /*8220*/  STG.E.U8 desc[UR36][R8.64], R3 ;  /* 0x0000000308007986 */ /* 0x0011e2000c101124 */
[----:B------:R-:W-:Y:S05]  /*8230*/  BRA `(.L_x_3652) ;  /* 0x0000000c007c7947 */ /* 0x000fea0003800000 */
.L_x_3650:
[----:B-1----:R-:W-:-:S06]  /*8240*/  IMAD.U32 R5, R3, 0x10000, RZ ;  /* 0x0001000003057824 */ /* 0x002fcc00078e00ff */
[----:B------:R-:W1:Y:S02]  /*8250*/  F2I.S64.TRUNC R4, R5 ;  /* 0x0000000500047311 */ /* 0x000e64000020d900 */
[----:B-1----:R1:W-:Y:S01]  /*8260*/  STG.E.U8 desc[UR36][R8.64], R4 ;  /* 0x0000000408007986 */ /* 0x0023e2000c101124 */
[----:B------:R-:W-:Y:S05]  /*8270*/  BRA `(.L_x_3652) ;  /* 0x0000000c006c7947 */ /* 0x000fea0003800000 */
.L_x_3649:
[----:B------:R-:W-:-:S13]  /*8280*/  ISETP.NE.AND P0, PT, R4, 0x2, PT ;  /* 0x000000020400780c */ /* 0x000fda0003f05270 */
[----:B------:R-:W-:Y:S05]  /*8290*/  @!P0 BRA `(.L_x_3653) ;  /* 0x0000000000308947 */ /* 0x000fea0003800000 */
[----:B------:R-:W-:-:S13]  /*82a0*/  ISETP.NE.AND P0, PT, R4, 0x3, PT ;  /* 0x000000030400780c */ /* 0x000fda0003f05270 */
[----:B------:R-:W-:Y:S05]  /*82b0*/  @!P0 BRA `(.L_x_3654) ;  /* 0x0000000000188947 */ /* 0x000fea0003800000 */
[----:B------:R-:W-:-:S13]  /*82c0*/  ISETP.NE.AND P0, PT, R4, 0x4, PT ;  /* 0x000000040400780c */ /* 0x000fda0003f05270 */
[----:B------:R-:W-:Y:S05]  /*82d0*/  @P0 BRA `(.L_x_3651) ;  /* 0x0000000800780947 */ /* 0x000fea0003800000 */
[----:B-1----:R-:W-:-:S06]  /*82e0*/  IMAD.U32 R4, R3, 0x10000, RZ ;  /* 0x0001000003047824 */ /* 0x002fcc00078e00ff */
[----:B------:R-:W1:Y:S02]  /*82f0*/  F2I.S64.TRUNC R4, R4 ;  /* 0x0000000400047311 */ /* 0x000e64000020d900 */
[----:B-1----:R1:W-:Y:S01]  /*8300*/  STG.E.64 desc[UR36][R8.64], R4 ;  /* 0x0000000408007986 */ /* 0x0023e2000c101b24 */
[----:B------:R-:W-:Y:S05]  /*8310*/  BRA `(.L_x_3652) ;  /* 0x0000000c00447947 */ /* 0x000fea0003800000 */
.L_x_3654:
[----:B-1----:R-:W-:-:S06]  /*8320*/  IMAD.U32 R3, R3, 0x10000, RZ ;  /* 0x0001000003037824 */ /* 0x002fcc00078e00ff */
[----:B------:R-:W1:Y:S02]  /*8330*/  F2I.FTZ.TRUNC.NTZ R3, R3 ;  /* 0x0000000300037305 */ /* 0x000e64000021f100 */
[----:B-1----:R1:W-:Y:S01]  /*8340*/  STG.E desc[UR36][R8.64], R3 ;  /* 0x0000000308007986 */ /* 0x0023e2000c101924 */
[----:B------:R-:W-:Y:S05]  /*8350*/  BRA `(.L_x_3652) ;  /* 0x0000000c00347947 */ /* 0x000fea0003800000 */
.L_x_3653:
[----:B-1----:R-:W-:-:S06]  /*8360*/  IMAD.U32 R3, R3, 0x10000, RZ ;  /* 0x0001000003037824 */ /* 0x002fcc00078e00ff */
[----:B------:R-:W1:Y:S02]  /*8370*/  F2I.FTZ.TRUNC.NTZ R3, R3 ;  /* 0x0000000300037305 */ /* 0x000e64000021f100 */
[----:B-1----:R1:W-:Y:S01]  /*8380*/  STG.E.U16 desc[UR36][R8.64], R3 ;  /* 0x0000000308007986 */ /* 0x0023e2000c101524 */
[----:B------:R-:W-:Y:S05]  /*8390*/  BRA `(.L_x_3652) ;  /* 0x0000000c00247947 */ /* 0x000fea0003800000 */
.L_x_3648:
        /* <DEDUP_REMOVED lines=9> */
.L_x_3656:
[----:B01----:R-:W-:-:S05]  /*8430*/  IMAD.U32 R0, R3, 0x10000, RZ ;  /* 0x0001000003007824 */ /* 0x003fca00078e00ff */
[----:B------:R-:W-:-:S05]  /*8440*/  F2FP.F16.F32.PACK_AB R0, RZ, R0 ;  /* 0x00000000ff00723e */ /* 0x000fca00000000ff */
[----:B------:R0:W-:Y:S01]  /*8450*/  STG.E.U16 desc[UR36][R8.64], R0 ;  /* 0x0000000008007986 */ /* 0x0001e2000c101524 */
[----:B------:R-:W-:Y:S05]  /*8460*/  BRA `(.L_x_3652) ;  /* 0x0000000800f07947 */ /* 0x000fea0003800000 */
.L_x_3655:
        /* <DEDUP_REMOVED lines=10> */
.L_x_3658:
[----:B-1----:R-:W-:-:S05]  /*8510*/  IMAD.U32 R3, R3, 0x10000, RZ ;  /* 0x0001000003037824 */ /* 0x002fca00078e00ff */
[----:B------:R-:W-:-:S04]  /*8520*/  F2FP.F16.F32.PACK_AB R3, RZ, R3 ;  /* 0x00000003ff03723e */ /* 0x000fc800000000ff */
[----:B------:R-:W-:-:S05]  /*8530*/  PRMT R3, R3, 0x5410, RZ ;  /* 0x0000541003037816 */ /* 0x000fca00000000ff */
[----:B------:R1:W-:Y:S01]  /*8540*/  STG.E desc[UR36][R8.64], R3 ;  /* 0x0000000308007986 */ /* 0x0003e2000c101924 */
[----:B------:R-:W-:Y:S05]  /*8550*/  BRA `(.L_x_3652) ;  /* 0x0000000800b47947 */ /* 0x000fea0003800000 */
.L_x_3657:
[----:B-1----:R-:W-:-:S04]  /*8560*/  IMAD.U32 R4, R3, 0x10000, RZ ;  /* 0x0001000003047824 */ /* 0x002fc800078e00ff */
[----:B------:R-:W-:-:S06]  /*8570*/  FMUL.FTZ R4, R4, 1 ;  /* 0x3f80000004047820 */ /* 0x000fcc0000410000 */
[----:B------:R-:W1:Y:S02]  /*8580*/  F2F.F64.F32 R4, R4 ;  /* 0x0000000400047310 */ /* 0x000e640000201800 */
[----:B-1----:R1:W-:Y:S01]  /*8590*/  STG.E.64 desc[UR36][R8.64], R4 ;  /* 0x0000000408007986 */ /* 0x0023e2000c101b24 */
[----:B------:R-:W-:Y:S05]  /*85a0*/  BRA `(.L_x_3652) ;  /* 0x0000000800a07947 */ /* 0x000fea0003800000 */
.L_x_3647:
        /* <DEDUP_REMOVED lines=11> */
[----:B------:R-:W1:Y:S02]  /*8660*/  F2I.FTZ.U32.TRUNC.NTZ R3, R3 ;  /* 0x0000000300037305 */ /* 0x000e64000021f000 */
[----:B-1----:R1:W-:Y:S01]  /*8670*/  STG.E.U16 desc[UR36][R8.64], R3 ;  /* 0x0000000308007986 */ /* 0x0023e2000c101524 */
[----:B------:R-:W-:Y:S05]  /*8680*/  BRA `(.L_x_3652) ;  /* 0x0000000800687947 */ /* 0x000fea0003800000 */
.L_x_3662:
[----:B-1----:R-:W-:Y:S01]  /*8690*/  IMAD.U32 R5, R3, 0x10000, RZ ;  /* 0x0001000003057824 */ /* 0x002fe200078e00ff */
[----:B------:R-:W-:Y:S01]  /*86a0*/  BSSY.RECONVERGENT B0, `(.L_x_3663) ;  /* 0x0000013000007945 */ /* 0x000fe20003800200 */
[----:B------:R-:W-:-:S03]  /*86b0*/  IMAD.MOV.U32 R4, RZ, RZ, 0x80 ;  /* 0x00000080ff047424 */ /* 0x000fc600078e00ff */
[----:B------:R-:W-:-:S04]  /*86c0*/  LOP3.LUT R3, R5, 0x7fffffff, RZ, 0xc0, !PT ;  /* 0x7fffffff05037812 */ /* 0x000fc800078ec0ff */
[----:B------:R-:W-:-:S13]  /*86d0*/  ISETP.GT.U32.AND P0, PT, R3, 0x437fffff, PT ;  /* 0x437fffff0300780c */ /* 0x000fda0003f04070 */
[----:B------:R-:W-:Y:S05]  /*86e0*/  @P0 BRA `(.L_x_3664) ;  /* 0x0000000000380947 */ /* 0x000fea0003800000 */
[----:B------:R-:W-:-:S13]  /*86f0*/  ISETP.GE.U32.AND P0, PT, R3, 0x3c000000, PT ;  /* 0x3c0000000300780c */ /* 0x000fda0003f06070 */
[----:B0-----:R-:W-:-:S04]  /*8700*/  @P0 SHF.R.U32.HI R0, RZ, 0x14, R5 ;  /* 0x00000014ff000819 */ /* 0x001fc80000011605 */
        /* <DEDUP_REMOVED lines=9> */
.L_x_3665:
[----:B------:R-:W-:-:S04]  /*87a0*/  SHF.R.U32.HI R3, RZ, 0x18, R5 ;  /* 0x00000018ff037819 */ /* 0x000fc80000011605 */
[----:B------:R-:W-:-:S04]  /*87b0*/  LOP3.LUT R0, R0, 0x80, R3, 0xf8, !PT ;  /* 0x0000008000007812 */ /* 0x000fc800078ef803 */
[----:B------:R-:W-:-:S07]  /*87c0*/  PRMT R4, R0, 0x7610, R4 ;  /* 0x0000761000047816 */ /* 0x000fce0000000004 */
.L_x_3664:
[----:B------:R-:W-:Y:S05]  /*87d0*/  BSYNC.RECONVERGENT B0 ;  /* 0x0000000000007941 */ /* 0x000fea0003800200 */
.L_x_3663:
[----:B------:R1:W-:Y:S01]  /*87e0*/  STG.E.U8 desc[UR36][R8.64], R4 ;  /* 0x0000000408007986 */ /* 0x0003e2000c101124 */
[----:B------:R-:W-:Y:S05]  /*87f0*/  BRA `(.L_x_3652) ;  /* 0x00000008000c7947 */ /* 0x000fea0003800000 */
.L_x_3661:
        /* <DEDUP_REMOVED lines=17> */
.L_x_3668:
[----:B------:R-:W-:-:S04]  /*8910*/  SHF.R.U32.HI R3, RZ, 0x18, R5 ;  /* 0x00000018ff037819 */ /* 0x000fc80000011605 */
[----:B------:R-:W-:-:S04]  /*8920*/  LOP3.LUT R0, R0, 0x80, R3, 0xf8, !PT ;  /* 0x0000008000007812 */ /* 0x000fc800078ef803 */
[----:B------:R-:W-:-:S07]  /*8930*/  PRMT R4, R0, 0x7610, R4 ;  /* 0x0000761000047816 */ /* 0x000fce0000000004 */
.L_x_3667:
[----:B------:R-:W-:Y:S05]  /*8940*/  BSYNC.RECONVERGENT B0 ;  /* 0x0000000000007941 */ /* 0x000fea0003800200 */
.L_x_3666:
[----:B------:R1:W-:Y:S01]  /*8950*/  STG.E.U8 desc[UR36][R8.64], R4 ;  /* 0x0000000408007986 */ /* 0x0003e2000c101124 */
[----:B------:R-:W-:Y:S05]  /*8960*/  BRA `(.L_x_3652) ;  /* 0x0000000400b07947 */ /* 0x000fea0003800000 */
.L_x_3660:
[----:B------:R-:W-:-:S13]  /*8970*/  ISETP.NE.AND P0, PT, R4, 0x1c, PT ;  /* 0x0000001c0400780c */ /* 0x000fda0003f05270 */
[----:B------:R-:W-:Y:S05]  /*8980*/  @!P0 BRA `(.L_x_3669) ;  /* 0x0000000000608947 */ /* 0x000fea0003800000 */
[----:B------:R-:W-:-:S13]  /*8990*/  ISETP.NE.AND P0, PT, R4, 0x1d, PT ;  /* 0x0000001d0400780c */ /* 0x000fda0003f05270 */
[----:B------:R-:W-:Y:S05]  /*89a0*/  @!P0 BRA `(.L_x_3670) ;  /* 0x0000000000488947 */ /* 0x000fea0003800000 */
[----:B------:R-:W-:-:S13]  /*89b0*/  ISETP.NE.AND P0, PT, R4, 0x2c, PT ;  /* 0x0000002c0400780c */ /* 0x000fda0003f05270 */
[----:B------:R-:W-:Y:S05]  /*89c0*/  @P0 BRA `(.L_x_3651) ;  /* 0x0000000000bc0947 */ /* 0x000fea0003800000 */
[----:B-1----:R-:W-:-:S05]  /*89d0*/  IMAD.U32 R4, R3, 0x10000, RZ ;  /* 0x0001000003047824 */ /* 0x002fca00078e00ff */
[----:B------:R-:W-:-:S04]  /*89e0*/  SHF.R.U32.HI R5, RZ, 0x17, R4 ;  /* 0x00000017ff057819 */ /* 0x000fc80000011604 */
[----:B------:R-:W-:-:S04]  /*89f0*/  LOP3.LUT R3, R5, 0xff, RZ, 0xc0, !PT ;  /* 0x000000ff05037812 */ /* 0x000fc800078ec0ff */
[----:B------:R-:W-:-:S13]  /*8a00*/  ISETP.NE.AND P1, PT, R3, 0xff, PT ;  /* 0x000000ff0300780c */ /* 0x000fda0003f25270 */
[--C-:B0-----:R-:W-:Y:S02]  /*8a10*/  @P1 SHF.R.U32.HI R0, RZ, 0x16, R4.reuse ;  /* 0x00000016ff001819 */ /* 0x101fe40000011604 */
        /* <DEDUP_REMOVED lines=11> */
.L_x_3670:
[----:B-1----:R-:W-:-:S06]  /*8ad0*/  IMAD.U32 R4, R3, 0x10000, RZ ;  /* 0x0001000003047824 */ /* 0x002fcc00078e00ff */
[----:B------:R-:W1:Y:S02]  /*8ae0*/  F2I.U64.TRUNC R4, R4 ;  /* 0x0000000400047311 */ /* 0x000e64000020d800 */
[----:B-1----:R1:W-:Y:S01]  /*8af0*/  STG.E.64 desc[UR36][R8.64], R4 ;  /* 0x0000000408007986 */ /* 0x0023e2000c101b24 */
[----:B------:R-:W-:Y:S05]  /*8b00*/  BRA `(.L_x_3652) ;  /* 0x0000000400487947 */ /* 0x000fea0003800000 */
.L_x_3669:
[----:B-1----:R-:W-:-:S06]  /*8b10*/  IMAD.U32 R3, R3, 0x10000, RZ ;  /* 0x0001000003037824 */ /* 0x002fcc00078e00ff */
[----:B------:R-:W1:Y:S02]  /*8b20*/  F2I.FTZ.U32.TRUNC.NTZ R3, R3 ;  /* 0x0000000300037305 */ /* 0x000e64000021f000 */
[----:B-1----:R1:W-:Y:S01]  /*8b30*/  STG.E desc[UR36][R8.64], R3 ;  /* 0x0000000308007986 */ /* 0x0023e2000c101924 */
[----:B------:R-:W-:Y:S05]  /*8b40*/  BRA `(.L_x_3652) ;  /* 0x0000000400387947 */ /* 0x000fea0003800000 */
.L_x_3659:
        /* <DEDUP_REMOVED lines=11> */
.L_x_3672:
[----:B-1----:R-:W-:Y:S01]  /*8c00*/  IMAD.U32 R3, R3, 0x10000, RZ ;  /* 0x0001000003037824 */ /* 0x002fe200078e00ff */
[----:B------:R-:W-:-:S03]  /*8c10*/  CS2R R6, SRZ ;  /* 0x0000000000067805 */ /* 0x000fc6000001ff00 */
[----:B------:R-:W-:-:S04]  /*8c20*/  FMUL.FTZ R3, R3, 1 ;  /* 0x3f80000003037820 */ /* 0x000fc80000410000 */
[----:B------:R-:W1:Y:S02]  /*8c30*/  F2F.F64.F32 R4, R3 ;  /* 0x0000000300047310 */ /* 0x000e640000201800 */
[----:B-1----:R1:W-:Y:S01]  /*8c40*/  STG.E.128 desc[UR36][R8.64], R4 ;  /* 0x0000000408007986 */ /* 0x0023e2000c101d24 */
[----:B------:R-:W-:Y:S05]  /*8c50*/  BRA `(.L_x_3652) ;  /* 0x0000000000f47947 */ /* 0x000fea0003800000 */
.L_x_3671:
[----:B------:R-:W-:-:S13]  /*8c60*/  ISETP.NE.AND P0, PT, R4, 0xf, PT ;  /* 0x0000000f0400780c */ /* 0x000fda0003f05270 */
[----:B------:R-:W-:Y:S05]  /*8c70*/  @!P0 BRA `(.L_x_3673) ;  /* 0x0000000000e88947 */ /* 0x000fea0003800000 */
[----:B------:R-:W-:-:S13]  /*8c80*/  ISETP.NE.AND P0, PT, R4, 0x17, PT ;  /* 0x000000170400780c */ /* 0x000fda0003f05270 */
[----:B------:R-:W-:Y:S05]  /*8c90*/  @!P0 BRA `(.L_x_3674) ;  /* 0x0000000000908947 */ /* 0x000fea0003800000 */
[----:B------:R-:W-:-:S13]  /*8ca0*/  ISETP.NE.AND P0, PT, R4, 0x18, PT ;  /* 0x000000180400780c */ /* 0x000fda0003f05270 */
[----:B------:R-:W-:Y:S05]  /*8cb0*/  @!P0 BRA `(.L_x_3675) ;  /* 0x0000000000448947 */ /* 0x000fea0003800000 */
.L_x_3651:
[----:B------:R-:W-:Y:S01]  /*8cc0*/  MOV R14, 0x228 ;  /* 0x00000228000e7802 */ /* 0x000fe20000000f00 */
[----:B------:R-:W2:Y:S01]  /*8cd0*/  LDCU.64 UR4, c[0x4][0x218] ;  /* 0x01004300ff0477ac */ /* 0x000ea20008000a00 */
[----:B------:R-:W-:Y:S02]  /*8ce0*/  IMAD.MOV.U32 R8, RZ, RZ, 0x65 ;  /* 0x00000065ff087424 */ /* 0x000fe400078e00ff */
[----:B------:R-:W-:Y:S01]  /*8cf0*/  IMAD.MOV.U32 R12, RZ, RZ, 0x1 ;  /* 0x00000001ff0c7424 */ /* 0x000fe200078e00ff */
[----:B------:R-:W3:Y:S01]  /*8d00*/  LDCU.64 UR6, c[0x4][0x220] ;  /* 0x01004400ff0677ac */ /* 0x000ee20008000a00 */
[----:B------:R-:W4:Y:S01]  /*8d10*/  LDC.64 R14, c[0x4][R14] ;  /* 0x010000000e0e7b82 */ /* 0x000f220000000a00 */
[----:B------:R-:W-:Y:S01]  /*8d20*/  IMAD.MOV.U32 R13, RZ, RZ, RZ ;  /* 0x000000ffff0d7224 */ /* 0x000fe200078e00ff */
[----:B------:R-:W5:Y:S01]  /*8d30*/  LDCU.64 UR8, c[0x4][0xa8] ;  /* 0x01001500ff0877ac */ /* 0x000f620008000a00 */
[----:B--2---:R-:W-:Y:S02]  /*8d40*/  IMAD.U32 R4, RZ, RZ, UR4 ;  /* 0x00000004ff047e24 */ /* 0x004fe4000f8e00ff */
[----:B------:R-:W-:-:S02]  /*8d50*/  IMAD.U32 R5, RZ, RZ, UR5 ;  /* 0x00000005ff057e24 */ /* 0x000fc4000f8e00ff */
[----:B---3--:R-:W-:Y:S02]  /*8d60*/  IMAD.U32 R6, RZ, RZ, UR6 ;  /* 0x00000006ff067e24 */ /* 0x008fe4000f8e00ff */
[----:B------:R-:W-:Y:S02]  /*8d70*/  IMAD.U32 R7, RZ, RZ, UR7 ;  /* 0x00000007ff077e24 */ /* 0x000fe4000f8e00ff */
[----:B-----5:R-:W-:Y:S02]  /*8d80*/  IMAD.U32 R10, RZ, RZ, UR8 ;  /* 0x00000008ff0a7e24 */ /* 0x020fe4000f8e00ff */
[----:B------:R-:W-:-:S07]  /*8d90*/  IMAD.U32 R11, RZ, RZ, UR9 ;  /* 0x00000009ff0b7e24 */ /* 0x000fce000f8e00ff */
[----:B------:R-:W-:-:S07]  /*8da0*/  LEPC R20, `(.L_x_3676) ;  /* 0x000000001014794e */ /* 0x000fce0000000000 */
[----:B01--4-:R-:W-:Y:S05]  /*8db0*/  CALL.ABS.NOINC R14 ;  /* 0x000000000e007343 */ /* 0x013fea0003c00000 */
.L_x_3676:
[----:B------:R-:W-:Y:S05]  /*8dc0*/  BRA `(.L_x_3652) ;  /* 0x0000000000987947 */ /* 0x000fea0003800000 */
.L_x_3675:
[----:B-1----:R-:W-:Y:S01]  /*8dd0*/  IMAD.U32 R5, R3, 0x10000, RZ ;  /* 0x0001000003057824 */ /* 0x002fe200078e00ff */
[----:B------:R-:W-:Y:S01]  /*8de0*/  BSSY.RECONVERGENT B0, `(.L_x_3677) ;  /* 0x000000c000007945 */ /* 0x000fe20003800200 */
[----:B0-----:R-:W-:-:S03]  /*8df0*/  IMAD.MOV.U32 R0, RZ, RZ, 0x7f ;  /* 0x0000007fff007424 */ /* 0x001fc600078e00ff */
        /* <DEDUP_REMOVED lines=10> */
.L_x_3678:
[----:B------:R-:W-:Y:S05]  /*8ea0*/  BSYNC.RECONVERGENT B0 ;  /* 0x0000000000007941 */ /* 0x000fea0003800200 */
.L_x_3677:
[----:B------:R-:W-:-:S05]  /*8eb0*/  LOP3.LUT R3, R0, 0x80, R3, 0xf8, !PT ;  /* 0x0000008000037812 */ /* 0x000fca00078ef803 */
[----:B------:R4:W-:Y:S01]  /*8ec0*/  STG.E.U8 desc[UR36][R8.64], R3 ;  /* 0x0000000308007986 */ /* 0x0009e2000c101124 */
[----:B------:R-:W-:Y:S05]  /*8ed0*/  BRA `(.L_x_3652) ;  /* 0x0000000000547947 */ /* 0x000fea0003800000 */
.L_x_3674:
[----:B-1----:R-:W-:Y:S01]  /*8ee0*/  IMAD.U32 R3, R3, 0x10000, RZ ;  /* 0x0001000003037824 */ /* 0x002fe200078e00ff */
[----:B------:R-:W-:Y:S04]  /*8ef0*/  BSSY.RECONVERGENT B0, `(.L_x_3679) ;  /* 0x000000e000007945 */ /* 0x000fe80003800200 */
[----:B------:R-:W-:-:S04]  /*8f00*/  LOP3.LUT R4, R3, 0x7fffffff, RZ, 0xc0, !PT ;  /* 0x7fffffff03047812 */ /* 0x000fc800078ec0ff */
[----:B------:R-:W-:-:S13]  /*8f10*/  ISETP.GT.U32.AND P0, PT, R4, 0x477fffff, PT ;  /* 0x477fffff0400780c */ /* 0x000fda0003f04070 */
[----:B------:R-:W-:Y:S05]  /*8f20*/  @P0 BRA `(.L_x_3680) ;  /* 0x00000000001c0947 */ /* 0x000fea0003800000 */
[----:B------:R-:W-:-:S13]  /*8f30*/  ISETP.GE.U32.AND P0, PT, R4, 0x38800000, PT ;  /* 0x388000000400780c */ /* 0x000fda0003f06070 */
[----:B0-----:R-:W-:-:S04]  /*8f40*/  @P0 SHF.R.U32.HI R0, RZ, 0x15, R3 ;  /* 0x00000015ff000819 */ /* 0x001fc80000011603 */
[----:B------:R-:W-:-:S04]  /*8f50*/  @P0 LOP3.LUT R0, R0, 0x1, RZ, 0xc0, !PT ;  /* 0x0000000100000812 */ /* 0x000fc800078ec0ff */
[----:B------:R-:W-:-:S04]  /*8f60*/  @P0 IADD3 R0, PT, PT, R3, 0x80fffff, R0 ;  /* 0x080fffff03000810 */ /* 0x000fc80007ffe000 */
[----:B------:R-:W-:Y:S01]  /*8f70*/  @P0 SHF.R.U32.HI R0, RZ, 0x15, R0 ;  /* 0x00000015ff000819 */ /* 0x000fe20000011600 */
[----:B------:R-:W-:Y:S01]  /*8f80*/  @!P0 FADD.FTZ R0, R4, 128 ;  /* 0x4300000004008421 */ /* 0x000fe20000010000 */
[----:B------:R-:W-:Y:S06]  /*8f90*/  BRA `(.L_x_3681) ;  /* 0x00000000000c7947 */ /* 0x000fec0003800000 */
.L_x_3680:
[----:B0-----:R-:W-:Y:S01]  /*8fa0*/  IMAD.MOV.U32 R0, RZ, RZ, 0x7f ;  /* 0x0000007fff007424 */ /* 0x001fe200078e00ff */
[----:B------:R-:W-:-:S04]  /*8fb0*/  ISETP.GT.U32.AND P0, PT, R4, 0x7f800000, PT ;  /* 0x7f8000000400780c */ /* 0x000fc80003f04070 */
[----:B------:R-:W-:-:S09]  /*8fc0*/  SEL R0, R0, 0x7c, P0 ;  /* 0x0000007c00007807 */ /* 0x000fd20000000000 */
.L_x_3681:
[----:B------:R-:W-:Y:S05]  /*8fd0*/  BSYNC.RECONVERGENT B0 ;  /* 0x0000000000007941 */ /* 0x000fea0003800200 */
.L_x_3679:
[----:B------:R-:W-:-:S04]  /*8fe0*/  SHF.R.U32.HI R3, RZ, 0x18, R3 ;  /* 0x00000018ff037819 */ /* 0x000fc80000011603 */
[----:B------:R-:W-:-:S05]  /*8ff0*/  LOP3.LUT R3, R0, 0x80, R3, 0xf8, !PT ;  /* 0x0000008000037812 */ /* 0x000fca00078ef803 */
[----:B------:R3:W-:Y:S01]  /*9000*/  STG.E.U8 desc[UR36][R8.64], R3 ;  /* 0x0000000308007986 */ /* 0x0007e2000c101124 */
[----:B------:R-:W-:Y:S05]  /*9010*/  BRA `(.L_x_3652) ;  /* 0x0000000000047947 */ /* 0x000fea0003800000 */
.L_x_3673:
[----:B-1----:R1:W-:Y:S02]  /*9020*/  STG.E.U16 desc[UR36][R8.64], R3 ;  /* 0x0000000308007986 */ /* 0x0023e4000c101524 */
.L_x_3652:
[----:B------:R-:W-:-:S07]  /*9030*/  VIADD R17, R17, 0x80 ;  /* 0x0000008011117836 */ /* 0x000fce0000000000 */
.L_x_3578:
[----:B------:R-:W-:Y:S05]  /*9040*/  BSYNC.RECONVERGENT B6 ;  /* 0x0000000000067941 */ /* 0x000fea0003800200 */
.L_x_3577:
        /* <DEDUP_REMOVED lines=10> */
[----:B01-3--:R-:W-:Y:S02]  /*90f0*/  IMAD.MOV.U32 R4, RZ, RZ, RZ ;  /* 0x000000ffff047224 */ /* 0x00bfe400078e00ff */
[----:B--2---:R-:W-:Y:S01]  /*9100*/  IMAD.MOV.U32 R5, RZ, RZ, R17 ;  /* 0x000000ffff057224 */ /* 0x004fe200078e0011 */
        /* <DEDUP_REMOVED lines=346> */
.L_x_3684:
        /* <DEDUP_REMOVED lines=24> */
.L_x_3685:
        /* <DEDUP_REMOVED lines=19> */
.L_x_3689:
[----:B------:R-:W2:Y:S02]  /*a960*/  LDG.E.U8 R4, desc[UR36][R4.64] ;  /* 0x0000002404047981 */ /* 0x000ea4000c1e1100 */
[----:B--2---:R-:W-:-:S04]  /*a970*/  I2FP.F32.U32 R0, R4 ;  /* 0x0000000400007245 */ /* 0x004fc80000201000 */
[----:B------:R-:W-:-:S04]  /*a980*/  F2FP.BF16.F32.PACK_AB R0, RZ, R0 ;  /* 0x00000000ff00723e */ /* 0x000fc800000010ff */
[----:B------:R-:W-:Y:S01]  /*a990*/  PRMT R25, R0, 0x7610, R25 ;  /* 0x0000761000197816 */ /* 0x000fe20000000019 */
[----:B------:R-:W-:Y:S06]  /*a9a0*/  BRA `(.L_x_3691) ;  /* 0x0000000c00c47947 */ /* 0x000fec0003800000 */
.L_x_3688:
        /* <DEDUP_REMOVED lines=11> */
.L_x_3693:
[----:B------:R-:W2:Y:S02]  /*aa60*/  LDG.E R4, desc[UR36][R4.64] ;  /* 0x0000002404047981 */ /* 0x000ea4000c1e1900 */
[----:B--2---:R-:W-:-:S04]  /*aa70*/  I2FP.F32.S32 R0, R4 ;  /* 0x0000000400007245 */ /* 0x004fc80000201400 */
[----:B------:R-:W-:-:S04]  /*aa80*/  F2FP.BF16.F32.PACK_AB R0, RZ, R0 ;  /* 0x00000000ff00723e */ /* 0x000fc800000010ff */
[----:B------:R-:W-:Y:S01]  /*aa90*/  PRMT R25, R0, 0x7610, R25 ;  /* 0x0000761000197816 */ /* 0x000fe20000000019 */
[----:B------:R-:W-:Y:S06]  /*aaa0*/  BRA `(.L_x_3691) ;  /* 0x0000000c00847947 */ /* 0x000fec0003800000 */
.L_x_3692:
[----:B------:R-:W2:Y:S02]  /*aab0*/  LDG.E.U16 R4, desc[UR36][R4.64] ;  /* 0x0000002404047981 */ /* 0x000ea4000c1e1500 */
[----:B--2---:R-:W0:Y:S02]  /*aac0*/  I2F.S16 R0, R4 ;  /* 0x0000000400007306 */ /* 0x004e240000101400 */
[----:B0-----:R-:W-:-:S04]  /*aad0*/  F2FP.BF16.F32.PACK_AB R0, RZ, R0 ;  /* 0x00000000ff00723e */ /* 0x001fc800000010ff */
[----:B------:R-:W-:Y:S01]  /*aae0*/  PRMT R25, R0, 0x7610, R25 ;  /* 0x0000761000197816 */ /* 0x000fe20000000019 */
[----:B------:R-:W-:Y:S06]  /*aaf0*/  BRA `(.L_x_3691) ;  /* 0x0000000c00707947 */ /* 0x000fec0003800000 */
.L_x_3687:
        /* <DEDUP_REMOVED lines=9> */
.L_x_3695:
[----:B------:R-:W2:Y:S02]  /*ab90*/  LDG.E.U16 R0, desc[UR36][R4.64] ;  /* 0x0000002404007981 */ /* 0x000ea4000c1e1500 */
[----:B--2---:R-:W-:-:S05]  /*aba0*/  HADD2.F32 R0, -RZ, R0.H0_H0 ;  /* 0x20000000ff007230 */ /* 0x004fca0000004100 */
[----:B------:R-:W-:-:S04]  /*abb0*/  F2FP.BF16.F32.PACK_AB R0, RZ, R0 ;  /* 0x00000000ff00723e */ /* 0x000fc800000010ff */
[----:B------:R-:W-:Y:S01]  /*abc0*/  PRMT R25, R0, 0x7610, R25 ;  /* 0x0000761000197816 */ /* 0x000fe20000000019 */
[----:B------:R-:W-:Y:S06]  /*abd0*/  BRA `(.L_x_3691) ;  /* 0x0000000c00387947 */ /* 0x000fec0003800000 */
.L_x_3694:
        /* <DEDUP_REMOVED lines=9> */
.L_x_3697:
[----:B------:R-:W2:Y:S02]  /*ac70*/  LDG.E.U16 R4, desc[UR36][R4.64] ;  /* 0x0000002404047981 */ /* 0x000ea4000c1e1500 */
[----:B--2---:R-:W-:-:S05]  /*ac80*/  HADD2.F32 R0, -RZ, R4.H0_H0 ;  /* 0x20000004ff007230 */ /* 0x004fca0000004100 */
[----:B------:R-:W-:-:S04]  /*ac90*/  F2FP.BF16.F32.PACK_AB R0, RZ, R0 ;  /* 0x00000000ff00723e */ /* 0x000fc800000010ff */
[----:B------:R-:W-:Y:S01]  /*aca0*/  PRMT R25, R0, 0x7610, R25 ;  /* 0x0000761000197816 */ /* 0x000fe20000000019 */
[----:B------:R-:W-:Y:S06]  /*acb0*/  BRA `(.L_x_3691) ;  /* 0x0000000c00007947 */ /* 0x000fec0003800000 */
.L_x_3696:
        /* <DEDUP_REMOVED lines=9> */
.L_x_3686:
        /* <DEDUP_REMOVED lines=14> */
.L_x_3700:
        /* <DEDUP_REMOVED lines=9> */
.L_x_3699:
        /* <DEDUP_REMOVED lines=27> */
.L_x_3702:
        /* <DEDUP_REMOVED lines=15> */
.L_x_3701:
[----:B------:R0:W5:Y:S01]  /*b160*/  LDG.E.U16 R25, desc[UR36][R4.64] ;  /* 0x0000002404197981 */ /* 0x000162000c1e1500 */
[----:B------:R-:W-:Y:S05]  /*b170*/  BRA `(.L_x_3691) ;  /* 0x0000000400d07947 */ /* 0x000fea0003800000 */
.L_x_3698:
        /* <DEDUP_REMOVED lines=13> */
.L_x_3705:
        /* <DEDUP_REMOVED lines=21> */
.L_x_3709:
[----:B------:R-:W-:Y:S05]  /*b3a0*/  BSYNC.RECONVERGENT B1 ;  /* 0x0000000000017941 */ /* 0x000fea0003800200 */
.L_x_3708:
[----:B------:R-:W-:Y:S01]  /*b3b0*/  IMAD.SHL.U32 R0, R0, 0x100000, RZ ;  /* 0x0010000000007824 */ /* 0x000fe200078e00ff */
[----:B------:R-:W-:-:S04]  /*b3c0*/  LEA R3, R3, 0x3b800000, 0x17 ;  /* 0x3b80000003037811 */ /* 0x000fc800078eb8ff */
[----:B------:R-:W-:-:S07]  /*b3d0*/  LOP3.LUT R0, R3, R0, R7, 0xfe, !PT ;  /* 0x0000000003007212 */ /* 0x000fce00078efe07 */
.L_x_3707:
[----:B------:R-:W-:Y:S05]  /*b3e0*/  BSYNC.RECONVERGENT B0 ;  /* 0x0000000000007941 */ /* 0x000fea0003800200 */
.L_x_3706:
[----:B------:R-:W-:-:S04]  /*b3f0*/  F2FP.BF16.F32.PACK_AB R0, RZ, R0 ;  /* 0x00000000ff00723e */ /* 0x000fc800000010ff */
[----:B------:R-:W-:Y:S01]  /*b400*/  PRMT R25, R0, 0x7610, R25 ;  /* 0x0000761000197816 */ /* 0x000fe20000000019 */
[----:B------:R-:W-:Y:S06]  /*b410*/  BRA `(.L_x_3691) ;  /* 0x0000000400287947 */ /* 0x000fec0003800000 */
.L_x_3704:
        /* <DEDUP_REMOVED lines=21> */
.L_x_3713:
[----:B------:R-:W-:Y:S05]  /*b570*/  BSYNC.RECONVERGENT B1 ;  /* 0x0000000000017941 */ /* 0x000fea0003800200 */
.L_x_3712:
[----:B------:R-:W-:Y:S01]  /*b580*/  IMAD.SHL.U32 R0, R0, 0x200000, RZ ;  /* 0x0020000000007824 */ /* 0x000fe200078e00ff */
[----:B------:R-:W-:-:S04]  /*b590*/  LEA R3, R3, 0x37800000, 0x17 ;  /* 0x3780000003037811 */ /* 0x000fc800078eb8ff */
[----:B------:R-:W-:-:S07]  /*b5a0*/  LOP3.LUT R0, R3, R0, R7, 0xfe, !PT ;  /* 0x0000000003007212 */ /* 0x000fce00078efe07 */
.L_x_3711:
[----:B------:R-:W-:Y:S05]  /*b5b0*/  BSYNC.RECONVERGENT B0 ;  /* 0x0000000000007941 */ /* 0x000fea0003800200 */
.L_x_3710:
[----:B------:R-:W-:-:S04]  /*b5c0*/  F2FP.BF16.F32.PACK_AB R0, RZ, R0 ;  /* 0x00000000ff00723e */ /* 0x000fc800000010ff */
[----:B------:R-:W-:Y:S01]  /*b5d0*/  PRMT R25, R0, 0x7610, R25 ;  /* 0x0000761000197816 */ /* 0x000fe20000000019 */
[----:B------:R-:W-:Y:S06]  /*b5e0*/  BRA `(.L_x_3691) ;  /* 0x0000000000b47947 */ /* 0x000fec0003800000 */
.L_x_3703:
        /* <DEDUP_REMOVED lines=14> */
.L_x_3717:
[----:B------:R-:W-:Y:S05]  /*b6d0*/  BSYNC.RECONVERGENT B0 ;  /* 0x0000000000007941 */ /* 0x000fea0003800200 */
.L_x_3716:
[----:B------:R-:W-:-:S04]  /*b6e0*/  F2FP.BF16.F32.PACK_AB R0, RZ, R0 ;  /* 0x00000000ff00723e */ /* 0x000fc800000010ff */
[----:B------:R-:W-:Y:S01]  /*b6f0*/  PRMT R25, R0, 0x7610, R25 ;  /* 0x0000761000197816 */ /* 0x000fe20000000019 */
[----:B------:R-:W-:Y:S06]  /*b700*/  BRA `(.L_x_3691) ;  /* 0x00000000006c7947 */ /* 0x000fec0003800000 */
.L_x_3690:
        /* <DEDUP_REMOVED lines=16> */
.L_x_3718:
[----:B------:R-:W-:Y:S01]  /*b810*/  PRMT R25, RZ, 0x7610, R25 ;  /* 0x00007610ff197816 */ /* 0x000fe20000000019 */
[----:B------:R-:W-:Y:S06]  /*b820*/  BRA `(.L_x_3691) ;  /* 0x0000000000247947 */ /* 0x000fec0003800000 */
.L_x_3715:
[----:B------:R-:W2:Y:S02]  /*b830*/  LDG.E.64 R4, desc[UR36][R4.64] ;  /* 0x0000002404047981 */ /* 0x000ea4000c1e1b00 */
[----:B--2---:R-:W0:Y:S02]  /*b840*/  I2F.U64 R0, R4 ;  /* 0x0000000400007312 */ /* 0x004e240000301000 */
[----:B0-----:R-:W-:-:S04]  /*b850*/  F2FP.BF16.F32.PACK_AB R0, RZ, R0 ;  /* 0x00000000ff00723e */ /* 0x001fc800000010ff */
[----:B------:R-:W-:Y:S01]  /*b860*/  PRMT R25, R0, 0x7610, R25 ;  /* 0x0000761000197816 */ /* 0x000fe20000000019 */
[----:B------:R-:W-:Y:S06]  /*b870*/  BRA `(.L_x_3691) ;  /* 0x0000000000107947 */ /* 0x000fec0003800000 */
.L_x_3714:
[----:B------:R-:W2:Y:S02]  /*b880*/  LDG.E R4, desc[UR36][R4.64] ;  /* 0x0000002404047981 */ /* 0x000ea4000c1e1900 */
[----:B--2---:R-:W-:-:S04]  /*b890*/  I2FP.F32.U32 R0, R4 ;  /* 0x0000000400007245 */ /* 0x004fc80000201000 */
[----:B------:R-:W-:-:S04]  /*b8a0*/  F2FP.BF16.F32.PACK_AB R0, RZ, R0 ;  /* 0x00000000ff00723e */ /* 0x000fc800000010ff */
[----:B------:R-:W-:-:S07]  /*b8b0*/  PRMT R25, R0, 0x7610, R25 ;  /* 0x0000761000197816 */ /* 0x000fce0000000019 */
.L_x_3691:
        /* <DEDUP_REMOVED lines=18> */
.L_x_3722:
[----:B------:R-:W2:Y:S02]  /*b9e0*/  LDG.E.U8 R4, desc[UR36][R4.64] ;  /* 0x0000002404047981 */ /* 0x000ea4000c1e1100 */
[----:B--2---:R-:W-:-:S04]  /*b9f0*/  I2FP.F32.U32 R0, R4 ;  /* 0x0000000400007245 */ /* 0x004fc80000201000 */
[----:B------:R-:W-:Y:S01]  /*ba00*/  F2FP.BF16.F32.PACK_AB R0, RZ, R0 ;  /* 0x00000000ff00723e */ /* 0x000fe200000010ff */
[----:B------:R-:W-:Y:S06]  /*ba10*/  BRA `(.L_x_3724) ;  /* 0x0000000c00887947 */ /* 0x000fec0003800000 */
.L_x_3721:
        /* <DEDUP_REMOVED lines=10> */
.L_x_3726:
[----:B------:R-:W2:Y:S02]  /*bac0*/  LDG.E R4, desc[UR36][R4.64] ;  /* 0x0000002404047981 */ /* 0x000ea4000c1e1900 */
[----:B--2---:R-:W-:-:S04]  /*bad0*/  I2FP.F32.S32 R0, R4 ;  /* 0x0000000400007245 */ /* 0x004fc80000201400 */
[----:B------:R-:W-:Y:S01]  /*bae0*/  F2FP.BF16.F32.PACK_AB R0, RZ, R0 ;  /* 0x00000000ff00723e */ /* 0x000fe200000010ff */
[----:B------:R-:W-:Y:S06]  /*baf0*/  BRA `(.L_x_3724) ;  /* 0x0000000c00507947 */ /* 0x000fec0003800000 */
.L_x_3725:
[----:B------:R-:W2:Y:S02]  /*bb00*/  LDG.E.U16 R4, desc[UR36][R4.64] ;  /* 0x0000002404047981 */ /* 0x000ea4000c1e1500 */
[----:B--2---:R-:W0:Y:S02]  /*bb10*/  I2F.S16 R0, R4 ;  /* 0x0000000400007306 */ /* 0x004e240000101400 */
[----:B0-----:R-:W-:Y:S01]  /*bb20*/  F2FP.BF16.F32.PACK_AB R0, RZ, R0 ;  /* 0x00000000ff00723e */ /* 0x001fe200000010ff */
[----:B------:R-:W-:Y:S06]  /*bb30*/  BRA `(.L_x_3724) ;  /* 0x0000000c00407947 */ /* 0x000fec0003800000 */
.L_x_3720:
        /* <DEDUP_REMOVED lines=9> */
.L_x_3728:
[----:B------:R-:W2:Y:S02]  /*bbd0*/  LDG.E.U16 R0, desc[UR36][R4.64] ;  /* 0x0000002404007981 */ /* 0x000ea4000c1e1500 */
[----:B--2---:R-:W-:-:S05]  /*bbe0*/  HADD2.F32 R0, -RZ, R0.H0_H0 ;  /* 0x20000000ff007230 */ /* 0x004fca0000004100 */
[----:B------:R-:W-:Y:S01]  /*bbf0*/  F2FP.BF16.F32.PACK_AB R0, RZ, R0 ;  /* 0x00000000ff00723e */ /* 0x000fe200000010ff */
[----:B------:R-:W-:Y:S06]  /*bc00*/  BRA `(.L_x_3724) ;  /* 0x0000000c000c7947 */ /* 0x000fec0003800000 */
.L_x_3727:
        /* <DEDUP_REMOVED lines=9> */
.L_x_3730:
[----:B------:R-:W2:Y:S02]  /*bca0*/  LDG.E.U16 R4, desc[UR36][R4.64] ;  /* 0x0000002404047981 */ /* 0x000ea4000c1e1500 */
[----:B--2---:R-:W-:-:S05]  /*bcb0*/  HADD2.F32 R0, -RZ, R4.H0_H0 ;  /* 0x20000004ff007230 */ /* 0x004fca0000004100 */
[----:B------:R-:W-:Y:S01]  /*bcc0*/  F2FP.BF16.F32.PACK_AB R0, RZ, R0 ;  /* 0x00000000ff00723e */ /* 0x000fe200000010ff */
[----:B------:R-:W-:Y:S06]  /*bcd0*/  BRA `(.L_x_3724) ;  /* 0x0000000800d87947 */ /* 0x000fec0003800000 */
.L_x_3729:
        /* <DEDUP_REMOVED lines=8> */
.L_x_3719:
        /* <DEDUP_REMOVED lines=13> */
.L_x_3733:
        /* <DEDUP_REMOVED lines=8> */
.L_x_3732:
        /* <DEDUP_REMOVED lines=27> */
.L_x_3735:
        /* <DEDUP_REMOVED lines=14> */
.L_x_3734:
[----:B------:R0:W5:Y:S01]  /*c140*/  LDG.E.U16 R0, desc[UR36][R4.64] ;  /* 0x0000002404007981 */ /* 0x000162000c1e1500 */
[----:B------:R-:W-:Y:S05]  /*c150*/  BRA `(.L_x_3724) ;  /* 0x0000000400b87947 */ /* 0x000fea0003800000 */
.L_x_3731:
        /* <DEDUP_REMOVED lines=12> */
.L_x_3738:
        /* <DEDUP_REMOVED lines=21> */
.L_x_3742:
[----:B------:R-:W-:Y:S05]  /*c370*/  BSYNC.RECONVERGENT B1 ;  /* 0x0000000000017941 */ /* 0x000fea0003800200 */
.L_x_3741:
[----:B------:R-:W-:Y:S01]  /*c380*/  IMAD.SHL.U32 R0, R0, 0x100000, RZ ;  /* 0x0010000000007824 */ /* 0x000fe200078e00ff */
[----:B------:R-:W-:-:S04]  /*c390*/  LEA R3, R3, 0x3b800000, 0x17 ;  /* 0x3b80000003037811 */ /* 0x000fc800078eb8ff */
[----:B------:R-:W-:-:S07]  /*c3a0*/  LOP3.LUT R0, R3, R0, R7, 0xfe, !PT ;  /* 0x0000000003007212 */ /* 0x000fce00078efe07 */
.L_x_3740:
[----:B------:R-:W-:Y:S05]  /*c3b0*/  BSYNC.RECONVERGENT B0 ;  /* 0x0000000000007941 */ /* 0x000fea0003800200 */
.L_x_3739:
[----:B------:R-:W-:Y:S01]  /*c3c0*/  F2FP.BF16.F32.PACK_AB R0, RZ, R0 ;  /* 0x00000000ff00723e */ /* 0x000fe200000010ff */
[----:B------:R-:W-:Y:S06]  /*c3d0*/  BRA `(.L_x_3724) ;  /* 0x0000000400187947 */ /* 0x000fec0003800000 */
.L_x_3737:
        /* <DEDUP_REMOVED lines=21> */
.L_x_3746:
[----:B------:R-:W-:Y:S05]  /*c530*/  BSYNC.RECONVERGENT B1 ;  /* 0x0000000000017941 */ /* 0x000fea0003800200 */
.L_x_3745:
[----:B------:R-:W-:Y:S01]  /*c540*/  IMAD.SHL.U32 R0, R0, 0x200000, RZ ;  /* 0x0020000000007824 */ /* 0x000fe200078e00ff */
[----:B------:R-:W-:-:S04]  /*c550*/  LEA R3, R3, 0x37800000, 0x17 ;  /* 0x3780000003037811 */ /* 0x000fc800078eb8ff */
[----:B------:R-:W-:-:S07]  /*c560*/  LOP3.LUT R0, R3, R0, R7, 0xfe, !PT ;  /* 0x0000000003007212 */ /* 0x000fce00078efe07 */
.L_x_3744:
[----:B------:R-:W-:Y:S05]  /*c570*/  BSYNC.RECONVERGENT B0 ;  /* 0x0000000000007941 */ /* 0x000fea0003800200 */
.L_x_3743:
[----:B------:R-:W-:Y:S01]  /*c580*/  F2FP.BF16.F32.PACK_AB R0, RZ, R0 ;  /* 0x00000000ff00723e */ /* 0x000fe200000010ff */
[----:B------:R-:W-:Y:S06]  /*c590*/  BRA `(.L_x_3724) ;  /* 0x0000000000a87947 */ /* 0x000fec0003800000 */
.L_x_3736:
        /* <DEDUP_REMOVED lines=14> */
.L_x_3750:
[----:B------:R-:W-:Y:S05]  /*c680*/  BSYNC.RECONVERGENT B0 ;  /* 0x0000000000007941 */ /* 0x000fea0003800200 */
.L_x_3749:
[----:B------:R-:W-:Y:S01]  /*c690*/  F2FP.BF16.F32.PACK_AB R0, RZ, R0 ;  /* 0x00000000ff00723e */ /* 0x000fe200000010ff */
[----:B------:R-:W-:Y:S06]  /*c6a0*/  BRA `(.L_x_3724) ;  /* 0x0000000000647947 */ /* 0x000fec0003800000 */
.L_x_3723:
        /* <DEDUP_REMOVED lines=16> */
.L_x_3751:
[----:B------:R-:W-:Y:S01]  /*c7b0*/  PRMT R0, RZ, 0x7610, R0 ;  /* 0x00007610ff007816 */ /* 0x000fe20000000000 */
[----:B------:R-:W-:Y:S06]  /*c7c0*/  BRA `(.L_x_3724) ;  /* 0x00000000001c7947 */ /* 0x000fec0003800000 */
.L_x_3748:
[----:B------:R-:W2:Y:S02]  /*c7d0*/  LDG.E.64 R4, desc[UR36][R4.64] ;  /* 0x0000002404047981 */ /* 0x000ea4000c1e1b00 */
[----:B--2---:R-:W0:Y:S02]  /*c7e0*/  I2F.U64 R0, R4 ;  /* 0x0000000400007312 */ /* 0x004e240000301000 */
[----:B0-----:R-:W-:Y:S01]  /*c7f0*/  F2FP.BF16.F32.PACK_AB R0, RZ, R0 ;  /* 0x00000000ff00723e */ /* 0x001fe200000010ff */
[----:B------:R-:W-:Y:S06]  /*c800*/  BRA `(.L_x_3724) ;  /* 0x00000000000c7947 */ /* 0x000fec0003800000 */
.L_x_3747:
[----:B------:R-:W2:Y:S02]  /*c810*/  LDG.E R4, desc[UR36][R4.64] ;  /* 0x0000002404047981 */ /* 0x000ea4000c1e1900 */
[----:B--2---:R-:W-:-:S04]  /*c820*/  I2FP.F32.U32 R0, R4 ;  /* 0x0000000400007245 */ /* 0x004fc80000201000 */
[----:B------:R-:W-:-:S07]  /*c830*/  F2FP.BF16.F32.PACK_AB R0, RZ, R0 ;  /* 0x00000000ff00723e */ /* 0x000fce00000010ff */
.L_x_3724:
        /* <DEDUP_REMOVED lines=26> */
.L_x_3755:
[----:B-1----:R-:W-:-:S06]  /*c9e0*/  IMAD.U32 R5, R3, 0x10000, RZ ;  /* 0x0001000003057824 */ /* 0x002fcc00078e00ff */
[----:B------:R-:W1:Y:S02]  /*c9f0*/  F2I.S64.TRUNC R4, R5 ;  /* 0x0000000500047311 */ /* 0x000e64000020d900 */
[----:B-1----:R1:W-:Y:S01]  /*ca00*/  STG.E.U8 desc[UR36][R8.64], R4 ;  /* 0x0000000408007986 */ /* 0x0023e2000c101124 */
[----:B------:R-:W-:Y:S05]  /*ca10*/  BRA `(.L_x_3757) ;  /* 0x0000000c006c7947 */ /* 0x000fea0003800000 */
.L_x_3754:
        /* <DEDUP_REMOVED lines=10> */
.L_x_3759:
[----:B-1----:R-:W-:-:S06]  /*cac0*/  IMAD.U32 R3, R3, 0x10000, RZ ;  /* 0x0001000003037824 */ /* 0x002fcc00078e00ff */
[----:B------:R-:W1:Y:S02]  /*cad0*/  F2I.FTZ.TRUNC.NTZ R3, R3 ;  /* 0x0000000300037305 */ /* 0x000e64000021f100 */
[----:B-1----:R1:W-:Y:S01]  /*cae0*/  STG.E desc[UR36][R8.64], R3 ;  /* 0x0000000308007986 */ /* 0x0023e2000c101924 */
[----:B------:R-:W-:Y:S05]  /*caf0*/  BRA `(.L_x_3757) ;  /* 0x0000000c00347947 */ /* 0x000fea0003800000 */
.L_x_3758:
[----:B-1----:R-:W-:-:S06]  /*cb00*/  IMAD.U32 R3, R3, 0x10000, RZ ;  /* 0x0001000003037824 */ /* 0x002fcc00078e00ff */
[----:B------:R-:W1:Y:S02]  /*cb10*/  F2I.FTZ.TRUNC.NTZ R3, R3 ;  /* 0x0000000300037305 */ /* 0x000e64000021f100 */
[----:B-1----:R1:W-:Y:S01]  /*cb20*/  STG.E.U16 desc[UR36][R8.64], R3 ;  /* 0x0000000308007986 */ /* 0x0023e2000c101524 */
[----:B------:R-:W-:Y:S05]  /*cb30*/  BRA `(.L_x_3757) ;  /* 0x0000000c00247947 */ /* 0x000fea0003800000 */
.L_x_3753:
        /* <DEDUP_REMOVED lines=9> */
.L_x_3761:
[----:B01----:R-:W-:-:S05]  /*cbd0*/  IMAD.U32 R0, R3, 0x10000, RZ ;  /* 0x0001000003007824 */ /* 0x003fca00078e00ff */
[----:B------:R-:W-:-:S05]  /*cbe0*/  F2FP.F16.F32.PACK_AB R0, RZ, R0 ;  /* 0x00000000ff00723e */ /* 0x000fca00000000ff */
[----:B------:R0:W-:Y:S01]  /*cbf0*/  STG.E.U16 desc[UR36][R8.64], R0 ;  /* 0x0000000008007986 */ /* 0x0001e2000c101524 */
[----:B------:R-:W-:Y:S05]  /*cc00*/  BRA `(.L_x_3757) ;  /* 0x0000000800f07947 */ /* 0x000fea0003800000 */
.L_x_3760:
        /* <DEDUP_REMOVED lines=10> */
.L_x_3763:
[----:B-1----:R-:W-:-:S05]  /*ccb0*/  IMAD.U32 R3, R3, 0x10000, RZ ;  /* 0x0001000003037824 */ /* 0x002fca00078e00ff */
[----:B------:R-:W-:-:S04]  /*ccc0*/  F2FP.F16.F32.PACK_AB R3, RZ, R3 ;  /* 0x00000003ff03723e */ /* 0x000fc800000000ff */
[----:B------:R-:W-:-:S05]  /*ccd0*/  PRMT R3, R3, 0x5410, RZ ;  /* 0x0000541003037816 */ /* 0x000fca00000000ff */
[----:B------:R3:W-:Y:S01]  /*cce0*/  STG.E desc[UR36][R8.64], R3 ;  /* 0x0000000308007986 */ /* 0x0007e2000c101924 */
[----:B------:R-:W-:Y:S05]  /*ccf0*/  BRA `(.L_x_3757) ;  /* 0x0000000800b47947 */ /* 0x000fea0003800000 */
.L_x_3762:
[----:B-1----:R-:W-:-:S04]  /*cd00*/  IMAD.U32 R4, R3, 0x10000, RZ ;  /* 0x0001000003047824 */ /* 0x002fc800078e00ff */
[----:B------:R-:W-:-:S06]  /*cd10*/  FMUL.FTZ R4, R4, 1 ;  /* 0x3f80000004047820 */ /* 0x000fcc0000410000 */
[----:B------:R-:W1:Y:S02]  /*cd20*/  F2F.F64.F32 R4, R4 ;  /* 0x0000000400047310 */ /* 0x000e640000201800 */
[----:B-1----:R4:W-:Y:S01]  /*cd30*/  STG.E.64 desc[UR36][R8.64], R4 ;  /* 0x0000000408007986 */ /* 0x0029e2000c101b24 */
[----:B------:R-:W-:Y:S05]  /*cd40*/  BRA `(.L_x_3757) ;  /* 0x0000000800a07947 */ /* 0x000fea0003800000 */
.L_x_3752:
        /* <DEDUP_REMOVED lines=14> */
.L_x_3767:
        /* <DEDUP_REMOVED lines=17> */
.L_x_3770:
[----:B------:R-:W-:-:S04]  /*cf40*/  SHF.R.U32.HI R3, RZ, 0x18, R5 ;  /* 0x00000018ff037819 */ /* 0x000fc80000011605 */
[----:B------:R-:W-:-:S04]  /*cf50*/  LOP3.LUT R0, R0, 0x80, R3, 0xf8, !PT ;  /* 0x0000008000007812 */ /* 0x000fc800078ef803 */
[----:B------:R-:W-:-:S07]  /*cf60*/  PRMT R4, R0, 0x7610, R4 ;  /* 0x0000761000047816 */ /* 0x000fce0000000004 */
.L_x_3769:
[----:B------:R-:W-:Y:S05]  /*cf70*/  BSYNC.RECONVERGENT B0 ;  /* 0x0000000000007941 */ /* 0x000fea0003800200 */
.L_x_3768:
[----:B------:R1:W-:Y:S01]  /*cf80*/  STG.E.U8 desc[UR36][R8.64], R4 ;  /* 0x0000000408007986 */ /* 0x0003e2000c101124 */
[----:B------:R-:W-:Y:S05]  /*cf90*/  BRA `(.L_x_3757) ;  /* 0x00000008000c7947 */ /* 0x000fea0003800000 */
.L_x_3766:
        /* <DEDUP_REMOVED lines=17> */
.L_x_3773:
[----:B------:R-:W-:-:S04]  /*d0b0*/  SHF.R.U32.HI R3, RZ, 0x18, R5 ;  /* 0x00000018ff037819 */ /* 0x000fc80000011605 */
[----:B------:R-:W-:-:S04]  /*d0c0*/  LOP3.LUT R0, R0, 0x80, R3, 0xf8, !PT ;  /* 0x0000008000007812 */ /* 0x000fc800078ef803 */
[----:B------:R-:W-:-:S07]  /*d0d0*/  PRMT R4, R0, 0x7610, R4 ;  /* 0x0000761000047816 */ /* 0x000fce0000000004 */
.L_x_3772:
[----:B------:R-:W-:Y:S05]  /*d0e0*/  BSYNC.RECONVERGENT B0 ;  /* 0x0000000000007941 */ /* 0x000fea0003800200 */
.L_x_3771:
[----:B------:R1:W-:Y:S01]  /*d0f0*/  STG.E.U8 desc[UR36][R8.64], R4 ;  /* 0x0000000408007986 */ /* 0x0003e2000c101124 */
[----:B------:R-:W-:Y:S05]  /*d100*/  BRA `(.L_x_3757) ;  /* 0x0000000400b07947 */ /* 0x000fea0003800000 */
.L_x_3765:
        /* <DEDUP_REMOVED lines=22> */
.L_x_3775:
[----:B-1----:R-:W-:-:S06]  /*d270*/  IMAD.U32 R4, R3, 0x10000, RZ ;  /* 0x0001000003047824 */ /* 0x002fcc00078e00ff */
[----:B------:R-:W1:Y:S02]  /*d280*/  F2I.U64.TRUNC R4, R4 ;  /* 0x0000000400047311 */ /* 0x000e64000020d800 */
[----:B-1----:R1:W-:Y:S01]  /*d290*/  STG.E.64 desc[UR36][R8.64], R4 ;  /* 0x0000000408007986 */ /* 0x0023e2000c101b24 */
[----:B------:R-:W-:Y:S05]  /*d2a0*/  BRA `(.L_x_3757) ;  /* 0x0000000400487947 */ /* 0x000fea0003800000 */
.L_x_3774:
[----:B-1----:R-:W-:-:S06]  /*d2b0*/  IMAD.U32 R3, R3, 0x10000, RZ ;  /* 0x0001000003037824 */ /* 0x002fcc00078e00ff */
[----:B------:R-:W1:Y:S02]  /*d2c0*/  F2I.FTZ.U32.TRUNC.NTZ R3, R3 ;  /* 0x0000000300037305 */ /* 0x000e64000021f000 */
[----:B-1----:R1:W-:Y:S01]  /*d2d0*/  STG.E desc[UR36][R8.64], R3 ;  /* 0x0000000308007986 */ /* 0x0023e2000c101924 */
[----:B------:R-:W-:Y:S05]  /*d2e0*/  BRA `(.L_x_3757) ;  /* 0x0000000400387947 */ /* 0x000fea0003800000 */
.L_x_3764:
        /* <DEDUP_REMOVED lines=11> */
.L_x_3777:
[----:B-1----:R-:W-:Y:S01]  /*d3a0*/  IMAD.U32 R3, R3, 0x10000, RZ ;  /* 0x0001000003037824 */ /* 0x002fe200078e00ff */
[----:B------:R-:W-:-:S03]  /*d3b0*/  CS2R R6, SRZ ;  /* 0x0000000000067805 */ /* 0x000fc6000001ff00 */
[----:B------:R-:W-:-:S04]  /*d3c0*/  FMUL.FTZ R3, R3, 1 ;  /* 0x3f80000003037820 */ /* 0x000fc80000410000 */
[----:B------:R-:W1:Y:S02]  /*d3d0*/  F2F.F64.F32 R4, R3 ;  /* 0x0000000300047310 */ /* 0x000e640000201800 */
[----:B-1----:R1:W-:Y:S01]  /*d3e0*/  STG.E.128 desc[UR36][R8.64], R4 ;  /* 0x0000000408007986 */ /* 0x0023e2000c101d24 */
[----:B------:R-:W-:Y:S05]  /*d3f0*/  BRA `(.L_x_3757) ;  /* 0x0000000000f47947 */ /* 0x000fea0003800000 */
.L_x_3776:
[----:B------:R-:W-:-:S13]  /*d400*/  ISETP.NE.AND P0, PT, R4, 0xf, PT ;  /* 0x0000000f0400780c */ /* 0x000fda0003f05270 */
[----:B------:R-:W-:Y:S05]  /*d410*/  @!P0 BRA `(.L_x_3778) ;  /* 0x0000000000e88947 */ /* 0x000fea0003800000 */
[----:B------:R-:W-:-:S13]  /*d420*/  ISETP.NE.AND P0, PT, R4, 0x17, PT ;  /* 0x000000170400780c */ /* 0x000fda0003f05270 */
[----:B------:R-:W-:Y:S05]  /*d430*/  @!P0 BRA `(.L_x_3779) ;  /* 0x0000000000908947 */ /* 0x000fea0003800000 */
[----:B------:R-:W-:-:S13]  /*d440*/  ISETP.NE.AND P0, PT, R4, 0x18, PT ;  /* 0x000000180400780c */ /* 0x000fda0003f05270 */
[----:B------:R-:W-:Y:S05]  /*d450*/  @!P0 BRA `(.L_x_3780) ;  /* 0x0000000000448947 */ /* 0x000fea0003800000 */
.L_x_3756:
        /* <DEDUP_REMOVED lines=16> */
.L_x_3781:
[----:B------:R-:W-:Y:S05]  /*d560*/  BRA `(.L_x_3757) ;  /* 0x0000000000987947 */ /* 0x000fea0003800000 */
.L_x_3780:
        /* <DEDUP_REMOVED lines=13> */
.L_x_3783:
[----:B------:R-:W-:Y:S05]  /*d640*/  BSYNC.RECONVERGENT B0 ;  /* 0x0000000000007941 */ /* 0x000fea0003800200 */
.L_x_3782:
[----:B------:R-:W-:-:S05]  /*d650*/  LOP3.LUT R3, R0, 0x80, R3, 0xf8, !PT ;  /* 0x0000008000037812 */ /* 0x000fca00078ef803 */
[----:B------:R0:W-:Y:S01]  /*d660*/  STG.E.U8 desc[UR36][R8.64], R3 ;  /* 0x0000000308007986 */ /* 0x0001e2000c101124 */
[----:B------:R-:W-:Y:S05]  /*d670*/  BRA `(.L_x_3757) ;  /* 0x0000000000547947 */ /* 0x000fea0003800000 */
.L_x_3779:
        /* <DEDUP_REMOVED lines=12> */
.L_x_3785:
[----:B0-----:R-:W-:Y:S01]  /*d740*/  IMAD.MOV.U32 R0, RZ, RZ, 0x7f ;  /* 0x0000007fff007424 */ /* 0x001fe200078e00ff */
[----:B------:R-:W-:-:S04]  /*d750*/  ISETP.GT.U32.AND P0, PT, R4, 0x7f800000, PT ;  /* 0x7f8000000400780c */ /* 0x000fc80003f04070 */
[----:B------:R-:W-:-:S09]  /*d760*/  SEL R0, R0, 0x7c, P0 ;  /* 0x0000007c00007807 */ /* 0x000fd20000000000 */
.L_x_3786:
[----:B------:R-:W-:Y:S05]  /*d770*/  BSYNC.RECONVERGENT B0 ;  /* 0x0000000000007941 */ /* 0x000fea0003800200 */
.L_x_3784:
[----:B------:R-:W-:-:S04]  /*d780*/  SHF.R.U32.HI R3, RZ, 0x18, R3 ;  /* 0x00000018ff037819 */ /* 0x000fc80000011603 */
[----:B------:R-:W-:-:S05]  /*d790*/  LOP3.LUT R3, R0, 0x80, R3, 0xf8, !PT ;  /* 0x0000008000037812 */ /* 0x000fca00078ef803 */
[----:B------:R0:W-:Y:S01]  /*d7a0*/  STG.E.U8 desc[UR36][R8.64], R3 ;  /* 0x0000000308007986 */ /* 0x0001e2000c101124 */
[----:B------:R-:W-:Y:S05]  /*d7b0*/  BRA `(.L_x_3757) ;  /* 0x0000000000047947 */ /* 0x000fea0003800000 */
.L_x_3778:
[----:B-1----:R1:W-:Y:S02]  /*d7c0*/  STG.E.U16 desc[UR36][R8.64], R3 ;  /* 0x0000000308007986 */ /* 0x0023e4000c101524 */
.L_x_3757:
[----:B------:R-:W-:-:S07]  /*d7d0*/  VIADD R17, R17, 0x80 ;  /* 0x0000008011117836 */ /* 0x000fce0000000000 */
.L_x_3683:
[----:B------:R-:W-:Y:S05]  /*d7e0*/  BSYNC.RECONVERGENT B6 ;  /* 0x0000000000067941 */ /* 0x000fea0003800200 */
.L_x_3682:
[----:B------:R-:W5:Y:S02]  /*d7f0*/  LDCU UR4, c[0x0][0x380] ;  /* 0x00007000ff0477ac */ /* 0x000f640008000800 */
[----:B-----5:R-:W-:-:S13]  /*d800*/  ISETP.GE.AND P0, PT, R17, UR4, PT ;  /* 0x0000000411007c0c */ /* 0x020fda000bf06270 */
[----:B------:R-:W-:Y:S05]  /*d810*/  @P0 EXIT ;  /* 0x000000000000094d */ /* 0x000fea0003800000 */
[----:B------:R-:W5:Y:S01]  /*d820*/  LDCU UR4, c[0x0][0x388] ;  /* 0x00007100ff0477ac */ /* 0x000f620008000800 */
[----:B------:R-:W-:Y:S02]  /*d830*/  IMAD.MOV.U32 R24, RZ, RZ, RZ ;  /* 0x000000ffff187224 */ /* 0x000fe400078e00ff */
[----:B------:R-:W-:Y:S02]  /*d840*/  IMAD.MOV.U32 R23, RZ, RZ, RZ ;  /* 0x000000ffff177224 */ /* 0x000fe400078e00ff */
[----:B0-----:R-:W-:Y:S01]  /*d850*/  IMAD.MOV.U32 R0, RZ, RZ, RZ ;  /* 0x000000ffff007224 */ /* 0x001fe200078e00ff */
[----:B-----5:R-:W-:-:S09]  /*d860*/  UISETP.NE.AND UP0, UPT, UR4, URZ, UPT ;  /* 0x000000ff0400728c */ /* 0x020fd2000bf05270 */
[----:B------:R-:W-:Y:S05]  /*d870*/  BRA.U !UP0, `(.L_x_3787) ;  /* 0x0000001508747547 */ /* 0x000fea000b800000 */
[----:B------:R-:W0:Y:S01]  /*d880*/  LDCU.64 UR4, c[0x0][0x390] ;  /* 0x00007200ff0477ac */ /* 0x000e220008000a00 */
[----:B-1234-:R-:W-:Y:S02]  /*d890*/  IMAD.MOV.U32 R4, RZ, RZ, RZ ;  /* 0x000000ffff047224 */ /* 0x01efe400078e00ff */
        /* <DEDUP_REMOVED lines=347> */
.L_x_3787:
[----:B-1234-:R-:W-:Y:S01]  /*ee50*/  IMAD.MOV.U32 R4, RZ, RZ, 0x1 ;  /* 0x00000001ff047424 */ /* 0x01efe200078e00ff */
[C---:B------:R-:W-:Y:S01]  /*ee60*/  LOP3.LUT R3, R16.reuse, 0xff, RZ, 0xc0, !PT ;  /* 0x000000ff10037812 */ /* 0x040fe200078ec0ff */
        /* <DEDUP_REMOVED lines=25> */
.L_x_3788:
        /* <DEDUP_REMOVED lines=19> */
.L_x_3792:
[----:B------:R-:W2:Y:S02]  /*f130*/  LDG.E.U8 R4, desc[UR36][R4.64] ;  /* 0x0000002404047981 */ /* 0x000ea4000c1e1100 */
[----:B--2---:R-:W-:-:S04]  /*f140*/  I2FP.F32.U32 R0, R4 ;  /* 0x0000000400007245 */ /* 0x004fc80000201000 */
[----:B------:R-:W-:-:S04]  /*f150*/  F2FP.BF16.F32.PACK_AB R0, RZ, R0 ;  /* 0x00000000ff00723e */ /* 0x000fc800000010ff */
[----:B------:R-:W-:Y:S01]  /*f160*/  PRMT R18, R0, 0x7610, R18 ;  /* 0x0000761000127816 */ /* 0x000fe20000000012 */
[----:B------:R-:W-:Y:S06]  /*f170*/  BRA `(.L_x_3794) ;  /* 0x0000000c00c47947 */ /* 0x000fec0003800000 */
.L_x_3791:
        /* <DEDUP_REMOVED lines=11> */
.L_x_3796:
[----:B------:R-:W2:Y:S02]  /*f230*/  LDG.E R4, desc[UR36][R4.64] ;  /* 0x0000002404047981 */ /* 0x000ea4000c1e1900 */
[----:B--2---:R-:W-:-:S04]  /*f240*/  I2FP.F32.S32 R0, R4 ;  /* 0x0000000400007245 */ /* 0x004fc80000201400 */
[----:B------:R-:W-:-:S04]  /*f250*/  F2FP.BF16.F32.PACK_AB R0, RZ, R0 ;  /* 0x00000000ff00723e */ /* 0x000fc800000010ff */
[----:B------:R-:W-:Y:S01]  /*f260*/  PRMT R18, R0, 0x7610, R18 ;  /* 0x0000761000127816 */ /* 0x000fe20000000012 */
[----:B------:R-:W-:Y:S06]  /*f270*/  BRA `(.L_x_3794) ;  /* 0x0000000c00847947 */ /* 0x000fec0003800000 */
.L_x_3795:
[----:B------:R-:W2:Y:S02]  /*f280*/  LDG.E.U16 R4, desc[UR36][R4.64] ;  /* 0x0000002404047981 */ /* 0x000ea4000c1e1500 */
[----:B--2---:R-:W0:Y:S02]  /*f290*/  I2F.S16 R0, R4 ;  /* 0x0000000400007306 */ /* 0x004e240000101400 */
[----:B0-----:R-:W-:-:S04]  /*f2a0*/  F2FP.BF16.F32.PACK_AB R0, RZ, R0 ;  /* 0x00000000ff00723e */ /* 0x001fc800000010ff */
[----:B------:R-:W-:Y:S01]  /*f2b0*/  PRMT R18, R0, 0x7610, R18 ;  /* 0x0000761000127816 */ /* 0x000fe20000000012 */
[----:B------:R-:W-:Y:S06]  /*f2c0*/  BRA `(.L_x_3794) ;  /* 0x0000000c00707947 */ /* 0x000fec0003800000 */
.L_x_3790:
        /* <DEDUP_REMOVED lines=9> */
.L_x_3798:
[----:B------:R-:W2:Y:S02]  /*f360*/  LDG.E.U16 R0, desc[UR36][R4.64] ;  /* 0x0000002404007981 */ /* 0x000ea4000c1e1500 */
[----:B--2---:R-:W-:-:S05]  /*f370*/  HADD2.F32 R0, -RZ, R0.H0_H0 ;  /* 0x20000000ff007230 */ /* 0x004fca0000004100 */
[----:B------:R-:W-:-:S04]  /*f380*/  F2FP.BF16.F32.PACK_AB R0, RZ, R0 ;  /* 0x00000000ff00723e */ /* 0x000fc800000010ff */
[----:B------:R-:W-:Y:S01]  /*f390*/  PRMT R18, R0, 0x7610, R18 ;  /* 0x0000761000127816 */ /* 0x000fe20000000012 */
[----:B------:R-:W-:Y:S06]  /*f3a0*/  BRA `(.L_x_3794) ;  /* 0x0000000c00387947 */ /* 0x000fec0003800000 */
.L_x_3797:
        /* <DEDUP_REMOVED lines=9> */
.L_x_3800:
[----:B------:R-:W2:Y:S02]  /*f440*/  LDG.E.U16 R4, desc[UR36][R4.64] ;  /* 0x0000002404047981 */ /* 0x000ea4000c1e1500 */
[----:B--2---:R-:W-:-:S05]  /*f450*/  HADD2.F32 R0, -RZ, R4.H0_H0 ;  /* 0x20000004ff007230 */ /* 0x004fca0000004100 */
[----:B------:R-:W-:-:S04]  /*f460*/  F2FP.BF16.F32.PACK_AB R0, RZ, R0 ;  /* 0x00000000ff00723e */ /* 0x000fc800000010ff */
[----:B------:R-:W-:Y:S01]  /*f470*/  PRMT R18, R0, 0x7610, R18 ;  /* 0x0000761000127816 */ /* 0x000fe20000000012 */
[----:B------:R-:W-:Y:S06]  /*f480*/  BRA `(.L_x_3794) ;  /* 0x0000000c00007947 */ /* 0x000fec0003800000 */
.L_x_3799:
        /* <DEDUP_REMOVED lines=9> */
.L_x_3789:
        /* <DEDUP_REMOVED lines=14> */
.L_x_3803:
        /* <DEDUP_REMOVED lines=9> */
.L_x_3802:
        /* <DEDUP_REMOVED lines=27> */
.L_x_3805:
        /* <DEDUP_REMOVED lines=15> */
.L_x_3804:
[----:B------:R0:W5:Y:S01]  /*f930*/  LDG.E.U16 R18, desc[UR36][R4.64] ;  /* 0x0000002404127981 */ /* 0x000162000c1e1500 */
[----:B------:R-:W-:Y:S05]  /*f940*/  BRA `(.L_x_3794) ;  /* 0x0000000400d07947 */ /* 0x000fea0003800000 */
.L_x_3801:
        /* <DEDUP_REMOVED lines=13> */
.L_x_3808:
        /* <DEDUP_REMOVED lines=21> */
.L_x_3812:
[----:B------:R-:W-:Y:S05]  /*fb70*/  BSYNC.RECONVERGENT B1 ;  /* 0x0000000000017941 */ /* 0x000fea0003800200 */
.L_x_3811:
[----:B------:R-:W-:Y:S01]  /*fb80*/  IMAD.SHL.U32 R0, R0, 0x100000, RZ ;  /* 0x0010000000007824 */ /* 0x000fe200078e00ff */
[----:B------:R-:W-:-:S04]  /*fb90*/  LEA R3, R3, 0x3b800000, 0x17 ;  /* 0x3b80000003037811 */ /* 0x000fc800078eb8ff */
[----:B------:R-:W-:-:S07]  /*fba0*/  LOP3.LUT R0, R3, R0, R7, 0xfe, !PT ;  /* 0x0000000003007212 */ /* 0x000fce00078efe07 */
.L_x_3810:
[----:B------:R-:W-:Y:S05]  /*fbb0*/  BSYNC.RECONVERGENT B0 ;  /* 0x0000000000007941 */ /* 0x000fea0003800200 */
.L_x_3809:
[----:B------:R-:W-:-:S04]  /*fbc0*/  F2FP.BF16.F32.PACK_AB R0, RZ, R0 ;  /* 0x00000000ff00723e */ /* 0x000fc800000010ff */
[----:B------:R-:W-:Y:S01]  /*fbd0*/  PRMT R18, R0, 0x7610, R18 ;  /* 0x0000761000127816 */ /* 0x000fe20000000012 */
[----:B------:R-:W-:Y:S06]  /*fbe0*/  BRA `(.L_x_3794) ;  /* 0x0000000400287947 */ /* 0x000fec0003800000 */
.L_x_3807:
        /* <DEDUP_REMOVED lines=21> */
.L_x_3816:
[----:B------:R-:W-:Y:S05]  /*fd40*/  BSYNC.RECONVERGENT B1 ;  /* 0x0000000000017941 */ /* 0x000fea0003800200 */
.L_x_3815:
[----:B------:R-:W-:Y:S01]  /*fd50*/  IMAD.SHL.U32 R0, R0, 0x200000, RZ ;  /* 0x0020000000007824 */ /* 0x000fe200078e00ff */
[----:B------:R-:W-:-:S04]  /*fd60*/  LEA R3, R3, 0x37800000, 0x17 ;  /* 0x3780000003037811 */ /* 0x000fc800078eb8ff */
[----:B------:R-:W-:-:S07]  /*fd70*/  LOP3.LUT R0, R3, R0, R7, 0xfe, !PT ;  /* 0x0000000003007212 */ /* 0x000fce00078efe07 */
.L_x_3814:
[----:B------:R-:W-:Y:S05]  /*fd80*/  BSYNC.RECONVERGENT B0 ;  /* 0x0000000000007941 */ /* 0x000fea0003800200 */
.L_x_3813:
[----:B------:R-:W-:-:S04]  /*fd90*/  F2FP.BF16.F32.PACK_AB R0, RZ, R0 ;  /* 0x00000000ff00723e */ /* 0x000fc800000010ff */
[----:B------:R-:W-:Y:S01]  /*fda0*/  PRMT R18, R0, 0x7610, R18 ;  /* 0x0000761000127816 */ /* 0x000fe20000000012 */
[----:B------:R-:W-:Y:S06]  /*fdb0*/  BRA `(.L_x_3794) ;  /* 0x0000000000b47947 */ /* 0x000fec0003800000 */
.L_x_3806:
        /* <DEDUP_REMOVED lines=14> */
.L_x_3820:
[----:B------:R-:W-:Y:S05]  /*fea0*/  BSYNC.RECONVERGENT B0 ;  /* 0x0000000000007941 */ /* 0x000fea0003800200 */
.L_x_3819:
[----:B------:R-:W-:-:S04]  /*feb0*/  F2FP.BF16.F32.PACK_AB R0, RZ, R0 ;  /* 0x00000000ff00723e */ /* 0x000fc800000010ff */
[----:B------:R-:W-:Y:S01]  /*fec0*/  PRMT R18, R0, 0x7610, R18 ;  /* 0x0000761000127816 */ /* 0x000fe20000000012 */
[----:B------:R-:W-:Y:S06]  /*fed0*/  BRA `(.L_x_3794) ;  /* 0x00000000006c7947 */ /* 0x000fec0003800000 */
.L_x_3793:
        /* <DEDUP_REMOVED lines=16> */
.L_x_3821:
[----:B------:R-:W-:Y:S01]  /*ffe0*/  PRMT R18, RZ, 0x7610, R18 ;  /* 0x00007610ff127816 */ /* 0x000fe20000000012 */
[----:B------:R-:W-:Y:S06]  /*fff0*/  BRA `(.L_x_3794) ;  /* 0x0000000000247947 */ /* 0x000fec0003800000 */
.L_x_3818:
[----:B------:R-:W2:Y:S02]  /*10000*/  LDG.E.64 R4, desc[UR36][R4.64] ;  /* 0x0000002404047981 */ /* 0x000ea4000c1e1b00 */
[----:B--2---:R-:W0:Y:S02]  /*10010*/  I2F.U64 R0, R4 ;  /* 0x0000000400007312 */ /* 0x004e240000301000 */
[----:B0-----:R-:W-:-:S04]  /*10020*/  F2FP.BF16.F32.PACK_AB R0, RZ, R0 ;  /* 0x00000000ff00723e */ /* 0x001fc800000010ff */
[----:B------:R-:W-:Y:S01]  /*10030*/  PRMT R18, R0, 0x7610, R18 ;  /* 0x0000761000127816 */ /* 0x000fe20000000012 */
[----:B------:R-:W-:Y:S06]  /*10040*/  BRA `(.L_x_3794) ;  /* 0x0000000000107947 */ /* 0x000fec0003800000 */
.L_x_3817:
[----:B------:R-:W2:Y:S02]  /*10050*/  LDG.E R4, desc[UR36][R4.64] ;  /* 0x0000002404047981 */ /* 0x000ea4000c1e1900 */
[----:B--2---:R-:W-:-:S04]  /*10060*/  I2FP.F32.U32 R0, R4 ;  /* 0x0000000400007245 */ /* 0x004fc80000201000 */
[----:B------:R-:W-:-:S04]  /*10070*/  F2FP.BF16.F32.PACK_AB R0, RZ, R0 ;  /* 0x00000000ff00723e */ /* 0x000fc800000010ff */
[----:B------:R-:W-:-:S07]  /*10080*/  PRMT R18, R0, 0x7610, R18 ;  /* 0x0000761000127816 */ /* 0x000fce0000000012 */
.L_x_3794:
        /* <DEDUP_REMOVED lines=18> */
.L_x_3825:
[----:B------:R-:W2:Y:S02]  /*101b0*/  LDG.E.U8 R4, desc[UR36][R4.64] ;  /* 0x0000002404047981 */ /* 0x000ea4000c1e1100 */
[----:B--2---:R-:W-:-:S04]  /*101c0*/  I2FP.F32.U32 R0, R4 ;  /* 0x0000000400007245 */ /* 0x004fc80000201000 */
[----:B------:R-:W-:Y:S01]  /*101d0*/  F2FP.BF16.F32.PACK_AB R0, RZ, R0 ;  /* 0x00000000ff00723e */ /* 0x000fe200000010ff */
[----:B------:R-:W-:Y:S06]  /*101e0*/  BRA `(.L_x_3827) ;  /* 0x0000000c00887947 */ /* 0x000fec0003800000 */
.L_x_3824:
        /* <DEDUP_REMOVED lines=10> */
.L_x_3829:
[----:B------:R-:W2:Y:S02]  /*10290*/  LDG.E R4, desc[UR36][R4.64] ;  /* 0x0000002404047981 */ /* 0x000ea4000c1e1900 */
[----:B--2---:R-:W-:-:S04]  /*102a0*/  I2FP.F32.S32 R0, R4 ;  /* 0x0000000400007245 */ /* 0x004fc80000201400 */
[----:B------:R-:W-:Y:S01]  /*102b0*/  F2FP.BF16.F32.PACK_AB R0, RZ, R0 ;  /* 0x00000000ff00723e */ /* 0x000fe200000010ff */
[----:B------:R-:W-:Y:S06]  /*102c0*/  BRA `(.L_x_3827) ;  /* 0x0000000c00507947 */ /* 0x000fec0003800000 */
.L_x_3828:
[----:B------:R-:W2:Y:S02]  /*102d0*/  LDG.E.U16 R4, desc[UR36][R4.64] ;  /* 0x0000002404047981 */ /* 0x000ea4000c1e1500 */
[----:B--2---:R-:W0:Y:S02]  /*102e0*/  I2F.S16 R0, R4 ;  /* 0x0000000400007306 */ /* 0x004e240000101400 */
[----:B0-----:R-:W-:Y:S01]  /*102f0*/  F2FP.BF16.F32.PACK_AB R0, RZ, R0 ;  /* 0x00000000ff00723e */ /* 0x001fe200000010ff */
[----:B------:R-:W-:Y:S06]  /*10300*/  BRA `(.L_x_3827) ;  /* 0x0000000c00407947 */ /* 0x000fec0003800000 */
.L_x_3823:
        /* <DEDUP_REMOVED lines=9> */
.L_x_3831:
[----:B------:R-:W2:Y:S02]  /*103a0*/  LDG.E.U16 R0, desc[UR36][R4.64] ;  /* 0x0000002404007981 */ /* 0x000ea4000c1e1500 */
[----:B--2---:R-:W-:-:S05]  /*103b0*/  HADD2.F32 R0, -RZ, R0.H0_H0 ;  /* 0x20000000ff007230 */ /* 0x004fca0000004100 */
[----:B------:R-:W-:Y:S01]  /*103c0*/  F2FP.BF16.F32.PACK_AB R0, RZ, R0 ;  /* 0x00000000ff00723e */ /* 0x000fe200000010ff */
[----:B------:R-:W-:Y:S06]  /*103d0*/  BRA `(.L_x_3827) ;  /* 0x0000000c000c7947 */ /* 0x000fec0003800000 */
.L_x_3830:
        /* <DEDUP_REMOVED lines=9> */
.L_x_3833:
[----:B------:R-:W2:Y:S02]  /*10470*/  LDG.E.U16 R4, desc[UR36][R4.64] ;  /* 0x0000002404047981 */ /* 0x000ea4000c1e1500 */
[----:B--2---:R-:W-:-:S05]  /*10480*/  HADD2.F32 R0, -RZ, R4.H0_H0 ;  /* 0x20000004ff007230 */ /* 0x004fca0000004100 */
[----:B------:R-:W-:Y:S01]  /*10490*/  F2FP.BF16.F32.PACK_AB R0, RZ, R0 ;  /* 0x00000000ff00723e */ /* 0x000fe200000010ff */
[----:B------:R-:W-:Y:S06]  /*104a0*/  BRA `(.L_x_3827) ;  /* 0x0000000800d87947 */ /* 0x000fec0003800000 */
.L_x_3832:
        /* <DEDUP_REMOVED lines=8> */
.L_x_3822:
        /* <DEDUP_REMOVED lines=13> */
.L_x_3836:
        /* <DEDUP_REMOVED lines=8> */
.L_x_3835:
        /* <DEDUP_REMOVED lines=27> */
.L_x_3838:
        /* <DEDUP_REMOVED lines=14> */
.L_x_3837:
[----:B------:R0:W5:Y:S01]  /*10910*/  LDG.E.U16 R0, desc[UR36][R4.64] ;  /* 0x0000002404007981 */ /* 0x000162000c1e1500 */
[----:B------:R-:W-:Y:S05]  /*10920*/  BRA `(.L_x_3827) ;  /* 0x0000000400b87947 */ /* 0x000fea0003800000 */
.L_x_3834:
        /* <DEDUP_REMOVED lines=12> */
.L_x_3841:
        /* <DEDUP_REMOVED lines=21> */
.L_x_3845:
[----:B------:R-:W-:Y:S05]  /*10b40*/  BSYNC.RECONVERGENT B1 ;  /* 0x0000000000017941 */ /* 0x000fea0003800200 */
.L_x_3844:
[----:B------:R-:W-:Y:S01]  /*10b50*/  IMAD.SHL.U32 R0, R0, 0x100000, RZ ;  /* 0x0010000000007824 */ /* 0x000fe200078e00ff */
[----:B------:R-:W-:-:S04]  /*10b60*/  LEA R3, R3, 0x3b800000, 0x17 ;  /* 0x3b80000003037811 */ /* 0x000fc800078eb8ff */
[----:B------:R-:W-:-:S07]  /*10b70*/  LOP3.LUT R0, R3, R0, R7, 0xfe, !PT ;  /* 0x0000000003007212 */ /* 0x000fce00078efe07 */
.L_x_3843:
[----:B------:R-:W-:Y:S05]  /*10b80*/  BSYNC.RECONVERGENT B0 ;  /* 0x0000000000007941 */ /* 0x000fea0003800200 */
.L_x_3842:
[----:B------:R-:W-:Y:S01]  /*10b90*/  F2FP.BF16.F32.PACK_AB R0, RZ, R0 ;  /* 0x00000000ff00723e */ /* 0x000fe200000010ff */
[----:B------:R-:W-:Y:S06]  /*10ba0*/  BRA `(.L_x_3827) ;  /* 0x0000000400187947 */ /* 0x000fec0003800000 */
.L_x_3840:
        /* <DEDUP_REMOVED lines=21> */
.L_x_3849:
[----:B------:R-:W-:Y:S05]  /*10d00*/  BSYNC.RECONVERGENT B1 ;  /* 0x0000000000017941 */ /* 0x000fea0003800200 */
.L_x_3848:
[----:B------:R-:W-:Y:S01]  /*10d10*/  IMAD.SHL.U32 R0, R0, 0x200000, RZ ;  /* 0x0020000000007824 */ /* 0x000fe200078e00ff */
[----:B------:R-:W-:-:S04]  /*10d20*/  LEA R3, R3, 0x37800000, 0x17 ;  /* 0x3780000003037811 */ /* 0x000fc800078eb8ff */
[----:B------:R-:W-:-:S07]  /*10d30*/  LOP3.LUT R0, R3, R0, R7, 0xfe, !PT ;  /* 0x0000000003007212 */ /* 0x000fce00078efe07 */
.L_x_3847:
[----:B------:R-:W-:Y:S05]  /*10d40*/  BSYNC.RECONVERGENT B0 ;  /* 0x0000000000007941 */ /* 0x000fea0003800200 */
.L_x_3846:
[----:B------:R-:W-:Y:S01]  /*10d50*/  F2FP.BF16.F32.PACK_AB R0, RZ, R0 ;  /* 0x00000000ff00723e */ /* 0x000fe200000010ff */
[----:B------:R-:W-:Y:S06]  /*10d60*/  BRA `(.L_x_3827) ;  /* 0x0000000000a87947 */ /* 0x000fec0003800000 */
.L_x_3839:
        /* <DEDUP_REMOVED lines=14> */
.L_x_3853:
[----:B------:R-:W-:Y:S05]  /*10e50*/  BSYNC.RECONVERGENT B0 ;  /* 0x0000000000007941 */ /* 0x000fea0003800200 */
.L_x_3852:
[----:B------:R-:W-:Y:S01]  /*10e60*/  F2FP.BF16.F32.PACK_AB R0, RZ, R0 ;  /* 0x00000000ff00723e */ /* 0x000fe200000010ff */
[----:B------:R-:W-:Y:S06]  /*10e70*/  BRA `(.L_x_3827) ;  /* 0x0000000000647947 */ /* 0x000fec0003800000 */
.L_x_3826:
        /* <DEDUP_REMOVED lines=16> */
.L_x_3854:
[----:B------:R-:W-:Y:S01]  /*10f80*/  PRMT R0, RZ, 0x7610, R0 ;  /* 0x00007610ff007816 */ /* 0x000fe20000000000 */
[----:B------:R-:W-:Y:S06]  /*10f90*/  BRA `(.L_x_3827) ;  /* 0x00000000001c7947 */ /* 0x000fec0003800000 */
.L_x_3851:
[----:B------:R-:W2:Y:S02]  /*10fa0*/  LDG.E.64 R4, desc[UR36][R4.64] ;  /* 0x0000002404047981 */ /* 0x000ea4000c1e1b00 */
[----:B--2---:R-:W0:Y:S02]  /*10fb0*/  I2F.U64 R0, R4 ;  /* 0x0000000400007312 */ /* 0x004e240000301000 */
[----:B0-----:R-:W-:Y:S01]  /*10fc0*/  F2FP.BF16.F32.PACK_AB R0, RZ, R0 ;  /* 0x00000000ff00723e */ /* 0x001fe200000010ff */
[----:B------:R-:W-:Y:S06]  /*10fd0*/  BRA `(.L_x_3827) ;  /* 0x00000000000c7947 */ /* 0x000fec0003800000 */
.L_x_3850:
[----:B------:R-:W2:Y:S02]  /*10fe0*/  LDG.E R4, desc[UR36][R4.64] ;  /* 0x0000002404047981 */ /* 0x000ea4000c1e1900 */
[----:B--2---:R-:W-:-:S04]  /*10ff0*/  I2FP.F32.U32 R0, R4 ;  /* 0x0000000400007245 */ /* 0x004fc80000201000 */
[----:B------:R-:W-:-:S07]  /*11000*/  F2FP.BF16.F32.PACK_AB R0, RZ, R0 ;  /* 0x00000000ff00723e */ /* 0x000fce00000010ff */
.L_x_3827:
[----:B------:R-:W-:Y:S01]  /*11010*/  USHF.L.U32 UR4, UR41, 0x10, URZ ;  /* 0x0000001029047899 */ /* 0x000fe200080006ff */
[----:B-----5:R-:W-:Y:S01]  /*11020*/  IMAD.U32 R18, R18, 0x10000, RZ ;  /* 0x0001000012127824 */ /* 0x020fe200078e00ff */
[----:B------:R-:W-:Y:S01]  /*11030*/  LOP3.LUT R2, R2, 0xff, RZ, 0xc0, !PT ;  /* 0x000000ff02027812 */ /* 0x000fe200078ec0ff */
[----:B------:R-:W-:-:S03]  /*11040*/  IMAD.U32 R3, R0, 0x10000, RZ ;  /* 0x0001000000037824 */ /* 0x000fc600078e00ff */
[----:B------:R-:W-:Y:S01]  /*11050*/  FMUL.FTZ R18, R18, UR4 ;  /* 0x0000000412127c20 */ /* 0x000fe20008410000 */
[----:B------:R-:W-:-:S05]  /*11060*/  ISETP.GT.AND P0, PT, R2, 0x9, PT ;  /* 0x000000090200780c */ /* 0x000fca0003f04270 */
[----:B------:R-:W1:Y:S02]  /*11070*/  F2F.BF16.F32 R18, R18 ;  /* 0x0000001200127304 */ /* 0x000e640000202000 */
[----:B-1----:R-:W-:-:S04]  /*11080*/  IMAD.U32 R0, R18, 0x10000, RZ ;  /* 0x0001000012007824 */ /* 0x002fc800078e00ff */
[----:B------:R-:W-:-:S04]  /*11090*/  FMUL.FTZ R0, R0, R3 ;  /* 0x0000000300007220 */ /* 0x000fc80000410000 */
[----:B------:R1:W2:Y:S01]  /*110a0*/  F2F.BF16.F32 R3, R0 ;  /* 0x0000000000037304 */ /* 0x0002a20000202000 */
        /* <DEDUP_REMOVED lines=9> */
[----:B-12---:R-:W-:-:S04]  /*11140*/  IMAD.U32 R0, R3, 0x10000, RZ ;  /* 0x0001000003007824 */ /* 0x006fc800078e00ff */
[----:B------:R-:W1:Y:S02]  /*11150*/  F2I.FTZ.TRUNC.NTZ R3, R0 ;  /* 0x0000000000037305 */ /* 0x000e64000021f100 */
[----:B-1----:R-:W-:Y:S01]  /*11160*/  STG.E.U8 desc[UR36][R16.64], R3 ;  /* 0x0000000310007986 */ /* 0x002fe2000c101124 */
[----:B------:R-:W-:Y:S05]  /*11170*/  EXIT ;  /* 0x000000000000794d */ /* 0x000fea0003800000 */
.L_x_3858:
[----:B--2---:R-:W-:-:S06]  /*11180*/  IMAD.U32 R3, R3, 0x10000, RZ ;  /* 0x0001000003037824 */ /* 0x004fcc00078e00ff */
[----:B------:R-:W2:Y:S02]  /*11190*/  F2I.S64.TRUNC R2, R3 ;  /* 0x0000000300027311 */ /* 0x000ea4000020d900 */
[----:B--2---:R-:W-:Y:S01]  /*111a0*/  STG.E.U8 desc[UR36][R16.64], R2 ;  /* 0x0000000210007986 */ /* 0x004fe2000c101124 */
[----:B------:R-:W-:Y:S05]  /*111b0*/  EXIT ;  /* 0x000000000000794d */ /* 0x000fea0003800000 */
.L_x_3857:
[----:B------:R-:W-:-:S13]  /*111c0*/  ISETP.NE.AND P0, PT, R2, 0x2, PT ;  /* 0x000000020200780c */ /* 0x000fda0003f05270 */
[----:B------:R-:W-:Y:S05]  /*111d0*/  @!P0 BRA `(.L_x_3860) ;  /* 0x0000000000308947 */ /* 0x000fea0003800000 */
[----:B------:R-:W-:-:S13]  /*111e0*/  ISETP.NE.AND P0, PT, R2, 0x3, PT ;  /* 0x000000030200780c */ /* 0x000fda0003f05270 */
[----:B------:R-:W-:Y:S05]  /*111f0*/  @!P0 BRA `(.L_x_3861) ;  /* 0x0000000000188947 */ /* 0x000fea0003800000 */
[----:B------:R-:W-:-:S13]  /*11200*/  ISETP.NE.AND P0, PT, R2, 0x4, PT ;  /* 0x000000040200780c */ /* 0x000fda0003f05270 */
[----:B------:R-:W-:Y:S05]  /*11210*/  @P0 BRA `(.L_x_3859) ;  /* 0x0000000800780947 */ /* 0x000fea0003800000 */
[----:B--2---:R-:W-:-:S06]  /*11220*/  IMAD.U32 R3, R3, 0x10000, RZ ;  /* 0x0001000003037824 */ /* 0x004fcc00078e00ff */
[----:B------:R-:W2:Y:S02]  /*11230*/  F2I.S64.TRUNC R2, R3 ;  /* 0x0000000300027311 */ /* 0x000ea4000020d900 */
[----:B--2---:R-:W-:Y:S01]  /*11240*/  STG.E.64 desc[UR36][R16.64], R2 ;  /* 0x0000000210007986 */ /* 0x004fe2000c101b24 */
[----:B------:R-:W-:Y:S05]  /*11250*/  EXIT ;  /* 0x000000000000794d */ /* 0x000fea0003800000 */
.L_x_3861:
[----:B--2---:R-:W-:-:S06]  /*11260*/  IMAD.U32 R3, R3, 0x10000, RZ ;  /* 0x0001000003037824 */ /* 0x004fcc00078e00ff */
[----:B------:R-:W2:Y:S02]  /*11270*/  F2I.FTZ.TRUNC.NTZ R3, R3 ;  /* 0x0000000300037305 */ /* 0x000ea4000021f100 */
[----:B--2---:R-:W-:Y:S01]  /*11280*/  STG.E desc[UR36][R16.64], R3 ;  /* 0x0000000310007986 */ /* 0x004fe2000c101924 */
[----:B------:R-:W-:Y:S05]  /*11290*/  EXIT ;  /* 0x000000000000794d */ /* 0x000fea0003800000 */
.L_x_3860:
[----:B--2---:R-:W-:-:S06]  /*112a0*/  IMAD.U32 R3, R3, 0x10000, RZ ;  /* 0x0001000003037824 */ /* 0x004fcc00078e00ff */
[----:B------:R-:W2:Y:S02]  /*112b0*/  F2I.FTZ.TRUNC.NTZ R3, R3 ;  /* 0x0000000300037305 */ /* 0x000ea4000021f100 */
[----:B--2---:R-:W-:Y:S01]  /*112c0*/  STG.E.U16 desc[UR36][R16.64], R3 ;  /* 0x0000000310007986 */ /* 0x004fe2000c101524 */
[----:B------:R-:W-:Y:S05]  /*112d0*/  EXIT ;  /* 0x000000000000794d */ /* 0x000fea0003800000 */
.L_x_3856:
[----:B------:R-:W-:-:S13]  /*112e0*/  ISETP.GT.AND P0, PT, R2, 0x6, PT ;  /* 0x000000060200780c */ /* 0x000fda0003f04270 */
[----:B------:R-:W-:Y:S05]  /*112f0*/  @P0 BRA `(.L_x_3862) ;  /* 0x00000000002c0947 */ /* 0x000fea0003800000 */
[----:B------:R-:W-:-:S13]  /*11300*/  ISETP.NE.AND P0, PT, R2, 0x5, PT ;  /* 0x000000050200780c */ /* 0x000fda0003f05270 */
[----:B------:R-:W-:Y:S05]  /*11310*/  @!P0 BRA `(.L_x_3863) ;  /* 0x0000000000148947 */ /* 0x000fea0003800000 */
[----:B------:R-:W-:-:S13]  /*11320*/  ISETP.NE.AND P0, PT, R2, 0x6, PT ;  /* 0x000000060200780c */ /* 0x000fda0003f05270 */
[----:B------:R-:W-:Y:S05]  /*11330*/  @P0 BRA `(.L_x_3859) ;  /* 0x0000000800300947 */ /* 0x000fea0003800000 */
[----:B--2---:R-:W-:-:S05]  /*11340*/  IMAD.U32 R3, R3, 0x10000, RZ ;  /* 0x0001000003037824 */ /* 0x004fca00078e00ff */
[----:B------:R-:W-:Y:S01]  /*11350*/  STG.E desc[UR36][R16.64], R3 ;  /* 0x0000000310007986 */ /* 0x000fe2000c101924 */
[----:B------:R-:W-:Y:S05]  /*11360*/  EXIT ;  /* 0x000000000000794d */ /* 0x000fea0003800000 */
.L_x_3863:
[----:B-12---:R-:W-:-:S05]  /*11370*/  IMAD.U32 R0, R3, 0x10000, RZ ;  /* 0x0001000003007824 */ /* 0x006fca00078e00ff */
[----:B------:R-:W-:-:S05]  /*11380*/  F2FP.F16.F32.PACK_AB R0, RZ, R0 ;  /* 0x00000000ff00723e */ /* 0x000fca00000000ff */
[----:B------:R-:W-:Y:S01]  /*11390*/  STG.E.U16 desc[UR36][R16.64], R0 ;  /* 0x0000000010007986 */ /* 0x000fe2000c101524 */
[----:B------:R-:W-:Y:S05]  /*113a0*/  EXIT ;  /* 0x000000000000794d */ /* 0x000fea0003800000 */
.L_x_3862:
[----:B------:R-:W-:-:S13]  /*113b0*/  ISETP.NE.AND P0, PT, R2, 0x7, PT ;  /* 0x000000070200780c */ /* 0x000fda0003f05270 */
[----:B------:R-:W-:Y:S05]  /*113c0*/  @!P0 BRA `(.L_x_3864) ;  /* 0x0000000000348947 */ /* 0x000fea0003800000 */
[----:B------:R-:W-:-:S13]  /*113d0*/  ISETP.NE.AND P0, PT, R2, 0x8, PT ;  /* 0x000000080200780c */ /* 0x000fda0003f05270 */
[----:B------:R-:W-:Y:S05]  /*113e0*/  @!P0 BRA `(.L_x_3865) ;  /* 0x0000000000188947 */ /* 0x000fea0003800000 */
[----:B------:R-:W-:-:S13]  /*113f0*/  ISETP.NE.AND P0, PT, R2, 0x9, PT ;  /* 0x000000090200780c */ /* 0x000fda0003f05270 */
[----:B------:R-:W-:Y:S05]  /*11400*/  @P0 BRA `(.L_x_3859) ;  /* 0x0000000400fc0947 */ /* 0x000fea0003800000 */
[----:B--2---:R-:W-:Y:S02]  /*11410*/  IMAD.U32 R2, R3, 0x10000, RZ ;  /* 0x0001000003027824 */ /* 0x004fe400078e00ff */
[----:B------:R-:W-:-:S05]  /*11420*/  IMAD.MOV.U32 R3, RZ, RZ, RZ ;  /* 0x000000ffff037224 */ /* 0x000fca00078e00ff */
[----:B------:R-:W-:Y:S01]  /*11430*/  STG.E.64 desc[UR36][R16.64], R2 ;  /* 0x0000000210007986 */ /* 0x000fe2000c101b24 */
[----:B------:R-:W-:Y:S05]  /*11440*/  EXIT ;  /* 0x000000000000794d */ /* 0x000fea0003800000 */
.L_x_3865:
[----:B--2---:R-:W-:-:S05]  /*11450*/  IMAD.U32 R3, R3, 0x10000, RZ ;  /* 0x0001000003037824 */ /* 0x004fca00078e00ff */
[----:B------:R-:W-:-:S04]  /*11460*/  F2FP.F16.F32.PACK_AB R3, RZ, R3 ;  /* 0x00000003ff03723e */ /* 0x000fc800000000ff */
[----:B------:R-:W-:-:S05]  /*11470*/  PRMT R3, R3, 0x5410, RZ ;  /* 0x0000541003037816 */ /* 0x000fca00000000ff */
[----:B------:R-:W-:Y:S01]  /*11480*/  STG.E desc[UR36][R16.64], R3 ;  /* 0x0000000310007986 */ /* 0x000fe2000c101924 */
[----:B------:R-:W-:Y:S05]  /*11490*/  EXIT ;  /* 0x000000000000794d */ /* 0x000fea0003800000 */
.L_x_3864:
[----:B--2---:R-:W-:-:S04]  /*114a0*/  IMAD.U32 R2, R3, 0x10000, RZ ;  /* 0x0001000003027824 */ /* 0x004fc800078e00ff */
[----:B------:R-:W-:-:S06]  /*114b0*/  FMUL.FTZ R2, R2, 1 ;  /* 0x3f80000002027820 */ /* 0x000fcc0000410000 */
[----:B------:R-:W2:Y:S02]  /*114c0*/  F2F.F64.F32 R2, R2 ;  /* 0x0000000200027310 */ /* 0x000ea40000201800 */
[----:B--2---:R-:W-:Y:S01]  /*114d0*/  STG.E.64 desc[UR36][R16.64], R2 ;  /* 0x0000000210007986 */ /* 0x004fe2000c101b24 */
[----:B------:R-:W-:Y:S05]  /*114e0*/  EXIT ;  /* 0x000000000000794d */ /* 0x000fea0003800000 */
.L_x_3855:
        /* <DEDUP_REMOVED lines=10> */
[----:B--2---:R-:W-:-:S06]  /*11590*/  IMAD.U32 R3, R3, 0x10000, RZ ;  /* 0x0001000003037824 */ /* 0x004fcc00078e00ff */
[----:B------:R-:W2:Y:S02]  /*115a0*/  F2I.FTZ.U32.TRUNC.NTZ R3, R3 ;  /* 0x0000000300037305 */ /* 0x000ea4000021f000 */
[----:B--2---:R-:W-:Y:S01]  /*115b0*/  STG.E.U16 desc[UR36][R16.64], R3 ;  /* 0x0000000310007986 */ /* 0x004fe2000c101524 */
[----:B------:R-:W-:Y:S05]  /*115c0*/  EXIT ;  /* 0x000000000000794d */ /* 0x000fea0003800000 */
.L_x_3869:
[----:B--2---:R-:W-:Y:S01]  /*115d0*/  IMAD.U32 R3, R3, 0x10000, RZ ;  /* 0x0001000003037824 */ /* 0x004fe200078e00ff */
[----:B------:R-:W-:Y:S01]  /*115e0*/  BSSY.RECONVERGENT B0, `(.L_x_3870) ;  /* 0x0000013000007945 */ /* 0x000fe20003800200 */
[----:B------:R-:W-:-:S03]  /*115f0*/  IMAD.MOV.U32 R8, RZ, RZ, 0x80 ;  /* 0x00000080ff087424 */ /* 0x000fc600078e00ff */
[----:B------:R-:W-:-:S04]  /*11600*/  LOP3.LUT R2, R3, 0x7fffffff, RZ, 0xc0, !PT ;  /* 0x7fffffff03027812 */ /* 0x000fc800078ec0ff */
[----:B------:R-:W-:-:S13]  /*11610*/  ISETP.GT.U32.AND P0, PT, R2, 0x437fffff, PT ;  /* 0x437fffff0200780c */ /* 0x000fda0003f04070 */
[----:B------:R-:W-:Y:S05]  /*11620*/  @P0 BRA `(.L_x_3871) ;  /* 0x0000000000380947 */ /* 0x000fea0003800000 */
[----:B------:R-:W-:-:S13]  /*11630*/  ISETP.GE.U32.AND P0, PT, R2, 0x3c000000, PT ;  /* 0x3c0000000200780c */ /* 0x000fda0003f06070 */
[----:B-1----:R-:W-:-:S04]  /*11640*/  @P0 SHF.R.U32.HI R0, RZ, 0x14, R3 ;  /* 0x00000014ff000819 */ /* 0x002fc80000011603 */
        /* <DEDUP_REMOVED lines=9> */
.L_x_3872:
[----:B------:R-:W-:-:S04]  /*116e0*/  SHF.R.U32.HI R3, RZ, 0x18, R3 ;  /* 0x00000018ff037819 */ /* 0x000fc80000011603 */
[----:B------:R-:W-:-:S04]  /*116f0*/  LOP3.LUT R0, R0, 0x80, R3, 0xf8, !PT ;  /* 0x0000008000007812 */ /* 0x000fc800078ef803 */
[----:B------:R-:W-:-:S07]  /*11700*/  PRMT R8, R0, 0x7610, R8 ;  /* 0x0000761000087816 */ /* 0x000fce0000000008 */
.L_x_3871:
[----:B------:R-:W-:Y:S05]  /*11710*/  BSYNC.RECONVERGENT B0 ;  /* 0x0000000000007941 */ /* 0x000fea0003800200 */
.L_x_3870:
[----:B------:R-:W-:Y:S01]  /*11720*/  STG.E.U8 desc[UR36][R16.64], R8 ;  /* 0x0000000810007986 */ /* 0x000fe2000c101124 */
[----:B------:R-:W-:Y:S05]  /*11730*/  EXIT ;  /* 0x000000000000794d */ /* 0x000fea0003800000 */
.L_x_3868:
        /* <DEDUP_REMOVED lines=17> */
.L_x_3875:
[----:B------:R-:W-:-:S04]  /*11850*/  SHF.R.U32.HI R3, RZ, 0x18, R3 ;  /* 0x00000018ff037819 */ /* 0x000fc80000011603 */
[----:B------:R-:W-:-:S04]  /*11860*/  LOP3.LUT R0, R0, 0x80, R3, 0xf8, !PT ;  /* 0x0000008000007812 */ /* 0x000fc800078ef803 */
[----:B------:R-:W-:-:S07]  /*11870*/  PRMT R8, R0, 0x7610, R8 ;  /* 0x0000761000087816 */ /* 0x000fce0000000008 */
.L_x_3874:
[----:B------:R-:W-:Y:S05]  /*11880*/  BSYNC.RECONVERGENT B0 ;  /* 0x0000000000007941 */ /* 0x000fea0003800200 */
.L_x_3873:
[----:B------:R-:W-:Y:S01]  /*11890*/  STG.E.U8 desc[UR36][R16.64], R8 ;  /* 0x0000000810007986 */ /* 0x000fe2000c101124 */
[----:B------:R-:W-:Y:S05]  /*118a0*/  EXIT ;  /* 0x000000000000794d */ /* 0x000fea0003800000 */
.L_x_3867:
[----:B------:R-:W-:-:S13]  /*118b0*/  ISETP.NE.AND P0, PT, R2, 0x1c, PT ;  /* 0x0000001c0200780c */ /* 0x000fda0003f05270 */
[----:B------:R-:W-:Y:S05]  /*118c0*/  @!P0 BRA `(.L_x_3876) ;  /* 0x0000000000608947 */ /* 0x000fea0003800000 */
[----:B------:R-:W-:-:S13]  /*118d0*/  ISETP.NE.AND P0, PT, R2, 0x1d, PT ;  /* 0x0000001d0200780c */ /* 0x000fda0003f05270 */
[----:B------:R-:W-:Y:S05]  /*118e0*/  @!P0 BRA `(.L_x_3877) ;  /* 0x0000000000488947 */ /* 0x000fea0003800000 */
[----:B------:R-:W-:-:S13]  /*118f0*/  ISETP.NE.AND P0, PT, R2, 0x2c, PT ;  /* 0x0000002c0200780c */ /* 0x000fda0003f05270 */
[----:B------:R-:W-:Y:S05]  /*11900*/  @P0 BRA `(.L_x_3859) ;  /* 0x0000000000bc0947 */ /* 0x000fea0003800000 */
[----:B--2---:R-:W-:-:S05]  /*11910*/  IMAD.U32 R3, R3, 0x10000, RZ ;  /* 0x0001000003037824 */ /* 0x004fca00078e00ff */
[----:B0-----:R-:W-:-:S04]  /*11920*/  SHF.R.U32.HI R4, RZ, 0x17, R3 ;  /* 0x00000017ff047819 */ /* 0x001fc80000011603 */
[----:B------:R-:W-:-:S04]  /*11930*/  LOP3.LUT R2, R4, 0xff, RZ, 0xc0, !PT ;  /* 0x000000ff04027812 */ /* 0x000fc800078ec0ff */
[----:B------:R-:W-:-:S13]  /*11940*/  ISETP.NE.AND P1, PT, R2, 0xff, PT ;  /* 0x000000ff0200780c */ /* 0x000fda0003f25270 */
[--C-:B-1----:R-:W-:Y:S02]  /*11950*/  @P1 SHF.R.U32.HI R0, RZ, 0x16, R3.reuse ;  /* 0x00000016ff001819 */ /* 0x102fe40000011603 */
        /* <DEDUP_REMOVED lines=11> */
.L_x_3877:
[----:B--2---:R-:W-:-:S06]  /*11a10*/  IMAD.U32 R3, R3, 0x10000, RZ ;  /* 0x0001000003037824 */ /* 0x004fcc00078e00ff */
[----:B------:R-:W2:Y:S02]  /*11a20*/  F2I.U64.TRUNC R2, R3 ;  /* 0x0000000300027311 */ /* 0x000ea4000020d800 */
[----:B--2---:R-:W-:Y:S01]  /*11a30*/  STG.E.64 desc[UR36][R16.64], R2 ;  /* 0x0000000210007986 */ /* 0x004fe2000c101b24 */
[----:B------:R-:W-:Y:S05]  /*11a40*/  EXIT ;  /* 0x000000000000794d */ /* 0x000fea0003800000 */
.L_x_3876:
[----:B--2---:R-:W-:-:S06]  /*11a50*/  IMAD.U32 R3, R3, 0x10000, RZ ;  /* 0x0001000003037824 */ /* 0x004fcc00078e00ff */
[----:B------:R-:W2:Y:S02]  /*11a60*/  F2I.FTZ.U32.TRUNC.NTZ R3, R3 ;  /* 0x0000000300037305 */ /* 0x000ea4000021f000 */
[----:B--2---:R-:W-:Y:S01]  /*11a70*/  STG.E desc[UR36][R16.64], R3 ;  /* 0x0000000310007986 */ /* 0x004fe2000c101924 */
[----:B------:R-:W-:Y:S05]  /*11a80*/  EXIT ;  /* 0x000000000000794d */ /* 0x000fea0003800000 */
.L_x_3866:
[----:B------:R-:W-:-:S13]  /*11a90*/  ISETP.GT.AND P0, PT, R2, 0xe, PT ;  /* 0x0000000e0200780c */ /* 0x000fda0003f04270 */
[----:B------:R-:W-:Y:S05]  /*11aa0*/  @P0 BRA `(.L_x_3878) ;  /* 0x00000000003c0947 */ /* 0x000fea0003800000 */
[----:B------:R-:W-:-:S13]  /*11ab0*/  ISETP.NE.AND P0, PT, R2, 0xa, PT ;  /* 0x0000000a0200780c */ /* 0x000fda0003f05270 */
[----:B------:R-:W-:Y:S05]  /*11ac0*/  @!P0 BRA `(.L_x_3879) ;  /* 0x00000000001c8947 */ /* 0x000fea0003800000 */
[----:B------:R-:W-:-:S13]  /*11ad0*/  ISETP.NE.AND P0, PT, R2, 0xb, PT ;  /* 0x0000000b0200780c */ /* 0x000fda0003f05270 */
[----:B------:R-:W-:Y:S05]  /*11ae0*/  @P0 BRA `(.L_x_3859) ;  /* 0x0000000000440947 */ /* 0x000fea0003800000 */
[----:B--2---:R-:W-:-:S05]  /*11af0*/  IMAD.U32 R3, R3, 0x10000, RZ ;  /* 0x0001000003037824 */ /* 0x004fca00078e00ff */
[----:B------:R-:W-:-:S04]  /*11b00*/  FSETP.NEU.FTZ.AND P0, PT, R3, RZ, PT ;  /* 0x000000ff0300720b */ /* 0x000fc80003f1d000 */
[----:B------:R-:W-:-:S05]  /*11b10*/  SEL R3, RZ, 0x1, !P0 ;  /* 0x00000001ff037807 */ /* 0x000fca0004000000 */
[----:B------:R-:W-:Y:S01]  /*11b20*/  STG.E.U8 desc[UR36][R16.64], R3 ;  /* 0x0000000310007986 */ /* 0x000fe2000c101124 */
[----:B------:R-:W-:Y:S05]  /*11b30*/  EXIT ;  /* 0x000000000000794d */ /* 0x000fea0003800000 */
.L_x_3879:
[----:B--2---:R-:W-:Y:S01]  /*11b40*/  IMAD.U32 R3, R3, 0x10000, RZ ;  /* 0x0001000003037824 */ /* 0x004fe200078e00ff */
[----:B------:R-:W-:-:S03]  /*11b50*/  CS2R R6, SRZ ;  /* 0x0000000000067805 */ /* 0x000fc6000001ff00 */
[----:B------:R-:W-:-:S04]  /*11b60*/  FMUL.FTZ R3, R3, 1 ;  /* 0x3f80000003037820 */ /* 0x000fc80000410000 */
[----:B0-----:R-:W0:Y:S02]  /*11b70*/  F2F.F64.F32 R4, R3 ;  /* 0x0000000300047310 */ /* 0x001e240000201800 */
[----:B0-----:R-:W-:Y:S01]  /*11b80*/  STG.E.128 desc[UR36][R16.64], R4 ;  /* 0x0000000410007986 */ /* 0x001fe2000c101d24 */
[----:B------:R-:W-:Y:S05]  /*11b90*/  EXIT ;  /* 0x000000000000794d */ /* 0x000fea0003800000 */
.L_x_3878:
[----:B------:R-:W-:-:S13]  /*11ba0*/  ISETP.NE.AND P0, PT, R2, 0xf, PT ;  /* 0x0000000f0200780c */ /* 0x000fda0003f05270 */
[----:B------:R-:W-:Y:S05]  /*11bb0*/  @!P0 BRA `(.L_x_3880) ;  /* 0x0000000000e88947 */ /* 0x000fea0003800000 */
[----:B------:R-:W-:-:S13]  /*11bc0*/  ISETP.NE.AND P0, PT, R2, 0x17, PT ;  /* 0x000000170200780c */ /* 0x000fda0003f05270 */
[----:B------:R-:W-:Y:S05]  /*11bd0*/  @!P0 BRA `(.L_x_3881) ;  /* 0x0000000000908947 */ /* 0x000fea0003800000 */
[----:B------:R-:W-:-:S13]  /*11be0*/  ISETP.NE.AND P0, PT, R2, 0x18, PT ;  /* 0x000000180200780c */ /* 0x000fda0003f05270 */
[----:B------:R-:W-:Y:S05]  /*11bf0*/  @!P0 BRA `(.L_x_3882) ;  /* 0x0000000000448947 */ /* 0x000fea0003800000 */
.L_x_3859:
[----:B-1----:R-:W-:Y:S01]  /*11c00*/  MOV R0, 0x228 ;  /* 0x0000022800007802 */ /* 0x002fe20000000f00 */
[----:B------:R-:W0:Y:S01]  /*11c10*/  LDCU.64 UR4, c[0x4][0x218] ;  /* 0x01004300ff0477ac */ /* 0x000e220008000a00 */
[----:B------:R-:W-:Y:S02]  /*11c20*/  IMAD.MOV.U32 R8, RZ, RZ, 0x65 ;  /* 0x00000065ff087424 */ /* 0x000fe400078e00ff */
[----:B--2---:R1:W2:Y:S01]  /*11c30*/  LDC.64 R2, c[0x4][R0] ;  /* 0x0100000000027b82 */ /* 0x0042a20000000a00 */
        /* <DEDUP_REMOVED lines=12> */
.L_x_3883:
[----:B------:R-:W-:Y:S05]  /*11d00*/  EXIT ;  /* 0x000000000000794d */ /* 0x000fea0003800000 */
.L_x_3882:
[----:B0-2---:R-:W-:Y:S01]  /*11d10*/  IMAD.U32 R5, R3, 0x10000, RZ ;  /* 0x0001000003057824 */ /* 0x005fe200078e00ff */
[----:B------:R-:W-:Y:S01]  /*11d20*/  BSSY.RECONVERGENT B0, `(.L_x_3884) ;  /* 0x000000c000007945 */ /* 0x000fe20003800200 */
[----:B-1----:R-:W-:-:S03]  /*11d30*/  IMAD.MOV.U32 R0, RZ, RZ, 0x7f ;  /* 0x0000007fff007424 */ /* 0x002fc600078e00ff */
        /* <DEDUP_REMOVED lines=10> */
.L_x_3885:
[----:B------:R-:W-:Y:S05]  /*11de0*/  BSYNC.RECONVERGENT B0 ;  /* 0x0000000000007941 */ /* 0x000fea0003800200 */
.L_x_3884:
[----:B------:R-:W-:-:S05]  /*11df0*/  LOP3.LUT R3, R0, 0x80, R3, 0xf8, !PT ;  /* 0x0000008000037812 */ /* 0x000fca00078ef803 */
[----:B------:R-:W-:Y:S01]  /*11e00*/  STG.E.U8 desc[UR36][R16.64], R3 ;  /* 0x0000000310007986 */ /* 0x000fe2000c101124 */
[----:B------:R-:W-:Y:S05]  /*11e10*/  EXIT ;  /* 0x000000000000794d */ /* 0x000fea0003800000 */
.L_x_3881:
[----:B--2---:R-:W-:Y:S01]  /*11e20*/  IMAD.U32 R3, R3, 0x10000, RZ ;  /* 0x0001000003037824 */ /* 0x004fe200078e00ff */
[----:B------:R-:W-:Y:S04]  /*11e30*/  BSSY.RECONVERGENT B0, `(.L_x_3886) ;  /* 0x000000e000007945 */ /* 0x000fe80003800200 */
[----:B------:R-:W-:-:S04]  /*11e40*/  LOP3.LUT R2, R3, 0x7fffffff, RZ, 0xc0, !PT ;  /* 0x7fffffff03027812 */ /* 0x000fc800078ec0ff */
[----:B------:R-:W-:-:S13]  /*11e50*/  ISETP.GT.U32.AND P0, PT, R2, 0x477fffff, PT ;  /* 0x477fffff0200780c */ /* 0x000fda0003f04070 */
[----:B------:R-:W-:Y:S05]  /*11e60*/  @P0 BRA `(.L_x_3887) ;  /* 0x00000000001c0947 */ /* 0x000fea0003800000 */
[----:B------:R-:W-:-:S13]  /*11e70*/  ISETP.GE.U32.AND P0, PT, R2, 0x38800000, PT ;  /* 0x388000000200780c */ /* 0x000fda0003f06070 */
[----:B-1----:R-:W-:-:S04]  /*11e80*/  @P0 SHF.R.U32.HI R0, RZ, 0x15, R3 ;  /* 0x00000015ff000819 */ /* 0x002fc80000011603 */
[----:B------:R-:W-:-:S04]  /*11e90*/  @P0 LOP3.LUT R0, R0, 0x1, RZ, 0xc0, !PT ;  /* 0x0000000100000812 */ /* 0x000fc800078ec0ff */
[----:B------:R-:W-:-:S04]  /*11ea0*/  @P0 IADD3 R0, PT, PT, R3, 0x80fffff, R0 ;  /* 0x080fffff03000810 */ /* 0x000fc80007ffe000 */
[----:B------:R-:W-:Y:S01]  /*11eb0*/  @P0 SHF.R.U32.HI R0, RZ, 0x15, R0 ;  /* 0x00000015ff000819 */ /* 0x000fe20000011600 */
[----:B------:R-:W-:Y:S01]  /*11ec0*/  @!P0 FADD.FTZ R0, R2, 128 ;  /* 0x4300000002008421 */ /* 0x000fe20000010000 */
[----:B------:R-:W-:Y:S06]  /*11ed0*/  BRA `(.L_x_3888) ;  /* 0x00000000000c7947 */ /* 0x000fec0003800000 */
.L_x_3887:
[----:B-1----:R-:W-:Y:S01]  /*11ee0*/  IMAD.MOV.U32 R0, RZ, RZ, 0x7f ;  /* 0x0000007fff007424 */ /* 0x002fe200078e00ff */
[----:B------:R-:W-:-:S04]  /*11ef0*/  ISETP.GT.U32.AND P0, PT, R2, 0x7f800000, PT ;  /* 0x7f8000000200780c */ /* 0x000fc80003f04070 */
[----:B------:R-:W-:-:S09]  /*11f00*/  SEL R0, R0, 0x7c, P0 ;  /* 0x0000007c00007807 */ /* 0x000fd20000000000 */
.L_x_3888:
[----:B------:R-:W-:Y:S05]  /*11f10*/  BSYNC.RECONVERGENT B0 ;  /* 0x0000000000007941 */ /* 0x000fea0003800200 */
.L_x_3886:
[----:B------:R-:W-:-:S04]  /*11f20*/  SHF.R.U32.HI R3, RZ, 0x18, R3 ;  /* 0x00000018ff037819 */ /* 0x000fc80000011603 */
[----:B------:R-:W-:-:S05]  /*11f30*/  LOP3.LUT R3, R0, 0x80, R3, 0xf8, !PT ;  /* 0x0000008000037812 */ /* 0x000fca00078ef803 */
[----:B------:R-:W-:Y:S01]  /*11f40*/  STG.E.U8 desc[UR36][R16.64], R3 ;  /* 0x0000000310007986 */ /* 0x000fe2000c101124 */
[----:B------:R-:W-:Y:S05]  /*11f50*/  EXIT ;  /* 0x000000000000794d */ /* 0x000fea0003800000 */
.L_x_3880:
[----:B--2---:R-:W-:Y:S01]  /*11f60*/  STG.E.U16 desc[UR36][R16.64], R3 ;  /* 0x0000000310007986 */ /* 0x004fe2000c101524 */
[----:B------:R-:W-:Y:S05]  /*11f70*/  EXIT ;  /* 0x000000000000794d */ /* 0x000fea0003800000 */
.L_x_3889:
        /* <DEDUP_REMOVED lines=16> */
.L_x_23854:


//--------------------- .text._ZN2at6native27unrolled_elementwise_kernelIZZZNS0_54_GLOBAL__N__d8c5977b_16_LinearAlgebra_cu_35b291db_316116addr_kernel_cudaERNS_14TensorIteratorERKN3c106ScalarES8_ENKUlvE_clEvENKUlvE8_clEvEUlNS5_8BFloat16ESB_SB_E_St5arrayIPcLm4EELi4E23TrivialOffsetCalculatorILi3EjESG_ILi1EjENS0_6memory12LoadWithCastILi3EEENSJ_13StoreWithCastILi1EEEEEviT_T0_T2_T3_T4_T5_ --------------------------
	.section	.text._ZN2at6native27unrolled_elementwise_kernelIZZZNS0_54_GLOBAL__N__d8c5977b_16_LinearAlgebra_cu_35b291db_316116addr_kernel_cudaERNS_14TensorIteratorERKN3c106ScalarES8_ENKUlvE_clEvENKUlvE8_clEvEUlNS5_8BFloat16ESB_SB_E_St5arrayIPcLm4EELi4E23TrivialOffsetCalculatorILi3EjESG_ILi1EjENS0_6memory12LoadWithCastILi3EEENSJ_13StoreWithCastILi1EEEEEviT_T0_T2_T3_T4_T5_,"ax",@progbits
	.align	128
        .global         _ZN2at6native27unrolled_elementwise_kernelIZZZNS0_54_GLOBAL__N__d8c5977b_16_LinearAlgebra_cu_35b291db_316116addr_kernel_cudaERNS_14TensorIteratorERKN3c106ScalarES8_ENKUlvE_clEvENKUlvE8_clEvEUlNS5_8BFloat16ESB_SB_E_St5arrayIPcLm4EELi4E23TrivialOffsetCalculatorILi3EjESG_ILi1EjENS0_6memory12LoadWithCastILi3EEENSJ_13StoreWithCastILi1EEEEEviT_T0_T2_T3_T4_T5_
        .type           _ZN2at6native27unrolled_elementwise_kernelIZZZNS0_54_GLOBAL__N__d8c5977b_16_LinearAlgebra_cu_35b291db_316116addr_kernel_cudaERNS_14TensorIteratorERKN3c106ScalarES8_ENKUlvE_clEvENKUlvE8_clEvEUlNS5_8BFloat16ESB_SB_E_St5arrayIPcLm4EELi4E23TrivialOffsetCalculatorILi3EjESG_ILi1EjENS0_6memory12LoadWithCastILi3EEENSJ_13StoreWithCastILi1EEEEEviT_T0_T2_T3_T4_T5_,@function
        .size           _ZN2at6native27unrolled_elementwise_kernelIZZZNS0_54_GLOBAL__N__d8c5977b_16_LinearAlgebra_cu_35b291db_316116addr_kernel_cudaERNS_14TensorIteratorERKN3c106ScalarES8_ENKUlvE_clEvENKUlvE8_clEvEUlNS5_8BFloat16ESB_SB_E_St5arrayIPcLm4EELi4E23TrivialOffsetCalculatorILi3EjESG_ILi1EjENS0_6memory12LoadWithCastILi3EEENSJ_13StoreWithCastILi1EEEEEviT_T0_T2_T3_T4_T5_,(.L_x_23855 - _ZN2at6native27unrolled_elementwise_kernelIZZZNS0_54_GLOBAL__N__d8c5977b_16_LinearAlgebra_cu_35b291db_316116addr_kernel_cudaERNS_14TensorIteratorERKN3c106ScalarES8_ENKUlvE_clEvENKUlvE8_clEvEUlNS5_8BFloat16ESB_SB_E_St5arrayIPcLm4EELi4E23TrivialOffsetCalculatorILi3EjESG_ILi1EjENS0_6memory12LoadWithCastILi3EEENSJ_13StoreWithCastILi1EEEEEviT_T0_T2_T3_T4_T5_)
        .other          _ZN2at6native27unrolled_elementwise_kernelIZZZNS0_54_GLOBAL__N__d8c5977b_16_LinearAlgebra_cu_35b291db_316116addr_kernel_cudaERNS_14TensorIteratorERKN3c106ScalarES8_ENKUlvE_clEvENKUlvE8_clEvEUlNS5_8BFloat16ESB_SB_E_St5arrayIPcLm4EELi4E23TrivialOffsetCalculatorILi3EjESG_ILi1EjENS0_6memory12LoadWithCastILi3EEENSJ_13StoreWithCastILi1EEEEEviT_T0_T2_T3_T4_T5_,@"STO_CUDA_ENTRY STV_DEFAULT"
_ZN2at6native27unrolled_elementwise_kernelIZZZNS0_54_GLOBAL__N__d8c5977b_16_LinearAlgebra_cu_35b291db_316116addr_kernel_cudaERNS_14TensorIteratorERKN3c106ScalarES8_ENKUlvE_clEvENKUlvE8_clEvEUlNS5_8BFloat16ESB_SB_E_St5arrayIPcLm4EELi4E23TrivialOffsetCalculatorILi3EjESG_ILi1EjENS0_6memory12LoadWithCastILi3EEENSJ_13StoreWithCastILi1EEEEEviT_T0_T2_T3_T4_T5_:
.text._ZN2at6native27unrolled_elementwise_kernelIZZZNS0_54_GLOBAL__N__d8c5977b_16_LinearAlgebra_cu_35b291db_316116addr_kernel_cudaERNS_14TensorIteratorERKN3c106ScalarES8_ENKUlvE_clEvENKUlvE8_clEvEUlNS5_8BFloat16ESB_SB_E_St5arrayIPcLm4EELi4E23TrivialOffsetCalculatorILi3EjESG_ILi1EjENS0_6memory12LoadWithCastILi3EEENSJ_13StoreWithCastILi1EEEEEviT_T0_T2_T3_T4_T5_:
        /* <DEDUP_REMOVED lines=16> */
[C---:B------:R-:W-:Y:S01]  /*0100*/  LOP3.LUT R0, R23.reuse, 0xff, RZ, 0xc0, !PT ;  /* 0x000000ff17007812 */ /* 0x040fe200078ec0ff */
        /* <DEDUP_REMOVED lines=23> */
.L_x_3892:
        /* <DEDUP_REMOVED lines=21> */
.L_x_3896:
[----:B------:R-:W2:Y:S02]  /*03d0*/  LDG.E.U8 R4, desc[UR36][R4.64] ;  /* 0x0000002404047981 */ /* 0x000ea4000c1e1100 */
[----:B--2---:R-:W-:-:S04]  /*03e0*/  I2FP.F32.U32 R0, R4 ;  /* 0x0000000400007245 */ /* 0x004fc80000201000 */
[----:B------:R-:W-:-:S04]  /*03f0*/  F2FP.BF16.F32.PACK_AB R0, RZ, R0 ;  /* 0x00000000ff00723e */ /* 0x000fc800000010ff */
[----:B------:R-:W-:Y:S01]  /*0400*/  PRMT R17, R0, 0x7610, R17 ;  /* 0x0000761000117816 */ /* 0x000fe20000000011 */
[----:B------:R-:W-:Y:S06]  /*0410*/  BRA `(.L_x_3898) ;  /* 0x0000000c00c47947 */ /* 0x000fec0003800000 */
.L_x_3895:
        /* <DEDUP_REMOVED lines=11> */
.L_x_3900:
[----:B------:R-:W2:Y:S02]  /*04d0*/  LDG.E R4, desc[UR36][R4.64] ;  /* 0x0000002404047981 */ /* 0x000ea4000c1e1900 */
[----:B--2---:R-:W-:-:S04]  /*04e0*/  I2FP.F32.S32 R0, R4 ;  /* 0x0000000400007245 */ /* 0x004fc80000201400 */
[----:B------:R-:W-:-:S04]  /*04f0*/  F2FP.BF16.F32.PACK_AB R0, RZ, R0 ;  /* 0x00000000ff00723e */ /* 0x000fc800000010ff */
[----:B------:R-:W-:Y:S01]  /*0500*/  PRMT R17, R0, 0x7610, R17 ;  /* 0x0000761000117816 */ /* 0x000fe20000000011 */
[----:B------:R-:W-:Y:S06]  /*0510*/  BRA `(.L_x_3898) ;  /* 0x0000000c00847947 */ /* 0x000fec0003800000 */
.L_x_3899:
[----:B------:R-:W2:Y:S02]  /*0520*/  LDG.E.U16 R4, desc[UR36][R4.64] ;  /* 0x0000002404047981 */ /* 0x000ea4000c1e1500 */
[----:B--2---:R-:W0:Y:S02]  /*0530*/  I2F.S16 R0, R4 ;  /* 0x0000000400007306 */ /* 0x004e240000101400 */
[----:B0-----:R-:W-:-:S04]  /*0540*/  F2FP.BF16.F32.PACK_AB R0, RZ, R0 ;  /* 0x00000000ff00723e */ /* 0x001fc800000010ff */
[----:B------:R-:W-:Y:S01]  /*0550*/  PRMT R17, R0, 0x7610, R17 ;  /* 0x0000761000117816 */ /* 0x000fe20000000011 */
[----:B------:R-:W-:Y:S06]  /*0560*/  BRA `(.L_x_3898) ;  /* 0x0000000c00707947 */ /* 0x000fec0003800000 */
.L_x_3894:
        /* <DEDUP_REMOVED lines=9> */
.L_x_3902:
[----:B------:R-:W2:Y:S02]  /*0600*/  LDG.E.U16 R0, desc[UR36][R4.64] ;  /* 0x0000002404007981 */ /* 0x000ea4000c1e1500 */
[----:B--2---:R-:W-:-:S05]  /*0610*/  HADD2.F32 R0, -RZ, R0.H0_H0 ;  /* 0x20000000ff007230 */ /* 0x004fca0000004100 */
[----:B------:R-:W-:-:S04]  /*0620*/  F2FP.BF16.F32.PACK_AB R0, RZ, R0 ;  /* 0x00000000ff00723e */ /* 0x000fc800000010ff */
[----:B------:R-:W-:Y:S01]  /*0630*/  PRMT R17, R0, 0x7610, R17 ;  /* 0x0000761000117816 */ /* 0x000fe20000000011 */
[----:B------:R-:W-:Y:S06]  /*0640*/  BRA `(.L_x_3898) ;  /* 0x0000000c00387947 */ /* 0x000fec0003800000 */
.L_x_3901:
        /* <DEDUP_REMOVED lines=9> */
.L_x_3904:
[----:B------:R-:W2:Y:S02]  /*06e0*/  LDG.E.U16 R4, desc[UR36][R4.64] ;  /* 0x0000002404047981 */ /* 0x000ea4000c1e1500 */
[----:B--2---:R-:W-:-:S05]  /*06f0*/  HADD2.F32 R0, -RZ, R4.H0_H0 ;  /* 0x20000004ff007230 */ /* 0x004fca0000004100 */
[----:B------:R-:W-:-:S04]  /*0700*/  F2FP.BF16.F32.PACK_AB R0, RZ, R0 ;  /* 0x00000000ff00723e */ /* 0x000fc800000010ff */
[----:B------:R-:W-:Y:S01]  /*0710*/  PRMT R17, R0, 0x7610, R17 ;  /* 0x0000761000117816 */ /* 0x000fe20000000011 */
[----:B------:R-:W-:Y:S06]  /*0720*/  BRA `(.L_x_3898) ;  /* 0x0000000c00007947 */ /* 0x000fec0003800000 */
.L_x_3903:
        /* <DEDUP_REMOVED lines=9> */
.L_x_3893:
        /* <DEDUP_REMOVED lines=14> */
.L_x_3907:
        /* <DEDUP_REMOVED lines=9> */
.L_x_3906:
        /* <DEDUP_REMOVED lines=27> */
.L_x_3909:
        /* <DEDUP_REMOVED lines=15> */
.L_x_3908:
[----:B------:R0:W5:Y:S01]  /*0bd0*/  LDG.E.U16 R17, desc[UR36][R4.64] ;  /* 0x0000002404117981 */ /* 0x000162000c1e1500 */
[----:B------:R-:W-:Y:S05]  /*0be0*/  BRA `(.L_x_3898) ;  /* 0x0000000400d07947 */ /* 0x000fea0003800000 */
.L_x_3905:
        /* <DEDUP_REMOVED lines=13> */
.L_x_3912:
        /* <DEDUP_REMOVED lines=21> */
.L_x_3916:
[----:B------:R-:W-:Y:S05]  /*0e10*/  BSYNC.RECONVERGENT B1 ;  /* 0x0000000000017941 */ /* 0x000fea0003800200 */
.L_x_3915:
[----:B------:R-:W-:Y:S01]  /*0e20*/  IMAD.SHL.U32 R0, R0, 0x100000, RZ ;  /* 0x0010000000007824 */ /* 0x000fe200078e00ff */
[----:B------:R-:W-:-:S04]  /*0e30*/  LEA R3, R3, 0x3b800000, 0x17 ;  /* 0x3b80000003037811 */ /* 0x000fc800078eb8ff */
[----:B------:R-:W-:-:S07]  /*0e40*/  LOP3.LUT R0, R3, R0, R7, 0xfe, !PT ;  /* 0x0000000003007212 */ /* 0x000fce00078efe07 */
.L_x_3914:
[----:B------:R-:W-:Y:S05]  /*0e50*/  BSYNC.RECONVERGENT B0 ;  /* 0x0000000000007941 */ /* 0x000fea0003800200 */
.L_x_3913:
[----:B------:R-:W-:-:S04]  /*0e60*/  F2FP.BF16.F32.PACK_AB R0, RZ, R0 ;  /* 0x00000000ff00723e */ /* 0x000fc800000010ff */
[----:B------:R-:W-:Y:S01]  /*0e70*/  PRMT R17, R0, 0x7610, R17 ;  /* 0x0000761000117816 */ /* 0x000fe20000000011 */
[----:B------:R-:W-:Y:S06]  /*0e80*/  BRA `(.L_x_3898) ;  /* 0x0000000400287947 */ /* 0x000fec0003800000 */
.L_x_3911:
        /* <DEDUP_REMOVED lines=21> */
.L_x_3920:
[----:B------:R-:W-:Y:S05]  /*0fe0*/  BSYNC.RECONVERGENT B1 ;  /* 0x0000000000017941 */ /* 0x000fea0003800200 */
.L_x_3919:
[----:B------:R-:W-:Y:S01]  /*0ff0*/  IMAD.SHL.U32 R0, R0, 0x200000, RZ ;  /* 0x0020000000007824 */ /* 0x000fe200078e00ff */
[----:B------:R-:W-:-:S04]  /*1000*/  LEA R3, R3, 0x37800000, 0x17 ;  /* 0x3780000003037811 */ /* 0x000fc800078eb8ff */
[----:B------:R-:W-:-:S07]  /*1010*/  LOP3.LUT R0, R3, R0, R7, 0xfe, !PT ;  /* 0x0000000003007212 */ /* 0x000fce00078efe07 */
.L_x_3918:
[----:B------:R-:W-:Y:S05]  /*1020*/  BSYNC.RECONVERGENT B0 ;  /* 0x0000000000007941 */ /* 0x000fea0003800200 */
.L_x_3917:
[----:B------:R-:W-:-:S04]  /*1030*/  F2FP.BF16.F32.PACK_AB R0, RZ, R0 ;  /* 0x00000000ff00723e */ /* 0x000fc800000010ff */
[----:B------:R-:W-:Y:S01]  /*1040*/  PRMT R17, R0, 0x7610, R17 ;  /* 0x0000761000117816 */ /* 0x000fe20000000011 */
[----:B------:R-:W-:Y:S06]  /*1050*/  BRA `(.L_x_3898) ;  /* 0x0000000000b47947 */ /* 0x000fec0003800000 */
.L_x_3910:
[----:B------:R-:W-:-:S09]  /*1060*/  UISETP.NE.AND UP0, UPT, UR4, 0x1c, UPT ;  /* 0x0000001c0400788c */ /* 0x000fd2000bf05270 */
[----:B------:R-:W-:Y:S05]  /*1070*/  BRA.U !UP0, `(.L_x_3921) ;  /* 0x00000001089c7547 */ /* 0x000fea000b800000 */
[----:B------:R-:W-:-:S09]  /*1080*/  UISETP.NE.AND UP0, UPT, UR4, 0x1d, UPT ;  /* 0x0000001d0400788c */ /* 0x000fd2000bf05270 */
[----:B------:R-:W-:Y:S05]  /*1090*/  BRA.U !UP0, `(.L_x_3922) ;  /* 0x0000000108807547 */ /* 0x000fea000b800000 */
[----:B------:R-:W-:-:S09]  /*10a0*/  UISETP.NE.AND UP0, UPT, UR4, 0x2c, UPT ;  /* 0x0000002c0400788c */ /* 0x000fd2000bf05270 */
[----:B------:R-:W-:Y:S05]  /*10b0*/  BRA.U !UP0, `(.L_x_3923) ;  /* 0x0000000108487547 */ /* 0x000fea000b800000 */
.L_x_3897:
        /* <DEDUP_REMOVED lines=16> */
.L_x_3924:
[----:B------:R-:W-:Y:S01]  /*11c0*/  PRMT R17, RZ, 0x7610, R17 ;  /* 0x00007610ff117816 */ /* 0x000fe20000000011 */
[----:B------:R-:W-:Y:S06]  /*11d0*/  BRA `(.L_x_3898) ;  /* 0x0000000000547947 */ /* 0x000fec0003800000 */
.L_x_3923:
        /* <DEDUP_REMOVED lines=8> */
.L_x_3926:
[----:B------:R-:W-:Y:S05]  /*1260*/  BSYNC.RECONVERGENT B0 ;  /* 0x0000000000007941 */ /* 0x000fea0003800200 */
.L_x_3925:
[----:B------:R-:W-:-:S04]  /*1270*/  F2FP.BF16.F32.PACK_AB R0, RZ, R0 ;  /* 0x00000000ff00723e */ /* 0x000fc800000010ff */
[----:B------:R-:W-:Y:S01]  /*1280*/  PRMT R17, R0, 0x7610, R17 ;  /* 0x0000761000117816 */ /* 0x000fe20000000011 */
[----:B------:R-:W-:Y:S06]  /*1290*/  BRA `(.L_x_3898) ;  /* 0x0000000000247947 */ /* 0x000fec0003800000 */
.L_x_3922:
[----:B------:R-:W2:Y:S02]  /*12a0*/  LDG.E.64 R4, desc[UR36][R4.64] ;  /* 0x0000002404047981 */ /* 0x000ea4000c1e1b00 */
[----:B--2---:R-:W0:Y:S02]  /*12b0*/  I2F.U64 R0, R4 ;  /* 0x0000000400007312 */ /* 0x004e240000301000 */
[----:B0-----:R-:W-:-:S04]  /*12c0*/  F2FP.BF16.F32.PACK_AB R0, RZ, R0 ;  /* 0x00000000ff00723e */ /* 0x001fc800000010ff */
[----:B------:R-:W-:Y:S01]  /*12d0*/  PRMT R17, R0, 0x7610, R17 ;  /* 0x0000761000117816 */ /* 0x000fe20000000011 */
[----:B------:R-:W-:Y:S06]  /*12e0*/  BRA `(.L_x_3898) ;  /* 0x0000000000107947 */ /* 0x000fec0003800000 */
.L_x_3921:
[----:B------:R-:W2:Y:S02]  /*12f0*/  LDG.E R4, desc[UR36][R4.64] ;  /* 0x0000002404047981 */ /* 0x000ea4000c1e1900 */
[----:B--2---:R-:W-:-:S04]  /*1300*/  I2FP.F32.U32 R0, R4 ;  /* 0x0000000400007245 */ /* 0x004fc80000201000 */
[----:B------:R-:W-:-:S04]  /*1310*/  F2FP.BF16.F32.PACK_AB R0, RZ, R0 ;  /* 0x00000000ff00723e */ /* 0x000fc800000010ff */
[----:B------:R-:W-:-:S07]  /*1320*/  PRMT R17, R0, 0x7610, R17 ;  /* 0x0000761000117816 */ /* 0x000fce0000000011 */
.L_x_3898:
        /* <DEDUP_REMOVED lines=21> */
.L_x_3930:
[----:B------:R-:W2:Y:S02]  /*1480*/  LDG.E.U8 R4, desc[UR36][R4.64] ;  /* 0x0000002404047981 */ /* 0x000ea4000c1e1100 */
[----:B--2---:R-:W-:-:S04]  /*1490*/  I2FP.F32.U32 R0, R4 ;  /* 0x0000000400007245 */ /* 0x004fc80000201000 */
[----:B------:R-:W-:-:S04]  /*14a0*/  F2FP.BF16.F32.PACK_AB R0, RZ, R0 ;  /* 0x00000000ff00723e */ /* 0x000fc800000010ff */
[----:B------:R-:W-:Y:S01]  /*14b0*/  PRMT R18, R0, 0x7610, R18 ;  /* 0x0000761000127816 */ /* 0x000fe20000000012 */
[----:B------:R-:W-:Y:S06]  /*14c0*/  BRA `(.L_x_3932) ;  /* 0x0000000c00c47947 */ /* 0x000fec0003800000 */
.L_x_3929:
        /* <DEDUP_REMOVED lines=11> */
.L_x_3934:
[----:B------:R-:W2:Y:S02]  /*1580*/  LDG.E R4, desc[UR36][R4.64] ;  /* 0x0000002404047981 */ /* 0x000ea4000c1e1900 */
[----:B--2---:R-:W-:-:S04]  /*1590*/  I2FP.F32.S32 R0, R4 ;  /* 0x0000000400007245 */ /* 0x004fc80000201400 */
[----:B------:R-:W-:-:S04]  /*15a0*/  F2FP.BF16.F32.PACK_AB R0, RZ, R0 ;  /* 0x00000000ff00723e */ /* 0x000fc800000010ff */
[----:B------:R-:W-:Y:S01]  /*15b0*/  PRMT R18, R0, 0x7610, R18 ;  /* 0x0000761000127816 */ /* 0x000fe20000000012 */
[----:B------:R-:W-:Y:S06]  /*15c0*/  BRA `(.L_x_3932) ;  /* 0x0000000c00847947 */ /* 0x000fec0003800000 */
.L_x_3933:
[----:B------:R-:W2:Y:S02]  /*15d0*/  LDG.E.U16 R4, desc[UR36][R4.64] ;  /* 0x0000002404047981 */ /* 0x000ea4000c1e1500 */
[----:B--2---:R-:W0:Y:S02]  /*15e0*/  I2F.S16 R0, R4 ;  /* 0x0000000400007306 */ /* 0x004e240000101400 */
[----:B0-----:R-:W-:-:S04]  /*15f0*/  F2FP.BF16.F32.PACK_AB R0, RZ, R0 ;  /* 0x00000000ff00723e */ /* 0x001fc800000010ff */
[----:B------:R-:W-:Y:S01]  /*1600*/  PRMT R18, R0, 0x7610, R18 ;  /* 0x0000761000127816 */ /* 0x000fe20000000012 */
[----:B------:R-:W-:Y:S06]  /*1610*/  BRA `(.L_x_3932) ;  /* 0x0000000c00707947 */ /* 0x000fec0003800000 */
.L_x_3928:
        /* <DEDUP_REMOVED lines=9> */
.L_x_3936:
[----:B------:R-:W2:Y:S02]  /*16b0*/  LDG.E.U16 R0, desc[UR36][R4.64] ;  /* 0x0000002404007981 */ /* 0x000ea4000c1e1500 */
[----:B--2---:R-:W-:-:S05]  /*16c0*/  HADD2.F32 R0, -RZ, R0.H0_H0 ;  /* 0x20000000ff007230 */ /* 0x004fca0000004100 */
[----:B------:R-:W-:-:S04]  /*16d0*/  F2FP.BF16.F32.PACK_AB R0, RZ, R0 ;  /* 0x00000000ff00723e */ /* 0x000fc800000010ff */
[----:B------:R-:W-:Y:S01]  /*16e0*/  PRMT R18, R0, 0x7610, R18 ;  /* 0x0000761000127816 */ /* 0x000fe20000000012 */
[----:B------:R-:W-:Y:S06]  /*16f0*/  BRA `(.L_x_3932) ;  /* 0x0000000c00387947 */ /* 0x000fec0003800000 */
.L_x_3935:
        /* <DEDUP_REMOVED lines=9> */
.L_x_3938:
[----:B------:R-:W2:Y:S02]  /*1790*/  LDG.E.U16 R4, desc[UR36][R4.64] ;  /* 0x0000002404047981 */ /* 0x000ea4000c1e1500 */
[----:B--2---:R-:W-:-:S05]  /*17a0*/  HADD2.F32 R0, -RZ, R4.H0_H0 ;  /* 0x20000004ff007230 */ /* 0x004fca0000004100 */
[----:B------:R-:W-:-:S04]  /*17b0*/  F2FP.BF16.F32.PACK_AB R0, RZ, R0 ;  /* 0x00000000ff00723e */ /* 0x000fc800000010ff */
[----:B------:R-:W-:Y:S01]  /*17c0*/  PRMT R18, R0, 0x7610, R18 ;  /* 0x0000761000127816 */ /* 0x000fe20000000012 */
[----:B------:R-:W-:Y:S06]  /*17d0*/  BRA `(.L_x_3932) ;  /* 0x0000000c00007947 */ /* 0x000fec0003800000 */
.L_x_3937:
        /* <DEDUP_REMOVED lines=9> */
.L_x_3927:
        /* <DEDUP_REMOVED lines=14> */
.L_x_3941:
        /* <DEDUP_REMOVED lines=9> */
.L_x_3940:
        /* <DEDUP_REMOVED lines=27> */
.L_x_3943:
        /* <DEDUP_REMOVED lines=15> */
.L_x_3942:
[----:B------:R0:W5:Y:S01]  /*1c80*/  LDG.E.U16 R18, desc[UR36][R4.64] ;  /* 0x0000002404127981 */ /* 0x000162000c1e1500 */
[----:B------:R-:W-:Y:S05]  /*1c90*/  BRA `(.L_x_3932) ;  /* 0x0000000400d07947 */ /* 0x000fea0003800000 */
.L_x_3939:
        /* <DEDUP_REMOVED lines=13> */
.L_x_3946:
        /* <DEDUP_REMOVED lines=21> */
.L_x_3950:
[----:B------:R-:W-:Y:S05]  /*1ec0*/  BSYNC.RECONVERGENT B1 ;  /* 0x0000000000017941 */ /* 0x000fea0003800200 */
.L_x_3949:
[----:B------:R-:W-:Y:S01]  /*1ed0*/  IMAD.SHL.U32 R0, R0, 0x100000, RZ ;  /* 0x0010000000007824 */ /* 0x000fe200078e00ff */
[----:B------:R-:W-:-:S04]  /*1ee0*/  LEA R3, R3, 0x3b800000, 0x17 ;  /* 0x3b80000003037811 */ /* 0x000fc800078eb8ff */
[----:B------:R-:W-:-:S07]  /*1ef0*/  LOP3.LUT R0, R3, R0, R7, 0xfe, !PT ;  /* 0x0000000003007212 */ /* 0x000fce00078efe07 */
.L_x_3948:
[----:B------:R-:W-:Y:S05]  /*1f00*/  BSYNC.RECONVERGENT B0 ;  /* 0x0000000000007941 */ /* 0x000fea0003800200 */
.L_x_3947:
[----:B------:R-:W-:-:S04]  /*1f10*/  F2FP.BF16.F32.PACK_AB R0, RZ, R0 ;  /* 0x00000000ff00723e */ /* 0x000fc800000010ff */
[----:B------:R-:W-:Y:S01]  /*1f20*/  PRMT R18, R0, 0x7610, R18 ;  /* 0x0000761000127816 */ /* 0x000fe20000000012 */
[----:B------:R-:W-:Y:S06]  /*1f30*/  BRA `(.L_x_3932) ;  /* 0x0000000400287947 */ /* 0x000fec0003800000 */
.L_x_3945:
        /* <DEDUP_REMOVED lines=21> */
.L_x_3954:
[----:B------:R-:W-:Y:S05]  /*2090*/  BSYNC.RECONVERGENT B1 ;  /* 0x0000000000017941 */ /* 0x000fea0003800200 */
.L_x_3953:
[----:B------:R-:W-:Y:S01]  /*20a0*/  IMAD.SHL.U32 R0, R0, 0x200000, RZ ;  /* 0x0020000000007824 */ /* 0x000fe200078e00ff */
[----:B------:R-:W-:-:S04]  /*20b0*/  LEA R3, R3, 0x37800000, 0x17 ;  /* 0x3780000003037811 */ /* 0x000fc800078eb8ff */
[----:B------:R-:W-:-:S07]  /*20c0*/  LOP3.LUT R0, R3, R0, R7, 0xfe, !PT ;  /* 0x0000000003007212 */ /* 0x000fce00078efe07 */
.L_x_3952:
[----:B------:R-:W-:Y:S05]  /*20d0*/  BSYNC.RECONVERGENT B0 ;  /* 0x0000000000007941 */ /* 0x000fea0003800200 */
.L_x_3951:
[----:B------:R-:W-:-:S04]  /*20e0*/  F2FP.BF16.F32.PACK_AB R0, RZ, R0 ;  /* 0x00000000ff00723e */ /* 0x000fc800000010ff */
[----:B------:R-:W-:Y:S01]  /*20f0*/  PRMT R18, R0, 0x7610, R18 ;  /* 0x0000761000127816 */ /* 0x000fe20000000012 */
[----:B------:R-:W-:Y:S06]  /*2100*/  BRA `(.L_x_3932) ;  /* 0x0000000000b47947 */ /* 0x000fec0003800000 */
.L_x_3944:
[----:B------:R-:W-:-:S09]  /*2110*/  UISETP.NE.AND UP0, UPT, UR4, 0x1c, UPT ;  /* 0x0000001c0400788c */ /* 0x000fd2000bf05270 */
[----:B------:R-:W-:Y:S05]  /*2120*/  BRA.U !UP0, `(.L_x_3955) ;  /* 0x00000001089c7547 */ /* 0x000fea000b800000 */
[----:B------:R-:W-:-:S09]  /*2130*/  UISETP.NE.AND UP0, UPT, UR4, 0x1d, UPT ;  /* 0x0000001d0400788c */ /* 0x000fd2000bf05270 */
[----:B------:R-:W-:Y:S05]  /*2140*/  BRA.U !UP0, `(.L_x_3956) ;  /* 0x0000000108807547 */ /* 0x000fea000b800000 */
[----:B------:R-:W-:-:S09]  /*2150*/  UISETP.NE.AND UP0, UPT, UR4, 0x2c, UPT ;  /* 0x0000002c0400788c */ /* 0x000fd2000bf05270 */
[----:B------:R-:W-:Y:S05]  /*2160*/  BRA.U !UP0, `(.L_x_3957) ;  /* 0x0000000108487547 */ /* 0x000fea000b800000 */
.L_x_3931:
        /* <DEDUP_REMOVED lines=16> */
.L_x_3958:
[----:B------:R-:W-:Y:S01]  /*2270*/  PRMT R18, RZ, 0x7610, R18 ;  /* 0x00007610ff127816 */ /* 0x000fe20000000012 */
[----:B------:R-:W-:Y:S06]  /*2280*/  BRA `(.L_x_3932) ;  /* 0x0000000000547947 */ /* 0x000fec0003800000 */
.L_x_3957:
        /* <DEDUP_REMOVED lines=8> */
.L_x_3960:
[----:B------:R-:W-:Y:S05]  /*2310*/  BSYNC.RECONVERGENT B0 ;  /* 0x0000000000007941 */ /* 0x000fea0003800200 */
.L_x_3959:
[----:B------:R-:W-:-:S04]  /*2320*/  F2FP.BF16.F32.PACK_AB R0, RZ, R0 ;  /* 0x00000000ff00723e */ /* 0x000fc800000010ff */
[----:B------:R-:W-:Y:S01]  /*2330*/  PRMT R18, R0, 0x7610, R18 ;  /* 0x0000761000127816 */ /* 0x000fe20000000012 */
[----:B------:R-:W-:Y:S06]  /*2340*/  BRA `(.L_x_3932) ;  /* 0x0000000000247947 */ /* 0x000fec0003800000 */
.L_x_3956:
[----:B------:R-:W2:Y:S02]  /*2350*/  LDG.E.64 R4, desc[UR36][R4.64] ;  /* 0x0000002404047981 */ /* 0x000ea4000c1e1b00 */
[----:B--2---:R-:W0:Y:S02]  /*2360*/  I2F.U64 R0, R4 ;  /* 0x0000000400007312 */ /* 0x004e240000301000 */
[----:B0-----:R-:W-:-:S04]  /*2370*/  F2FP.BF16.F32.PACK_AB R0, RZ, R0 ;  /* 0x00000000ff00723e */ /* 0x001fc800000010ff */
[----:B------:R-:W-:Y:S01]  /*2380*/  PRMT R18, R0, 0x7610, R18 ;  /* 0x0000761000127816 */ /* 0x000fe20000000012 */
[----:B------:R-:W-:Y:S06]  /*2390*/  BRA `(.L_x_3932) ;  /* 0x0000000000107947 */ /* 0x000fec0003800000 */
.L_x_3955:
[----:B------:R-:W2:Y:S02]  /*23a0*/  LDG.E R4, desc[UR36][R4.64] ;  /* 0x0000002404047981 */ /* 0x000ea4000c1e1900 */
[----:B--2---:R-:W-:-:S04]  /*23b0*/  I2FP.F32.U32 R0, R4 ;  /* 0x0000000400007245 */ /* 0x004fc80000201000 */
[----:B------:R-:W-:-:S04]  /*23c0*/  F2FP.BF16.F32.PACK_AB R0, RZ, R0 ;  /* 0x00000000ff00723e */ /* 0x000fc800000010ff */
[----:B------:R-:W-:-:S07]  /*23d0*/  PRMT R18, R0, 0x7610, R18 ;  /* 0x0000761000127816 */ /* 0x000fce0000000012 */
.L_x_3932:
[----:B------:R-:W-:-:S07]  /*23e0*/  VIADD R29, R25, 0x80 ;  /* 0x00000080191d7836 */ /* 0x000fce0000000000 */
.L_x_3891:
[----:B------:R-:W-:Y:S05]  /*23f0*/  BSYNC.RECONVERGENT B6 ;  /* 0x0000000000067941 */ /* 0x000fea0003800200 */
.L_x_3890:
[----:B------:R-:W-:Y:S01]  /*2400*/  ISETP.GE.AND P0, PT, R29, R16, PT ;  /* 0x000000101d00720c */ /* 0x000fe20003f06270 */
[----:B------:R-:W-:Y:S01]  /*2410*/  BSSY.RECONVERGENT B6, `(.L_x_3961) ;  /* 0x0000234000067945 */ /* 0x000fe20003800200 */
[----:B------:R-:W-:Y:S02]  /*2420*/  PRMT R19, RZ, 0x7610, R19 ;  /* 0x00007610ff137816 */ /* 0x000fe40000000013 */
[----:B------:R-:W-:-:S09]  /*2430*/  PRMT R22, RZ, 0x7610, R22 ;  /* 0x00007610ff167816 */ /* 0x000fd20000000016 */
[----:B------:R-:W-:Y:S05]  /*2440*/  @P0 BRA `(.L_x_3962) ;  /* 0x0000002000c00947 */ /* 0x000fea0003800000 */
[----:B------:R-:W-:Y:S01]  /*2450*/  IMAD.MOV.U32 R3, RZ, RZ, 0x1 ;  /* 0x00000001ff037424 */ /* 0x000fe200078e00ff */
[C---:B------:R-:W-:Y:S01]  /*2460*/  LOP3.LUT R0, R23.reuse, 0xff, RZ, 0xc0, !PT ;  /* 0x000000ff17007812 */ /* 0x040fe200078ec0ff */
[----:B------:R-:W-:Y:S01]  /*2470*/  IMAD R22, R2, 0x200, R29 ;  /* 0x0000020002167824 */ /* 0x000fe200078e021d */
[----:B------:R-:W-:Y:S02]  /*2480*/  ISETP.LE.U32.AND P1, PT, R23, 0x2c, PT ;  /* 0x0000002c1700780c */ /* 0x000fe40003f23070 */
[CC--:B0-----:R-:W-:Y:S02]  /*2490*/  SHF.L.U32 R4, R3.reuse, R0.reuse, RZ ;  /* 0x0000000003047219 */ /* 0x0c1fe400000006ff */
        /* <DEDUP_REMOVED lines=20> */
.L_x_3963:
        /* <DEDUP_REMOVED lines=21> */
.L_x_3967:
[----:B------:R-:W2:Y:S02]  /*2730*/  LDG.E.U8 R4, desc[UR36][R4.64] ;  /* 0x0000002404047981 */ /* 0x000ea4000c1e1100 */
[----:B--2---:R-:W-:-:S04]  /*2740*/  I2FP.F32.U32 R0, R4 ;  /* 0x0000000400007245 */ /* 0x004fc80000201000 */
[----:B------:R-:W-:-:S04]  /*2750*/  F2FP.BF16.F32.PACK_AB R0, RZ, R0 ;  /* 0x00000000ff00723e */ /* 0x000fc800000010ff */
[----:B------:R-:W-:Y:S01]  /*2760*/  PRMT R19, R0, 0x7610, R19 ;  /* 0x0000761000137816 */ /* 0x000fe20000000013 */
[----:B------:R-:W-:Y:S06]  /*2770*/  BRA `(.L_x_3969) ;  /* 0x0000000c00c47947 */ /* 0x000fec0003800000 */
.L_x_3966:
        /* <DEDUP_REMOVED lines=11> */
.L_x_3971:
[----:B------:R-:W2:Y:S02]  /*2830*/  LDG.E R4, desc[UR36][R4.64] ;  /* 0x0000002404047981 */ /* 0x000ea4000c1e1900 */
[----:B--2---:R-:W-:-:S04]  /*2840*/  I2FP.F32.S32 R0, R4 ;  /* 0x0000000400007245 */ /* 0x004fc80000201400 */
[----:B------:R-:W-:-:S04]  /*2850*/  F2FP.BF16.F32.PACK_AB R0, RZ, R0 ;  /* 0x00000000ff00723e */ /* 0x000fc800000010ff */
[----:B------:R-:W-:Y:S01]  /*2860*/  PRMT R19, R0, 0x7610, R19 ;  /* 0x0000761000137816 */ /* 0x000fe20000000013 */
[----:B------:R-:W-:Y:S06]  /*2870*/  BRA `(.L_x_3969) ;  /* 0x0000000c00847947 */ /* 0x000fec0003800000 */
.L_x_3970:
[----:B------:R-:W2:Y:S02]  /*2880*/  LDG.E.U16 R4, desc[UR36][R4.64] ;  /* 0x0000002404047981 */ /* 0x000ea4000c1e1500 */
[----:B--2---:R-:W0:Y:S02]  /*2890*/  I2F.S16 R0, R4 ;  /* 0x0000000400007306 */ /* 0x004e240000101400 */
[----:B0-----:R-:W-:-:S04]  /*28a0*/  F2FP.BF16.F32.PACK_AB R0, RZ, R0 ;  /* 0x00000000ff00723e */ /* 0x001fc800000010ff */
[----:B------:R-:W-:Y:S01]  /*28b0*/  PRMT R19, R0, 0x7610, R19 ;  /* 0x0000761000137816 */ /* 0x000fe20000000013 */
[----:B------:R-:W-:Y:S06]  /*28c0*/  BRA `(.L_x_3969) ;  /* 0x0000000c00707947 */ /* 0x000fec0003800000 */
.L_x_3965:
        /* <DEDUP_REMOVED lines=9> */
.L_x_3973:
[----:B------:R-:W2:Y:S02]  /*2960*/  LDG.E.U16 R0, desc[UR36][R4.64] ;  /* 0x0000002404007981 */ /* 0x000ea4000c1e1500 */
[----:B--2---:R-:W-:-:S05]  /*2970*/  HADD2.F32 R0, -RZ, R0.H0_H0 ;  /* 0x20000000ff007230 */ /* 0x004fca0000004100 */
[----:B------:R-:W-:-:S04]  /*2980*/  F2FP.BF16.F32.PACK_AB R0, RZ, R0 ;  /* 0x00000000ff00723e */ /* 0x000fc800000010ff */
[----:B------:R-:W-:Y:S01]  /*2990*/  PRMT R19, R0, 0x7610, R19 ;  /* 0x0000761000137816 */ /* 0x000fe20000000013 */
[----:B------:R-:W-:Y:S06]  /*29a0*/  BRA `(.L_x_3969) ;  /* 0x0000000c00387947 */ /* 0x000fec0003800000 */
.L_x_3972:
        /* <DEDUP_REMOVED lines=9> */
.L_x_3975:
[----:B------:R-:W2:Y:S02]  /*2a40*/  LDG.E.U16 R4, desc[UR36][R4.64] ;  /* 0x0000002404047981 */ /* 0x000ea4000c1e1500 */
[----:B--2---:R-:W-:-:S05]  /*2a50*/  HADD2.F32 R0, -RZ, R4.H0_H0 ;  /* 0x20000004ff007230 */ /* 0x004fca0000004100 */
[----:B------:R-:W-:-:S04]  /*2a60*/  F2FP.BF16.F32.PACK_AB R0, RZ, R0 ;  /* 0x00000000ff00723e */ /* 0x000fc800000010ff */
[----:B------:R-:W-:Y:S01]  /*2a70*/  PRMT R19, R0, 0x7610, R19 ;  /* 0x0000761000137816 */ /* 0x000fe20000000013 */
[----:B------:R-:W-:Y:S06]  /*2a80*/  BRA `(.L_x_3969) ;  /* 0x0000000c00007947 */ /* 0x000fec0003800000 */
.L_x_3974:
        /* <DEDUP_REMOVED lines=9> */
.L_x_3964:
        /* <DEDUP_REMOVED lines=14> */
.L_x_3978:
        /* <DEDUP_REMOVED lines=9> */
.L_x_3977:
        /* <DEDUP_REMOVED lines=27> */
.L_x_3980:
        /* <DEDUP_REMOVED lines=15> */
.L_x_3979:
[----:B------:R0:W5:Y:S01]  /*2f30*/  LDG.E.U16 R19, desc[UR36][R4.64] ;  /* 0x0000002404137981 */ /* 0x000162000c1e1500 */
[----:B------:R-:W-:Y:S05]  /*2f40*/  BRA `(.L_x_3969) ;  /* 0x0000000400d07947 */ /* 0x000fea0003800000 */
.L_x_3976:
        /* <DEDUP_REMOVED lines=13> */
.L_x_3983:
        /* <DEDUP_REMOVED lines=21> */
.L_x_3987:
[----:B------:R-:W-:Y:S05]  /*3170*/  BSYNC.RECONVERGENT B1 ;  /* 0x0000000000017941 */ /* 0x000fea0003800200 */
.L_x_3986:
[----:B------:R-:W-:Y:S01]  /*3180*/  IMAD.SHL.U32 R0, R0, 0x100000, RZ ;  /* 0x0010000000007824 */ /* 0x000fe200078e00ff */
[----:B------:R-:W-:-:S04]  /*3190*/  LEA R3, R3, 0x3b800000, 0x17 ;  /* 0x3b80000003037811 */ /* 0x000fc800078eb8ff */
[----:B------:R-:W-:-:S07]  /*31a0*/  LOP3.LUT R0, R3, R0, R7, 0xfe, !PT ;  /* 0x0000000003007212 */ /* 0x000fce00078efe07 */
.L_x_3985:
[----:B------:R-:W-:Y:S05]  /*31b0*/  BSYNC.RECONVERGENT B0 ;  /* 0x0000000000007941 */ /* 0x000fea0003800200 */
.L_x_3984:
[----:B------:R-:W-:-:S04]  /*31c0*/  F2FP.BF16.F32.PACK_AB R0, RZ, R0 ;  /* 0x00000000ff00723e */ /* 0x000fc800000010ff */
[----:B------:R-:W-:Y:S01]  /*31d0*/  PRMT R19, R0, 0x7610, R19 ;  /* 0x0000761000137816 */ /* 0x000fe20000000013 */
[----:B------:R-:W-:Y:S06]  /*31e0*/  BRA `(.L_x_3969) ;  /* 0x0000000400287947 */ /* 0x000fec0003800000 */
.L_x_3982:
        /* <DEDUP_REMOVED lines=21> */
.L_x_3991:
[----:B------:R-:W-:Y:S05]  /*3340*/  BSYNC.RECONVERGENT B1 ;  /* 0x0000000000017941 */ /* 0x000fea0003800200 */
.L_x_3990:
[----:B------:R-:W-:Y:S01]  /*3350*/  IMAD.SHL.U32 R0, R0, 0x200000, RZ ;  /* 0x0020000000007824 */ /* 0x000fe200078e00ff */
[----:B------:R-:W-:-:S04]  /*3360*/  LEA R3, R3, 0x37800000, 0x17 ;  /* 0x3780000003037811 */ /* 0x000fc800078eb8ff */
[----:B------:R-:W-:-:S07]  /*3370*/  LOP3.LUT R0, R3, R0, R7, 0xfe, !PT ;  /* 0x0000000003007212 */ /* 0x000fce00078efe07 */
.L_x_3989:
[----:B------:R-:W-:Y:S05]  /*3380*/  BSYNC.RECONVERGENT B0 ;  /* 0x0000000000007941 */ /* 0x000fea0003800200 */
.L_x_3988:
[----:B------:R-:W-:-:S04]  /*3390*/  F2FP.BF16.F32.PACK_AB R0, RZ, R0 ;  /* 0x00000000ff00723e */ /* 0x000fc800000010ff */
[----:B------:R-:W-:Y:S01]  /*33a0*/  PRMT R19, R0, 0x7610, R19 ;  /* 0x0000761000137816 */ /* 0x000fe20000000013 */
[----:B------:R-:W-:Y:S06]  /*33b0*/  BRA `(.L_x_3969) ;  /* 0x0000000000b47947 */ /* 0x000fec0003800000 */
.L_x_3981:
        /* <DEDUP_REMOVED lines=14> */
.L_x_3995:
[----:B------:R-:W-:Y:S05]  /*34a0*/  BSYNC.RECONVERGENT B0 ;  /* 0x0000000000007941 */ /* 0x000fea0003800200 */
.L_x_3994:
[----:B------:R-:W-:-:S04]  /*34b0*/  F2FP.BF16.F32.PACK_AB R0, RZ, R0 ;  /* 0x00000000ff00723e */ /* 0x000fc800000010ff */
[----:B------:R-:W-:Y:S01]  /*34c0*/  PRMT R19, R0, 0x7610, R19 ;  /* 0x0000761000137816 */ /* 0x000fe20000000013 */
[----:B------:R-:W-:Y:S06]  /*34d0*/  BRA `(.L_x_3969) ;  /* 0x00000000006c7947 */ /* 0x000fec0003800000 */
.L_x_3968:
        /* <DEDUP_REMOVED lines=16> */
.L_x_3996:
[----:B------:R-:W-:Y:S01]  /*35e0*/  PRMT R19, RZ, 0x7610, R19 ;  /* 0x00007610ff137816 */ /* 0x000fe20000000013 */
[----:B------:R-:W-:Y:S06]  /*35f0*/  BRA `(.L_x_3969) ;  /* 0x0000000000247947 */ /* 0x000fec0003800000 */
.L_x_3993:
[----:B------:R-:W2:Y:S02]  /*3600*/  LDG.E.64 R4, desc[UR36][R4.64] ;  /* 0x0000002404047981 */ /* 0x000ea4000c1e1b00 */
[----:B--2---:R-:W0:Y:S02]  /*3610*/  I2F.U64 R0, R4 ;  /* 0x0000000400007312 */ /* 0x004e240000301000 */
[----:B0-----:R-:W-:-:S04]  /*3620*/  F2FP.BF16.F32.PACK_AB R0, RZ, R0 ;  /* 0x00000000ff00723e */ /* 0x001fc800000010ff */
[----:B------:R-:W-:Y:S01]  /*3630*/  PRMT R19, R0, 0x7610, R19 ;  /* 0x0000761000137816 */ /* 0x000fe20000000013 */
[----:B------:R-:W-:Y:S06]  /*3640*/  BRA `(.L_x_3969) ;  /* 0x0000000000107947 */ /* 0x000fec0003800000 */
.L_x_3992:
[----:B------:R-:W2:Y:S02]  /*3650*/  LDG.E R4, desc[UR36][R4.64] ;  /* 0x0000002404047981 */ /* 0x000ea4000c1e1900 */
[----:B--2---:R-:W-:-:S04]  /*3660*/  I2FP.F32.U32 R0, R4 ;  /* 0x0000000400007245 */ /* 0x004fc80000201000 */
[----:B------:R-:W-:-:S04]  /*3670*/  F2FP.BF16.F32.PACK_AB R0, RZ, R0 ;  /* 0x00000000ff00723e */ /* 0x000fc800000010ff */
[----:B------:R-:W-:-:S07]  /*3680*/  PRMT R19, R0, 0x7610, R19 ;  /* 0x0000761000137816 */ /* 0x000fce0000000013 */
.L_x_3969:
        /* <DEDUP_REMOVED lines=21> */
.L_x_4000:
[----:B------:R-:W2:Y:S02]  /*37e0*/  LDG.E.U8 R4, desc[UR36][R4.64] ;  /* 0x0000002404047981 */ /* 0x000ea4000c1e1100 */
[----:B--2---:R-:W-:-:S04]  /*37f0*/  I2FP.F32.U32 R0, R4 ;  /* 0x0000000400007245 */ /* 0x004fc80000201000 */
[----:B------:R-:W-:-:S04]  /*3800*/  F2FP.BF16.F32.PACK_AB R0, RZ, R0 ;  /* 0x00000000ff00723e */ /* 0x000fc800000010ff */
[----:B------:R-:W-:Y:S01]  /*3810*/  PRMT R22, R0, 0x7610, R22 ;  /* 0x0000761000167816 */ /* 0x000fe20000000016 */
[----:B------:R-:W-:Y:S06]  /*3820*/  BRA `(.L_x_4002) ;  /* 0x0000000c00c47947 */ /* 0x000fec0003800000 */
.L_x_3999:
        /* <DEDUP_REMOVED lines=11> */
.L_x_4004:
[----:B------:R-:W2:Y:S02]  /*38e0*/  LDG.E R4, desc[UR36][R4.64] ;  /* 0x0000002404047981 */ /* 0x000ea4000c1e1900 */
[----:B--2---:R-:W-:-:S04]  /*38f0*/  I2FP.F32.S32 R0, R4 ;  /* 0x0000000400007245 */ /* 0x004fc80000201400 */
[----:B------:R-:W-:-:S04]  /*3900*/  F2FP.BF16.F32.PACK_AB R0, RZ, R0 ;  /* 0x00000000ff00723e */ /* 0x000fc800000010ff */
[----:B------:R-:W-:Y:S01]  /*3910*/  PRMT R22, R0, 0x7610, R22 ;  /* 0x0000761000167816 */ /* 0x000fe20000000016 */
[----:B------:R-:W-:Y:S06]  /*3920*/  BRA `(.L_x_4002) ;  /* 0x0000000c00847947 */ /* 0x000fec0003800000 */
.L_x_4003:
[----:B------:R-:W2:Y:S02]  /*3930*/  LDG.E.U16 R4, desc[UR36][R4.64] ;  /* 0x0000002404047981 */ /* 0x000ea4000c1e1500 */
[----:B--2---:R-:W0:Y:S02]  /*3940*/  I2F.S16 R0, R4 ;  /* 0x0000000400007306 */ /* 0x004e240000101400 */
[----:B0-----:R-:W-:-:S04]  /*3950*/  F2FP.BF16.F32.PACK_AB R0, RZ, R0 ;  /* 0x00000000ff00723e */ /* 0x001fc800000010ff */
[----:B------:R-:W-:Y:S01]  /*3960*/  PRMT R22, R0, 0x7610, R22 ;  /* 0x0000761000167816 */ /* 0x000fe20000000016 */
[----:B------:R-:W-:Y:S06]  /*3970*/  BRA `(.L_x_4002) ;  /* 0x0000000c00707947 */ /* 0x000fec0003800000 */
.L_x_3998:
        /* <DEDUP_REMOVED lines=9> */
.L_x_4006:
[----:B------:R-:W2:Y:S02]  /*3a10*/  LDG.E.U16 R0, desc[UR36][R4.64] ;  /* 0x0000002404007981 */ /* 0x000ea4000c1e1500 */
[----:B--2---:R-:W-:-:S05]  /*3a20*/  HADD2.F32 R0, -RZ, R0.H0_H0 ;  /* 0x20000000ff007230 */ /* 0x004fca0000004100 */
[----:B------:R-:W-:-:S04]  /*3a30*/  F2FP.BF16.F32.PACK_AB R0, RZ, R0 ;  /* 0x00000000ff00723e */ /* 0x000fc800000010ff */
[----:B------:R-:W-:Y:S01]  /*3a40*/  PRMT R22, R0, 0x7610, R22 ;  /* 0x0000761000167816 */ /* 0x000fe20000000016 */
[----:B------:R-:W-:Y:S06]  /*3a50*/  BRA `(.L_x_4002) ;  /* 0x0000000c00387947 */ /* 0x000fec0003800000 */
.L_x_4005:
        /* <DEDUP_REMOVED lines=9> */
.L_x_4008:
[----:B------:R-:W2:Y:S02]  /*3af0*/  LDG.E.U16 R4, desc[UR36][R4.64] ;  /* 0x0000002404047981 */ /* 0x000ea4000c1e1500 */
[----:B--2---:R-:W-:-:S05]  /*3b00*/  HADD2.F32 R0, -RZ, R4.H0_H0 ;  /* 0x20000004ff007230 */ /* 0x004fca0000004100 */
[----:B------:R-:W-:-:S04]  /*3b10*/  F2FP.BF16.F32.PACK_AB R0, RZ, R0 ;  /* 0x00000000ff00723e */ /* 0x000fc800000010ff */
[----:B------:R-:W-:Y:S01]  /*3b20*/  PRMT R22, R0, 0x7610, R22 ;  /* 0x0000761000167816 */ /* 0x000fe20000000016 */
[----:B------:R-:W-:Y:S06]  /*3b30*/  BRA `(.L_x_4002) ;  /* 0x0000000c00007947 */ /* 0x000fec0003800000 */
.L_x_4007:
        /* <DEDUP_REMOVED lines=9> */
.L_x_3997:
        /* <DEDUP_REMOVED lines=14> */
.L_x_4011:
        /* <DEDUP_REMOVED lines=9> */
.L_x_4010:
        /* <DEDUP_REMOVED lines=27> */
.L_x_4013:
        /* <DEDUP_REMOVED lines=15> */
.L_x_4012:
[----:B------:R0:W5:Y:S01]  /*3fe0*/  LDG.E.U16 R22, desc[UR36][R4.64] ;  /* 0x0000002404167981 */ /* 0x000162000c1e1500 */
[----:B------:R-:W-:Y:S05]  /*3ff0*/  BRA `(.L_x_4002) ;  /* 0x0000000400d07947 */ /* 0x000fea0003800000 */
.L_x_4009:
        /* <DEDUP_REMOVED lines=13> */
.L_x_4016:
        /* <DEDUP_REMOVED lines=21> */
.L_x_4020:
[----:B------:R-:W-:Y:S05]  /*4220*/  BSYNC.RECONVERGENT B1 ;  /* 0x0000000000017941 */ /* 0x000fea0003800200 */
.L_x_4019:
[----:B------:R-:W-:Y:S01]  /*4230*/  IMAD.SHL.U32 R0, R0, 0x100000, RZ ;  /* 0x0010000000007824 */ /* 0x000fe200078e00ff */
[----:B------:R-:W-:-:S04]  /*4240*/  LEA R3, R3, 0x3b800000, 0x17 ;  /* 0x3b80000003037811 */ /* 0x000fc800078eb8ff */
[----:B------:R-:W-:-:S07]  /*4250*/  LOP3.LUT R0, R3, R0, R7, 0xfe, !PT ;  /* 0x0000000003007212 */ /* 0x000fce00078efe07 */
.L_x_4018:
[----:B------:R-:W-:Y:S05]  /*4260*/  BSYNC.RECONVERGENT B0 ;  /* 0x0000000000007941 */ /* 0x000fea0003800200 */
.L_x_4017:
[----:B------:R-:W-:-:S04]  /*4270*/  F2FP.BF16.F32.PACK_AB R0, RZ, R0 ;  /* 0x00000000ff00723e */ /* 0x000fc800000010ff */
[----:B------:R-:W-:Y:S01]  /*4280*/  PRMT R22, R0, 0x7610, R22 ;  /* 0x0000761000167816 */ /* 0x000fe20000000016 */
[----:B------:R-:W-:Y:S06]  /*4290*/  BRA `(.L_x_4002) ;  /* 0x0000000400287947 */ /* 0x000fec0003800000 */
.L_x_4015:
        /* <DEDUP_REMOVED lines=21> */
.L_x_4024:
[----:B------:R-:W-:Y:S05]  /*43f0*/  BSYNC.RECONVERGENT B1 ;  /* 0x0000000000017941 */ /* 0x000fea0003800200 */
.L_x_4023:
[----:B------:R-:W-:Y:S01]  /*4400*/  IMAD.SHL.U32 R0, R0, 0x200000, RZ ;  /* 0x0020000000007824 */ /* 0x000fe200078e00ff */
[----:B------:R-:W-:-:S04]  /*4410*/  LEA R3, R3, 0x37800000, 0x17 ;  /* 0x3780000003037811 */ /* 0x000fc800078eb8ff */
[----:B------:R-:W-:-:S07]  /*4420*/  LOP3.LUT R0, R3, R0, R7, 0xfe, !PT ;  /* 0x0000000003007212 */ /* 0x000fce00078efe07 */
.L_x_4022:
[----:B------:R-:W-:Y:S05]  /*4430*/  BSYNC.RECONVERGENT B0 ;  /* 0x0000000000007941 */ /* 0x000fea0003800200 */
.L_x_4021:
[----:B------:R-:W-:-:S04]  /*4440*/  F2FP.BF16.F32.PACK_AB R0, RZ, R0 ;  /* 0x00000000ff00723e */ /* 0x000fc800000010ff */
[----:B------:R-:W-:Y:S01]  /*4450*/  PRMT R22, R0, 0x7610, R22 ;  /* 0x0000761000167816 */ /* 0x000fe20000000016 */
[----:B------:R-:W-:Y:S06]  /*4460*/  BRA `(.L_x_4002) ;  /* 0x0000000000b47947 */ /* 0x000fec0003800000 */
.L_x_4014:
        /* <DEDUP_REMOVED lines=14> */
.L_x_4028:
[----:B------:R-:W-:Y:S05]  /*4550*/  BSYNC.RECONVERGENT B0 ;  /* 0x0000000000007941 */ /* 0x000fea0003800200 */
.L_x_4027:
[----:B------:R-:W-:-:S04]  /*4560*/  F2FP.BF16.F32.PACK_AB R0, RZ, R0 ;  /* 0x00000000ff00723e */ /* 0x000fc800000010ff */
[----:B------:R-:W-:Y:S01]  /*4570*/  PRMT R22, R0, 0x7610, R22 ;  /* 0x0000761000167816 */ /* 0x000fe20000000016 */
[----:B------:R-:W-:Y:S06]  /*4580*/  BRA `(.L_x_4002) ;  /* 0x00000000006c7947 */ /* 0x000fec0003800000 */
.L_x_4001:
        /* <DEDUP_REMOVED lines=16> */
.L_x_4029:
[----:B------:R-:W-:Y:S01]  /*4690*/  PRMT R22, RZ, 0x7610, R22 ;  /* 0x00007610ff167816 */ /* 0x000fe20000000016 */
[----:B------:R-:W-:Y:S06]  /*46a0*/  BRA `(.L_x_4002) ;  /* 0x0000000000247947 */ /* 0x000fec0003800000 */
.L_x_4026:
[----:B------:R-:W2:Y:S02]  /*46b0*/  LDG.E.64 R4, desc[UR36][R4.64] ;  /* 0x0000002404047981 */ /* 0x000ea4000c1e1b00 */
[----:B--2---:R-:W0:Y:S02]  /*46c0*/  I2F.U64 R0, R4 ;  /* 0x0000000400007312 */ /* 0x004e240000301000 */
[----:B0-----:R-:W-:-:S04]  /*46d0*/  F2FP.BF16.F32.PACK_AB R0, RZ, R0 ;  /* 0x00000000ff00723e */ /* 0x001fc800000010ff */
[----:B------:R-:W-:Y:S01]  /*46e0*/  PRMT R22, R0, 0x7610, R22 ;  /* 0x0000761000167816 */ /* 0x000fe20000000016 */
[----:B------:R-:W-:Y:S06]  /*46f0*/  BRA `(.L_x_4002) ;  /* 0x0000000000107947 */ /* 0x000fec0003800000 */
.L_x_4025:
[----:B------:R-:W2:Y:S02]  /*4700*/  LDG.E R4, desc[UR36][R4.64] ;  /* 0x0000002404047981 */ /* 0x000ea4000c1e1900 */
[----:B--2---:R-:W-:-:S04]  /*4710*/  I2FP.F32.U32 R0, R4 ;  /* 0x0000000400007245 */ /* 0x004fc80000201000 */
[----:B------:R-:W-:-:S04]  /*4720*/  F2FP.BF16.F32.PACK_AB R0, RZ, R0 ;  /* 0x00000000ff00723e */ /* 0x000fc800000010ff */
[----:B------:R-:W-:-:S07]  /*4730*/  PRMT R22, R0, 0x7610, R22 ;  /* 0x0000761000167816 */ /* 0x000fce0000000016 */
.L_x_4002:
[----:B------:R-:W-:-:S07]  /*4740*/  VIADD R29, R29, 0x80 ;  /* 0x000000801d1d7836 */ /* 0x000fce0000000000 */
.L_x_3962:
[----:B------:R-:W-:Y:S05]  /*4750*/  BSYNC.RECONVERGENT B6 ;  /* 0x0000000000067941 */ /* 0x000fea0003800200 */
.L_x_3961:
        /* <DEDUP_REMOVED lines=30> */
.L_x_4032:
        /* <DEDUP_REMOVED lines=22> */
.L_x_4036:
[----:B------:R-:W2:Y:S02]  /*4aa0*/  LDG.E.U8 R4, desc[UR36][R4.64] ;  /* 0x0000002404047981 */ /* 0x000ea4000c1e1100 */
[----:B--2---:R-:W-:-:S04]  /*4ab0*/  I2FP.F32.U32 R0, R4 ;  /* 0x0000000400007245 */ /* 0x004fc80000201000 */
[----:B------:R-:W-:-:S04]  /*4ac0*/  F2FP.BF16.F32.PACK_AB R0, RZ, R0 ;  /* 0x00000000ff00723e */ /* 0x000fc800000010ff */
[----:B------:R-:W-:Y:S01]  /*4ad0*/  PRMT R24, R0, 0x7610, R24 ;  /* 0x0000761000187816 */ /* 0x000fe20000000018 */
[----:B------:R-:W-:Y:S06]  /*4ae0*/  BRA `(.L_x_4038) ;  /* 0x0000000c00c47947 */ /* 0x000fec0003800000 */
.L_x_4035:
        /* <DEDUP_REMOVED lines=11> */
.L_x_4040:
[----:B------:R-:W2:Y:S02]  /*4ba0*/  LDG.E R4, desc[UR36][R4.64] ;  /* 0x0000002404047981 */ /* 0x000ea4000c1e1900 */
[----:B--2---:R-:W-:-:S04]  /*4bb0*/  I2FP.F32.S32 R0, R4 ;  /* 0x0000000400007245 */ /* 0x004fc80000201400 */
[----:B------:R-:W-:-:S04]  /*4bc0*/  F2FP.BF16.F32.PACK_AB R0, RZ, R0 ;  /* 0x00000000ff00723e */ /* 0x000fc800000010ff */
[----:B------:R-:W-:Y:S01]  /*4bd0*/  PRMT R24, R0, 0x7610, R24 ;  /* 0x0000761000187816 */ /* 0x000fe20000000018 */
[----:B------:R-:W-:Y:S06]  /*4be0*/  BRA `(.L_x_4038) ;  /* 0x0000000c00847947 */ /* 0x000fec0003800000 */
.L_x_4039:
[----:B------:R-:W2:Y:S02]  /*4bf0*/  LDG.E.U16 R4, desc[UR36][R4.64] ;  /* 0x0000002404047981 */ /* 0x000ea4000c1e1500 */
[----:B--2---:R-:W0:Y:S02]  /*4c00*/  I2F.S16 R0, R4 ;  /* 0x0000000400007306 */ /* 0x004e240000101400 */
[----:B0-----:R-:W-:-:S04]  /*4c10*/  F2FP.BF16.F32.PACK_AB R0, RZ, R0 ;  /* 0x00000000ff00723e */ /* 0x001fc800000010ff */
[----:B------:R-:W-:Y:S01]  /*4c20*/  PRMT R24, R0, 0x7610, R24 ;  /* 0x0000761000187816 */ /* 0x000fe20000000018 */
[----:B------:R-:W-:Y:S06]  /*4c30*/  BRA `(.L_x_4038) ;  /* 0x0000000c00707947 */ /* 0x000fec0003800000 */
.L_x_4034:
        /* <DEDUP_REMOVED lines=9> */
.L_x_4042:
[----:B------:R-:W2:Y:S02]  /*4cd0*/  LDG.E.U16 R0, desc[UR36][R4.64] ;  /* 0x0000002404007981 */ /* 0x000ea4000c1e1500 */
[----:B--2---:R-:W-:-:S05]  /*4ce0*/  HADD2.F32 R0, -RZ, R0.H0_H0 ;  /* 0x20000000ff007230 */ /* 0x004fca0000004100 */
[----:B------:R-:W-:-:S04]  /*4cf0*/  F2FP.BF16.F32.PACK_AB R0, RZ, R0 ;  /* 0x00000000ff00723e */ /* 0x000fc800000010ff */
[----:B------:R-:W-:Y:S01]  /*4d00*/  PRMT R24, R0, 0x7610, R24 ;  /* 0x0000761000187816 */ /* 0x000fe20000000018 */
[----:B------:R-:W-:Y:S06]  /*4d10*/  BRA `(.L_x_4038) ;  /* 0x0000000c00387947 */ /* 0x000fec0003800000 */
.L_x_4041:
        /* <DEDUP_REMOVED lines=9> */
.L_x_4044:
[----:B------:R-:W2:Y:S02]  /*4db0*/  LDG.E.U16 R4, desc[UR36][R4.64] ;  /* 0x0000002404047981 */ /* 0x000ea4000c1e1500 */
[----:B--2---:R-:W-:-:S05]  /*4dc0*/  HADD2.F32 R0, -RZ, R4.H0_H0 ;  /* 0x20000004ff007230 */ /* 0x004fca0000004100 */
[----:B------:R-:W-:-:S04]  /*4dd0*/  F2FP.BF16.F32.PACK_AB R0, RZ, R0 ;  /* 0x00000000ff00723e */ /* 0x000fc800000010ff */
[----:B------:R-:W-:Y:S01]  /*4de0*/  PRMT R24, R0, 0x7610, R24 ;  /* 0x0000761000187816 */ /* 0x000fe20000000018 */
[----:B------:R-:W-:Y:S06]  /*4df0*/  BRA `(.L_x_4038) ;  /* 0x0000000c00007947 */ /* 0x000fec0003800000 */
.L_x_4043:
        /* <DEDUP_REMOVED lines=9> */
.L_x_4033:
        /* <DEDUP_REMOVED lines=14> */
.L_x_4047:
        /* <DEDUP_REMOVED lines=9> */
.L_x_4046:
        /* <DEDUP_REMOVED lines=27> */
.L_x_4049:
        /* <DEDUP_REMOVED lines=15> */
.L_x_4048:
[----:B------:R0:W5:Y:S01]  /*52a0*/  LDG.E.U16 R24, desc[UR36][R4.64] ;  /* 0x0000002404187981 */ /* 0x000162000c1e1500 */
[----:B------:R-:W-:Y:S05]  /*52b0*/  BRA `(.L_x_4038) ;  /* 0x0000000400d07947 */ /* 0x000fea0003800000 */
.L_x_4045:
        /* <DEDUP_REMOVED lines=13> */
.L_x_4052:
        /* <DEDUP_REMOVED lines=21> */
.L_x_4056:
[----:B------:R-:W-:Y:S05]  /*54e0*/  BSYNC.RECONVERGENT B1 ;  /* 0x0000000000017941 */ /* 0x000fea0003800200 */
.L_x_4055:
[----:B------:R-:W-:Y:S01]  /*54f0*/  IMAD.SHL.U32 R0, R0, 0x100000, RZ ;  /* 0x0010000000007824 */ /* 0x000fe200078e00ff */
[----:B------:R-:W-:-:S04]  /*5500*/  LEA R3, R3, 0x3b800000, 0x17 ;  /* 0x3b80000003037811 */ /* 0x000fc800078eb8ff */
[----:B------:R-:W-:-:S07]  /*5510*/  LOP3.LUT R0, R3, R0, R7, 0xfe, !PT ;  /* 0x0000000003007212 */ /* 0x000fce00078efe07 */
.L_x_4054:
[----:B------:R-:W-:Y:S05]  /*5520*/  BSYNC.RECONVERGENT B0 ;  /* 0x0000000000007941 */ /* 0x000fea0003800200 */
.L_x_4053:
[----:B------:R-:W-:-:S04]  /*5530*/  F2FP.BF16.F32.PACK_AB R0, RZ, R0 ;  /* 0x00000000ff00723e */ /* 0x000fc800000010ff */
[----:B------:R-:W-:Y:S01]  /*5540*/  PRMT R24, R0, 0x7610, R24 ;  /* 0x0000761000187816 */ /* 0x000fe20000000018 */
[----:B------:R-:W-:Y:S06]  /*5550*/  BRA `(.L_x_4038) ;  /* 0x0000000400287947 */ /* 0x000fec0003800000 */
.L_x_4051:
        /* <DEDUP_REMOVED lines=21> */
.L_x_4060:
[----:B------:R-:W-:Y:S05]  /*56b0*/  BSYNC.RECONVERGENT B1 ;  /* 0x0000000000017941 */ /* 0x000fea0003800200 */
.L_x_4059:
[----:B------:R-:W-:Y:S01]  /*56c0*/  IMAD.SHL.U32 R0, R0, 0x200000, RZ ;  /* 0x0020000000007824 */ /* 0x000fe200078e00ff */
[----:B------:R-:W-:-:S04]  /*56d0*/  LEA R3, R3, 0x37800000, 0x17 ;  /* 0x3780000003037811 */ /* 0x000fc800078eb8ff */
[----:B------:R-:W-:-:S07]  /*56e0*/  LOP3.LUT R0, R3, R0, R7, 0xfe, !PT ;  /* 0x0000000003007212 */ /* 0x000fce00078efe07 */
.L_x_4058:
[----:B------:R-:W-:Y:S05]  /*56f0*/  BSYNC.RECONVERGENT B0 ;  /* 0x0000000000007941 */ /* 0x000fea0003800200 */
.L_x_4057:
[----:B------:R-:W-:-:S04]  /*5700*/  F2FP.BF16.F32.PACK_AB R0, RZ, R0 ;  /* 0x00000000ff00723e */ /* 0x000fc800000010ff */
[----:B------:R-:W-:Y:S01]  /*5710*/  PRMT R24, R0, 0x7610, R24 ;  /* 0x0000761000187816 */ /* 0x000fe20000000018 */
[----:B------:R-:W-:Y:S06]  /*5720*/  BRA `(.L_x_4038) ;  /* 0x0000000000b47947 */ /* 0x000fec0003800000 */
.L_x_4050:
        /* <DEDUP_REMOVED lines=14> */
.L_x_4064:
[----:B------:R-:W-:Y:S05]  /*5810*/  BSYNC.RECONVERGENT B0 ;  /* 0x0000000000007941 */ /* 0x000fea0003800200 */
.L_x_4063:
[----:B------:R-:W-:-:S04]  /*5820*/  F2FP.BF16.F32.PACK_AB R0, RZ, R0 ;  /* 0x00000000ff00723e */ /* 0x000fc800000010ff */
[----:B------:R-:W-:Y:S01]  /*5830*/  PRMT R24, R0, 0x7610, R24 ;  /* 0x0000761000187816 */ /* 0x000fe20000000018 */
[----:B------:R-:W-:Y:S06]  /*5840*/  BRA `(.L_x_4038) ;  /* 0x00000000006c7947 */ /* 0x000fec0003800000 */
.L_x_4037:
        /* <DEDUP_REMOVED lines=16> */
.L_x_4065:
[----:B------:R-:W-:Y:S01]  /*5950*/  PRMT R24, RZ, 0x7610, R24 ;  /* 0x00007610ff187816 */ /* 0x000fe20000000018 */
[----:B------:R-:W-:Y:S06]  /*5960*/  BRA `(.L_x_4038) ;  /* 0x0000000000247947 */ /* 0x000fec0003800000 */
.L_x_4062:
[----:B------:R-:W2:Y:S02]  /*5970*/  LDG.E.64 R4, desc[UR36][R4.64] ;  /* 0x0000002404047981 */ /* 0x000ea4000c1e1b00 */
[----:B--2---:R-:W0:Y:S02]  /*5980*/  I2F.U64 R0, R4 ;  /* 0x0000000400007312 */ /* 0x004e240000301000 */
[----:B0-----:R-:W-:-:S04]  /*5990*/  F2FP.BF16.F32.PACK_AB R0, RZ, R0 ;  /* 0x00000000ff00723e */ /* 0x001fc800000010ff */
[----:B------:R-:W-:Y:S01]  /*59a0*/  PRMT R24, R0, 0x7610, R24 ;  /* 0x0000761000187816 */ /* 0x000fe20000000018 */
[----:B------:R-:W-:Y:S06]  /*59b0*/  BRA `(.L_x_4038) ;  /* 0x0000000000107947 */ /* 0x000fec0003800000 */
.L_x_4061:
[----:B------:R-:W2:Y:S02]  /*59c0*/  LDG.E R4, desc[UR36][R4.64] ;  /* 0x0000002404047981 */ /* 0x000ea4000c1e1900 */
[----:B--2---:R-:W-:-:S04]  /*59d0*/  I2FP.F32.U32 R0, R4 ;  /* 0x0000000400007245 */ /* 0x004fc80000201000 */
[----:B------:R-:W-:-:S04]  /*59e0*/  F2FP.BF16.F32.PACK_AB R0, RZ, R0 ;  /* 0x00000000ff00723e */ /* 0x000fc800000010ff */
[----:B------:R-:W-:-:S07]  /*59f0*/  PRMT R24, R0, 0x7610, R24 ;  /* 0x0000761000187816 */ /* 0x000fce0000000018 */
.L_x_4038:
        /* <DEDUP_REMOVED lines=22> */
.L_x_4069:
[----:B------:R-:W2:Y:S02]  /*5b60*/  LDG.E.U8 R4, desc[UR36][R4.64] ;  /* 0x0000002404047981 */ /* 0x000ea4000c1e1100 */
[----:B--2---:R-:W-:-:S04]  /*5b70*/  I2FP.F32.U32 R0, R4 ;  /* 0x0000000400007245 */ /* 0x004fc80000201000 */
[----:B------:R-:W-:-:S04]  /*5b80*/  F2FP.BF16.F32.PACK_AB R0, RZ, R0 ;  /* 0x00000000ff00723e */ /* 0x000fc800000010ff */
[----:B------:R-:W-:Y:S01]  /*5b90*/  PRMT R26, R0, 0x7610, R26 ;  /* 0x00007610001a7816 */ /* 0x000fe2000000001a */
[----:B------:R-:W-:Y:S06]  /*5ba0*/  BRA `(.L_x_4071) ;  /* 0x0000000c00c47947 */ /* 0x000fec0003800000 */
.L_x_4068:
        /* <DEDUP_REMOVED lines=11> */
.L_x_4073:
[----:B------:R-:W2:Y:S02]  /*5c60*/  LDG.E R4, desc[UR36][R4.64] ;  /* 0x0000002404047981 */ /* 0x000ea4000c1e1900 */
[----:B--2---:R-:W-:-:S04]  /*5c70*/  I2FP.F32.S32 R0, R4 ;  /* 0x0000000400007245 */ /* 0x004fc80000201400 */
[----:B------:R-:W-:-:S04]  /*5c80*/  F2FP.BF16.F32.PACK_AB R0, RZ, R0 ;  /* 0x00000000ff00723e */ /* 0x000fc800000010ff */
[----:B------:R-:W-:Y:S01]  /*5c90*/  PRMT R26, R0, 0x7610, R26 ;  /* 0x00007610001a7816 */ /* 0x000fe2000000001a */
[----:B------:R-:W-:Y:S06]  /*5ca0*/  BRA `(.L_x_4071) ;  /* 0x0000000c00847947 */ /* 0x000fec0003800000 */
.L_x_4072:
[----:B------:R-:W2:Y:S02]  /*5cb0*/  LDG.E.U16 R4, desc[UR36][R4.64] ;  /* 0x0000002404047981 */ /* 0x000ea4000c1e1500 */
[----:B--2---:R-:W0:Y:S02]  /*5cc0*/  I2F.S16 R0, R4 ;  /* 0x0000000400007306 */ /* 0x004e240000101400 */
[----:B0-----:R-:W-:-:S04]  /*5cd0*/  F2FP.BF16.F32.PACK_AB R0, RZ, R0 ;  /* 0x00000000ff00723e */ /* 0x001fc800000010ff */
[----:B------:R-:W-:Y:S01]  /*5ce0*/  PRMT R26, R0, 0x7610, R26 ;  /* 0x00007610001a7816 */ /* 0x000fe2000000001a */
[----:B------:R-:W-:Y:S06]  /*5cf0*/  BRA `(.L_x_4071) ;  /* 0x0000000c00707947 */ /* 0x000fec0003800000 */
.L_x_4067:
        /* <DEDUP_REMOVED lines=9> */
.L_x_4075:
[----:B------:R-:W2:Y:S02]  /*5d90*/  LDG.E.U16 R0, desc[UR36][R4.64] ;  /* 0x0000002404007981 */ /* 0x000ea4000c1e1500 */
[----:B--2---:R-:W-:-:S05]  /*5da0*/  HADD2.F32 R0, -RZ, R0.H0_H0 ;  /* 0x20000000ff007230 */ /* 0x004fca0000004100 */
[----:B------:R-:W-:-:S04]  /*5db0*/  F2FP.BF16.F32.PACK_AB R0, RZ, R0 ;  /* 0x00000000ff00723e */ /* 0x000fc800000010ff */
[----:B------:R-:W-:Y:S01]  /*5dc0*/  PRMT R26, R0, 0x7610, R26 ;  /* 0x00007610001a7816 */ /* 0x000fe2000000001a */
[----:B------:R-:W-:Y:S06]  /*5dd0*/  BRA `(.L_x_4071) ;  /* 0x0000000c00387947 */ /* 0x000fec0003800000 */
.L_x_4074:
        /* <DEDUP_REMOVED lines=9> */
.L_x_4077:
[----:B------:R-:W2:Y:S02]  /*5e70*/  LDG.E.U16 R4, desc[UR36][R4.64] ;  /* 0x0000002404047981 */ /* 0x000ea4000c1e1500 */
[----:B--2---:R-:W-:-:S05]  /*5e80*/  HADD2.F32 R0, -RZ, R4.H0_H0 ;  /* 0x20000004ff007230 */ /* 0x004fca0000004100 */
[----:B------:R-:W-:-:S04]  /*5e90*/  F2FP.BF16.F32.PACK_AB R0, RZ, R0 ;  /* 0x00000000ff00723e */ /* 0x000fc800000010ff */
[----:B------:R-:W-:Y:S01]  /*5ea0*/  PRMT R26, R0, 0x7610, R26 ;  /* 0x00007610001a7816 */ /* 0x000fe2000000001a */
[----:B------:R-:W-:Y:S06]  /*5eb0*/  BRA `(.L_x_4071) ;  /* 0x0000000c00007947 */ /* 0x000fec0003800000 */
.L_x_4076:
        /* <DEDUP_REMOVED lines=9> */
.L_x_4066:
        /* <DEDUP_REMOVED lines=14> */
.L_x_4080:
        /* <DEDUP_REMOVED lines=9> */
.L_x_4079:
        /* <DEDUP_REMOVED lines=27> */
.L_x_4082:
        /* <DEDUP_REMOVED lines=15> */
.L_x_4081:
[----:B------:R0:W5:Y:S01]  /*6360*/  LDG.E.U16 R26, desc[UR36][R4.64] ;  /* 0x00000024041a7981 */ /* 0x000162000c1e1500 */
[----:B------:R-:W-:Y:S05]  /*6370*/  BRA `(.L_x_4071) ;  /* 0x0000000400d07947 */ /* 0x000fea0003800000 */
.L_x_4078:
        /* <DEDUP_REMOVED lines=13> */
.L_x_4085:
        /* <DEDUP_REMOVED lines=21> */
.L_x_4089:
[----:B------:R-:W-:Y:S05]  /*65a0*/  BSYNC.RECONVERGENT B1 ;  /* 0x0000000000017941 */ /* 0x000fea0003800200 */
.L_x_4088:
[----:B------:R-:W-:Y:S01]  /*65b0*/  IMAD.SHL.U32 R0, R0, 0x100000, RZ ;  /* 0x0010000000007824 */ /* 0x000fe200078e00ff */
[----:B------:R-:W-:-:S04]  /*65c0*/  LEA R3, R3, 0x3b800000, 0x17 ;  /* 0x3b80000003037811 */ /* 0x000fc800078eb8ff */
[----:B------:R-:W-:-:S07]  /*65d0*/  LOP3.LUT R0, R3, R0, R7, 0xfe, !PT ;  /* 0x0000000003007212 */ /* 0x000fce00078efe07 */
.L_x_4087:
[----:B------:R-:W-:Y:S05]  /*65e0*/  BSYNC.RECONVERGENT B0 ;  /* 0x0000000000007941 */ /* 0x000fea0003800200 */
.L_x_4086:
[----:B------:R-:W-:-:S04]  /*65f0*/  F2FP.BF16.F32.PACK_AB R0, RZ, R0 ;  /* 0x00000000ff00723e */ /* 0x000fc800000010ff */
[----:B------:R-:W-:Y:S01]  /*6600*/  PRMT R26, R0, 0x7610, R26 ;  /* 0x00007610001a7816 */ /* 0x000fe2000000001a */
[----:B------:R-:W-:Y:S06]  /*6610*/  BRA `(.L_x_4071) ;  /* 0x0000000400287947 */ /* 0x000fec0003800000 */
.L_x_4084:
        /* <DEDUP_REMOVED lines=21> */
.L_x_4093:
[----:B------:R-:W-:Y:S05]  /*6770*/  BSYNC.RECONVERGENT B1 ;  /* 0x0000000000017941 */ /* 0x000fea0003800200 */
.L_x_4092:
[----:B------:R-:W-:Y:S01]  /*6780*/  IMAD.SHL.U32 R0, R0, 0x200000, RZ ;  /* 0x0020000000007824 */ /* 0x000fe200078e00ff */
[----:B------:R-:W-:-:S04]  /*6790*/  LEA R3, R3, 0x37800000, 0x17 ;  /* 0x3780000003037811 */ /* 0x000fc800078eb8ff */
[----:B------:R-:W-:-:S07]  /*67a0*/  LOP3.LUT R0, R3, R0, R7, 0xfe, !PT ;  /* 0x0000000003007212 */ /* 0x000fce00078efe07 */
.L_x_4091:
[----:B------:R-:W-:Y:S05]  /*67b0*/  BSYNC.RECONVERGENT B0 ;  /* 0x0000000000007941 */ /* 0x000fea0003800200 */
.L_x_4090:
[----:B------:R-:W-:-:S04]  /*67c0*/  F2FP.BF16.F32.PACK_AB R0, RZ, R0 ;  /* 0x00000000ff00723e */ /* 0x000fc800000010ff */
[----:B------:R-:W-:Y:S01]  /*67d0*/  PRMT R26, R0, 0x7610, R26 ;  /* 0x00007610001a7816 */ /* 0x000fe2000000001a */
[----:B------:R-:W-:Y:S06]  /*67e0*/  BRA `(.L_x_4071) ;  /* 0x0000000000b47947 */ /* 0x000fec0003800000 */
.L_x_4083:
        /* <DEDUP_REMOVED lines=14> */
.L_x_4097:
[----:B------:R-:W-:Y:S05]  /*68d0*/  BSYNC.RECONVERGENT B0 ;  /* 0x0000000000007941 */ /* 0x000fea0003800200 */
.L_x_4096:
[----:B------:R-:W-:-:S04]  /*68e0*/  F2FP.BF16.F32.PACK_AB R0, RZ, R0 ;  /* 0x00000000ff00723e */ /* 0x000fc800000010ff */
[----:B------:R-:W-:Y:S01]  /*68f0*/  PRMT R26, R0, 0x7610, R26 ;  /* 0x00007610001a7816 */ /* 0x000fe2000000001a */
[----:B------:R-:W-:Y:S06]  /*6900*/  BRA `(.L_x_4071) ;  /* 0x00000000006c7947 */ /* 0x000fec0003800000 */
.L_x_4070:
        /* <DEDUP_REMOVED lines=16> */
.L_x_4098:
[----:B------:R-:W-:Y:S01]  /*6a10*/  PRMT R26, RZ, 0x7610, R26 ;  /* 0x00007610ff1a7816 */ /* 0x000fe2000000001a */
[----:B------:R-:W-:Y:S06]  /*6a20*/  BRA `(.L_x_4071) ;  /* 0x0000000000247947 */ /* 0x000fec0003800000 */
.L_x_4095:
[----:B------:R-:W2:Y:S02]  /*6a30*/  LDG.E.64 R4, desc[UR36][R4.64] ;  /* 0x0000002404047981 */ /* 0x000ea4000c1e1b00 */
[----:B--2---:R-:W0:Y:S02]  /*6a40*/  I2F.U64 R0, R4 ;  /* 0x0000000400007312 */ /* 0x004e240000301000 */
[----:B0-----:R-:W-:-:S04]  /*6a50*/  F2FP.BF16.F32.PACK_AB R0, RZ, R0 ;  /* 0x00000000ff00723e */ /* 0x001fc800000010ff */
[----:B------:R-:W-:Y:S01]  /*6a60*/  PRMT R26, R0, 0x7610, R26 ;  /* 0x00007610001a7816 */ /* 0x000fe2000000001a */
[----:B------:R-:W-:Y:S06]  /*6a70*/  BRA `(.L_x_4071) ;  /* 0x0000000000107947 */ /* 0x000fec0003800000 */
.L_x_4094:
[----:B------:R-:W2:Y:S02]  /*6a80*/  LDG.E R4, desc[UR36][R4.64] ;  /* 0x0000002404047981 */ /* 0x000ea4000c1e1900 */
[----:B--2---:R-:W-:-:S04]  /*6a90*/  I2FP.F32.U32 R0, R4 ;  /* 0x0000000400007245 */ /* 0x004fc80000201000 */
[----:B------:R-:W-:-:S04]  /*6aa0*/  F2FP.BF16.F32.PACK_AB R0, RZ, R0 ;  /* 0x00000000ff00723e */ /* 0x000fc800000010ff */
[----:B------:R-:W-:-:S07]  /*6ab0*/  PRMT R26, R0, 0x7610, R26 ;  /* 0x00007610001a7816 */ /* 0x000fce000000001a */
.L_x_4071:
[----:B------:R-:W-:-:S07]  /*6ac0*/  VIADD R29, R29, 0x80 ;  /* 0x000000801d1d7836 */ /* 0x000fce0000000000 */
.L_x_4031:
[----:B------:R-:W-:Y:S05]  /*6ad0*/  BSYNC.RECONVERGENT B6 ;  /* 0x0000000000067941 */ /* 0x000fea0003800200 */
.L_x_4030:
        /* <DEDUP_REMOVED lines=30> */
.L_x_4101:
        /* <DEDUP_REMOVED lines=22> */
.L_x_4105:
[----:B------:R-:W2:Y:S02]  /*6e20*/  LDG.E.U8 R4, desc[UR36][R4.64] ;  /* 0x0000002404047981 */ /* 0x000ea4000c1e1100 */
[----:B--2---:R-:W-:-:S04]  /*6e30*/  I2FP.F32.U32 R0, R4 ;  /* 0x0000000400007245 */ /* 0x004fc80000201000 */
[----:B------:R-:W-:-:S04]  /*6e40*/  F2FP.BF16.F32.PACK_AB R0, RZ, R0 ;  /* 0x00000000ff00723e */ /* 0x000fc800000010ff */
[----:B------:R-:W-:Y:S01]  /*6e50*/  PRMT R27, R0, 0x7610, R27 ;  /* 0x00007610001b7816 */ /* 0x000fe2000000001b */
[----:B------:R-:W-:Y:S06]  /*6e60*/  BRA `(.L_x_4107) ;  /* 0x0000000c00c47947 */ /* 0x000fec0003800000 */
.L_x_4104:
        /* <DEDUP_REMOVED lines=11> */
.L_x_4109:
[----:B------:R-:W2:Y:S02]  /*6f20*/  LDG.E R4, desc[UR36][R4.64] ;  /* 0x0000002404047981 */ /* 0x000ea4000c1e1900 */
[----:B--2---:R-:W-:-:S04]  /*6f30*/  I2FP.F32.S32 R0, R4 ;  /* 0x0000000400007245 */ /* 0x004fc80000201400 */
[----:B------:R-:W-:-:S04]  /*6f40*/  F2FP.BF16.F32.PACK_AB R0, RZ, R0 ;  /* 0x00000000ff00723e */ /* 0x000fc800000010ff */
[----:B------:R-:W-:Y:S01]  /*6f50*/  PRMT R27, R0, 0x7610, R27 ;  /* 0x00007610001b7816 */ /* 0x000fe2000000001b */
[----:B------:R-:W-:Y:S06]  /*6f60*/  BRA `(.L_x_4107) ;  /* 0x0000000c00847947 */ /* 0x000fec0003800000 */
.L_x_4108:
[----:B------:R-:W2:Y:S02]  /*6f70*/  LDG.E.U16 R4, desc[UR36][R4.64] ;  /* 0x0000002404047981 */ /* 0x000ea4000c1e1500 */
[----:B--2---:R-:W0:Y:S02]  /*6f80*/  I2F.S16 R0, R4 ;  /* 0x0000000400007306 */ /* 0x004e240000101400 */
[----:B0-----:R-:W-:-:S04]  /*6f90*/  F2FP.BF16.F32.PACK_AB R0, RZ, R0 ;  /* 0x00000000ff00723e */ /* 0x001fc800000010ff */
[----:B------:R-:W-:Y:S01]  /*6fa0*/  PRMT R27, R0, 0x7610, R27 ;  /* 0x00007610001b7816 */ /* 0x000fe2000000001b */
[----:B------:R-:W-:Y:S06]  /*6fb0*/  BRA `(.L_x_4107) ;  /* 0x0000000c00707947 */ /* 0x000fec0003800000 */
.L_x_4103:
        /* <DEDUP_REMOVED lines=9> */
.L_x_4111:
[----:B------:R-:W2:Y:S02]  /*7050*/  LDG.E.U16 R0, desc[UR36][R4.64] ;  /* 0x0000002404007981 */ /* 0x000ea4000c1e1500 */
[----:B--2---:R-:W-:-:S05]  /*7060*/  HADD2.F32 R0, -RZ, R0.H0_H0 ;  /* 0x20000000ff007230 */ /* 0x004fca0000004100 */
[----:B------:R-:W-:-:S04]  /*7070*/  F2FP.BF16.F32.PACK_AB R0, RZ, R0 ;  /* 0x00000000ff00723e */ /* 0x000fc800000010ff */
[----:B------:R-:W-:Y:S01]  /*7080*/  PRMT R27, R0, 0x7610, R27 ;  /* 0x00007610001b7816 */ /* 0x000fe2000000001b */
[----:B------:R-:W-:Y:S06]  /*7090*/  BRA `(.L_x_4107) ;  /* 0x0000000c00387947 */ /* 0x000fec0003800000 */
.L_x_4110:
        /* <DEDUP_REMOVED lines=9> */
.L_x_4113:
[----:B------:R-:W2:Y:S02]  /*7130*/  LDG.E.U16 R4, desc[UR36][R4.64] ;  /* 0x0000002404047981 */ /* 0x000ea4000c1e1500 */
[----:B--2---:R-:W-:-:S05]  /*7140*/  HADD2.F32 R0, -RZ, R4.H0_H0 ;  /* 0x20000004ff007230 */ /* 0x004fca0000004100 */
[----:B------:R-:W-:-:S04]  /*7150*/  F2FP.BF16.F32.PACK_AB R0, RZ, R0 ;  /* 0x00000000ff00723e */ /* 0x000fc800000010ff */
[----:B------:R-:W-:Y:S01]  /*7160*/  PRMT R27, R0, 0x7610, R27 ;  /* 0x00007610001b7816 */ /* 0x000fe2000000001b */
[----:B------:R-:W-:Y:S06]  /*7170*/  BRA `(.L_x_4107) ;  /* 0x0000000c00007947 */ /* 0x000fec0003800000 */
.L_x_4112:
        /* <DEDUP_REMOVED lines=9> */
.L_x_4102:
        /* <DEDUP_REMOVED lines=14> */
.L_x_4116:
        /* <DEDUP_REMOVED lines=9> */
.L_x_4115:
        /* <DEDUP_REMOVED lines=27> */
.L_x_4118:
        /* <DEDUP_REMOVED lines=15> */
.L_x_4117:
[----:B------:R0:W5:Y:S01]  /*7620*/  LDG.E.U16 R27, desc[UR36][R4.64] ;  /* 0x00000024041b7981 */ /* 0x000162000c1e1500 */
[----:B------:R-:W-:Y:S05]  /*7630*/  BRA `(.L_x_4107) ;  /* 0x0000000400d07947 */ /* 0x000fea0003800000 */
.L_x_4114:
        /* <DEDUP_REMOVED lines=13> */
.L_x_4121:
        /* <DEDUP_REMOVED lines=21> */
.L_x_4125:
[----:B------:R-:W-:Y:S05]  /*7860*/  BSYNC.RECONVERGENT B1 ;  /* 0x0000000000017941 */ /* 0x000fea0003800200 */
.L_x_4124:
[----:B------:R-:W-:Y:S01]  /*7870*/  IMAD.SHL.U32 R0, R0, 0x100000, RZ ;  /* 0x0010000000007824 */ /* 0x000fe200078e00ff */
[----:B------:R-:W-:-:S04]  /*7880*/  LEA R3, R3, 0x3b800000, 0x17 ;  /* 0x3b80000003037811 */ /* 0x000fc800078eb8ff */
[----:B------:R-:W-:-:S07]  /*7890*/  LOP3.LUT R0, R3, R0, R7, 0xfe, !PT ;  /* 0x0000000003007212 */ /* 0x000fce00078efe07 */
.L_x_4123:
[----:B------:R-:W-:Y:S05]  /*78a0*/  BSYNC.RECONVERGENT B0 ;  /* 0x0000000000007941 */ /* 0x000fea0003800200 */
.L_x_4122:
[----:B------:R-:W-:-:S04]  /*78b0*/  F2FP.BF16.F32.PACK_AB R0, RZ, R0 ;  /* 0x00000000ff00723e */ /* 0x000fc800000010ff */
[----:B------:R-:W-:Y:S01]  /*78c0*/  PRMT R27, R0, 0x7610, R27 ;  /* 0x00007610001b7816 */ /* 0x000fe2000000001b */
[----:B------:R-:W-:Y:S06]  /*78d0*/  BRA `(.L_x_4107) ;  /* 0x0000000400287947 */ /* 0x000fec0003800000 */
.L_x_4120:
        /* <DEDUP_REMOVED lines=21> */
.L_x_4129:
[----:B------:R-:W-:Y:S05]  /*7a30*/  BSYNC.RECONVERGENT B1 ;  /* 0x0000000000017941 */ /* 0x000fea0003800200 */
.L_x_4128:
[----:B------:R-:W-:Y:S01]  /*7a40*/  IMAD.SHL.U32 R0, R0, 0x200000, RZ ;  /* 0x0020000000007824 */ /* 0x000fe200078e00ff */
[----:B------:R-:W-:-:S04]  /*7a50*/  LEA R3, R3, 0x37800000, 0x17 ;  /* 0x3780000003037811 */ /* 0x000fc800078eb8ff */
[----:B------:R-:W-:-:S07]  /*7a60*/  LOP3.LUT R0, R3, R0, R7, 0xfe, !PT ;  /* 0x0000000003007212 */ /* 0x000fce00078efe07 */
.L_x_4127:
[----:B------:R-:W-:Y:S05]  /*7a70*/  BSYNC.RECONVERGENT B0 ;  /* 0x0000000000007941 */ /* 0x000fea0003800200 */
.L_x_4126:
[----:B------:R-:W-:-:S04]  /*7a80*/  F2FP.BF16.F32.PACK_AB R0, RZ, R0 ;  /* 0x00000000ff00723e */ /* 0x000fc800000010ff */
[----:B------:R-:W-:Y:S01]  /*7a90*/  PRMT R27, R0, 0x7610, R27 ;  /* 0x00007610001b7816 */ /* 0x000fe2000000001b */
[----:B------:R-:W-:Y:S06]  /*7aa0*/  BRA `(.L_x_4107) ;  /* 0x0000000000b47947 */ /* 0x000fec0003800000 */
.L_x_4119:
        /* <DEDUP_REMOVED lines=14> */
.L_x_4133:
[----:B------:R-:W-:Y:S05]  /*7b90*/  BSYNC.RECONVERGENT B0 ;  /* 0x0000000000007941 */ /* 0x000fea0003800200 */
.L_x_4132:
[----:B------:R-:W-:-:S04]  /*7ba0*/  F2FP.BF16.F32.PACK_AB R0, RZ, R0 ;  /* 0x00000000ff00723e */ /* 0x000fc800000010ff */
[----:B------:R-:W-:Y:S01]  /*7bb0*/  PRMT R27, R0, 0x7610, R27 ;  /* 0x00007610001b7816 */ /* 0x000fe2000000001b */
[----:B------:R-:W-:Y:S06]  /*7bc0*/  BRA `(.L_x_4107) ;  /* 0x00000000006c7947 */ /* 0x000fec0003800000 */
.L_x_4106:
        /* <DEDUP_REMOVED lines=16> */
.L_x_4134:
[----:B------:R-:W-:Y:S01]  /*7cd0*/  PRMT R27, RZ, 0x7610, R27 ;  /* 0x00007610ff1b7816 */ /* 0x000fe2000000001b */
[----:B------:R-:W-:Y:S06]  /*7ce0*/  BRA `(.L_x_4107) ;  /* 0x0000000000247947 */ /* 0x000fec0003800000 */
.L_x_4131:
[----:B------:R-:W2:Y:S02]  /*7cf0*/  LDG.E.64 R4, desc[UR36][R4.64] ;  /* 0x0000002404047981 */ /* 0x000ea4000c1e1b00 */
[----:B--2---:R-:W0:Y:S02]  /*7d00*/  I2F.U64 R0, R4 ;  /* 0x0000000400007312 */ /* 0x004e240000301000 */
[----:B0-----:R-:W-:-:S04]  /*7d10*/  F2FP.BF16.F32.PACK_AB R0, RZ, R0 ;  /* 0x00000000ff00723e */ /* 0x001fc800000010ff */
[----:B------:R-:W-:Y:S01]  /*7d20*/  PRMT R27, R0, 0x7610, R27 ;  /* 0x00007610001b7816 */ /* 0x000fe2000000001b */
[----:B------:R-:W-:Y:S06]  /*7d30*/  BRA `(.L_x_4107) ;  /* 0x0000000000107947 */ /* 0x000fec0003800000 */
.L_x_4130:
[----:B------:R-:W2:Y:S02]  /*7d40*/  LDG.E R4, desc[UR36][R4.64] ;  /* 0x0000002404047981 */ /* 0x000ea4000c1e1900 */
[----:B--2---:R-:W-:-:S04]  /*7d50*/  I2FP.F32.U32 R0, R4 ;  /* 0x0000000400007245 */ /* 0x004fc80000201000 */
[----:B------:R-:W-:-:S04]  /*7d60*/  F2FP.BF16.F32.PACK_AB R0, RZ, R0 ;  /* 0x00000000ff00723e */ /* 0x000fc800000010ff */
[----:B------:R-:W-:-:S07]  /*7d70*/  PRMT R27, R0, 0x7610, R27 ;  /* 0x00007610001b7816 */ /* 0x000fce000000001b */
.L_x_4107:
        /* <DEDUP_REMOVED lines=21> */
.L_x_4138:
[----:B------:R-:W2:Y:S02]  /*7ed0*/  LDG.E.U8 R4, desc[UR36][R4.64] ;  /* 0x0000002404047981 */ /* 0x000ea4000c1e1100 */
[----:B--2---:R-:W-:-:S04]  /*7ee0*/  I2FP.F32.U32 R0, R4 ;  /* 0x0000000400007245 */ /* 0x004fc80000201000 */
[----:B------:R-:W-:Y:S01]  /*7ef0*/  F2FP.BF16.F32.PACK_AB R0, RZ, R0 ;  /* 0x00000000ff00723e */ /* 0x000fe200000010ff */
[----:B------:R-:W-:Y:S06]  /*7f00*/  BRA `(.L_x_4100) ;  /* 0x0000000c00887947 */ /* 0x000fec0003800000 */
.L_x_4137:
        /* <DEDUP_REMOVED lines=10> */
.L_x_4141:
[----:B------:R-:W2:Y:S02]  /*7fb0*/  LDG.E R4, desc[UR36][R4.64] ;  /* 0x0000002404047981 */ /* 0x000ea4000c1e1900 */
[----:B--2---:R-:W-:-:S04]  /*7fc0*/  I2FP.F32.S32 R0, R4 ;  /* 0x0000000400007245 */ /* 0x004fc80000201400 */
[----:B------:R-:W-:Y:S01]  /*7fd0*/  F2FP.BF16.F32.PACK_AB R0, RZ, R0 ;  /* 0x00000000ff00723e */ /* 0x000fe200000010ff */
[----:B------:R-:W-:Y:S06]  /*7fe0*/  BRA `(.L_x_4100) ;  /* 0x0000000c00507947 */ /* 0x000fec0003800000 */
.L_x_4140:
[----:B------:R-:W2:Y:S02]  /*7ff0*/  LDG.E.U16 R4, desc[UR36][R4.64] ;  /* 0x0000002404047981 */ /* 0x000ea4000c1e1500 */
[----:B--2---:R-:W0:Y:S02]  /*8000*/  I2F.S16 R0, R4 ;  /* 0x0000000400007306 */ /* 0x004e240000101400 */
[----:B0-----:R-:W-:Y:S01]  /*8010*/  F2FP.BF16.F32.PACK_AB R0, RZ, R0 ;  /* 0x00000000ff00723e */ /* 0x001fe200000010ff */
[----:B------:R-:W-:Y:S06]  /*8020*/  BRA `(.L_x_4100) ;  /* 0x0000000c00407947 */ /* 0x000fec0003800000 */
.L_x_4136:
        /* <DEDUP_REMOVED lines=9> */
.L_x_4143:
[----:B------:R-:W2:Y:S02]  /*80c0*/  LDG.E.U16 R0, desc[UR36][R4.64] ;  /* 0x0000002404007981 */ /* 0x000ea4000c1e1500 */
[----:B--2---:R-:W-:-:S05]  /*80d0*/  HADD2.F32 R0, -RZ, R0.H0_H0 ;  /* 0x20000000ff007230 */ /* 0x004fca0000004100 */
[----:B------:R-:W-:Y:S01]  /*80e0*/  F2FP.BF16.F32.PACK_AB R0, RZ, R0 ;  /* 0x00000000ff00723e */ /* 0x000fe200000010ff */
[----:B------:R-:W-:Y:S06]  /*80f0*/  BRA `(.L_x_4100) ;  /* 0x0000000c000c7947 */ /* 0x000fec0003800000 */
.L_x_4142:
        /* <DEDUP_REMOVED lines=9> */
.L_x_4145:
[----:B------:R-:W2:Y:S02]  /*8190*/  LDG.E.U16 R4, desc[UR36][R4.64] ;  /* 0x0000002404047981 */ /* 0x000ea4000c1e1500 */
[----:B--2---:R-:W-:-:S05]  /*81a0*/  HADD2.F32 R0, -RZ, R4.H0_H0 ;  /* 0x20000004ff007230 */ /* 0x004fca0000004100 */
[----:B------:R-:W-:Y:S01]  /*81b0*/  F2FP.BF16.F32.PACK_AB R0, RZ, R0 ;  /* 0x00000000ff00723e */ /* 0x000fe200000010ff */
[----:B------:R-:W-:Y:S06]  /*81c0*/  BRA `(.L_x_4100) ;  /* 0x0000000800d87947 */ /* 0x000fec0003800000 */
.L_x_4144:
        /* <DEDUP_REMOVED lines=8> */
.L_x_4135:
        /* <DEDUP_REMOVED lines=13> */
.L_x_4148:
        /* <DEDUP_REMOVED lines=8> */
.L_x_4147:
        /* <DEDUP_REMOVED lines=27> */
.L_x_4150:
        /* <DEDUP_REMOVED lines=14> */
.L_x_4149:
[----:B------:R1:W5:Y:S01]  /*8630*/  LDG.E.U16 R0, desc[UR36][R4.64] ;  /* 0x0000002404007981 */ /* 0x000362000c1e1500 */
[----:B------:R-:W-:Y:S05]  /*8640*/  BRA `(.L_x_4100) ;  /* 0x0000000400b87947 */ /* 0x000fea0003800000 */
.L_x_4146:
        /* <DEDUP_REMOVED lines=12> */
.L_x_4153:
        /* <DEDUP_REMOVED lines=21> */
.L_x_4157:
[----:B------:R-:W-:Y:S05]  /*8860*/  BSYNC.RECONVERGENT B1 ;  /* 0x0000000000017941 */ /* 0x000fea0003800200 */
.L_x_4156:
[----:B------:R-:W-:Y:S01]  /*8870*/  IMAD.SHL.U32 R0, R0, 0x100000, RZ ;  /* 0x0010000000007824 */ /* 0x000fe200078e00ff */
[----:B------:R-:W-:-:S04]  /*8880*/  LEA R3, R3, 0x3b800000, 0x17 ;  /* 0x3b80000003037811 */ /* 0x000fc800078eb8ff */
[----:B------:R-:W-:-:S07]  /*8890*/  LOP3.LUT R0, R3, R0, R7, 0xfe, !PT ;  /* 0x0000000003007212 */ /* 0x000fce00078efe07 */
.L_x_4155:
[----:B------:R-:W-:Y:S05]  /*88a0*/  BSYNC.RECONVERGENT B0 ;  /* 0x0000000000007941 */ /* 0x000fea0003800200 */
.L_x_4154:
[----:B------:R-:W-:Y:S01]  /*88b0*/  F2FP.BF16.F32.PACK_AB R0, RZ, R0 ;  /* 0x00000000ff00723e */ /* 0x000fe200000010ff */
[----:B------:R-:W-:Y:S06]  /*88c0*/  BRA `(.L_x_4100) ;  /* 0x0000000400187947 */ /* 0x000fec0003800000 */
.L_x_4152:
        /* <DEDUP_REMOVED lines=21> */
.L_x_4161:
[----:B------:R-:W-:Y:S05]  /*8a20*/  BSYNC.RECONVERGENT B1 ;  /* 0x0000000000017941 */ /* 0x000fea0003800200 */
.L_x_4160:
[----:B------:R-:W-:Y:S01]  /*8a30*/  IMAD.SHL.U32 R0, R0, 0x200000, RZ ;  /* 0x0020000000007824 */ /* 0x000fe200078e00ff */
[----:B------:R-:W-:-:S04]  /*8a40*/  LEA R3, R3, 0x37800000, 0x17 ;  /* 0x3780000003037811 */ /* 0x000fc800078eb8ff */
[----:B------:R-:W-:-:S07]  /*8a50*/  LOP3.LUT R0, R3, R0, R7, 0xfe, !PT ;  /* 0x0000000003007212 */ /* 0x000fce00078efe07 */
.L_x_4159:
[----:B------:R-:W-:Y:S05]  /*8a60*/  BSYNC.RECONVERGENT B0 ;  /* 0x0000000000007941 */ /* 0x000fea0003800200 */
.L_x_4158:
[----:B------:R-:W-:Y:S01]  /*8a70*/  F2FP.BF16.F32.PACK_AB R0, RZ, R0 ;  /* 0x00000000ff00723e */ /* 0x000fe200000010ff */
[----:B------:R-:W-:Y:S06]  /*8a80*/  BRA `(.L_x_4100) ;  /* 0x0000000000a87947 */ /* 0x000fec0003800000 */
.L_x_4151:
        /* <DEDUP_REMOVED lines=14> */
.L_x_4165:
[----:B------:R-:W-:Y:S05]  /*8b70*/  BSYNC.RECONVERGENT B0 ;  /* 0x0000000000007941 */ /* 0x000fea0003800200 */
.L_x_4164:
[----:B------:R-:W-:Y:S01]  /*8b80*/  F2FP.BF16.F32.PACK_AB R0, RZ, R0 ;  /* 0x00000000ff00723e */ /* 0x000fe200000010ff */
[----:B------:R-:W-:Y:S06]  /*8b90*/  BRA `(.L_x_4100) ;  /* 0x0000000000647947 */ /* 0x000fec0003800000 */
.L_x_4139:
        /* <DEDUP_REMOVED lines=16> */
.L_x_4166:
[----:B------:R-:W-:Y:S01]  /*8ca0*/  PRMT R0, RZ, 0x7610, R0 ;  /* 0x00007610ff007816 */ /* 0x000fe20000000000 */
[----:B------:R-:W-:Y:S06]  /*8cb0*/  BRA `(.L_x_4100) ;  /* 0x00000000001c7947 */ /* 0x000fec0003800000 */
.L_x_4163:
[----:B------:R-:W2:Y:S02]  /*8cc0*/  LDG.E.64 R4, desc[UR36][R4.64] ;  /* 0x0000002404047981 */ /* 0x000ea4000c1e1b00 */
[----:B--2---:R-:W0:Y:S02]  /*8cd0*/  I2F.U64 R0, R4 ;  /* 0x0000000400007312 */ /* 0x004e240000301000 */
[----:B0-----:R-:W-:Y:S01]  /*8ce0*/  F2FP.BF16.F32.PACK_AB R0, RZ, R0 ;  /* 0x00000000ff00723e */ /* 0x001fe200000010ff */
[----:B------:R-:W-:Y:S06]  /*8cf0*/  BRA `(.L_x_4100) ;  /* 0x00000000000c7947 */ /* 0x000fec0003800000 */
.L_x_4162:
[----:B------:R-:W2:Y:S02]  /*8d00*/  LDG.E R4, desc[UR36][R4.64] ;  /* 0x0000002404047981 */ /* 0x000ea4000c1e1900 */
[----:B--2---:R-:W-:-:S04]  /*8d10*/  I2FP.F32.U32 R0, R4 ;  /* 0x0000000400007245 */ /* 0x004fc80000201000 */
[----:B------:R-:W-:-:S07]  /*8d20*/  F2FP.BF16.F32.PACK_AB R0, RZ, R0 ;  /* 0x00000000ff00723e */ /* 0x000fce00000010ff */
.L_x_4100:
[----:B------:R-:W-:Y:S05]  /*8d30*/  BSYNC.RECONVERGENT B6 ;  /* 0x0000000000067941 */ /* 0x000fea0003800200 */
.L_x_4099:
[----:B01----:R-:W0:Y:S01]  /*8d40*/  LDC.U16 R4, c[0x0][0x388] ;  /* 0x0000e200ff047b82 */ /* 0x003e220000000400 */
[C---:B------:R-:W-:Y:S01]  /*8d50*/  VIADD R5, R25.reuse, 0x100 ;  /* 0x0000010019057836 */ /* 0x040fe20000000000 */
[CC--:B------:R-:W-:Y:S01]  /*8d60*/  ISETP.GE.AND P0, PT, R25.reuse, R16.reuse, PT ;  /* 0x000000101900720c */ /* 0x0c0fe20003f06270 */
[C---:B------:R-:W-:Y:S01]  /*8d70*/  VIADD R23, R25.reuse, 0x80 ;  /* 0x0000008019177836 */ /* 0x040fe20000000000 */
[----:B------:R-:W-:Y:S01]  /*8d80*/  BSSY.RECONVERGENT B6, `(.L_x_4167) ;  /* 0x0000133000067945 */ /* 0x000fe20003800200 */
[----:B------:R-:W-:Y:S01]  /*8d90*/  VIADD R7, R25, 0x180 ;  /* 0x0000018019077836 */ /* 0x000fe20000000000 */
[-C--:B------:R-:W-:Y:S02]  /*8da0*/  ISETP.GE.AND P2, PT, R5, R16.reuse, PT ;  /* 0x000000100500720c */ /* 0x080fe40003f46270 */
[-C--:B------:R-:W-:Y:S02]  /*8db0*/  ISETP.GE.AND P1, PT, R23, R16.reuse, PT ;  /* 0x000000101700720c */ /* 0x080fe40003f26270 */
[----:B------:R-:W-:-:S05]  /*8dc0*/  ISETP.GE.AND P3, PT, R7, R16, PT ;  /* 0x000000100700720c */ /* 0x000fca0003f66270 */
[----:B-----5:R-:W-:Y:S02]  /*8dd0*/  @!P0 IMAD.U32 R6, R17, 0x10000, RZ ;  /* 0x0001000011068824 */ /* 0x020fe400078e00ff */
[----:B------:R-:W-:Y:S02]  /*8de0*/  @!P0 IMAD.U32 R18, R18, 0x10000, RZ ;  /* 0x0001000012128824 */ /* 0x000fe400078e00ff */
[----:B------:R-:W-:-:S04]  /*8df0*/  @!P2 IMAD.U32 R24, R24, 0x10000, RZ ;  /* 0x000100001818a824 */ /* 0x000fc800078e00ff */
[----:B------:R-:W-:Y:S02]  /*8e00*/  @!P3 IMAD.U32 R27, R27, 0x10000, RZ ;  /* 0x000100001b1bb824 */ /* 0x000fe400078e00ff */
[C---:B0-----:R-:W-:Y:S02]  /*8e10*/  @!P2 IMAD.U32 R7, R4.reuse, 0x10000, RZ ;  /* 0x000100000407a824 */ /* 0x041fe400078e00ff */
[C---:B------:R-:W-:Y:S02]  /*8e20*/  @!P0 IMAD.U32 R5, R4.reuse, 0x10000, RZ ;  /* 0x0001000004058824 */ /* 0x040fe400078e00ff */
[----:B------:R-:W-:Y:S01]  /*8e30*/  @!P2 FMUL.FTZ R24, R7, R24 ;  /* 0x000000180718a220 */ /* 0x000fe20000410000 */
[----:B------:R-:W-:Y:S02]  /*8e40*/  @!P1 IMAD.U32 R7, R4, 0x10000, RZ ;  /* 0x0001000004079824 */ /* 0x000fe400078e00ff */
[----:B------:R-:W-:Y:S01]  /*8e50*/  @!P0 FMUL.FTZ R5, R5, R6 ;  /* 0x0000000605058220 */ /* 0x000fe20000410000 */
[----:B------:R-:W-:-:S02]  /*8e60*/  @!P1 IMAD.U32 R6, R19, 0x10000, RZ ;  /* 0x0001000013069824 */ /* 0x000fc400078e00ff */
[----:B------:R-:W-:Y:S01]  /*8e70*/  @!P3 IMAD.U32 R4, R4, 0x10000, RZ ;  /* 0x000100000404b824 */ /* 0x000fe200078e00ff */
[----:B------:R-:W0:Y:S01]  /*8e80*/  @!P2 F2F.BF16.F32 R24, R24 ;  /* 0x000000180018a304 */ /* 0x000e220000202000 */
[----:B------:R-:W-:Y:S01]  /*8e90*/  @!P1 FMUL.FTZ R6, R7, R6 ;  /* 0x0000000607069220 */ /* 0x000fe20000410000 */
[----:B------:R-:W-:Y:S02]  /*8ea0*/  @!P2 IMAD.U32 R7, R26, 0x10000, RZ ;  /* 0x000100001a07a824 */ /* 0x000fe400078e00ff */
[----:B------:R-:W-:Y:S01]  /*8eb0*/  @!P3 FMUL.FTZ R27, R4, R27 ;  /* 0x0000001b041bb220 */ /* 0x000fe20000410000 */
[----:B------:R-:W-:-:S03]  /*8ec0*/  @!P3 IMAD.U32 R0, R0, 0x10000, RZ ;  /* 0x000100000000b824 */ /* 0x000fc600078e00ff */
[----:B------:R-:W1:Y:S01]  /*8ed0*/  @!P0 F2F.BF16.F32 R5, R5 ;  /* 0x0000000500058304 */ /* 0x000e620000202000 */
[----:B0-----:R-:W-:-:S07]  /*8ee0*/  @!P2 IMAD.U32 R24, R24, 0x10000, RZ ;  /* 0x000100001818a824 */ /* 0x001fce00078e00ff */
[----:B------:R-:W0:Y:S01]  /*8ef0*/  @!P1 F2F.BF16.F32 R6, R6 ;  /* 0x0000000600069304 */ /* 0x000e220000202000 */
[----:B------:R-:W-:Y:S01]  /*8f00*/  @!P2 FMUL.FTZ R24, R24, R7 ;  /* 0x000000071818a220 */ /* 0x000fe20000410000 */
[----:B------:R-:W-:Y:S02]  /*8f10*/  @!P1 IMAD.U32 R7, R22, 0x10000, RZ ;  /* 0x0001000016079824 */ /* 0x000fe400078e00ff */
[----:B-1----:R-:W-:-:S04]  /*8f20*/  @!P0 IMAD.U32 R5, R5, 0x10000, RZ ;  /* 0x0001000005058824 */ /* 0x002fc800078e00ff */
[----:B------:R-:W1:Y:S01]  /*8f30*/  @!P3 F2F.BF16.F32 R27, R27 ;  /* 0x0000001b001bb304 */ /* 0x000e620000202000 */
[----:B------:R-:W-:Y:S02]  /*8f40*/  @!P0 FMUL.FTZ R5, R5, R18 ;  /* 0x0000001205058220 */ /* 0x000fe40000410000 */
[----:B------:R-:W2:Y:S01]  /*8f50*/  LDC.U8 R18, c[0x0][0x3cc] ;  /* 0x0000f300ff127b82 */ /* 0x000ea20000000000 */
[----:B0-----:R-:W-:-:S04]  /*8f60*/  @!P1 IMAD.U32 R6, R6, 0x10000, RZ ;  /* 0x0001000006069824 */ /* 0x001fc800078e00ff */
[----:B------:R0:W3:Y:S01]  /*8f70*/  @!P0 F2F.BF16.F32 R3, R5 ;  /* 0x0000000500038304 */ /* 0x0000e20000202000 */
[----:B------:R-:W-:Y:S01]  /*8f80*/  @!P1 FMUL.FTZ R6, R6, R7 ;  /* 0x0000000706069220 */ /* 0x000fe20000410000 */
[----:B-1----:R-:W-:-:S06]  /*8f90*/  @!P3 IMAD.U32 R27, R27, 0x10000, RZ ;  /* 0x000100001b1bb824 */ /* 0x002fcc00078e00ff */
[----:B------:R0:W1:Y:S01]  /*8fa0*/  @!P2 F2F.BF16.F32 R17, R24 ;  /* 0x000000180011a304 */ /* 0x0000620000202000 */
[----:B------:R-:W-:-:S07]  /*8fb0*/  @!P3 FMUL.FTZ R0, R27, R0 ;  /* 0x000000001b00b220 */ /* 0x000fce0000410000 */
[----:B------:R0:W4:Y:S08]  /*8fc0*/  @!P1 F2F.BF16.F32 R22, R6 ;  /* 0x0000000600169304 */ /* 0x0001300000202000 */
[----:B------:R0:W0:Y:S01]  /*8fd0*/  @!P3 F2F.BF16.F32 R19, R0 ;  /* 0x000000000013b304 */ /* 0x0000220000202000 */
[----:B-1-3--:R-:W-:Y:S05]  /*8fe0*/  @P0 BRA `(.L_x_4168) ;  /* 0x0000001000300947 */ /* 0x00afea0003800000 */
[----:B------:R-:W1:Y:S01]  /*8ff0*/  LDCU UR4, c[0x0][0x3d0] ;  /* 0x00007a00ff0477ac */ /* 0x000e620008000800 */
[----:B------:R-:W3:Y:S01]  /*9000*/  LDC.64 R8, c[0x0][0x398] ;  /* 0x0000e600ff087b82 */ /* 0x000ee20000000a00 */
[----:B0-----:R-:W-:Y:S01]  /*9010*/  IMAD R0, R2, 0x200, R25 ;  /* 0x0000020002007824 */ /* 0x001fe200078e0219 */
[----:B--2---:R-:W-:-:S03]  /*9020*/  PRMT R4, R18, 0x9910, RZ ;  /* 0x0000991012047816 */ /* 0x004fc600000000ff */
[----:B-1----:R-:W-:Y:S02]  /*9030*/  IMAD R5, R0, UR4, RZ ;  /* 0x0000000400057c24 */ /* 0x002fe4000f8e02ff */
[----:B------:R-:W-:-:S05]  /*9040*/  IMAD.MOV.U32 R0, RZ, RZ, R4 ;  /* 0x000000ffff007224 */ /* 0x000fca00078e0004 */
[----:B------:R-:W-:Y:S02]  /*9050*/  ISETP.GT.AND P0, PT, R0, 0x9, PT ;  /* 0x000000090000780c */ /* 0x000fe40003f04270 */
[----:B---3--:R-:W-:-:S05]  /*9060*/  IADD3 R8, P1, PT, R5, R8, RZ ;  /* 0x0000000805087210 */ /* 0x008fca0007f3e0ff */
        /* <DEDUP_REMOVED lines=15> */
.L_x_4172:
[----:B------:R-:W-:Y:S02]  /*9160*/  IMAD.U32 R5, R3, 0x10000, RZ ;  /* 0x0001000003057824 */ /* 0x000fe400078e00ff */
[----:B------:R-:W-:-:S04]  /*9170*/  IMAD.MOV.U32 R25, RZ, RZ, R23 ;  /* 0x000000ffff197224 */ /* 0x000fc800078e0017 */
[----:B------:R-:W0:Y:S02]  /*9180*/  F2I.S64.TRUNC R4, R5 ;  /* 0x0000000500047311 */ /* 0x000e24000020d900 */
[----:B0-----:R0:W-:Y:S01]  /*9190*/  STG.E.U8 desc[UR36][R8.64], R4 ;  /* 0x0000000408007986 */ /* 0x0011e2000c101124 */
[----:B------:R-:W-:Y:S05]  /*91a0*/  BRA `(.L_x_4168) ;  /* 0x0000000c00c07947 */ /* 0x000fea0003800000 */
.L_x_4171:
        /* <DEDUP_REMOVED lines=11> */
.L_x_4175:
[----:B------:R-:W-:Y:S02]  /*9260*/  IMAD.U32 R3, R3, 0x10000, RZ ;  /* 0x0001000003037824 */ /* 0x000fe400078e00ff */
[----:B------:R-:W-:-:S04]  /*9270*/  IMAD.MOV.U32 R25, RZ, RZ, R23 ;  /* 0x000000ffff197224 */ /* 0x000fc800078e0017 */
[----:B------:R-:W0:Y:S02]  /*9280*/  F2I.FTZ.TRUNC.NTZ R3, R3 ;  /* 0x0000000300037305 */ /* 0x000e24000021f100 */
[----:B0-----:R0:W-:Y:S01]  /*9290*/  STG.E desc[UR36][R8.64], R3 ;  /* 0x0000000308007986 */ /* 0x0011e2000c101924 */
[----:B------:R-:W-:Y:S05]  /*92a0*/  BRA `(.L_x_4168) ;  /* 0x0000000c00807947 */ /* 0x000fea0003800000 */
.L_x_4174:
[----:B------:R-:W-:Y:S02]  /*92b0*/  IMAD.U32 R3, R3, 0x10000, RZ ;  /* 0x0001000003037824 */ /* 0x000fe400078e00ff */
[----:B------:R-:W-:-:S04]  /*92c0*/  IMAD.MOV.U32 R25, RZ, RZ, R23 ;  /* 0x000000ffff197224 */ /* 0x000fc800078e0017 */
[----:B------:R-:W0:Y:S02]  /*92d0*/  F2I.FTZ.TRUNC.NTZ R3, R3 ;  /* 0x0000000300037305 */ /* 0x000e24000021f100 */
[----:B0-----:R0:W-:Y:S01]  /*92e0*/  STG.E.U16 desc[UR36][R8.64], R3 ;  /* 0x0000000308007986 */ /* 0x0011e2000c101524 */
[----:B------:R-:W-:Y:S05]  /*92f0*/  BRA `(.L_x_4168) ;  /* 0x0000000c006c7947 */ /* 0x000fea0003800000 */
.L_x_4170:
        /* <DEDUP_REMOVED lines=10> */
.L_x_4177:
[----:B------:R-:W-:Y:S02]  /*93a0*/  IMAD.U32 R0, R3, 0x10000, RZ ;  /* 0x0001000003007824 */ /* 0x000fe400078e00ff */
[----:B------:R-:W-:-:S03]  /*93b0*/  IMAD.MOV.U32 R25, RZ, RZ, R23 ;  /* 0x000000ffff197224 */ /* 0x000fc600078e0017 */
[----:B------:R-:W-:-:S05]  /*93c0*/  F2FP.F16.F32.PACK_AB R0, RZ, R0 ;  /* 0x00000000ff00723e */ /* 0x000fca00000000ff */
[----:B------:R1:W-:Y:S01]  /*93d0*/  STG.E.U16 desc[UR36][R8.64], R0 ;  /* 0x0000000008007986 */ /* 0x0003e2000c101524 */
[----:B------:R-:W-:Y:S05]  /*93e0*/  BRA `(.L_x_4168) ;  /* 0x0000000c00307947 */ /* 0x000fea0003800000 */
.L_x_4176:
        /* <DEDUP_REMOVED lines=11> */
.L_x_4179:
[----:B------:R-:W-:Y:S02]  /*94a0*/  IMAD.U32 R3, R3, 0x10000, RZ ;  /* 0x0001000003037824 */ /* 0x000fe400078e00ff */
[----:B------:R-:W-:-:S03]  /*94b0*/  IMAD.MOV.U32 R25, RZ, RZ, R23 ;  /* 0x000000ffff197224 */ /* 0x000fc600078e0017 */
[----:B------:R-:W-:-:S04]  /*94c0*/  F2FP.F16.F32.PACK_AB R3, RZ, R3 ;  /* 0x00000003ff03723e */ /* 0x000fc800000000ff */
[----:B------:R-:W-:-:S05]  /*94d0*/  PRMT R3, R3, 0x5410, RZ ;  /* 0x0000541003037816 */ /* 0x000fca00000000ff */
[----:B------:R0:W-:Y:S01]  /*94e0*/  STG.E desc[UR36][R8.64], R3 ;  /* 0x0000000308007986 */ /* 0x0001e2000c101924 */
[----:B------:R-:W-:Y:S05]  /*94f0*/  BRA `(.L_x_4168) ;  /* 0x0000000800ec7947 */ /* 0x000fea0003800000 */
.L_x_4178:
[----:B------:R-:W-:Y:S02]  /*9500*/  IMAD.U32 R4, R3, 0x10000, RZ ;  /* 0x0001000003047824 */ /* 0x000fe400078e00ff */
[----:B------:R-:W-:Y:S02]  /*9510*/  IMAD.MOV.U32 R25, RZ, RZ, R23 ;  /* 0x000000ffff197224 */ /* 0x000fe400078e0017 */
[----:B------:R-:W-:-:S06]  /*9520*/  FMUL.FTZ R4, R4, 1 ;  /* 0x3f80000004047820 */ /* 0x000fcc0000410000 */
[----:B------:R-:W0:Y:S02]  /*9530*/  F2F.F64.F32 R4, R4 ;  /* 0x0000000400047310 */ /* 0x000e240000201800 */
[----:B0-----:R0:W-:Y:S01]  /*9540*/  STG.E.64 desc[UR36][R8.64], R4 ;  /* 0x0000000408007986 */ /* 0x0011e2000c101b24 */
[----:B------:R-:W-:Y:S05]  /*9550*/  BRA `(.L_x_4168) ;  /* 0x0000000800d47947 */ /* 0x000fea0003800000 */
.L_x_4169:
        /* <DEDUP_REMOVED lines=14> */
.L_x_4182:
[----:B------:R-:W-:Y:S01]  /*9640*/  IMAD.U32 R3, R3, 0x10000, RZ ;  /* 0x0001000003037824 */ /* 0x000fe200078e00ff */
[----:B------:R-:W-:Y:S01]  /*9650*/  CS2R R6, SRZ ;  /* 0x0000000000067805 */ /* 0x000fe2000001ff00 */
[----:B------:R-:W-:Y:S02]  /*9660*/  IMAD.MOV.U32 R25, RZ, RZ, R23 ;  /* 0x000000ffff197224 */ /* 0x000fe400078e0017 */
[----:B------:R-:W-:-:S04]  /*9670*/  FMUL.FTZ R3, R3, 1 ;  /* 0x3f80000003037820 */ /* 0x000fc80000410000 */
[----:B------:R-:W0:Y:S02]  /*9680*/  F2F.F64.F32 R4, R3 ;  /* 0x0000000300047310 */ /* 0x000e240000201800 */
[----:B0-----:R0:W-:Y:S01]  /*9690*/  STG.E.128 desc[UR36][R8.64], R4 ;  /* 0x0000000408007986 */ /* 0x0011e2000c101d24 */
[----:B------:R-:W-:Y:S05]  /*96a0*/  BRA `(.L_x_4168) ;  /* 0x0000000800807947 */ /* 0x000fea0003800000 */
.L_x_4181:
        /* <DEDUP_REMOVED lines=19> */
.L_x_4186:
[----:B------:R-:W-:Y:S05]  /*97e0*/  BSYNC.RECONVERGENT B0 ;  /* 0x0000000000007941 */ /* 0x000fea0003800200 */
.L_x_4185:
[----:B------:R-:W-:Y:S01]  /*97f0*/  LOP3.LUT R5, R0, 0x80, R5, 0xf8, !PT ;  /* 0x0000008000057812 */ /* 0x000fe200078ef805 */
[----:B------:R-:W-:-:S04]  /*9800*/  IMAD.MOV.U32 R25, RZ, RZ, R23 ;  /* 0x000000ffff197224 */ /* 0x000fc800078e0017 */
[----:B------:R0:W-:Y:S01]  /*9810*/  STG.E.U8 desc[UR36][R8.64], R5 ;  /* 0x0000000508007986 */ /* 0x0001e2000c101124 */
[----:B------:R-:W-:Y:S05]  /*9820*/  BRA `(.L_x_4168) ;  /* 0x0000000800207947 */ /* 0x000fea0003800000 */
.L_x_4184:
        /* <DEDUP_REMOVED lines=15> */
.L_x_4188:
[----:B------:R-:W-:Y:S05]  /*9920*/  BSYNC.RECONVERGENT B0 ;  /* 0x0000000000007941 */ /* 0x000fea0003800200 */
.L_x_4187:
[----:B------:R-:W-:Y:S01]  /*9930*/  LOP3.LUT R5, R0, 0x80, R5, 0xf8, !PT ;  /* 0x0000008000057812 */ /* 0x000fe200078ef805 */
[----:B------:R-:W-:-:S04]  /*9940*/  IMAD.MOV.U32 R25, RZ, RZ, R23 ;  /* 0x000000ffff197224 */ /* 0x000fc800078e0017 */
[----:B------:R0:W-:Y:S01]  /*9950*/  STG.E.U8 desc[UR36][R8.64], R5 ;  /* 0x0000000508007986 */ /* 0x0001e2000c101124 */
[----:B------:R-:W-:Y:S05]  /*9960*/  BRA `(.L_x_4168) ;  /* 0x0000000400d07947 */ /* 0x000fea0003800000 */
.L_x_4183:
[----:B------:R0:W-:Y:S01]  /*9970*/  STG.E.U16 desc[UR36][R8.64], R3 ;  /* 0x0000000308007986 */ /* 0x0001e2000c101524 */
[----:B------:R-:W-:Y:S01]  /*9980*/  IMAD.MOV.U32 R25, RZ, RZ, R23 ;  /* 0x000000ffff197224 */ /* 0x000fe200078e0017 */
[----:B------:R-:W-:Y:S06]  /*9990*/  BRA `(.L_x_4168) ;  /* 0x0000000400c47947 */ /* 0x000fec0003800000 */
.L_x_4180:
        /* <DEDUP_REMOVED lines=13> */
.L_x_4191:
        /* <DEDUP_REMOVED lines=13> */
.L_x_4194:
[----:B------:R-:W-:-:S04]  /*9b40*/  SHF.R.U32.HI R0, RZ, 0x14, R3 ;  /* 0x00000014ff007819 */ /* 0x000fc80000011603 */
[----:B------:R-:W-:-:S04]  /*9b50*/  LOP3.LUT R0, R0, 0x1, RZ, 0xc0, !PT ;  /* 0x0000000100007812 */ /* 0x000fc800078ec0ff */
[----:B------:R-:W-:-:S04]  /*9b60*/  IADD3 R0, PT, PT, R3, 0x487ffff, R0 ;  /* 0x0487ffff03007810 */ /* 0x000fc80007ffe000 */
[----:B------:R-:W-:-:S04]  /*9b70*/  SHF.R.U32.HI R0, RZ, 0x14, R0 ;  /* 0x00000014ff007819 */ /* 0x000fc80000011600 */
[----:B------:R-:W-:-:S07]  /*9b80*/  LOP3.LUT R0, R0, 0xff, RZ, 0xc0, !PT ;  /* 0x000000ff00007812 */ /* 0x000fce00078ec0ff */
.L_x_4195:
[----:B------:R-:W-:-:S04]  /*9b90*/  SHF.R.U32.HI R3, RZ, 0x18, R3 ;  /* 0x00000018ff037819 */ /* 0x000fc80000011603 */
[----:B------:R-:W-:-:S04]  /*9ba0*/  LOP3.LUT R0, R0, 0x80, R3, 0xf8, !PT ;  /* 0x0000008000007812 */ /* 0x000fc800078ef803 */
[----:B------:R-:W-:-:S07]  /*9bb0*/  PRMT R4, R0, 0x7610, R4 ;  /* 0x0000761000047816 */ /* 0x000fce0000000004 */
.L_x_4193:
[----:B------:R-:W-:Y:S05]  /*9bc0*/  BSYNC.RECONVERGENT B0 ;  /* 0x0000000000007941 */ /* 0x000fea0003800200 */
.L_x_4192:
[----:B------:R0:W-:Y:S01]  /*9bd0*/  STG.E.U8 desc[UR36][R8.64], R4 ;  /* 0x0000000408007986 */ /* 0x0001e2000c101124 */
[----:B------:R-:W-:Y:S01]  /*9be0*/  IMAD.MOV.U32 R25, RZ, RZ, R23 ;  /* 0x000000ffff197224 */ /* 0x000fe200078e0017 */
[----:B------:R-:W-:Y:S06]  /*9bf0*/  BRA `(.L_x_4168) ;  /* 0x00000004002c7947 */ /* 0x000fec0003800000 */
.L_x_4190:
        /* <DEDUP_REMOVED lines=13> */
.L_x_4198:
[----:B------:R-:W-:-:S04]  /*9cd0*/  SHF.R.U32.HI R0, RZ, 0x15, R3 ;  /* 0x00000015ff007819 */ /* 0x000fc80000011603 */
[----:B------:R-:W-:-:S04]  /*9ce0*/  LOP3.LUT R0, R0, 0x1, RZ, 0xc0, !PT ;  /* 0x0000000100007812 */ /* 0x000fc800078ec0ff */
[----:B------:R-:W-:-:S04]  /*9cf0*/  IADD3 R0, PT, PT, R3, 0x88fffff, R0 ;  /* 0x088fffff03007810 */ /* 0x000fc80007ffe000 */
[----:B------:R-:W-:-:S04]  /*9d00*/  SHF.R.U32.HI R0, RZ, 0x15, R0 ;  /* 0x00000015ff007819 */ /* 0x000fc80000011600 */
[----:B------:R-:W-:-:S07]  /*9d10*/  LOP3.LUT R0, R0, 0xff, RZ, 0xc0, !PT ;  /* 0x000000ff00007812 */ /* 0x000fce00078ec0ff */
.L_x_4199:
[----:B------:R-:W-:-:S04]  /*9d20*/  SHF.R.U32.HI R3, RZ, 0x18, R3 ;  /* 0x00000018ff037819 */ /* 0x000fc80000011603 */
[----:B------:R-:W-:-:S04]  /*9d30*/  LOP3.LUT R0, R0, 0x80, R3, 0xf8, !PT ;  /* 0x0000008000007812 */ /* 0x000fc800078ef803 */
[----:B------:R-:W-:-:S07]  /*9d40*/  PRMT R4, R0, 0x7610, R4 ;  /* 0x0000761000047816 */ /* 0x000fce0000000004 */
.L_x_4197:
[----:B------:R-:W-:Y:S05]  /*9d50*/  BSYNC.RECONVERGENT B0 ;  /* 0x0000000000007941 */ /* 0x000fea0003800200 */
.L_x_4196:
[----:B------:R0:W-:Y:S01]  /*9d60*/  STG.E.U8 desc[UR36][R8.64], R4 ;  /* 0x0000000408007986 */ /* 0x0001e2000c101124 */
[----:B------:R-:W-:Y:S01]  /*9d70*/  IMAD.MOV.U32 R25, RZ, RZ, R23 ;  /* 0x000000ffff197224 */ /* 0x000fe200078e0017 */
[----:B------:R-:W-:Y:S06]  /*9d80*/  BRA `(.L_x_4168) ;  /* 0x0000000000c87947 */ /* 0x000fec0003800000 */
.L_x_4189:
[----:B------:R-:W-:-:S13]  /*9d90*/  ISETP.NE.AND P0, PT, R0, 0x1c, PT ;  /* 0x0000001c0000780c */ /* 0x000fda0003f05270 */
[----:B------:R-:W-:Y:S05]  /*9da0*/  @!P0 BRA `(.L_x_4200) ;  /* 0x0000000000b08947 */ /* 0x000fea0003800000 */
[----:B------:R-:W-:-:S13]  /*9db0*/  ISETP.NE.AND P0, PT, R0, 0x1d, PT ;  /* 0x0000001d0000780c */ /* 0x000fda0003f05270 */
[----:B------:R-:W-:Y:S05]  /*9dc0*/  @!P0 BRA `(.L_x_4201) ;  /* 0x0000000000948947 */ /* 0x000fea0003800000 */
[----:B------:R-:W-:-:S13]  /*9dd0*/  ISETP.NE.AND P0, PT, R0, 0x2c, PT ;  /* 0x0000002c0000780c */ /* 0x000fda0003f05270 */
[----:B------:R-:W-:Y:S05]  /*9de0*/  @!P0 BRA `(.L_x_4202) ;  /* 0x0000000000488947 */ /* 0x000fea0003800000 */
.L_x_4173:
        /* <DEDUP_REMOVED lines=15> */
[----:B--2-4-:R-:W-:Y:S05]  /*9ee0*/  CALL.ABS.NOINC R14 ;  /* 0x000000000e007343 */ /* 0x014fea0003c00000 */
.L_x_4203:
[----:B------:R-:W-:Y:S01]  /*9ef0*/  IMAD.MOV.U32 R25, RZ, RZ, R23 ;  /* 0x000000ffff197224 */ /* 0x000fe200078e0017 */
[----:B------:R-:W-:Y:S06]  /*9f00*/  BRA `(.L_x_4168) ;  /* 0x0000000000687947 */ /* 0x000fec0003800000 */
.L_x_4202:
[----:B------:R-:W-:Y:S02]  /*9f10*/  IMAD.U32 R4, R3, 0x10000, RZ ;  /* 0x0001000003047824 */ /* 0x000fe400078e00ff */
        /* <DEDUP_REMOVED lines=16> */
.L_x_4201:
[----:B------:R-:W-:Y:S02]  /*a020*/  IMAD.U32 R4, R3, 0x10000, RZ ;  /* 0x0001000003047824 */ /* 0x000fe400078e00ff */
[----:B------:R-:W-:-:S04]  /*a030*/  IMAD.MOV.U32 R25, RZ, RZ, R23 ;  /* 0x000000ffff197224 */ /* 0x000fc800078e0017 */
[----:B------:R-:W0:Y:S02]  /*a040*/  F2I.U64.TRUNC R4, R4 ;  /* 0x0000000400047311 */ /* 0x000e24000020d800 */
[----:B0-----:R0:W-:Y:S01]  /*a050*/  STG.E.64 desc[UR36][R8.64], R4 ;  /* 0x0000000408007986 */ /* 0x0011e2000c101b24 */
[----:B------:R-:W-:Y:S05]  /*a060*/  BRA `(.L_x_4168) ;  /* 0x0000000000107947 */ /* 0x000fea0003800000 */
.L_x_4200:
[----:B------:R-:W-:Y:S02]  /*a070*/  IMAD.U32 R3, R3, 0x10000, RZ ;  /* 0x0001000003037824 */ /* 0x000fe400078e00ff */
[----:B------:R-:W-:-:S04]  /*a080*/  IMAD.MOV.U32 R25, RZ, RZ, R23 ;  /* 0x000000ffff197224 */ /* 0x000fc800078e0017 */
[----:B------:R-:W0:Y:S02]  /*a090*/  F2I.FTZ.U32.TRUNC.NTZ R3, R3 ;  /* 0x0000000300037305 */ /* 0x000e24000021f000 */
[----:B0-----:R0:W-:Y:S02]  /*a0a0*/  STG.E desc[UR36][R8.64], R3 ;  /* 0x0000000308007986 */ /* 0x0011e4000c101924 */
.L_x_4168:
[----:B------:R-:W-:Y:S05]  /*a0b0*/  BSYNC.RECONVERGENT B6 ;  /* 0x0000000000067941 */ /* 0x000fea0003800200 */
.L_x_4167:
[----:B------:R-:W-:Y:S01]  /*a0c0*/  ISETP.GE.AND P0, PT, R25, R16, PT ;  /* 0x000000101900720c */ /* 0x000fe20003f06270 */
[----:B------:R-:W-:-:S12]  /*a0d0*/  BSSY.RECONVERGENT B6, `(.L_x_4204) ;  /* 0x00001f0000067945 */ /* 0x000fd80003800200 */
[----:B------:R-:W-:Y:S05]  /*a0e0*/  @P0 BRA `(.L_x_4205) ;  /* 0x0000001c00b80947 */ /* 0x000fea0003800000 */
[----:B------:R-:W5:Y:S01]  /*a0f0*/  LDCU UR4, c[0x0][0x3d0] ;  /* 0x00007a00ff0477ac */ /* 0x000f620008000800 */
[----:B01-3--:R-:W0:Y:S01]  /*a100*/  LDC.64 R8, c[0x0][0x398] ;  /* 0x0000e600ff087b82 */ /* 0x00be220000000a00 */
[----:B------:R-:W-:Y:S01]  /*a110*/  IMAD R0, R2, 0x200, R25 ;  /* 0x0000020002007824 */ /* 0x000fe200078e0219 */
[----:B--2---:R-:W-:-:S03]  /*a120*/  PRMT R4, R18, 0x9910, RZ ;  /* 0x0000991012047816 */ /* 0x004fc600000000ff */
        /* <DEDUP_REMOVED lines=18> */
.L_x_4209:
[----:B----4-:R-:W-:-:S06]  /*a250*/  IMAD.U32 R5, R22, 0x10000, RZ ;  /* 0x0001000016057824 */ /* 0x010fcc00078e00ff */
[----:B------:R-:W0:Y:S02]  /*a260*/  F2I.S64.TRUNC R4, R5 ;  /* 0x0000000500047311 */ /* 0x000e24000020d900 */
[----:B0-----:R0:W-:Y:S01]  /*a270*/  STG.E.U8 desc[UR36][R8.64], R4 ;  /* 0x0000000408007986 */ /* 0x0011e2000c101124 */
[----:B------:R-:W-:Y:S05]  /*a280*/  BRA `(.L_x_4211) ;  /* 0x0000000c006c7947 */ /* 0x000fea0003800000 */
.L_x_4208:
        /* <DEDUP_REMOVED lines=10> */
.L_x_4213:
[----:B----4-:R-:W-:-:S04]  /*a330*/  IMAD.U32 R22, R22, 0x10000, RZ ;  /* 0x0001000016167824 */ /* 0x010fc800078e00ff */
[----:B------:R-:W0:Y:S02]  /*a340*/  F2I.FTZ.TRUNC.NTZ R3, R22 ;  /* 0x0000001600037305 */ /* 0x000e24000021f100 */
[----:B0-----:R0:W-:Y:S01]  /*a350*/  STG.E desc[UR36][R8.64], R3 ;  /* 0x0000000308007986 */ /* 0x0011e2000c101924 */
[----:B------:R-:W-:Y:S05]  /*a360*/  BRA `(.L_x_4211) ;  /* 0x0000000c00347947 */ /* 0x000fea0003800000 */
.L_x_4212:
[----:B----4-:R-:W-:-:S04]  /*a370*/  IMAD.U32 R22, R22, 0x10000, RZ ;  /* 0x0001000016167824 */ /* 0x010fc800078e00ff */
[----:B------:R-:W0:Y:S02]  /*a380*/  F2I.FTZ.TRUNC.NTZ R3, R22 ;  /* 0x0000001600037305 */ /* 0x000e24000021f100 */
[----:B0-----:R0:W-:Y:S01]  /*a390*/  STG.E.U16 desc[UR36][R8.64], R3 ;  /* 0x0000000308007986 */ /* 0x0011e2000c101524 */
[----:B------:R-:W-:Y:S05]  /*a3a0*/  BRA `(.L_x_4211) ;  /* 0x0000000c00247947 */ /* 0x000fea0003800000 */
.L_x_4207:
        /* <DEDUP_REMOVED lines=9> */
.L_x_4215:
[----:B----4-:R-:W-:-:S05]  /*a440*/  IMAD.U32 R0, R22, 0x10000, RZ ;  /* 0x0001000016007824 */ /* 0x010fca00078e00ff */
[----:B------:R-:W-:-:S05]  /*a450*/  F2FP.F16.F32.PACK_AB R0, RZ, R0 ;  /* 0x00000000ff00723e */ /* 0x000fca00000000ff */
[----:B------:R0:W-:Y:S01]  /*a460*/  STG.E.U16 desc[UR36][R8.64], R0 ;  /* 0x0000000008007986 */ /* 0x0001e2000c101524 */
[----:B------:R-:W-:Y:S05]  /*a470*/  BRA `(.L_x_4211) ;  /* 0x0000000800f07947 */ /* 0x000fea0003800000 */
.L_x_4214:
        /* <DEDUP_REMOVED lines=10> */
.L_x_4217:
[----:B----4-:R-:W-:-:S05]  /*a520*/  IMAD.U32 R22, R22, 0x10000, RZ ;  /* 0x0001000016167824 */ /* 0x010fca00078e00ff */
[----:B------:R-:W-:-:S04]  /*a530*/  F2FP.F16.F32.PACK_AB R3, RZ, R22 ;  /* 0x00000016ff03723e */ /* 0x000fc800000000ff */
[----:B------:R-:W-:-:S05]  /*a540*/  PRMT R3, R3, 0x5410, RZ ;  /* 0x0000541003037816 */ /* 0x000fca00000000ff */
[----:B------:R2:W-:Y:S01]  /*a550*/  STG.E desc[UR36][R8.64], R3 ;  /* 0x0000000308007986 */ /* 0x0005e2000c101924 */
[----:B------:R-:W-:Y:S05]  /*a560*/  BRA `(.L_x_4211) ;  /* 0x0000000800b47947 */ /* 0x000fea0003800000 */
.L_x_4216:
[----:B----4-:R-:W-:-:S04]  /*a570*/  IMAD.U32 R4, R22, 0x10000, RZ ;  /* 0x0001000016047824 */ /* 0x010fc800078e00ff */
[----:B------:R-:W-:-:S06]  /*a580*/  FMUL.FTZ R4, R4, 1 ;  /* 0x3f80000004047820 */ /* 0x000fcc0000410000 */
[----:B------:R-:W0:Y:S02]  /*a590*/  F2F.F64.F32 R4, R4 ;  /* 0x0000000400047310 */ /* 0x000e240000201800 */
[----:B0-----:R4:W-:Y:S01]  /*a5a0*/  STG.E.64 desc[UR36][R8.64], R4 ;  /* 0x0000000408007986 */ /* 0x0019e2000c101b24 */
[----:B------:R-:W-:Y:S05]  /*a5b0*/  BRA `(.L_x_4211) ;  /* 0x0000000800a07947 */ /* 0x000fea0003800000 */
.L_x_4206:
        /* <DEDUP_REMOVED lines=14> */
.L_x_4221:
        /* <DEDUP_REMOVED lines=17> */
.L_x_4224:
[----:B------:R-:W-:-:S04]  /*a7b0*/  SHF.R.U32.HI R3, RZ, 0x18, R5 ;  /* 0x00000018ff037819 */ /* 0x000fc80000011605 */
[----:B------:R-:W-:-:S04]  /*a7c0*/  LOP3.LUT R0, R0, 0x80, R3, 0xf8, !PT ;  /* 0x0000008000007812 */ /* 0x000fc800078ef803 */
[----:B------:R-:W-:-:S07]  /*a7d0*/  PRMT R4, R0, 0x7610, R4 ;  /* 0x0000761000047816 */ /* 0x000fce0000000004 */
.L_x_4223:
[----:B------:R-:W-:Y:S05]  /*a7e0*/  BSYNC.RECONVERGENT B0 ;  /* 0x0000000000007941 */ /* 0x000fea0003800200 */
.L_x_4222:
[----:B------:R0:W-:Y:S01]  /*a7f0*/  STG.E.U8 desc[UR36][R8.64], R4 ;  /* 0x0000000408007986 */ /* 0x0001e2000c101124 */
[----:B------:R-:W-:Y:S05]  /*a800*/  BRA `(.L_x_4211) ;  /* 0x00000008000c7947 */ /* 0x000fea0003800000 */
.L_x_4220:
        /* <DEDUP_REMOVED lines=17> */
.L_x_4227:
[----:B------:R-:W-:-:S04]  /*a920*/  SHF.R.U32.HI R3, RZ, 0x18, R5 ;  /* 0x00000018ff037819 */ /* 0x000fc80000011605 */
[----:B------:R-:W-:-:S04]  /*a930*/  LOP3.LUT R0, R0, 0x80, R3, 0xf8, !PT ;  /* 0x0000008000007812 */ /* 0x000fc800078ef803 */
[----:B------:R-:W-:-:S07]  /*a940*/  PRMT R4, R0, 0x7610, R4 ;  /* 0x0000761000047816 */ /* 0x000fce0000000004 */
.L_x_4226:
[----:B------:R-:W-:Y:S05]  /*a950*/  BSYNC.RECONVERGENT B0 ;  /* 0x0000000000007941 */ /* 0x000fea0003800200 */
.L_x_4225:
[----:B------:R0:W-:Y:S01]  /*a960*/  STG.E.U8 desc[UR36][R8.64], R4 ;  /* 0x0000000408007986 */ /* 0x0001e2000c101124 */
[----:B------:R-:W-:Y:S05]  /*a970*/  BRA `(.L_x_4211) ;  /* 0x0000000400b07947 */ /* 0x000fea0003800000 */
.L_x_4219:
        /* <DEDUP_REMOVED lines=22> */
.L_x_4229:
[----:B----4-:R-:W-:-:S06]  /*aae0*/  IMAD.U32 R4, R22, 0x10000, RZ ;  /* 0x0001000016047824 */ /* 0x010fcc00078e00ff */
[----:B------:R-:W0:Y:S02]  /*aaf0*/  F2I.U64.TRUNC R4, R4 ;  /* 0x0000000400047311 */ /* 0x000e24000020d800 */
[----:B0-----:R0:W-:Y:S01]  /*ab00*/  STG.E.64 desc[UR36][R8.64], R4 ;  /* 0x0000000408007986 */ /* 0x0011e2000c101b24 */
[----:B------:R-:W-:Y:S05]  /*ab10*/  BRA `(.L_x_4211) ;  /* 0x0000000400487947 */ /* 0x000fea0003800000 */
.L_x_4228:
[----:B----4-:R-:W-:-:S04]  /*ab20*/  IMAD.U32 R22, R22, 0x10000, RZ ;  /* 0x0001000016167824 */ /* 0x010fc800078e00ff */
[----:B------:R-:W0:Y:S02]  /*ab30*/  F2I.FTZ.U32.TRUNC.NTZ R3, R22 ;  /* 0x0000001600037305 */ /* 0x000e24000021f000 */
[----:B0-----:R0:W-:Y:S01]  /*ab40*/  STG.E desc[UR36][R8.64], R3 ;  /* 0x0000000308007986 */ /* 0x0011e2000c101924 */
[----:B------:R-:W-:Y:S05]  /*ab50*/  BRA `(.L_x_4211) ;  /* 0x0000000400387947 */ /* 0x000fea0003800000 */
.L_x_4218:
        /* <DEDUP_REMOVED lines=11> */
.L_x_4231:
[----:B----4-:R-:W-:Y:S01]  /*ac10*/  IMAD.U32 R22, R22, 0x10000, RZ ;  /* 0x0001000016167824 */ /* 0x010fe200078e00ff */
[----:B------:R-:W-:-:S03]  /*ac20*/  CS2R R6, SRZ ;  /* 0x0000000000067805 */ /* 0x000fc6000001ff00 */
[----:B------:R-:W-:-:S06]  /*ac30*/  FMUL.FTZ R4, R22, 1 ;  /* 0x3f80000016047820 */ /* 0x000fcc0000410000 */
[----:B------:R-:W0:Y:S02]  /*ac40*/  F2F.F64.F32 R4, R4 ;  /* 0x0000000400047310 */ /* 0x000e240000201800 */
[----:B0-----:R0:W-:Y:S01]  /*ac50*/  STG.E.128 desc[UR36][R8.64], R4 ;  /* 0x0000000408007986 */ /* 0x0011e2000c101d24 */
[----:B------:R-:W-:Y:S05]  /*ac60*/  BRA `(.L_x_4211) ;  /* 0x0000000000f47947 */ /* 0x000fea0003800000 */
.L_x_4230:
[----:B------:R-:W-:-:S13]  /*ac70*/  ISETP.NE.AND P0, PT, R0, 0xf, PT ;  /* 0x0000000f0000780c */ /* 0x000fda0003f05270 */
[----:B------:R-:W-:Y:S05]  /*ac80*/  @!P0 BRA `(.L_x_4232) ;  /* 0x0000000000e88947 */ /* 0x000fea0003800000 */
[----:B------:R-:W-:-:S13]  /*ac90*/  ISETP.NE.AND P0, PT, R0, 0x17, PT ;  /* 0x000000170000780c */ /* 0x000fda0003f05270 */
[----:B------:R-:W-:Y:S05]  /*aca0*/  @!P0 BRA `(.L_x_4233) ;  /* 0x0000000000908947 */ /* 0x000fea0003800000 */
[----:B------:R-:W-:-:S13]  /*acb0*/  ISETP.NE.AND P0, PT, R0, 0x18, PT ;  /* 0x000000180000780c */ /* 0x000fda0003f05270 */
[----:B------:R-:W-:Y:S05]  /*acc0*/  @!P0 BRA `(.L_x_4234) ;  /* 0x0000000000448947 */ /* 0x000fea0003800000 */
.L_x_4210:
        /* <DEDUP_REMOVED lines=16> */
.L_x_4235:
[----:B------:R-:W-:Y:S05]  /*add0*/  BRA `(.L_x_4211) ;  /* 0x0000000000987947 */ /* 0x000fea0003800000 */
.L_x_4234:
        /* <DEDUP_REMOVED lines=13> */
.L_x_4237:
[----:B------:R-:W-:Y:S05]  /*aeb0*/  BSYNC.RECONVERGENT B0 ;  /* 0x0000000000007941 */ /* 0x000fea0003800200 */
.L_x_4236:
[----:B------:R-:W-:-:S05]  /*aec0*/  LOP3.LUT R3, R0, 0x80, R3, 0xf8, !PT ;  /* 0x0000008000037812 */ /* 0x000fca00078ef803 */
[----:B------:R0:W-:Y:S01]  /*aed0*/  STG.E.U8 desc[UR36][R8.64], R3 ;  /* 0x0000000308007986 */ /* 0x0001e2000c101124 */
[----:B------:R-:W-:Y:S05]  /*aee0*/  BRA `(.L_x_4211) ;  /* 0x0000000000547947 */ /* 0x000fea0003800000 */
.L_x_4233:
        /* <DEDUP_REMOVED lines=12> */
.L_x_4239:
[----:B------:R-:W-:Y:S01]  /*afb0*/  IMAD.MOV.U32 R0, RZ, RZ, 0x7f ;  /* 0x0000007fff007424 */ /* 0x000fe200078e00ff */
[----:B------:R-:W-:-:S04]  /*afc0*/  ISETP.GT.U32.AND P0, PT, R4, 0x7f800000, PT ;  /* 0x7f8000000400780c */ /* 0x000fc80003f04070 */
[----:B------:R-:W-:-:S09]  /*afd0*/  SEL R0, R0, 0x7c, P0 ;  /* 0x0000007c00007807 */ /* 0x000fd20000000000 */
.L_x_4240:
[----:B------:R-:W-:Y:S05]  /*afe0*/  BSYNC.RECONVERGENT B0 ;  /* 0x0000000000007941 */ /* 0x000fea0003800200 */
.L_x_4238:
[----:B------:R-:W-:-:S04]  /*aff0*/  SHF.R.U32.HI R3, RZ, 0x18, R3 ;  /* 0x00000018ff037819 */ /* 0x000fc80000011603 */
[----:B------:R-:W-:-:S05]  /*b000*/  LOP3.LUT R3, R0, 0x80, R3, 0xf8, !PT ;  /* 0x0000008000037812 */ /* 0x000fca00078ef803 */
[----:B------:R0:W-:Y:S01]  /*b010*/  STG.E.U8 desc[UR36][R8.64], R3 ;  /* 0x0000000308007986 */ /* 0x0001e2000c101124 */
[----:B------:R-:W-:Y:S05]  /*b020*/  BRA `(.L_x_4211) ;  /* 0x0000000000047947 */ /* 0x000fea0003800000 */
.L_x_4232:
[----:B----4-:R0:W-:Y:S02]  /*b030*/  STG.E.U16 desc[UR36][R8.64], R22 ;  /* 0x0000001608007986 */ /* 0x0101e4000c101524 */
.L_x_4211:
        /* <DEDUP_REMOVED lines=23> */
[----:B0-----:R3:W-:Y:S01]  /*b1b0*/  STG.E.U8 desc[UR36][R8.64], R17 ;  /* 0x0000001108007986 */ /* 0x0017e2000c101124 */
[----:B------:R-:W-:Y:S05]  /*b1c0*/  BRA `(.L_x_4246) ;  /* 0x0000000c007c7947 */ /* 0x000fea0003800000 */
.L_x_4244:
[----:B------:R-:W-:-:S06]  /*b1d0*/  IMAD.U32 R5, R17, 0x10000, RZ ;  /* 0x0001000011057824 */ /* 0x000fcc00078e00ff */
[----:B------:R-:W0:Y:S02]  /*b1e0*/  F2I.S64.TRUNC R4, R5 ;  /* 0x0000000500047311 */ /* 0x000e24000020d900 */
[----:B0-----:R4:W-:Y:S01]  /*b1f0*/  STG.E.U8 desc[UR36][R8.64], R4 ;  /* 0x0000000408007986 */ /* 0x0019e2000c101124 */
[----:B------:R-:W-:Y:S05]  /*b200*/  BRA `(.L_x_4246) ;  /* 0x0000000c006c7947 */ /* 0x000fea0003800000 */
.L_x_4243:
        /* <DEDUP_REMOVED lines=10> */
.L_x_4248:
[----:B------:R-:W-:-:S06]  /*b2b0*/  IMAD.U32 R17, R17, 0x10000, RZ ;  /* 0x0001000011117824 */ /* 0x000fcc00078e00ff */
[----:B------:R-:W0:Y:S02]  /*b2c0*/  F2I.FTZ.TRUNC.NTZ R17, R17 ;  /* 0x0000001100117305 */ /* 0x000e24000021f100 */
[----:B0-----:R2:W-:Y:S01]  /*b2d0*/  STG.E desc[UR36][R8.64], R17 ;  /* 0x0000001108007986 */ /* 0x0015e2000c101924 */
[----:B------:R-:W-:Y:S05]  /*b2e0*/  BRA `(.L_x_4246) ;  /* 0x0000000c00347947 */ /* 0x000fea0003800000 */
.L_x_4247:
[----:B------:R-:W-:-:S06]  /*b2f0*/  IMAD.U32 R17, R17, 0x10000, RZ ;  /* 0x0001000011117824 */ /* 0x000fcc00078e00ff */
[----:B------:R-:W0:Y:S02]  /*b300*/  F2I.FTZ.TRUNC.NTZ R17, R17 ;  /* 0x0000001100117305 */ /* 0x000e24000021f100 */
[----:B0-----:R0:W-:Y:S01]  /*b310*/  STG.E.U16 desc[UR36][R8.64], R17 ;  /* 0x0000001108007986 */ /* 0x0011e2000c101524 */
[----:B------:R-:W-:Y:S05]  /*b320*/  BRA `(.L_x_4246) ;  /* 0x0000000c00247947 */ /* 0x000fea0003800000 */
.L_x_4242:
        /* <DEDUP_REMOVED lines=9> */
.L_x_4250:
[----:B------:R-:W-:-:S05]  /*b3c0*/  IMAD.U32 R0, R17, 0x10000, RZ ;  /* 0x0001000011007824 */ /* 0x000fca00078e00ff */
[----:B------:R-:W-:-:S05]  /*b3d0*/  F2FP.F16.F32.PACK_AB R0, RZ, R0 ;  /* 0x00000000ff00723e */ /* 0x000fca00000000ff */
[----:B------:R0:W-:Y:S01]  /*b3e0*/  STG.E.U16 desc[UR36][R8.64], R0 ;  /* 0x0000000008007986 */ /* 0x0001e2000c101524 */
[----:B------:R-:W-:Y:S05]  /*b3f0*/  BRA `(.L_x_4246) ;  /* 0x0000000800f07947 */ /* 0x000fea0003800000 */
.L_x_4249:
        /* <DEDUP_REMOVED lines=10> */
.L_x_4252:
[----:B------:R-:W-:-:S05]  /*b4a0*/  IMAD.U32 R17, R17, 0x10000, RZ ;  /* 0x0001000011117824 */ /* 0x000fca00078e00ff */
[----:B------:R-:W-:-:S04]  /*b4b0*/  F2FP.F16.F32.PACK_AB R3, RZ, R17 ;  /* 0x00000011ff03723e */ /* 0x000fc800000000ff */
[----:B------:R-:W-:-:S05]  /*b4c0*/  PRMT R3, R3, 0x5410, RZ ;  /* 0x0000541003037816 */ /* 0x000fca00000000ff */
[----:B------:R0:W-:Y:S01]  /*b4d0*/  STG.E desc[UR36][R8.64], R3 ;  /* 0x0000000308007986 */ /* 0x0001e2000c101924 */
[----:B------:R-:W-:Y:S05]  /*b4e0*/  BRA `(.L_x_4246) ;  /* 0x0000000800b47947 */ /* 0x000fea0003800000 */
.L_x_4251:
[----:B------:R-:W-:-:S04]  /*b4f0*/  IMAD.U32 R4, R17, 0x10000, RZ ;  /* 0x0001000011047824 */ /* 0x000fc800078e00ff */
[----:B------:R-:W-:-:S06]  /*b500*/  FMUL.FTZ R4, R4, 1 ;  /* 0x3f80000004047820 */ /* 0x000fcc0000410000 */
[----:B------:R-:W0:Y:S02]  /*b510*/  F2F.F64.F32 R4, R4 ;  /* 0x0000000400047310 */ /* 0x000e240000201800 */
[----:B0-----:R0:W-:Y:S01]  /*b520*/  STG.E.64 desc[UR36][R8.64], R4 ;  /* 0x0000000408007986 */ /* 0x0011e2000c101b24 */
[----:B------:R-:W-:Y:S05]  /*b530*/  BRA `(.L_x_4246) ;  /* 0x0000000800a07947 */ /* 0x000fea0003800000 */
.L_x_4241:
        /* <DEDUP_REMOVED lines=14> */
.L_x_4256:
        /* <DEDUP_REMOVED lines=17> */
.L_x_4259:
[----:B------:R-:W-:-:S04]  /*b730*/  SHF.R.U32.HI R3, RZ, 0x18, R17 ;  /* 0x00000018ff037819 */ /* 0x000fc80000011611 */
[----:B------:R-:W-:-:S04]  /*b740*/  LOP3.LUT R0, R0, 0x80, R3, 0xf8, !PT ;  /* 0x0000008000007812 */ /* 0x000fc800078ef803 */
[----:B------:R-:W-:-:S07]  /*b750*/  PRMT R4, R0, 0x7610, R4 ;  /* 0x0000761000047816 */ /* 0x000fce0000000004 */
.L_x_4258:
[----:B------:R-:W-:Y:S05]  /*b760*/  BSYNC.RECONVERGENT B0 ;  /* 0x0000000000007941 */ /* 0x000fea0003800200 */
.L_x_4257:
[----:B------:R0:W-:Y:S01]  /*b770*/  STG.E.U8 desc[UR36][R8.64], R4 ;  /* 0x0000000408007986 */ /* 0x0001e2000c101124 */
[----:B------:R-:W-:Y:S05]  /*b780*/  BRA `(.L_x_4246) ;  /* 0x00000008000c7947 */ /* 0x000fea0003800000 */
.L_x_4255:
        /* <DEDUP_REMOVED lines=17> */
.L_x_4262:
[----:B------:R-:W-:-:S04]  /*b8a0*/  SHF.R.U32.HI R3, RZ, 0x18, R17 ;  /* 0x00000018ff037819 */ /* 0x000fc80000011611 */
[----:B------:R-:W-:-:S04]  /*b8b0*/  LOP3.LUT R0, R0, 0x80, R3, 0xf8, !PT ;  /* 0x0000008000007812 */ /* 0x000fc800078ef803 */
[----:B------:R-:W-:-:S07]  /*b8c0*/  PRMT R4, R0, 0x7610, R4 ;  /* 0x0000761000047816 */ /* 0x000fce0000000004 */
.L_x_4261:
[----:B------:R-:W-:Y:S05]  /*b8d0*/  BSYNC.RECONVERGENT B0 ;  /* 0x0000000000007941 */ /* 0x000fea0003800200 */
.L_x_4260:
[----:B------:R0:W-:Y:S01]  /*b8e0*/  STG.E.U8 desc[UR36][R8.64], R4 ;  /* 0x0000000408007986 */ /* 0x0001e2000c101124 */
[----:B------:R-:W-:Y:S05]  /*b8f0*/  BRA `(.L_x_4246) ;  /* 0x0000000400b07947 */ /* 0x000fea0003800000 */
.L_x_4254:
        /* <DEDUP_REMOVED lines=22> */
.L_x_4264:
[----:B------:R-:W-:-:S06]  /*ba60*/  IMAD.U32 R4, R17, 0x10000, RZ ;  /* 0x0001000011047824 */ /* 0x000fcc00078e00ff */
[----:B------:R-:W0:Y:S02]  /*ba70*/  F2I.U64.TRUNC R4, R4 ;  /* 0x0000000400047311 */ /* 0x000e24000020d800 */
[----:B0-----:R0:W-:Y:S01]  /*ba80*/  STG.E.64 desc[UR36][R8.64], R4 ;  /* 0x0000000408007986 */ /* 0x0011e2000c101b24 */
[----:B------:R-:W-:Y:S05]  /*ba90*/  BRA `(.L_x_4246) ;  /* 0x0000000400487947 */ /* 0x000fea0003800000 */
.L_x_4263:
[----:B------:R-:W-:-:S06]  /*baa0*/  IMAD.U32 R17, R17, 0x10000, RZ ;  /* 0x0001000011117824 */ /* 0x000fcc00078e00ff */
[----:B------:R-:W0:Y:S02]  /*bab0*/  F2I.FTZ.U32.TRUNC.NTZ R17, R17 ;  /* 0x0000001100117305 */ /* 0x000e24000021f000 */
[----:B0-----:R0:W-:Y:S01]  /*bac0*/  STG.E desc[UR36][R8.64], R17 ;  /* 0x0000001108007986 */ /* 0x0011e2000c101924 */
[----:B------:R-:W-:Y:S05]  /*bad0*/  BRA `(.L_x_4246) ;  /* 0x0000000400387947 */ /* 0x000fea0003800000 */
.L_x_4253:
        /* <DEDUP_REMOVED lines=11> */
.L_x_4266:
[----:B------:R-:W-:Y:S01]  /*bb90*/  IMAD.U32 R17, R17, 0x10000, RZ ;  /* 0x0001000011117824 */ /* 0x000fe200078e00ff */
[----:B------:R-:W-:-:S03]  /*bba0*/  CS2R R6, SRZ ;  /* 0x0000000000067805 */ /* 0x000fc6000001ff00 */
[----:B------:R-:W-:-:S06]  /*bbb0*/  FMUL.FTZ R4, R17, 1 ;  /* 0x3f80000011047820 */ /* 0x000fcc0000410000 */
[----:B------:R-:W0:Y:S02]  /*bbc0*/  F2F.F64.F32 R4, R4 ;  /* 0x0000000400047310 */ /* 0x000e240000201800 */
[----:B0-----:R0:W-:Y:S01]  /*bbd0*/  STG.E.128 desc[UR36][R8.64], R4 ;  /* 0x0000000408007986 */ /* 0x0011e2000c101d24 */
[----:B------:R-:W-:Y:S05]  /*bbe0*/  BRA `(.L_x_4246) ;  /* 0x0000000000f47947 */ /* 0x000fea0003800000 */
.L_x_4265:
[----:B------:R-:W-:-:S13]  /*bbf0*/  ISETP.NE.AND P0, PT, R0, 0xf, PT ;  /* 0x0000000f0000780c */ /* 0x000fda0003f05270 */
[----:B------:R-:W-:Y:S05]  /*bc00*/  @!P0 BRA `(.L_x_4267) ;  /* 0x0000000000e88947 */ /* 0x000fea0003800000 */
[----:B------:R-:W-:-:S13]  /*bc10*/  ISETP.NE.AND P0, PT, R0, 0x17, PT ;  /* 0x000000170000780c */ /* 0x000fda0003f05270 */
[----:B------:R-:W-:Y:S05]  /*bc20*/  @!P0 BRA `(.L_x_4268) ;  /* 0x0000000000908947 */ /* 0x000fea0003800000 */
[----:B------:R-:W-:-:S13]  /*bc30*/  ISETP.NE.AND P0, PT, R0, 0x18, PT ;  /* 0x000000180000780c */ /* 0x000fda0003f05270 */
[----:B------:R-:W-:Y:S05]  /*bc40*/  @!P0 BRA `(.L_x_4269) ;  /* 0x0000000000448947 */ /* 0x000fea0003800000 */
.L_x_4245:
        /* <DEDUP_REMOVED lines=16> */
.L_x_4270:
[----:B------:R-:W-:Y:S05]  /*bd50*/  BRA `(.L_x_4246) ;  /* 0x0000000000987947 */ /* 0x000fea0003800000 */
.L_x_4269:
        /* <DEDUP_REMOVED lines=13> */
.L_x_4272:
[----:B------:R-:W-:Y:S05]  /*be30*/  BSYNC.RECONVERGENT B0 ;  /* 0x0000000000007941 */ /* 0x000fea0003800200 */
.L_x_4271:
[----:B------:R-:W-:-:S05]  /*be40*/  LOP3.LUT R3, R0, 0x80, R3, 0xf8, !PT ;  /* 0x0000008000037812 */ /* 0x000fca00078ef803 */
[----:B------:R0:W-:Y:S01]  /*be50*/  STG.E.U8 desc[UR36][R8.64], R3 ;  /* 0x0000000308007986 */ /* 0x0001e2000c101124 */
[----:B------:R-:W-:Y:S05]  /*be60*/  BRA `(.L_x_4246) ;  /* 0x0000000000547947 */ /* 0x000fea0003800000 */
.L_x_4268:
        /* <DEDUP_REMOVED lines=12> */
.L_x_4274:
[----:B------:R-:W-:Y:S01]  /*bf30*/  IMAD.MOV.U32 R0, RZ, RZ, 0x7f ;  /* 0x0000007fff007424 */ /* 0x000fe200078e00ff */
[----:B------:R-:W-:-:S04]  /*bf40*/  ISETP.GT.U32.AND P0, PT, R4, 0x7f800000, PT ;  /* 0x7f8000000400780c */ /* 0x000fc80003f04070 */
[----:B------:R-:W-:-:S09]  /*bf50*/  SEL R0, R0, 0x7c, P0 ;  /* 0x0000007c00007807 */ /* 0x000fd20000000000 */
.L_x_4275:
[----:B------:R-:W-:Y:S05]  /*bf60*/  BSYNC.RECONVERGENT B0 ;  /* 0x0000000000007941 */ /* 0x000fea0003800200 */
.L_x_4273:
[----:B------:R-:W-:-:S04]  /*bf70*/  SHF.R.U32.HI R3, RZ, 0x18, R3 ;  /* 0x00000018ff037819 */ /* 0x000fc80000011603 */
[----:B------:R-:W-:-:S05]  /*bf80*/  LOP3.LUT R3, R0, 0x80, R3, 0xf8, !PT ;  /* 0x0000008000037812 */ /* 0x000fca00078ef803 */
[----:B------:R0:W-:Y:S01]  /*bf90*/  STG.E.U8 desc[UR36][R8.64], R3 ;  /* 0x0000000308007986 */ /* 0x0001e2000c101124 */
[----:B------:R-:W-:Y:S05]  /*bfa0*/  BRA `(.L_x_4246) ;  /* 0x0000000000047947 */ /* 0x000fea0003800000 */
.L_x_4267:
[----:B------:R0:W-:Y:S02]  /*bfb0*/  STG.E.U16 desc[UR36][R8.64], R17 ;  /* 0x0000001108007986 */ /* 0x0001e4000c101524 */
.L_x_4246:
[----:B------:R-:W-:-:S07]  /*bfc0*/  VIADD R25, R25, 0x80 ;  /* 0x0000008019197836 */ /* 0x000fce0000000000 */
.L_x_4205:
[----:B------:R-:W-:Y:S05]  /*bfd0*/  BSYNC.RECONVERGENT B6 ;  /* 0x0000000000067941 */ /* 0x000fea0003800200 */
.L_x_4204:
[----:B------:R-:W-:-:S13]  /*bfe0*/  ISETP.GE.AND P0, PT, R25, R16, PT ;  /* 0x000000101900720c */ /* 0x000fda0003f06270 */
[----:B------:R-:W-:Y:S05]  /*bff0*/  @P0 EXIT ;  /* 0x000000000000094d */ /* 0x000fea0003800000 */
[----:B01--4-:R-:W0:Y:S01]  /*c000*/  LDC.64 R4, c[0x0][0x398] ;  /* 0x0000e600ff047b82 */ /* 0x013e220000000a00 */
[----:B------:R-:W3:Y:S01]  /*c010*/  LDCU UR4, c[0x0][0x3d0] ;  /* 0x00007a00ff0477ac */ /* 0x000ee20008000800 */
[----:B--2---:R-:W-:Y:S01]  /*c020*/  PRMT R0, R18, 0x9910, RZ ;  /* 0x0000991012007816 */ /* 0x004fe200000000ff */
[----:B------:R-:W-:-:S03]  /*c030*/  IMAD R2, R2, 0x200, R25 ;  /* 0x0000020002027824 */ /* 0x000fc600078e0219 */
[----:B------:R-:W-:Y:S01]  /*c040*/  ISETP.GT.AND P1, PT, R0, 0x9, PT ;  /* 0x000000090000780c */ /* 0x000fe20003f24270 */
[----:B---3--:R-:W-:-:S05]  /*c050*/  IMAD R3, R2, UR4, RZ ;  /* 0x0000000402037c24 */ /* 0x008fca000f8e02ff */
        /* <DEDUP_REMOVED lines=15> */
.L_x_4279:
[----:B------:R-:W-:-:S06]  /*c150*/  IMAD.U32 R5, R19, 0x10000, RZ ;  /* 0x0001000013057824 */ /* 0x000fcc00078e00ff */
[----:B------:R-:W0:Y:S02]  /*c160*/  F2I.S64.TRUNC R4, R5 ;  /* 0x0000000500047311 */ /* 0x000e24000020d900 */
[----:B0-----:R-:W-:Y:S01]  /*c170*/  STG.E.U8 desc[UR36][R2.64], R4 ;  /* 0x0000000402007986 */ /* 0x001fe2000c101124 */
[----:B------:R-:W-:Y:S05]  /*c180*/  EXIT ;  /* 0x000000000000794d */ /* 0x000fea0003800000 */
.L_x_4278:
        /* <DEDUP_REMOVED lines=10> */
.L_x_4282:
[----:B------:R-:W-:-:S06]  /*c230*/  IMAD.U32 R19, R19, 0x10000, RZ ;  /* 0x0001000013137824 */ /* 0x000fcc00078e00ff */
[----:B------:R-:W0:Y:S02]  /*c240*/  F2I.FTZ.TRUNC.NTZ R19, R19 ;  /* 0x0000001300137305 */ /* 0x000e24000021f100 */
[----:B0-----:R-:W-:Y:S01]  /*c250*/  STG.E desc[UR36][R2.64], R19 ;  /* 0x0000001302007986 */ /* 0x001fe2000c101924 */
[----:B------:R-:W-:Y:S05]  /*c260*/  EXIT ;  /* 0x000000000000794d */ /* 0x000fea0003800000 */
.L_x_4281:
[----:B------:R-:W-:-:S06]  /*c270*/  IMAD.U32 R19, R19, 0x10000, RZ ;  /* 0x0001000013137824 */ /* 0x000fcc00078e00ff */
[----:B------:R-:W0:Y:S02]  /*c280*/  F2I.FTZ.TRUNC.NTZ R19, R19 ;  /* 0x0000001300137305 */ /* 0x000e24000021f100 */
[----:B0-----:R-:W-:Y:S01]  /*c290*/  STG.E.U16 desc[UR36][R2.64], R19 ;  /* 0x0000001302007986 */ /* 0x001fe2000c101524 */
[----:B------:R-:W-:Y:S05]  /*c2a0*/  EXIT ;  /* 0x000000000000794d */ /* 0x000fea0003800000 */
.L_x_4277:
        /* <DEDUP_REMOVED lines=9> */
.L_x_4284:
[----:B------:R-:W-:-:S05]  /*c340*/  IMAD.U32 R0, R19, 0x10000, RZ ;  /* 0x0001000013007824 */ /* 0x000fca00078e00ff */
[----:B------:R-:W-:-:S05]  /*c350*/  F2FP.F16.F32.PACK_AB R0, RZ, R0 ;  /* 0x00000000ff00723e */ /* 0x000fca00000000ff */
[----:B------:R-:W-:Y:S01]  /*c360*/  STG.E.U16 desc[UR36][R2.64], R0 ;  /* 0x0000000002007986 */ /* 0x000fe2000c101524 */
[----:B------:R-:W-:Y:S05]  /*c370*/  EXIT ;  /* 0x000000000000794d */ /* 0x000fea0003800000 */
.L_x_4283:
        /* <DEDUP_REMOVED lines=10> */
.L_x_4286:
[----:B------:R-:W-:-:S05]  /*c420*/  IMAD.U32 R19, R19, 0x10000, RZ ;  /* 0x0001000013137824 */ /* 0x000fca00078e00ff */
[----:B------:R-:W-:-:S04]  /*c430*/  F2FP.F16.F32.PACK_AB R5, RZ, R19 ;  /* 0x00000013ff05723e */ /* 0x000fc800000000ff */
[----:B------:R-:W-:-:S05]  /*c440*/  PRMT R5, R5, 0x5410, RZ ;  /* 0x0000541005057816 */ /* 0x000fca00000000ff */
[----:B------:R-:W-:Y:S01]  /*c450*/  STG.E desc[UR36][R2.64], R5 ;  /* 0x0000000502007986 */ /* 0x000fe2000c101924 */
[----:B------:R-:W-:Y:S05]  /*c460*/  EXIT ;  /* 0x000000000000794d */ /* 0x000fea0003800000 */
.L_x_4285:
[----:B------:R-:W-:-:S04]  /*c470*/  IMAD.U32 R4, R19, 0x10000, RZ ;  /* 0x0001000013047824 */ /* 0x000fc800078e00ff */
[----:B------:R-:W-:-:S06]  /*c480*/  FMUL.FTZ R4, R4, 1 ;  /* 0x3f80000004047820 */ /* 0x000fcc0000410000 */
[----:B------:R-:W0:Y:S02]  /*c490*/  F2F.F64.F32 R4, R4 ;  /* 0x0000000400047310 */ /* 0x000e240000201800 */
[----:B0-----:R-:W-:Y:S01]  /*c4a0*/  STG.E.64 desc[UR36][R2.64], R4 ;  /* 0x0000000402007986 */ /* 0x001fe2000c101b24 */
[----:B------:R-:W-:Y:S05]  /*c4b0*/  EXIT ;  /* 0x000000000000794d */ /* 0x000fea0003800000 */
.L_x_4276:
        /* <DEDUP_REMOVED lines=14> */
.L_x_4290:
        /* <DEDUP_REMOVED lines=18> */
.L_x_4293:
[----:B------:R-:W-:-:S04]  /*c6c0*/  SHF.R.U32.HI R5, RZ, 0x18, R5 ;  /* 0x00000018ff057819 */ /* 0x000fc80000011605 */
[----:B------:R-:W-:-:S07]  /*c6d0*/  LOP3.LUT R0, R0, 0x80, R5, 0xf8, !PT ;  /* 0x0000008000007812 */ /* 0x000fce00078ef805 */
.L_x_4292:
[----:B------:R-:W-:Y:S05]  /*c6e0*/  BSYNC.RECONVERGENT B0 ;  /* 0x0000000000007941 */ /* 0x000fea0003800200 */
.L_x_4291:
[----:B------:R-:W-:Y:S01]  /*c6f0*/  STG.E.U8 desc[UR36][R2.64], R0 ;  /* 0x0000000002007986 */ /* 0x000fe2000c101124 */
[----:B------:R-:W-:Y:S05]  /*c700*/  EXIT ;  /* 0x000000000000794d */ /* 0x000fea0003800000 */
.L_x_4289:
        /* <DEDUP_REMOVED lines=18> */
.L_x_4296:
[----:B------:R-:W-:-:S04]  /*c830*/  SHF.R.U32.HI R5, RZ, 0x18, R5 ;  /* 0x00000018ff057819 */ /* 0x000fc80000011605 */
[----:B------:R-:W-:-:S07]  /*c840*/  LOP3.LUT R0, R0, 0x80, R5, 0xf8, !PT ;  /* 0x0000008000007812 */ /* 0x000fce00078ef805 */
.L_x_4295:
[----:B------:R-:W-:Y:S05]  /*c850*/  BSYNC.RECONVERGENT B0 ;  /* 0x0000000000007941 */ /* 0x000fea0003800200 */
.L_x_4294:
[----:B------:R-:W-:Y:S01]  /*c860*/  STG.E.U8 desc[UR36][R2.64], R0 ;  /* 0x0000000002007986 */ /* 0x000fe2000c101124 */
[----:B------:R-:W-:Y:S05]  /*c870*/  EXIT ;  /* 0x000000000000794d */ /* 0x000fea0003800000 */
.L_x_4288:
        /* <DEDUP_REMOVED lines=22> */
.L_x_4298:
[----:B------:R-:W-:-:S06]  /*c9e0*/  IMAD.U32 R4, R19, 0x10000, RZ ;  /* 0x0001000013047824 */ /* 0x000fcc00078e00ff */
[----:B------:R-:W0:Y:S02]  /*c9f0*/  F2I.U64.TRUNC R4, R4 ;  /* 0x0000000400047311 */ /* 0x000e24000020d800 */
[----:B0-----:R-:W-:Y:S01]  /*ca00*/  STG.E.64 desc[UR36][R2.64], R4 ;  /* 0x0000000402007986 */ /* 0x001fe2000c101b24 */
[----:B------:R-:W-:Y:S05]  /*ca10*/  EXIT ;  /* 0x000000000000794d */ /* 0x000fea0003800000 */
.L_x_4297:
[----:B------:R-:W-:-:S06]  /*ca20*/  IMAD.U32 R19, R19, 0x10000, RZ ;  /* 0x0001000013137824 */ /* 0x000fcc00078e00ff */
[----:B------:R-:W0:Y:S02]  /*ca30*/  F2I.FTZ.U32.TRUNC.NTZ R19, R19 ;  /* 0x0000001300137305 */ /* 0x000e24000021f000 */
[----:B0-----:R-:W-:Y:S01]  /*ca40*/  STG.E desc[UR36][R2.64], R19 ;  /* 0x0000001302007986 */ /* 0x001fe2000c101924 */
[----:B------:R-:W-:Y:S05]  /*ca50*/  EXIT ;  /* 0x000000000000794d */ /* 0x000fea0003800000 */
.L_x_4287:
        /* <DEDUP_REMOVED lines=11> */
.L_x_4300:
[----:B------:R-:W-:Y:S01]  /*cb10*/  IMAD.U32 R19, R19, 0x10000, RZ ;  /* 0x0001000013137824 */ /* 0x000fe200078e00ff */
[----:B------:R-:W-:-:S03]  /*cb20*/  CS2R R6, SRZ ;  /* 0x0000000000067805 */ /* 0x000fc6000001ff00 */
[----:B------:R-:W-:-:S06]  /*cb30*/  FMUL.FTZ R4, R19, 1 ;  /* 0x3f80000013047820 */ /* 0x000fcc0000410000 */
[----:B------:R-:W0:Y:S02]  /*cb40*/  F2F.F64.F32 R4, R4 ;  /* 0x0000000400047310 */ /* 0x000e240000201800 */
[----:B0-----:R-:W-:Y:S01]  /*cb50*/  STG.E.128 desc[UR36][R2.64], R4 ;  /* 0x0000000402007986 */ /* 0x001fe2000c101d24 */
[----:B------:R-:W-:Y:S05]  /*cb60*/  EXIT ;  /* 0x000000000000794d */ /* 0x000fea0003800000 */
.L_x_4299:
[----:B------:R-:W-:-:S13]  /*cb70*/  ISETP.NE.AND P0, PT, R0, 0xf, PT ;  /* 0x0000000f0000780c */ /* 0x000fda0003f05270 */
[----:B------:R-:W-:Y:S05]  /*cb80*/  @!P0 BRA `(.L_x_4301) ;  /* 0x0000000000e88947 */ /* 0x000fea0003800000 */
[----:B------:R-:W-:-:S13]  /*cb90*/  ISETP.NE.AND P0, PT, R0, 0x17, PT ;  /* 0x000000170000780c */ /* 0x000fda0003f05270 */
[----:B------:R-:W-:Y:S05]  /*cba0*/  @!P0 BRA `(.L_x_4302) ;  /* 0x0000000000908947 */ /* 0x000fea0003800000 */
[----:B------:R-:W-:-:S13]  /*cbb0*/  ISETP.NE.AND P0, PT, R0, 0x18, PT ;  /* 0x000000180000780c */ /* 0x000fda0003f05270 */
[----:B------:R-:W-:Y:S05]  /*cbc0*/  @!P0 BRA `(.L_x_4303) ;  /* 0x0000000000448947 */ /* 0x000fea0003800000 */
.L_x_4280:
        /* <DEDUP_REMOVED lines=16> */
.L_x_4304:
[----:B------:R-:W-:Y:S05]  /*ccd0*/  EXIT ;  /* 0x000000000000794d */ /* 0x000fea0003800000 */
.L_x_4303:
        /* <DEDUP_REMOVED lines=13> */
.L_x_4306:
[----:B------:R-:W-:Y:S05]  /*cdb0*/  BSYNC.RECONVERGENT B0 ;  /* 0x0000000000007941 */ /* 0x000fea0003800200 */
.L_x_4305:
[----:B------:R-:W-:-:S05]  /*cdc0*/  LOP3.LUT R5, R0, 0x80, R5, 0xf8, !PT ;  /* 0x0000008000057812 */ /* 0x000fca00078ef805 */
[----:B------:R-:W-:Y:S01]  /*cdd0*/  STG.E.U8 desc[UR36][R2.64], R5 ;  /* 0x0000000502007986 */ /* 0x000fe2000c101124 */
[----:B------:R-:W-:Y:S05]  /*cde0*/  EXIT ;  /* 0x000000000000794d */ /* 0x000fea0003800000 */
.L_x_4302:
        /* <DEDUP_REMOVED lines=12> */
.L_x_4308:
[----:B------:R-:W-:Y:S01]  /*ceb0*/  IMAD.MOV.U32 R0, RZ, RZ, 0x7f ;  /* 0x0000007fff007424 */ /* 0x000fe200078e00ff */
[----:B------:R-:W-:-:S04]  /*cec0*/  ISETP.GT.U32.AND P0, PT, R4, 0x7f800000, PT ;  /* 0x7f8000000400780c */ /* 0x000fc80003f04070 */
[----:B------:R-:W-:-:S09]  /*ced0*/  SEL R0, R0, 0x7c, P0 ;  /* 0x0000007c00007807 */ /* 0x000fd20000000000 */
.L_x_4309:
[----:B------:R-:W-:Y:S05]  /*cee0*/  BSYNC.RECONVERGENT B0 ;  /* 0x0000000000007941 */ /* 0x000fea0003800200 */
.L_x_4307:
[----:B------:R-:W-:-:S04]  /*cef0*/  SHF.R.U32.HI R5, RZ, 0x18, R5 ;  /* 0x00000018ff057819 */ /* 0x000fc80000011605 */
[----:B------:R-:W-:-:S05]  /*cf00*/  LOP3.LUT R5, R0, 0x80, R5, 0xf8, !PT ;  /* 0x0000008000057812 */ /* 0x000fca00078ef805 */
[----:B------:R-:W-:Y:S01]  /*cf10*/  STG.E.U8 desc[UR36][R2.64], R5 ;  /* 0x0000000502007986 */ /* 0x000fe2000c101124 */
[----:B------:R-:W-:Y:S05]  /*cf20*/  EXIT ;  /* 0x000000000000794d */ /* 0x000fea0003800000 */
.L_x_4301:
[----:B------:R-:W-:Y:S01]  /*cf30*/  STG.E.U16 desc[UR36][R2.64], R19 ;  /* 0x0000001302007986 */ /* 0x000fe2000c101524 */
[----:B------:R-:W-:Y:S05]  /*cf40*/  EXIT ;  /* 0x000000000000794d */ /* 0x000fea0003800000 */
.L_x_4310:
        /* <DEDUP_REMOVED lines=11> */
.L_x_23855:


//--------------------- .text._ZN2at6native18elementwise_kernelILi128ELi4EZNS0_22gpu_kernel_impl_nocastIZZZNS0_54_GLOBAL__N__d8c5977b_16_LinearAlgebra_cu_35b291db_316116addr_kernel_cudaERNS_14TensorIteratorERKN3c106ScalarES9_ENKUlvE_clEvENKUlvE8_clEvEUlNS6_8BFloat16ESC_SC_E_EEvRNS_18TensorIteratorBaseERKT_EUliE_EEviT1_ --------------------------
	.section	.text._ZN2at6native18elementwise_kernelILi128ELi4EZNS0_22gpu_kernel_impl_nocastIZZZNS0_54_GLOBAL__N__d8c5977b_16_LinearAlgebra_cu_35b291db_316116addr_kernel_cudaERNS_14TensorIteratorERKN3c106ScalarES9_ENKUlvE_clEvENKUlvE8_clEvEUlNS6_8BFloat16ESC_SC_E_EEvRNS_18TensorIteratorBaseERKT_EUliE_EEviT1_,"ax",@progbits
	.align	128
        .global         _ZN2at6native18elementwise_kernelILi128ELi4EZNS0_22gpu_kernel_impl_nocastIZZZNS0_54_GLOBAL__N__d8c5977b_16_LinearAlgebra_cu_35b291db_316116addr_kernel_cudaERNS_14TensorIteratorERKN3c106ScalarES9_ENKUlvE_clEvENKUlvE8_clEvEUlNS6_8BFloat16ESC_SC_E_EEvRNS_18TensorIteratorBaseERKT_EUliE_EEviT1_
        .type           _ZN2at6native18elementwise_kernelILi128ELi4EZNS0_22gpu_kernel_impl_nocastIZZZNS0_54_GLOBAL__N__d8c5977b_16_LinearAlgebra_cu_35b291db_316116addr_kernel_cudaERNS_14TensorIteratorERKN3c106ScalarES9_ENKUlvE_clEvENKUlvE8_clEvEUlNS6_8BFloat16ESC_SC_E_EEvRNS_18TensorIteratorBaseERKT_EUliE_EEviT1_,@function
        .size           _ZN2at6native18elementwise_kernelILi128ELi4EZNS0_22gpu_kernel_impl_nocastIZZZNS0_54_GLOBAL__N__d8c5977b_16_LinearAlgebra_cu_35b291db_316116addr_kernel_cudaERNS_14TensorIteratorERKN3c106ScalarES9_ENKUlvE_clEvENKUlvE8_clEvEUlNS6_8BFloat16ESC_SC_E_EEvRNS_18TensorIteratorBaseERKT_EUliE_EEviT1_,(.L_x_23856 - _ZN2at6native18elementwise_kernelILi128ELi4EZNS0_22gpu_kernel_impl_nocastIZZZNS0_54_GLOBAL__N__d8c5977b_16_LinearAlgebra_cu_35b291db_316116addr_kernel_cudaERNS_14TensorIteratorERKN3c106ScalarES9_ENKUlvE_clEvENKUlvE8_clEvEUlNS6_8BFloat16ESC_SC_E_EEvRNS_18TensorIteratorBaseERKT_EUliE_EEviT1_)
        .other          _ZN2at6native18elementwise_kernelILi128ELi4EZNS0_22gpu_kernel_impl_nocastIZZZNS0_54_GLOBAL__N__d8c5977b_16_LinearAlgebra_cu_35b291db_316116addr_kernel_cudaERNS_14TensorIteratorERKN3c106ScalarES9_ENKUlvE_clEvENKUlvE8_clEvEUlNS6_8BFloat16ESC_SC_E_EEvRNS_18TensorIteratorBaseERKT_EUliE_EEviT1_,@"STO_CUDA_ENTRY STV_DEFAULT"
_ZN2at6native18elementwise_kernelILi128ELi4EZNS0_22gpu_kernel_impl_nocastIZZZNS0_54_GLOBAL__N__d8c5977b_16_LinearAlgebra_cu_35b291db_316116addr_kernel_cudaERNS_14TensorIteratorERKN3c106ScalarES9_ENKUlvE_clEvENKUlvE8_clEvEUlNS6_8BFloat16ESC_SC_E_EEvRNS_18TensorIteratorBaseERKT_EUliE_EEviT1_:
.text._ZN2at6native18elementwise_kernelILi128ELi4EZNS0_22gpu_kernel_impl_nocastIZZZNS0_54_GLOBAL__N__d8c5977b_16_LinearAlgebra_cu_35b291db_316116addr_kernel_cudaERNS_14TensorIteratorERKN3c106ScalarES9_ENKUlvE_clEvENKUlvE8_clEvEUlNS6_8BFloat16ESC_SC_E_EEvRNS_18TensorIteratorBaseERKT_EUliE_EEviT1_:
[----:B------:R-:W-:Y:S08]  /*0000*/  LDC R1, c[0x0][0x37c] ;  /* 0x0000df00ff017b82 */ /* 0x000ff00000000800 */
[----:B------:R-:W0:Y:S01]  /*0010*/  LDC R2, c[0x0][0x388] ;  /* 0x0000e200ff027b82 */ /* 0x000e220000000800 */
[----:B------:R-:W1:Y:S01]  /*0020*/  S2R R3, SR_TID.X ;  /* 0x0000000000037919 */ /* 0x000e620000002100 */
[----:B------:R-:W2:Y:S01]  /*0030*/  LDCU.64 UR6, c[0x0][0x358] ;  /* 0x00006b00ff0677ac */ /* 0x000ea20008000a00 */
[----:B------:R-:W3:Y:S05]  /*0040*/  LDCU.U16 UR5, c[0x0][0x668] ;  /* 0x0000cd00ff0577ac */ /* 0x000eea0008000400 */
[----:B------:R-:W4:Y:S01]  /*0050*/  S2UR UR4, SR_CTAID.X ;  /* 0x00000000000479c3 */ /* 0x000f220000002500 */
        /* <DEDUP_REMOVED lines=10> */
[----:B------:R-:W1:Y:S01]  /*0100*/  LDC.64 R6, c[0x0][0x660] ;  /* 0x00019800ff067b82 */ /* 0x000e620000000a00 */
[----:B0-----:R-:W2:Y:S04]  /*0110*/  LDG.E.U16 R4, desc[UR6][R4.64] ;  /* 0x0000000604047981 */ /* 0x001ea8000c1e1500 */
[----:B-1----:R-:W3:Y:S01]  /*0120*/  LDG.E.U16 R6, desc[UR6][R6.64] ;  /* 0x0000000606067981 */ /* 0x002ee2000c1e1500 */
[----:B------:R-:W-:-:S02]  /*0130*/  USHF.L.U32 UR4, UR5, 0x10, URZ ;  /* 0x0000001005047899 */ /* 0x000fc400080006ff */
[----:B------:R-:W0:Y:S01]  /*0140*/  LDC.64 R8, c[0x0][0x648] ;  /* 0x00019200ff087b82 */ /* 0x000e220000000a00 */
[----:B------:R-:W-:-:S04]  /*0150*/  IADD3 R3, PT, PT, R3, 0x80, RZ ;  /* 0x0000008003037810 */ /* 0x000fc80007ffe0ff */
[----:B------:R-:W-:Y:S02]  /*0160*/  ISETP.GE.AND P0, PT, R3, UR8, PT ;  /* 0x0000000803007c0c */ /* 0x000fe4000bf06270 */
[----:B--2---:R-:W-:-:S05]  /*0170*/  SHF.L.U32 R0, R4, 0x10, RZ ;  /* 0x0000001004007819 */ /* 0x004fca00000006ff */
[----:B------:R-:W-:-:S06]  /*0180*/  FMUL.FTZ R0, R0, UR4 ;  /* 0x0000000400007c20 */ /* 0x000fcc0008410000 */
[----:B------:R-:W-:Y:S05]  /*0190*/  @P0 BREAK.RELIABLE B1 ;  /* 0x0000000000010942 */ /* 0x000fea0003800100 */
[----:B------:R-:W1:Y:S01]  /*01a0*/  F2F.BF16.F32 R0, R0 ;  /* 0x0000000000007304 */ /* 0x000e620000202000 */
[----:B---3--:R-:W-:Y:S02]  /*01b0*/  SHF.L.U32 R11, R6, 0x10, RZ ;  /* 0x00000010060b7819 */ /* 0x008fe400000006ff */
[----:B-1----:R-:W-:-:S05]  /*01c0*/  SHF.L.U32 R2, R0, 0x10, RZ ;  /* 0x0000001000027819 */ /* 0x002fca00000006ff */
[----:B------:R-:W-:-:S05]  /*01d0*/  FMUL.FTZ R2, R2, R11 ;  /* 0x0000000b02027220 */ /* 0x000fca0000410000 */
[----:B------:R-:W-:-:S05]  /*01e0*/  F2FP.BF16.F32.PACK_AB R2, RZ, R2 ;  /* 0x00000002ff02723e */ /* 0x000fca00000010ff */
[----:B0-----:R0:W-:Y:S01]  /*01f0*/  STG.E.U16 desc[UR6][R8.64], R2 ;  /* 0x0000000208007986 */ /* 0x0011e2000c101506 */
[----:B------:R-:W-:Y:S05]  /*0200*/  @P0 BRA `(.L_x_4315) ;  /* 0x0000000000880947 */ /* 0x000fea0003800000 */
[----:B------:R-:W1:Y:S08]  /*0210*/  LDC.64 R4, c[0x0][0x658] ;  /* 0x00019600ff047b82 */ /* 0x000e700000000a00 */
[----:B------:R-:W2:Y:S01]  /*0220*/  LDC.64 R6, c[0x0][0x660] ;  /* 0x00019800ff067b82 */ /* 0x000ea20000000a00 */
[----:B-1----:R-:W3:Y:S04]  /*0230*/  LDG.E.U16 R4, desc[UR6][R4.64] ;  /* 0x0000000604047981 */ /* 0x002ee8000c1e1500 */
[----:B--2---:R-:W2:Y:S01]  /*0240*/  LDG.E.U16 R6, desc[UR6][R6.64] ;  /* 0x0000000606067981 */ /* 0x004ea2000c1e1500 */
[----:B------:R-:W-:-:S02]  /*0250*/  USHF.L.U32 UR4, UR5, 0x10, URZ ;  /* 0x0000001005047899 */ /* 0x000fc400080006ff */
[----:B0-----:R-:W0:Y:S01]  /*0260*/  LDC.64 R8, c[0x0][0x648] ;  /* 0x00019200ff087b82 */ /* 0x001e220000000a00 */
[----:B------:R-:W-:Y:S02]  /*0270*/  IADD3 R3, PT, PT, R3, 0x80, RZ ;  /* 0x0000008003037810 */ /* 0x000fe40007ffe0ff */
[----:B---3--:R-:W-:-:S05]  /*0280*/  SHF.L.U32 R0, R4, 0x10, RZ ;  /* 0x0000001004007819 */ /* 0x008fca00000006ff */
[----:B------:R-:W-:Y:S01]  /*0290*/  FMUL.FTZ R0, R0, UR4 ;  /* 0x0000000400007c20 */ /* 0x000fe20008410000 */
[----:B--2---:R-:W-:-:S05]  /*02a0*/  SHF.L.U32 R11, R6, 0x10, RZ ;  /* 0x00000010060b7819 */ /* 0x004fca00000006ff */
[----:B------:R-:W1:Y:S02]  /*02b0*/  F2F.BF16.F32 R0, R0 ;  /* 0x0000000000007304 */ /* 0x000e640000202000 */
[----:B-1----:R-:W-:-:S05]  /*02c0*/  SHF.L.U32 R2, R0, 0x10, RZ ;  /* 0x0000001000027819 */ /* 0x002fca00000006ff */
[----:B------:R-:W-:-:S05]  /*02d0*/  FMUL.FTZ R2, R2, R11 ;  /* 0x0000000b02027220 */ /* 0x000fca0000410000 */
[----:B------:R-:W-:-:S05]  /*02e0*/  F2FP.BF16.F32.PACK_AB R2, RZ, R2 ;  /* 0x00000002ff02723e */ /* 0x000fca00000010ff */
[----:B0-----:R0:W-:Y:S02]  /*02f0*/  STG.E.U16 desc[UR6][R8.64], R2 ;  /* 0x0000000208007986 */ /* 0x0011e4000c101506 */
.L_x_4314:
[----:B------:R-:W-:-:S13]  /*0300*/  ISETP.GE.AND P0, PT, R3, UR8, PT ;  /* 0x0000000803007c0c */ /* 0x000fda000bf06270 */
[----:B------:R-:W-:Y:S05]  /*0310*/  @P0 BREAK.RELIABLE B1 ;  /* 0x0000000000010942 */ /* 0x000fea0003800100 */
[----:B------:R-:W-:Y:S05]  /*0320*/  @P0 BRA `(.L_x_4315) ;  /* 0x0000000000400947 */ /* 0x000fea0003800000 */
[----:B------:R-:W-:Y:S05]  /*0330*/  BSYNC.RELIABLE B1 ;  /* 0x0000000000017941 */ /* 0x000fea0003800100 */
.L_x_4313:
        /* <DEDUP_REMOVED lines=15> */
.L_x_4315:
[----:B------:R-:W-:Y:S05]  /*0430*/  BSYNC.RECONVERGENT B0 ;  /* 0x0000000000007941 */ /* 0x000fea0003800200 */
.L_x_4312:
[----:B------:R-:W-:Y:S05]  /*0440*/  WARPSYNC.ALL ;  /* 0x0000000000007948 */ /* 0x000fea0003800000 */
[----:B------:R-:W-:-:S13]  /*0450*/  ISETP.GE.AND P0, PT, R3, UR8, PT ;  /* 0x0000000803007c0c */ /* 0x000fda000bf06270 */
[----:B------:R-:W-:Y:S05]  /*0460*/  @P0 EXIT ;  /* 0x000000000000094d */ /* 0x000fea0003800000 */
[----:B01----:R-:W0:Y:S08]  /*0470*/  LDC.64 R2, c[0x0][0x658] ;  /* 0x00019600ff027b82 */ /* 0x003e300000000a00 */
[----:B------:R-:W1:Y:S01]  /*0480*/  LDC.64 R4, c[0x0][0x660] ;  /* 0x00019800ff047b82 */ /* 0x000e620000000a00 */
[----:B0-----:R-:W2:Y:S04]  /*0490*/  LDG.E.U16 R2, desc[UR6][R2.64] ;  /* 0x0000000602027981 */ /* 0x001ea8000c1e1500 */
[----:B-1----:R-:W3:Y:S01]  /*04a0*/  LDG.E.U16 R4, desc[UR6][R4.64] ;  /* 0x0000000604047981 */ /* 0x002ee2000c1e1500 */
[----:B------:R-:W-:-:S02]  /*04b0*/  USHF.L.U32 UR4, UR5, 0x10, URZ ;  /* 0x0000001005047899 */ /* 0x000fc400080006ff */
[----:B------:R-:W0:Y:S01]  /*04c0*/  LDC.64 R6, c[0x0][0x648] ;  /* 0x00019200ff067b82 */ /* 0x000e220000000a00 */
[----:B--2---:R-:W-:-:S05]  /*04d0*/  SHF.L.U32 R0, R2, 0x10, RZ ;  /* 0x0000001002007819 */ /* 0x004fca00000006ff */
[----:B------:R-:W-:Y:S01]  /*04e0*/  FMUL.FTZ R0, R0, UR4 ;  /* 0x0000000400007c20 */ /* 0x000fe20008410000 */
[----:B---3--:R-:W-:-:S05]  /*04f0*/  SHF.L.U32 R9, R4, 0x10, RZ ;  /* 0x0000001004097819 */ /* 0x008fca00000006ff */
[----:B------:R-:W1:Y:S02]  /*0500*/  F2F.BF16.F32 R0, R0 ;  /* 0x0000000000007304 */ /* 0x000e640000202000 */
[----:B-1----:R-:W-:-:S05]  /*0510*/  SHF.L.U32 R8, R0, 0x10, RZ ;  /* 0x0000001000087819 */ /* 0x002fca00000006ff */
[----:B------:R-:W-:-:S05]  /*0520*/  FMUL.FTZ R8, R8, R9 ;  /* 0x0000000908087220 */ /* 0x000fca0000410000 */
[----:B------:R-:W-:-:S05]  /*0530*/  F2FP.BF16.F32.PACK_AB R8, RZ, R8 ;  /* 0x00000008ff08723e */ /* 0x000fca00000010ff */
[----:B0-----:R-:W-:Y:S01]  /*0540*/  STG.E.U16 desc[UR6][R6.64], R8 ;  /* 0x0000000806007986 */ /* 0x001fe2000c101506 */
[----:B------:R-:W-:Y:S05]  /*0550*/  EXIT ;  /* 0x000000000000794d */ /* 0x000fea0003800000 */
.L_x_4311:
        /* <DEDUP_REMOVED lines=356> */
.L_x_4319:
[----:B------:R-:W0:Y:S02]  /*1ba0*/  LDCU.64 UR8, c[0x0][0x658] ;  /* 0x0000cb00ff0877ac */ /* 0x000e240008000a00 */
[----:B0-----:R-:W-:-:S04]  /*1bb0*/  IADD3 R8, P0, PT, R5, UR8, RZ ;  /* 0x0000000805087c10 */ /* 0x001fc8000ff1e0ff */
[----:B------:R-:W-:Y:S01]  /*1bc0*/  IADD3.X R9, PT, PT, RZ, UR9, RZ, P0, !PT ;  /* 0x00000009ff097c10 */ /* 0x000fe200087fe4ff */
[----:B------:R-:W0:Y:S04]  /*1bd0*/  LDCU.64 UR8, c[0x0][0x660] ;  /* 0x0000cc00ff0877ac */ /* 0x000e280008000a00 */
[----:B------:R-:W2:Y:S01]  /*1be0*/  LDG.E.U16 R8, desc[UR6][R8.64] ;  /* 0x0000000608087981 */ /* 0x000ea2000c1e1500 */
[----:B0-----:R-:W-:-:S04]  /*1bf0*/  IADD3 R6, P0, PT, R6, UR8, RZ ;  /* 0x0000000806067c10 */ /* 0x001fc8000ff1e0ff */
[----:B------:R-:W-:-:S05]  /*1c00*/  IADD3.X R7, PT, PT, RZ, UR9, RZ, P0, !PT ;  /* 0x00000009ff077c10 */ /* 0x000fca00087fe4ff */
[----:B------:R-:W3:Y:S01]  /*1c10*/  LDG.E.U16 R6, desc[UR6][R6.64] ;  /* 0x0000000606067981 */ /* 0x000ee2000c1e1500 */
[----:B------:R-:W-:Y:S01]  /*1c20*/  USHF.L.U32 UR8, UR5, 0x10, URZ ;  /* 0x0000001005087899 */ /* 0x000fe200080006ff */
[----:B------:R-:W-:Y:S02]  /*1c30*/  IADD3 R3, PT, PT, R3, 0x80, RZ ;  /* 0x0000008003037810 */ /* 0x000fe40007ffe0ff */
[----:B--2---:R-:W-:-:S05]  /*1c40*/  SHF.L.U32 R5, R8, 0x10, RZ ;  /* 0x0000001008057819 */ /* 0x004fca00000006ff */
[----:B------:R-:W-:-:S03]  /*1c50*/  FMUL.FTZ R10, R5, UR8 ;  /* 0x00000008050a7c20 */ /* 0x000fc60008410000 */
[----:B------:R-:W0:Y:S03]  /*1c60*/  LDCU.64 UR8, c[0x0][0x648] ;  /* 0x0000c900ff0877ac */ /* 0x000e260008000a00 */
[----:B------:R-:W1:Y:S01]  /*1c70*/  F2F.BF16.F32 R10, R10 ;  /* 0x0000000a000a7304 */ /* 0x000e620000202000 */
[----:B---3--:R-:W-:Y:S02]  /*1c80*/  SHF.L.U32 R12, R6, 0x10, RZ ;  /* 0x00000010060c7819 */ /* 0x008fe400000006ff */
[----:B0-----:R-:W-:Y:S02]  /*1c90*/  IADD3 R4, P0, PT, R4, UR8, RZ ;  /* 0x0000000804047c10 */ /* 0x001fe4000ff1e0ff */
[----:B-1----:R-:W-:-:S05]  /*1ca0*/  SHF.L.U32 R5, R10, 0x10, RZ ;  /* 0x000000100a057819 */ /* 0x002fca00000006ff */
[----:B------:R-:W-:-:S05]  /*1cb0*/  FMUL.FTZ R5, R5, R12 ;  /* 0x0000000c05057220 */ /* 0x000fca0000410000 */
        /* <DEDUP_REMOVED lines=354> */
.L_x_4321:
        /* <DEDUP_REMOVED lines=19> */
[----:B------:R-:W-:-:S05]  /*3410*/  IADD3.X R5, PT, PT, RZ, UR9, RZ, P0, !PT ;  /* 0x00000009ff057c10 */ /* 0x000fca00087fe4ff */
[----:B------:R0:W-:Y:S02]  /*3420*/  STG.E.U16 desc[UR6][R4.64], R7 ;  /* 0x0000000704007986 */ /* 0x0001e4000c101506 */
.L_x_4318:
[----:B------:R-:W-:-:S13]  /*3430*/  ISETP.GE.AND P0, PT, R3, UR4, PT ;  /* 0x0000000403007c0c */ /* 0x000fda000bf06270 */
[----:B------:R-:W-:Y:S05]  /*3440*/  @P0 BREAK.RELIABLE B1 ;  /* 0x0000000000010942 */ /* 0x000fea0003800100 */
[----:B------:R-:W-:Y:S05]  /*3450*/  @P0 BRA `(.L_x_4320) ;  /* 0x0000001400c80947 */ /* 0x000fea0003800000 */
[----:B------:R-:W-:Y:S05]  /*3460*/  BSYNC.RELIABLE B1 ;  /* 0x0000000000017941 */ /* 0x000fea0003800100 */
.L_x_4317:
        /* <DEDUP_REMOVED lines=348> */
.L_x_4322:
        /* <DEDUP_REMOVED lines=21> */
.L_x_4320:
[----:B------:R-:W-:Y:S05]  /*4b80*/  BSYNC.RECONVERGENT B0 ;  /* 0x0000000000007941 */ /* 0x000fea0003800200 */
.L_x_4316:
        /* <DEDUP_REMOVED lines=351> */
.L_x_4323:
[----:B------:R-:W0:Y:S02]  /*6180*/  LDCU.64 UR8, c[0x0][0x658] ;  /* 0x0000cb00ff0877ac */ /* 0x000e240008000a00 */
[----:B0-----:R-:W-:-:S04]  /*6190*/  IADD3 R6, P0, PT, R3, UR8, RZ ;  /* 0x0000000803067c10 */ /* 0x001fc8000ff1e0ff */
[----:B------:R-:W-:Y:S01]  /*61a0*/  IADD3.X R7, PT, PT, RZ, UR9, RZ, P0, !PT ;  /* 0x00000009ff077c10 */ /* 0x000fe200087fe4ff */
[----:B------:R-:W0:Y:S04]  /*61b0*/  LDCU.64 UR8, c[0x0][0x660] ;  /* 0x0000cc00ff0877ac */ /* 0x000e280008000a00 */
[----:B------:R-:W2:Y:S01]  /*61c0*/  LDG.E.U16 R6, desc[UR6][R6.64] ;  /* 0x0000000606067981 */ /* 0x000ea2000c1e1500 */
[----:B0-----:R-:W-:-:S04]  /*61d0*/  IADD3 R4, P0, PT, R4, UR8, RZ ;  /* 0x0000000804047c10 */ /* 0x001fc8000ff1e0ff */
[----:B------:R-:W-:Y:S01]  /*61e0*/  IADD3.X R5, PT, PT, RZ, UR9, RZ, P0, !PT ;  /* 0x00000009ff057c10 */ /* 0x000fe200087fe4ff */
[----:B------:R-:W-:Y:S01]  /*61f0*/  USHF.L.U32 UR4, UR5, 0x10, URZ ;  /* 0x0000001005047899 */ /* 0x000fe200080006ff */
[----:B------:R-:W0:Y:S03]  /*6200*/  LDCU.64 UR8, c[0x0][0x648] ;  /* 0x0000c900ff0877ac */ /* 0x000e260008000a00 */
[----:B------:R-:W3:Y:S01]  /*6210*/  LDG.E.U16 R4, desc[UR6][R4.64] ;  /* 0x0000000604047981 */ /* 0x000ee2000c1e1500 */
[----:B0-----:R-:W-:Y:S02]  /*6220*/  IADD3 R2, P0, PT, R2, UR8, RZ ;  /* 0x0000000802027c10 */ /* 0x001fe4000ff1e0ff */
[----:B--2---:R-:W-:-:S05]  /*6230*/  SHF.L.U32 R0, R6, 0x10, RZ ;  /* 0x0000001006007819 */ /* 0x004fca00000006ff */
[----:B------:R-:W-:-:S06]  /*6240*/  FMUL.FTZ R0, R0, UR4 ;  /* 0x0000000400007c20 */ /* 0x000fcc0008410000 */
[----:B------:R-:W0:Y:S01]  /*6250*/  F2F.BF16.F32 R0, R0 ;  /* 0x0000000000007304 */ /* 0x000e220000202000 */
[----:B---3--:R-:W-:Y:S02]  /*6260*/  SHF.L.U32 R8, R4, 0x10, RZ ;  /* 0x0000001004087819 */ /* 0x008fe400000006ff */
[----:B0-----:R-:W-:-:S05]  /*6270*/  SHF.L.U32 R3, R0, 0x10, RZ ;  /* 0x0000001000037819 */ /* 0x001fca00000006ff */
[----:B------:R-:W-:-:S05]  /*6280*/  FMUL.FTZ R3, R3, R8 ;  /* 0x0000000803037220 */ /* 0x000fca0000410000 */
[----:B------:R-:W-:Y:S02]  /*6290*/  F2FP.BF16.F32.PACK_AB R5, RZ, R3 ;  /* 0x00000003ff05723e */ /* 0x000fe400000010ff */
[----:B------:R-:W-:-:S05]  /*62a0*/  IADD3.X R3, PT, PT, RZ, UR9, RZ, P0, !PT ;  /* 0x00000009ff037c10 */ /* 0x000fca00087fe4ff */
[----:B------:R-:W-:Y:S01]  /*62b0*/  STG.E.U16 desc[UR6][R2.64], R5 ;  /* 0x0000000502007986 */ /* 0x000fe2000c101506 */
[----:B------:R-:W-:Y:S05]  /*62c0*/  EXIT ;  /* 0x000000000000794d */ /* 0x000fea0003800000 */
.L_x_4324:
        /* <DEDUP_REMOVED lines=11> */
.L_x_23856:


//--------------------- .text._ZN2at6native27unrolled_elementwise_kernelIZZZNS0_54_GLOBAL__N__d8c5977b_16_LinearAlgebra_cu_35b291db_316116addr_kernel_cudaERNS_14TensorIteratorERKN3c106ScalarES8_ENKUlvE_clEvENKUlvE8_clEvEUlNS5_8BFloat16ESB_SB_E_St5arrayIPcLm4EELi4E23TrivialOffsetCalculatorILi3EjESG_ILi1EjENS0_6memory15LoadWithoutCastENSJ_16StoreWithoutCastEEEviT_T0_T2_T3_T4_T5_ --------------------------
	.section	.text._ZN2at6native27unrolled_elementwise_kernelIZZZNS0_54_GLOBAL__N__d8c5977b_16_LinearAlgebra_cu_35b291db_316116addr_kernel_cudaERNS_14TensorIteratorERKN3c106ScalarES8_ENKUlvE_clEvENKUlvE8_clEvEUlNS5_8BFloat16ESB_SB_E_St5arrayIPcLm4EELi4E23TrivialOffsetCalculatorILi3EjESG_ILi1EjENS0_6memory15LoadWithoutCastENSJ_16StoreWithoutCastEEEviT_T0_T2_T3_T4_T5_,"ax",@progbits
	.align	128
        .global         _ZN2at6native27unrolled_elementwise_kernelIZZZNS0_54_GLOBAL__N__d8c5977b_16_LinearAlgebra_cu_35b291db_316116addr_kernel_cudaERNS_14TensorIteratorERKN3c106ScalarES8_ENKUlvE_clEvENKUlvE8_clEvEUlNS5_8BFloat16ESB_SB_E_St5arrayIPcLm4EELi4E23TrivialOffsetCalculatorILi3EjESG_ILi1EjENS0_6memory15LoadWithoutCastENSJ_16StoreWithoutCastEEEviT_T0_T2_T3_T4_T5_
        .type           _ZN2at6native27unrolled_elementwise_kernelIZZZNS0_54_GLOBAL__N__d8c5977b_16_LinearAlgebra_cu_35b291db_316116addr_kernel_cudaERNS_14TensorIteratorERKN3c106ScalarES8_ENKUlvE_clEvENKUlvE8_clEvEUlNS5_8BFloat16ESB_SB_E_St5arrayIPcLm4EELi4E23TrivialOffsetCalculatorILi3EjESG_ILi1EjENS0_6memory15LoadWithoutCastENSJ_16StoreWithoutCastEEEviT_T0_T2_T3_T4_T5_,@function
        .size           _ZN2at6native27unrolled_elementwise_kernelIZZZNS0_54_GLOBAL__N__d8c5977b_16_LinearAlgebra_cu_35b291db_316116addr_kernel_cudaERNS_14TensorIteratorERKN3c106ScalarES8_ENKUlvE_clEvENKUlvE8_clEvEUlNS5_8BFloat16ESB_SB_E_St5arrayIPcLm4EELi4E23TrivialOffsetCalculatorILi3EjESG_ILi1EjENS0_6memory15LoadWithoutCastENSJ_16StoreWithoutCastEEEviT_T0_T2_T3_T4_T5_,(.L_x_23857 - _ZN2at6native27unrolled_elementwise_kernelIZZZNS0_54_GLOBAL__N__d8c5977b_16_LinearAlgebra_cu_35b291db_316116addr_kernel_cudaERNS_14TensorIteratorERKN3c106ScalarES8_ENKUlvE_clEvENKUlvE8_clEvEUlNS5_8BFloat16ESB_SB_E_St5arrayIPcLm4EELi4E23TrivialOffsetCalculatorILi3EjESG_ILi1EjENS0_6memory15LoadWithoutCastENSJ_16StoreWithoutCastEEEviT_T0_T2_T3_T4_T5_)
        .other          _ZN2at6native27unrolled_elementwise_kernelIZZZNS0_54_GLOBAL__N__d8c5977b_16_LinearAlgebra_cu_35b291db_316116addr_kernel_cudaERNS_14TensorIteratorERKN3c106ScalarES8_ENKUlvE_clEvENKUlvE8_clEvEUlNS5_8BFloat16ESB_SB_E_St5arrayIPcLm4EELi4E23TrivialOffsetCalculatorILi3EjESG_ILi1EjENS0_6memory15LoadWithoutCastENSJ_16StoreWithoutCastEEEviT_T0_T2_T3_T4_T5_,@"STO_CUDA_ENTRY STV_DEFAULT"
_ZN2at6native27unrolled_elementwise_kernelIZZZNS0_54_GLOBAL__N__d8c5977b_16_LinearAlgebra_cu_35b291db_316116addr_kernel_cudaERNS_14TensorIteratorERKN3c106ScalarES8_ENKUlvE_clEvENKUlvE8_clEvEUlNS5_8BFloat16ESB_SB_E_St5arrayIPcLm4EELi4E23TrivialOffsetCalculatorILi3EjESG_ILi1EjENS0_6memory15LoadWithoutCastENSJ_16StoreWithoutCastEEEviT_T0_T2_T3_T4_T5_:
.text._ZN2at6native27unrolled_elementwise_kernelIZZZNS0_54_GLOBAL__N__d8c5977b_16_LinearAlgebra_cu_35b291db_316116addr_kernel_cudaERNS_14TensorIteratorERKN3c106ScalarES8_ENKUlvE_clEvENKUlvE8_clEvEUlNS5_8BFloat16ESB_SB_E_St5arrayIPcLm4EELi4E23TrivialOffsetCalculatorILi3EjESG_ILi1EjENS0_6memory15LoadWithoutCastENSJ_16StoreWithoutCastEEEviT_T0_T2_T3_T4_T5_:
[----:B------:R-:W-:Y:S01]  /*0000*/  LDC R1, c[0x0][0x37c] ;  /* 0x0000df00ff017b82 */ /* 0x000fe20000000800 */
[----:B------:R-:W0:Y:S07]  /*0010*/  S2R R13, SR_CTAID.X ;  /* 0x00000000000d7919 */ /* 0x000e2e0000002500 */
[----:B------:R-:W0:Y:S01]  /*0020*/  LDC R2, c[0x0][0x380] ;  /* 0x0000e000ff027b82 */ /* 0x000e220000000800 */
[----:B------:R-:W1:Y:S01]  /*0030*/  LDCU.64 UR4, c[0x0][0x358] ;  /* 0x00006b00ff0477ac */ /* 0x000e620008000a00 */
[----:B------:R-:W-:Y:S01]  /*0040*/  PRMT R18, RZ, 0x7610, R18 ;  /* 0x00007610ff127816 */ /* 0x000fe20000000012 */
[----:B------:R-:W2:Y:S01]  /*0050*/  S2R R0, SR_TID.X ;  /* 0x0000000000007919 */ /* 0x000ea20000002100 */
[----:B0-----:R-:W-:-:S02]  /*0060*/  IMAD R15, R13, -0x200, R2 ;  /* 0xfffffe000d0f7824 */ /* 0x001fc400078e0202 */
[----:B--2---:R-:W-:-:S03]  /*0070*/  IMAD.MOV.U32 R12, RZ, RZ, R0 ;  /* 0x000000ffff0c7224 */ /* 0x004fc600078e0000 */
[----:B------:R-:W-:-:S13]  /*0080*/  ISETP.GE.AND P0, PT, R0, R15, PT ;  /* 0x0000000f0000720c */ /* 0x000fda0003f06270 */
[----:B------:R-:W-:Y:S01]  /*0090*/  @!P0 VIADD R0, R12, 0x80 ;  /* 0x000000800c008836 */ /* 0x000fe20000000000 */
[----:B------:R-:W0:Y:S01]  /*00a0*/  @!P0 LDC.64 R28, c[0x0][0x3a8] ;  /* 0x0000ea00ff1c8b82 */ /* 0x000e220000000a00 */
[----:B------:R-:W-:-:S03]  /*00b0*/  @!P0 LEA R27, R13, R12, 0x9 ;  /* 0x0000000c0d1b8211 */ /* 0x000fc600078e48ff */
[----:B------:R-:W-:-:S04]  /*00c0*/  ISETP.GE.AND P1, PT, R0, R15, PT ;  /* 0x0000000f0000720c */ /* 0x000fc80003f26270 */
[----:B------:R-:W2:Y:S09]  /*00d0*/  @!P0 LDC.64 R6, c[0x0][0x3b0] ;  /* 0x0000ec00ff068b82 */ /* 0x000eb20000000a00 */
[----:B------:R-:W-:Y:S01]  /*00e0*/  @!P1 LEA R25, R13, R0, 0x9 ;  /* 0x000000000d199211 */ /* 0x000fe200078e48ff */
[----:B------:R-:W-:Y:S01]  /*00f0*/  @!P1 VIADD R0, R0, 0x80 ;  /* 0x0000008000009836 */ /* 0x000fe20000000000 */
[----:B------:R-:W3:Y:S04]  /*0100*/  @!P1 LDC.64 R20, c[0x0][0x3a8] ;  /* 0x0000ea00ff149b82 */ /* 0x000ee80000000a00 */
[----:B------:R-:W-:Y:S01]  /*0110*/  ISETP.GE.AND P3, PT, R0, R15, PT ;  /* 0x0000000f0000720c */ /* 0x000fe20003f66270 */
[----:B0-----:R-:W-:Y:S01]  /*0120*/  @!P0 IMAD.WIDE.U32 R28, R27, 0x2, R28 ;  /* 0x000000021b1c8825 */ /* 0x001fe200078e001c */
[----:B------:R-:W-:-:S02]  /*0130*/  PRMT R19, RZ, 0x7610, R19 ;  /* 0x00007610ff137816 */ /* 0x000fc40000000013 */
[----:B------:R-:W-:Y:S01]  /*0140*/  PRMT R22, RZ, 0x7610, R22 ;  /* 0x00007610ff167816 */ /* 0x000fe20000000016 */
[----:B------:R-:W0:Y:S01]  /*0150*/  @!P1 LDC.64 R4, c[0x0][0x3b0] ;  /* 0x0000ec00ff049b82 */ /* 0x000e220000000a00 */
[----:B-1----:R-:W4:Y:S07]  /*0160*/  @!P0 LDG.E.U16 R18, desc[UR4][R28.64] ;  /* 0x000000041c128981 */ /* 0x002f2e000c1e1500 */
[----:B------:R-:W1:Y:S01]  /*0170*/  @!P3 LDC.64 R8, c[0x0][0x3a8] ;  /* 0x0000ea00ff08bb82 */ /* 0x000e620000000a00 */
[----:B---3--:R-:W-:Y:S01]  /*0180*/  @!P1 IMAD.WIDE.U32 R20, R25, 0x2, R20 ;  /* 0x0000000219149825 */ /* 0x008fe200078e0014 */
[----:B------:R-:W-:-:S06]  /*0190*/  PRMT R24, RZ, 0x7610, R24 ;  /* 0x00007610ff187816 */ /* 0x000fcc0000000018 */
[----:B------:R-:W3:Y:S01]  /*01a0*/  @!P3 LDC.64 R2, c[0x0][0x3b0] ;  /* 0x0000ec00ff02bb82 */ /* 0x000ee20000000a00 */
[----:B------:R0:W4:Y:S01]  /*01b0*/  @!P1 LDG.E.U16 R19, desc[UR4][R20.64] ;  /* 0x0000000414139981 */ /* 0x000122000c1e1500 */
[----:B------:R-:W-:Y:S01]  /*01c0*/  @!P3 IMAD R23, R13, 0x200, R0 ;  /* 0x000002000d17b824 */ /* 0x000fe200078e0200 */
[----:B------:R-:W-:Y:S01]  /*01d0*/  @!P3 IADD3 R0, PT, PT, R0, 0x80, RZ ;  /* 0x000000800000b810 */ /* 0x000fe20007ffe0ff */
[----:B--2---:R-:W-:-:S03]  /*01e0*/  @!P0 IMAD.WIDE.U32 R6, R27, 0x2, R6 ;  /* 0x000000021b068825 */ /* 0x004fc600078e0006 */
[----:B------:R-:W-:Y:S02]  /*01f0*/  ISETP.GE.AND P2, PT, R0, R15, PT ;  /* 0x0000000f0000720c */ /* 0x000fe40003f46270 */
[----:B------:R-:W2:Y:S01]  /*0200*/  @!P0 LDG.E.U16 R24, desc[UR4][R6.64] ;  /* 0x0000000406188981 */ /* 0x000ea2000c1e1500 */
[----:B-1----:R-:W-:-:S05]  /*0210*/  @!P3 IMAD.WIDE.U32 R10, R23, 0x2, R8 ;  /* 0x00000002170ab825 */ /* 0x002fca00078e0008 */
[----:B------:R1:W2:Y:S05]  /*0220*/  @!P3 LDG.E.U16 R22, desc[UR4][R10.64] ;  /* 0x000000040a16b981 */ /* 0x0002aa000c1e1500 */
[----:B------:R-:W1:Y:S01]  /*0230*/  @!P2 LDC.64 R8, c[0x0][0x3a8] ;  /* 0x0000ea00ff08ab82 */ /* 0x000e620000000a00 */
[----:B0-----:R-:W-:Y:S01]  /*0240*/  @!P1 IMAD.WIDE.U32 R4, R25, 0x2, R4 ;  /* 0x0000000219049825 */ /* 0x001fe200078e0004 */
[----:B------:R-:W-:Y:S02]  /*0250*/  PRMT R25, RZ, 0x7610, R25 ;  /* 0x00007610ff197816 */ /* 0x000fe40000000019 */
[----:B------:R-:W-:Y:S01]  /*0260*/  PRMT R20, RZ, 0x7610, R20 ;  /* 0x00007610ff147816 */ /* 0x000fe20000000014 */
[----:B---3--:R-:W-:-:S03]  /*0270*/  @!P3 IMAD.WIDE.U32 R2, R23, 0x2, R2 ;  /* 0x000000021702b825 */ /* 0x008fc600078e0002 */
[----:B------:R0:W3:Y:S01]  /*0280*/  @!P1 LDG.E.U16 R25, desc[UR4][R4.64] ;  /* 0x0000000404199981 */ /* 0x0000e2000c1e1500 */
[----:B------:R-:W-:-:S03]  /*0290*/  @!P2 IMAD R23, R13, 0x200, R0 ;  /* 0x000002000d17a824 */ /* 0x000fc600078e0200 */
[----:B------:R0:W3:Y:S01]  /*02a0*/  @!P3 LDG.E.U16 R20, desc[UR4][R2.64] ;  /* 0x000000040214b981 */ /* 0x0000e2000c1e1500 */
[----:B------:R-:W-:Y:S01]  /*02b0*/  PRMT R21, RZ, 0x7610, R21 ;  /* 0x00007610ff157816 */ /* 0x000fe20000000015 */
[----:B-1----:R-:W-:Y:S02]  /*02c0*/  @!P2 IMAD.WIDE.U32 R10, R23, 0x2, R8 ;  /* 0x00000002170aa825 */ /* 0x002fe400078e0008 */
[----:B------:R-:W1:Y:S03]  /*02d0*/  @!P2 LDC.64 R8, c[0x0][0x3b0] ;  /* 0x0000ec00ff08ab82 */ /* 0x000e660000000a00 */
[----:B------:R-:W3:Y:S05]  /*02e0*/  @!P2 LDG.E.U16 R21, desc[UR4][R10.64] ;  /* 0x000000040a15a981 */ /* 0x000eea000c1e1500 */
[----:B0-----:R-:W0:Y:S01]  /*02f0*/  LDC.U16 R4, c[0x0][0x388] ;  /* 0x0000e200ff047b82 */ /* 0x001e220000000400 */
[----:B------:R-:W-:-:S02]  /*0300*/  PRMT R0, RZ, 0x7610, R0 ;  /* 0x00007610ff007816 */ /* 0x000fc40000000000 */
[C---:B------:R-:W-:Y:S02]  /*0310*/  ISETP.GE.AND P1, PT, R12.reuse, R15, PT ;  /* 0x0000000f0c00720c */ /* 0x040fe40003f26270 */
[----:B------:R-:W-:Y:S01]  /*0320*/  IADD3 R6, PT, PT, R12, 0x80, RZ ;  /* 0x000000800c067810 */ /* 0x000fe20007ffe0ff */
[----:B-1----:R-:W-:-:S05]  /*0330*/  @!P2 IMAD.WIDE.U32 R8, R23, 0x2, R8 ;  /* 0x000000021708a825 */ /* 0x002fca00078e0008 */
[----:B------:R1:W5:Y:S01]  /*0340*/  @!P2 LDG.E.U16 R0, desc[UR4][R8.64] ;  /* 0x000000040800a981 */ /* 0x000362000c1e1500 */
[----:B------:R-:W-:-:S04]  /*0350*/  ISETP.GE.AND P2, PT, R6, R15, PT ;  /* 0x0000000f0600720c */ /* 0x000fc80003f46270 */
[----:B0-----:R-:W-:Y:S01]  /*0360*/  @!P1 SHF.L.U32 R2, R4, 0x10, RZ ;  /* 0x0000001004029819 */ /* 0x001fe200000006ff */
[----:B------:R-:W-:-:S05]  /*0370*/  VIADD R26, R12, 0x100 ;  /* 0x000001000c1a7836 */ /* 0x000fca0000000000 */
[----:B------:R-:W-:Y:S01]  /*0380*/  ISETP.GE.AND P3, PT, R26, R15, PT ;  /* 0x0000000f1a00720c */ /* 0x000fe20003f66270 */
[----:B-1----:R-:W-:-:S12]  /*0390*/  @!P1 IMAD R9, R13, 0x200, R12 ;  /* 0x000002000d099824 */ /* 0x002fd800078e020c */
[----:B------:R-:W-:Y:S02]  /*03a0*/  @!P3 SHF.L.U32 R7, R4, 0x10, RZ ;  /* 0x000000100407b819 */ /* 0x000fe400000006ff */
[----:B------:R-:W-:Y:S02]  /*03b0*/  IADD3 R10, PT, PT, R12, 0x180, RZ ;  /* 0x000001800c0a7810 */ /* 0x000fe40007ffe0ff */
[----:B------:R-:W-:Y:S02]  /*03c0*/  @!P1 MOV R12, R6 ;  /* 0x00000006000c9202 */ /* 0x000fe40000000f00 */
[-C--:B------:R-:W-:Y:S02]  /*03d0*/  ISETP.GE.AND P0, PT, R10, R15.reuse, PT ;  /* 0x0000000f0a00720c */ /* 0x080fe40003f06270 */
[----:B------:R-:W-:Y:S01]  /*03e0*/  ISETP.GE.AND P4, PT, R12, R15, PT ;  /* 0x0000000f0c00720c */ /* 0x000fe20003f86270 */
[----:B------:R-:W-:Y:S10]  /*03f0*/  BSSY.RECONVERGENT B0, `(.L_x_4325) ;  /* 0x0000027000007945 */ /* 0x000ff40003800200 */
[----:B------:R-:W-:-:S02]  /*0400*/  @!P0 IMAD.U32 R6, R4, 0x10000, RZ ;  /* 0x0001000004068824 */ /* 0x000fc400078e00ff */
[----:B----4-:R-:W-:-:S04]  /*0410*/  @!P1 IMAD.U32 R3, R18, 0x10000, RZ ;  /* 0x0001000012039824 */ /* 0x010fc800078e00ff */
[----:B------:R-:W-:Y:S01]  /*0420*/  @!P1 FMUL.FTZ R5, R2, R3 ;  /* 0x0000000302059220 */ /* 0x000fe20000410000 */
[----:B------:R-:W-:-:S05]  /*0430*/  @!P2 SHF.L.U32 R2, R4, 0x10, RZ ;  /* 0x000000100402a819 */ /* 0x000fca00000006ff */
[----:B------:R-:W0:Y:S01]  /*0440*/  @!P1 F2F.BF16.F32 R5, R5 ;  /* 0x0000000500059304 */ /* 0x000e220000202000 */
[----:B------:R-:W-:-:S04]  /*0450*/  @!P2 IMAD.U32 R19, R19, 0x10000, RZ ;  /* 0x000100001313a824 */ /* 0x000fc800078e00ff */
[----:B------:R-:W-:Y:S02]  /*0460*/  @!P2 FMUL.FTZ R19, R2, R19 ;  /* 0x000000130213a220 */ /* 0x000fe40000410000 */
[----:B------:R-:W1:Y:S01]  /*0470*/  @!P1 LDC.64 R2, c[0x0][0x398] ;  /* 0x0000e600ff029b82 */ /* 0x000e620000000a00 */
[----:B--2---:R-:W-:Y:S01]  /*0480*/  @!P1 SHF.L.U32 R24, R24, 0x10, RZ ;  /* 0x0000001018189819 */ /* 0x004fe200000006ff */
[----:B------:R-:W-:-:S04]  /*0490*/  @!P3 IMAD.U32 R22, R22, 0x10000, RZ ;  /* 0x000100001616b824 */ /* 0x000fc800078e00ff */
[----:B------:R-:W-:Y:S01]  /*04a0*/  @!P3 FMUL.FTZ R22, R7, R22 ;  /* 0x000000160716b220 */ /* 0x000fe20000410000 */
[----:B0-----:R-:W-:-:S04]  /*04b0*/  @!P1 IMAD.U32 R7, R5, 0x10000, RZ ;  /* 0x0001000005079824 */ /* 0x001fc800078e00ff */
[----:B------:R-:W-:Y:S01]  /*04c0*/  @!P1 FMUL.FTZ R7, R7, R24 ;  /* 0x0000001807079220 */ /* 0x000fe20000410000 */
[----:B------:R-:W0:Y:S01]  /*04d0*/  @!P2 F2F.BF16.F32 R19, R19 ;  /* 0x000000130013a304 */ /* 0x000e220000202000 */
[----:B-1----:R-:W-:-:S03]  /*04e0*/  @!P1 IMAD.WIDE.U32 R2, R9, 0x2, R2 ;  /* 0x0000000209029825 */ /* 0x002fc600078e0002 */
[----:B------:R-:W-:-:S04]  /*04f0*/  @!P1 F2FP.BF16.F32.PACK_AB R14, RZ, R7 ;  /* 0x00000007ff0e923e */ /* 0x000fc800000010ff */
[----:B------:R-:W1:Y:S01]  /*0500*/  @!P3 F2F.BF16.F32 R22, R22 ;  /* 0x000000160016b304 */ /* 0x000e620000202000 */
[----:B------:R2:W-:Y:S01]  /*0510*/  @!P1 STG.E.U16 desc[UR4][R2.64], R14 ;  /* 0x0000000e02009986 */ /* 0x0005e2000c101504 */
[----:B---3--:R-:W-:Y:S02]  /*0520*/  @!P2 IMAD.U32 R8, R25, 0x10000, RZ ;  /* 0x000100001908a824 */ /* 0x008fe400078e00ff */
[----:B------:R-:W-:Y:S01]  /*0530*/  @!P3 IMAD.U32 R7, R20, 0x10000, RZ ;  /* 0x000100001407b824 */ /* 0x000fe200078e00ff */
[----:B0-----:R-:W-:Y:S02]  /*0540*/  @!P2 SHF.L.U32 R5, R19, 0x10, RZ ;  /* 0x000000101305a819 */ /* 0x001fe400000006ff */
[----:B-1----:R-:W-:-:S03]  /*0550*/  @!P3 SHF.L.U32 R22, R22, 0x10, RZ ;  /* 0x000000101616b819 */ /* 0x002fc600000006ff */
[----:B------:R-:W-:Y:S02]  /*0560*/  @!P2 FMUL.FTZ R5, R5, R8 ;  /* 0x000000080505a220 */ /* 0x000fe40000410000 */
[----:B------:R-:W-:-:S03]  /*0570*/  @!P3 FMUL.FTZ R7, R22, R7 ;  /* 0x000000071607b220 */ /* 0x000fc60000410000 */
[----:B------:R-:W-:Y:S02]  /*0580*/  @!P2 F2FP.BF16.F32.PACK_AB R16, RZ, R5 ;  /* 0x00000005ff10a23e */ /* 0x000fe400000010ff */
[----:B------:R-:W-:Y:S02]  /*0590*/  @!P0 SHF.L.U32 R21, R21, 0x10, RZ ;  /* 0x0000001015158819 */ /* 0x000fe400000006ff */
[----:B------:R-:W-:Y:S01]  /*05a0*/  @!P3 F2FP.BF16.F32.PACK_AB R17, RZ, R7 ;  /* 0x00000007ff11b23e */ /* 0x000fe200000010ff */
[----:B--2---:R-:W-:Y:S06]  /*05b0*/  @P4 BRA `(.L_x_4326) ;  /* 0x0000000000284947 */ /* 0x004fec0003800000 */
[----:B------:R-:W0:Y:S01]  /*05c0*/  LDC.64 R2, c[0x0][0x398] ;  /* 0x0000e600ff027b82 */ /* 0x000e220000000a00 */
[----:B------:R-:W-:Y:S01]  /*05d0*/  IMAD R5, R13, 0x200, R12 ;  /* 0x000002000d057824 */ /* 0x000fe200078e020c */
[----:B------:R-:W-:-:S04]  /*05e0*/  IADD3 R12, PT, PT, R12, 0x80, RZ ;  /* 0x000000800c0c7810 */ /* 0x000fc80007ffe0ff */
[----:B------:R-:W-:-:S13]  /*05f0*/  ISETP.GE.AND P1, PT, R12, R15, PT ;  /* 0x0000000f0c00720c */ /* 0x000fda0003f26270 */
[----:B------:R-:W-:Y:S01]  /*0600*/  @!P1 IMAD R7, R13, 0x200, R12 ;  /* 0x000002000d079824 */ /* 0x000fe200078e020c */
[----:B------:R-:W-:Y:S01]  /*0610*/  @!P1 IADD3 R12, PT, PT, R12, 0x80, RZ ;  /* 0x000000800c0c9810 */ /* 0x000fe20007ffe0ff */
[----:B0-----:R-:W-:-:S04]  /*0620*/  IMAD.WIDE.U32 R4, R5, 0x2, R2 ;  /* 0x0000000205047825 */ /* 0x001fc800078e0002 */
[----:B------:R-:W-:Y:S01]  /*0630*/  @!P1 IMAD.WIDE.U32 R2, R7, 0x2, R2 ;  /* 0x0000000207029825 */ /* 0x000fe200078e0002 */
[----:B------:R0:W-:Y:S04]  /*0640*/  STG.E.U16 desc[UR4][R4.64], R16 ;  /* 0x0000001004007986 */ /* 0x0001e8000c101504 */
[----:B------:R0:W-:Y:S02]  /*0650*/  @!P1 STG.E.U16 desc[UR4][R2.64], R17 ;  /* 0x0000001102009986 */ /* 0x0001e4000c101504 */
.L_x_4326:
[----:B------:R-:W-:Y:S05]  /*0660*/  BSYNC.RECONVERGENT B0 ;  /* 0x0000000000007941 */ /* 0x000fea0003800200 */
.L_x_4325:
[----:B------:R-:W-:Y:S01]  /*0670*/  @!P0 FMUL.FTZ R21, R6, R21 ;  /* 0x0000001506158220 */ /* 0x000fe20000410000 */
[----:B------:R-:W-:-:S05]  /*0680*/  ISETP.GE.AND P1, PT, R12, R15, PT ;  /* 0x0000000f0c00720c */ /* 0x000fca0003f26270 */
[----:B------:R-:W1:Y:S08]  /*0690*/  @!P0 F2F.BF16.F32 R21, R21 ;  /* 0x0000001500158304 */ /* 0x000e700000202000 */
[----:B------:R-:W-:Y:S05]  /*06a0*/  @P1 EXIT ;  /* 0x000000000000194d */ /* 0x000fea0003800000 */
[----:B0-----:R-:W0:Y:S01]  /*06b0*/  LDC.64 R2, c[0x0][0x398] ;  /* 0x0000e600ff027b82 */ /* 0x001e220000000a00 */
[----:B-1----:R-:W-:Y:S01]  /*06c0*/  @!P0 SHF.L.U32 R21, R21, 0x10, RZ ;  /* 0x0000001015158819 */ /* 0x002fe200000006ff */
[----:B-----5:R-:W-:Y:S02]  /*06d0*/  @!P0 IMAD.U32 R0, R0, 0x10000, RZ ;  /* 0x0001000000008824 */ /* 0x020fe400078e00ff */
[----:B------:R-:W-:Y:S02]  /*06e0*/  IMAD R13, R13, 0x200, R12 ;  /* 0x000002000d0d7824 */ /* 0x000fe400078e020c */
[----:B------:R-:W-:-:S05]  /*06f0*/  @!P0 FMUL.FTZ R0, R21, R0 ;  /* 0x0000000015008220 */ /* 0x000fca0000410000 */
[----:B------:R-:W-:Y:S01]  /*0700*/  @!P0 F2FP.BF16.F32.PACK_AB R4, RZ, R0 ;  /* 0x00000000ff04823e */ /* 0x000fe200000010ff */
[----:B0-----:R-:W-:-:S05]  /*0710*/  IMAD.WIDE.U32 R2, R13, 0x2, R2 ;  /* 0x000000020d027825 */ /* 0x001fca00078e0002 */
[----:B------:R-:W-:Y:S01]  /*0720*/  STG.E.U16 desc[UR4][R2.64], R4 ;  /* 0x0000000402007986 */ /* 0x000fe2000c101504 */
[----:B------:R-:W-:Y:S05]  /*0730*/  EXIT ;  /* 0x000000000000794d */ /* 0x000fea0003800000 */
.L_x_4327:
        /* <DEDUP_REMOVED lines=12> */
.L_x_23857:


//--------------------- .text._ZN2at6native29vectorized_elementwise_kernelILi2EZZZNS0_54_GLOBAL__N__d8c5977b_16_LinearAlgebra_cu_35b291db_316116addr_kernel_cudaERNS_14TensorIteratorERKN3c106ScalarES8_ENKUlvE_clEvENKUlvE8_clEvEUlNS5_8BFloat16ESB_SB_E_St5arrayIPcLm4EEEEviT0_T1_ --------------------------
	.section	.text._ZN2at6native29vectorized_elementwise_kernelILi2EZZZNS0_54_GLOBAL__N__d8c5977b_16_LinearAlgebra_cu_35b291db_316116addr_kernel_cudaERNS_14TensorIteratorERKN3c106ScalarES8_ENKUlvE_clEvENKUlvE8_clEvEUlNS5_8BFloat16ESB_SB_E_St5arrayIPcLm4EEEEviT0_T1_,"ax",@progbits
	.align	128
        .global         _ZN2at6native29vectorized_elementwise_kernelILi2EZZZNS0_54_GLOBAL__N__d8c5977b_16_LinearAlgebra_cu_35b291db_316116addr_kernel_cudaERNS_14TensorIteratorERKN3c106ScalarES8_ENKUlvE_clEvENKUlvE8_clEvEUlNS5_8BFloat16ESB_SB_E_St5arrayIPcLm4EEEEviT0_T1_
        .type           _ZN2at6native29vectorized_elementwise_kernelILi2EZZZNS0_54_GLOBAL__N__d8c5977b_16_LinearAlgebra_cu_35b291db_316116addr_kernel_cudaERNS_14TensorIteratorERKN3c106ScalarES8_ENKUlvE_clEvENKUlvE8_clEvEUlNS5_8BFloat16ESB_SB_E_St5arrayIPcLm4EEEEviT0_T1_,@function
        .size           _ZN2at6native29vectorized_elementwise_kernelILi2EZZZNS0_54_GLOBAL__N__d8c5977b_16_LinearAlgebra_cu_35b291db_316116addr_kernel_cudaERNS_14TensorIteratorERKN3c106ScalarES8_ENKUlvE_clEvENKUlvE8_clEvEUlNS5_8BFloat16ESB_SB_E_St5arrayIPcLm4EEEEviT0_T1_,(.L_x_23858 - _ZN2at6native29vectorized_elementwise_kernelILi2EZZZNS0_54_GLOBAL__N__d8c5977b_16_LinearAlgebra_cu_35b291db_316116addr_kernel_cudaERNS_14TensorIteratorERKN3c106ScalarES8_ENKUlvE_clEvENKUlvE8_clEvEUlNS5_8BFloat16ESB_SB_E_St5arrayIPcLm4EEEEviT0_T1_)
        .other          _ZN2at6native29vectorized_elementwise_kernelILi2EZZZNS0_54_GLOBAL__N__d8c5977b_16_LinearAlgebra_cu_35b291db_316116addr_kernel_cudaERNS_14TensorIteratorERKN3c106ScalarES8_ENKUlvE_clEvENKUlvE8_clEvEUlNS5_8BFloat16ESB_SB_E_St5arrayIPcLm4EEEEviT0_T1_,@"STO_CUDA_ENTRY STV_DEFAULT"
_ZN2at6native29vectorized_elementwise_kernelILi2EZZZNS0_54_GLOBAL__N__d8c5977b_16_LinearAlgebra_cu_35b291db_316116addr_kernel_cudaERNS_14TensorIteratorERKN3c106ScalarES8_ENKUlvE_clEvENKUlvE8_clEvEUlNS5_8BFloat16ESB_SB_E_St5arrayIPcLm4EEEEviT0_T1_:
.text._ZN2at6native29vectorized_elementwise_kernelILi2EZZZNS0_54_GLOBAL__N__d8c5977b_16_LinearAlgebra_cu_35b291db_316116addr_kernel_cudaERNS_14TensorIteratorERKN3c106ScalarES8_ENKUlvE_clEvENKUlvE8_clEvEUlNS5_8BFloat16ESB_SB_E_St5arrayIPcLm4EEEEviT0_T1_:
        /* <DEDUP_REMOVED lines=12> */
[----:B------:R-:W-:Y:S01]  /*00c0*/  @!P0 VIADD R27, R3, 0x80 ;  /* 0x00000080031b8836 */ /* 0x000fe20000000000 */
[----:B------:R-:W-:Y:S01]  /*00d0*/  PRMT R14, RZ, 0x7610, R14 ;  /* 0x00007610ff0e7816 */ /* 0x000fe2000000000e */
[----:B------:R-:W0:Y:S03]  /*00e0*/  @!P0 LDC.64 R28, c[0x0][0x3b0] ;  /* 0x0000ec00ff1c8b82 */ /* 0x000e260000000a00 */
[----:B------:R-:W-:-:S13]  /*00f0*/  ISETP.GE.U32.AND P1, PT, R27, R2, PT ;  /* 0x000000021b00720c */ /* 0x000fda0003f26070 */
[----:B------:R-:W1:Y:S01]  /*0100*/  @!P1 LDC.64 R12, c[0x0][0x3a8] ;  /* 0x0000ea00ff0c9b82 */ /* 0x000e620000000a00 */
[----:B------:R-:W-:-:S07]  /*0110*/  @!P1 IADD3 R11, PT, PT, R0, R27, RZ ;  /* 0x0000001b000b9210 */ /* 0x000fce0007ffe0ff */
[----:B------:R-:W2:Y:S01]  /*0120*/  @!P1 LDC.64 R18, c[0x0][0x3b0] ;  /* 0x0000ec00ff129b82 */ /* 0x000ea20000000a00 */
[----:B-1----:R-:W-:-:S07]  /*0130*/  @!P1 IMAD.WIDE.U32 R16, R11, 0x2, R12 ;  /* 0x000000020b109825 */ /* 0x002fce00078e000c */
[----:B------:R-:W1:Y:S01]  /*0140*/  @!P0 LDC.64 R12, c[0x0][0x3a8] ;  /* 0x0000ea00ff0c8b82 */ /* 0x000e620000000a00 */
[----:B------:R3:W4:Y:S01]  /*0150*/  @!P1 LDG.E.U16 R15, desc[UR6][R16.64] ;  /* 0x00000006100f9981 */ /* 0x000722000c1e1500 */
[----:B--2---:R-:W-:-:S05]  /*0160*/  @!P1 IMAD.WIDE.U32 R18, R11, 0x2, R18 ;  /* 0x000000020b129825 */ /* 0x004fca00078e0012 */
[----:B------:R2:W5:Y:S01]  /*0170*/  @!P1 LDG.E.U16 R14, desc[UR6][R18.64] ;  /* 0x00000006120e9981 */ /* 0x000562000c1e1500 */
[----:B------:R-:W-:Y:S01]  /*0180*/  @!P0 IMAD.IADD R11, R0, 0x1, R3 ;  /* 0x00000001000b8824 */ /* 0x000fe200078e0203 */
[----:B------:R-:W-:-:S03]  /*0190*/  PRMT R26, RZ, 0x7610, R26 ;  /* 0x00007610ff1a7816 */ /* 0x000fc6000000001a */
[----:B-1----:R-:W-:-:S05]  /*01a0*/  @!P0 IMAD.WIDE.U32 R20, R11, 0x2, R12 ;  /* 0x000000020b148825 */ /* 0x002fca00078e000c */
[----:B------:R1:W5:Y:S01]  /*01b0*/  @!P0 LDG.E.U16 R26, desc[UR6][R20.64] ;  /* 0x00000006141a8981 */ /* 0x000362000c1e1500 */
[----:B------:R-:W-:Y:S01]  /*01c0*/  @!P1 IADD3 R27, PT, PT, R27, 0x80, RZ ;  /* 0x000000801b1b9810 */ /* 0x000fe20007ffe0ff */
[----:B0-----:R-:W-:Y:S01]  /*01d0*/  @!P0 IMAD.WIDE.U32 R28, R11, 0x2, R28 ;  /* 0x000000020b1c8825 */ /* 0x001fe200078e001c */
[----:B------:R-:W-:Y:S02]  /*01e0*/  PRMT R24, RZ, 0x7610, R24 ;  /* 0x00007610ff187816 */ /* 0x000fe40000000018 */
[----:B------:R-:W-:-:S04]  /*01f0*/  ISETP.GE.U32.AND P1, PT, R27, R2, PT ;  /* 0x000000021b00720c */ /* 0x000fc80003f26070 */
[----:B------:R0:W5:Y:S09]  /*0200*/  @!P0 LDG.E.U16 R24, desc[UR6][R28.64] ;  /* 0x000000061c188981 */ /* 0x000172000c1e1500 */
[----:B---3--:R-:W-:Y:S01]  /*0210*/  @!P1 IMAD.IADD R17, R0, 0x1, R27 ;  /* 0x0000000100119824 */ /* 0x008fe200078e021b */
[----:B------:R-:W-:Y:S01]  /*0220*/  @!P1 IADD3 R27, PT, PT, R27, 0x80, RZ ;  /* 0x000000801b1b9810 */ /* 0x000fe20007ffe0ff */
[----:B------:R-:W3:Y:S03]  /*0230*/  @!P1 LDC.64 R36, c[0x0][0x3b0] ;  /* 0x0000ec00ff249b82 */ /* 0x000ee60000000a00 */
[----:B------:R-:W-:-:S05]  /*0240*/  ISETP.GE.U32.AND P2, PT, R27, R2, PT ;  /* 0x000000021b00720c */ /* 0x000fca0003f46070 */
[----:B------:R-:W0:Y:S08]  /*0250*/  @!P1 LDC.64 R32, c[0x0][0x3a8] ;  /* 0x0000ea00ff209b82 */ /* 0x000e300000000a00 */
[----:B------:R-:W-:Y:S01]  /*0260*/  @!P2 IMAD.IADD R13, R0, 0x1, R27 ;  /* 0x00000001000da824 */ /* 0x000fe200078e021b */
[----:B------:R-:W-:Y:S01]  /*0270*/  @!P2 IADD3 R27, PT, PT, R27, 0x80, RZ ;  /* 0x000000801b1ba810 */ /* 0x000fe20007ffe0ff */
[----:B--2---:R-:W2:Y:S03]  /*0280*/  @!P2 LDC.64 R18, c[0x0][0x3a8] ;  /* 0x0000ea00ff12ab82 */ /* 0x004ea60000000a00 */
[----:B------:R-:W-:-:S05]  /*0290*/  ISETP.GE.U32.AND P3, PT, R27, R2, PT ;  /* 0x000000021b00720c */ /* 0x000fca0003f66070 */
[----:B------:R-:W2:Y:S08]  /*02a0*/  @!P2 LDC.64 R34, c[0x0][0x3b0] ;  /* 0x0000ec00ff22ab82 */ /* 0x000eb00000000a00 */
[----:B------:R-:W-:Y:S01]  /*02b0*/  @!P3 IMAD.IADD R11, R0, 0x1, R27 ;  /* 0x00000001000bb824 */ /* 0x000fe200078e021b */
[----:B------:R-:W-:Y:S01]  /*02c0*/  @!P3 IADD3 R27, PT, PT, R27, 0x80, RZ ;  /* 0x000000801b1bb810 */ /* 0x000fe20007ffe0ff */
[----:B------:R-:W2:Y:S03]  /*02d0*/  @!P3 LDC.64 R30, c[0x0][0x3a8] ;  /* 0x0000ea00ff1ebb82 */ /* 0x000ea60000000a00 */
[----:B------:R-:W-:Y:S01]  /*02e0*/  ISETP.GE.U32.AND P0, PT, R27, R2, PT ;  /* 0x000000021b00720c */ /* 0x000fe20003f06070 */
[----:B---3--:R-:W-:Y:S01]  /*02f0*/  @!P1 IMAD.WIDE.U32 R36, R17, 0x2, R36 ;  /* 0x0000000211249825 */ /* 0x008fe200078e0024 */
[----:B-1----:R-:W-:-:S02]  /*0300*/  PRMT R20, RZ, 0x7610, R20 ;  /* 0x00007610ff147816 */ /* 0x002fc40000000014 */
[----:B------:R-:W-:Y:S01]  /*0310*/  PRMT R12, RZ, 0x7610, R12 ;  /* 0x00007610ff0c7816 */ /* 0x000fe2000000000c */
[----:B0-----:R-:W-:Y:S01]  /*0320*/  @!P1 IMAD.WIDE.U32 R32, R17, 0x2, R32 ;  /* 0x0000000211209825 */ /* 0x001fe200078e0020 */
[----:B------:R-:W0:Y:S02]  /*0330*/  @!P3 LDC.64 R28, c[0x0][0x3b0] ;  /* 0x0000ec00ff1cbb82 */ /* 0x000e240000000a00 */
[----:B------:R1:W3:Y:S04]  /*0340*/  @!P1 LDG.E.U16 R20, desc[UR6][R36.64] ;  /* 0x0000000624149981 */ /* 0x0002e8000c1e1500 */
[----:B------:R2:W3:Y:S01]  /*0350*/  @!P1 LDG.E.U16 R12, desc[UR6][R32.64] ;  /* 0x00000006200c9981 */ /* 0x0004e2000c1e1500 */
[----:B-1----:R-:W-:Y:S01]  /*0360*/  @!P0 IMAD.IADD R36, R0, 0x1, R27 ;  /* 0x0000000100248824 */ /* 0x002fe200078e021b */
[----:B------:R-:W-:Y:S01]  /*0370*/  @!P0 IADD3 R27, PT, PT, R27, 0x80, RZ ;  /* 0x000000801b1b8810 */ /* 0x000fe20007ffe0ff */
[----:B--2---:R-:W1:Y:S03]  /*0380*/  @!P0 LDC.64 R32, c[0x0][0x3a8] ;  /* 0x0000ea00ff208b82 */ /* 0x004e660000000a00 */
[----:B------:R-:W-:Y:S01]  /*0390*/  ISETP.GE.U32.AND P1, PT, R27, R2, PT ;  /* 0x000000021b00720c */ /* 0x000fe20003f26070 */
[----:B------:R-:W-:Y:S01]  /*03a0*/  @!P2 IMAD.WIDE.U32 R18, R13, 0x2, R18 ;  /* 0x000000020d12a825 */ /* 0x000fe200078e0012 */
[----:B------:R-:W-:-:S03]  /*03b0*/  PRMT R16, RZ, 0x7610, R16 ;  /* 0x00007610ff107816 */ /* 0x000fc60000000010 */
[----:B------:R-:W-:Y:S02]  /*03c0*/  @!P2 IMAD.WIDE.U32 R34, R13, 0x2, R34 ;  /* 0x000000020d22a825 */ /* 0x000fe400078e0022 */
[----:B------:R-:W2:Y:S02]  /*03d0*/  LDC.U16 R13, c[0x0][0x388] ;  /* 0x0000e200ff0d7b82 */ /* 0x000ea40000000400 */
[----:B------:R-:W-:-:S05]  /*03e0*/  @!P3 IMAD.WIDE.U32 R30, R11, 0x2, R30 ;  /* 0x000000020b1eb825 */ /* 0x000fca00078e001e */
[----:B------:R0:W3:Y:S01]  /*03f0*/  @!P3 LDG.E.U16 R16, desc[UR6][R30.64] ;  /* 0x000000061e10b981 */ /* 0x0000e2000c1e1500 */
[----:B------:R-:W-:Y:S01]  /*0400*/  VIADD R23, R3, 0x80 ;  /* 0x0000008003177836 */ /* 0x000fe20000000000 */
[----:B0-----:R-:W0:Y:S04]  /*0410*/  @!P1 LDC.64 R30, c[0x0][0x3a8] ;  /* 0x0000ea00ff1e9b82 */ /* 0x001e280000000a00 */
[----:B------:R-:W-:Y:S01]  /*0420*/  ISETP.GE.U32.AND P5, PT, R23, R2, PT ;  /* 0x000000021700720c */ /* 0x000fe20003fa6070 */
[----:B------:R-:W-:Y:S01]  /*0430*/  @!P3 IMAD.WIDE.U32 R28, R11, 0x2, R28 ;  /* 0x000000020b1cb825 */ /* 0x000fe200078e001c */
[----:B------:R-:W-:Y:S02]  /*0440*/  PRMT R11, RZ, 0x7610, R11 ;  /* 0x00007610ff0b7816 */ /* 0x000fe4000000000b */
[----:B------:R-:W-:Y:S01]  /*0450*/  PRMT R17, RZ, 0x7610, R17 ;  /* 0x00007610ff117816 */ /* 0x000fe20000000011 */
[----:B-1----:R-:W-:Y:S01]  /*0460*/  @!P0 IMAD.WIDE.U32 R32, R36, 0x2, R32 ;  /* 0x0000000224208825 */ /* 0x002fe200078e0020 */
[----:B------:R-:W-:-:S02]  /*0470*/  PRMT R25, RZ, 0x7610, R25 ;  /* 0x00007610ff197816 */ /* 0x000fc40000000019 */
[----:B------:R-:W-:Y:S01]  /*0480*/  PRMT R21, RZ, 0x7610, R21 ;  /* 0x00007610ff157816 */ /* 0x000fe20000000015 */
[----:B------:R2:W3:Y:S04]  /*0490*/  @!P3 LDG.E.U16 R11, desc[UR6][R28.64] ;  /* 0x000000061c0bb981 */ /* 0x0004e8000c1e1500 */
[----:B------:R1:W3:Y:S04]  /*04a0*/  @!P0 LDG.E.U16 R17, desc[UR6][R32.64] ;  /* 0x0000000620118981 */ /* 0x0002e8000c1e1500 */
[----:B------:R1:W3:Y:S01]  /*04b0*/  @!P2 LDG.E.U16 R25, desc[UR6][R18.64] ;  /* 0x000000061219a981 */ /* 0x0002e2000c1e1500 */
[----:B--2---:R-:W-:-:S02]  /*04c0*/  @!P5 SHF.L.U32 R28, R13, 0x10, RZ ;  /* 0x000000100d1cd819 */ /* 0x004fc400000006ff */
[----:B------:R-:W-:Y:S01]  /*04d0*/  IADD3 R29, PT, PT, R3, 0x100, RZ ;  /* 0x00000100031d7810 */ /* 0x000fe20007ffe0ff */
[----:B------:R0:W2:Y:S01]  /*04e0*/  @!P2 LDG.E.U16 R21, desc[UR6][R34.64] ;  /* 0x000000062215a981 */ /* 0x0000a2000c1e1500 */
[----:B-1----:R-:W-:Y:S01]  /*04f0*/  @!P1 IMAD.IADD R32, R0, 0x1, R27 ;  /* 0x0000000100209824 */ /* 0x002fe200078e021b */
[----:B------:R-:W1:Y:S01]  /*0500*/  @!P0 LDC.64 R18, c[0x0][0x3b0] ;  /* 0x0000ec00ff128b82 */ /* 0x000e620000000a00 */
[----:B------:R-:W-:Y:S02]  /*0510*/  ISETP.GE.U32.AND P3, PT, R29, R2, PT ;  /* 0x000000021d00720c */ /* 0x000fe40003f66070 */
[----:B0-----:R-:W-:-:S05]  /*0520*/  @!P1 IMAD.WIDE.U32 R34, R32, 0x2, R30 ;  /* 0x0000000220229825 */ /* 0x001fca00078e001e */
[----:B------:R-:W0:Y:S01]  /*0530*/  @!P1 LDC.64 R30, c[0x0][0x3b0] ;  /* 0x0000ec00ff1e9b82 */ /* 0x000e220000000a00 */
[----:B------:R-:W-:-:S04]  /*0540*/  @!P1 IADD3 R27, PT, PT, R27, 0x80, RZ ;  /* 0x000000801b1b9810 */ /* 0x000fc80007ffe0ff */
[-C--:B------:R-:W-:Y:S02]  /*0550*/  ISETP.GE.U32.AND P6, PT, R27, R2.reuse, PT ;  /* 0x000000021b00720c */ /* 0x080fe40003fc6070 */
[----:B------:R-:W-:Y:S01]  /*0560*/  ISETP.GE.U32.AND P4, PT, R3, R2, PT ;  /* 0x000000020300720c */ /* 0x000fe20003f86070 */
[----:B-1----:R-:W-:Y:S01]  /*0570*/  @!P0 IMAD.WIDE.U32 R36, R36, 0x2, R18 ;  /* 0x0000000224248825 */ /* 0x002fe200078e0012 */
[----:B------:R-:W-:-:S06]  /*0580*/  PRMT R19, RZ, 0x7610, R19 ;  /* 0x00007610ff137816 */ /* 0x000fcc0000000013 */
[----:B------:R-:W2:Y:S01]  /*0590*/  @!P0 LDG.E.U16 R19, desc[UR6][R36.64] ;  /* 0x0000000624138981 */ /* 0x000ea2000c1e1500 */
[----:B0-----:R-:W-:Y:S02]  /*05a0*/  @!P1 IMAD.WIDE.U32 R32, R32, 0x2, R30 ;  /* 0x0000000220209825 */ /* 0x001fe400078e001e */
[----:B------:R-:W0:Y:S01]  /*05b0*/  @!P6 LDC.64 R30, c[0x0][0x3a8] ;  /* 0x0000ea00ff1eeb82 */ /* 0x000e220000000a00 */
[----:B------:R-:W-:-:S06]  /*05c0*/  PRMT R18, RZ, 0x7610, R18 ;  /* 0x00007610ff127816 */ /* 0x000fcc0000000012 */
[----:B------:R0:W2:Y:S01]  /*05d0*/  @!P1 LDG.E.U16 R18, desc[UR6][R32.64] ;  /* 0x0000000620129981 */ /* 0x0000a2000c1e1500 */
[----:B----4-:R-:W-:-:S04]  /*05e0*/  @!P5 IMAD.U32 R15, R15, 0x10000, RZ ;  /* 0x000100000f0fd824 */ /* 0x010fc800078e00ff */
[----:B------:R-:W-:-:S04]  /*05f0*/  @!P5 FMUL.FTZ R28, R28, R15 ;  /* 0x0000000f1c1cd220 */ /* 0x000fc80000410000 */
[----:B------:R-:W1:Y:S01]  /*0600*/  @!P5 F2F.BF16.F32 R29, R28 ;  /* 0x0000001c001dd304 */ /* 0x000e620000202000 */
[----:B-----5:R-:W-:Y:S01]  /*0610*/  @!P5 IMAD.U32 R14, R14, 0x10000, RZ ;  /* 0x000100000e0ed824 */ /* 0x020fe200078e00ff */
[----:B-1----:R-:W-:-:S05]  /*0620*/  @!P5 SHF.L.U32 R29, R29, 0x10, RZ ;  /* 0x000000101d1dd819 */ /* 0x002fca00000006ff */
[----:B------:R-:W-:Y:S01]  /*0630*/  @!P5 FMUL.FTZ R14, R29, R14 ;  /* 0x0000000e1d0ed220 */ /* 0x000fe20000410000 */
[----:B------:R-:W-:Y:S01]  /*0640*/  VIADD R29, R3, 0x180 ;  /* 0x00000180031d7836 */ /* 0x000fe20000000000 */
[----:B------:R-:W-:-:S04]  /*0650*/  PRMT R15, RZ, 0x7610, R15 ;  /* 0x00007610ff0f7816 */ /* 0x000fc8000000000f */
[-C--:B------:R-:W-:Y:S02]  /*0660*/  ISETP.GE.U32.AND P0, PT, R29, R2.reuse, PT ;  /* 0x000000021d00720c */ /* 0x080fe40003f06070 */
[----:B------:R-:W-:Y:S01]  /*0670*/  IADD3 R29, PT, PT, R3, 0x200, RZ ;  /* 0x00000200031d7810 */ /* 0x000fe20007ffe0ff */
[----:B------:R-:W4:Y:S03]  /*0680*/  @!P1 LDG.E.U16 R15, desc[UR6][R34.64] ;  /* 0x00000006220f9981 */ /* 0x000f26000c1e1500 */
[----:B------:R-:W-:Y:S01]  /*0690*/  ISETP.GE.U32.AND P2, PT, R29, R2, PT ;  /* 0x000000021d00720c */ /* 0x000fe20003f46070 */
[----:B------:R-:W-:Y:S01]  /*06a0*/  VIADD R29, R3, 0x280 ;  /* 0x00000280031d7836 */ /* 0x000fe20000000000 */
[----:B------:R-:W-:-:S04]  /*06b0*/  @!P4 SHF.L.U32 R26, R26, 0x10, RZ ;  /* 0x000000101a1ac819 */ /* 0x000fc800000006ff */
[----:B------:R-:W-:Y:S01]  /*06c0*/  ISETP.GE.U32.AND P1, PT, R29, R2, PT ;  /* 0x000000021d00720c */ /* 0x000fe20003f26070 */
[----:B------:R-:W-:Y:S01]  /*06d0*/  @!P6 IMAD.IADD R29, R0, 0x1, R27 ;  /* 0x00000001001de824 */ /* 0x000fe200078e021b */
[----:B------:R-:W-:-:S03]  /*06e0*/  @!P4 SHF.L.U32 R27, R13, 0x10, RZ ;  /* 0x000000100d1bc819 */ /* 0x000fc600000006ff */
[----:B0-----:R-:W-:-:S04]  /*06f0*/  @!P6 IMAD.WIDE.U32 R32, R29, 0x2, R30 ;  /* 0x000000021d20e825 */ /* 0x001fc800078e001e */
[----:B------:R-:W-:Y:S01]  /*0700*/  @!P4 FMUL.FTZ R26, R27, R26 ;  /* 0x0000001a1b1ac220 */ /* 0x000fe20000410000 */
[----:B------:R-:W-:Y:S01]  /*0710*/  PRMT R27, RZ, 0x7610, R27 ;  /* 0x00007610ff1b7816 */ /* 0x000fe2000000001b */
[----:B------:R-:W0:Y:S05]  /*0720*/  @!P6 LDC.64 R30, c[0x0][0x3b0] ;  /* 0x0000ec00ff1eeb82 */ /* 0x000e2a0000000a00 */
[----:B------:R-:W5:Y:S01]  /*0730*/  @!P6 LDG.E.U16 R27, desc[UR6][R32.64] ;  /* 0x00000006201be981 */ /* 0x000f62000c1e1500 */
[----:B------:R-:W-:Y:S01]  /*0740*/  PRMT R28, RZ, 0x7610, R28 ;  /* 0x00007610ff1c7816 */ /* 0x000fe2000000001c */
[----:B0-----:R-:W-:-:S05]  /*0750*/  @!P6 IMAD.WIDE.U32 R30, R29, 0x2, R30 ;  /* 0x000000021d1ee825 */ /* 0x001fca00078e001e */
[----:B------:R0:W5:Y:S01]  /*0760*/  @!P6 LDG.E.U16 R28, desc[UR6][R30.64] ;  /* 0x000000061e1ce981 */ /* 0x000162000c1e1500 */
[----:B------:R-:W-:Y:S01]  /*0770*/  VIADD R29, R3, 0x300 ;  /* 0x00000300031d7836 */ /* 0x000fe20000000000 */
[----:B------:R-:W1:Y:S01]  /*0780*/  @!P4 F2F.BF16.F32 R26, R26 ;  /* 0x0000001a001ac304 */ /* 0x000e620000202000 */
[----:B------:R-:W-:Y:S02]  /*0790*/  @!P5 F2FP.BF16.F32.PACK_AB R4, RZ, R14 ;  /* 0x0000000eff04d23e */ /* 0x000fe400000010ff */
[----:B------:R-:W-:Y:S02]  /*07a0*/  @!P3 SHF.L.U32 R14, R13, 0x10, RZ ;  /* 0x000000100d0eb819 */ /* 0x000fe400000006ff */
[----:B------:R-:W-:Y:S01]  /*07b0*/  ISETP.GE.U32.AND P6, PT, R29, R2, PT ;  /* 0x000000021d00720c */ /* 0x000fe20003fc6070 */
[----:B---3--:R-:W-:-:S04]  /*07c0*/  @!P3 IMAD.U32 R29, R12, 0x10000, RZ ;  /* 0x000100000c1db824 */ /* 0x008fc800078e00ff */
[----:B------:R-:W-:Y:S01]  /*07d0*/  @!P3 FMUL.FTZ R12, R14, R29 ;  /* 0x0000001d0e0cb220 */ /* 0x000fe20000410000 */
[----:B------:R-:W-:Y:S01]  /*07e0*/  IADD3 R29, PT, PT, R3, 0x380, RZ ;  /* 0x00000380031d7810 */ /* 0x000fe20007ffe0ff */
[----:B------:R-:W-:-:S03]  /*07f0*/  @!P4 IMAD.U32 R24, R24, 0x10000, RZ ;  /* 0x000100001818c824 */ /* 0x000fc600078e00ff */
[----:B------:R-:W-:Y:S01]  /*0800*/  ISETP.GE.U32.AND P5, PT, R29, R2, PT ;  /* 0x000000021d00720c */ /* 0x000fe20003fa6070 */
[----:B------:R-:W-:Y:S01]  /*0810*/  @!P0 IMAD.U32 R14, R13, 0x10000, RZ ;  /* 0x000100000d0e8824 */ /* 0x000fe200078e00ff */
[----:B-1----:R-:W-:-:S05]  /*0820*/  @!P4 SHF.L.U32 R29, R26, 0x10, RZ ;  /* 0x000000101a1dc819 */ /* 0x002fca00000006ff */
[----:B------:R-:W-:Y:S01]  /*0830*/  @!P4 FMUL.FTZ R29, R29, R24 ;  /* 0x000000181d1dc220 */ /* 0x000fe20000410000 */
[----:B------:R-:W1:Y:S01]  /*0840*/  @!P3 F2F.BF16.F32 R12, R12 ;  /* 0x0000000c000cb304 */ /* 0x000e620000202000 */
[----:B0-----:R-:W-:Y:S02]  /*0850*/  @!P2 SHF.L.U32 R31, R16, 0x10, RZ ;  /* 0x00000010101fa819 */ /* 0x001fe400000006ff */
[----:B------:R-:W-:Y:S02]  /*0860*/  @!P1 SHF.L.U32 R16, R13, 0x10, RZ ;  /* 0x000000100d109819 */ /* 0x000fe400000006ff */
[----:B------:R-:W-:-:S05]  /*0870*/  @!P0 SHF.L.U32 R25, R25, 0x10, RZ ;  /* 0x0000001019198819 */ /* 0x000fca00000006ff */
[----:B------:R-:W-:Y:S02]  /*0880*/  @!P0 FMUL.FTZ R30, R14, R25 ;  /* 0x000000190e1e8220 */ /* 0x000fe40000410000 */
[----:B------:R-:W0:Y:S01]  /*0890*/  @!P4 LDC.64 R24, c[0x0][0x398] ;  /* 0x0000e600ff18cb82 */ /* 0x000e220000000a00 */
[----:B------:R-:W-:Y:S02]  /*08a0*/  @!P2 IMAD.U32 R14, R13, 0x10000, RZ ;  /* 0x000100000d0ea824 */ /* 0x000fe400078e00ff */
[----:B------:R-:W-:Y:S02]  /*08b0*/  @!P1 IMAD.U32 R17, R17, 0x10000, RZ ;  /* 0x0001000011119824 */ /* 0x000fe400078e00ff */
[----:B------:R-:W-:Y:S02]  /*08c0*/  @!P2 FMUL.FTZ R14, R14, R31 ;  /* 0x0000001f0e0ea220 */ /* 0x000fe40000410000 */
[----:B------:R-:W-:Y:S01]  /*08d0*/  @!P1 FMUL.FTZ R16, R16, R17 ;  /* 0x0000001110109220 */ /* 0x000fe20000410000 */
[----:B------:R-:W-:Y:S01]  /*08e0*/  @!P4 IMAD.IADD R17, R0, 0x1, R3 ;  /* 0x000000010011c824 */ /* 0x000fe200078e0203 */
[----:B------:R-:W-:Y:S01]  /*08f0*/  @!P3 SHF.L.U32 R20, R20, 0x10, RZ ;  /* 0x000000101414b819 */ /* 0x000fe200000006ff */
[----:B------:R-:W3:Y:S01]  /*0900*/  @!P0 F2F.BF16.F32 R30, R30 ;  /* 0x0000001e001e8304 */ /* 0x000ee20000202000 */
[----:B------:R-:W-:-:S07]  /*0910*/  @!P4 F2FP.BF16.F32.PACK_AB R22, RZ, R29 ;  /* 0x0000001dff16c23e */ /* 0x000fce00000010ff */
[----:B------:R-:W2:Y:S01]  /*0920*/  @!P2 F2F.BF16.F32 R14, R14 ;  /* 0x0000000e000ea304 */ /* 0x000ea20000202000 */
[----:B0-----:R-:W-:-:S07]  /*0930*/  @!P4 IMAD.WIDE.U32 R24, R17, 0x2, R24 ;  /* 0x000000021118c825 */ /* 0x001fce00078e0018 */
[----:B------:R-:W0:Y:S01]  /*0940*/  @!P1 F2F.BF16.F32 R16, R16 ;  /* 0x0000001000109304 */ /* 0x000e220000202000 */
[----:B-1----:R-:W-:Y:S01]  /*0950*/  @!P3 IMAD.U32 R17, R12, 0x10000, RZ ;  /* 0x000100000c11b824 */ /* 0x002fe200078e00ff */
[----:B------:R1:W-:Y:S01]  /*0960*/  @!P4 STG.E.U16 desc[UR6][R24.64], R22 ;  /* 0x000000161800c986 */ /* 0x0003e2000c101506 */
[----:B------:R-:W-:Y:S02]  /*0970*/  @!P4 MOV R3, R23 ;  /* 0x000000170003c202 */ /* 0x000fe40000000f00 */
[----:B------:R-:W-:-:S05]  /*0980*/  @!P3 FMUL.FTZ R20, R17, R20 ;  /* 0x000000141114b220 */ /* 0x000fca0000410000 */
[----:B------:R-:W-:Y:S02]  /*0990*/  @!P3 F2FP.BF16.F32.PACK_AB R5, RZ, R20 ;  /* 0x00000014ff05b23e */ /* 0x000fe400000010ff */
[----:B------:R-:W-:Y:S01]  /*09a0*/  ISETP.GE.U32.AND P3, PT, R3, R2, PT ;  /* 0x000000020300720c */ /* 0x000fe20003f66070 */
[----:B---3--:R-:W-:Y:S01]  /*09b0*/  @!P0 IMAD.U32 R12, R30, 0x10000, RZ ;  /* 0x000100001e0c8824 */ /* 0x008fe200078e00ff */
[----:B--2---:R-:W-:Y:S01]  /*09c0*/  @!P0 SHF.L.U32 R21, R21, 0x10, RZ ;  /* 0x0000001015158819 */ /* 0x004fe200000006ff */
[----:B------:R-:W-:Y:S01]  /*09d0*/  @!P2 IMAD.U32 R11, R11, 0x10000, RZ ;  /* 0x000100000b0ba824 */ /* 0x000fe200078e00ff */
[----:B------:R-:W-:Y:S01]  /*09e0*/  @!P2 SHF.L.U32 R14, R14, 0x10, RZ ;  /* 0x000000100e0ea819 */ /* 0x000fe200000006ff */
[----:B------:R-:W-:Y:S01]  /*09f0*/  @!P1 IMAD.U32 R19, R19, 0x10000, RZ ;  /* 0x0001000013139824 */ /* 0x000fe200078e00ff */
[----:B0-----:R-:W-:Y:S01]  /*0a00*/  @!P1 SHF.L.U32 R16, R16, 0x10, RZ ;  /* 0x0000001010109819 */ /* 0x001fe200000006ff */
[----:B------:R-:W-:Y:S02]  /*0a10*/  @!P6 IMAD.U32 R18, R18, 0x10000, RZ ;  /* 0x000100001212e824 */ /* 0x000fe400078e00ff */
[----:B------:R-:W-:Y:S01]  /*0a20*/  @!P0 FMUL.FTZ R12, R12, R21 ;  /* 0x000000150c0c8220 */ /* 0x000fe20000410000 */
[----:B------:R-:W-:Y:S01]  /*0a30*/  @!P2 FMUL.FTZ R11, R14, R11 ;  /* 0x0000000b0e0ba220 */ /* 0x000fe20000410000 */
[----:B------:R-:W-:Y:S01]  /*0a40*/  BSSY.RECONVERGENT B0, `(.L_x_4329) ;  /* 0x000003f000007945 */ /* 0x000fe20003800200 */
[----:B------:R-:W-:-:S03]  /*0a50*/  @!P1 FMUL.FTZ R16, R16, R19 ;  /* 0x0000001310109220 */ /* 0x000fc60000410000 */
[----:B------:R-:W-:Y:S01]  /*0a60*/  BSSY.RELIABLE B1, `(.L_x_4330) ;  /* 0x0000036000017945 */ /* 0x000fe20003800100 */
[----:B------:R-:W-:Y:S02]  /*0a70*/  @!P0 F2FP.BF16.F32.PACK_AB R6, RZ, R12 ;  /* 0x0000000cff06823e */ /* 0x000fe400000010ff */
[----:B------:R-:W-:Y:S02]  /*0a80*/  @!P2 F2FP.BF16.F32.PACK_AB R7, RZ, R11 ;  /* 0x0000000bff07a23e */ /* 0x000fe400000010ff */
[----:B------:R-:W-:Y:S01]  /*0a90*/  @!P1 F2FP.BF16.F32.PACK_AB R8, RZ, R16 ;  /* 0x00000010ff08923e */ /* 0x000fe200000010ff */
[----:B----4-:R-:W-:Y:S01]  /*0aa0*/  @!P6 IMAD.U32 R26, R15, 0x10000, RZ ;  /* 0x000100000f1ae824 */ /* 0x010fe200078e00ff */
[C---:B------:R-:W-:Y:S01]  /*0ab0*/  @!P6 SHF.L.U32 R15, R13.reuse, 0x10, RZ ;  /* 0x000000100d0fe819 */ /* 0x040fe200000006ff */
[----:B------:R-:W-:-:S04]  /*0ac0*/  @!P5 IMAD.U32 R13, R13, 0x10000, RZ ;  /* 0x000100000d0dd824 */ /* 0x000fc800078e00ff */
[----:B------:R-:W-:-:S06]  /*0ad0*/  @!P6 FMUL.FTZ R15, R15, R26 ;  /* 0x0000001a0f0fe220 */ /* 0x000fcc0000410000 */
[----:B------:R-:W0:Y:S01]  /*0ae0*/  @!P6 F2F.BF16.F32 R15, R15 ;  /* 0x0000000f000fe304 */ /* 0x000e220000202000 */
[----:B-----5:R-:W-:-:S05]  /*0af0*/  @!P5 SHF.L.U32 R26, R27, 0x10, RZ ;  /* 0x000000101b1ad819 */ /* 0x020fca00000006ff */
[----:B------:R-:W-:-:S06]  /*0b00*/  @!P5 FMUL.FTZ R13, R13, R26 ;  /* 0x0000001a0d0dd220 */ /* 0x000fcc0000410000 */
[----:B------:R-:W2:Y:S01]  /*0b10*/  @!P5 F2F.BF16.F32 R13, R13 ;  /* 0x0000000d000dd304 */ /* 0x000ea20000202000 */
[----:B0-----:R-:W-:-:S05]  /*0b20*/  @!P6 SHF.L.U32 R15, R15, 0x10, RZ ;  /* 0x000000100f0fe819 */ /* 0x001fca00000006ff */
[----:B------:R-:W-:Y:S01]  /*0b30*/  @!P6 FMUL.FTZ R15, R15, R18 ;  /* 0x000000120f0fe220 */ /* 0x000fe20000410000 */
[----:B------:R-:W-:Y:S01]  /*0b40*/  @!P5 IMAD.U32 R28, R28, 0x10000, RZ ;  /* 0x000100001c1cd824 */ /* 0x000fe200078e00ff */
[----:B--2---:R-:W-:-:S05]  /*0b50*/  @!P5 SHF.L.U32 R13, R13, 0x10, RZ ;  /* 0x000000100d0dd819 */ /* 0x004fca00000006ff */
[----:B------:R-:W-:Y:S01]  /*0b60*/  @!P5 FMUL.FTZ R13, R13, R28 ;  /* 0x0000001c0d0dd220 */ /* 0x000fe20000410000 */
[----:B------:R-:W-:-:S04]  /*0b70*/  @!P6 F2FP.BF16.F32.PACK_AB R9, RZ, R15 ;  /* 0x0000000fff09e23e */ /* 0x000fc800000010ff */
[----:B------:R-:W-:Y:S01]  /*0b80*/  @!P5 F2FP.BF16.F32.PACK_AB R10, RZ, R13 ;  /* 0x0000000dff0ad23e */ /* 0x000fe200000010ff */
[----:B-1----:R-:W-:Y:S06]  /*0b90*/  @P3 BRA `(.L_x_4331) ;  /* 0x0000000000303947 */ /* 0x002fec0003800000 */
[----:B------:R-:W0:Y:S01]  /*0ba0*/  LDC.64 R12, c[0x0][0x398] ;  /* 0x0000e600ff0c7b82 */ /* 0x000e220000000a00 */
[----:B------:R-:W-:Y:S01]  /*0bb0*/  IMAD.IADD R11, R0, 0x1, R3 ;  /* 0x00000001000b7824 */ /* 0x000fe200078e0203 */
[----:B------:R-:W-:-:S04]  /*0bc0*/  IADD3 R3, PT, PT, R3, 0x80, RZ ;  /* 0x0000008003037810 */ /* 0x000fc80007ffe0ff */
[----:B------:R-:W-:Y:S01]  /*0bd0*/  ISETP.GE.U32.AND P0, PT, R3, R2, PT ;  /* 0x000000020300720c */ /* 0x000fe20003f06070 */
[----:B0-----:R-:W-:-:S05]  /*0be0*/  IMAD.WIDE.U32 R12, R11, 0x2, R12 ;  /* 0x000000020b0c7825 */ /* 0x001fca00078e000c */
[----:B------:R0:W-:Y:S07]  /*0bf0*/  STG.E.U16 desc[UR6][R12.64], R4 ;  /* 0x000000040c007986 */ /* 0x0001ee000c101506 */
[----:B------:R-:W-:Y:S05]  /*0c00*/  @P0 BRA `(.L_x_4332) ;  /* 0x0000000000300947 */ /* 0x000fea0003800000 */
[----:B0-----:R-:W0:Y:S01]  /*0c10*/  LDC.64 R12, c[0x0][0x398] ;  /* 0x0000e600ff0c7b82 */ /* 0x001e220000000a00 */
[----:B------:R-:W-:Y:S01]  /*0c20*/  IMAD.IADD R11, R0, 0x1, R3 ;  /* 0x00000001000b7824 */ /* 0x000fe200078e0203 */
[----:B------:R-:W-:-:S03]  /*0c30*/  IADD3 R3, PT, PT, R3, 0x80, RZ ;  /* 0x0000008003037810 */ /* 0x000fc60007ffe0ff */
[----:B0-----:R-:W-:-:S05]  /*0c40*/  IMAD.WIDE.U32 R12, R11, 0x2, R12 ;  /* 0x000000020b0c7825 */ /* 0x001fca00078e000c */
[----:B------:R0:W-:Y:S02]  /*0c50*/  STG.E.U16 desc[UR6][R12.64], R5 ;  /* 0x000000050c007986 */ /* 0x0001e4000c101506 */
.L_x_4331:
[----:B------:R-:W-:-:S13]  /*0c60*/  ISETP.GE.U32.AND P0, PT, R3, R2, PT ;  /* 0x000000020300720c */ /* 0x000fda0003f06070 */
[----:B------:R-:W-:Y:S05]  /*0c70*/  @P0 BRA `(.L_x_4333) ;  /* 0x0000000000300947 */ /* 0x000fea0003800000 */
[----:B0-----:R-:W0:Y:S01]  /*0c80*/  LDC.64 R4, c[0x0][0x398] ;  /* 0x0000e600ff047b82 */ /* 0x001e220000000a00 */
[----:B------:R-:W-:Y:S01]  /*0c90*/  IMAD.IADD R11, R0, 0x1, R3 ;  /* 0x00000001000b7824 */ /* 0x000fe200078e0203 */
[----:B------:R-:W-:-:S03]  /*0ca0*/  IADD3 R3, PT, PT, R3, 0x80, RZ ;  /* 0x0000008003037810 */ /* 0x000fc60007ffe0ff */
[----:B0-----:R-:W-:-:S05]  /*0cb0*/  IMAD.WIDE.U32 R4, R11, 0x2, R4 ;  /* 0x000000020b047825 */ /* 0x001fca00078e0004 */
[----:B------:R1:W-:Y:S02]  /*0cc0*/  STG.E.U16 desc[UR6][R4.64], R6 ;  /* 0x0000000604007986 */ /* 0x0003e4000c101506 */
.L_x_4332:
[----:B------:R-:W-:-:S13]  /*0cd0*/  ISETP.GE.U32.AND P0, PT, R3, R2, PT ;  /* 0x000000020300720c */ /* 0x000fda0003f06070 */
[----:B------:R-:W-:Y:S05]  /*0ce0*/  @P0 BRA `(.L_x_4334) ;  /* 0x0000000000340947 */ /* 0x000fea0003800000 */
[----:B01----:R-:W0:Y:S01]  /*0cf0*/  LDC.64 R4, c[0x0][0x398] ;  /* 0x0000e600ff047b82 */ /* 0x003e220000000a00 */
[----:B------:R-:W-:Y:S01]  /*0d00*/  IMAD.IADD R11, R0, 0x1, R3 ;  /* 0x00000001000b7824 */ /* 0x000fe200078e0203 */
[----:B------:R-:W-:-:S03]  /*0d10*/  IADD3 R3, PT, PT, R3, 0x80, RZ ;  /* 0x0000008003037810 */ /* 0x000fc60007ffe0ff */
[----:B0-----:R-:W-:-:S05]  /*0d20*/  IMAD.WIDE.U32 R4, R11, 0x2, R4 ;  /* 0x000000020b047825 */ /* 0x001fca00078e0004 */
[----:B------:R1:W-:Y:S02]  /*0d30*/  STG.E.U16 desc[UR6][R4.64], R7 ;  /* 0x0000000704007986 */ /* 0x0003e4000c101506 */
.L_x_4333:
[----:B------:R-:W-:-:S13]  /*0d40*/  ISETP.GE.U32.AND P0, PT, R3, R2, PT ;  /* 0x000000020300720c */ /* 0x000fda0003f06070 */
[----:B------:R-:W-:Y:S05]  /*0d50*/  @P0 BREAK.RELIABLE B1 ;  /* 0x0000000000010942 */ /* 0x000fea0003800100 */
[----:B------:R-:W-:Y:S05]  /*0d60*/  @P0 BRA `(.L_x_4335) ;  /* 0x0000000000300947 */ /* 0x000fea0003800000 */
[----:B01----:R-:W0:Y:S01]  /*0d70*/  LDC.64 R4, c[0x0][0x398] ;  /* 0x0000e600ff047b82 */ /* 0x003e220000000a00 */
[----:B------:R-:W-:Y:S01]  /*0d80*/  IMAD.IADD R7, R0, 0x1, R3 ;  /* 0x0000000100077824 */ /* 0x000fe200078e0203 */
[----:B------:R-:W-:-:S03]  /*0d90*/  IADD3 R3, PT, PT, R3, 0x80, RZ ;  /* 0x0000008003037810 */ /* 0x000fc60007ffe0ff */
[----:B0-----:R-:W-:-:S05]  /*0da0*/  IMAD.WIDE.U32 R4, R7, 0x2, R4 ;  /* 0x0000000207047825 */ /* 0x001fca00078e0004 */
[----:B------:R2:W-:Y:S02]  /*0db0*/  STG.E.U16 desc[UR6][R4.64], R8 ;  /* 0x0000000804007986 */ /* 0x0005e4000c101506 */
.L_x_4334:
[----:B------:R-:W-:Y:S05]  /*0dc0*/  BSYNC.RELIABLE B1 ;  /* 0x0000000000017941 */ /* 0x000fea0003800100 */
.L_x_4330:
[----:B------:R-:W-:-:S13]  /*0dd0*/  ISETP.GE.U32.AND P0, PT, R3, R2, PT ;  /* 0x000000020300720c */ /* 0x000fda0003f06070 */
[----:B012---:R-:W0:Y:S01]  /*0de0*/  @!P0 LDC.64 R4, c[0x0][0x398] ;  /* 0x0000e600ff048b82 */ /* 0x007e220000000a00 */
[----:B------:R-:W-:Y:S01]  /*0df0*/  @!P0 IMAD.IADD R7, R0, 0x1, R3 ;  /* 0x0000000100078824 */ /* 0x000fe200078e0203 */
[----:B------:R-:W-:-:S03]  /*0e00*/  @!P0 IADD3 R3, PT, PT, R3, 0x80, RZ ;  /* 0x0000008003038810 */ /* 0x000fc60007ffe0ff */
[----:B0-----:R-:W-:-:S05]  /*0e10*/  @!P0 IMAD.WIDE.U32 R4, R7, 0x2, R4 ;  /* 0x0000000207048825 */ /* 0x001fca00078e0004 */
[----:B------:R2:W-:Y:S02]  /*0e20*/  @!P0 STG.E.U16 desc[UR6][R4.64], R9 ;  /* 0x0000000904008986 */ /* 0x0005e4000c101506 */
.L_x_4335:
[----:B------:R-:W-:Y:S05]  /*0e30*/  BSYNC.RECONVERGENT B0 ;  /* 0x0000000000007941 */ /* 0x000fea0003800200 */
.L_x_4329:
[----:B------:R-:W-:Y:S05]  /*0e40*/  WARPSYNC.ALL ;  /* 0x0000000000007948 */ /* 0x000fea0003800000 */
[----:B------:R-:W-:-:S13]  /*0e50*/  ISETP.GE.U32.AND P0, PT, R3, R2, PT ;  /* 0x000000020300720c */ /* 0x000fda0003f06070 */
[----:B------:R-:W-:Y:S05]  /*0e60*/  @P0 EXIT ;  /* 0x000000000000094d */ /* 0x000fea0003800000 */
[----:B012---:R-:W0:Y:S01]  /*0e70*/  LDC.64 R4, c[0x0][0x398] ;  /* 0x0000e600ff047b82 */ /* 0x007e220000000a00 */
[----:B------:R-:W-:-:S04]  /*0e80*/  IMAD.IADD R3, R0, 0x1, R3 ;  /* 0x0000000100037824 */ /* 0x000fc800078e0203 */
[----:B0-----:R-:W-:-:S05]  /*0e90*/  IMAD.WIDE.U32 R2, R3, 0x2, R4 ;  /* 0x0000000203027825 */ /* 0x001fca00078e0004 */
[----:B------:R-:W-:Y:S01]  /*0ea0*/  STG.E.U16 desc[UR6][R2.64], R10 ;  /* 0x0000000a02007986 */ /* 0x000fe2000c101506 */
[----:B------:R-:W-:Y:S05]  /*0eb0*/  EXIT ;  /* 0x000000000000794d */ /* 0x000fea0003800000 */
.L_x_4328:
[----:B------:R-:W0:Y:S01]  /*0ec0*/  S2R R4, SR_TID.X ;  /* 0x0000000000047919 */ /* 0x000e220000002100 */
[----:B------:R-:W1:Y:S08]  /*0ed0*/  LDC.64 R2, c[0x0][0x3a8] ;  /* 0x0000ea00ff027b82 */ /* 0x000e700000000a00 */
[----:B------:R-:W2:Y:S01]  /*0ee0*/  LDC.64 R6, c[0x0][0x3b0] ;  /* 0x0000ec00ff067b82 */ /* 0x000ea20000000a00 */
[----:B-1----:R-:W-:-:S04]  /*0ef0*/  IMAD.WIDE.U32 R2, R0, 0x2, R2 ;  /* 0x0000000200027825 */ /* 0x002fc800078e0002 */
[----:B0-----:R-:W-:-:S05]  /*0f00*/  IMAD.WIDE.U32 R14, R4, 0x4, R2 ;  /* 0x00000004040e7825 */ /* 0x001fca00078e0002 */
[----:B------:R-:W3:Y:S04]  /*0f10*/  LDG.E R8, desc[UR6][R14.64] ;  /* 0x000000060e087981 */ /* 0x000ee8000c1e1900 */
[----:B------:R-:W4:Y:S04]  /*0f20*/  LDG.E R3, desc[UR6][R14.64+0x200] ;  /* 0x000200060e037981 */ /* 0x000f28000c1e1900 */
[----:B------:R-:W5:Y:S04]  /*0f30*/  LDG.E R2, desc[UR6][R14.64+0x400] ;  /* 0x000400060e027981 */ /* 0x000f68000c1e1900 */
[----:B------:R5:W5:Y:S01]  /*0f40*/  LDG.E R13, desc[UR6][R14.64+0x600] ;  /* 0x000600060e0d7981 */ /* 0x000b62000c1e1900 */
[----:B--2---:R-:W-:-:S04]  /*0f50*/  IMAD.WIDE.U32 R6, R0, 0x2, R6 ;  /* 0x0000000200067825 */ /* 0x004fc800078e0006 */
[----:B------:R-:W-:-:S05]  /*0f60*/  IMAD.WIDE.U32 R16, R4, 0x4, R6 ;  /* 0x0000000404107825 */ /* 0x000fca00078e0006 */
[----:B------:R-:W2:Y:S04]  /*0f70*/  LDG.E R11, desc[UR6][R16.64] ;  /* 0x00000006100b7981 */ /* 0x000ea8000c1e1900 */
[----:B------:R-:W2:Y:S04]  /*0f80*/  LDG.E R9, desc[UR6][R16.64+0x200] ;  /* 0x0002000610097981 */ /* 0x000ea8000c1e1900 */
[----:B------:R-:W2:Y:S04]  /*0f90*/  LDG.E R5, desc[UR6][R16.64+0x400] ;  /* 0x0004000610057981 */ /* 0x000ea8000c1e1900 */
[----:B------:R0:W2:Y:S01]  /*0fa0*/  LDG.E R6, desc[UR6][R16.64+0x600] ;  /* 0x0006000610067981 */ /* 0x0000a2000c1e1900 */
[----:B------:R-:W1:Y:S02]  /*0fb0*/  LDCU.U16 UR4, c[0x0][0x388] ;  /* 0x00007100ff0477ac */ /* 0x000e640008000400 */
[----:B-1----:R-:W-:Y:S01]  /*0fc0*/  USHF.L.U32 UR4, UR4, 0x10, URZ ;  /* 0x0000001004047899 */ /* 0x002fe200080006ff */
[----:B---3--:R-:W-:-:S02]  /*0fd0*/  SHF.L.U32 R7, R8, 0x10, RZ ;  /* 0x0000001008077819 */ /* 0x008fc400000006ff */
[----:B------:R-:W-:-:S03]  /*0fe0*/  PRMT R8, R8, 0x7632, R8 ;  /* 0x0000763208087816 */ /* 0x000fc60000000008 */
[----:B------:R-:W-:Y:S01]  /*0ff0*/  FMUL.FTZ R12, R7, UR4 ;  /* 0x00000004070c7c20 */ /* 0x000fe20008410000 */
[C---:B----4-:R-:W-:Y:S01]  /*1000*/  IMAD.U32 R7, R3.reuse, 0x10000, RZ ;  /* 0x0001000003077824 */ /* 0x050fe200078e00ff */
[----:B------:R-:W-:Y:S02]  /*1010*/  PRMT R3, R3, 0x7632, R3 ;  /* 0x0000763203037816 */ /* 0x000fe40000000003 */
[C---:B-----5:R-:W-:Y:S01]  /*1020*/  SHF.L.U32 R14, R2.reuse, 0x10, RZ ;  /* 0x00000010020e7819 */ /* 0x060fe200000006ff */
[----:B------:R-:W-:Y:S01]  /*1030*/  FMUL.FTZ R10, R7, UR4 ;  /* 0x00000004070a7c20 */ /* 0x000fe20008410000 */
[----:B------:R-:W1:Y:S01]  /*1040*/  F2F.BF16.F32 R12, R12 ;  /* 0x0000000c000c7304 */ /* 0x000e620000202000 */
[----:B------:R-:W-:Y:S01]  /*1050*/  IMAD.U32 R3, R3, 0x10000, RZ ;  /* 0x0001000003037824 */ /* 0x000fe200078e00ff */
[----:B------:R-:W-:Y:S01]  /*1060*/  PRMT R2, R2, 0x7632, R2 ;  /* 0x0000763202027816 */ /* 0x000fe20000000002 */
[----:B------:R-:W-:Y:S01]  /*1070*/  FMUL.FTZ R7, R14, UR4 ;  /* 0x000000040e077c20 */ /* 0x000fe20008410000 */
[C---:B------:R-:W-:Y:S01]  /*1080*/  IMAD.U32 R14, R13.reuse, 0x10000, RZ ;  /* 0x000100000d0e7824 */ /* 0x040fe200078e00ff */
[----:B------:R-:W-:Y:S01]  /*1090*/  PRMT R13, R13, 0x7632, R13 ;  /* 0x000076320d0d7816 */ /* 0x000fe2000000000d */
[----:B------:R-:W-:Y:S01]  /*10a0*/  FMUL.FTZ R15, R3, UR4 ;  /* 0x00000004030f7c20 */ /* 0x000fe20008410000 */
[----:B0-----:R-:W-:Y:S01]  /*10b0*/  SHF.L.U32 R17, R2, 0x10, RZ ;  /* 0x0000001002117819 */ /* 0x001fe200000006ff */
[----:B------:R-:W-:Y:S01]  /*10c0*/  FMUL.FTZ R18, R14, UR4 ;  /* 0x000000040e127c20 */ /* 0x000fe20008410000 */
[----:B------:R-:W-:Y:S01]  /*10d0*/  SHF.L.U32 R14, R8, 0x10, RZ ;  /* 0x00000010080e7819 */ /* 0x000fe200000006ff */
[----:B------:R-:W0:Y:S01]  /*10e0*/  F2F.BF16.F32 R10, R10 ;  /* 0x0000000a000a7304 */ /* 0x000e220000202000 */
[----:B------:R-:W-:Y:S01]  /*10f0*/  SHF.L.U32 R21, R13, 0x10, RZ ;  /* 0x000000100d157819 */ /* 0x000fe200000006ff */
[----:B------:R-:W3:Y:S01]  /*1100*/  LDC.64 R2, c[0x0][0x398] ;  /* 0x0000e600ff027b82 */ /* 0x000ee20000000a00 */
[----:B--2---:R-:W-:Y:S01]  /*1110*/  PRMT R16, R11, 0x7632, R16 ;  /* 0x000076320b107816 */ /* 0x004fe20000000010 */
[----:B------:R-:W-:Y:S01]  /*1120*/  FMUL.FTZ R14, R14, UR4 ;  /* 0x000000040e0e7c20 */ /* 0x000fe20008410000 */
[----:B------:R-:W-:Y:S01]  /*1130*/  FMUL.FTZ R20, R17, UR4 ;  /* 0x0000000411147c20 */ /* 0x000fe20008410000 */
[----:B------:R-:W-:Y:S01]  /*1140*/  FMUL.FTZ R21, R21, UR4 ;  /* 0x0000000415157c20 */ /* 0x000fe20008410000 */
[----:B------:R-:W-:Y:S01]  /*1150*/  SHF.L.U32 R13, R16, 0x10, RZ ;  /* 0x00000010100d7819 */ /* 0x000fe200000006ff */
[----:B------:R-:W-:Y:S01]  /*1160*/  F2F.BF16.F32 R15, R15 ;  /* 0x0000000f000f7304 */ /* 0x000fe20000202000 */
[C---:B------:R-:W-:Y:S01]  /*1170*/  PRMT R17, R9.reuse, 0x7632, R17 ;  /* 0x0000763209117816 */ /* 0x040fe20000000011 */
[----:B------:R-:W-:Y:S01]  /*1180*/  IMAD.U32 R19, R9, 0x10000, RZ ;  /* 0x0001000009137824 */ /* 0x000fe200078e00ff */
[----:B-1----:R-:W-:-:S03]  /*1190*/  SHF.L.U32 R9, R12, 0x10, RZ ;  /* 0x000000100c097819 */ /* 0x002fc600000006ff */
[----:B------:R-:W-:Y:S02]  /*11a0*/  IMAD.U32 R17, R17, 0x10000, RZ ;  /* 0x0001000011117824 */ /* 0x000fe400078e00ff */
[----:B------:R-:W1:Y:S01]  /*11b0*/  F2F.BF16.F32 R14, R14 ;  /* 0x0000000e000e7304 */ /* 0x000e620000202000 */
[----:B0-----:R-:W-:-:S07]  /*11c0*/  IMAD.U32 R16, R10, 0x10000, RZ ;  /* 0x000100000a107824 */ /* 0x001fce00078e00ff */
[----:B------:R0:W-:Y:S01]  /*11d0*/  F2F.BF16.F32 R8, R18 ;  /* 0x0000001200087304 */ /* 0x0001e20000202000 */
[----:B---3--:R-:W-:Y:S01]  /*11e0*/  IMAD.WIDE.U32 R2, R0, 0x2, R2 ;  /* 0x0000000200027825 */ /* 0x008fe200078e0002 */
[----:B-1----:R-:W-:-:S06]  /*11f0*/  SHF.L.U32 R12, R14, 0x10, RZ ;  /* 0x000000100e0c7819 */ /* 0x002fcc00000006ff */
[----:B------:R-:W1:Y:S01]  /*1200*/  F2F.BF16.F32 R7, R7 ;  /* 0x0000000700077304 */ /* 0x000e620000202000 */
[----:B0-----:R-:W-:Y:S02]  /*1210*/  IMAD.U32 R18, R11, 0x10000, RZ ;  /* 0x000100000b127824 */ /* 0x001fe400078e00ff */
[----:B------:R-:W-:Y:S02]  /*1220*/  IMAD.U32 R14, R15, 0x10000, RZ ;  /* 0x000100000f0e7824 */ /* 0x000fe400078e00ff */
[----:B------:R-:W-:Y:S01]  /*1230*/  FMUL.FTZ R12, R12, R13 ;  /* 0x0000000d0c0c7220 */ /* 0x000fe20000410000 */
[----:B------:R-:W-:Y:S01]  /*1240*/  FMUL.FTZ R13, R16, R19 ;  /* 0x00000013100d7220 */ /* 0x000fe20000410000 */
[----:B------:R-:W-:Y:S01]  /*1250*/  PRMT R15, R5, 0x7632, R15 ;  /* 0x00007632050f7816 */ /* 0x000fe2000000000f */
[----:B------:R-:W-:Y:S01]  /*1260*/  FMUL.FTZ R9, R9, R18 ;  /* 0x0000001209097220 */ /* 0x000fe20000410000 */
[----:B------:R-:W0:Y:S01]  /*1270*/  F2F.BF16.F32 R11, R20 ;  /* 0x00000014000b7304 */ /* 0x000e220000202000 */
[----:B------:R-:W-:Y:S01]  /*1280*/  PRMT R16, R6, 0x7632, R16 ;  /* 0x0000763206107816 */ /* 0x000fe20000000010 */
[----:B------:R-:W-:Y:S01]  /*1290*/  FMUL.FTZ R14, R14, R17 ;  /* 0x000000110e0e7220 */ /* 0x000fe20000410000 */
[----:B------:R-:W-:Y:S01]  /*12a0*/  SHF.L.U32 R18, R5, 0x10, RZ ;  /* 0x0000001005127819 */ /* 0x000fe200000006ff */
[----:B------:R-:W-:Y:S01]  /*12b0*/  IMAD.U32 R5, R6, 0x10000, RZ ;  /* 0x0001000006057824 */ /* 0x000fe200078e00ff */
[----:B------:R-:W-:Y:S01]  /*12c0*/  SHF.L.U32 R6, R15, 0x10, RZ ;  /* 0x000000100f067819 */ /* 0x000fe200000006ff */
[----:B------:R-:W-:Y:S01]  /*12d0*/  IMAD.U32 R15, R16, 0x10000, RZ ;  /* 0x00010000100f7824 */ /* 0x000fe200078e00ff */
[----:B-1----:R-:W-:Y:S01]  /*12e0*/  SHF.L.U32 R7, R7, 0x10, RZ ;  /* 0x0000001007077819 */ /* 0x002fe200000006ff */
[----:B------:R-:W1:Y:S01]  /*12f0*/  F2F.BF16.F32 R10, R21 ;  /* 0x00000015000a7304 */ /* 0x000e620000202000 */
[----:B------:R-:W-:Y:S01]  /*1300*/  SHF.L.U32 R8, R8, 0x10, RZ ;  /* 0x0000001008087819 */ /* 0x000fe200000006ff */
[----:B------:R-:W-:Y:S01]  /*1310*/  IMAD.WIDE.U32 R2, R4, 0x4, R2 ;  /* 0x0000000404027825 */ /* 0x000fe200078e0002 */
[----:B------:R-:W-:-:S03]  /*1320*/  F2FP.BF16.F32.PACK_AB R9, R12, R9 ;  /* 0x000000090c09723e */ /* 0x000fc600000010ff */
[----:B------:R-:W-:Y:S01]  /*1330*/  FMUL.FTZ R7, R7, R18 ;  /* 0x0000001207077220 */ /* 0x000fe20000410000 */
[----:B------:R-:W-:Y:S01]  /*1340*/  F2FP.BF16.F32.PACK_AB R13, R14, R13 ;  /* 0x0000000d0e0d723e */ /* 0x000fe200000010ff */
[----:B------:R-:W-:Y:S01]  /*1350*/  FMUL.FTZ R5, R8, R5 ;  /* 0x0000000508057220 */ /* 0x000fe20000410000 */
[----:B0-----:R-:W-:Y:S01]  /*1360*/  IMAD.U32 R11, R11, 0x10000, RZ ;  /* 0x000100000b0b7824 */ /* 0x001fe200078e00ff */
[----:B------:R-:W-:Y:S03]  /*1370*/  STG.E desc[UR6][R2.64], R9 ;  /* 0x0000000902007986 */ /* 0x000fe6000c101906 */
[----:B------:R-:W-:Y:S01]  /*1380*/  FMUL.FTZ R6, R11, R6 ;  /* 0x000000060b067220 */ /* 0x000fe20000410000 */
[----:B------:R-:W-:Y:S01]  /*1390*/  STG.E desc[UR6][R2.64+0x200], R13 ;  /* 0x0002000d02007986 */ /* 0x000fe2000c101906 */
[----:B-1----:R-:W-:-:S03]  /*13a0*/  IMAD.U32 R10, R10, 0x10000, RZ ;  /* 0x000100000a0a7824 */ /* 0x002fc600078e00ff */
[----:B------:R-:W-:Y:S01]  /*13b0*/  F2FP.BF16.F32.PACK_AB R7, R6, R7 ;  /* 0x000000070607723e */ /* 0x000fe200000010ff */
[----:B------:R-:W-:-:S04]  /*13c0*/  FMUL.FTZ R10, R10, R15 ;  /* 0x0000000f0a0a7220 */ /* 0x000fc80000410000 */
[----:B------:R-:W-:Y:S01]  /*13d0*/  STG.E desc[UR6][R2.64+0x400], R7 ;  /* 0x0004000702007986 */ /* 0x000fe2000c101906 */
[----:B------:R-:W-:-:S05]  /*13e0*/  F2FP.BF16.F32.PACK_AB R5, R10, R5 ;  /* 0x000000050a05723e */ /* 0x000fca00000010ff */
[----:B------:R-:W-:Y:S01]  /*13f0*/  STG.E desc[UR6][R2.64+0x600], R5 ;  /* 0x0006000502007986 */ /* 0x000fe2000c101906 */
[----:B------:R-:W-:Y:S05]  /*1400*/  EXIT ;  /* 0x000000000000794d */ /* 0x000fea0003800000 */
.L_x_4336:
        /* <DEDUP_REMOVED lines=15> */
.L_x_23858:


//--------------------- .text._ZN2at6native29vectorized_elementwise_kernelILi4EZZZNS0_54_GLOBAL__N__d8c5977b_16_LinearAlgebra_cu_35b291db_316116addr_kernel_cudaERNS_14TensorIteratorERKN3c106ScalarES8_ENKUlvE_clEvENKUlvE8_clEvEUlNS5_8BFloat16ESB_SB_E_St5arrayIPcLm4EEEEviT0_T1_ --------------------------
	.section	.text._ZN2at6native29vectorized_elementwise_kernelILi4EZZZNS0_54_GLOBAL__N__d8c5977b_16_LinearAlgebra_cu_35b291db_316116addr_kernel_cudaERNS_14TensorIteratorERKN3c106ScalarES8_ENKUlvE_clEvENKUlvE8_clEvEUlNS5_8BFloat16ESB_SB_E_St5arrayIPcLm4EEEEviT0_T1_,"ax",@progbits
	.align	128
        .global         _ZN2at6native29vectorized_elementwise_kernelILi4EZZZNS0_54_GLOBAL__N__d8c5977b_16_LinearAlgebra_cu_35b291db_316116addr_kernel_cudaERNS_14TensorIteratorERKN3c106ScalarES8_ENKUlvE_clEvENKUlvE8_clEvEUlNS5_8BFloat16ESB_SB_E_St5arrayIPcLm4EEEEviT0_T1_
        .type           _ZN2at6native29vectorized_elementwise_kernelILi4EZZZNS0_54_GLOBAL__N__d8c5977b_16_LinearAlgebra_cu_35b291db_316116addr_kernel_cudaERNS_14TensorIteratorERKN3c106ScalarES8_ENKUlvE_clEvENKUlvE8_clEvEUlNS5_8BFloat16ESB_SB_E_St5arrayIPcLm4EEEEviT0_T1_,@function
        .size           _ZN2at6native29vectorized_elementwise_kernelILi4EZZZNS0_54_GLOBAL__N__d8c5977b_16_LinearAlgebra_cu_35b291db_316116addr_kernel_cudaERNS_14TensorIteratorERKN3c106ScalarES8_ENKUlvE_clEvENKUlvE8_clEvEUlNS5_8BFloat16ESB_SB_E_St5arrayIPcLm4EEEEviT0_T1_,(.L_x_23859 - _ZN2at6native29vectorized_elementwise_kernelILi4EZZZNS0_54_GLOBAL__N__d8c5977b_16_LinearAlgebra_cu_35b291db_316116addr_kernel_cudaERNS_14TensorIteratorERKN3c106ScalarES8_ENKUlvE_clEvENKUlvE8_clEvEUlNS5_8BFloat16ESB_SB_E_St5arrayIPcLm4EEEEviT0_T1_)
        .other          _ZN2at6native29vectorized_elementwise_kernelILi4EZZZNS0_54_GLOBAL__N__d8c5977b_16_LinearAlgebra_cu_35b291db_316116addr_kernel_cudaERNS_14TensorIteratorERKN3c106ScalarES8_ENKUlvE_clEvENKUlvE8_clEvEUlNS5_8BFloat16ESB_SB_E_St5arrayIPcLm4EEEEviT0_T1_,@"STO_CUDA_ENTRY STV_DEFAULT"
_ZN2at6native29vectorized_elementwise_kernelILi4EZZZNS0_54_GLOBAL__N__d8c5977b_16_LinearAlgebra_cu_35b291db_316116addr_kernel_cudaERNS_14TensorIteratorERKN3c106ScalarES8_ENKUlvE_clEvENKUlvE8_clEvEUlNS5_8BFloat16ESB_SB_E_St5arrayIPcLm4EEEEviT0_T1_:
.text._ZN2at6native29vectorized_elementwise_kernelILi4EZZZNS0_54_GLOBAL__N__d8c5977b_16_LinearAlgebra_cu_35b291db_316116addr_kernel_cudaERNS_14TensorIteratorERKN3c106ScalarES8_ENKUlvE_clEvENKUlvE8_clEvEUlNS5_8BFloat16ESB_SB_E_St5arrayIPcLm4EEEEviT0_T1_:
        /* <DEDUP_REMOVED lines=198> */
.L_x_4340:
[----:B------:R-:W-:-:S13]  /*0c60*/  ISETP.GE.U32.AND P0, PT, R3, R2, PT ;  /* 0x000000020300720c */ /* 0x000fda0003f06070 */
[----:B------:R-:W-:Y:S05]  /*0c70*/  @P0 BRA `(.L_x_4342) ;  /* 0x0000000000300947 */ /* 0x000fea0003800000 */
[----:B0-----:R-:W0:Y:S01]  /*0c80*/  LDC.64 R4, c[0x0][0x398] ;  /* 0x0000e600ff047b82 */ /* 0x001e220000000a00 */
[----:B------:R-:W-:Y:S01]  /*0c90*/  IMAD.IADD R11, R0, 0x1, R3 ;  /* 0x00000001000b7824 */ /* 0x000fe200078e0203 */
[----:B------:R-:W-:-:S03]  /*0ca0*/  IADD3 R3, PT, PT, R3, 0x80, RZ ;  /* 0x0000008003037810 */ /* 0x000fc60007ffe0ff */
[----:B0-----:R-:W-:-:S05]  /*0cb0*/  IMAD.WIDE.U32 R4, R11, 0x2, R4 ;  /* 0x000000020b047825 */ /* 0x001fca00078e0004 */
[----:B------:R1:W-:Y:S02]  /*0cc0*/  STG.E.U16 desc[UR6][R4.64], R6 ;  /* 0x0000000604007986 */ /* 0x0003e4000c101506 */
.L_x_4341:
[----:B------:R-:W-:-:S13]  /*0cd0*/  ISETP.GE.U32.AND P0, PT, R3, R2, PT ;  /* 0x000000020300720c */ /* 0x000fda0003f06070 */
[----:B------:R-:W-:Y:S05]  /*0ce0*/  @P0 BRA `(.L_x_4343) ;  /* 0x0000000000340947 */ /* 0x000fea0003800000 */
[----:B01----:R-:W0:Y:S01]  /*0cf0*/  LDC.64 R4, c[0x0][0x398] ;  /* 0x0000e600ff047b82 */ /* 0x003e220000000a00 */
[----:B------:R-:W-:Y:S01]  /*0d00*/  IMAD.IADD R11, R0, 0x1, R3 ;  /* 0x00000001000b7824 */ /* 0x000fe200078e0203 */
[----:B------:R-:W-:-:S03]  /*0d10*/  IADD3 R3, PT, PT, R3, 0x80, RZ ;  /* 0x0000008003037810 */ /* 0x000fc60007ffe0ff */
[----:B0-----:R-:W-:-:S05]  /*0d20*/  IMAD.WIDE.U32 R4, R11, 0x2, R4 ;  /* 0x000000020b047825 */ /* 0x001fca00078e0004 */
[----:B------:R1:W-:Y:S02]  /*0d30*/  STG.E.U16 desc[UR6][R4.64], R7 ;  /* 0x0000000704007986 */ /* 0x0003e4000c101506 */
.L_x_4342:
        /* <DEDUP_REMOVED lines=8> */
.L_x_4343:
[----:B------:R-:W-:Y:S05]  /*0dc0*/  BSYNC.RELIABLE B1 ;  /* 0x0000000000017941 */ /* 0x000fea0003800100 */
.L_x_4339:
[----:B------:R-:W-:-:S13]  /*0dd0*/  ISETP.GE.U32.AND P0, PT, R3, R2, PT ;  /* 0x000000020300720c */ /* 0x000fda0003f06070 */
[----:B012---:R-:W0:Y:S01]  /*0de0*/  @!P0 LDC.64 R4, c[0x0][0x398] ;  /* 0x0000e600ff048b82 */ /* 0x007e220000000a00 */
[----:B------:R-:W-:Y:S01]  /*0df0*/  @!P0 IMAD.IADD R7, R0, 0x1, R3 ;  /* 0x0000000100078824 */ /* 0x000fe200078e0203 */
[----:B------:R-:W-:-:S03]  /*0e00*/  @!P0 IADD3 R3, PT, PT, R3, 0x80, RZ ;  /* 0x0000008003038810 */ /* 0x000fc60007ffe0ff */
[----:B0-----:R-:W-:-:S05]  /*0e10*/  @!P0 IMAD.WIDE.U32 R4, R7, 0x2, R4 ;  /* 0x0000000207048825 */ /* 0x001fca00078e0004 */
[----:B------:R2:W-:Y:S02]  /*0e20*/  @!P0 STG.E.U16 desc[UR6][R4.64], R9 ;  /* 0x0000000904008986 */ /* 0x0005e4000c101506 */
.L_x_4344:
[----:B------:R-:W-:Y:S05]  /*0e30*/  BSYNC.RECONVERGENT B0 ;  /* 0x0000000000007941 */ /* 0x000fea0003800200 */
.L_x_4338:
        /* <DEDUP_REMOVED lines=8> */
.L_x_4337:
[----:B------:R-:W0:Y:S01]  /*0ec0*/  S2R R8, SR_TID.X ;  /* 0x0000000000087919 */ /* 0x000e220000002100 */
[----:B------:R-:W1:Y:S02]  /*0ed0*/  LDC.64 R2, c[0x0][0x3a8] ;  /* 0x0000ea00ff027b82 */ /* 0x000e640000000a00 */
[----:B-1----:R-:W-:-:S04]  /*0ee0*/  IMAD.WIDE.U32 R2, R0, 0x2, R2 ;  /* 0x0000000200027825 */ /* 0x002fc800078e0002 */
[----:B0-----:R-:W-:Y:S02]  /*0ef0*/  IMAD.WIDE.U32 R14, R8, 0x8, R2 ;  /* 0x00000008080e7825 */ /* 0x001fe400078e0002 */
[----:B------:R-:W0:Y:S03]  /*0f00*/  LDC.64 R2, c[0x0][0x3b0] ;  /* 0x0000ec00ff027b82 */ /* 0x000e260000000a00 */
[----:B------:R-:W2:Y:S04]  /*0f10*/  LDG.E.64 R6, desc[UR6][R14.64] ;  /* 0x000000060e067981 */ /* 0x000ea8000c1e1b00 */
[----:B------:R-:W3:Y:S01]  /*0f20*/  LDG.E.64 R10, desc[UR6][R14.64+0x400] ;  /* 0x000400060e0a7981 */ /* 0x000ee2000c1e1b00 */
[----:B0-----:R-:W-:-:S04]  /*0f30*/  IMAD.WIDE.U32 R2, R0, 0x2, R2 ;  /* 0x0000000200027825 */ /* 0x001fc800078e0002 */
[----:B------:R-:W-:-:S05]  /*0f40*/  IMAD.WIDE.U32 R16, R8, 0x8, R2 ;  /* 0x0000000808107825 */ /* 0x000fca00078e0002 */
[----:B------:R-:W4:Y:S04]  /*0f50*/  LDG.E.64 R2, desc[UR6][R16.64] ;  /* 0x0000000610027981 */ /* 0x000f28000c1e1b00 */
[----:B------:R0:W5:Y:S01]  /*0f60*/  LDG.E.64 R4, desc[UR6][R16.64+0x400] ;  /* 0x0004000610047981 */ /* 0x000162000c1e1b00 */
[----:B------:R-:W1:Y:S02]  /*0f70*/  LDCU.U16 UR4, c[0x0][0x388] ;  /* 0x00007100ff0477ac */ /* 0x000e640008000400 */
[----:B-1----:R-:W-:Y:S01]  /*0f80*/  USHF.L.U32 UR4, UR4, 0x10, URZ ;  /* 0x0000001004047899 */ /* 0x002fe200080006ff */
[C---:B--2---:R-:W-:Y:S02]  /*0f90*/  SHF.L.U32 R9, R6.reuse, 0x10, RZ ;  /* 0x0000001006097819 */ /* 0x044fe400000006ff */
[----:B------:R-:W-:-:S02]  /*0fa0*/  PRMT R6, R6, 0x7632, R6 ;  /* 0x0000763206067816 */ /* 0x000fc40000000006 */
[----:B---3--:R-:W-:Y:S01]  /*0fb0*/  SHF.L.U32 R12, R10, 0x10, RZ ;  /* 0x000000100a0c7819 */ /* 0x008fe200000006ff */
[----:B------:R-:W-:Y:S01]  /*0fc0*/  FMUL.FTZ R13, R9, UR4 ;  /* 0x00000004090d7c20 */ /* 0x000fe20008410000 */
[C---:B------:R-:W-:Y:S01]  /*0fd0*/  IMAD.U32 R9, R7.reuse, 0x10000, RZ ;  /* 0x0001000007097824 */ /* 0x040fe200078e00ff */
[----:B------:R-:W-:Y:S02]  /*0fe0*/  SHF.L.U32 R6, R6, 0x10, RZ ;  /* 0x0000001006067819 */ /* 0x000fe400000006ff */
[----:B------:R-:W-:Y:S01]  /*0ff0*/  PRMT R7, R7, 0x7632, R7 ;  /* 0x0000763207077816 */ /* 0x000fe20000000007 */
[----:B------:R-:W-:Y:S01]  /*1000*/  FMUL.FTZ R14, R9, UR4 ;  /* 0x00000004090e7c20 */ /* 0x000fe20008410000 */
[----:B------:R-:W1:Y:S01]  /*1010*/  F2F.BF16.F32 R13, R13 ;  /* 0x0000000d000d7304 */ /* 0x000e620000202000 */
[----:B------:R-:W-:Y:S01]  /*1020*/  FMUL.FTZ R15, R6, UR4 ;  /* 0x00000004060f7c20 */ /* 0x000fe20008410000 */
[----:B------:R-:W-:Y:S01]  /*1030*/  PRMT R10, R10, 0x7632, R10 ;  /* 0x000076320a0a7816 */ /* 0x000fe2000000000a */
[----:B0-----:R-:W-:-:S02]  /*1040*/  IMAD.U32 R16, R7, 0x10000, RZ ;  /* 0x0001000007107824 */ /* 0x001fc400078e00ff */
[----:B------:R-:W-:Y:S01]  /*1050*/  FMUL.FTZ R9, R12, UR4 ;  /* 0x000000040c097c20 */ /* 0x000fe20008410000 */
[----:B------:R-:W0:Y:S01]  /*1060*/  LDC.64 R6, c[0x0][0x398] ;  /* 0x0000e600ff067b82 */ /* 0x000e220000000a00 */
[C---:B------:R-:W-:Y:S01]  /*1070*/  IMAD.U32 R12, R11.reuse, 0x10000, RZ ;  /* 0x000100000b0c7824 */ /* 0x040fe200078e00ff */
[----:B------:R-:W-:Y:S01]  /*1080*/  PRMT R11, R11, 0x7632, R11 ;  /* 0x000076320b0b7816 */ /* 0x000fe2000000000b */
[----:B------:R-:W2:Y:S01]  /*1090*/  F2F.BF16.F32 R14, R14 ;  /* 0x0000000e000e7304 */ /* 0x000ea20000202000 */
[----:B------:R-:W-:Y:S01]  /*10a0*/  SHF.L.U32 R17, R10, 0x10, RZ ;  /* 0x000000100a117819 */ /* 0x000fe200000006ff */
[----:B------:R-:W-:Y:S01]  /*10b0*/  FMUL.FTZ R19, R16, UR4 ;  /* 0x0000000410137c20 */ /* 0x000fe20008410000 */
[----:B------:R-:W-:Y:S01]  /*10c0*/  FMUL.FTZ R12, R12, UR4 ;  /* 0x000000040c0c7c20 */ /* 0x000fe20008410000 */
[----:B------:R-:W-:Y:S02]  /*10d0*/  IMAD.U32 R21, R11, 0x10000, RZ ;  /* 0x000100000b157824 */ /* 0x000fe400078e00ff */
[----:B-1----:R-:W-:-:S02]  /*10e0*/  IMAD.U32 R11, R13, 0x10000, RZ ;  /* 0x000100000d0b7824 */ /* 0x002fc400078e00ff */
[----:B------:R-:W1:Y:S01]  /*10f0*/  F2F.BF16.F32 R15, R15 ;  /* 0x0000000f000f7304 */ /* 0x000e620000202000 */
[----:B------:R-:W-:Y:S01]  /*1100*/  FMUL.FTZ R21, R21, UR4 ;  /* 0x0000000415157c20 */ /* 0x000fe20008410000 */
[C---:B----4-:R-:W-:Y:S01]  /*1110*/  PRMT R16, R2.reuse, 0x7632, R16 ;  /* 0x0000763202107816 */ /* 0x050fe20000000010 */
[----:B------:R-:W-:Y:S02]  /*1120*/  IMAD.U32 R18, R2, 0x10000, RZ ;  /* 0x0001000002127824 */ /* 0x000fe400078e00ff */
[----:B------:R-:W-:Y:S01]  /*1130*/  FMUL.FTZ R2, R17, UR4 ;  /* 0x0000000411027c20 */ /* 0x000fe20008410000 */
[----:B--2---:R-:W-:Y:S02]  /*1140*/  SHF.L.U32 R13, R14, 0x10, RZ ;  /* 0x000000100e0d7819 */ /* 0x004fe400000006ff */
[----:B------:R-:W2:Y:S01]  /*1150*/  F2F.BF16.F32 R9, R9 ;  /* 0x0000000900097304 */ /* 0x000ea20000202000 */
[----:B------:R-:W-:Y:S01]  /*1160*/  SHF.L.U32 R17, R16, 0x10, RZ ;  /* 0x0000001010117819 */ /* 0x000fe200000006ff */
[----:B------:R-:W-:Y:S01]  /*1170*/  FMUL.FTZ R11, R11, R18 ;  /* 0x000000120b0b7220 */ /* 0x000fe20000410000 */
[----:B------:R-:W-:Y:S01]  /*1180*/  SHF.L.U32 R20, R3, 0x10, RZ ;  /* 0x0000001003147819 */ /* 0x000fe200000006ff */
[----:B0-----:R-:W-:Y:S01]  /*1190*/  IMAD.WIDE.U32 R6, R0, 0x2, R6 ;  /* 0x0000000200067825 */ /* 0x001fe200078e0006 */
[----:B-----5:R-:W-:-:S02]  /*11a0*/  PRMT R0, R4, 0x7632, R0 ;  /* 0x0000763204007816 */ /* 0x020fc40000000000 */
[----:B------:R-:W-:Y:S01]  /*11b0*/  SHF.L.U32 R16, R4, 0x10, RZ ;  /* 0x0000001004107819 */ /* 0x000fe200000006ff */
[----:B------:R-:W0:Y:S01]  /*11c0*/  F2F.BF16.F32 R2, R2 ;  /* 0x0000000200027304 */ /* 0x000e220000202000 */
[----:B-1----:R-:W-:Y:S01]  /*11d0*/  IMAD.U32 R14, R15, 0x10000, RZ ;  /* 0x000100000f0e7824 */ /* 0x002fe200078e00ff */
[----:B------:R-:W-:Y:S01]  /*11e0*/  PRMT R3, R3, 0x7632, R3 ;  /* 0x0000763203037816 */ /* 0x000fe20000000003 */
[----:B------:R-:W-:Y:S01]  /*11f0*/  FMUL.FTZ R13, R13, R20 ;  /* 0x000000140d0d7220 */ /* 0x000fe20000410000 */
[C---:B------:R-:W-:Y:S01]  /*1200*/  PRMT R4, R5.reuse, 0x7632, R4 ;  /* 0x0000763205047816 */ /* 0x040fe20000000004 */
[----:B------:R-:W-:Y:S01]  /*1210*/  FMUL.FTZ R14, R14, R17 ;  /* 0x000000110e0e7220 */ /* 0x000fe20000410000 */
[----:B------:R-:W-:Y:S01]  /*1220*/  IMAD.U32 R17, R5, 0x10000, RZ ;  /* 0x0001000005117824 */ /* 0x000fe200078e00ff */
[----:B------:R-:W-:Y:S01]  /*1230*/  SHF.L.U32 R3, R3, 0x10, RZ ;  /* 0x0000001003037819 */ /* 0x000fe200000006ff */
[----:B------:R-:W1:Y:S01]  /*1240*/  F2F.BF16.F32 R12, R12 ;  /* 0x0000000c000c7304 */ /* 0x000e620000202000 */
[----:B------:R-:W-:Y:S01]  /*1250*/  SHF.L.U32 R4, R4, 0x10, RZ ;  /* 0x0000001004047819 */ /* 0x000fe200000006ff */
[----:B------:R-:W-:Y:S01]  /*1260*/  IMAD.U32 R5, R0, 0x10000, RZ ;  /* 0x0001000000057824 */ /* 0x000fe200078e00ff */
[----:B--2---:R-:W-:Y:S01]  /*1270*/  SHF.L.U32 R9, R9, 0x10, RZ ;  /* 0x0000001009097819 */ /* 0x004fe200000006ff */
[----:B------:R-:W-:Y:S01]  /*1280*/  IMAD.WIDE.U32 R6, R8, 0x8, R6 ;  /* 0x0000000808067825 */ /* 0x000fe200078e0006 */
[----:B0-----:R-:W-:-:S03]  /*1290*/  SHF.L.U32 R2, R2, 0x10, RZ ;  /* 0x0000001002027819 */ /* 0x001fc600000006ff */
[----:B------:R-:W0:Y:S01]  /*12a0*/  F2F.BF16.F32 R10, R19 ;  /* 0x00000013000a7304 */ /* 0x000e220000202000 */
[----:B------:R-:W-:Y:S01]  /*12b0*/  FMUL.FTZ R9, R9, R16 ;  /* 0x0000001009097220 */ /* 0x000fe20000410000 */
[----:B------:R-:W-:Y:S01]  /*12c0*/  FMUL.FTZ R2, R2, R5 ;  /* 0x0000000502027220 */ /* 0x000fe20000410000 */
[----:B-1----:R-:W-:-:S05]  /*12d0*/  IMAD.U32 R12, R12, 0x10000, RZ ;  /* 0x000100000c0c7824 */ /* 0x002fca00078e00ff */
[----:B------:R-:W1:Y:S01]  /*12e0*/  F2F.BF16.F32 R15, R21 ;  /* 0x00000015000f7304 */ /* 0x000e620000202000 */
[----:B------:R-:W-:Y:S01]  /*12f0*/  F2FP.BF16.F32.PACK_AB R2, R2, R9 ;  /* 0x000000090202723e */ /* 0x000fe200000010ff */
[----:B------:R-:W-:Y:S01]  /*1300*/  FMUL.FTZ R12, R12, R17 ;  /* 0x000000110c0c7220 */ /* 0x000fe20000410000 */
[----:B0-----:R-:W-:-:S04]  /*1310*/  IMAD.U32 R10, R10, 0x10000, RZ ;  /* 0x000100000a0a7824 */ /* 0x001fc800078e00ff */
[----:B------:R-:W-:Y:S01]  /*1320*/  FMUL.FTZ R10, R10, R3 ;  /* 0x000000030a0a7220 */ /* 0x000fe20000410000 */
[----:B-1----:R-:W-:-:S04]  /*1330*/  IMAD.U32 R15, R15, 0x10000, RZ ;  /* 0x000100000f0f7824 */ /* 0x002fc800078e00ff */
[----:B------:R-:W-:Y:S01]  /*1340*/  F2FP.BF16.F32.PACK_AB R5, R10, R13 ;  /* 0x0000000d0a05723e */ /* 0x000fe200000010ff */
[----:B------:R-:W-:Y:S01]  /*1350*/  FMUL.FTZ R15, R15, R4 ;  /* 0x000000040f0f7220 */ /* 0x000fe20000410000 */
[----:B------:R-:W-:-:S04]  /*1360*/  F2FP.BF16.F32.PACK_AB R4, R14, R11 ;  /* 0x0000000b0e04723e */ /* 0x000fc800000010ff */
[----:B------:R-:W-:Y:S01]  /*1370*/  F2FP.BF16.F32.PACK_AB R3, R15, R12 ;  /* 0x0000000c0f03723e */ /* 0x000fe200000010ff */
[----:B------:R-:W-:Y:S04]  /*1380*/  STG.E.64 desc[UR6][R6.64], R4 ;  /* 0x0000000406007986 */ /* 0x000fe8000c101b06 */
[----:B------:R-:W-:Y:S01]  /*1390*/  STG.E.64 desc[UR6][R6.64+0x400], R2 ;  /* 0x0004000206007986 */ /* 0x000fe2000c101b06 */
[----:B------:R-:W-:Y:S05]  /*13a0*/  EXIT ;  /* 0x000000000000794d */ /* 0x000fea0003800000 */
.L_x_4345:
        /* <DEDUP_REMOVED lines=13> */
.L_x_23859:


//--------------------- .text._ZN2at6native29vectorized_elementwise_kernelILi8EZZZNS0_54_GLOBAL__N__d8c5977b_16_LinearAlgebra_cu_35b291db_316116addr_kernel_cudaERNS_14TensorIteratorERKN3c106ScalarES8_ENKUlvE_clEvENKUlvE8_clEvEUlNS5_8BFloat16ESB_SB_E_St5arrayIPcLm4EEEEviT0_T1_ --------------------------
	.section	.text._ZN2at6native29vectorized_elementwise_kernelILi8EZZZNS0_54_GLOBAL__N__d8c5977b_16_LinearAlgebra_cu_35b291db_316116addr_kernel_cudaERNS_14TensorIteratorERKN3c106ScalarES8_ENKUlvE_clEvENKUlvE8_clEvEUlNS5_8BFloat16ESB_SB_E_St5arrayIPcLm4EEEEviT0_T1_,"ax",@progbits
	.align	128
        .global         _ZN2at6native29vectorized_elementwise_kernelILi8EZZZNS0_54_GLOBAL__N__d8c5977b_16_LinearAlgebra_cu_35b291db_316116addr_kernel_cudaERNS_14TensorIteratorERKN3c106ScalarES8_ENKUlvE_clEvENKUlvE8_clEvEUlNS5_8BFloat16ESB_SB_E_St5arrayIPcLm4EEEEviT0_T1_
        .type           _ZN2at6native29vectorized_elementwise_kernelILi8EZZZNS0_54_GLOBAL__N__d8c5977b_16_LinearAlgebra_cu_35b291db_316116addr_kernel_cudaERNS_14TensorIteratorERKN3c106ScalarES8_ENKUlvE_clEvENKUlvE8_clEvEUlNS5_8BFloat16ESB_SB_E_St5arrayIPcLm4EEEEviT0_T1_,@function
        .size           _ZN2at6native29vectorized_elementwise_kernelILi8EZZZNS0_54_GLOBAL__N__d8c5977b_16_LinearAlgebra_cu_35b291db_316116addr_kernel_cudaERNS_14TensorIteratorERKN3c106ScalarES8_ENKUlvE_clEvENKUlvE8_clEvEUlNS5_8BFloat16ESB_SB_E_St5arrayIPcLm4EEEEviT0_T1_,(.L_x_23860 - _ZN2at6native29vectorized_elementwise_kernelILi8EZZZNS0_54_GLOBAL__N__d8c5977b_16_LinearAlgebra_cu_35b291db_316116addr_kernel_cudaERNS_14TensorIteratorERKN3c106ScalarES8_ENKUlvE_clEvENKUlvE8_clEvEUlNS5_8BFloat16ESB_SB_E_St5arrayIPcLm4EEEEviT0_T1_)
        .other          _ZN2at6native29vectorized_elementwise_kernelILi8EZZZNS0_54_GLOBAL__N__d8c5977b_16_LinearAlgebra_cu_35b291db_316116addr_kernel_cudaERNS_14TensorIteratorERKN3c106ScalarES8_ENKUlvE_clEvENKUlvE8_clEvEUlNS5_8BFloat16ESB_SB_E_St5arrayIPcLm4EEEEviT0_T1_,@"STO_CUDA_ENTRY STV_DEFAULT"
_ZN2at6native29vectorized_elementwise_kernelILi8EZZZNS0_54_GLOBAL__N__d8c5977b_16_LinearAlgebra_cu_35b291db_316116addr_kernel_cudaERNS_14TensorIteratorERKN3c106ScalarES8_ENKUlvE_clEvENKUlvE8_clEvEUlNS5_8BFloat16ESB_SB_E_St5arrayIPcLm4EEEEviT0_T1_:
.text._ZN2at6native29vectorized_elementwise_kernelILi8EZZZNS0_54_GLOBAL__N__d8c5977b_16_LinearAlgebra_cu_35b291db_316116addr_kernel_cudaERNS_14TensorIteratorERKN3c106ScalarES8_ENKUlvE_clEvENKUlvE8_clEvEUlNS5_8BFloat16ESB_SB_E_St5arrayIPcLm4EEEEviT0_T1_:
        /* <DEDUP_REMOVED lines=198> */
.L_x_4349:
[----:B------:R-:W-:-:S13]  /*0c60*/  ISETP.GE.U32.AND P0, PT, R3, R2, PT ;  /* 0x000000020300720c */ /* 0x000fda0003f06070 */
[----:B------:R-:W-:Y:S05]  /*0c70*/  @P0 BRA `(.L_x_4351) ;  /* 0x0000000000300947 */ /* 0x000fea0003800000 */
[----:B0-----:R-:W0:Y:S01]  /*0c80*/  LDC.64 R4, c[0x0][0x398] ;  /* 0x0000e600ff047b82 */ /* 0x001e220000000a00 */
[----:B------:R-:W-:Y:S01]  /*0c90*/  IMAD.IADD R11, R0, 0x1, R3 ;  /* 0x00000001000b7824 */ /* 0x000fe200078e0203 */
[----:B------:R-:W-:-:S03]  /*0ca0*/  IADD3 R3, PT, PT, R3, 0x80, RZ ;  /* 0x0000008003037810 */ /* 0x000fc60007ffe0ff */
[----:B0-----:R-:W-:-:S05]  /*0cb0*/  IMAD.WIDE.U32 R4, R11, 0x2, R4 ;  /* 0x000000020b047825 */ /* 0x001fca00078e0004 */
[----:B------:R1:W-:Y:S02]  /*0cc0*/  STG.E.U16 desc[UR6][R4.64], R6 ;  /* 0x0000000604007986 */ /* 0x0003e4000c101506 */
.L_x_4350:
[----:B------:R-:W-:-:S13]  /*0cd0*/  ISETP.GE.U32.AND P0, PT, R3, R2, PT ;  /* 0x000000020300720c */ /* 0x000fda0003f06070 */
[----:B------:R-:W-:Y:S05]  /*0ce0*/  @P0 BRA `(.L_x_4352) ;  /* 0x0000000000340947 */ /* 0x000fea0003800000 */
[----:B01----:R-:W0:Y:S01]  /*0cf0*/  LDC.64 R4, c[0x0][0x398] ;  /* 0x0000e600ff047b82 */ /* 0x003e220000000a00 */
[----:B------:R-:W-:Y:S01]  /*0d00*/  IMAD.IADD R11, R0, 0x1, R3 ;  /* 0x00000001000b7824 */ /* 0x000fe200078e0203 */
[----:B------:R-:W-:-:S03]  /*0d10*/  IADD3 R3, PT, PT, R3, 0x80, RZ ;  /* 0x0000008003037810 */ /* 0x000fc60007ffe0ff */
[----:B0-----:R-:W-:-:S05]  /*0d20*/  IMAD.WIDE.U32 R4, R11, 0x2, R4 ;  /* 0x000000020b047825 */ /* 0x001fca00078e0004 */
[----:B------:R1:W-:Y:S02]  /*0d30*/  STG.E.U16 desc[UR6][R4.64], R7 ;  /* 0x0000000704007986 */ /* 0x0003e4000c101506 */
.L_x_4351:
        /* <DEDUP_REMOVED lines=8> */
.L_x_4352:
[----:B------:R-:W-:Y:S05]  /*0dc0*/  BSYNC.RELIABLE B1 ;  /* 0x0000000000017941 */ /* 0x000fea0003800100 */
.L_x_4348:
[----:B------:R-:W-:-:S13]  /*0dd0*/  ISETP.GE.U32.AND P0, PT, R3, R2, PT ;  /* 0x000000020300720c */ /* 0x000fda0003f06070 */
[----:B012---:R-:W0:Y:S01]  /*0de0*/  @!P0 LDC.64 R4, c[0x0][0x398] ;  /* 0x0000e600ff048b82 */ /* 0x007e220000000a00 */
[----:B------:R-:W-:Y:S01]  /*0df0*/  @!P0 IMAD.IADD R7, R0, 0x1, R3 ;  /* 0x0000000100078824 */ /* 0x000fe200078e0203 */
[----:B------:R-:W-:-:S03]  /*0e00*/  @!P0 IADD3 R3, PT, PT, R3, 0x80, RZ ;  /* 0x0000008003038810 */ /* 0x000fc60007ffe0ff */
[----:B0-----:R-:W-:-:S05]  /*0e10*/  @!P0 IMAD.WIDE.U32 R4, R7, 0x2, R4 ;  /* 0x0000000207048825 */ /* 0x001fca00078e0004 */
[----:B------:R2:W-:Y:S02]  /*0e20*/  @!P0 STG.E.U16 desc[UR6][R4.64], R9 ;  /* 0x0000000904008986 */ /* 0x0005e4000c101506 */
.L_x_4353:
[----:B------:R-:W-:Y:S05]  /*0e30*/  BSYNC.RECONVERGENT B0 ;  /* 0x0000000000007941 */ /* 0x000fea0003800200 */
.L_x_4347:
        /* <DEDUP_REMOVED lines=8> */
.L_x_4346:
[----:B------:R-:W0:Y:S01]  /*0ec0*/  S2R R12, SR_TID.X ;  /* 0x00000000000c7919 */ /* 0x000e220000002100 */
[----:B------:R-:W1:Y:S08]  /*0ed0*/  LDC.64 R2, c[0x0][0x3a8] ;  /* 0x0000ea00ff027b82 */ /* 0x000e700000000a00 */
[----:B------:R-:W2:Y:S01]  /*0ee0*/  LDC.64 R4, c[0x0][0x3b0] ;  /* 0x0000ec00ff047b82 */ /* 0x000ea20000000a00 */
[----:B-1----:R-:W-:-:S04]  /*0ef0*/  IMAD.WIDE.U32 R2, R0, 0x2, R2 ;  /* 0x0000000200027825 */ /* 0x002fc800078e0002 */
[----:B0-----:R-:W-:-:S05]  /*0f00*/  IMAD.WIDE.U32 R2, R12, 0x10, R2 ;  /* 0x000000100c027825 */ /* 0x001fca00078e0002 */
[----:B------:R-:W3:Y:S01]  /*0f10*/  LDG.E.128 R8, desc[UR6][R2.64] ;  /* 0x0000000602087981 */ /* 0x000ee2000c1e1d00 */
[----:B--2---:R-:W-:-:S04]  /*0f20*/  IMAD.WIDE.U32 R4, R0, 0x2, R4 ;  /* 0x0000000200047825 */ /* 0x004fc800078e0004 */
[----:B------:R-:W-:-:S06]  /*0f30*/  IMAD.WIDE.U32 R4, R12, 0x10, R4 ;  /* 0x000000100c047825 */ /* 0x000fcc00078e0004 */
[----:B------:R-:W2:Y:S01]  /*0f40*/  LDG.E.128 R4, desc[UR6][R4.64] ;  /* 0x0000000604047981 */ /* 0x000ea2000c1e1d00 */
[----:B------:R-:W0:Y:S02]  /*0f50*/  LDCU.U16 UR4, c[0x0][0x388] ;  /* 0x00007100ff0477ac */ /* 0x000e240008000400 */
[----:B0-----:R-:W-:Y:S01]  /*0f60*/  USHF.L.U32 UR4, UR4, 0x10, URZ ;  /* 0x0000001004047899 */ /* 0x001fe200080006ff */
[----:B---3--:R-:W-:Y:S02]  /*0f70*/  SHF.L.U32 R13, R11, 0x10, RZ ;  /* 0x000000100b0d7819 */ /* 0x008fe400000006ff */
[C---:B------:R-:W-:Y:S02]  /*0f80*/  SHF.L.U32 R2, R9.reuse, 0x10, RZ ;  /* 0x0000001009027819 */ /* 0x040fe400000006ff */
[----:B------:R-:W-:Y:S01]  /*0f90*/  PRMT R9, R9, 0x7632, R9 ;  /* 0x0000763209097816 */ /* 0x000fe20000000009 */
[----:B------:R-:W-:Y:S01]  /*0fa0*/  FMUL.FTZ R15, R13, UR4 ;  /* 0x000000040d0f7c20 */ /* 0x000fe20008410000 */
[C---:B------:R-:W-:Y:S01]  /*0fb0*/  IMAD.U32 R13, R10.reuse, 0x10000, RZ ;  /* 0x000100000a0d7824 */ /* 0x040fe200078e00ff */
[----:B------:R-:W-:-:S02]  /*0fc0*/  PRMT R10, R10, 0x7632, R10 ;  /* 0x000076320a0a7816 */ /* 0x000fc4000000000a */
[----:B------:R-:W-:Y:S01]  /*0fd0*/  PRMT R11, R11, 0x7632, R11 ;  /* 0x000076320b0b7816 */ /* 0x000fe2000000000b */
[----:B------:R-:W-:Y:S01]  /*0fe0*/  FMUL.FTZ R14, R13, UR4 ;  /* 0x000000040d0e7c20 */ /* 0x000fe20008410000 */
[----:B------:R-:W-:Y:S01]  /*0ff0*/  FMUL.FTZ R13, R2, UR4 ;  /* 0x00000004020d7c20 */ /* 0x000fe20008410000 */
[C---:B------:R-:W-:Y:S01]  /*1000*/  IMAD.U32 R2, R8.reuse, 0x10000, RZ ;  /* 0x0001000008027824 */ /* 0x040fe200078e00ff */
[----:B------:R-:W-:Y:S01]  /*1010*/  PRMT R17, R8, 0x7632, R17 ;  /* 0x0000763208117816 */ /* 0x000fe20000000011 */
[----:B------:R-:W0:Y:S01]  /*1020*/  F2F.BF16.F32 R15, R15 ;  /* 0x0000000f000f7304 */ /* 0x000e220000202000 */
[----:B------:R-:W-:Y:S01]  /*1030*/  SHF.L.U32 R18, R11, 0x10, RZ ;  /* 0x000000100b127819 */ /* 0x000fe200000006ff */
[----:B------:R-:W-:Y:S01]  /*1040*/  FMUL.FTZ R16, R2, UR4 ;  /* 0x0000000402107c20 */ /* 0x000fe20008410000 */
[----:B------:R-:W-:Y:S01]  /*1050*/  SHF.L.U32 R2, R10, 0x10, RZ ;  /* 0x000000100a027819 */ /* 0x000fe200000006ff */
[----:B--2---:R-:W-:Y:S01]  /*1060*/  IMAD.U32 R22, R6, 0x10000, RZ ;  /* 0x0001000006167824 */ /* 0x004fe200078e00ff */
[C---:B------:R-:W-:Y:S01]  /*1070*/  PRMT R8, R7.reuse, 0x7632, R8 ;  /* 0x0000763207087816 */ /* 0x040fe20000000008 */
[----:B------:R-:W-:Y:S01]  /*1080*/  FMUL.FTZ R24, R18, UR4 ;  /* 0x0000000412187c20 */ /* 0x000fe20008410000 */
[----:B------:R-:W-:-:S02]  /*1090*/  IMAD.U32 R18, R7, 0x10000, RZ ;  /* 0x0001000007127824 */ /* 0x000fc400078e00ff */
[----:B------:R-:W-:Y:S01]  /*10a0*/  FMUL.FTZ R19, R2, UR4 ;  /* 0x0000000402137c20 */ /* 0x000fe20008410000 */
[----:B------:R-:W-:Y:S01]  /*10b0*/  F2F.BF16.F32 R14, R14 ;  /* 0x0000000e000e7304 */ /* 0x000fe20000202000 */
[----:B------:R-:W-:Y:S01]  /*10c0*/  IMAD.U32 R2, R9, 0x10000, RZ ;  /* 0x0001000009027824 */ /* 0x000fe200078e00ff */
[----:B------:R-:W-:Y:S01]  /*10d0*/  SHF.L.U32 R20, R5, 0x10, RZ ;  /* 0x0000001005147819 */ /* 0x000fe200000006ff */
[----:B------:R-:W-:Y:S02]  /*10e0*/  IMAD.U32 R8, R8, 0x10000, RZ ;  /* 0x0001000008087824 */ /* 0x000fe400078e00ff */
[----:B------:R-:W-:Y:S01]  /*10f0*/  FMUL.FTZ R21, R2, UR4 ;  /* 0x0000000402157c20 */ /* 0x000fe20008410000 */
[----:B0-----:R-:W-:Y:S01]  /*1100*/  IMAD.U32 R23, R15, 0x10000, RZ ;  /* 0x000100000f177824 */ /* 0x001fe200078e00ff */
[----:B------:R-:W0:Y:S01]  /*1110*/  LDC.64 R2, c[0x0][0x398] ;  /* 0x0000e600ff027b82 */ /* 0x000e220000000a00 */
[----:B------:R1:W2:Y:S01]  /*1120*/  F2F.BF16.F32 R9, R19 ;  /* 0x0000001300097304 */ /* 0x0002a20000202000 */
[----:B------:R-:W-:-:S04]  /*1130*/  PRMT R15, R4, 0x7632, R15 ;  /* 0x00007632040f7816 */ /* 0x000fc8000000000f */
[----:B------:R-:W-:-:S03]  /*1140*/  SHF.L.U32 R15, R15, 0x10, RZ ;  /* 0x000000100f0f7819 */ /* 0x000fc600000006ff */
[----:B------:R-:W3:Y:S01]  /*1150*/  F2F.BF16.F32 R7, R24 ;  /* 0x0000001800077304 */ /* 0x000ee20000202000 */
[----:B-1----:R-:W-:Y:S02]  /*1160*/  SHF.L.U32 R19, R17, 0x10, RZ ;  /* 0x0000001011137819 */ /* 0x002fe400000006ff */
[----:B------:R-:W-:-:S03]  /*1170*/  PRMT R17, R5, 0x7632, R17 ;  /* 0x0000763205117816 */ /* 0x000fc60000000011 */
[----:B------:R-:W-:Y:S01]  /*1180*/  FMUL.FTZ R19, R19, UR4 ;  /* 0x0000000413137c20 */ /* 0x000fe20008410000 */
[----:B--2---:R-:W-:Y:S01]  /*1190*/  IMAD.U32 R9, R9, 0x10000, RZ ;  /* 0x0001000009097824 */ /* 0x004fe200078e00ff */
[----:B------:R-:W1:Y:S01]  /*11a0*/  F2F.BF16.F32 R13, R13 ;  /* 0x0000000d000d7304 */ /* 0x000e620000202000 */
[----:B---3--:R-:W-:-:S07]  /*11b0*/  SHF.L.U32 R7, R7, 0x10, RZ ;  /* 0x0000001007077819 */ /* 0x008fce00000006ff */
[----:B------:R2:W3:Y:S01]  /*11c0*/  F2F.BF16.F32 R11, R21 ;  /* 0x00000015000b7304 */ /* 0x0004e20000202000 */
[----:B0-----:R-:W-:-:S04]  /*11d0*/  IMAD.WIDE.U32 R2, R0, 0x2, R2 ;  /* 0x0000000200027825 */ /* 0x001fc800078e0002 */
[----:B------:R-:W-:Y:S01]  /*11e0*/  FMUL.FTZ R7, R7, R8 ;  /* 0x0000000807077220 */ /* 0x000fe20000410000 */
[----:B------:R-:W-:Y:S02]  /*11f0*/  IMAD.U32 R0, R17, 0x10000, RZ ;  /* 0x0001000011007824 */ /* 0x000fe400078e00ff */
[----:B-1----:R-:W-:Y:S01]  /*1200*/  IMAD.U32 R5, R13, 0x10000, RZ ;  /* 0x000100000d057824 */ /* 0x002fe200078e00ff */
[----:B------:R0:W1:Y:S01]  /*1210*/  F2F.BF16.F32 R10, R16 ;  /* 0x00000010000a7304 */ /* 0x0000620000202000 */
[----:B--2---:R-:W-:Y:S01]  /*1220*/  SHF.L.U32 R21, R14, 0x10, RZ ;  /* 0x000000100e157819 */ /* 0x004fe200000006ff */
[----:B------:R-:W-:Y:S01]  /*1230*/  IMAD.WIDE.U32 R2, R12, 0x10, R2 ;  /* 0x000000100c027825 */ /* 0x000fe200078e0002 */
[----:B------:R-:W-:-:S03]  /*1240*/  SHF.L.U32 R13, R4, 0x10, RZ ;  /* 0x00000010040d7819 */ /* 0x000fc600000006ff */
[----:B------:R-:W-:Y:S01]  /*1250*/  FMUL.FTZ R5, R5, R20 ;  /* 0x0000001405057220 */ /* 0x000fe20000410000 */
[----:B------:R-:W-:Y:S01]  /*1260*/  FMUL.FTZ R4, R21, R22 ;  /* 0x0000001615047220 */ /* 0x000fe20000410000 */
[----:B---3--:R-:W-:Y:S01]  /*1270*/  SHF.L.U32 R11, R11, 0x10, RZ ;  /* 0x000000100b0b7819 */ /* 0x008fe200000006ff */
[----:B------:R-:W2:Y:S01]  /*1280*/  F2F.BF16.F32 R14, R19 ;  /* 0x00000013000e7304 */ /* 0x000ea20000202000 */
[----:B0-----:R-:W-:Y:S01]  /*1290*/  PRMT R16, R6, 0x7632, R16 ;  /* 0x0000763206107816 */ /* 0x001fe20000000010 */
[----:B------:R-:W-:Y:S02]  /*12a0*/  FMUL.FTZ R6, R23, R18 ;  /* 0x0000001217067220 */ /* 0x000fe40000410000 */
[----:B------:R-:W-:Y:S01]  /*12b0*/  FMUL.FTZ R0, R11, R0 ;  /* 0x000000000b007220 */ /* 0x000fe20000410000 */
[----:B------:R-:W-:Y:S01]  /*12c0*/  SHF.L.U32 R16, R16, 0x10, RZ ;  /* 0x0000001010107819 */ /* 0x000fe200000006ff */
[----:B-1----:R-:W-:Y:S01]  /*12d0*/  IMAD.U32 R10, R10, 0x10000, RZ ;  /* 0x000100000a0a7824 */ /* 0x002fe200078e00ff */
[----:B------:R-:W-:-:S03]  /*12e0*/  F2FP.BF16.F32.PACK_AB R7, R7, R6 ;  /* 0x000000060707723e */ /* 0x000fc600000010ff */
[----:B------:R-:W-:Y:S01]  /*12f0*/  FMUL.FTZ R9, R9, R16 ;  /* 0x0000001009097220 */ /* 0x000fe20000410000 */
[----:B------:R-:W-:Y:S01]  /*1300*/  FMUL.FTZ R10, R10, R13 ;  /* 0x0000000d0a0a7220 */ /* 0x000fe20000410000 */
[----:B------:R-:W-:Y:S01]  /*1310*/  F2FP.BF16.F32.PACK_AB R5, R0, R5 ;  /* 0x000000050005723e */ /* 0x000fe200000010ff */
[----:B--2---:R-:W-:Y:S02]  /*1320*/  IMAD.U32 R14, R14, 0x10000, RZ ;  /* 0x000100000e0e7824 */ /* 0x004fe400078e00ff */
[----:B------:R-:W-:Y:S02]  /*1330*/  F2FP.BF16.F32.PACK_AB R6, R9, R4 ;  /* 0x000000040906723e */ /* 0x000fe400000010ff */
[----:B------:R-:W-:-:S05]  /*1340*/  FMUL.FTZ R15, R14, R15 ;  /* 0x0000000f0e0f7220 */ /* 0x000fca0000410000 */
[----:B------:R-:W-:-:S05]  /*1350*/  F2FP.BF16.F32.PACK_AB R4, R15, R10 ;  /* 0x0000000a0f04723e */ /* 0x000fca00000010ff */
[----:B------:R-:W-:Y:S01]  /*1360*/  STG.E.128 desc[UR6][R2.64], R4 ;  /* 0x0000000402007986 */ /* 0x000fe2000c101d06 */
[----:B------:R-:W-:Y:S05]  /*1370*/  EXIT ;  /* 0x000000000000794d */ /* 0x000fea0003800000 */
.L_x_4354:
        /* <DEDUP_REMOVED lines=16> */
.L_x_23860:


//--------------------- .text._ZN2at6native18elementwise_kernelILi128ELi4EZNS0_15gpu_kernel_implIZZZNS0_54_GLOBAL__N__d8c5977b_16_LinearAlgebra_cu_35b291db_316116addr_kernel_cudaERNS_14TensorIteratorERKN3c106ScalarES9_ENKUlvE_clEvENKUlvE7_clEvEUlNS6_7complexIfEESD_SD_E0_EEvRNS_18TensorIteratorBaseERKT_EUliE_EEviT1_ --------------------------
	.section	.text._ZN2at6native18elementwise_kernelILi128ELi4EZNS0_15gpu_kernel_implIZZZNS0_54_GLOBAL__N__d8c5977b_16_LinearAlgebra_cu_35b291db_316116addr_kernel_cudaERNS_14TensorIteratorERKN3c106ScalarES9_ENKUlvE_clEvENKUlvE7_clEvEUlNS6_7complexIfEESD_SD_E0_EEvRNS_18TensorIteratorBaseERKT_EUliE_EEviT1_,"ax",@progbits
	.align	128
        .global         _ZN2at6native18elementwise_kernelILi128ELi4EZNS0_15gpu_kernel_implIZZZNS0_54_GLOBAL__N__d8c5977b_16_LinearAlgebra_cu_35b291db_316116addr_kernel_cudaERNS_14TensorIteratorERKN3c106ScalarES9_ENKUlvE_clEvENKUlvE7_clEvEUlNS6_7complexIfEESD_SD_E0_EEvRNS_18TensorIteratorBaseERKT_EUliE_EEviT1_
        .type           _ZN2at6native18elementwise_kernelILi128ELi4EZNS0_15gpu_kernel_implIZZZNS0_54_GLOBAL__N__d8c5977b_16_LinearAlgebra_cu_35b291db_316116addr_kernel_cudaERNS_14TensorIteratorERKN3c106ScalarES9_ENKUlvE_clEvENKUlvE7_clEvEUlNS6_7complexIfEESD_SD_E0_EEvRNS_18TensorIteratorBaseERKT_EUliE_EEviT1_,@function
        .size           _ZN2at6native18elementwise_kernelILi128ELi4EZNS0_15gpu_kernel_implIZZZNS0_54_GLOBAL__N__d8c5977b_16_LinearAlgebra_cu_35b291db_316116addr_kernel_cudaERNS_14TensorIteratorERKN3c106ScalarES9_ENKUlvE_clEvENKUlvE7_clEvEUlNS6_7complexIfEESD_SD_E0_EEvRNS_18TensorIteratorBaseERKT_EUliE_EEviT1_,(.L_x_23861 - _ZN2at6native18elementwise_kernelILi128ELi4EZNS0_15gpu_kernel_implIZZZNS0_54_GLOBAL__N__d8c5977b_16_LinearAlgebra_cu_35b291db_316116addr_kernel_cudaERNS_14TensorIteratorERKN3c106ScalarES9_ENKUlvE_clEvENKUlvE7_clEvEUlNS6_7complexIfEESD_SD_E0_EEvRNS_18TensorIteratorBaseERKT_EUliE_EEviT1_)
        .other          _ZN2at6native18elementwise_kernelILi128ELi4EZNS0_15gpu_kernel_implIZZZNS0_54_GLOBAL__N__d8c5977b_16_LinearAlgebra_cu_35b291db_316116addr_kernel_cudaERNS_14TensorIteratorERKN3c106ScalarES9_ENKUlvE_clEvENKUlvE7_clEvEUlNS6_7complexIfEESD_SD_E0_EEvRNS_18TensorIteratorBaseERKT_EUliE_EEviT1_,@"STO_CUDA_ENTRY STV_DEFAULT"
_ZN2at6native18elementwise_kernelILi128ELi4EZNS0_15gpu_kernel_implIZZZNS0_54_GLOBAL__N__d8c5977b_16_LinearAlgebra_cu_35b291db_316116addr_kernel_cudaERNS_14TensorIteratorERKN3c106ScalarES9_ENKUlvE_clEvENKUlvE7_clEvEUlNS6_7complexIfEESD_SD_E0_EEvRNS_18TensorIteratorBaseERKT_EUliE_EEviT1_:
.text._ZN2at6native18elementwise_kernelILi128ELi4EZNS0_15gpu_kernel_implIZZZNS0_54_GLOBAL__N__d8c5977b_16_LinearAlgebra_cu_35b291db_316116addr_kernel_cudaERNS_14TensorIteratorERKN3c106ScalarES9_ENKUlvE_clEvENKUlvE7_clEvEUlNS6_7complexIfEESD_SD_E0_EEvRNS_18TensorIteratorBaseERKT_EUliE_EEviT1_:
        /* <DEDUP_REMOVED lines=21> */
[----:B------:R-:W-:Y:S02]  /*0150*/  HFMA2 R0, -RZ, RZ, 0, 0 ;  /* 0x00000000ff007431 */ /* 0x000fe400000001ff */
        /* <DEDUP_REMOVED lines=376> */
[----:B------:R-:W-:-:S07]  /*18e0*/  IMAD R24, R5, UR11, R24 ;  /* 0x0000000b05187c24 */ /* 0x000fce000f8e0218 */
.L_x_4357:
[----:B------:R-:W0:Y:S01]  /*18f0*/  LDCU.64 UR6, c[0x0][0x650] ;  /* 0x0000ca00ff0677ac */ /* 0x000e220008000a00 */
[----:B------:R-:W-:Y:S01]  /*1900*/  BSSY.RECONVERGENT B6, `(.L_x_4358) ;  /* 0x00000f1000067945 */ /* 0x000fe20003800200 */
        /* <DEDUP_REMOVED lines=13> */
[----:B------:R-:W2:Y:S01]  /*19e0*/  LDG.E.S8 R2, desc[UR36][R2.64] ;  /* 0x0000002402027981 */ /* 0x000ea2000c1e1300 */
[----:B------:R-:W-:Y:S01]  /*19f0*/  IMAD.MOV.U32 R19, RZ, RZ, RZ ;  /* 0x000000ffff137224 */ /* 0x000fe200078e00ff */
[----:B--2---:R0:W1:Y:S01]  /*1a00*/  I2F.S16 R18, R2 ;  /* 0x0000000200127306 */ /* 0x0040620000101400 */
[----:B------:R-:W-:Y:S05]  /*1a10*/  BRA `(.L_x_4364) ;  /* 0x0000000c007c7947 */ /* 0x000fea0003800000 */
.L_x_4362:
[----:B------:R-:W2:Y:S01]  /*1a20*/  LDG.E.U8 R2, desc[UR36][R2.64] ;  /* 0x0000002402027981 */ /* 0x000ea2000c1e1100 */
[----:B------:R-:W-:Y:S02]  /*1a30*/  MOV R19, RZ ;  /* 0x000000ff00137202 */ /* 0x000fe40000000f00 */
[----:B--2---:R-:W-:Y:S01]  /*1a40*/  I2FP.F32.U32 R18, R2 ;  /* 0x0000000200127245 */ /* 0x004fe20000201000 */
[----:B------:R-:W-:Y:S06]  /*1a50*/  BRA `(.L_x_4364) ;  /* 0x0000000c006c7947 */ /* 0x000fec0003800000 */
.L_x_4361:
[----:B------:R-:W-:-:S09]  /*1a60*/  UISETP.NE.AND UP0, UPT, UR4, 0x2, UPT ;  /* 0x000000020400788c */ /* 0x000fd2000bf05270 */
[----:B------:R-:W-:Y:S05]  /*1a70*/  BRA.U !UP0, `(.L_x_4365) ;  /* 0x0000000108307547 */ /* 0x000fea000b800000 */
[----:B------:R-:W-:-:S09]  /*1a80*/  UISETP.NE.AND UP0, UPT, UR4, 0x3, UPT ;  /* 0x000000030400788c */ /* 0x000fd2000bf05270 */
[----:B------:R-:W-:Y:S05]  /*1a90*/  BRA.U !UP0, `(.L_x_4366) ;  /* 0x0000000108187547 */ /* 0x000fea000b800000 */
[----:B------:R-:W-:-:S09]  /*1aa0*/  UISETP.NE.AND UP0, UPT, UR4, 0x4, UPT ;  /* 0x000000040400788c */ /* 0x000fd2000bf05270 */
[----:B------:R-:W-:Y:S05]  /*1ab0*/  BRA.U UP0, `(.L_x_4363) ;  /* 0x0000000900cc7547 */ /* 0x000fea000b800000 */
[----:B------:R-:W2:Y:S01]  /*1ac0*/  LDG.E.64 R2, desc[UR36][R2.64] ;  /* 0x0000002402027981 */ /* 0x000ea2000c1e1b00 */
[----:B------:R-:W-:Y:S01]  /*1ad0*/  IMAD.MOV.U32 R19, RZ, RZ, RZ ;  /* 0x000000ffff137224 */ /* 0x000fe200078e00ff */
[----:B--2---:R4:W0:Y:S01]  /*1ae0*/  I2F.S64 R18, R2 ;  /* 0x0000000200127312 */ /* 0x0048220000301400 */
[----:B------:R-:W-:Y:S05]  /*1af0*/  BRA `(.L_x_4364) ;  /* 0x0000000c00447947 */ /* 0x000fea0003800000 */
.L_x_4366:
[----:B------:R-:W2:Y:S01]  /*1b00*/  LDG.E R2, desc[UR36][R2.64] ;  /* 0x0000002402027981 */ /* 0x000ea2000c1e1900 */
[----:B------:R-:W-:Y:S01]  /*1b10*/  IMAD.MOV.U32 R19, RZ, RZ, RZ ;  /* 0x000000ffff137224 */ /* 0x000fe200078e00ff */
[----:B--2---:R-:W-:Y:S01]  /*1b20*/  I2FP.F32.S32 R18, R2 ;  /* 0x0000000200127245 */ /* 0x004fe20000201400 */
[----:B------:R-:W-:Y:S06]  /*1b30*/  BRA `(.L_x_4364) ;  /* 0x0000000c00347947 */ /* 0x000fec0003800000 */
.L_x_4365:
[----:B------:R-:W2:Y:S01]  /*1b40*/  LDG.E.U16 R2, desc[UR36][R2.64] ;  /* 0x0000002402027981 */ /* 0x000ea2000c1e1500 */
[----:B------:R-:W-:Y:S01]  /*1b50*/  HFMA2 R19, -RZ, RZ, 0, 0 ;  /* 0x00000000ff137431 */ /* 0x000fe200000001ff */
[----:B--2---:R0:W1:Y:S01]  /*1b60*/  I2F.S16 R18, R2 ;  /* 0x0000000200127306 */ /* 0x0040620000101400 */
[----:B------:R-:W-:Y:S05]  /*1b70*/  BRA `(.L_x_4364) ;  /* 0x0000000c00247947 */ /* 0x000fea0003800000 */
.L_x_4360:
[----:B------:R-:W-:-:S09]  /*1b80*/  UISETP.GT.AND UP0, UPT, UR4, 0x6, UPT ;  /* 0x000000060400788c */ /* 0x000fd2000bf04270 */
[----:B------:R-:W-:Y:S05]  /*1b90*/  BRA.U UP0, `(.L_x_4367) ;  /* 0x00000001002c7547 */ /* 0x000fea000b800000 */
[----:B------:R-:W-:-:S09]  /*1ba0*/  UISETP.NE.AND UP0, UPT, UR4, 0x5, UPT ;  /* 0x000000050400788c */ /* 0x000fd2000bf05270 */
[----:B------:R-:W-:Y:S05]  /*1bb0*/  BRA.U !UP0, `(.L_x_4368) ;  /* 0x0000000108147547 */ /* 0x000fea000b800000 */
[----:B------:R-:W-:-:S09]  /*1bc0*/  UISETP.NE.AND UP0, UPT, UR4, 0x6, UPT ;  /* 0x000000060400788c */ /* 0x000fd2000bf05270 */
[----:B------:R-:W-:Y:S05]  /*1bd0*/  BRA.U UP0, `(.L_x_4363) ;  /* 0x0000000900847547 */ /* 0x000fea000b800000 */
[----:B------:R2:W5:Y:S01]  /*1be0*/  LDG.E R18, desc[UR36][R2.64] ;  /* 0x0000002402127981 */ /* 0x000562000c1e1900 */
[----:B------:R-:W-:Y:S01]  /*1bf0*/  IMAD.MOV.U32 R19, RZ, RZ, RZ ;  /* 0x000000ffff137224 */ /* 0x000fe200078e00ff */
[----:B------:R-:W-:Y:S06]  /*1c00*/  BRA `(.L_x_4364) ;  /* 0x0000000c00007947 */ /* 0x000fec0003800000 */
.L_x_4368:
[----:B------:R-:W2:Y:S01]  /*1c10*/  LDG.E.U16 R2, desc[UR36][R2.64] ;  /* 0x0000002402027981 */ /* 0x000ea2000c1e1500 */
[----:B------:R-:W-:Y:S02]  /*1c20*/  IMAD.MOV.U32 R19, RZ, RZ, RZ ;  /* 0x000000ffff137224 */ /* 0x000fe400078e00ff */
[----:B--2---:R-:W-:Y:S01]  /*1c30*/  HADD2.F32 R18, -RZ, R2.H0_H0 ;  /* 0x20000002ff127230 */ /* 0x004fe20000004100 */
[----:B------:R-:W-:Y:S06]  /*1c40*/  BRA `(.L_x_4364) ;  /* 0x0000000800f07947 */ /* 0x000fec0003800000 */
.L_x_4367:
[----:B------:R-:W-:-:S09]  /*1c50*/  UISETP.NE.AND UP0, UPT, UR4, 0x7, UPT ;  /* 0x000000070400788c */ /* 0x000fd2000bf05270 */
[----:B------:R-:W-:Y:S05]  /*1c60*/  BRA.U !UP0, `(.L_x_4369) ;  /* 0x0000000108287547 */ /* 0x000fea000b800000 */
[----:B------:R-:W-:-:S09]  /*1c70*/  UISETP.NE.AND UP0, UPT, UR4, 0x8, UPT ;  /* 0x000000080400788c */ /* 0x000fd2000bf05270 */
[----:B------:R-:W-:Y:S05]  /*1c80*/  BRA.U !UP0, `(.L_x_4370) ;  /* 0x0000000108107547 */ /* 0x000fea000b800000 */
[----:B------:R-:W-:-:S09]  /*1c90*/  UISETP.NE.AND UP0, UPT, UR4, 0x9, UPT ;  /* 0x000000090400788c */ /* 0x000fd2000bf05270 */
[----:B------:R-:W-:Y:S05]  /*1ca0*/  BRA.U UP0, `(.L_x_4363) ;  /* 0x0000000900507547 */ /* 0x000fea000b800000 */
[----:B------:R3:W5:Y:S01]  /*1cb0*/  LDG.E.64 R18, desc[UR36][R2.64] ;  /* 0x0000002402127981 */ /* 0x000762000c1e1b00 */
[----:B------:R-:W-:Y:S05]  /*1cc0*/  BRA `(.L_x_4364) ;  /* 0x0000000800d07947 */ /* 0x000fea0003800000 */
.L_x_4370:
[----:B------:R-:W2:Y:S02]  /*1cd0*/  LDG.E R2, desc[UR36][R2.64] ;  /* 0x0000002402027981 */ /* 0x000ea4000c1e1900 */
[--C-:B--2---:R-:W-:Y:S02]  /*1ce0*/  HADD2.F32 R18, -RZ, R2.reuse.H0_H0 ;  /* 0x20000002ff127230 */ /* 0x104fe40000004100 */
[----:B------:R-:W-:Y:S01]  /*1cf0*/  HADD2.F32 R19, -RZ, R2.H1_H1 ;  /* 0x30000002ff137230 */ /* 0x000fe20000004100 */
[----:B------:R-:W-:Y:S06]  /*1d00*/  BRA `(.L_x_4364) ;  /* 0x0000000800c07947 */ /* 0x000fec0003800000 */
.L_x_4369:
[----:B------:R-:W2:Y:S01]  /*1d10*/  LDG.E.64 R2, desc[UR36][R2.64] ;  /* 0x0000002402027981 */ /* 0x000ea2000c1e1b00 */
[----:B------:R-:W-:Y:S01]  /*1d20*/  UMOV UR4, 0xf0000000 ;  /* 0xf000000000047882 */ /* 0x000fe20000000000 */
[----:B------:R-:W-:Y:S01]  /*1d30*/  UMOV UR5, 0x380fffff ;  /* 0x380fffff00057882 */ /* 0x000fe20000000000 */
[----:B------:R-:W-:Y:S01]  /*1d40*/  MOV R19, RZ ;  /* 0x000000ff00137202 */ /* 0x000fe20000000f00 */
[----:B--2---:R-:W0:Y:S01]  /*1d50*/  F2F.F32.F64 R18, R2 ;  /* 0x0000000200127310 */ /* 0x004e220000301000 */
[----:B------:R-:W-:-:S14]  /*1d60*/  DSETP.GEU.AND P0, PT, |R2|, UR4, PT ;  /* 0x0000000402007e2a */ /* 0x000fdc000bf0e200 */
[----:B0-----:R-:W-:Y:S01]  /*1d70*/  @!P0 FMUL R18, R18, 1.175494350822287508e-38 ;  /* 0x0080000012128820 */ /* 0x001fe20000400000 */
[----:B------:R-:W-:Y:S06]  /*1d80*/  BRA `(.L_x_4364) ;  /* 0x0000000800a07947 */ /* 0x000fec0003800000 */
.L_x_4359:
        /* <DEDUP_REMOVED lines=8> */
[----:B------:R-:W2:Y:S01]  /*1e10*/  LDG.E.U8 R2, desc[UR36][R2.64] ;  /* 0x0000002402027981 */ /* 0x000ea2000c1e1100 */
[----:B------:R-:W-:Y:S01]  /*1e20*/  IMAD.MOV.U32 R19, RZ, RZ, RZ ;  /* 0x000000ffff137224 */ /* 0x000fe200078e00ff */
[----:B--2---:R-:W-:-:S04]  /*1e30*/  ISETP.NE.AND P0, PT, R2, RZ, PT ;  /* 0x000000ff0200720c */ /* 0x004fc80003f05270 */
[----:B------:R-:W-:Y:S01]  /*1e40*/  FSEL R18, RZ, 1, !P0 ;  /* 0x3f800000ff127808 */ /* 0x000fe20004000000 */
[----:B------:R-:W-:Y:S08]  /*1e50*/  BRA `(.L_x_4364) ;  /* 0x00000008006c7947 */ /* 0x000ff00003800000 */
.L_x_4373:
[----:B------:R-:W2:Y:S01]  /*1e60*/  LDG.E.128 R4, desc[UR36][R2.64] ;  /* 0x0000002402047981 */ /* 0x000ea2000c1e1d00 */
[----:B------:R-:W-:Y:S01]  /*1e70*/  UMOV UR4, 0xf0000000 ;  /* 0xf000000000047882 */ /* 0x000fe20000000000 */
[----:B------:R-:W-:Y:S01]  /*1e80*/  UMOV UR5, 0x380fffff ;  /* 0x380fffff00057882 */ /* 0x000fe20000000000 */
[----:B--2---:R-:W0:Y:S01]  /*1e90*/  F2F.F32.F64 R18, R4 ;  /* 0x0000000400127310 */ /* 0x004e220000301000 */
[----:B------:R-:W-:Y:S02]  /*1ea0*/  DSETP.GEU.AND P0, PT, |R4|, UR4, PT ;  /* 0x0000000404007e2a */ /* 0x000fe4000bf0e200 */
[----:B------:R-:W-:-:S05]  /*1eb0*/  DSETP.GEU.AND P1, PT, |R6|, UR4, PT ;  /* 0x0000000406007e2a */ /* 0x000fca000bf2e200 */
[----:B------:R-:W1:Y:S07]  /*1ec0*/  F2F.F32.F64 R19, R6 ;  /* 0x0000000600137310 */ /* 0x000e6e0000301000 */
[----:B0-----:R-:W-:Y:S02]  /*1ed0*/  @!P0 FMUL R18, R18, 1.175494350822287508e-38 ;  /* 0x0080000012128820 */ /* 0x001fe40000400000 */
[----:B-1----:R-:W-:Y:S01]  /*1ee0*/  @!P1 FMUL R19, R19, 1.175494350822287508e-38 ;  /* 0x0080000013139820 */ /* 0x002fe20000400000 */
[----:B------:R-:W-:Y:S06]  /*1ef0*/  BRA `(.L_x_4364) ;  /* 0x0000000800447947 */ /* 0x000fec0003800000 */
.L_x_4372:
        /* <DEDUP_REMOVED lines=8> */
[----:B------:R-:W-:Y:S02]  /*1f80*/  HFMA2 R19, -RZ, RZ, 0, 0 ;  /* 0x00000000ff137431 */ /* 0x000fe400000001ff */
[----:B--2---:R-:W-:-:S05]  /*1f90*/  IMAD.SHL.U32 R18, R18, 0x1000000, RZ ;  /* 0x0100000012127824 */ /* 0x004fca00078e00ff */
[C---:B------:R-:W-:Y:S02]  /*1fa0*/  LOP3.LUT R0, R18.reuse, 0x7f000000, RZ, 0xc0, !PT ;  /* 0x7f00000012007812 */ /* 0x040fe400078ec0ff */
[----:B------:R-:W-:Y:S02]  /*1fb0*/  LOP3.LUT P0, RZ, R18, 0x7f000000, RZ, 0xc0, !PT ;  /* 0x7f00000012ff7812 */ /* 0x000fe4000780c0ff */
[----:B------:R-:W0:Y:S02]  /*1fc0*/  FLO.U32 R4, R0 ;  /* 0x0000000000047300 */ /* 0x000e2400000e0000 */
[----:B0-----:R-:W-:-:S05]  /*1fd0*/  IMAD.MOV R4, RZ, RZ, -R4 ;  /* 0x000000ffff047224 */ /* 0x001fca00078e0a04 */
[----:B------:R-:W-:-:S05]  /*1fe0*/  VIADDMNMX.U32 R4, R4, R5, 0x4, !PT ;  /* 0x0000000404047446 */ /* 0x000fca0007800005 */
[----:B------:R-:W-:Y:S02]  /*1ff0*/  VIADD R5, R4, 0xfffffffc ;  /* 0xfffffffc04057836 */ /* 0x000fe40000000000 */
[----:B------:R-:W-:-:S03]  /*2000*/  VIADD R4, R0, 0x1000000 ;  /* 0x0100000000047836 */ /* 0x000fc60000000000 */
[----:B------:R-:W-:Y:S02]  /*2010*/  SHF.L.U32 R6, R0, R5, RZ ;  /* 0x0000000500067219 */ /* 0x000fe400000006ff */
[----:B------:R-:W-:Y:S02]  /*2020*/  SHF.L.U32 R5, R5, 0x17, RZ ;  /* 0x0000001705057819 */ /* 0x000fe400000006ff */
[----:B------:R-:W-:Y:S02]  /*2030*/  SHF.R.S32.HI R4, RZ, 0x8, R4 ;  /* 0x00000008ff047819 */ /* 0x000fe40000011404 */
[----:B------:R-:W-:-:S05]  /*2040*/  LEA.HI R5, R6, -R5, RZ, 0x1c ;  /* 0x8000000506057211 */ /* 0x000fca00078fe0ff */
[----:B------:R-:W-:-:S05]  /*2050*/  VIADD R5, R5, 0x3c000000 ;  /* 0x3c00000005057836 */ /* 0x000fca0000000000 */
[----:B------:R-:W-:-:S04]  /*2060*/  LOP3.LUT R4, R5, 0x7f800000, R4, 0xf8, !PT ;  /* 0x7f80000005047812 */ /* 0x000fc800078ef804 */
[----:B------:R-:W-:-:S04]  /*2070*/  SEL R3, R4, RZ, P0 ;  /* 0x000000ff04037207 */ /* 0x000fc80000000000 */
[----:B------:R-:W-:Y:S01]  /*2080*/  LOP3.LUT R18, R3, 0x80000000, R18, 0xf8, !PT ;  /* 0x8000000003127812 */ /* 0x000fe200078ef812 */
[----:B------:R-:W-:Y:S06]  /*2090*/  BRA `(.L_x_4364) ;  /* 0x0000000400dc7947 */ /* 0x000fec0003800000 */
.L_x_4375:
[----:B------:R-:W2:Y:S01]  /*20a0*/  LDG.E.U8 R2, desc[UR36][R2.64] ;  /* 0x0000002402027981 */ /* 0x000ea2000c1e1100 */
[----:B------:R-:W-:Y:S01]  /*20b0*/  MOV R19, RZ ;  /* 0x000000ff00137202 */ /* 0x000fe20000000f00 */
        /* <DEDUP_REMOVED lines=9> */
[----:B------:R-:W-:Y:S01]  /*2150*/  LOP3.LUT R18, R0, 0x80000000, R5, 0xf8, !PT ;  /* 0x8000000000127812 */ /* 0x000fe200078ef805 */
[----:B------:R-:W-:Y:S06]  /*2160*/  BRA `(.L_x_4364) ;  /* 0x0000000400a87947 */ /* 0x000fec0003800000 */
.L_x_4374:
[----:B------:R-:W2:Y:S01]  /*2170*/  LDG.E.U16 R2, desc[UR36][R2.64] ;  /* 0x0000002402027981 */ /* 0x000ea2000c1e1500 */
[----:B------:R-:W-:Y:S02]  /*2180*/  IMAD.MOV.U32 R19, RZ, RZ, RZ ;  /* 0x000000ffff137224 */ /* 0x000fe400078e00ff */
[----:B--2---:R-:W-:Y:S01]  /*2190*/  IMAD.U32 R18, R2, 0x10000, RZ ;  /* 0x0001000002127824 */ /* 0x004fe200078e00ff */
[----:B------:R-:W-:Y:S06]  /*21a0*/  BRA `(.L_x_4364) ;  /* 0x0000000400987947 */ /* 0x000fec0003800000 */
.L_x_4371:
        /* <DEDUP_REMOVED lines=8> */
[----:B------:R-:W2:Y:S01]  /*2230*/  LDG.E.U16 R2, desc[UR36][R2.64] ;  /* 0x0000002402027981 */ /* 0x000ea2000c1e1500 */
[----:B------:R-:W-:Y:S01]  /*2240*/  HFMA2 R19, -RZ, RZ, 0, 0 ;  /* 0x00000000ff137431 */ /* 0x000fe200000001ff */
[----:B--2---:R-:W-:Y:S01]  /*2250*/  I2FP.F32.U32 R18, R2 ;  /* 0x0000000200127245 */ /* 0x004fe20000201000 */
[----:B------:R-:W-:Y:S06]  /*2260*/  BRA `(.L_x_4364) ;  /* 0x0000000400687947 */ /* 0x000fec0003800000 */
.L_x_4378:
[----:B------:R-:W2:Y:S01]  /*2270*/  LDG.E.U8 R3, desc[UR36][R2.64] ;  /* 0x0000002402037981 */ /* 0x000ea2000c1e1100 */
[----:B------:R-:W-:Y:S02]  /*2280*/  CS2R R18, SRZ ;  /* 0x0000000000127805 */ /* 0x000fe4000001ff00 */
        /* <DEDUP_REMOVED lines=18> */
.L_x_4380:
[----:B------:R-:W-:Y:S05]  /*23b0*/  BSYNC.RECONVERGENT B0 ;  /* 0x0000000000007941 */ /* 0x000fea0003800200 */
.L_x_4379:
[----:B------:R-:W-:Y:S01]  /*23c0*/  IMAD.SHL.U32 R0, R0, 0x100000, RZ ;  /* 0x0010000000007824 */ /* 0x000fe200078e00ff */
[----:B------:R-:W-:-:S04]  /*23d0*/  LEA R2, R2, 0x3b800000, 0x17 ;  /* 0x3b80000002027811 */ /* 0x000fc800078eb8ff */
[----:B------:R-:W-:Y:S01]  /*23e0*/  LOP3.LUT R18, R2, R0, R7, 0xfe, !PT ;  /* 0x0000000002127212 */ /* 0x000fe200078efe07 */
[----:B------:R-:W-:Y:S06]  /*23f0*/  BRA `(.L_x_4364) ;  /* 0x0000000400047947 */ /* 0x000fec0003800000 */
.L_x_4377:
        /* <DEDUP_REMOVED lines=20> */
.L_x_4382:
[----:B------:R-:W-:Y:S05]  /*2540*/  BSYNC.RECONVERGENT B0 ;  /* 0x0000000000007941 */ /* 0x000fea0003800200 */
.L_x_4381:
[----:B------:R-:W-:Y:S01]  /*2550*/  IMAD.SHL.U32 R0, R0, 0x200000, RZ ;  /* 0x0020000000007824 */ /* 0x000fe200078e00ff */
[----:B------:R-:W-:-:S04]  /*2560*/  LEA R2, R2, 0x37800000, 0x17 ;  /* 0x3780000002027811 */ /* 0x000fc800078eb8ff */
[----:B------:R-:W-:Y:S01]  /*2570*/  LOP3.LUT R18, R2, R0, R7, 0xfe, !PT ;  /* 0x0000000002127212 */ /* 0x000fe200078efe07 */
[----:B------:R-:W-:Y:S06]  /*2580*/  BRA `(.L_x_4364) ;  /* 0x0000000000a07947 */ /* 0x000fec0003800000 */
.L_x_4376:
[----:B------:R-:W-:-:S09]  /*2590*/  UISETP.NE.AND UP0, UPT, UR4, 0x1c, UPT ;  /* 0x0000001c0400788c */ /* 0x000fd2000bf05270 */
[----:B------:R-:W-:Y:S05]  /*25a0*/  BRA.U !UP0, `(.L_x_4383) ;  /* 0x00000001088c7547 */ /* 0x000fea000b800000 */
[----:B------:R-:W-:-:S09]  /*25b0*/  UISETP.NE.AND UP0, UPT, UR4, 0x1d, UPT ;  /* 0x0000001d0400788c */ /* 0x000fd2000bf05270 */
[----:B------:R-:W-:Y:S05]  /*25c0*/  BRA.U !UP0, `(.L_x_4384) ;  /* 0x0000000108747547 */ /* 0x000fea000b800000 */
[----:B------:R-:W-:-:S09]  /*25d0*/  UISETP.NE.AND UP0, UPT, UR4, 0x2c, UPT ;  /* 0x0000002c0400788c */ /* 0x000fd2000bf05270 */
[----:B------:R-:W-:Y:S05]  /*25e0*/  BRA.U !UP0, `(.L_x_4385) ;  /* 0x0000000108487547 */ /* 0x000fea000b800000 */
.L_x_4363:
        /* <DEDUP_REMOVED lines=8> */
[----:B0-----:R-:W-:Y:S01]  /*2670*/  MOV R4, UR4 ;  /* 0x0000000400047c02 */ /* 0x001fe20008000f00 */
[----:B------:R-:W-:-:S02]  /*2680*/  IMAD.U32 R5, RZ, RZ, UR5 ;  /* 0x00000005ff057e24 */ /* 0x000fc4000f8e00ff */
[----:B-1----:R-:W-:Y:S01]  /*2690*/  IMAD.U32 R6, RZ, RZ, UR6 ;  /* 0x00000006ff067e24 */ /* 0x002fe2000f8e00ff */
[----:B------:R-:W-:Y:S01]  /*26a0*/  MOV R7, UR7 ;  /* 0x0000000700077c02 */ /* 0x000fe20008000f00 */
[----:B---3--:R-:W-:Y:S02]  /*26b0*/  IMAD.U32 R10, RZ, RZ, UR8 ;  /* 0x00000008ff0a7e24 */ /* 0x008fe4000f8e00ff */
[----:B------:R-:W-:-:S07]  /*26c0*/  IMAD.U32 R11, RZ, RZ, UR9 ;  /* 0x00000009ff0b7e24 */ /* 0x000fce000f8e00ff */
[----:B------:R-:W-:-:S07]  /*26d0*/  LEPC R20, `(.L_x_4386) ;  /* 0x000000001014794e */ /* 0x000fce0000000000 */
[----:B--2---:R-:W-:Y:S05]  /*26e0*/  CALL.ABS.NOINC R2 ;  /* 0x0000000002007343 */ /* 0x004fea0003c00000 */
.L_x_4386:
[----:B------:R-:W-:Y:S01]  /*26f0*/  CS2R R18, SRZ ;  /* 0x0000000000127805 */ /* 0x000fe2000001ff00 */
[----:B------:R-:W-:Y:S06]  /*2700*/  BRA `(.L_x_4364) ;  /* 0x0000000000407947 */ /* 0x000fec0003800000 */
.L_x_4385:
[----:B------:R-:W2:Y:S01]  /*2710*/  LDG.E.U8 R2, desc[UR36][R2.64] ;  /* 0x0000002402027981 */ /* 0x000ea2000c1e1100 */
[----:B------:R-:W-:Y:S01]  /*2720*/  MOV R18, 0x400000 ;  /* 0x0040000000127802 */ /* 0x000fe20000000f00 */
[----:B------:R-:W-:Y:S01]  /*2730*/  IMAD.MOV.U32 R19, RZ, RZ, RZ ;  /* 0x000000ffff137224 */ /* 0x000fe200078e00ff */
[----:B--2---:R-:W-:-:S13]  /*2740*/  ISETP.NE.AND P0, PT, R2, RZ, PT ;  /* 0x000000ff0200720c */ /* 0x004fda0003f05270 */
[----:B------:R-:W-:Y:S05]  /*2750*/  @!P0 BRA `(.L_x_4364) ;  /* 0x00000000002c8947 */ /* 0x000fea0003800000 */
[----:B------:R-:W-:-:S13]  /*2760*/  ISETP.NE.AND P0, PT, R2, 0xff, PT ;  /* 0x000000ff0200780c */ /* 0x000fda0003f05270 */
[----:B------:R-:W-:Y:S01]  /*2770*/  @!P0 IMAD.MOV.U32 R18, RZ, RZ, 0x7f800001 ;  /* 0x7f800001ff128424 */ /* 0x000fe200078e00ff */
[----:B------:R-:W-:Y:S01]  /*2780*/  @P0 SHF.L.U32 R18, R2, 0x17, RZ ;  /* 0x0000001702120819 */ /* 0x000fe200000006ff */
[----:B------:R-:W-:Y:S06]  /*2790*/  BRA `(.L_x_4364) ;  /* 0x00000000001c7947 */ /* 0x000fec0003800000 */
.L_x_4384:
[----:B------:R-:W2:Y:S01]  /*27a0*/  LDG.E.64 R2, desc[UR36][R2.64] ;  /* 0x0000002402027981 */ /* 0x000ea2000c1e1b00 */
[----:B------:R-:W-:Y:S01]  /*27b0*/  IMAD.MOV.U32 R19, RZ, RZ, RZ ;  /* 0x000000ffff137224 */ /* 0x000fe200078e00ff */
[----:B--2---:R0:W1:Y:S01]  /*27c0*/  I2F.U64 R18, R2 ;  /* 0x0000000200127312 */ /* 0x0040620000301000 */
[----:B------:R-:W-:Y:S05]  /*27d0*/  BRA `(.L_x_4364) ;  /* 0x00000000000c7947 */ /* 0x000fea0003800000 */
.L_x_4383:
[----:B------:R-:W2:Y:S01]  /*27e0*/  LDG.E R2, desc[UR36][R2.64] ;  /* 0x0000002402027981 */ /* 0x000ea2000c1e1900 */
[----:B------:R-:W-:Y:S01]  /*27f0*/  IMAD.MOV.U32 R19, RZ, RZ, RZ ;  /* 0x000000ffff137224 */ /* 0x000fe200078e00ff */
[----:B--2---:R-:W-:-:S07]  /*2800*/  I2FP.F32.U32 R18, R2 ;  /* 0x0000000200127245 */ /* 0x004fce0000201000 */
.L_x_4364:
[----:B------:R-:W-:Y:S05]  /*2810*/  BSYNC.RECONVERGENT B6 ;  /* 0x0000000000067941 */ /* 0x000fea0003800200 */
.L_x_4358:
[----:B------:R-:W0:Y:S01]  /*2820*/  LDCU.64 UR6, c[0x0][0x658] ;  /* 0x0000cb00ff0677ac */ /* 0x000e220008000a00 */
[----:B------:R-:W-:Y:S01]  /*2830*/  BSSY.RECONVERGENT B6, `(.L_x_4387) ;  /* 0x00000f1000067945 */ /* 0x000fe20003800200 */
[----:B------:R-:W-:-:S04]  /*2840*/  UPRMT UR4, UR39, 0x7772, URZ ;  /* 0x0000777227047896 */ /* 0x000fc800080000ff */
[----:B------:R-:W-:Y:S01]  /*2850*/  UISETP.GT.AND UP0, UPT, UR4, 0x9, UPT ;  /* 0x000000090400788c */ /* 0x000fe2000bf04270 */
[----:B0-234-:R-:W-:-:S04]  /*2860*/  IADD3 R2, P0, PT, R22, UR6, RZ ;  /* 0x0000000616027c10 */ /* 0x01dfc8000ff1e0ff */
        /* <DEDUP_REMOVED lines=12> */
[----:B--2---:R0:W2:Y:S01]  /*2930*/  I2F.S16 R22, R2 ;  /* 0x0000000200167306 */ /* 0x0040a20000101400 */
[----:B------:R-:W-:Y:S05]  /*2940*/  BRA `(.L_x_4393) ;  /* 0x0000000c007c7947 */ /* 0x000fea0003800000 */
.L_x_4391:
[----:B------:R-:W2:Y:S01]  /*2950*/  LDG.E.U8 R2, desc[UR36][R2.64] ;  /* 0x0000002402027981 */ /* 0x000ea2000c1e1100 */
[----:B------:R-:W-:Y:S01]  /*2960*/  IMAD.MOV.U32 R23, RZ, RZ, RZ ;  /* 0x000000ffff177224 */ /* 0x000fe200078e00ff */
[----:B--2---:R-:W-:Y:S01]  /*2970*/  I2FP.F32.U32 R22, R2 ;  /* 0x0000000200167245 */ /* 0x004fe20000201000 */
[----:B------:R-:W-:Y:S06]  /*2980*/  BRA `(.L_x_4393) ;  /* 0x0000000c006c7947 */ /* 0x000fec0003800000 */
.L_x_4390:
[----:B------:R-:W-:-:S09]  /*2990*/  UISETP.NE.AND UP0, UPT, UR4, 0x2, UPT ;  /* 0x000000020400788c */ /* 0x000fd2000bf05270 */
[----:B------:R-:W-:Y:S05]  /*29a0*/  BRA.U !UP0, `(.L_x_4394) ;  /* 0x0000000108307547 */ /* 0x000fea000b800000 */
[----:B------:R-:W-:-:S09]  /*29b0*/  UISETP.NE.AND UP0, UPT, UR4, 0x3, UPT ;  /* 0x000000030400788c */ /* 0x000fd2000bf05270 */
[----:B------:R-:W-:Y:S05]  /*29c0*/  BRA.U !UP0, `(.L_x_4395) ;  /* 0x0000000108187547 */ /* 0x000fea000b800000 */
[----:B------:R-:W-:-:S09]  /*29d0*/  UISETP.NE.AND UP0, UPT, UR4, 0x4, UPT ;  /* 0x000000040400788c */ /* 0x000fd2000bf05270 */
[----:B------:R-:W-:Y:S05]  /*29e0*/  BRA.U UP0, `(.L_x_4392) ;  /* 0x0000000900cc7547 */ /* 0x000fea000b800000 */
[----:B------:R-:W2:Y:S01]  /*29f0*/  LDG.E.64 R2, desc[UR36][R2.64] ;  /* 0x0000002402027981 */ /* 0x000ea2000c1e1b00 */
[----:B------:R-:W-:Y:S01]  /*2a00*/  HFMA2 R23, -RZ, RZ, 0, 0 ;  /* 0x00000000ff177431 */ /* 0x000fe200000001ff */
[----:B--2---:R0:W2:Y:S01]  /*2a10*/  I2F.S64 R22, R2 ;  /* 0x0000000200167312 */ /* 0x0040a20000301400 */
[----:B------:R-:W-:Y:S05]  /*2a20*/  BRA `(.L_x_4393) ;  /* 0x0000000c00447947 */ /* 0x000fea0003800000 */
.L_x_4395:
[----:B------:R-:W2:Y:S01]  /*2a30*/  LDG.E R2, desc[UR36][R2.64] ;  /* 0x0000002402027981 */ /* 0x000ea2000c1e1900 */
[----:B------:R-:W-:Y:S01]  /*2a40*/  IMAD.MOV.U32 R23, RZ, RZ, RZ ;  /* 0x000000ffff177224 */ /* 0x000fe200078e00ff */
[----:B--2---:R-:W-:Y:S01]  /*2a50*/  I2FP.F32.S32 R22, R2 ;  /* 0x0000000200167245 */ /* 0x004fe20000201400 */
[----:B------:R-:W-:Y:S06]  /*2a60*/  BRA `(.L_x_4393) ;  /* 0x0000000c00347947 */ /* 0x000fec0003800000 */
.L_x_4394:
[----:B------:R-:W2:Y:S01]  /*2a70*/  LDG.E.U16 R2, desc[UR36][R2.64] ;  /* 0x0000002402027981 */ /* 0x000ea2000c1e1500 */
[----:B------:R-:W-:Y:S01]  /*2a80*/  IMAD.MOV.U32 R23, RZ, RZ, RZ ;  /* 0x000000ffff177224 */ /* 0x000fe200078e00ff */
[----:B--2---:R0:W2:Y:S01]  /*2a90*/  I2F.S16 R22, R2 ;  /* 0x0000000200167306 */ /* 0x0040a20000101400 */
[----:B------:R-:W-:Y:S05]  /*2aa0*/  BRA `(.L_x_4393) ;  /* 0x0000000c00247947 */ /* 0x000fea0003800000 */
.L_x_4389:
[----:B------:R-:W-:-:S09]  /*2ab0*/  UISETP.GT.AND UP0, UPT, UR4, 0x6, UPT ;  /* 0x000000060400788c */ /* 0x000fd2000bf04270 */
[----:B------:R-:W-:Y:S05]  /*2ac0*/  BRA.U UP0, `(.L_x_4396) ;  /* 0x00000001002c7547 */ /* 0x000fea000b800000 */
[----:B------:R-:W-:-:S09]  /*2ad0*/  UISETP.NE.AND UP0, UPT, UR4, 0x5, UPT ;  /* 0x000000050400788c */ /* 0x000fd2000bf05270 */
[----:B------:R-:W-:Y:S05]  /*2ae0*/  BRA.U !UP0, `(.L_x_4397) ;  /* 0x0000000108147547 */ /* 0x000fea000b800000 */
[----:B------:R-:W-:-:S09]  /*2af0*/  UISETP.NE.AND UP0, UPT, UR4, 0x6, UPT ;  /* 0x000000060400788c */ /* 0x000fd2000bf05270 */
[----:B------:R-:W-:Y:S05]  /*2b00*/  BRA.U UP0, `(.L_x_4392) ;  /* 0x0000000900847547 */ /* 0x000fea000b800000 */
[----:B------:R3:W5:Y:S01]  /*2b10*/  LDG.E R22, desc[UR36][R2.64] ;  /* 0x0000002402167981 */ /* 0x000762000c1e1900 */
[----:B------:R-:W-:Y:S01]  /*2b20*/  MOV R23, RZ ;  /* 0x000000ff00177202 */ /* 0x000fe20000000f00 */
[----:B------:R-:W-:Y:S06]  /*2b30*/  BRA `(.L_x_4393) ;  /* 0x0000000c00007947 */ /* 0x000fec0003800000 */
.L_x_4397:
[----:B------:R-:W2:Y:S01]  /*2b40*/  LDG.E.U16 R2, desc[UR36][R2.64] ;  /* 0x0000002402027981 */ /* 0x000ea2000c1e1500 */
[----:B------:R-:W-:Y:S02]  /*2b50*/  IMAD.MOV.U32 R23, RZ, RZ, RZ ;  /* 0x000000ffff177224 */ /* 0x000fe400078e00ff */
[----:B--2---:R-:W-:Y:S01]  /*2b60*/  HADD2.F32 R22, -RZ, R2.H0_H0 ;  /* 0x20000002ff167230 */ /* 0x004fe20000004100 */
[----:B------:R-:W-:Y:S06]  /*2b70*/  BRA `(.L_x_4393) ;  /* 0x0000000800f07947 */ /* 0x000fec0003800000 */
.L_x_4396:
        /* <DEDUP_REMOVED lines=8> */
.L_x_4399:
[----:B------:R-:W2:Y:S02]  /*2c00*/  LDG.E R2, desc[UR36][R2.64] ;  /* 0x0000002402027981 */ /* 0x000ea4000c1e1900 */
[--C-:B--2---:R-:W-:Y:S02]  /*2c10*/  HADD2.F32 R22, -RZ, R2.reuse.H0_H0 ;  /* 0x20000002ff167230 */ /* 0x104fe40000004100 */
[----:B------:R-:W-:Y:S01]  /*2c20*/  HADD2.F32 R23, -RZ, R2.H1_H1 ;  /* 0x30000002ff177230 */ /* 0x000fe20000004100 */
[----:B------:R-:W-:Y:S06]  /*2c30*/  BRA `(.L_x_4393) ;  /* 0x0000000800c07947 */ /* 0x000fec0003800000 */
.L_x_4398:
[----:B------:R-:W2:Y:S01]  /*2c40*/  LDG.E.64 R2, desc[UR36][R2.64] ;  /* 0x0000002402027981 */ /* 0x000ea2000c1e1b00 */
[----:B------:R-:W-:Y:S01]  /*2c50*/  UMOV UR4, 0xf0000000 ;  /* 0xf000000000047882 */ /* 0x000fe20000000000 */
[----:B------:R-:W-:Y:S01]  /*2c60*/  UMOV UR5, 0x380fffff ;  /* 0x380fffff00057882 */ /* 0x000fe20000000000 */
[----:B------:R-:W-:Y:S01]  /*2c70*/  IMAD.MOV.U32 R23, RZ, RZ, RZ ;  /* 0x000000ffff177224 */ /* 0x000fe200078e00ff */
[----:B--2---:R-:W0:Y:S01]  /*2c80*/  F2F.F32.F64 R22, R2 ;  /* 0x0000000200167310 */ /* 0x004e220000301000 */
[----:B------:R-:W-:-:S14]  /*2c90*/  DSETP.GEU.AND P0, PT, |R2|, UR4, PT ;  /* 0x0000000402007e2a */ /* 0x000fdc000bf0e200 */
[----:B0-----:R-:W-:Y:S01]  /*2ca0*/  @!P0 FMUL R22, R22, 1.175494350822287508e-38 ;  /* 0x0080000016168820 */ /* 0x001fe20000400000 */
[----:B------:R-:W-:Y:S06]  /*2cb0*/  BRA `(.L_x_4393) ;  /* 0x0000000800a07947 */ /* 0x000fec0003800000 */
.L_x_4388:
        /* <DEDUP_REMOVED lines=9> */
[----:B------:R-:W-:Y:S02]  /*2d50*/  MOV R23, RZ ;  /* 0x000000ff00177202 */ /* 0x000fe40000000f00 */
[----:B--2---:R-:W-:-:S04]  /*2d60*/  ISETP.NE.AND P0, PT, R2, RZ, PT ;  /* 0x000000ff0200720c */ /* 0x004fc80003f05270 */
[----:B------:R-:W-:Y:S01]  /*2d70*/  FSEL R22, RZ, 1, !P0 ;  /* 0x3f800000ff167808 */ /* 0x000fe20004000000 */
[----:B------:R-:W-:Y:S08]  /*2d80*/  BRA `(.L_x_4393) ;  /* 0x00000008006c7947 */ /* 0x000ff00003800000 */
.L_x_4402:
[----:B------:R-:W2:Y:S01]  /*2d90*/  LDG.E.128 R4, desc[UR36][R2.64] ;  /* 0x0000002402047981 */ /* 0x000ea2000c1e1d00 */
[----:B------:R-:W-:Y:S01]  /*2da0*/  UMOV UR4, 0xf0000000 ;  /* 0xf000000000047882 */ /* 0x000fe20000000000 */
[----:B------:R-:W-:Y:S01]  /*2db0*/  UMOV UR5, 0x380fffff ;  /* 0x380fffff00057882 */ /* 0x000fe20000000000 */
[----:B--2---:R-:W0:Y:S01]  /*2dc0*/  F2F.F32.F64 R22, R4 ;  /* 0x0000000400167310 */ /* 0x004e220000301000 */
[----:B------:R-:W-:Y:S02]  /*2dd0*/  DSETP.GEU.AND P0, PT, |R4|, UR4, PT ;  /* 0x0000000404007e2a */ /* 0x000fe4000bf0e200 */
[----:B------:R-:W-:-:S05]  /*2de0*/  DSETP.GEU.AND P1, PT, |R6|, UR4, PT ;  /* 0x0000000406007e2a */ /* 0x000fca000bf2e200 */
[----:B------:R-:W2:Y:S07]  /*2df0*/  F2F.F32.F64 R23, R6 ;  /* 0x0000000600177310 */ /* 0x000eae0000301000 */
[----:B0-----:R-:W-:Y:S02]  /*2e00*/  @!P0 FMUL R22, R22, 1.175494350822287508e-38 ;  /* 0x0080000016168820 */ /* 0x001fe40000400000 */
[----:B--2---:R-:W-:Y:S01]  /*2e10*/  @!P1 FMUL R23, R23, 1.175494350822287508e-38 ;  /* 0x0080000017179820 */ /* 0x004fe20000400000 */
[----:B------:R-:W-:Y:S06]  /*2e20*/  BRA `(.L_x_4393) ;  /* 0x0000000800447947 */ /* 0x000fec0003800000 */
.L_x_4401:
        /* <DEDUP_REMOVED lines=8> */
[----:B------:R-:W-:Y:S02]  /*2eb0*/  IMAD.MOV.U32 R23, RZ, RZ, RZ ;  /* 0x000000ffff177224 */ /* 0x000fe400078e00ff */
[----:B--2---:R-:W-:-:S05]  /*2ec0*/  IMAD.SHL.U32 R22, R22, 0x1000000, RZ ;  /* 0x0100000016167824 */ /* 0x004fca00078e00ff */
[C---:B------:R-:W-:Y:S02]  /*2ed0*/  LOP3.LUT R0, R22.reuse, 0x7f000000, RZ, 0xc0, !PT ;  /* 0x7f00000016007812 */ /* 0x040fe400078ec0ff */
[----:B------:R-:W-:Y:S02]  /*2ee0*/  LOP3.LUT P0, RZ, R22, 0x7f000000, RZ, 0xc0, !PT ;  /* 0x7f00000016ff7812 */ /* 0x000fe4000780c0ff */
[----:B------:R-:W0:Y:S02]  /*2ef0*/  FLO.U32 R4, R0 ;  /* 0x0000000000047300 */ /* 0x000e2400000e0000 */
[----:B0-----:R-:W-:-:S04]  /*2f00*/  IADD3 R4, PT, PT, -R4, RZ, RZ ;  /* 0x000000ff04047210 */ /* 0x001fc80007ffe1ff */
[----:B------:R-:W-:-:S05]  /*2f10*/  VIADDMNMX.U32 R4, R4, R5, 0x4, !PT ;  /* 0x0000000404047446 */ /* 0x000fca0007800005 */
[----:B------:R-:W-:Y:S01]  /*2f20*/  VIADD R5, R4, 0xfffffffc ;  /* 0xfffffffc04057836 */ /* 0x000fe20000000000 */
[----:B------:R-:W-:-:S04]  /*2f30*/  IADD3 R4, PT, PT, R0, 0x1000000, RZ ;  /* 0x0100000000047810 */ /* 0x000fc80007ffe0ff */
[----:B------:R-:W-:Y:S01]  /*2f40*/  SHF.L.U32 R6, R0, R5, RZ ;  /* 0x0000000500067219 */ /* 0x000fe200000006ff */
[----:B------:R-:W-:Y:S01]  /*2f50*/  IMAD.SHL.U32 R5, R5, 0x800000, RZ ;  /* 0x0080000005057824 */ /* 0x000fe200078e00ff */
[----:B------:R-:W-:-:S04]  /*2f60*/  SHF.R.S32.HI R4, RZ, 0x8, R4 ;  /* 0x00000008ff047819 */ /* 0x000fc80000011404 */
[----:B------:R-:W-:-:S05]  /*2f70*/  LEA.HI R5, R6, -R5, RZ, 0x1c ;  /* 0x8000000506057211 */ /* 0x000fca00078fe0ff */
[----:B------:R-:W-:-:S05]  /*2f80*/  VIADD R5, R5, 0x3c000000 ;  /* 0x3c00000005057836 */ /* 0x000fca0000000000 */
[----:B------:R-:W-:-:S04]  /*2f90*/  LOP3.LUT R4, R5, 0x7f800000, R4, 0xf8, !PT ;  /* 0x7f80000005047812 */ /* 0x000fc800078ef804 */
[----:B------:R-:W-:-:S04]  /*2fa0*/  SEL R3, R4, RZ, P0 ;  /* 0x000000ff04037207 */ /* 0x000fc80000000000 */
[----:B------:R-:W-:Y:S01]  /*2fb0*/  LOP3.LUT R22, R3, 0x80000000, R22, 0xf8, !PT ;  /* 0x8000000003167812 */ /* 0x000fe200078ef816 */
[----:B------:R-:W-:Y:S06]  /*2fc0*/  BRA `(.L_x_4393) ;  /* 0x0000000400dc7947 */ /* 0x000fec0003800000 */
.L_x_4404:
[----:B------:R-:W2:Y:S01]  /*2fd0*/  LDG.E.U8 R2, desc[UR36][R2.64] ;  /* 0x0000002402027981 */ /* 0x000ea2000c1e1100 */
[----:B------:R-:W-:Y:S01]  /*2fe0*/  IMAD.MOV.U32 R23, RZ, RZ, RZ ;  /* 0x000000ffff177224 */ /* 0x000fe200078e00ff */
[C---:B--2---:R-:W-:Y:S01]  /*2ff0*/  SHF.L.U32 R4, R2.reuse, 0x19, RZ ;  /* 0x0000001902047819 */ /* 0x044fe200000006ff */
        /* <DEDUP_REMOVED lines=10> */
.L_x_4403:
[----:B------:R-:W2:Y:S01]  /*30a0*/  LDG.E.U16 R2, desc[UR36][R2.64] ;  /* 0x0000002402027981 */ /* 0x000ea2000c1e1500 */
[----:B------:R-:W-:Y:S01]  /*30b0*/  MOV R23, RZ ;  /* 0x000000ff00177202 */ /* 0x000fe20000000f00 */
[----:B--2---:R-:W-:Y:S01]  /*30c0*/  IMAD.U32 R22, R2, 0x10000, RZ ;  /* 0x0001000002167824 */ /* 0x004fe200078e00ff */
[----:B------:R-:W-:Y:S06]  /*30d0*/  BRA `(.L_x_4393) ;  /* 0x0000000400987947 */ /* 0x000fec0003800000 */
.L_x_4400:
        /* <DEDUP_REMOVED lines=9> */
[----:B------:R-:W-:Y:S01]  /*3170*/  IMAD.MOV.U32 R23, RZ, RZ, RZ ;  /* 0x000000ffff177224 */ /* 0x000fe200078e00ff */
[----:B--2---:R-:W-:Y:S01]  /*3180*/  I2FP.F32.U32 R22, R2 ;  /* 0x0000000200167245 */ /* 0x004fe20000201000 */
[----:B------:R-:W-:Y:S06]  /*3190*/  BRA `(.L_x_4393) ;  /* 0x0000000400687947 */ /* 0x000fec0003800000 */
.L_x_4407:
[----:B------:R-:W2:Y:S01]  /*31a0*/  LDG.E.U8 R3, desc[UR36][R2.64] ;  /* 0x0000002402037981 */ /* 0x000ea2000c1e1100 */
[----:B------:R-:W-:Y:S02]  /*31b0*/  CS2R R22, SRZ ;  /* 0x0000000000167805 */ /* 0x000fe4000001ff00 */
        /* <DEDUP_REMOVED lines=18> */
.L_x_4409:
[----:B------:R-:W-:Y:S05]  /*32e0*/  BSYNC.RECONVERGENT B0 ;  /* 0x0000000000007941 */ /* 0x000fea0003800200 */
.L_x_4408:
[----:B------:R-:W-:Y:S02]  /*32f0*/  SHF.L.U32 R0, R0, 0x14, RZ ;  /* 0x0000001400007819 */ /* 0x000fe400000006ff */
[----:B------:R-:W-:-:S04]  /*3300*/  LEA R2, R2, 0x3b800000, 0x17 ;  /* 0x3b80000002027811 */ /* 0x000fc800078eb8ff */
[----:B------:R-:W-:Y:S01]  /*3310*/  LOP3.LUT R22, R2, R0, R7, 0xfe, !PT ;  /* 0x0000000002167212 */ /* 0x000fe200078efe07 */
[----:B------:R-:W-:Y:S06]  /*3320*/  BRA `(.L_x_4393) ;  /* 0x0000000400047947 */ /* 0x000fec0003800000 */
.L_x_4406:
        /* <DEDUP_REMOVED lines=20> */
.L_x_4411:
[----:B------:R-:W-:Y:S05]  /*3470*/  BSYNC.RECONVERGENT B0 ;  /* 0x0000000000007941 */ /* 0x000fea0003800200 */
.L_x_4410:
[----:B------:R-:W-:Y:S01]  /*3480*/  IMAD.SHL.U32 R0, R0, 0x200000, RZ ;  /* 0x0020000000007824 */ /* 0x000fe200078e00ff */
[----:B------:R-:W-:-:S04]  /*3490*/  LEA R2, R2, 0x37800000, 0x17 ;  /* 0x3780000002027811 */ /* 0x000fc800078eb8ff */
[----:B------:R-:W-:Y:S01]  /*34a0*/  LOP3.LUT R22, R2, R0, R7, 0xfe, !PT ;  /* 0x0000000002167212 */ /* 0x000fe200078efe07 */
[----:B------:R-:W-:Y:S06]  /*34b0*/  BRA `(.L_x_4393) ;  /* 0x0000000000a07947 */ /* 0x000fec0003800000 */
.L_x_4405:
[----:B------:R-:W-:-:S09]  /*34c0*/  UISETP.NE.AND UP0, UPT, UR4, 0x1c, UPT ;  /* 0x0000001c0400788c */ /* 0x000fd2000bf05270 */
[----:B------:R-:W-:Y:S05]  /*34d0*/  BRA.U !UP0, `(.L_x_4412) ;  /* 0x00000001088c7547 */ /* 0x000fea000b800000 */
[----:B------:R-:W-:-:S09]  /*34e0*/  UISETP.NE.AND UP0, UPT, UR4, 0x1d, UPT ;  /* 0x0000001d0400788c */ /* 0x000fd2000bf05270 */
[----:B------:R-:W-:Y:S05]  /*34f0*/  BRA.U !UP0, `(.L_x_4413) ;  /* 0x0000000108747547 */ /* 0x000fea000b800000 */
[----:B------:R-:W-:-:S09]  /*3500*/  UISETP.NE.AND UP0, UPT, UR4, 0x2c, UPT ;  /* 0x0000002c0400788c */ /* 0x000fd2000bf05270 */
[----:B------:R-:W-:Y:S05]  /*3510*/  BRA.U !UP0, `(.L_x_4414) ;  /* 0x0000000108487547 */ /* 0x000fea000b800000 */
.L_x_4392:
[----:B------:R-:W-:Y:S01]  /*3520*/  MOV R2, 0x228 ;  /* 0x0000022800027802 */ /* 0x000fe20000000f00 */
[----:B------:R-:W0:Y:S01]  /*3530*/  LDCU.64 UR4, c[0x4][0x218] ;  /* 0x01004300ff0477ac */ /* 0x000e220008000a00 */
[----:B------:R-:W-:Y:S02]  /*3540*/  HFMA2 R12, -RZ, RZ, 0, 5.9604644775390625e-08 ;  /* 0x00000001ff0c7431 */ /* 0x000fe400000001ff */
[----:B------:R-:W-:Y:S01]  /*3550*/  IMAD.MOV.U32 R8, RZ, RZ, 0x4e ;  /* 0x0000004eff087424 */ /* 0x000fe200078e00ff */
[----:B------:R-:W2:Y:S01]  /*3560*/  LDCU.64 UR6, c[0x4][0x220] ;  /* 0x01004400ff0677ac */ /* 0x000ea20008000a00 */
[----:B------:R-:W3:Y:S01]  /*3570*/  LDC.64 R2, c[0x4][R2] ;  /* 0x0100000002027b82 */ /* 0x000ee20000000a00 */
[----:B------:R-:W-:Y:S01]  /*3580*/  IMAD.MOV.U32 R13, RZ, RZ, RZ ;  /* 0x000000ffff0d7224 */ /* 0x000fe200078e00ff */
[----:B------:R-:W4:Y:S01]  /*3590*/  LDCU.64 UR8, c[0x4][0x90] ;  /* 0x01001200ff0877ac */ /* 0x000f220008000a00 */
[----:B0-----:R-:W-:Y:S01]  /*35a0*/  IMAD.U32 R4, RZ, RZ, UR4 ;  /* 0x00000004ff047e24 */ /* 0x001fe2000f8e00ff */
[----:B------:R-:W-:Y:S01]  /*35b0*/  MOV R5, UR5 ;  /* 0x0000000500057c02 */ /* 0x000fe20008000f00 */
[----:B--2---:R-:W-:-:S02]  /*35c0*/  IMAD.U32 R6, RZ, RZ, UR6 ;  /* 0x00000006ff067e24 */ /* 0x004fc4000f8e00ff */
[----:B------:R-:W-:Y:S01]  /*35d0*/  IMAD.U32 R7, RZ, RZ, UR7 ;  /* 0x00000007ff077e24 */ /* 0x000fe2000f8e00ff */
[----:B----4-:R-:W-:Y:S01]  /*35e0*/  MOV R10, UR8 ;  /* 0x00000008000a7c02 */ /* 0x010fe20008000f00 */
[----:B------:R-:W-:-:S07]  /*35f0*/  IMAD.U32 R11, RZ, RZ, UR9 ;  /* 0x00000009ff0b7e24 */ /* 0x000fce000f8e00ff */
[----:B------:R-:W-:-:S07]  /*3600*/  LEPC R20, `(.L_x_4415) ;  /* 0x000000001014794e */ /* 0x000fce0000000000 */
[----:B-1-3-5:R-:W-:Y:S05]  /*3610*/  CALL.ABS.NOINC R2 ;  /* 0x0000000002007343 */ /* 0x02afea0003c00000 */
.L_x_4415:
[----:B------:R-:W-:Y:S01]  /*3620*/  CS2R R22, SRZ ;  /* 0x0000000000167805 */ /* 0x000fe2000001ff00 */
[----:B------:R-:W-:Y:S06]  /*3630*/  BRA `(.L_x_4393) ;  /* 0x0000000000407947 */ /* 0x000fec0003800000 */
.L_x_4414:
[----:B------:R-:W2:Y:S01]  /*3640*/  LDG.E.U8 R2, desc[UR36][R2.64] ;  /* 0x0000002402027981 */ /* 0x000ea2000c1e1100 */
[----:B------:R-:W-:Y:S01]  /*3650*/  IMAD.MOV.U32 R23, RZ, RZ, RZ ;  /* 0x000000ffff177224 */ /* 0x000fe200078e00ff */
[----:B------:R-:W-:Y:S02]  /*3660*/  MOV R22, 0x400000 ;  /* 0x0040000000167802 */ /* 0x000fe40000000f00 */
[----:B--2---:R-:W-:-:S13]  /*3670*/  ISETP.NE.AND P0, PT, R2, RZ, PT ;  /* 0x000000ff0200720c */ /* 0x004fda0003f05270 */
[----:B------:R-:W-:Y:S05]  /*3680*/  @!P0 BRA `(.L_x_4393) ;  /* 0x00000000002c8947 */ /* 0x000fea0003800000 */
[----:B------:R-:W-:-:S13]  /*3690*/  ISETP.NE.AND P0, PT, R2, 0xff, PT ;  /* 0x000000ff0200780c */ /* 0x000fda0003f05270 */
[----:B------:R-:W-:Y:S02]  /*36a0*/  @!P0 IMAD.MOV.U32 R22, RZ, RZ, 0x7f800001 ;  /* 0x7f800001ff168424 */ /* 0x000fe400078e00ff */
[----:B------:R-:W-:Y:S01]  /*36b0*/  @P0 IMAD.SHL.U32 R22, R2, 0x800000, RZ ;  /* 0x0080000002160824 */ /* 0x000fe200078e00ff */
[----:B------:R-:W-:Y:S06]  /*36c0*/  BRA `(.L_x_4393) ;  /* 0x00000000001c7947 */ /* 0x000fec0003800000 */
.L_x_4413:
[----:B------:R-:W2:Y:S01]  /*36d0*/  LDG.E.64 R2, desc[UR36][R2.64] ;  /* 0x0000002402027981 */ /* 0x000ea2000c1e1b00 */
[----:B------:R-:W-:Y:S01]  /*36e0*/  HFMA2 R23, -RZ, RZ, 0, 0 ;  /* 0x00000000ff177431 */ /* 0x000fe200000001ff */
[----:B--2---:R0:W2:Y:S01]  /*36f0*/  I2F.U64 R22, R2 ;  /* 0x0000000200167312 */ /* 0x0040a20000301000 */
[----:B------:R-:W-:Y:S05]  /*3700*/  BRA `(.L_x_4393) ;  /* 0x00000000000c7947 */ /* 0x000fea0003800000 */
.L_x_4412:
[----:B------:R-:W2:Y:S01]  /*3710*/  LDG.E R2, desc[UR36][R2.64] ;  /* 0x0000002402027981 */ /* 0x000ea2000c1e1900 */
[----:B------:R-:W-:Y:S01]  /*3720*/  IMAD.MOV.U32 R23, RZ, RZ, RZ ;  /* 0x000000ffff177224 */ /* 0x000fe200078e00ff */
[----:B--2---:R-:W-:-:S07]  /*3730*/  I2FP.F32.U32 R22, R2 ;  /* 0x0000000200167245 */ /* 0x004fce0000201000 */
.L_x_4393:
[----:B------:R-:W-:Y:S05]  /*3740*/  BSYNC.RECONVERGENT B6 ;  /* 0x0000000000067941 */ /* 0x000fea0003800200 */
.L_x_4387:
        /* <DEDUP_REMOVED lines=15> */
[----:B---34-:R-:W3:Y:S01]  /*3840*/  LDG.E.S8 R2, desc[UR36][R4.64] ;  /* 0x0000002404027981 */ /* 0x018ee2000c1e1300 */
[----:B------:R-:W-:Y:S01]  /*3850*/  MOV R3, RZ ;  /* 0x000000ff00037202 */ /* 0x000fe20000000f00 */
[----:B---3--:R-:W4:Y:S01]  /*3860*/  I2F.S16 R2, R2 ;  /* 0x0000000200027306 */ /* 0x008f220000101400 */
[----:B------:R-:W-:Y:S05]  /*3870*/  BRA `(.L_x_4422) ;  /* 0x0000000c007c7947 */ /* 0x000fea0003800000 */
.L_x_4420:
[----:B---34-:R-:W3:Y:S01]  /*3880*/  LDG.E.U8 R2, desc[UR36][R4.64] ;  /* 0x0000002404027981 */ /* 0x018ee2000c1e1100 */
[----:B------:R-:W-:Y:S01]  /*3890*/  IMAD.MOV.U32 R3, RZ, RZ, RZ ;  /* 0x000000ffff037224 */ /* 0x000fe200078e00ff */
[----:B---3--:R-:W-:Y:S01]  /*38a0*/  I2FP.F32.U32 R2, R2 ;  /* 0x0000000200027245 */ /* 0x008fe20000201000 */
[----:B------:R-:W-:Y:S06]  /*38b0*/  BRA `(.L_x_4422) ;  /* 0x0000000c006c7947 */ /* 0x000fec0003800000 */
.L_x_4419:
[----:B------:R-:W-:-:S09]  /*38c0*/  UISETP.NE.AND UP0, UPT, UR4, 0x2, UPT ;  /* 0x000000020400788c */ /* 0x000fd2000bf05270 */
[----:B------:R-:W-:Y:S05]  /*38d0*/  BRA.U !UP0, `(.L_x_4423) ;  /* 0x0000000108307547 */ /* 0x000fea000b800000 */
[----:B------:R-:W-:-:S09]  /*38e0*/  UISETP.NE.AND UP0, UPT, UR4, 0x3, UPT ;  /* 0x000000030400788c */ /* 0x000fd2000bf05270 */
[----:B------:R-:W-:Y:S05]  /*38f0*/  BRA.U !UP0, `(.L_x_4424) ;  /* 0x0000000108187547 */ /* 0x000fea000b800000 */
[----:B------:R-:W-:-:S09]  /*3900*/  UISETP.NE.AND UP0, UPT, UR4, 0x4, UPT ;  /* 0x000000040400788c */ /* 0x000fd2000bf05270 */
[----:B------:R-:W-:Y:S05]  /*3910*/  BRA.U UP0, `(.L_x_4421) ;  /* 0x0000000900cc7547 */ /* 0x000fea000b800000 */
[----:B------:R-:W2:Y:S01]  /*3920*/  LDG.E.64 R4, desc[UR36][R4.64] ;  /* 0x0000002404047981 */ /* 0x000ea2000c1e1b00 */
[----:B---34-:R-:W-:Y:S01]  /*3930*/  IMAD.MOV.U32 R3, RZ, RZ, RZ ;  /* 0x000000ffff037224 */ /* 0x018fe200078e00ff */
[----:B--2---:R0:W2:Y:S01]  /*3940*/  I2F.S64 R2, R4 ;  /* 0x0000000400027312 */ /* 0x0040a20000301400 */
[----:B------:R-:W-:Y:S05]  /*3950*/  BRA `(.L_x_4422) ;  /* 0x0000000c00447947 */ /* 0x000fea0003800000 */
.L_x_4424:
[----:B---34-:R-:W3:Y:S01]  /*3960*/  LDG.E R2, desc[UR36][R4.64] ;  /* 0x0000002404027981 */ /* 0x018ee2000c1e1900 */
[----:B------:R-:W-:Y:S01]  /*3970*/  HFMA2 R3, -RZ, RZ, 0, 0 ;  /* 0x00000000ff037431 */ /* 0x000fe200000001ff */
[----:B---3--:R-:W-:Y:S01]  /*3980*/  I2FP.F32.S32 R2, R2 ;  /* 0x0000000200027245 */ /* 0x008fe20000201400 */
[----:B------:R-:W-:Y:S06]  /*3990*/  BRA `(.L_x_4422) ;  /* 0x0000000c00347947 */ /* 0x000fec0003800000 */
.L_x_4423:
[----:B---34-:R-:W3:Y:S01]  /*39a0*/  LDG.E.U16 R2, desc[UR36][R4.64] ;  /* 0x0000002404027981 */ /* 0x018ee2000c1e1500 */
[----:B------:R-:W-:Y:S01]  /*39b0*/  IMAD.MOV.U32 R3, RZ, RZ, RZ ;  /* 0x000000ffff037224 */ /* 0x000fe200078e00ff */
[----:B---3--:R-:W0:Y:S01]  /*39c0*/  I2F.S16 R2, R2 ;  /* 0x0000000200027306 */ /* 0x008e220000101400 */
[----:B------:R-:W-:Y:S05]  /*39d0*/  BRA `(.L_x_4422) ;  /* 0x0000000c00247947 */ /* 0x000fea0003800000 */
.L_x_4418:
[----:B------:R-:W-:-:S09]  /*39e0*/  UISETP.GT.AND UP0, UPT, UR4, 0x6, UPT ;  /* 0x000000060400788c */ /* 0x000fd2000bf04270 */
[----:B------:R-:W-:Y:S05]  /*39f0*/  BRA.U UP0, `(.L_x_4425) ;  /* 0x00000001002c7547 */ /* 0x000fea000b800000 */
[----:B------:R-:W-:-:S09]  /*3a00*/  UISETP.NE.AND UP0, UPT, UR4, 0x5, UPT ;  /* 0x000000050400788c */ /* 0x000fd2000bf05270 */
[----:B------:R-:W-:Y:S05]  /*3a10*/  BRA.U !UP0, `(.L_x_4426) ;  /* 0x0000000108147547 */ /* 0x000fea000b800000 */
[----:B------:R-:W-:-:S09]  /*3a20*/  UISETP.NE.AND UP0, UPT, UR4, 0x6, UPT ;  /* 0x000000060400788c */ /* 0x000fd2000bf05270 */
[----:B------:R-:W-:Y:S05]  /*3a30*/  BRA.U UP0, `(.L_x_4421) ;  /* 0x0000000900847547 */ /* 0x000fea000b800000 */
[----:B---34-:R0:W5:Y:S01]  /*3a40*/  LDG.E R2, desc[UR36][R4.64] ;  /* 0x0000002404027981 */ /* 0x018162000c1e1900 */
[----:B------:R-:W-:Y:S01]  /*3a50*/  IMAD.MOV.U32 R3, RZ, RZ, RZ ;  /* 0x000000ffff037224 */ /* 0x000fe200078e00ff */
[----:B------:R-:W-:Y:S06]  /*3a60*/  BRA `(.L_x_4422) ;  /* 0x0000000c00007947 */ /* 0x000fec0003800000 */
.L_x_4426:
[----:B---34-:R-:W3:Y:S01]  /*3a70*/  LDG.E.U16 R2, desc[UR36][R4.64] ;  /* 0x0000002404027981 */ /* 0x018ee2000c1e1500 */
[----:B------:R-:W-:Y:S01]  /*3a80*/  MOV R3, RZ ;  /* 0x000000ff00037202 */ /* 0x000fe20000000f00 */
[----:B---3--:R-:W-:Y:S01]  /*3a90*/  HADD2.F32 R2, -RZ, R2.H0_H0 ;  /* 0x20000002ff027230 */ /* 0x008fe20000004100 */
[----:B------:R-:W-:Y:S06]  /*3aa0*/  BRA `(.L_x_4422) ;  /* 0x0000000800f07947 */ /* 0x000fec0003800000 */
.L_x_4425:
[----:B------:R-:W-:-:S09]  /*3ab0*/  UISETP.NE.AND UP0, UPT, UR4, 0x7, UPT ;  /* 0x000000070400788c */ /* 0x000fd2000bf05270 */
[----:B------:R-:W-:Y:S05]  /*3ac0*/  BRA.U !UP0, `(.L_x_4427) ;  /* 0x0000000108287547 */ /* 0x000fea000b800000 */
[----:B------:R-:W-:-:S09]  /*3ad0*/  UISETP.NE.AND UP0, UPT, UR4, 0x8, UPT ;  /* 0x000000080400788c */ /* 0x000fd2000bf05270 */
[----:B------:R-:W-:Y:S05]  /*3ae0*/  BRA.U !UP0, `(.L_x_4428) ;  /* 0x0000000108107547 */ /* 0x000fea000b800000 */
[----:B------:R-:W-:-:S09]  /*3af0*/  UISETP.NE.AND UP0, UPT, UR4, 0x9, UPT ;  /* 0x000000090400788c */ /* 0x000fd2000bf05270 */
[----:B------:R-:W-:Y:S05]  /*3b00*/  BRA.U UP0, `(.L_x_4421) ;  /* 0x0000000900507547 */ /* 0x000fea000b800000 */
[----:B---34-:R3:W5:Y:S01]  /*3b10*/  LDG.E.64 R2, desc[UR36][R4.64] ;  /* 0x0000002404027981 */ /* 0x018762000c1e1b00 */
[----:B------:R-:W-:Y:S05]  /*3b20*/  BRA `(.L_x_4422) ;  /* 0x0000000800d07947 */ /* 0x000fea0003800000 */
.L_x_4428:
[----:B---34-:R-:W3:Y:S02]  /*3b30*/  LDG.E R3, desc[UR36][R4.64] ;  /* 0x0000002404037981 */ /* 0x018ee4000c1e1900 */
[--C-:B---3--:R-:W-:Y:S02]  /*3b40*/  HADD2.F32 R2, -RZ, R3.reuse.H0_H0 ;  /* 0x20000003ff027230 */ /* 0x108fe40000004100 */
[----:B------:R-:W-:Y:S01]  /*3b50*/  HADD2.F32 R3, -RZ, R3.H1_H1 ;  /* 0x30000003ff037230 */ /* 0x000fe20000004100 */
[----:B------:R-:W-:Y:S06]  /*3b60*/  BRA `(.L_x_4422) ;  /* 0x0000000800c07947 */ /* 0x000fec0003800000 */
.L_x_4427:
[----:B------:R-:W2:Y:S01]  /*3b70*/  LDG.E.64 R4, desc[UR36][R4.64] ;  /* 0x0000002404047981 */ /* 0x000ea2000c1e1b00 */
[----:B------:R-:W-:Y:S01]  /*3b80*/  UMOV UR4, 0xf0000000 ;  /* 0xf000000000047882 */ /* 0x000fe20000000000 */
[----:B------:R-:W-:Y:S01]  /*3b90*/  UMOV UR5, 0x380fffff ;  /* 0x380fffff00057882 */ /* 0x000fe20000000000 */
[----:B---34-:R-:W-:Y:S01]  /*3ba0*/  IMAD.MOV.U32 R3, RZ, RZ, RZ ;  /* 0x000000ffff037224 */ /* 0x018fe200078e00ff */
[----:B--2---:R-:W0:Y:S01]  /*3bb0*/  F2F.F32.F64 R2, R4 ;  /* 0x0000000400027310 */ /* 0x004e220000301000 */
[----:B------:R-:W-:-:S14]  /*3bc0*/  DSETP.GEU.AND P0, PT, |R4|, UR4, PT ;  /* 0x0000000404007e2a */ /* 0x000fdc000bf0e200 */
[----:B0-----:R-:W-:Y:S01]  /*3bd0*/  @!P0 FMUL R2, R2, 1.175494350822287508e-38 ;  /* 0x0080000002028820 */ /* 0x001fe20000400000 */
[----:B------:R-:W-:Y:S06]  /*3be0*/  BRA `(.L_x_4422) ;  /* 0x0000000800a07947 */ /* 0x000fec0003800000 */
.L_x_4417:
        /* <DEDUP_REMOVED lines=9> */
[----:B---34-:R-:W-:Y:S01]  /*3c80*/  IMAD.MOV.U32 R3, RZ, RZ, RZ ;  /* 0x000000ffff037224 */ /* 0x018fe200078e00ff */
[----:B--2---:R-:W-:-:S04]  /*3c90*/  ISETP.NE.AND P0, PT, R4, RZ, PT ;  /* 0x000000ff0400720c */ /* 0x004fc80003f05270 */
[----:B------:R-:W-:Y:S01]  /*3ca0*/  FSEL R2, RZ, 1, !P0 ;  /* 0x3f800000ff027808 */ /* 0x000fe20004000000 */
[----:B------:R-:W-:Y:S08]  /*3cb0*/  BRA `(.L_x_4422) ;  /* 0x00000008006c7947 */ /* 0x000ff00003800000 */
.L_x_4431:
[----:B------:R-:W3:Y:S01]  /*3cc0*/  LDG.E.128 R4, desc[UR36][R4.64] ;  /* 0x0000002404047981 */ /* 0x000ee2000c1e1d00 */
[----:B------:R-:W-:Y:S01]  /*3cd0*/  UMOV UR4, 0xf0000000 ;  /* 0xf000000000047882 */ /* 0x000fe20000000000 */
[----:B------:R-:W-:Y:S01]  /*3ce0*/  UMOV UR5, 0x380fffff ;  /* 0x380fffff00057882 */ /* 0x000fe20000000000 */
[----:B---34-:R-:W0:Y:S01]  /*3cf0*/  F2F.F32.F64 R2, R4 ;  /* 0x0000000400027310 */ /* 0x018e220000301000 */
[----:B------:R-:W-:Y:S02]  /*3d00*/  DSETP.GEU.AND P0, PT, |R4|, UR4, PT ;  /* 0x0000000404007e2a */ /* 0x000fe4000bf0e200 */
[----:B------:R-:W-:-:S05]  /*3d10*/  DSETP.GEU.AND P1, PT, |R6|, UR4, PT ;  /* 0x0000000406007e2a */ /* 0x000fca000bf2e200 */
[----:B------:R-:W3:Y:S07]  /*3d20*/  F2F.F32.F64 R3, R6 ;  /* 0x0000000600037310 */ /* 0x000eee0000301000 */
[----:B0-----:R-:W-:Y:S02]  /*3d30*/  @!P0 FMUL R2, R2, 1.175494350822287508e-38 ;  /* 0x0080000002028820 */ /* 0x001fe40000400000 */
[----:B---3--:R-:W-:Y:S01]  /*3d40*/  @!P1 FMUL R3, R3, 1.175494350822287508e-38 ;  /* 0x0080000003039820 */ /* 0x008fe20000400000 */
[----:B------:R-:W-:Y:S06]  /*3d50*/  BRA `(.L_x_4422) ;  /* 0x0000000800447947 */ /* 0x000fec0003800000 */
.L_x_4430:
[----:B------:R-:W-:-:S09]  /*3d60*/  UISETP.NE.AND UP0, UPT, UR4, 0xf, UPT ;  /* 0x0000000f0400788c */ /* 0x000fd2000bf05270 */
[----:B------:R-:W-:Y:S05]  /*3d70*/  BRA.U !UP0, `(.L_x_4432) ;  /* 0x0000000108947547 */ /* 0x000fea000b800000 */
[----:B------:R-:W-:-:S09]  /*3d80*/  UISETP.NE.AND UP0, UPT, UR4, 0x17, UPT ;  /* 0x000000170400788c */ /* 0x000fd2000bf05270 */
[----:B------:R-:W-:Y:S05]  /*3d90*/  BRA.U !UP0, `(.L_x_4433) ;  /* 0x0000000108587547 */ /* 0x000fea000b800000 */
[----:B------:R-:W-:-:S09]  /*3da0*/  UISETP.NE.AND UP0, UPT, UR4, 0x18, UPT ;  /* 0x000000180400788c */ /* 0x000fd2000bf05270 */
[----:B------:R-:W-:Y:S05]  /*3db0*/  BRA.U UP0, `(.L_x_4421) ;  /* 0x0000000500a47547 */ /* 0x000fea000b800000 */
[----:B---34-:R-:W3:Y:S01]  /*3dc0*/  LDG.E.U8 R2, desc[UR36][R4.64] ;  /* 0x0000002404027981 */ /* 0x018ee2000c1e1100 */
[----:B------:R-:W-:Y:S01]  /*3dd0*/  IMAD.MOV.U32 R6, RZ, RZ, 0x1f ;  /* 0x0000001fff067424 */ /* 0x000fe200078e00ff */
[----:B---3--:R-:W-:-:S04]  /*3de0*/  SHF.L.U32 R2, R2, 0x18, RZ ;  /* 0x0000001802027819 */ /* 0x008fc800000006ff */
        /* <DEDUP_REMOVED lines=10> */
[----:B------:R-:W-:Y:S02]  /*3e90*/  SHF.R.S32.HI R3, RZ, 0x8, R3 ;  /* 0x00000008ff037819 */ /* 0x000fe40000011403 */
[----:B------:R-:W-:-:S04]  /*3ea0*/  IADD3 R6, PT, PT, R6, 0x3c000000, RZ ;  /* 0x3c00000006067810 */ /* 0x000fc80007ffe0ff */
[----:B------:R-:W-:-:S04]  /*3eb0*/  LOP3.LUT R3, R6, 0x7f800000, R3, 0xf8, !PT ;  /* 0x7f80000006037812 */ /* 0x000fc800078ef803 */
[----:B------:R-:W-:Y:S01]  /*3ec0*/  SEL R5, R3, RZ, P0 ;  /* 0x000000ff03057207 */ /* 0x000fe20000000000 */
[----:B------:R-:W-:-:S03]  /*3ed0*/  IMAD.MOV.U32 R3, RZ, RZ, RZ ;  /* 0x000000ffff037224 */ /* 0x000fc600078e00ff */
[----:B------:R-:W-:Y:S01]  /*3ee0*/  LOP3.LUT R2, R5, 0x80000000, R2, 0xf8, !PT ;  /* 0x8000000005027812 */ /* 0x000fe200078ef802 */
[----:B------:R-:W-:Y:S06]  /*3ef0*/  BRA `(.L_x_4422) ;  /* 0x0000000400dc7947 */ /* 0x000fec0003800000 */
.L_x_4433:
[----:B---34-:R-:W3:Y:S02]  /*3f00*/  LDG.E.U8 R3, desc[UR36][R4.64] ;  /* 0x0000002404037981 */ /* 0x018ee4000c1e1100 */
[C---:B---3--:R-:W-:Y:S01]  /*3f10*/  IMAD.SHL.U32 R2, R3.reuse, 0x2000000, RZ ;  /* 0x0200000003027824 */ /* 0x048fe200078e00ff */
[----:B------:R-:W-:-:S04]  /*3f20*/  SHF.L.U32 R3, R3, 0x8, RZ ;  /* 0x0000000803037819 */ /* 0x000fc800000006ff */
[----:B------:R-:W-:Y:S02]  /*3f30*/  ISETP.GT.U32.AND P0, PT, R2, 0x7ffffff, PT ;  /* 0x07ffffff0200780c */ /* 0x000fe40003f04070 */
[----:B------:R-:W-:-:S11]  /*3f40*/  PRMT R7, R3, 0x9910, RZ ;  /* 0x0000991003077816 */ /* 0x000fd600000000ff */
[----:B------:R-:W-:Y:S01]  /*3f50*/  @!P0 LOP3.LUT R0, R3, 0x7f00, RZ, 0xc0, !PT ;  /* 0x00007f0003008812 */ /* 0x000fe200078ec0ff */
[----:B------:R-:W-:Y:S01]  /*3f60*/  IMAD.MOV.U32 R3, RZ, RZ, RZ ;  /* 0x000000ffff037224 */ /* 0x000fe200078e00ff */
[----:B------:R-:W-:Y:S02]  /*3f70*/  @P0 LEA.HI R2, R2, 0x70000000, RZ, 0x1c ;  /* 0x7000000002020811 */ /* 0x000fe400078fe0ff */
[----:B------:R-:W-:-:S05]  /*3f80*/  @!P0 LOP3.LUT R0, R0, 0x3f000000, RZ, 0xfc, !PT ;  /* 0x3f00000000008812 */ /* 0x000fca00078efcff */
[----:B------:R-:W-:Y:S01]  /*3f90*/  @!P0 FADD.FTZ R0, R0, -0.5 ;  /* 0xbf00000000008421 */ /* 0x000fe20000010000 */
[----:B------:R-:W-:-:S05]  /*3fa0*/  @P0 FMUL.FTZ R0, R2, 1.9259299443872358531e-34 ;  /* 0x0780000002000820 */ /* 0x000fca0000410000 */
[----:B------:R-:W-:Y:S01]  /*3fb0*/  LOP3.LUT R2, R0, 0x80000000, R7, 0xf8, !PT ;  /* 0x8000000000027812 */ /* 0x000fe200078ef807 */
[----:B------:R-:W-:Y:S06]  /*3fc0*/  BRA `(.L_x_4422) ;  /* 0x0000000400a87947 */ /* 0x000fec0003800000 */
.L_x_4432:
[----:B---34-:R-:W3:Y:S01]  /*3fd0*/  LDG.E.U16 R2, desc[UR36][R4.64] ;  /* 0x0000002404027981 */ /* 0x018ee2000c1e1500 */
[----:B------:R-:W-:Y:S01]  /*3fe0*/  IMAD.MOV.U32 R3, RZ, RZ, RZ ;  /* 0x000000ffff037224 */ /* 0x000fe200078e00ff */
[----:B---3--:R-:W-:Y:S01]  /*3ff0*/  SHF.L.U32 R2, R2, 0x10, RZ ;  /* 0x0000001002027819 */ /* 0x008fe200000006ff */
[----:B------:R-:W-:Y:S06]  /*4000*/  BRA `(.L_x_4422) ;  /* 0x0000000400987947 */ /* 0x000fec0003800000 */
.L_x_4429:
        /* <DEDUP_REMOVED lines=8> */
[----:B---34-:R-:W3:Y:S01]  /*4090*/  LDG.E.U16 R2, desc[UR36][R4.64] ;  /* 0x0000002404027981 */ /* 0x018ee2000c1e1500 */
[----:B------:R-:W-:Y:S01]  /*40a0*/  IMAD.MOV.U32 R3, RZ, RZ, RZ ;  /* 0x000000ffff037224 */ /* 0x000fe200078e00ff */
[----:B---3--:R-:W-:Y:S01]  /*40b0*/  I2FP.F32.U32 R2, R2 ;  /* 0x0000000200027245 */ /* 0x008fe20000201000 */
[----:B------:R-:W-:Y:S06]  /*40c0*/  BRA `(.L_x_4422) ;  /* 0x0000000400687947 */ /* 0x000fec0003800000 */
.L_x_4436:
[----:B------:R-:W2:Y:S01]  /*40d0*/  LDG.E.U8 R4, desc[UR36][R4.64] ;  /* 0x0000002404047981 */ /* 0x000ea2000c1e1100 */
[----:B---34-:R-:W-:Y:S02]  /*40e0*/  CS2R R2, SRZ ;  /* 0x0000000000027805 */ /* 0x018fe4000001ff00 */
        /* <DEDUP_REMOVED lines=18> */
.L_x_4438:
[----:B------:R-:W-:Y:S05]  /*4210*/  BSYNC.RECONVERGENT B0 ;  /* 0x0000000000007941 */ /* 0x000fea0003800200 */
.L_x_4437:
[----:B------:R-:W-:Y:S01]  /*4220*/  IMAD.SHL.U32 R0, R0, 0x100000, RZ ;  /* 0x0010000000007824 */ /* 0x000fe200078e00ff */
[----:B------:R-:W-:-:S04]  /*4230*/  LEA R2, R2, 0x3b800000, 0x17 ;  /* 0x3b80000002027811 */ /* 0x000fc800078eb8ff */
[----:B------:R-:W-:Y:S01]  /*4240*/  LOP3.LUT R2, R2, R0, R9, 0xfe, !PT ;  /* 0x0000000002027212 */ /* 0x000fe200078efe09 */
[----:B------:R-:W-:Y:S06]  /*4250*/  BRA `(.L_x_4422) ;  /* 0x0000000400047947 */ /* 0x000fec0003800000 */
.L_x_4435:
[----:B------:R-:W2:Y:S01]  /*4260*/  LDG.E.U8 R4, desc[UR36][R4.64] ;  /* 0x0000002404047981 */ /* 0x000ea2000c1e1100 */
[----:B---34-:R-:W-:Y:S02]  /*4270*/  CS2R R2, SRZ ;  /* 0x0000000000027805 */ /* 0x018fe4000001ff00 */
        /* <DEDUP_REMOVED lines=18> */
.L_x_4440:
[----:B------:R-:W-:Y:S05]  /*43a0*/  BSYNC.RECONVERGENT B0 ;  /* 0x0000000000007941 */ /* 0x000fea0003800200 */
.L_x_4439:
[----:B------:R-:W-:Y:S02]  /*43b0*/  SHF.L.U32 R0, R0, 0x15, RZ ;  /* 0x0000001500007819 */ /* 0x000fe400000006ff */
[----:B------:R-:W-:-:S04]  /*43c0*/  LEA R2, R2, 0x37800000, 0x17 ;  /* 0x3780000002027811 */ /* 0x000fc800078eb8ff */
[----:B------:R-:W-:Y:S01]  /*43d0*/  LOP3.LUT R2, R2, R0, R9, 0xfe, !PT ;  /* 0x0000000002027212 */ /* 0x000fe200078efe09 */
[----:B------:R-:W-:Y:S06]  /*43e0*/  BRA `(.L_x_4422) ;  /* 0x0000000000a07947 */ /* 0x000fec0003800000 */
.L_x_4434:
[----:B------:R-:W-:-:S09]  /*43f0*/  UISETP.NE.AND UP0, UPT, UR4, 0x1c, UPT ;  /* 0x0000001c0400788c */ /* 0x000fd2000bf05270 */
[----:B------:R-:W-:Y:S05]  /*4400*/  BRA.U !UP0, `(.L_x_4441) ;  /* 0x00000001088c7547 */ /* 0x000fea000b800000 */
[----:B------:R-:W-:-:S09]  /*4410*/  UISETP.NE.AND UP0, UPT, UR4, 0x1d, UPT ;  /* 0x0000001d0400788c */ /* 0x000fd2000bf05270 */
[----:B------:R-:W-:Y:S05]  /*4420*/  BRA.U !UP0, `(.L_x_4442) ;  /* 0x0000000108747547 */ /* 0x000fea000b800000 */
[----:B------:R-:W-:-:S09]  /*4430*/  UISETP.NE.AND UP0, UPT, UR4, 0x2c, UPT ;  /* 0x0000002c0400788c */ /* 0x000fd2000bf05270 */
[----:B------:R-:W-:Y:S05]  /*4440*/  BRA.U !UP0, `(.L_x_4443) ;  /* 0x0000000108487547 */ /* 0x000fea000b800000 */
.L_x_4421:
[----:B---34-:R-:W-:Y:S01]  /*4450*/  MOV R2, 0x228 ;  /* 0x0000022800027802 */ /* 0x018fe20000000f00 */
[----:B------:R-:W0:Y:S01]  /*4460*/  LDCU.64 UR4, c[0x4][0x218] ;  /* 0x01004300ff0477ac */ /* 0x000e220008000a00 */
[----:B------:R-:W-:Y:S02]  /*4470*/  HFMA2 R13, -RZ, RZ, 0, 0 ;  /* 0x00000000ff0d7431 */ /* 0x000fe400000001ff */
[----:B------:R-:W-:Y:S01]  /*4480*/  IMAD.MOV.U32 R8, RZ, RZ, 0x4e ;  /* 0x0000004eff087424 */ /* 0x000fe200078e00ff */
[----:B------:R-:W3:Y:S01]  /*4490*/  LDCU.64 UR6, c[0x4][0x220] ;  /* 0x01004400ff0677ac */ /* 0x000ee20008000a00 */
[----:B------:R-:W4:Y:S01]  /*44a0*/  LDC.64 R2, c[0x4][R2] ;  /* 0x0100000002027b82 */ /* 0x000f220000000a00 */
[----:B------:R-:W-:Y:S01]  /*44b0*/  IMAD.MOV.U32 R12, RZ, RZ, 0x1 ;  /* 0x00000001ff0c7424 */ /* 0x000fe200078e00ff */
[----:B------:R-:W1:Y:S01]  /*44c0*/  LDCU.64 UR8, c[0x4][0x90] ;  /* 0x01001200ff0877ac */ /* 0x000e620008000a00 */
[----:B0-----:R-:W-:Y:S02]  /*44d0*/  IMAD.U32 R4, RZ, RZ, UR4 ;  /* 0x00000004ff047e24 */ /* 0x001fe4000f8e00ff */
[----:B------:R-:W-:Y:S01]  /*44e0*/  IMAD.U32 R5, RZ, RZ, UR5 ;  /* 0x00000005ff057e24 */ /* 0x000fe2000f8e00ff */
[----:B---3--:R-:W-:Y:S01]  /*44f0*/  MOV R6, UR6 ;  /* 0x0000000600067c02 */ /* 0x008fe20008000f00 */
[----:B------:R-:W-:-:S02]  /*4500*/  IMAD.U32 R7, RZ, RZ, UR7 ;  /* 0x00000007ff077e24 */ /* 0x000fc4000f8e00ff */
[----:B-1----:R-:W-:Y:S01]  /*4510*/  IMAD.U32 R10, RZ, RZ, UR8 ;  /* 0x00000008ff0a7e24 */ /* 0x002fe2000f8e00ff */
[----:B------:R-:W-:-:S07]  /*4520*/  MOV R11, UR9 ;  /* 0x00000009000b7c02 */ /* 0x000fce0008000f00 */
[----:B------:R-:W-:-:S07]  /*4530*/  LEPC R20, `(.L_x_4444) ;  /* 0x000000001014794e */ /* 0x000fce0000000000 */
[----:B--2-45:R-:W-:Y:S05]  /*4540*/  CALL.ABS.NOINC R2 ;  /* 0x0000000002007343 */ /* 0x034fea0003c00000 */
.L_x_4444:
[----:B------:R-:W-:Y:S01]  /*4550*/  CS2R R2, SRZ ;  /* 0x0000000000027805 */ /* 0x000fe2000001ff00 */
[----:B------:R-:W-:Y:S06]  /*4560*/  BRA `(.L_x_4422) ;  /* 0x0000000000407947 */ /* 0x000fec0003800000 */
.L_x_4443:
[----:B------:R-:W2:Y:S01]  /*4570*/  LDG.E.U8 R4, desc[UR36][R4.64] ;  /* 0x0000002404047981 */ /* 0x000ea2000c1e1100 */
[----:B---34-:R-:W-:Y:S02]  /*4580*/  IMAD.MOV.U32 R3, RZ, RZ, RZ ;  /* 0x000000ffff037224 */ /* 0x018fe400078e00ff */
[----:B------:R-:W-:Y:S01]  /*4590*/  IMAD.MOV.U32 R2, RZ, RZ, 0x400000 ;  /* 0x00400000ff027424 */ /* 0x000fe200078e00ff */
[----:B--2---:R-:W-:-:S13]  /*45a0*/  ISETP.NE.AND P0, PT, R4, RZ, PT ;  /* 0x000000ff0400720c */ /* 0x004fda0003f05270 */
[----:B------:R-:W-:Y:S05]  /*45b0*/  @!P0 BRA `(.L_x_4422) ;  /* 0x00000000002c8947 */ /* 0x000fea0003800000 */
[----:B------:R-:W-:-:S13]  /*45c0*/  ISETP.NE.AND P0, PT, R4, 0xff, PT ;  /* 0x000000ff0400780c */ /* 0x000fda0003f05270 */
[----:B------:R-:W-:Y:S01]  /*45d0*/  @!P0 MOV R2, 0x7f800001 ;  /* 0x7f80000100028802 */ /* 0x000fe20000000f00 */
[----:B------:R-:W-:Y:S01]  /*45e0*/  @P0 IMAD.SHL.U32 R2, R4, 0x800000, RZ ;  /* 0x0080000004020824 */ /* 0x000fe200078e00ff */
[----:B------:R-:W-:Y:S06]  /*45f0*/  BRA `(.L_x_4422) ;  /* 0x00000000001c7947 */ /* 0x000fec0003800000 */
.L_x_4442:
[----:B------:R-:W2:Y:S01]  /*4600*/  LDG.E.64 R4, desc[UR36][R4.64] ;  /* 0x0000002404047981 */ /* 0x000ea2000c1e1b00 */
[----:B---34-:R-:W-:Y:S01]  /*4610*/  IMAD.MOV.U32 R3, RZ, RZ, RZ ;  /* 0x000000ffff037224 */ /* 0x018fe200078e00ff */
[----:B--2---:R0:W2:Y:S01]  /*4620*/  I2F.U64 R2, R4 ;  /* 0x0000000400027312 */ /* 0x0040a20000301000 */
[----:B------:R-:W-:Y:S05]  /*4630*/  BRA `(.L_x_4422) ;  /* 0x00000000000c7947 */ /* 0x000fea0003800000 */
.L_x_4441:
[----:B---34-:R-:W3:Y:S01]  /*4640*/  LDG.E R2, desc[UR36][R4.64] ;  /* 0x0000002404027981 */ /* 0x018ee2000c1e1900 */
[----:B------:R-:W-:Y:S01]  /*4650*/  HFMA2 R3, -RZ, RZ, 0, 0 ;  /* 0x00000000ff037431 */ /* 0x000fe200000001ff */
[----:B---3--:R-:W-:-:S07]  /*4660*/  I2FP.F32.U32 R2, R2 ;  /* 0x0000000200027245 */ /* 0x008fce0000201000 */
.L_x_4422:
[----:B------:R-:W-:Y:S05]  /*4670*/  BSYNC.RECONVERGENT B6 ;  /* 0x0000000000067941 */ /* 0x000fea0003800200 */
.L_x_4416:
[----:B------:R-:W0:Y:S01]  /*4680*/  LDCU.64 UR4, c[0x0][0x668] ;  /* 0x0000cd00ff0477ac */ /* 0x000e220008000a00 */
[----:B------:R-:W2:Y:S01]  /*4690*/  LDCU.64 UR8, c[0x0][0x670] ;  /* 0x0000ce00ff0877ac */ /* 0x000ea20008000a00 */
[----:B------:R-:W4:Y:S01]  /*46a0*/  LDCU.64 UR6, c[0x0][0x648] ;  /* 0x0000c900ff0677ac */ /* 0x000f220008000a00 */
[C---:B0--3-5:R-:W-:Y:S01]  /*46b0*/  FMUL.FTZ R5, R19.reuse, UR5 ;  /* 0x0000000513057c20 */ /* 0x069fe20008410000 */
[----:B-1----:R-:W-:Y:S01]  /*46c0*/  FMUL.FTZ R0, R18, UR5 ;  /* 0x0000000512007c20 */ /* 0x002fe20008410000 */
[----:B--2---:R-:W-:Y:S02]  /*46d0*/  FMUL.FTZ R4, R22, UR9 ;  /* 0x0000000916047c20 */ /* 0x004fe40008410000 */
[----:B------:R-:W-:Y:S01]  /*46e0*/  FFMA.FTZ R18, R18, UR4, -R5 ;  /* 0x0000000412127c23 */ /* 0x000fe20008010805 */
[----:B------:R-:W-:Y:S01]  /*46f0*/  FFMA.FTZ R0, R19, UR4, R0 ;  /* 0x0000000413007c23 */ /* 0x000fe20008010000 */
[----:B------:R-:W-:Y:S01]  /*4700*/  ULOP3.LUT UR4, UR39, 0xff, URZ, 0xc0, !UPT ;  /* 0x000000ff27047892 */ /* 0x000fe2000f8ec0ff */
[C---:B------:R-:W-:Y:S01]  /*4710*/  FMUL.FTZ R7, R23.reuse, UR9 ;  /* 0x0000000917077c20 */ /* 0x040fe20008410000 */
[----:B------:R-:W-:-:S02]  /*4720*/  FFMA.FTZ R4, R23, UR8, R4 ;  /* 0x0000000817047c23 */ /* 0x000fc40008010004 */
[----:B------:R-:W-:Y:S01]  /*4730*/  UISETP.GT.AND UP0, UPT, UR4, 0x9, UPT ;  /* 0x000000090400788c */ /* 0x000fe2000bf04270 */
[----:B------:R-:W-:Y:S01]  /*4740*/  FFMA.FTZ R7, R22, UR8, -R7 ;  /* 0x0000000816077c23 */ /* 0x000fe20008010807 */
[CC--:B------:R-:W-:Y:S01]  /*4750*/  FMUL.FTZ R6, R4.reuse, R3.reuse ;  /* 0x0000000304067220 */ /* 0x0c0fe20000410000 */
[-C--:B----4-:R-:W-:Y:S01]  /*4760*/  FMUL.FTZ R8, R4, R2.reuse ;  /* 0x0000000204087220 */ /* 0x090fe20000410000 */
[----:B------:R-:W-:Y:S02]  /*4770*/  IADD3 R4, P0, PT, R16, UR6, RZ ;  /* 0x0000000610047c10 */ /* 0x000fe4000ff1e0ff */
[C---:B------:R-:W-:Y:S01]  /*4780*/  FFMA.FTZ R9, R7.reuse, R2, -R6 ;  /* 0x0000000207097223 */ /* 0x040fe20000010806 */
[----:B------:R-:W-:Y:S02]  /*4790*/  FFMA.FTZ R3, R7, R3, R8 ;  /* 0x0000000307037223 */ /* 0x000fe40000010008 */
[----:B------:R-:W-:Y:S02]  /*47a0*/  IMAD.X R5, RZ, RZ, UR7, P0 ;  /* 0x00000007ff057e24 */ /* 0x000fe400080e06ff */
[----:B------:R-:W-:Y:S01]  /*47b0*/  FADD.FTZ R2, R18, R9 ;  /* 0x0000000912027221 */ /* 0x000fe20000010000 */
[----:B------:R-:W-:Y:S01]  /*47c0*/  FADD.FTZ R3, R0, R3 ;  /* 0x0000000300037221 */ /* 0x000fe20000010000 */
        /* <DEDUP_REMOVED lines=9> */
[----:B------:R-:W0:Y:S02]  /*4860*/  F2I.FTZ.TRUNC.NTZ R3, R2 ;  /* 0x0000000200037305 */ /* 0x000e24000021f100 */
[----:B0-----:R0:W-:Y:S01]  /*4870*/  STG.E.U8 desc[UR36][R4.64], R3 ;  /* 0x0000000304007986 */ /* 0x0011e2000c101124 */
[----:B------:R-:W-:Y:S05]  /*4880*/  BRA `(.L_x_4450) ;  /* 0x0000000c00407947 */ /* 0x000fea0003800000 */
.L_x_4448:
[----:B------:R-:W0:Y:S02]  /*4890*/  F2I.S64.TRUNC R2, R2 ;  /* 0x0000000200027311 */ /* 0x000e24000020d900 */
[----:B0-----:R-:W-:-:S05]  /*48a0*/  IMAD.MOV.U32 R7, RZ, RZ, R2 ;  /* 0x000000ffff077224 */ /* 0x001fca00078e0002 */
[----:B------:R0:W-:Y:S01]  /*48b0*/  STG.E.U8 desc[UR36][R4.64], R7 ;  /* 0x0000000704007986 */ /* 0x0001e2000c101124 */
[----:B------:R-:W-:Y:S05]  /*48c0*/  BRA `(.L_x_4450) ;  /* 0x0000000c00307947 */ /* 0x000fea0003800000 */
.L_x_4447:
[----:B------:R-:W-:-:S09]  /*48d0*/  UISETP.NE.AND UP0, UPT, UR4, 0x2, UPT ;  /* 0x000000020400788c */ /* 0x000fd2000bf05270 */
[----:B------:R-:W-:Y:S05]  /*48e0*/  BRA.U !UP0, `(.L_x_4451) ;  /* 0x0000000108287547 */ /* 0x000fea000b800000 */
[----:B------:R-:W-:-:S09]  /*48f0*/  UISETP.NE.AND UP0, UPT, UR4, 0x3, UPT ;  /* 0x000000030400788c */ /* 0x000fd2000bf05270 */
[----:B------:R-:W-:Y:S05]  /*4900*/  BRA.U !UP0, `(.L_x_4452) ;  /* 0x0000000108147547 */ /* 0x000fea000b800000 */
[----:B------:R-:W-:-:S09]  /*4910*/  UISETP.NE.AND UP0, UPT, UR4, 0x4, UPT ;  /* 0x000000040400788c */ /* 0x000fd2000bf05270 */
[----:B------:R-:W-:Y:S05]  /*4920*/  BRA.U UP0, `(.L_x_4449) ;  /* 0x0000000900847547 */ /* 0x000fea000b800000 */
[----:B------:R-:W0:Y:S02]  /*4930*/  F2I.S64.TRUNC R2, R2 ;  /* 0x0000000200027311 */ /* 0x000e24000020d900 */
[----:B0-----:R0:W-:Y:S01]  /*4940*/  STG.E.64 desc[UR36][R4.64], R2 ;  /* 0x0000000204007986 */ /* 0x0011e2000c101b24 */
[----:B------:R-:W-:Y:S05]  /*4950*/  BRA `(.L_x_4450) ;  /* 0x0000000c000c7947 */ /* 0x000fea0003800000 */
.L_x_4452:
[----:B------:R-:W0:Y:S02]  /*4960*/  F2I.FTZ.TRUNC.NTZ R3, R2 ;  /* 0x0000000200037305 */ /* 0x000e24000021f100 */
[----:B0-----:R0:W-:Y:S01]  /*4970*/  STG.E desc[UR36][R4.64], R3 ;  /* 0x0000000304007986 */ /* 0x0011e2000c101924 */
[----:B------:R-:W-:Y:S05]  /*4980*/  BRA `(.L_x_4450) ;  /* 0x0000000c00007947 */ /* 0x000fea0003800000 */
.L_x_4451:
[----:B------:R-:W0:Y:S02]  /*4990*/  F2I.FTZ.TRUNC.NTZ R3, R2 ;  /* 0x0000000200037305 */ /* 0x000e24000021f100 */
[----:B0-----:R0:W-:Y:S01]  /*49a0*/  STG.E.U16 desc[UR36][R4.64], R3 ;  /* 0x0000000304007986 */ /* 0x0011e2000c101524 */
[----:B------:R-:W-:Y:S05]  /*49b0*/  BRA `(.L_x_4450) ;  /* 0x0000000800f47947 */ /* 0x000fea0003800000 */
.L_x_4446:
[----:B------:R-:W-:-:S09]  /*49c0*/  UISETP.GT.AND UP0, UPT, UR4, 0x6, UPT ;  /* 0x000000060400788c */ /* 0x000fd2000bf04270 */
[----:B------:R-:W-:Y:S05]  /*49d0*/  BRA.U UP0, `(.L_x_4453) ;  /* 0x0000000100247547 */ /* 0x000fea000b800000 */
[----:B------:R-:W-:-:S09]  /*49e0*/  UISETP.NE.AND UP0, UPT, UR4, 0x5, UPT ;  /* 0x000000050400788c */ /* 0x000fd2000bf05270 */
[----:B------:R-:W-:Y:S05]  /*49f0*/  BRA.U !UP0, `(.L_x_4454) ;  /* 0x0000000108107547 */ /* 0x000fea000b800000 */
[----:B------:R-:W-:-:S09]  /*4a00*/  UISETP.NE.AND UP0, UPT, UR4, 0x6, UPT ;  /* 0x000000060400788c */ /* 0x000fd2000bf05270 */
[----:B------:R-:W-:Y:S05]  /*4a10*/  BRA.U UP0, `(.L_x_4449) ;  /* 0x0000000900487547 */ /* 0x000fea000b800000 */
[----:B------:R0:W-:Y:S01]  /*4a20*/  STG.E desc[UR36][R4.64], R2 ;  /* 0x0000000204007986 */ /* 0x0001e2000c101924 */
[----:B------:R-:W-:Y:S05]  /*4a30*/  BRA `(.L_x_4450) ;  /* 0x0000000800d47947 */ /* 0x000fea0003800000 */
.L_x_4454:
[----:B------:R-:W-:-:S05]  /*4a40*/  F2FP.F16.F32.PACK_AB R2, RZ, R2 ;  /* 0x00000002ff02723e */ /* 0x000fca00000000ff */
[----:B------:R0:W-:Y:S01]  /*4a50*/  STG.E.U16 desc[UR36][R4.64], R2 ;  /* 0x0000000204007986 */ /* 0x0001e2000c101524 */
[----:B------:R-:W-:Y:S05]  /*4a60*/  BRA `(.L_x_4450) ;  /* 0x0000000800c87947 */ /* 0x000fea0003800000 */
.L_x_4453:
[----:B------:R-:W-:-:S09]  /*4a70*/  UISETP.NE.AND UP0, UPT, UR4, 0x7, UPT ;  /* 0x000000070400788c */ /* 0x000fd2000bf05270 */
[----:B------:R-:W-:Y:S05]  /*4a80*/  BRA.U !UP0, `(.L_x_4455) ;  /* 0x0000000108247547 */ /* 0x000fea000b800000 */
[----:B------:R-:W-:-:S09]  /*4a90*/  UISETP.NE.AND UP0, UPT, UR4, 0x8, UPT ;  /* 0x000000080400788c */ /* 0x000fd2000bf05270 */
[----:B------:R-:W-:Y:S05]  /*4aa0*/  BRA.U !UP0, `(.L_x_4456) ;  /* 0x0000000108107547 */ /* 0x000fea000b800000 */
[----:B------:R-:W-:-:S09]  /*4ab0*/  UISETP.NE.AND UP0, UPT, UR4, 0x9, UPT ;  /* 0x000000090400788c */ /* 0x000fd2000bf05270 */
[----:B------:R-:W-:Y:S05]  /*4ac0*/  BRA.U UP0, `(.L_x_4449) ;  /* 0x00000009001c7547 */ /* 0x000fea000b800000 */
[----:B------:R0:W-:Y:S01]  /*4ad0*/  STG.E.64 desc[UR36][R4.64], R2 ;  /* 0x0000000204007986 */ /* 0x0001e2000c101b24 */
[----:B------:R-:W-:Y:S05]  /*4ae0*/  BRA `(.L_x_4450) ;  /* 0x0000000800a87947 */ /* 0x000fea0003800000 */
.L_x_4456:
[----:B------:R-:W-:-:S05]  /*4af0*/  F2FP.F16.F32.PACK_AB R3, R3, R2 ;  /* 0x000000020303723e */ /* 0x000fca00000000ff */
[----:B------:R0:W-:Y:S01]  /*4b00*/  STG.E desc[UR36][R4.64], R3 ;  /* 0x0000000304007986 */ /* 0x0001e2000c101924 */
[----:B------:R-:W-:Y:S05]  /*4b10*/  BRA `(.L_x_4450) ;  /* 0x00000008009c7947 */ /* 0x000fea0003800000 */
.L_x_4455:
[----:B------:R-:W-:-:S06]  /*4b20*/  FMUL.FTZ R2, R2, 1 ;  /* 0x3f80000002027820 */ /* 0x000fcc0000410000 */
[----:B------:R-:W0:Y:S02]  /*4b30*/  F2F.F64.F32 R2, R2 ;  /* 0x0000000200027310 */ /* 0x000e240000201800 */
[----:B0-----:R0:W-:Y:S01]  /*4b40*/  STG.E.64 desc[UR36][R4.64], R2 ;  /* 0x0000000204007986 */ /* 0x0011e2000c101b24 */
[----:B------:R-:W-:Y:S05]  /*4b50*/  BRA `(.L_x_4450) ;  /* 0x00000008008c7947 */ /* 0x000fea0003800000 */
.L_x_4445:
        /* <DEDUP_REMOVED lines=8> */
[----:B------:R-:W-:Y:S02]  /*4be0*/  FSETP.NEU.FTZ.AND P0, PT, R2, RZ, PT ;  /* 0x000000ff0200720b */ /* 0x000fe40003f1d000 */
[----:B------:R-:W-:-:S04]  /*4bf0*/  FSETP.NEU.FTZ.AND P1, PT, R3, RZ, PT ;  /* 0x000000ff0300720b */ /* 0x000fc80003f3d000 */
[----:B------:R-:W-:-:S04]  /*4c00*/  PLOP3.LUT P0, PT, P0, P1, PT, 0xf8, 0x8f ;  /* 0x00000000008f781c */ /* 0x000fc80000703f70 */
[----:B------:R-:W-:-:S05]  /*4c10*/  SEL R3, RZ, 0x1, !P0 ;  /* 0x00000001ff037807 */ /* 0x000fca0004000000 */
[----:B------:R0:W-:Y:S01]  /*4c20*/  STG.E.U8 desc[UR36][R4.64], R3 ;  /* 0x0000000304007986 */ /* 0x0001e2000c101124 */
[----:B------:R-:W-:Y:S05]  /*4c30*/  BRA `(.L_x_4450) ;  /* 0x0000000800547947 */ /* 0x000fea0003800000 */
.L_x_4459:
[----:B------:R-:W-:Y:S01]  /*4c40*/  FMUL.FTZ R8, R2, 1 ;  /* 0x3f80000002087820 */ /* 0x000fe20000410000 */
[----:B------:R-:W-:-:S05]  /*4c50*/  FMUL.FTZ R10, R3, 1 ;  /* 0x3f800000030a7820 */ /* 0x000fca0000410000 */
[----:B------:R-:W-:Y:S08]  /*4c60*/  F2F.F64.F32 R8, R8 ;  /* 0x0000000800087310 */ /* 0x000ff00000201800 */
[----:B------:R-:W0:Y:S02]  /*4c70*/  F2F.F64.F32 R10, R10 ;  /* 0x0000000a000a7310 */ /* 0x000e240000201800 */
[----:B0-----:R0:W-:Y:S01]  /*4c80*/  STG.E.128 desc[UR36][R4.64], R8 ;  /* 0x0000000804007986 */ /* 0x0011e2000c101d24 */
[----:B------:R-:W-:Y:S05]  /*4c90*/  BRA `(.L_x_4450) ;  /* 0x00000008003c7947 */ /* 0x000fea0003800000 */
.L_x_4458:
[----:B------:R-:W-:-:S09]  /*4ca0*/  UISETP.NE.AND UP0, UPT, UR4, 0xf, UPT ;  /* 0x0000000f0400788c */ /* 0x000fd2000bf05270 */
[----:B------:R-:W-:Y:S05]  /*4cb0*/  BRA.U !UP0, `(.L_x_4460) ;  /* 0x0000000108987547 */ /* 0x000fea000b800000 */
[----:B------:R-:W-:-:S09]  /*4cc0*/  UISETP.NE.AND UP0, UPT, UR4, 0x17, UPT ;  /* 0x000000170400788c */ /* 0x000fd2000bf05270 */
[----:B------:R-:W-:Y:S05]  /*4cd0*/  BRA.U !UP0, `(.L_x_4461) ;  /* 0x0000000108487547 */ /* 0x000fea000b800000 */
[----:B------:R-:W-:-:S09]  /*4ce0*/  UISETP.NE.AND UP0, UPT, UR4, 0x18, UPT ;  /* 0x000000180400788c */ /* 0x000fd2000bf05270 */
[----:B------:R-:W-:Y:S05]  /*4cf0*/  BRA.U UP0, `(.L_x_4449) ;  /* 0x0000000500907547 */ /* 0x000fea000b800000 */
[----:B------:R-:W-:Y:S01]  /*4d00*/  LOP3.LUT R6, R2, 0x7fffffff, RZ, 0xc0, !PT ;  /* 0x7fffffff02067812 */ /* 0x000fe200078ec0ff */
[----:B------:R-:W-:Y:S01]  /*4d10*/  BSSY.RECONVERGENT B0, `(.L_x_4462) ;  /* 0x000000b000007945 */ /* 0x000fe20003800200 */
[----:B------:R-:W-:Y:S02]  /*4d20*/  SHF.R.U32.HI R7, RZ, 0x18, R2 ;  /* 0x00000018ff077819 */ /* 0x000fe40000011602 */
[----:B------:R-:W-:Y:S02]  /*4d30*/  ISETP.GT.U32.AND P0, PT, R6, 0x43efffff, PT ;  /* 0x43efffff0600780c */ /* 0x000fe40003f04070 */
[----:B------:R-:W-:-:S11]  /*4d40*/  MOV R0, 0x7f ;  /* 0x0000007f00007802 */ /* 0x000fd60000000f00 */
[----:B------:R-:W-:Y:S05]  /*4d50*/  @P0 BRA `(.L_x_4463) ;  /* 0x0000000000180947 */ /* 0x000fea0003800000 */
[----:B------:R-:W-:-:S13]  /*4d60*/  ISETP.GT.U32.AND P0, PT, R6, 0x3c7fffff, PT ;  /* 0x3c7fffff0600780c */ /* 0x000fda0003f04070 */
[----:B------:R-:W-:-:S04]  /*4d70*/  @P0 SHF.R.U32.HI R0, RZ, 0x14, R2 ;  /* 0x00000014ff000819 */ /* 0x000fc80000011602 */
[----:B------:R-:W-:Y:S01]  /*4d80*/  @P0 LOP3.LUT R3, R0, 0x1, RZ, 0xc0, !PT ;  /* 0x0000000100030812 */ /* 0x000fe200078ec0ff */
[----:B------:R-:W-:-:S03]  /*4d90*/  @!P0 FADD.FTZ R0, R6, 16384 ;  /* 0x4680000006008421 */ /* 0x000fc60000010000 */
[----:B------:R-:W-:-:S04]  /*4da0*/  @P0 IADD3 R3, PT, PT, R2, 0x407ffff, R3 ;  /* 0x0407ffff02030810 */ /* 0x000fc80007ffe003 */
[----:B------:R-:W-:-:S07]  /*4db0*/  @P0 SHF.R.U32.HI R0, RZ, 0x14, R3 ;  /* 0x00000014ff000819 */ /* 0x000fce0000011603 */
.L_x_4463:
[----:B------:R-:W-:Y:S05]  /*4dc0*/  BSYNC.RECONVERGENT B0 ;  /* 0x0000000000007941 */ /* 0x000fea0003800200 */
.L_x_4462:
[----:B------:R-:W-:-:S05]  /*4dd0*/  LOP3.LUT R7, R0, 0x80, R7, 0xf8, !PT ;  /* 0x0000008000077812 */ /* 0x000fca00078ef807 */
[----:B------:R0:W-:Y:S01]  /*4de0*/  STG.E.U8 desc[UR36][R4.64], R7 ;  /* 0x0000000704007986 */ /* 0x0001e2000c101124 */
[----:B------:R-:W-:Y:S05]  /*4df0*/  BRA `(.L_x_4450) ;  /* 0x0000000400e47947 */ /* 0x000fea0003800000 */
.L_x_4461:
[----:B------:R-:W-:Y:S01]  /*4e00*/  LOP3.LUT R6, R2, 0x7fffffff, RZ, 0xc0, !PT ;  /* 0x7fffffff02067812 */ /* 0x000fe200078ec0ff */
[----:B------:R-:W-:Y:S01]  /*4e10*/  BSSY.RECONVERGENT B0, `(.L_x_4464) ;  /* 0x000000d000007945 */ /* 0x000fe20003800200 */
        /* <DEDUP_REMOVED lines=12> */
.L_x_4465:
[----:B------:R-:W-:Y:S05]  /*4ee0*/  BSYNC.RECONVERGENT B0 ;  /* 0x0000000000007941 */ /* 0x000fea0003800200 */
.L_x_4464:
[----:B------:R-:W-:-:S05]  /*4ef0*/  LOP3.LUT R3, R0, 0x80, R7, 0xf8, !PT ;  /* 0x0000008000037812 */ /* 0x000fca00078ef807 */
[----:B------:R0:W-:Y:S01]  /*4f00*/  STG.E.U8 desc[UR36][R4.64], R3 ;  /* 0x0000000304007986 */ /* 0x0001e2000c101124 */
[----:B------:R-:W-:Y:S05]  /*4f10*/  BRA `(.L_x_4450) ;  /* 0x00000004009c7947 */ /* 0x000fea0003800000 */
.L_x_4460:
[----:B------:R-:W-:-:S05]  /*4f20*/  F2FP.BF16.F32.PACK_AB R2, RZ, R2 ;  /* 0x00000002ff02723e */ /* 0x000fca00000010ff */
[----:B------:R0:W-:Y:S01]  /*4f30*/  STG.E.U16 desc[UR36][R4.64], R2 ;  /* 0x0000000204007986 */ /* 0x0001e2000c101524 */
[----:B------:R-:W-:Y:S05]  /*4f40*/  BRA `(.L_x_4450) ;  /* 0x0000000400907947 */ /* 0x000fea0003800000 */
.L_x_4457:
        /* <DEDUP_REMOVED lines=8> */
[----:B------:R-:W0:Y:S02]  /*4fd0*/  F2I.FTZ.U32.TRUNC.NTZ R3, R2 ;  /* 0x0000000200037305 */ /* 0x000e24000021f000 */
[----:B0-----:R1:W-:Y:S01]  /*4fe0*/  STG.E.U16 desc[UR36][R4.64], R3 ;  /* 0x0000000304007986 */ /* 0x0013e2000c101524 */
[----:B------:R-:W-:Y:S05]  /*4ff0*/  BRA `(.L_x_4450) ;  /* 0x0000000400647947 */ /* 0x000fea0003800000 */
.L_x_4468:
[----:B------:R-:W-:Y:S01]  /*5000*/  LOP3.LUT R3, R2, 0x7fffffff, RZ, 0xc0, !PT ;  /* 0x7fffffff02037812 */ /* 0x000fe200078ec0ff */
[----:B------:R-:W-:Y:S01]  /*5010*/  BSSY.RECONVERGENT B0, `(.L_x_4469) ;  /* 0x0000013000007945 */ /* 0x000fe20003800200 */
[----:B------:R-:W-:Y:S02]  /*5020*/  IMAD.MOV.U32 R0, RZ, RZ, 0x80 ;  /* 0x00000080ff007424 */ /* 0x000fe400078e00ff */
        /* <DEDUP_REMOVED lines=9> */
.L_x_4471:
[----:B------:R-:W-:-:S04]  /*50c0*/  SHF.R.U32.HI R0, RZ, 0x14, R2 ;  /* 0x00000014ff007819 */ /* 0x000fc80000011602 */
[----:B------:R-:W-:-:S04]  /*50d0*/  LOP3.LUT R3, R0, 0x1, RZ, 0xc0, !PT ;  /* 0x0000000100037812 */ /* 0x000fc800078ec0ff */
[----:B------:R-:W-:-:S04]  /*50e0*/  IADD3 R0, PT, PT, R2, 0x487ffff, R3 ;  /* 0x0487ffff02007810 */ /* 0x000fc80007ffe003 */
[----:B------:R-:W-:-:S04]  /*50f0*/  SHF.R.U32.HI R0, RZ, 0x14, R0 ;  /* 0x00000014ff007819 */ /* 0x000fc80000011600 */
[----:B------:R-:W-:-:S07]  /*5100*/  LOP3.LUT R3, R0, 0xff, RZ, 0xc0, !PT ;  /* 0x000000ff00037812 */ /* 0x000fce00078ec0ff */
.L_x_4472:
[----:B------:R-:W-:-:S04]  /*5110*/  SHF.R.U32.HI R2, RZ, 0x18, R2 ;  /* 0x00000018ff027819 */ /* 0x000fc80000011602 */
[----:B------:R-:W-:-:S04]  /*5120*/  LOP3.LUT R3, R3, 0x80, R2, 0xf8, !PT ;  /* 0x0000008003037812 */ /* 0x000fc800078ef802 */
[----:B------:R-:W-:-:S07]  /*5130*/  PRMT R0, R3, 0x7610, R0 ;  /* 0x0000761003007816 */ /* 0x000fce0000000000 */
.L_x_4470:
[----:B------:R-:W-:Y:S05]  /*5140*/  BSYNC.RECONVERGENT B0 ;  /* 0x0000000000007941 */ /* 0x000fea0003800200 */
.L_x_4469:
[----:B------:R0:W-:Y:S01]  /*5150*/  STG.E.U8 desc[UR36][R4.64], R0 ;  /* 0x0000000004007986 */ /* 0x0001e2000c101124 */
[----:B------:R-:W-:Y:S05]  /*5160*/  BRA `(.L_x_4450) ;  /* 0x0000000400087947 */ /* 0x000fea0003800000 */
.L_x_4467:
[----:B------:R-:W-:Y:S01]  /*5170*/  LOP3.LUT R3, R2, 0x7fffffff, RZ, 0xc0, !PT ;  /* 0x7fffffff02037812 */ /* 0x000fe200078ec0ff */
[----:B------:R-:W-:Y:S01]  /*5180*/  BSSY.RECONVERGENT B0, `(.L_x_4473) ;  /* 0x0000013000007945 */ /* 0x000fe20003800200 */
[----:B------:R-:W-:Y:S02]  /*5190*/  HFMA2 R0, -RZ, RZ, 0, 7.62939453125e-06 ;  /* 0x00000080ff007431 */ /* 0x000fe400000001ff */
        /* <DEDUP_REMOVED lines=9> */
.L_x_4475:
[----:B------:R-:W-:-:S04]  /*5230*/  SHF.R.U32.HI R0, RZ, 0x15, R2 ;  /* 0x00000015ff007819 */ /* 0x000fc80000011602 */
[----:B------:R-:W-:-:S04]  /*5240*/  LOP3.LUT R3, R0, 0x1, RZ, 0xc0, !PT ;  /* 0x0000000100037812 */ /* 0x000fc800078ec0ff */
[----:B------:R-:W-:-:S04]  /*5250*/  IADD3 R0, PT, PT, R2, 0x88fffff, R3 ;  /* 0x088fffff02007810 */ /* 0x000fc80007ffe003 */
[----:B------:R-:W-:-:S04]  /*5260*/  SHF.R.U32.HI R0, RZ, 0x15, R0 ;  /* 0x00000015ff007819 */ /* 0x000fc80000011600 */
[----:B------:R-:W-:-:S07]  /*5270*/  LOP3.LUT R3, R0, 0xff, RZ, 0xc0, !PT ;  /* 0x000000ff00037812 */ /* 0x000fce00078ec0ff */
.L_x_4476:
[----:B------:R-:W-:-:S04]  /*5280*/  SHF.R.U32.HI R2, RZ, 0x18, R2 ;  /* 0x00000018ff027819 */ /* 0x000fc80000011602 */
[----:B------:R-:W-:-:S04]  /*5290*/  LOP3.LUT R3, R3, 0x80, R2, 0xf8, !PT ;  /* 0x0000008003037812 */ /* 0x000fc800078ef802 */
[----:B------:R-:W-:-:S07]  /*52a0*/  PRMT R0, R3, 0x7610, R0 ;  /* 0x0000761003007816 */ /* 0x000fce0000000000 */
.L_x_4474:
[----:B------:R-:W-:Y:S05]  /*52b0*/  BSYNC.RECONVERGENT B0 ;  /* 0x0000000000007941 */ /* 0x000fea0003800200 */
.L_x_4473:
[----:B------:R2:W-:Y:S01]  /*52c0*/  STG.E.U8 desc[UR36][R4.64], R0 ;  /* 0x0000000004007986 */ /* 0x0005e2000c101124 */
[----:B------:R-:W-:Y:S05]  /*52d0*/  BRA `(.L_x_4450) ;  /* 0x0000000000ac7947 */ /* 0x000fea0003800000 */
.L_x_4466:
[----:B------:R-:W-:-:S09]  /*52e0*/  UISETP.NE.AND UP0, UPT, UR4, 0x1c, UPT ;  /* 0x0000001c0400788c */ /* 0x000fd2000bf05270 */
[----:B------:R-:W-:Y:S05]  /*52f0*/  BRA.U !UP0, `(.L_x_4477) ;  /* 0x00000001089c7547 */ /* 0x000fea000b800000 */
[----:B------:R-:W-:-:S09]  /*5300*/  UISETP.NE.AND UP0, UPT, UR4, 0x1d, UPT ;  /* 0x0000001d0400788c */ /* 0x000fd2000bf05270 */
[----:B------:R-:W-:Y:S05]  /*5310*/  BRA.U !UP0, `(.L_x_4478) ;  /* 0x0000000108887547 */ /* 0x000fea000b800000 */
[----:B------:R-:W-:-:S09]  /*5320*/  UISETP.NE.AND UP0, UPT, UR4, 0x2c, UPT ;  /* 0x0000002c0400788c */ /* 0x000fd2000bf05270 */
[----:B------:R-:W-:Y:S05]  /*5330*/  BRA.U !UP0, `(.L_x_4479) ;  /* 0x0000000108447547 */ /* 0x000fea000b800000 */
.L_x_4449:
[----:B------:R-:W-:Y:S01]  /*5340*/  MOV R0, 0x228 ;  /* 0x0000022800007802 */ /* 0x000fe20000000f00 */
[----:B------:R-:W0:Y:S01]  /*5350*/  LDCU.64 UR6, c[0x4][0x218] ;  /* 0x01004300ff0677ac */ /* 0x000e220008000a00 */
[----:B------:R-:W-:Y:S02]  /*5360*/  HFMA2 R13, -RZ, RZ, 0, 0 ;  /* 0x00000000ff0d7431 */ /* 0x000fe400000001ff */
[----:B------:R-:W-:Y:S01]  /*5370*/  IMAD.MOV.U32 R8, RZ, RZ, 0x65 ;  /* 0x00000065ff087424 */ /* 0x000fe200078e00ff */
[----:B------:R1:W2:Y:S01]  /*5380*/  LDC.64 R2, c[0x4][R0] ;  /* 0x0100000000027b82 */ /* 0x0002a20000000a00 */
[----:B------:R-:W3:Y:S01]  /*5390*/  LDCU.64 UR8, c[0x4][0x220] ;  /* 0x01004400ff0877ac */ /* 0x000ee20008000a00 */
[----:B------:R-:W-:Y:S01]  /*53a0*/  IMAD.MOV.U32 R12, RZ, RZ, 0x1 ;  /* 0x00000001ff0c7424 */ /* 0x000fe200078e00ff */
[----:B------:R-:W4:Y:S01]  /*53b0*/  LDCU.64 UR4, c[0x4][0x98] ;  /* 0x01001300ff0477ac */ /* 0x000f220008000a00 */
[----:B0-----:R-:W-:Y:S02]  /*53c0*/  IMAD.U32 R4, RZ, RZ, UR6 ;  /* 0x00000006ff047e24 */ /* 0x001fe4000f8e00ff */
[----:B------:R-:W-:Y:S01]  /*53d0*/  IMAD.U32 R5, RZ, RZ, UR7 ;  /* 0x00000007ff057e24 */ /* 0x000fe2000f8e00ff */
[----:B---3--:R-:W-:Y:S01]  /*53e0*/  MOV R6, UR8 ;  /* 0x0000000800067c02 */ /* 0x008fe20008000f00 */
[----:B------:R-:W-:-:S02]  /*53f0*/  IMAD.U32 R7, RZ, RZ, UR9 ;  /* 0x00000009ff077e24 */ /* 0x000fc4000f8e00ff */
[----:B----4-:R-:W-:Y:S01]  /*5400*/  IMAD.U32 R10, RZ, RZ, UR4 ;  /* 0x00000004ff0a7e24 */ /* 0x010fe2000f8e00ff */
[----:B-1----:R-:W-:-:S07]  /*5410*/  MOV R11, UR5 ;  /* 0x00000005000b7c02 */ /* 0x002fce0008000f00 */
[----:B------:R-:W-:-:S07]  /*5420*/  LEPC R20, `(.L_x_4480) ;  /* 0x000000001014794e */ /* 0x000fce0000000000 */
[----:B--2---:R-:W-:Y:S05]  /*5430*/  CALL.ABS.NOINC R2 ;  /* 0x0000000002007343 */ /* 0x004fea0003c00000 */
.L_x_4480:
[----:B------:R-:W-:Y:S05]  /*5440*/  BRA `(.L_x_4450) ;  /* 0x0000000000507947 */ /* 0x000fea0003800000 */
.L_x_4479:
        /* <DEDUP_REMOVED lines=13> */
[----:B------:R4:W-:Y:S01]  /*5520*/  STG.E.U8 desc[UR36][R4.64], R3 ;  /* 0x0000000304007986 */ /* 0x0009e2000c101124 */
[----:B------:R-:W-:Y:S05]  /*5530*/  BRA `(.L_x_4450) ;  /* 0x0000000000147947 */ /* 0x000fea0003800000 */
.L_x_4478:
[----:B------:R-:W0:Y:S02]  /*5540*/  F2I.U64.TRUNC R2, R2 ;  /* 0x0000000200027311 */ /* 0x000e24000020d800 */
[----:B0-----:R0:W-:Y:S01]  /*5550*/  STG.E.64 desc[UR36][R4.64], R2 ;  /* 0x0000000204007986 */ /* 0x0011e2000c101b24 */
[----:B------:R-:W-:Y:S05]  /*5560*/  BRA `(.L_x_4450) ;  /* 0x0000000000087947 */ /* 0x000fea0003800000 */
.L_x_4477:
[----:B------:R-:W0:Y:S02]  /*5570*/  F2I.FTZ.U32.TRUNC.NTZ R3, R2 ;  /* 0x0000000200037305 */ /* 0x000e24000021f000 */
[----:B0-----:R3:W-:Y:S02]  /*5580*/  STG.E desc[UR36][R4.64], R3 ;  /* 0x0000000304007986 */ /* 0x0017e4000c101924 */
.L_x_4450:
[----:B------:R-:W-:-:S07]  /*5590*/  VIADD R17, R17, 0x80 ;  /* 0x0000008011117836 */ /* 0x000fce0000000000 */
.L_x_4356:
[----:B------:R-:W-:Y:S05]  /*55a0*/  BSYNC.RECONVERGENT B7 ;  /* 0x0000000000077941 */ /* 0x000fea0003800200 */
.L_x_4355:
[----:B------:R-:W5:Y:S01]  /*55b0*/  LDCU UR4, c[0x0][0x380] ;  /* 0x00007000ff0477ac */ /* 0x000f620008000800 */
[----:B------:R-:W-:Y:S01]  /*55c0*/  BSSY.RECONVERGENT B7, `(.L_x_4481) ;  /* 0x0000549000077945 */ /* 0x000fe20003800200 */
[----:B-----5:R-:W-:-:S13]  /*55d0*/  ISETP.GE.AND P0, PT, R17, UR4, PT ;  /* 0x0000000411007c0c */ /* 0x020fda000bf06270 */
[----:B------:R-:W-:Y:S05]  /*55e0*/  @P0 BRA `(.L_x_4482) ;  /* 0x0000005400180947 */ /* 0x000fea0003800000 */
[----:B------:R-:W5:Y:S01]  /*55f0*/  LDCU UR4, c[0x0][0x388] ;  /* 0x00007100ff0477ac */ /* 0x000f620008000800 */
[----:B------:R-:W-:Y:S02]  /*5600*/  HFMA2 R24, -RZ, RZ, 0, 0 ;  /* 0x00000000ff187431 */ /* 0x000fe400000001ff */
[----:B------:R-:W-:Y:S01]  /*5610*/  IMAD.MOV.U32 R22, RZ, RZ, RZ ;  /* 0x000000ffff167224 */ /* 0x000fe200078e00ff */
[----:B------:R-:W-:Y:S01]  /*5620*/  MOV R16, RZ ;  /* 0x000000ff00107202 */ /* 0x000fe20000000f00 */
[----:B0-2---:R-:W-:Y:S01]  /*5630*/  IMAD.MOV.U32 R0, RZ, RZ, RZ ;  /* 0x000000ffff007224 */ /* 0x005fe200078e00ff */
[----:B-----5:R-:W-:-:S09]  /*5640*/  UISETP.NE.AND UP0, UPT, UR4, URZ, UPT ;  /* 0x000000ff0400728c */ /* 0x020fd2000bf05270 */
[----:B------:R-:W-:Y:S05]  /*5650*/  BRA.U !UP0, `(.L_x_4483) ;  /* 0x0000001508d47547 */ /* 0x000fea000b800000 */
[----:B------:R-:W0:Y:S01]  /*5660*/  LDCU.64 UR4, c[0x0][0x390] ;  /* 0x00007200ff0477ac */ /* 0x000e220008000a00 */
[----:B------:R-:W-:Y:S01]  /*5670*/  IMAD.MOV.U32 R16, RZ, RZ, RZ ;  /* 0x000000ffff107224 */ /* 0x000fe200078e00ff */
[----:B------:R-:W2:Y:S01]  /*5680*/  LDCU UR6, c[0x0][0x38c] ;  /* 0x00007180ff0677ac */ /* 0x000ea20008000800 */
[----:B------:R-:W5:Y:S01]  /*5690*/  LDCU.64 UR8, c[0x0][0x4b8] ;  /* 0x00009700ff0877ac */ /* 0x000f620008000a00 */
[----:B------:R-:W5:Y:S01]  /*56a0*/  LDCU.64 UR10, c[0x0][0x4c0] ;  /* 0x00009800ff0a77ac */ /* 0x000f620008000a00 */
[----:B------:R-:W-:Y:S01]  /*56b0*/  UISETP.NE.AND UP0, UPT, UR44, URZ, UPT ;  /* 0x000000ff2c00728c */ /* 0x000fe2000bf05270 */
[----:B0-----:R-:W-:-:S05]  /*56c0*/  IMAD.HI.U32 R2, R17, UR4, R16 ;  /* 0x0000000411027c27 */ /* 0x001fca000f8e0010 */
[----:B-1-34-:R-:W-:-:S05]  /*56d0*/  SHF.R.U32.HI R3, RZ, UR5, R2 ;  /* 0x00000005ff037c19 */ /* 0x01afca0008011602 */
[----:B------:R-:W-:-:S04]  /*56e0*/  IMAD.MOV R24, RZ, RZ, -R3 ;  /* 0x000000ffff187224 */ /* 0x000fc800078e0a03 */
[----:B--2---:R-:W-:-:S04]  /*56f0*/  IMAD R24, R24, UR6, R17 ;  /* 0x0000000618187c24 */ /* 0x004fc8000f8e0211 */
[C---:B-----5:R-:W-:Y:S02]  /*5700*/  IMAD R16, R24.reuse, UR8, RZ ;  /* 0x0000000818107c24 */ /* 0x060fe4000f8e02ff */
[C---:B------:R-:W-:Y:S02]  /*5710*/  IMAD R0, R24.reuse, UR9, RZ ;  /* 0x0000000918007c24 */ /* 0x040fe4000f8e02ff */
[C---:B------:R-:W-:Y:S02]  /*5720*/  IMAD R22, R24.reuse, UR10, RZ ;  /* 0x0000000a18167c24 */ /* 0x040fe4000f8e02ff */
        /* <DEDUP_REMOVED lines=360> */
.L_x_4483:
[----:B------:R-:W0:Y:S01]  /*6db0*/  LDCU.64 UR6, c[0x0][0x650] ;  /* 0x0000ca00ff0677ac */ /* 0x000e220008000a00 */
[----:B------:R-:W-:Y:S01]  /*6dc0*/  BSSY.RECONVERGENT B6, `(.L_x_4484) ;  /* 0x00000f1000067945 */ /* 0x000fe20003800200 */
[----:B------:R-:W-:-:S04]  /*6dd0*/  UPRMT UR4, UR39, 0x7771, URZ ;  /* 0x0000777127047896 */ /* 0x000fc800080000ff */
[----:B------:R-:W-:Y:S01]  /*6de0*/  UISETP.GT.AND UP0, UPT, UR4, 0x9, UPT ;  /* 0x000000090400788c */ /* 0x000fe2000bf04270 */
[----:B0-----:R-:W-:-:S04]  /*6df0*/  IADD3 R2, P0, PT, R0, UR6, RZ ;  /* 0x0000000600027c10 */ /* 0x001fc8000ff1e0ff */
[----:B-1-34-:R-:W-:-:S04]  /*6e00*/  IADD3.X R3, PT, PT, RZ, UR7, RZ, P0, !PT ;  /* 0x00000007ff037c10 */ /* 0x01afc800087fe4ff */
        /* <DEDUP_REMOVED lines=11> */
[----:B--2---:R4:W0:Y:S01]  /*6ec0*/  I2F.S16 R18, R2 ;  /* 0x0000000200127306 */ /* 0x0048220000101400 */
[----:B------:R-:W-:Y:S05]  /*6ed0*/  BRA `(.L_x_4490) ;  /* 0x0000000c007c7947 */ /* 0x000fea0003800000 */
.L_x_4488:
[----:B------:R-:W2:Y:S01]  /*6ee0*/  LDG.E.U8 R2, desc[UR36][R2.64] ;  /* 0x0000002402027981 */ /* 0x000ea2000c1e1100 */
[----:B------:R-:W-:Y:S01]  /*6ef0*/  IMAD.MOV.U32 R19, RZ, RZ, RZ ;  /* 0x000000ffff137224 */ /* 0x000fe200078e00ff */
[----:B--2---:R-:W-:Y:S01]  /*6f00*/  I2FP.F32.U32 R18, R2 ;  /* 0x0000000200127245 */ /* 0x004fe20000201000 */
[----:B------:R-:W-:Y:S06]  /*6f10*/  BRA `(.L_x_4490) ;  /* 0x0000000c006c7947 */ /* 0x000fec0003800000 */
.L_x_4487:
        /* <DEDUP_REMOVED lines=8> */
[----:B--2---:R0:W1:Y:S01]  /*6fa0*/  I2F.S64 R18, R2 ;  /* 0x0000000200127312 */ /* 0x0040620000301400 */
[----:B------:R-:W-:Y:S05]  /*6fb0*/  BRA `(.L_x_4490) ;  /* 0x0000000c00447947 */ /* 0x000fea0003800000 */
.L_x_4492:
[----:B------:R-:W2:Y:S01]  /*6fc0*/  LDG.E R2, desc[UR36][R2.64] ;  /* 0x0000002402027981 */ /* 0x000ea2000c1e1900 */
[----:B------:R-:W-:Y:S01]  /*6fd0*/  IMAD.MOV.U32 R19, RZ, RZ, RZ ;  /* 0x000000ffff137224 */ /* 0x000fe200078e00ff */
[----:B--2---:R-:W-:Y:S01]  /*6fe0*/  I2FP.F32.S32 R18, R2 ;  /* 0x0000000200127245 */ /* 0x004fe20000201400 */
[----:B------:R-:W-:Y:S06]  /*6ff0*/  BRA `(.L_x_4490) ;  /* 0x0000000c00347947 */ /* 0x000fec0003800000 */
.L_x_4491:
[----:B------:R-:W2:Y:S01]  /*7000*/  LDG.E.U16 R2, desc[UR36][R2.64] ;  /* 0x0000002402027981 */ /* 0x000ea2000c1e1500 */
[----:B------:R-:W-:Y:S01]  /*7010*/  IMAD.MOV.U32 R19, RZ, RZ, RZ ;  /* 0x000000ffff137224 */ /* 0x000fe200078e00ff */
[----:B--2---:R0:W1:Y:S01]  /*7020*/  I2F.S16 R18, R2 ;  /* 0x0000000200127306 */ /* 0x0040620000101400 */
[----:B------:R-:W-:Y:S05]  /*7030*/  BRA `(.L_x_4490) ;  /* 0x0000000c00247947 */ /* 0x000fea0003800000 */
.L_x_4486:
        /* <DEDUP_REMOVED lines=9> */
.L_x_4494:
[----:B------:R-:W2:Y:S01]  /*70d0*/  LDG.E.U16 R2, desc[UR36][R2.64] ;  /* 0x0000002402027981 */ /* 0x000ea2000c1e1500 */
[----:B------:R-:W-:Y:S02]  /*70e0*/  IMAD.MOV.U32 R19, RZ, RZ, RZ ;  /* 0x000000ffff137224 */ /* 0x000fe400078e00ff */
[----:B--2---:R-:W-:Y:S01]  /*70f0*/  HADD2.F32 R18, -RZ, R2.H0_H0 ;  /* 0x20000002ff127230 */ /* 0x004fe20000004100 */
[----:B------:R-:W-:Y:S06]  /*7100*/  BRA `(.L_x_4490) ;  /* 0x0000000800f07947 */ /* 0x000fec0003800000 */
.L_x_4493:
        /* <DEDUP_REMOVED lines=8> */
.L_x_4496:
[----:B------:R-:W2:Y:S02]  /*7190*/  LDG.E R2, desc[UR36][R2.64] ;  /* 0x0000002402027981 */ /* 0x000ea4000c1e1900 */
[--C-:B--2---:R-:W-:Y:S02]  /*71a0*/  HADD2.F32 R18, -RZ, R2.reuse.H0_H0 ;  /* 0x20000002ff127230 */ /* 0x104fe40000004100 */
[----:B------:R-:W-:Y:S01]  /*71b0*/  HADD2.F32 R19, -RZ, R2.H1_H1 ;  /* 0x30000002ff137230 */ /* 0x000fe20000004100 */
[----:B------:R-:W-:Y:S06]  /*71c0*/  BRA `(.L_x_4490) ;  /* 0x0000000800c07947 */ /* 0x000fec0003800000 */
.L_x_4495:
        /* <DEDUP_REMOVED lines=8> */
.L_x_4485:
        /* <DEDUP_REMOVED lines=13> */
.L_x_4499:
        /* <DEDUP_REMOVED lines=10> */
.L_x_4498:
        /* <DEDUP_REMOVED lines=26> */
.L_x_4501:
[----:B------:R-:W2:Y:S01]  /*7560*/  LDG.E.U8 R2, desc[UR36][R2.64] ;  /* 0x0000002402027981 */ /* 0x000ea2000c1e1100 */
[----:B------:R-:W-:Y:S01]  /*7570*/  IMAD.MOV.U32 R19, RZ, RZ, RZ ;  /* 0x000000ffff137224 */ /* 0x000fe200078e00ff */
[C---:B--2---:R-:W-:Y:S01]  /*7580*/  SHF.L.U32 R0, R2.reuse, 0x19, RZ ;  /* 0x0000001902007819 */ /* 0x044fe200000006ff */
        /* <DEDUP_REMOVED lines=8> */
[----:B------:R-:W-:Y:S01]  /*7610*/  LOP3.LUT R18, R0, 0x80000000, R5, 0xf8, !PT ;  /* 0x8000000000127812 */ /* 0x000fe200078ef805 */
[----:B------:R-:W-:Y:S06]  /*7620*/  BRA `(.L_x_4490) ;  /* 0x0000000400a87947 */ /* 0x000fec0003800000 */
.L_x_4500:
[----:B------:R-:W2:Y:S01]  /*7630*/  LDG.E.U16 R2, desc[UR36][R2.64] ;  /* 0x0000002402027981 */ /* 0x000ea2000c1e1500 */
[----:B------:R-:W-:Y:S01]  /*7640*/  MOV R19, RZ ;  /* 0x000000ff00137202 */ /* 0x000fe20000000f00 */
[----:B--2---:R-:W-:Y:S01]  /*7650*/  IMAD.U32 R18, R2, 0x10000, RZ ;  /* 0x0001000002127824 */ /* 0x004fe200078e00ff */
[----:B------:R-:W-:Y:S06]  /*7660*/  BRA `(.L_x_4490) ;  /* 0x0000000400987947 */ /* 0x000fec0003800000 */
.L_x_4497:
        /* <DEDUP_REMOVED lines=12> */
.L_x_4504:
        /* <DEDUP_REMOVED lines=20> */
.L_x_4506:
[----:B------:R-:W-:Y:S05]  /*7870*/  BSYNC.RECONVERGENT B0 ;  /* 0x0000000000007941 */ /* 0x000fea0003800200 */
.L_x_4505:
[----:B------:R-:W-:Y:S02]  /*7880*/  SHF.L.U32 R0, R0, 0x14, RZ ;  /* 0x0000001400007819 */ /* 0x000fe400000006ff */
[----:B------:R-:W-:-:S04]  /*7890*/  LEA R2, R2, 0x3b800000, 0x17 ;  /* 0x3b80000002027811 */ /* 0x000fc800078eb8ff */
[----:B------:R-:W-:Y:S01]  /*78a0*/  LOP3.LUT R18, R2, R0, R7, 0xfe, !PT ;  /* 0x0000000002127212 */ /* 0x000fe200078efe07 */
[----:B------:R-:W-:Y:S06]  /*78b0*/  BRA `(.L_x_4490) ;  /* 0x0000000400047947 */ /* 0x000fec0003800000 */
.L_x_4503:
        /* <DEDUP_REMOVED lines=20> */
.L_x_4508:
[----:B------:R-:W-:Y:S05]  /*7a00*/  BSYNC.RECONVERGENT B0 ;  /* 0x0000000000007941 */ /* 0x000fea0003800200 */
.L_x_4507:
[----:B------:R-:W-:Y:S01]  /*7a10*/  IMAD.SHL.U32 R0, R0, 0x200000, RZ ;  /* 0x0020000000007824 */ /* 0x000fe200078e00ff */
[----:B------:R-:W-:-:S04]  /*7a20*/  LEA R2, R2, 0x37800000, 0x17 ;  /* 0x3780000002027811 */ /* 0x000fc800078eb8ff */
[----:B------:R-:W-:Y:S01]  /*7a30*/  LOP3.LUT R18, R2, R0, R7, 0xfe, !PT ;  /* 0x0000000002127212 */ /* 0x000fe200078efe07 */
[----:B------:R-:W-:Y:S06]  /*7a40*/  BRA `(.L_x_4490) ;  /* 0x0000000000a07947 */ /* 0x000fec0003800000 */
.L_x_4502:
[----:B------:R-:W-:-:S09]  /*7a50*/  UISETP.NE.AND UP0, UPT, UR4, 0x1c, UPT ;  /* 0x0000001c0400788c */ /* 0x000fd2000bf05270 */
[----:B------:R-:W-:Y:S05]  /*7a60*/  BRA.U !UP0, `(.L_x_4509) ;  /* 0x00000001088c7547 */ /* 0x000fea000b800000 */
[----:B------:R-:W-:-:S09]  /*7a70*/  UISETP.NE.AND UP0, UPT, UR4, 0x1d, UPT ;  /* 0x0000001d0400788c */ /* 0x000fd2000bf05270 */
[----:B------:R-:W-:Y:S05]  /*7a80*/  BRA.U !UP0, `(.L_x_4510) ;  /* 0x0000000108747547 */ /* 0x000fea000b800000 */
[----:B------:R-:W-:-:S09]  /*7a90*/  UISETP.NE.AND UP0, UPT, UR4, 0x2c, UPT ;  /* 0x0000002c0400788c */ /* 0x000fd2000bf05270 */
[----:B------:R-:W-:Y:S05]  /*7aa0*/  BRA.U UP0, `(.L_x_4489) ;  /* 0x0000000100247547 */ /* 0x000fea000b800000 */
[----:B------:R-:W2:Y:S01]  /*7ab0*/  LDG.E.U8 R2, desc[UR36][R2.64] ;  /* 0x0000002402027981 */ /* 0x000ea2000c1e1100 */
[----:B------:R-:W-:Y:S02]  /*7ac0*/  HFMA2 R19, -RZ, RZ, 0, 0 ;  /* 0x00000000ff137431 */ /* 0x000fe400000001ff */
[----:B------:R-:W-:Y:S01]  /*7ad0*/  IMAD.MOV.U32 R18, RZ, RZ, 0x400000 ;  /* 0x00400000ff127424 */ /* 0x000fe200078e00ff */
[----:B--2---:R-:W-:-:S13]  /*7ae0*/  ISETP.NE.AND P0, PT, R2, RZ, PT ;  /* 0x000000ff0200720c */ /* 0x004fda0003f05270 */
[----:B------:R-:W-:Y:S05]  /*7af0*/  @!P0 BRA `(.L_x_4490) ;  /* 0x0000000000748947 */ /* 0x000fea0003800000 */
[----:B------:R-:W-:-:S13]  /*7b00*/  ISETP.NE.AND P0, PT, R2, 0xff, PT ;  /* 0x000000ff0200780c */ /* 0x000fda0003f05270 */
[----:B------:R-:W-:Y:S02]  /*7b10*/  @!P0 IMAD.MOV.U32 R18, RZ, RZ, 0x7f800001 ;  /* 0x7f800001ff128424 */ /* 0x000fe400078e00ff */
[----:B------:R-:W-:Y:S01]  /*7b20*/  @P0 IMAD.SHL.U32 R18, R2, 0x800000, RZ ;  /* 0x0080000002120824 */ /* 0x000fe200078e00ff */
[----:B------:R-:W-:Y:S06]  /*7b30*/  BRA `(.L_x_4490) ;  /* 0x0000000000647947 */ /* 0x000fec0003800000 */
.L_x_4489:
        /* <DEDUP_REMOVED lines=16> */
.L_x_4511:
[----:B------:R-:W-:Y:S01]  /*7c40*/  CS2R R18, SRZ ;  /* 0x0000000000127805 */ /* 0x000fe2000001ff00 */
[----:B------:R-:W-:Y:S06]  /*7c50*/  BRA `(.L_x_4490) ;  /* 0x00000000001c7947 */ /* 0x000fec0003800000 */
.L_x_4510:
[----:B------:R-:W2:Y:S01]  /*7c60*/  LDG.E.64 R2, desc[UR36][R2.64] ;  /* 0x0000002402027981 */ /* 0x000ea2000c1e1b00 */
[----:B------:R-:W-:Y:S01]  /*7c70*/  MOV R19, RZ ;  /* 0x000000ff00137202 */ /* 0x000fe20000000f00 */
[----:B--2---:R0:W1:Y:S01]  /*7c80*/  I2F.U64 R18, R2 ;  /* 0x0000000200127312 */ /* 0x0040620000301000 */
[----:B------:R-:W-:Y:S05]  /*7c90*/  BRA `(.L_x_4490) ;  /* 0x00000000000c7947 */ /* 0x000fea0003800000 */
.L_x_4509:
[----:B------:R-:W2:Y:S01]  /*7ca0*/  LDG.E R2, desc[UR36][R2.64] ;  /* 0x0000002402027981 */ /* 0x000ea2000c1e1900 */
[----:B------:R-:W-:Y:S01]  /*7cb0*/  IMAD.MOV.U32 R19, RZ, RZ, RZ ;  /* 0x000000ffff137224 */ /* 0x000fe200078e00ff */
[----:B--2---:R-:W-:-:S07]  /*7cc0*/  I2FP.F32.U32 R18, R2 ;  /* 0x0000000200127245 */ /* 0x004fce0000201000 */
.L_x_4490:
[----:B------:R-:W-:Y:S05]  /*7cd0*/  BSYNC.RECONVERGENT B6 ;  /* 0x0000000000067941 */ /* 0x000fea0003800200 */
.L_x_4484:
[----:B------:R-:W0:Y:S01]  /*7ce0*/  LDCU.64 UR6, c[0x0][0x658] ;  /* 0x0000cb00ff0677ac */ /* 0x000e220008000a00 */
[----:B------:R-:W-:Y:S01]  /*7cf0*/  BSSY.RECONVERGENT B6, `(.L_x_4512) ;  /* 0x00000f1000067945 */ /* 0x000fe20003800200 */
[----:B------:R-:W-:-:S04]  /*7d00*/  UPRMT UR4, UR39, 0x7772, URZ ;  /* 0x0000777227047896 */ /* 0x000fc800080000ff */
[----:B------:R-:W-:Y:S01]  /*7d10*/  UISETP.GT.AND UP0, UPT, UR4, 0x9, UPT ;  /* 0x000000090400788c */ /* 0x000fe2000bf04270 */
[----:B0-234-:R-:W-:-:S05]  /*7d20*/  IADD3 R2, P0, PT, R22, UR6, RZ ;  /* 0x0000000616027c10 */ /* 0x01dfca000ff1e0ff */
        /* <DEDUP_REMOVED lines=11> */
[----:B------:R-:W-:Y:S01]  /*7de0*/  HFMA2 R23, -RZ, RZ, 0, 0 ;  /* 0x00000000ff177431 */ /* 0x000fe200000001ff */
[----:B--2---:R0:W2:Y:S01]  /*7df0*/  I2F.S16 R22, R2 ;  /* 0x0000000200167306 */ /* 0x0040a20000101400 */
[----:B------:R-:W-:Y:S05]  /*7e00*/  BRA `(.L_x_4518) ;  /* 0x0000000c007c7947 */ /* 0x000fea0003800000 */
.L_x_4516:
[----:B------:R-:W2:Y:S01]  /*7e10*/  LDG.E.U8 R2, desc[UR36][R2.64] ;  /* 0x0000002402027981 */ /* 0x000ea2000c1e1100 */
[----:B------:R-:W-:Y:S01]  /*7e20*/  IMAD.MOV.U32 R23, RZ, RZ, RZ ;  /* 0x000000ffff177224 */ /* 0x000fe200078e00ff */
[----:B--2---:R-:W-:Y:S01]  /*7e30*/  I2FP.F32.U32 R22, R2 ;  /* 0x0000000200167245 */ /* 0x004fe20000201000 */
[----:B------:R-:W-:Y:S06]  /*7e40*/  BRA `(.L_x_4518) ;  /* 0x0000000c006c7947 */ /* 0x000fec0003800000 */
.L_x_4515:
        /* <DEDUP_REMOVED lines=8> */
[----:B--2---:R0:W2:Y:S01]  /*7ed0*/  I2F.S64 R22, R2 ;  /* 0x0000000200167312 */ /* 0x0040a20000301400 */
[----:B------:R-:W-:Y:S05]  /*7ee0*/  BRA `(.L_x_4518) ;  /* 0x0000000c00447947 */ /* 0x000fea0003800000 */
.L_x_4520:
[----:B------:R-:W2:Y:S01]  /*7ef0*/  LDG.E R2, desc[UR36][R2.64] ;  /* 0x0000002402027981 */ /* 0x000ea2000c1e1900 */
[----:B------:R-:W-:Y:S02]  /*7f00*/  MOV R23, RZ ;  /* 0x000000ff00177202 */ /* 0x000fe40000000f00 */
[----:B--2---:R-:W-:Y:S01]  /*7f10*/  I2FP.F32.S32 R22, R2 ;  /* 0x0000000200167245 */ /* 0x004fe20000201400 */
[----:B------:R-:W-:Y:S06]  /*7f20*/  BRA `(.L_x_4518) ;  /* 0x0000000c00347947 */ /* 0x000fec0003800000 */
.L_x_4519:
[----:B------:R-:W2:Y:S01]  /*7f30*/  LDG.E.U16 R2, desc[UR36][R2.64] ;  /* 0x0000002402027981 */ /* 0x000ea2000c1e1500 */
[----:B------:R-:W-:Y:S01]  /*7f40*/  IMAD.MOV.U32 R23, RZ, RZ, RZ ;  /* 0x000000ffff177224 */ /* 0x000fe200078e00ff */
[----:B--2---:R3:W4:Y:S01]  /*7f50*/  I2F.S16 R22, R2 ;  /* 0x0000000200167306 */ /* 0x0047220000101400 */
[----:B------:R-:W-:Y:S05]  /*7f60*/  BRA `(.L_x_4518) ;  /* 0x0000000c00247947 */ /* 0x000fea0003800000 */
.L_x_4514:
        /* <DEDUP_REMOVED lines=9> */
.L_x_4522:
[----:B------:R-:W2:Y:S01]  /*8000*/  LDG.E.U16 R2, desc[UR36][R2.64] ;  /* 0x0000002402027981 */ /* 0x000ea2000c1e1500 */
[----:B------:R-:W-:Y:S02]  /*8010*/  HFMA2 R23, -RZ, RZ, 0, 0 ;  /* 0x00000000ff177431 */ /* 0x000fe400000001ff */
[----:B--2---:R-:W-:Y:S01]  /*8020*/  HADD2.F32 R22, -RZ, R2.H0_H0 ;  /* 0x20000002ff167230 */ /* 0x004fe20000004100 */
[----:B------:R-:W-:Y:S06]  /*8030*/  BRA `(.L_x_4518) ;  /* 0x0000000800f07947 */ /* 0x000fec0003800000 */
.L_x_4521:
        /* <DEDUP_REMOVED lines=8> */
.L_x_4524:
[----:B------:R-:W2:Y:S02]  /*80c0*/  LDG.E R2, desc[UR36][R2.64] ;  /* 0x0000002402027981 */ /* 0x000ea4000c1e1900 */
[--C-:B--2---:R-:W-:Y:S02]  /*80d0*/  HADD2.F32 R22, -RZ, R2.reuse.H0_H0 ;  /* 0x20000002ff167230 */ /* 0x104fe40000004100 */
[----:B------:R-:W-:Y:S01]  /*80e0*/  HADD2.F32 R23, -RZ, R2.H1_H1 ;  /* 0x30000002ff177230 */ /* 0x000fe20000004100 */
[----:B------:R-:W-:Y:S06]  /*80f0*/  BRA `(.L_x_4518) ;  /* 0x0000000800c07947 */ /* 0x000fec0003800000 */
.L_x_4523:
        /* <DEDUP_REMOVED lines=8> */
.L_x_4513:
        /* <DEDUP_REMOVED lines=13> */
.L_x_4527:
        /* <DEDUP_REMOVED lines=10> */
.L_x_4526:
        /* <DEDUP_REMOVED lines=8> */
[----:B------:R-:W-:Y:S01]  /*8370*/  IMAD.MOV.U32 R23, RZ, RZ, RZ ;  /* 0x000000ffff177224 */ /* 0x000fe200078e00ff */
[----:B--2---:R-:W-:-:S04]  /*8380*/  SHF.L.U32 R22, R22, 0x18, RZ ;  /* 0x0000001816167819 */ /* 0x004fc800000006ff */
[C---:B------:R-:W-:Y:S02]  /*8390*/  LOP3.LUT R0, R22.reuse, 0x7f000000, RZ, 0xc0, !PT ;  /* 0x7f00000016007812 */ /* 0x040fe400078ec0ff */
[----:B------:R-:W-:Y:S02]  /*83a0*/  LOP3.LUT P0, RZ, R22, 0x7f000000, RZ, 0xc0, !PT ;  /* 0x7f00000016ff7812 */ /* 0x000fe4000780c0ff */
[----:B------:R-:W0:Y:S02]  /*83b0*/  FLO.U32 R4, R0 ;  /* 0x0000000000047300 */ /* 0x000e2400000e0000 */
[----:B0-----:R-:W-:-:S05]  /*83c0*/  IMAD.MOV R4, RZ, RZ, -R4 ;  /* 0x000000ffff047224 */ /* 0x001fca00078e0a04 */
[----:B------:R-:W-:-:S04]  /*83d0*/  VIADDMNMX.U32 R4, R4, R5, 0x4, !PT ;  /* 0x0000000404047446 */ /* 0x000fc80007800005 */
[----:B------:R-:W-:Y:S01]  /*83e0*/  IADD3 R5, PT, PT, R4, -0x4, RZ ;  /* 0xfffffffc04057810 */ /* 0x000fe20007ffe0ff */
[----:B------:R-:W-:-:S03]  /*83f0*/  VIADD R4, R0, 0x1000000 ;  /* 0x0100000000047836 */ /* 0x000fc60000000000 */
[----:B------:R-:W-:Y:S01]  /*8400*/  SHF.L.U32 R6, R0, R5, RZ ;  /* 0x0000000500067219 */ /* 0x000fe200000006ff */
[----:B------:R-:W-:Y:S01]  /*8410*/  IMAD.SHL.U32 R5, R5, 0x800000, RZ ;  /* 0x0080000005057824 */ /* 0x000fe200078e00ff */
[----:B------:R-:W-:-:S04]  /*8420*/  SHF.R.S32.HI R4, RZ, 0x8, R4 ;  /* 0x00000008ff047819 */ /* 0x000fc80000011404 */
[----:B------:R-:W-:-:S04]  /*8430*/  LEA.HI R5, R6, -R5, RZ, 0x1c ;  /* 0x8000000506057211 */ /* 0x000fc800078fe0ff */
[----:B------:R-:W-:-:S04]  /*8440*/  IADD3 R5, PT, PT, R5, 0x3c000000, RZ ;  /* 0x3c00000005057810 */ /* 0x000fc80007ffe0ff */
[----:B------:R-:W-:-:S04]  /*8450*/  LOP3.LUT R4, R5, 0x7f800000, R4, 0xf8, !PT ;  /* 0x7f80000005047812 */ /* 0x000fc800078ef804 */
[----:B------:R-:W-:-:S04]  /*8460*/  SEL R3, R4, RZ, P0 ;  /* 0x000000ff04037207 */ /* 0x000fc80000000000 */
[----:B------:R-:W-:Y:S01]  /*8470*/  LOP3.LUT R22, R3, 0x80000000, R22, 0xf8, !PT ;  /* 0x8000000003167812 */ /* 0x000fe200078ef816 */
[----:B------:R-:W-:Y:S06]  /*8480*/  BRA `(.L_x_4518) ;  /* 0x0000000400dc7947 */ /* 0x000fec0003800000 */
.L_x_4529:
[----:B------:R-:W2:Y:S01]  /*8490*/  LDG.E.U8 R2, desc[UR36][R2.64] ;  /* 0x0000002402027981 */ /* 0x000ea2000c1e1100 */
[----:B------:R-:W-:Y:S02]  /*84a0*/  IMAD.MOV.U32 R23, RZ, RZ, RZ ;  /* 0x000000ffff177224 */ /* 0x000fe400078e00ff */
        /* <DEDUP_REMOVED lines=11> */
.L_x_4528:
[----:B------:R-:W2:Y:S01]  /*8560*/  LDG.E.U16 R2, desc[UR36][R2.64] ;  /* 0x0000002402027981 */ /* 0x000ea2000c1e1500 */
[----:B------:R-:W-:Y:S01]  /*8570*/  IMAD.MOV.U32 R23, RZ, RZ, RZ ;  /* 0x000000ffff177224 */ /* 0x000fe200078e00ff */
[----:B--2---:R-:W-:Y:S01]  /*8580*/  SHF.L.U32 R22, R2, 0x10, RZ ;  /* 0x0000001002167819 */ /* 0x004fe200000006ff */
[----:B------:R-:W-:Y:S06]  /*8590*/  BRA `(.L_x_4518) ;  /* 0x0000000400987947 */ /* 0x000fec0003800000 */
.L_x_4525:
        /* <DEDUP_REMOVED lines=12> */
.L_x_4532:
        /* <DEDUP_REMOVED lines=20> */
.L_x_4534:
[----:B------:R-:W-:Y:S05]  /*87a0*/  BSYNC.RECONVERGENT B0 ;  /* 0x0000000000007941 */ /* 0x000fea0003800200 */
.L_x_4533:
[----:B------:R-:W-:Y:S01]  /*87b0*/  IMAD.SHL.U32 R0, R0, 0x100000, RZ ;  /* 0x0010000000007824 */ /* 0x000fe200078e00ff */
[----:B------:R-:W-:-:S04]  /*87c0*/  LEA R2, R2, 0x3b800000, 0x17 ;  /* 0x3b80000002027811 */ /* 0x000fc800078eb8ff */
[----:B------:R-:W-:Y:S01]  /*87d0*/  LOP3.LUT R22, R2, R0, R7, 0xfe, !PT ;  /* 0x0000000002167212 */ /* 0x000fe200078efe07 */
[----:B------:R-:W-:Y:S06]  /*87e0*/  BRA `(.L_x_4518) ;  /* 0x0000000400047947 */ /* 0x000fec0003800000 */
.L_x_4531:
        /* <DEDUP_REMOVED lines=20> */
.L_x_4536:
[----:B------:R-:W-:Y:S05]  /*8930*/  BSYNC.RECONVERGENT B0 ;  /* 0x0000000000007941 */ /* 0x000fea0003800200 */
.L_x_4535:
[----:B------:R-:W-:Y:S02]  /*8940*/  SHF.L.U32 R0, R0, 0x15, RZ ;  /* 0x0000001500007819 */ /* 0x000fe400000006ff */
[----:B------:R-:W-:-:S04]  /*8950*/  LEA R2, R2, 0x37800000, 0x17 ;  /* 0x3780000002027811 */ /* 0x000fc800078eb8ff */
[----:B------:R-:W-:Y:S01]  /*8960*/  LOP3.LUT R22, R2, R0, R7, 0xfe, !PT ;  /* 0x0000000002167212 */ /* 0x000fe200078efe07 */
[----:B------:R-:W-:Y:S06]  /*8970*/  BRA `(.L_x_4518) ;  /* 0x0000000000a07947 */ /* 0x000fec0003800000 */
.L_x_4530:
[----:B------:R-:W-:-:S09]  /*8980*/  UISETP.NE.AND UP0, UPT, UR4, 0x1c, UPT ;  /* 0x0000001c0400788c */ /* 0x000fd2000bf05270 */
[----:B------:R-:W-:Y:S05]  /*8990*/  BRA.U !UP0, `(.L_x_4537) ;  /* 0x00000001088c7547 */ /* 0x000fea000b800000 */
[----:B------:R-:W-:-:S09]  /*89a0*/  UISETP.NE.AND UP0, UPT, UR4, 0x1d, UPT ;  /* 0x0000001d0400788c */ /* 0x000fd2000bf05270 */
[----:B------:R-:W-:Y:S05]  /*89b0*/  BRA.U !UP0, `(.L_x_4538) ;  /* 0x0000000108747547 */ /* 0x000fea000b800000 */
[----:B------:R-:W-:-:S09]  /*89c0*/  UISETP.NE.AND UP0, UPT, UR4, 0x2c, UPT ;  /* 0x0000002c0400788c */ /* 0x000fd2000bf05270 */
[----:B------:R-:W-:Y:S05]  /*89d0*/  BRA.U UP0, `(.L_x_4517) ;  /* 0x0000000100247547 */ /* 0x000fea000b800000 */
[----:B------:R-:W2:Y:S01]  /*89e0*/  LDG.E.U8 R2, desc[UR36][R2.64] ;  /* 0x0000002402027981 */ /* 0x000ea2000c1e1100 */
[----:B------:R-:W-:Y:S02]  /*89f0*/  IMAD.MOV.U32 R23, RZ, RZ, RZ ;  /* 0x000000ffff177224 */ /* 0x000fe400078e00ff */
[----:B------:R-:W-:Y:S01]  /*8a00*/  IMAD.MOV.U32 R22, RZ, RZ, 0x400000 ;  /* 0x00400000ff167424 */ /* 0x000fe200078e00ff */
[----:B--2---:R-:W-:-:S13]  /*8a10*/  ISETP.NE.AND P0, PT, R2, RZ, PT ;  /* 0x000000ff0200720c */ /* 0x004fda0003f05270 */
[----:B------:R-:W-:Y:S05]  /*8a20*/  @!P0 BRA `(.L_x_4518) ;  /* 0x0000000000748947 */ /* 0x000fea0003800000 */
[----:B------:R-:W-:-:S13]  /*8a30*/  ISETP.NE.AND P0, PT, R2, 0xff, PT ;  /* 0x000000ff0200780c */ /* 0x000fda0003f05270 */
[----:B------:R-:W-:Y:S01]  /*8a40*/  @!P0 MOV R22, 0x7f800001 ;  /* 0x7f80000100168802 */ /* 0x000fe20000000f00 */
[----:B------:R-:W-:Y:S01]  /*8a50*/  @P0 IMAD.SHL.U32 R22, R2, 0x800000, RZ ;  /* 0x0080000002160824 */ /* 0x000fe200078e00ff */
[----:B------:R-:W-:Y:S06]  /*8a60*/  BRA `(.L_x_4518) ;  /* 0x0000000000647947 */ /* 0x000fec0003800000 */
.L_x_4517:
        /* <DEDUP_REMOVED lines=16> */
.L_x_4539:
[----:B------:R-:W-:Y:S01]  /*8b70*/  CS2R R22, SRZ ;  /* 0x0000000000167805 */ /* 0x000fe2000001ff00 */
[----:B------:R-:W-:Y:S06]  /*8b80*/  BRA `(.L_x_4518) ;  /* 0x00000000001c7947 */ /* 0x000fec0003800000 */
.L_x_4538:
[----:B------:R-:W2:Y:S01]  /*8b90*/  LDG.E.64 R2, desc[UR36][R2.64] ;  /* 0x0000002402027981 */ /* 0x000ea2000c1e1b00 */
[----:B------:R-:W-:Y:S01]  /*8ba0*/  IMAD.MOV.U32 R23, RZ, RZ, RZ ;  /* 0x000000ffff177224 */ /* 0x000fe200078e00ff */
[----:B--2---:R0:W2:Y:S01]  /*8bb0*/  I2F.U64 R22, R2 ;  /* 0x0000000200167312 */ /* 0x0040a20000301000 */
[----:B------:R-:W-:Y:S05]  /*8bc0*/  BRA `(.L_x_4518) ;  /* 0x00000000000c7947 */ /* 0x000fea0003800000 */
.L_x_4537:
[----:B------:R-:W2:Y:S01]  /*8bd0*/  LDG.E R2, desc[UR36][R2.64] ;  /* 0x0000002402027981 */ /* 0x000ea2000c1e1900 */
[----:B------:R-:W-:Y:S02]  /*8be0*/  MOV R23, RZ ;  /* 0x000000ff00177202 */ /* 0x000fe40000000f00 */
[----:B--2---:R-:W-:-:S07]  /*8bf0*/  I2FP.F32.U32 R22, R2 ;  /* 0x0000000200167245 */ /* 0x004fce0000201000 */
.L_x_4518:
[----:B------:R-:W-:Y:S05]  /*8c00*/  BSYNC.RECONVERGENT B6 ;  /* 0x0000000000067941 */ /* 0x000fea0003800200 */
.L_x_4512:
        /* <DEDUP_REMOVED lines=15> */
[----:B---3--:R-:W3:Y:S01]  /*8d00*/  LDG.E.S8 R2, desc[UR36][R4.64] ;  /* 0x0000002404027981 */ /* 0x008ee2000c1e1300 */
[----:B------:R-:W-:Y:S01]  /*8d10*/  IMAD.MOV.U32 R3, RZ, RZ, RZ ;  /* 0x000000ffff037224 */ /* 0x000fe200078e00ff */
[----:B---3--:R-:W0:Y:S01]  /*8d20*/  I2F.S16 R2, R2 ;  /* 0x0000000200027306 */ /* 0x008e220000101400 */
[----:B------:R-:W-:Y:S05]  /*8d30*/  BRA `(.L_x_4546) ;  /* 0x0000000c007c7947 */ /* 0x000fea0003800000 */
.L_x_4544:
[----:B---3--:R-:W3:Y:S01]  /*8d40*/  LDG.E.U8 R2, desc[UR36][R4.64] ;  /* 0x0000002404027981 */ /* 0x008ee2000c1e1100 */
[----:B------:R-:W-:Y:S01]  /*8d50*/  HFMA2 R3, -RZ, RZ, 0, 0 ;  /* 0x00000000ff037431 */ /* 0x000fe200000001ff */
[----:B---3--:R-:W-:Y:S01]  /*8d60*/  I2FP.F32.U32 R2, R2 ;  /* 0x0000000200027245 */ /* 0x008fe20000201000 */
[----:B------:R-:W-:Y:S06]  /*8d70*/  BRA `(.L_x_4546) ;  /* 0x0000000c006c7947 */ /* 0x000fec0003800000 */
.L_x_4543:
[----:B------:R-:W-:-:S09]  /*8d80*/  UISETP.NE.AND UP0, UPT, UR4, 0x2, UPT ;  /* 0x000000020400788c */ /* 0x000fd2000bf05270 */
[----:B------:R-:W-:Y:S05]  /*8d90*/  BRA.U !UP0, `(.L_x_4547) ;  /* 0x0000000108307547 */ /* 0x000fea000b800000 */
[----:B------:R-:W-:-:S09]  /*8da0*/  UISETP.NE.AND UP0, UPT, UR4, 0x3, UPT ;  /* 0x000000030400788c */ /* 0x000fd2000bf05270 */
[----:B------:R-:W-:Y:S05]  /*8db0*/  BRA.U !UP0, `(.L_x_4548) ;  /* 0x0000000108187547 */ /* 0x000fea000b800000 */
[----:B------:R-:W-:-:S09]  /*8dc0*/  UISETP.NE.AND UP0, UPT, UR4, 0x4, UPT ;  /* 0x000000040400788c */ /* 0x000fd2000bf05270 */
[----:B------:R-:W-:Y:S05]  /*8dd0*/  BRA.U UP0, `(.L_x_4545) ;  /* 0x0000000900f07547 */ /* 0x000fea000b800000 */
[----:B------:R-:W3:Y:S01]  /*8de0*/  LDG.E.64 R4, desc[UR36][R4.64] ;  /* 0x0000002404047981 */ /* 0x000ee2000c1e1b00 */
[----:B------:R-:W-:Y:S01]  /*8df0*/  IMAD.MOV.U32 R3, RZ, RZ, RZ ;  /* 0x000000ffff037224 */ /* 0x000fe200078e00ff */
[----:B---3--:R0:W3:Y:S01]  /*8e00*/  I2F.S64 R2, R4 ;  /* 0x0000000400027312 */ /* 0x0080e20000301400 */
[----:B------:R-:W-:Y:S05]  /*8e10*/  BRA `(.L_x_4546) ;  /* 0x0000000c00447947 */ /* 0x000fea0003800000 */
.L_x_4548:
[----:B---3--:R-:W3:Y:S01]  /*8e20*/  LDG.E R2, desc[UR36][R4.64] ;  /* 0x0000002404027981 */ /* 0x008ee2000c1e1900 */
[----:B------:R-:W-:Y:S01]  /*8e30*/  IMAD.MOV.U32 R3, RZ, RZ, RZ ;  /* 0x000000ffff037224 */ /* 0x000fe200078e00ff */
[----:B---3--:R-:W-:Y:S01]  /*8e40*/  I2FP.F32.S32 R2, R2 ;  /* 0x0000000200027245 */ /* 0x008fe20000201400 */
[----:B------:R-:W-:Y:S06]  /*8e50*/  BRA `(.L_x_4546) ;  /* 0x0000000c00347947 */ /* 0x000fec0003800000 */
.L_x_4547:
[----:B---3--:R-:W3:Y:S01]  /*8e60*/  LDG.E.U16 R2, desc[UR36][R4.64] ;  /* 0x0000002404027981 */ /* 0x008ee2000c1e1500 */
[----:B------:R-:W-:Y:S01]  /*8e70*/  MOV R3, RZ ;  /* 0x000000ff00037202 */ /* 0x000fe20000000f00 */
[----:B---3--:R-:W3:Y:S01]  /*8e80*/  I2F.S16 R2, R2 ;  /* 0x0000000200027306 */ /* 0x008ee20000101400 */
[----:B------:R-:W-:Y:S05]  /*8e90*/  BRA `(.L_x_4546) ;  /* 0x0000000c00247947 */ /* 0x000fea0003800000 */
.L_x_4542:
[----:B------:R-:W-:-:S09]  /*8ea0*/  UISETP.GT.AND UP0, UPT, UR4, 0x6, UPT ;  /* 0x000000060400788c */ /* 0x000fd2000bf04270 */
[----:B------:R-:W-:Y:S05]  /*8eb0*/  BRA.U UP0, `(.L_x_4549) ;  /* 0x00000001002c7547 */ /* 0x000fea000b800000 */
[----:B------:R-:W-:-:S09]  /*8ec0*/  UISETP.NE.AND UP0, UPT, UR4, 0x5, UPT ;  /* 0x000000050400788c */ /* 0x000fd2000bf05270 */
[----:B------:R-:W-:Y:S05]  /*8ed0*/  BRA.U !UP0, `(.L_x_4550) ;  /* 0x0000000108147547 */ /* 0x000fea000b800000 */
[----:B------:R-:W-:-:S09]  /*8ee0*/  UISETP.NE.AND UP0, UPT, UR4, 0x6, UPT ;  /* 0x000000060400788c */ /* 0x000fd2000bf05270 */
[----:B------:R-:W-:Y:S05]  /*8ef0*/  BRA.U UP0, `(.L_x_4545) ;  /* 0x0000000900a87547 */ /* 0x000fea000b800000 */
[----:B---3--:R0:W5:Y:S01]  /*8f00*/  LDG.E R2, desc[UR36][R4.64] ;  /* 0x0000002404027981 */ /* 0x008162000c1e1900 */
[----:B------:R-:W-:Y:S01]  /*8f10*/  IMAD.MOV.U32 R3, RZ, RZ, RZ ;  /* 0x000000ffff037224 */ /* 0x000fe200078e00ff */
[----:B------:R-:W-:Y:S06]  /*8f20*/  BRA `(.L_x_4546) ;  /* 0x0000000c00007947 */ /* 0x000fec0003800000 */
.L_x_4550:
[----:B---3--:R-:W3:Y:S01]  /*8f30*/  LDG.E.U16 R2, desc[UR36][R4.64] ;  /* 0x0000002404027981 */ /* 0x008ee2000c1e1500 */
[----:B------:R-:W-:Y:S02]  /*8f40*/  IMAD.MOV.U32 R3, RZ, RZ, RZ ;  /* 0x000000ffff037224 */ /* 0x000fe400078e00ff */
[----:B---3--:R-:W-:Y:S01]  /*8f50*/  HADD2.F32 R2, -RZ, R2.H0_H0 ;  /* 0x20000002ff027230 */ /* 0x008fe20000004100 */
[----:B------:R-:W-:Y:S06]  /*8f60*/  BRA `(.L_x_4546) ;  /* 0x0000000800f07947 */ /* 0x000fec0003800000 */
.L_x_4549:
[----:B------:R-:W-:-:S09]  /*8f70*/  UISETP.NE.AND UP0, UPT, UR4, 0x7, UPT ;  /* 0x000000070400788c */ /* 0x000fd2000bf05270 */
[----:B------:R-:W-:Y:S05]  /*8f80*/  BRA.U !UP0, `(.L_x_4551) ;  /* 0x0000000108287547 */ /* 0x000fea000b800000 */
[----:B------:R-:W-:-:S09]  /*8f90*/  UISETP.NE.AND UP0, UPT, UR4, 0x8, UPT ;  /* 0x000000080400788c */ /* 0x000fd2000bf05270 */
[----:B------:R-:W-:Y:S05]  /*8fa0*/  BRA.U !UP0, `(.L_x_4552) ;  /* 0x0000000108107547 */ /* 0x000fea000b800000 */
[----:B------:R-:W-:-:S09]  /*8fb0*/  UISETP.NE.AND UP0, UPT, UR4, 0x9, UPT ;  /* 0x000000090400788c */ /* 0x000fd2000bf05270 */
[----:B------:R-:W-:Y:S05]  /*8fc0*/  BRA.U UP0, `(.L_x_4545) ;  /* 0x0000000900747547 */ /* 0x000fea000b800000 */
[----:B---3--:R0:W5:Y:S01]  /*8fd0*/  LDG.E.64 R2, desc[UR36][R4.64] ;  /* 0x0000002404027981 */ /* 0x008162000c1e1b00 */
[----:B------:R-:W-:Y:S05]  /*8fe0*/  BRA `(.L_x_4546) ;  /* 0x0000000800d07947 */ /* 0x000fea0003800000 */
.L_x_4552:
[----:B------:R-:W3:Y:S02]  /*8ff0*/  LDG.E R3, desc[UR36][R4.64] ;  /* 0x0000002404037981 */ /* 0x000ee4000c1e1900 */
[--C-:B---3--:R-:W-:Y:S02]  /*9000*/  HADD2.F32 R2, -RZ, R3.reuse.H0_H0 ;  /* 0x20000003ff027230 */ /* 0x108fe40000004100 */
[----:B------:R-:W-:Y:S01]  /*9010*/  HADD2.F32 R3, -RZ, R3.H1_H1 ;  /* 0x30000003ff037230 */ /* 0x000fe20000004100 */
[----:B------:R-:W-:Y:S06]  /*9020*/  BRA `(.L_x_4546) ;  /* 0x0000000800c07947 */ /* 0x000fec0003800000 */
.L_x_4551:
[----:B------:R-:W3:Y:S01]  /*9030*/  LDG.E.64 R4, desc[UR36][R4.64] ;  /* 0x0000002404047981 */ /* 0x000ee2000c1e1b00 */
[----:B------:R-:W-:Y:S01]  /*9040*/  UMOV UR4, 0xf0000000 ;  /* 0xf000000000047882 */ /* 0x000fe20000000000 */
[----:B------:R-:W-:Y:S01]  /*9050*/  UMOV UR5, 0x380fffff ;  /* 0x380fffff00057882 */ /* 0x000fe20000000000 */
[----:B------:R-:W-:Y:S01]  /*9060*/  MOV R3, RZ ;  /* 0x000000ff00037202 */ /* 0x000fe20000000f00 */
[----:B---3--:R-:W0:Y:S01]  /*9070*/  F2F.F32.F64 R2, R4 ;  /* 0x0000000400027310 */ /* 0x008e220000301000 */
[----:B------:R-:W-:-:S14]  /*9080*/  DSETP.GEU.AND P0, PT, |R4|, UR4, PT ;  /* 0x0000000404007e2a */ /* 0x000fdc000bf0e200 */
[----:B0-----:R-:W-:Y:S01]  /*9090*/  @!P0 FMUL R2, R2, 1.175494350822287508e-38 ;  /* 0x0080000002028820 */ /* 0x001fe20000400000 */
[----:B------:R-:W-:Y:S06]  /*90a0*/  BRA `(.L_x_4546) ;  /* 0x0000000800a07947 */ /* 0x000fec0003800000 */
.L_x_4541:
        /* <DEDUP_REMOVED lines=11> */
[----:B---3--:R-:W-:Y:S01]  /*9160*/  FSEL R2, RZ, 1, !P0 ;  /* 0x3f800000ff027808 */ /* 0x008fe20004000000 */
[----:B------:R-:W-:Y:S08]  /*9170*/  BRA `(.L_x_4546) ;  /* 0x00000008006c7947 */ /* 0x000ff00003800000 */
.L_x_4555:
[----:B------:R-:W3:Y:S01]  /*9180*/  LDG.E.128 R4, desc[UR36][R4.64] ;  /* 0x0000002404047981 */ /* 0x000ee2000c1e1d00 */
[----:B------:R-:W-:Y:S01]  /*9190*/  UMOV UR4, 0xf0000000 ;  /* 0xf000000000047882 */ /* 0x000fe20000000000 */
[----:B------:R-:W-:Y:S01]  /*91a0*/  UMOV UR5, 0x380fffff ;  /* 0x380fffff00057882 */ /* 0x000fe20000000000 */
[----:B---3--:R-:W0:Y:S01]  /*91b0*/  F2F.F32.F64 R2, R4 ;  /* 0x0000000400027310 */ /* 0x008e220000301000 */
[----:B------:R-:W-:Y:S02]  /*91c0*/  DSETP.GEU.AND P0, PT, |R4|, UR4, PT ;  /* 0x0000000404007e2a */ /* 0x000fe4000bf0e200 */
[----:B------:R-:W-:-:S05]  /*91d0*/  DSETP.GEU.AND P1, PT, |R6|, UR4, PT ;  /* 0x0000000406007e2a */ /* 0x000fca000bf2e200 */
[----:B------:R-:W3:Y:S07]  /*91e0*/  F2F.F32.F64 R3, R6 ;  /* 0x0000000600037310 */ /* 0x000eee0000301000 */
[----:B0-----:R-:W-:Y:S02]  /*91f0*/  @!P0 FMUL R2, R2, 1.175494350822287508e-38 ;  /* 0x0080000002028820 */ /* 0x001fe40000400000 */
[----:B---3--:R-:W-:Y:S01]  /*9200*/  @!P1 FMUL R3, R3, 1.175494350822287508e-38 ;  /* 0x0080000003039820 */ /* 0x008fe20000400000 */
[----:B------:R-:W-:Y:S06]  /*9210*/  BRA `(.L_x_4546) ;  /* 0x0000000800447947 */ /* 0x000fec0003800000 */
.L_x_4554:
[----:B------:R-:W-:-:S09]  /*9220*/  UISETP.NE.AND UP0, UPT, UR4, 0xf, UPT ;  /* 0x0000000f0400788c */ /* 0x000fd2000bf05270 */
[----:B------:R-:W-:Y:S05]  /*9230*/  BRA.U !UP0, `(.L_x_4556) ;  /* 0x0000000108947547 */ /* 0x000fea000b800000 */
[----:B------:R-:W-:-:S09]  /*9240*/  UISETP.NE.AND UP0, UPT, UR4, 0x17, UPT ;  /* 0x000000170400788c */ /* 0x000fd2000bf05270 */
[----:B------:R-:W-:Y:S05]  /*9250*/  BRA.U !UP0, `(.L_x_4557) ;  /* 0x0000000108587547 */ /* 0x000fea000b800000 */
[----:B------:R-:W-:-:S09]  /*9260*/  UISETP.NE.AND UP0, UPT, UR4, 0x18, UPT ;  /* 0x000000180400788c */ /* 0x000fd2000bf05270 */
[----:B------:R-:W-:Y:S05]  /*9270*/  BRA.U UP0, `(.L_x_4545) ;  /* 0x0000000500c87547 */ /* 0x000fea000b800000 */
[----:B---3--:R-:W3:Y:S01]  /*9280*/  LDG.E.U8 R2, desc[UR36][R4.64] ;  /* 0x0000002404027981 */ /* 0x008ee2000c1e1100 */
[----:B------:R-:W-:Y:S01]  /*9290*/  MOV R6, 0x1f ;  /* 0x0000001f00067802 */ /* 0x000fe20000000f00 */
[----:B---3--:R-:W-:-:S05]  /*92a0*/  IMAD.SHL.U32 R2, R2, 0x1000000, RZ ;  /* 0x0100000002027824 */ /* 0x008fca00078e00ff */
        /* <DEDUP_REMOVED lines=13> */
[----:B------:R-:W-:Y:S01]  /*9380*/  SEL R5, R3, RZ, P0 ;  /* 0x000000ff03057207 */ /* 0x000fe20000000000 */
[----:B------:R-:W-:-:S03]  /*9390*/  HFMA2 R3, -RZ, RZ, 0, 0 ;  /* 0x00000000ff037431 */ /* 0x000fc600000001ff */
[----:B------:R-:W-:Y:S01]  /*93a0*/  LOP3.LUT R2, R5, 0x80000000, R2, 0xf8, !PT ;  /* 0x8000000005027812 */ /* 0x000fe200078ef802 */
[----:B------:R-:W-:Y:S06]  /*93b0*/  BRA `(.L_x_4546) ;  /* 0x0000000400dc7947 */ /* 0x000fec0003800000 */
.L_x_4557:
[----:B------:R-:W2:Y:S02]  /*93c0*/  LDG.E.U8 R3, desc[UR36][R4.64] ;  /* 0x0000002404037981 */ /* 0x000ea4000c1e1100 */
[C---:B--2---:R-:W-:Y:S02]  /*93d0*/  IMAD.SHL.U32 R0, R3.reuse, 0x2000000, RZ ;  /* 0x0200000003007824 */ /* 0x044fe400078e00ff */
[----:B------:R-:W-:-:S03]  /*93e0*/  IMAD.SHL.U32 R3, R3, 0x100, RZ ;  /* 0x0000010003037824 */ /* 0x000fc600078e00ff */
[----:B------:R-:W-:Y:S02]  /*93f0*/  ISETP.GE.U32.AND P0, PT, R0, 0x8000000, PT ;  /* 0x080000000000780c */ /* 0x000fe40003f06070 */
[----:B------:R-:W-:-:S11]  /*9400*/  PRMT R7, R3, 0x9910, RZ ;  /* 0x0000991003077816 */ /* 0x000fd600000000ff */
[----:B---3--:R-:W-:Y:S02]  /*9410*/  @!P0 LOP3.LUT R2, R3, 0x7f00, RZ, 0xc0, !PT ;  /* 0x00007f0003028812 */ /* 0x008fe400078ec0ff */
[----:B------:R-:W-:Y:S02]  /*9420*/  @P0 LEA.HI R0, R0, 0x70000000, RZ, 0x1c ;  /* 0x7000000000000811 */ /* 0x000fe400078fe0ff */
[----:B------:R-:W-:Y:S02]  /*9430*/  @!P0 LOP3.LUT R2, R2, 0x3f000000, RZ, 0xfc, !PT ;  /* 0x3f00000002028812 */ /* 0x000fe400078efcff */
[----:B------:R-:W-:Y:S01]  /*9440*/  MOV R3, RZ ;  /* 0x000000ff00037202 */ /* 0x000fe20000000f00 */
[----:B------:R-:W-:Y:S02]  /*9450*/  @P0 FMUL.FTZ R0, R0, 1.9259299443872358531e-34 ;  /* 0x0780000000000820 */ /* 0x000fe40000410000 */
[----:B------:R-:W-:-:S05]  /*9460*/  @!P0 FADD.FTZ R0, R2, -0.5 ;  /* 0xbf00000002008421 */ /* 0x000fca0000010000 */
[----:B------:R-:W-:Y:S01]  /*9470*/  LOP3.LUT R2, R0, 0x80000000, R7, 0xf8, !PT ;  /* 0x8000000000027812 */ /* 0x000fe200078ef807 */
[----:B------:R-:W-:Y:S06]  /*9480*/  BRA `(.L_x_4546) ;  /* 0x0000000400a87947 */ /* 0x000fec0003800000 */
.L_x_4556:
[----:B---3--:R-:W3:Y:S01]  /*9490*/  LDG.E.U16 R2, desc[UR36][R4.64] ;  /* 0x0000002404027981 */ /* 0x008ee2000c1e1500 */
[----:B------:R-:W-:Y:S02]  /*94a0*/  IMAD.MOV.U32 R3, RZ, RZ, RZ ;  /* 0x000000ffff037224 */ /* 0x000fe400078e00ff */
[----:B---3--:R-:W-:Y:S01]  /*94b0*/  IMAD.U32 R2, R2, 0x10000, RZ ;  /* 0x0001000002027824 */ /* 0x008fe200078e00ff */
[----:B------:R-:W-:Y:S06]  /*94c0*/  BRA `(.L_x_4546) ;  /* 0x0000000400987947 */ /* 0x000fec0003800000 */
.L_x_4553:
        /* <DEDUP_REMOVED lines=8> */
[----:B---3--:R-:W3:Y:S01]  /*9550*/  LDG.E.U16 R2, desc[UR36][R4.64] ;  /* 0x0000002404027981 */ /* 0x008ee2000c1e1500 */
[----:B------:R-:W-:Y:S01]  /*9560*/  HFMA2 R3, -RZ, RZ, 0, 0 ;  /* 0x00000000ff037431 */ /* 0x000fe200000001ff */
[----:B---3--:R-:W-:Y:S01]  /*9570*/  I2FP.F32.U32 R2, R2 ;  /* 0x0000000200027245 */ /* 0x008fe20000201000 */
[----:B------:R-:W-:Y:S06]  /*9580*/  BRA `(.L_x_4546) ;  /* 0x0000000400687947 */ /* 0x000fec0003800000 */
.L_x_4560:
[----:B------:R-:W2:Y:S01]  /*9590*/  LDG.E.U8 R4, desc[UR36][R4.64] ;  /* 0x0000002404047981 */ /* 0x000ea2000c1e1100 */
[----:B---3--:R-:W-:Y:S02]  /*95a0*/  CS2R R2, SRZ ;  /* 0x0000000000027805 */ /* 0x008fe4000001ff00 */
        /* <DEDUP_REMOVED lines=18> */
.L_x_4562:
[----:B------:R-:W-:Y:S05]  /*96d0*/  BSYNC.RECONVERGENT B0 ;  /* 0x0000000000007941 */ /* 0x000fea0003800200 */
.L_x_4561:
[----:B------:R-:W-:Y:S01]  /*96e0*/  IMAD.SHL.U32 R0, R0, 0x100000, RZ ;  /* 0x0010000000007824 */ /* 0x000fe200078e00ff */
[----:B------:R-:W-:-:S04]  /*96f0*/  LEA R2, R2, 0x3b800000, 0x17 ;  /* 0x3b80000002027811 */ /* 0x000fc800078eb8ff */
[----:B------:R-:W-:Y:S01]  /*9700*/  LOP3.LUT R2, R2, R0, R9, 0xfe, !PT ;  /* 0x0000000002027212 */ /* 0x000fe200078efe09 */
[----:B------:R-:W-:Y:S06]  /*9710*/  BRA `(.L_x_4546) ;  /* 0x0000000400047947 */ /* 0x000fec0003800000 */
.L_x_4559:
        /* <DEDUP_REMOVED lines=20> */
.L_x_4564:
[----:B------:R-:W-:Y:S05]  /*9860*/  BSYNC.RECONVERGENT B0 ;  /* 0x0000000000007941 */ /* 0x000fea0003800200 */
.L_x_4563:
[----:B------:R-:W-:Y:S01]  /*9870*/  IMAD.SHL.U32 R0, R0, 0x200000, RZ ;  /* 0x0020000000007824 */ /* 0x000fe200078e00ff */
[----:B------:R-:W-:-:S04]  /*9880*/  LEA R2, R2, 0x37800000, 0x17 ;  /* 0x3780000002027811 */ /* 0x000fc800078eb8ff */
[----:B------:R-:W-:Y:S01]  /*9890*/  LOP3.LUT R2, R2, R0, R9, 0xfe, !PT ;  /* 0x0000000002027212 */ /* 0x000fe200078efe09 */
[----:B------:R-:W-:Y:S06]  /*98a0*/  BRA `(.L_x_4546) ;  /* 0x0000000000a07947 */ /* 0x000fec0003800000 */
.L_x_4558:
[----:B------:R-:W-:-:S09]  /*98b0*/  UISETP.NE.AND UP0, UPT, UR4, 0x1c, UPT ;  /* 0x0000001c0400788c */ /* 0x000fd2000bf05270 */
[----:B------:R-:W-:Y:S05]  /*98c0*/  BRA.U !UP0, `(.L_x_4565) ;  /* 0x00000001088c7547 */ /* 0x000fea000b800000 */
[----:B------:R-:W-:-:S09]  /*98d0*/  UISETP.NE.AND UP0, UPT, UR4, 0x1d, UPT ;  /* 0x0000001d0400788c */ /* 0x000fd2000bf05270 */
[----:B------:R-:W-:Y:S05]  /*98e0*/  BRA.U !UP0, `(.L_x_4566) ;  /* 0x0000000108747547 */ /* 0x000fea000b800000 */
[----:B------:R-:W-:-:S09]  /*98f0*/  UISETP.NE.AND UP0, UPT, UR4, 0x2c, UPT ;  /* 0x0000002c0400788c */ /* 0x000fd2000bf05270 */
[----:B------:R-:W-:Y:S05]  /*9900*/  BRA.U UP0, `(.L_x_4545) ;  /* 0x0000000100247547 */ /* 0x000fea000b800000 */
[----:B------:R-:W2:Y:S01]  /*9910*/  LDG.E.U8 R4, desc[UR36][R4.64] ;  /* 0x0000002404047981 */ /* 0x000ea2000c1e1100 */
[----:B------:R-:W-:Y:S01]  /*9920*/  MOV R3, RZ ;  /* 0x000000ff00037202 */ /* 0x000fe20000000f00 */
[----:B---3--:R-:W-:Y:S01]  /*9930*/  IMAD.MOV.U32 R2, RZ, RZ, 0x400000 ;  /* 0x00400000ff027424 */ /* 0x008fe200078e00ff */
[----:B--2---:R-:W-:-:S13]  /*9940*/  ISETP.NE.AND P0, PT, R4, RZ, PT ;  /* 0x000000ff0400720c */ /* 0x004fda0003f05270 */
[----:B------:R-:W-:Y:S05]  /*9950*/  @!P0 BRA `(.L_x_4546) ;  /* 0x0000000000748947 */ /* 0x000fea0003800000 */
[----:B------:R-:W-:-:S13]  /*9960*/  ISETP.NE.AND P0, PT, R4, 0xff, PT ;  /* 0x000000ff0400780c */ /* 0x000fda0003f05270 */
[----:B------:R-:W-:Y:S01]  /*9970*/  @!P0 IMAD.MOV.U32 R2, RZ, RZ, 0x7f800001 ;  /* 0x7f800001ff028424 */ /* 0x000fe200078e00ff */
[----:B------:R-:W-:Y:S01]  /*9980*/  @P0 SHF.L.U32 R2, R4, 0x17, RZ ;  /* 0x0000001704020819 */ /* 0x000fe200000006ff */
[----:B------:R-:W-:Y:S06]  /*9990*/  BRA `(.L_x_4546) ;  /* 0x0000000000647947 */ /* 0x000fec0003800000 */
.L_x_4545:
[----:B---3--:R-:W-:Y:S01]  /*99a0*/  MOV R2, 0x228 ;  /* 0x0000022800027802 */ /* 0x008fe20000000f00 */
[----:B------:R-:W0:Y:S01]  /*99b0*/  LDCU.64 UR4, c[0x4][0x218] ;  /* 0x01004300ff0477ac */ /* 0x000e220008000a00 */
[----:B------:R-:W-:Y:S02]  /*99c0*/  HFMA2 R13, -RZ, RZ, 0, 0 ;  /* 0x00000000ff0d7431 */ /* 0x000fe400000001ff */
[----:B------:R-:W-:Y:S01]  /*99d0*/  IMAD.MOV.U32 R8, RZ, RZ, 0x4e ;  /* 0x0000004eff087424 */ /* 0x000fe200078e00ff */
[----:B------:R-:W3:Y:S01]  /*99e0*/  LDCU.64 UR6, c[0x4][0x220] ;  /* 0x01004400ff0677ac */ /* 0x000ee20008000a00 */
[----:B------:R-:W1:Y:S01]  /*99f0*/  LDC.64 R2, c[0x4][R2] ;  /* 0x0100000002027b82 */ /* 0x000e620000000a00 */
[----:B------:R-:W-:Y:S01]  /*9a00*/  IMAD.MOV.U32 R12, RZ, RZ, 0x1 ;  /* 0x00000001ff0c7424 */ /* 0x000fe200078e00ff */
[----:B------:R-:W2:Y:S01]  /*9a10*/  LDCU.64 UR8, c[0x4][0x90] ;  /* 0x01001200ff0877ac */ /* 0x000ea20008000a00 */
[----:B0-----:R-:W-:Y:S02]  /*9a20*/  IMAD.U32 R4, RZ, RZ, UR4 ;  /* 0x00000004ff047e24 */ /* 0x001fe4000f8e00ff */
[----:B------:R-:W-:Y:S01]  /*9a30*/  IMAD.U32 R5, RZ, RZ, UR5 ;  /* 0x00000005ff057e24 */ /* 0x000fe2000f8e00ff */
[----:B---3--:R-:W-:Y:S01]  /*9a40*/  MOV R6, UR6 ;  /* 0x0000000600067c02 */ /* 0x008fe20008000f00 */
[----:B------:R-:W-:-:S02]  /*9a50*/  IMAD.U32 R7, RZ, RZ, UR7 ;  /* 0x00000007ff077e24 */ /* 0x000fc4000f8e00ff */
[----:B--2---:R-:W-:Y:S01]  /*9a60*/  IMAD.U32 R10, RZ, RZ, UR8 ;  /* 0x00000008ff0a7e24 */ /* 0x004fe2000f8e00ff */
[----:B------:R-:W-:-:S07]  /*9a70*/  MOV R11, UR9 ;  /* 0x00000009000b7c02 */ /* 0x000fce0008000f00 */
[----:B------:R-:W-:-:S07]  /*9a80*/  LEPC R20, `(.L_x_4567) ;  /* 0x000000001014794e */ /* 0x000fce0000000000 */
[----:B-1--45:R-:W-:Y:S05]  /*9a90*/  CALL.ABS.NOINC R2 ;  /* 0x0000000002007343 */ /* 0x032fea0003c00000 */
.L_x_4567:
[----:B------:R-:W-:Y:S01]  /*9aa0*/  CS2R R2, SRZ ;  /* 0x0000000000027805 */ /* 0x000fe2000001ff00 */
[----:B------:R-:W-:Y:S06]  /*9ab0*/  BRA `(.L_x_4546) ;  /* 0x00000000001c7947 */ /* 0x000fec0003800000 */
.L_x_4566:
[----:B------:R-:W3:Y:S01]  /*9ac0*/  LDG.E.64 R4, desc[UR36][R4.64] ;  /* 0x0000002404047981 */ /* 0x000ee2000c1e1b00 */
[----:B------:R-:W-:Y:S01]  /*9ad0*/  IMAD.MOV.U32 R3, RZ, RZ, RZ ;  /* 0x000000ffff037224 */ /* 0x000fe200078e00ff */
[----:B---3--:R0:W3:Y:S01]  /*9ae0*/  I2F.U64 R2, R4 ;  /* 0x0000000400027312 */ /* 0x0080e20000301000 */
[----:B------:R-:W-:Y:S05]  /*9af0*/  BRA `(.L_x_4546) ;  /* 0x00000000000c7947 */ /* 0x000fea0003800000 */
.L_x_4565:
[----:B---3--:R-:W3:Y:S01]  /*9b00*/  LDG.E R2, desc[UR36][R4.64] ;  /* 0x0000002404027981 */ /* 0x008ee2000c1e1900 */
[----:B------:R-:W-:Y:S01]  /*9b10*/  IMAD.MOV.U32 R3, RZ, RZ, RZ ;  /* 0x000000ffff037224 */ /* 0x000fe200078e00ff */
[----:B---3--:R-:W-:-:S07]  /*9b20*/  I2FP.F32.U32 R2, R2 ;  /* 0x0000000200027245 */ /* 0x008fce0000201000 */
.L_x_4546:
[----:B------:R-:W-:Y:S05]  /*9b30*/  BSYNC.RECONVERGENT B6 ;  /* 0x0000000000067941 */ /* 0x000fea0003800200 */
.L_x_4540:
[----:B------:R-:W0:Y:S01]  /*9b40*/  LDCU.64 UR6, c[0x0][0x668] ;  /* 0x0000cd00ff0677ac */ /* 0x000e220008000a00 */
[----:B------:R-:W2:Y:S01]  /*9b50*/  LDCU.64 UR8, c[0x0][0x670] ;  /* 0x0000ce00ff0877ac */ /* 0x000ea20008000a00 */
[----:B------:R-:W3:Y:S01]  /*9b60*/  LDCU.64 UR4, c[0x0][0x648] ;  /* 0x0000c900ff0477ac */ /* 0x000ee20008000a00 */
[C---:B0----5:R-:W-:Y:S01]  /*9b70*/  FMUL.FTZ R5, R19.reuse, UR7 ;  /* 0x0000000713057c20 */ /* 0x061fe20008410000 */
[----:B-1----:R-:W-:Y:S01]  /*9b80*/  FMUL.FTZ R0, R18, UR7 ;  /* 0x0000000712007c20 */ /* 0x002fe20008410000 */
[----:B--2-4-:R-:W-:Y:S02]  /*9b90*/  FMUL.FTZ R4, R22, UR9 ;  /* 0x0000000916047c20 */ /* 0x014fe40008410000 */
        /* <DEDUP_REMOVED lines=8> */
[-C--:B---3--:R-:W-:Y:S01]  /*9c20*/  FMUL.FTZ R8, R4, R2.reuse ;  /* 0x0000000204087220 */ /* 0x088fe20000410000 */
[----:B------:R-:W-:Y:S02]  /*9c30*/  IADD3 R4, P0, PT, R16, UR4, RZ ;  /* 0x0000000410047c10 */ /* 0x000fe4000ff1e0ff */
[C---:B------:R-:W-:Y:S01]  /*9c40*/  FFMA.FTZ R9, R7.reuse, R2, -R6 ;  /* 0x0000000207097223 */ /* 0x040fe20000010806 */
[----:B------:R-:W-:Y:S01]  /*9c50*/  FFMA.FTZ R3, R7, R3, R8 ;  /* 0x0000000307037223 */ /* 0x000fe20000010008 */
[----:B------:R-:W-:Y:S02]  /*9c60*/  IADD3.X R5, PT, PT, RZ, UR5, RZ, P0, !PT ;  /* 0x00000005ff057c10 */ /* 0x000fe400087fe4ff */
        /* <DEDUP_REMOVED lines=14> */
.L_x_4571:
[----:B------:R-:W0:Y:S02]  /*9d50*/  F2I.S64.TRUNC R2, R2 ;  /* 0x0000000200027311 */ /* 0x000e24000020d900 */
[----:B0-----:R-:W-:-:S05]  /*9d60*/  IMAD.MOV.U32 R7, RZ, RZ, R2 ;  /* 0x000000ffff077224 */ /* 0x001fca00078e0002 */
[----:B------:R0:W-:Y:S01]  /*9d70*/  STG.E.U8 desc[UR36][R4.64], R7 ;  /* 0x0000000704007986 */ /* 0x0001e2000c101124 */
[----:B------:R-:W-:Y:S05]  /*9d80*/  BRA `(.L_x_4573) ;  /* 0x0000000c002c7947 */ /* 0x000fea0003800000 */
.L_x_4570:
        /* <DEDUP_REMOVED lines=9> */
.L_x_4575:
[----:B------:R-:W0:Y:S02]  /*9e20*/  F2I.FTZ.TRUNC.NTZ R3, R2 ;  /* 0x0000000200037305 */ /* 0x000e24000021f100 */
[----:B0-----:R0:W-:Y:S01]  /*9e30*/  STG.E desc[UR36][R4.64], R3 ;  /* 0x0000000304007986 */ /* 0x0011e2000c101924 */
[----:B------:R-:W-:Y:S05]  /*9e40*/  BRA `(.L_x_4573) ;  /* 0x0000000800fc7947 */ /* 0x000fea0003800000 */
.L_x_4574:
[----:B------:R-:W0:Y:S02]  /*9e50*/  F2I.FTZ.TRUNC.NTZ R3, R2 ;  /* 0x0000000200037305 */ /* 0x000e24000021f100 */
[----:B0-----:R0:W-:Y:S01]  /*9e60*/  STG.E.U16 desc[UR36][R4.64], R3 ;  /* 0x0000000304007986 */ /* 0x0011e2000c101524 */
[----:B------:R-:W-:Y:S05]  /*9e70*/  BRA `(.L_x_4573) ;  /* 0x0000000800f07947 */ /* 0x000fea0003800000 */
.L_x_4569:
        /* <DEDUP_REMOVED lines=8> */
.L_x_4577:
[----:B------:R-:W-:-:S05]  /*9f00*/  F2FP.F16.F32.PACK_AB R2, RZ, R2 ;  /* 0x00000002ff02723e */ /* 0x000fca00000000ff */
[----:B------:R0:W-:Y:S01]  /*9f10*/  STG.E.U16 desc[UR36][R4.64], R2 ;  /* 0x0000000204007986 */ /* 0x0001e2000c101524 */
[----:B------:R-:W-:Y:S05]  /*9f20*/  BRA `(.L_x_4573) ;  /* 0x0000000800c47947 */ /* 0x000fea0003800000 */
.L_x_4576:
        /* <DEDUP_REMOVED lines=8> */
.L_x_4579:
[----:B------:R-:W-:-:S05]  /*9fb0*/  F2FP.F16.F32.PACK_AB R3, R3, R2 ;  /* 0x000000020303723e */ /* 0x000fca00000000ff */
[----:B------:R2:W-:Y:S01]  /*9fc0*/  STG.E desc[UR36][R4.64], R3 ;  /* 0x0000000304007986 */ /* 0x0005e2000c101924 */
[----:B------:R-:W-:Y:S05]  /*9fd0*/  BRA `(.L_x_4573) ;  /* 0x0000000800987947 */ /* 0x000fea0003800000 */
.L_x_4578:
[----:B------:R-:W-:-:S06]  /*9fe0*/  FMUL.FTZ R2, R2, 1 ;  /* 0x3f80000002027820 */ /* 0x000fcc0000410000 */
[----:B------:R-:W0:Y:S02]  /*9ff0*/  F2F.F64.F32 R2, R2 ;  /* 0x0000000200027310 */ /* 0x000e240000201800 */
[----:B0-----:R4:W-:Y:S01]  /*a000*/  STG.E.64 desc[UR36][R4.64], R2 ;  /* 0x0000000204007986 */ /* 0x0019e2000c101b24 */
[----:B------:R-:W-:Y:S05]  /*a010*/  BRA `(.L_x_4573) ;  /* 0x0000000800887947 */ /* 0x000fea0003800000 */
.L_x_4568:
        /* <DEDUP_REMOVED lines=13> */
.L_x_4583:
[----:B------:R-:W-:Y:S01]  /*a0f0*/  LOP3.LUT R6, R2, 0x7fffffff, RZ, 0xc0, !PT ;  /* 0x7fffffff02067812 */ /* 0x000fe200078ec0ff */
[----:B------:R-:W-:Y:S01]  /*a100*/  BSSY.RECONVERGENT B0, `(.L_x_4584) ;  /* 0x0000012000007945 */ /* 0x000fe20003800200 */
[----:B------:R-:W-:Y:S02]  /*a110*/  IMAD.MOV.U32 R0, RZ, RZ, 0x80 ;  /* 0x00000080ff007424 */ /* 0x000fe400078e00ff */
        /* <DEDUP_REMOVED lines=13> */
.L_x_4586:
[----:B------:R-:W-:-:S04]  /*a1f0*/  SHF.R.U32.HI R2, RZ, 0x18, R2 ;  /* 0x00000018ff027819 */ /* 0x000fc80000011602 */
[----:B------:R-:W-:-:S04]  /*a200*/  LOP3.LUT R2, R3, 0x80, R2, 0xf8, !PT ;  /* 0x0000008003027812 */ /* 0x000fc800078ef802 */
[----:B------:R-:W-:-:S07]  /*a210*/  PRMT R0, R2, 0x7610, R0 ;  /* 0x0000761002007816 */ /* 0x000fce0000000000 */
.L_x_4585:
[----:B------:R-:W-:Y:S05]  /*a220*/  BSYNC.RECONVERGENT B0 ;  /* 0x0000000000007941 */ /* 0x000fea0003800200 */
.L_x_4584:
[----:B------:R0:W-:Y:S01]  /*a230*/  STG.E.U8 desc[UR36][R4.64], R0 ;  /* 0x0000000004007986 */ /* 0x0001e2000c101124 */
[----:B------:R-:W-:Y:S05]  /*a240*/  BRA `(.L_x_4573) ;  /* 0x0000000400fc7947 */ /* 0x000fea0003800000 */
.L_x_4582:
[----:B------:R-:W-:Y:S01]  /*a250*/  LOP3.LUT R6, R2, 0x7fffffff, RZ, 0xc0, !PT ;  /* 0x7fffffff02067812 */ /* 0x000fe200078ec0ff */
[----:B------:R-:W-:Y:S01]  /*a260*/  BSSY.RECONVERGENT B0, `(.L_x_4587) ;  /* 0x0000012000007945 */ /* 0x000fe20003800200 */
[----:B------:R-:W-:Y:S02]  /*a270*/  MOV R0, 0x80 ;  /* 0x0000008000007802 */ /* 0x000fe40000000f00 */
        /* <DEDUP_REMOVED lines=13> */
.L_x_4589:
[----:B------:R-:W-:-:S04]  /*a350*/  SHF.R.U32.HI R2, RZ, 0x18, R2 ;  /* 0x00000018ff027819 */ /* 0x000fc80000011602 */
[----:B------:R-:W-:-:S04]  /*a360*/  LOP3.LUT R3, R3, 0x80, R2, 0xf8, !PT ;  /* 0x0000008003037812 */ /* 0x000fc800078ef802 */
[----:B------:R-:W-:-:S07]  /*a370*/  PRMT R0, R3, 0x7610, R0 ;  /* 0x0000761003007816 */ /* 0x000fce0000000000 */
.L_x_4588:
[----:B------:R-:W-:Y:S05]  /*a380*/  BSYNC.RECONVERGENT B0 ;  /* 0x0000000000007941 */ /* 0x000fea0003800200 */
.L_x_4587:
[----:B------:R0:W-:Y:S01]  /*a390*/  STG.E.U8 desc[UR36][R4.64], R0 ;  /* 0x0000000004007986 */ /* 0x0001e2000c101124 */
[----:B------:R-:W-:Y:S05]  /*a3a0*/  BRA `(.L_x_4573) ;  /* 0x0000000400a47947 */ /* 0x000fea0003800000 */
.L_x_4581:
[----:B------:R-:W-:-:S09]  /*a3b0*/  UISETP.NE.AND UP0, UPT, UR6, 0x1c, UPT ;  /* 0x0000001c0600788c */ /* 0x000fd2000bf05270 */
[----:B------:R-:W-:Y:S05]  /*a3c0*/  BRA.U !UP0, `(.L_x_4590) ;  /* 0x0000000108587547 */ /* 0x000fea000b800000 */
[----:B------:R-:W-:-:S09]  /*a3d0*/  UISETP.NE.AND UP0, UPT, UR6, 0x1d, UPT ;  /* 0x0000001d0600788c */ /* 0x000fd2000bf05270 */
[----:B------:R-:W-:Y:S05]  /*a3e0*/  BRA.U !UP0, `(.L_x_4591) ;  /* 0x0000000108447547 */ /* 0x000fea000b800000 */
[----:B------:R-:W-:-:S09]  /*a3f0*/  UISETP.NE.AND UP0, UPT, UR6, 0x2c, UPT ;  /* 0x0000002c0600788c */ /* 0x000fd2000bf05270 */
[----:B------:R-:W-:Y:S05]  /*a400*/  BRA.U UP0, `(.L_x_4572) ;  /* 0x0000000100b47547 */ /* 0x000fea000b800000 */
        /* <DEDUP_REMOVED lines=15> */
.L_x_4591:
[----:B------:R-:W0:Y:S02]  /*a500*/  F2I.U64.TRUNC R2, R2 ;  /* 0x0000000200027311 */ /* 0x000e24000020d800 */
[----:B0-----:R0:W-:Y:S01]  /*a510*/  STG.E.64 desc[UR36][R4.64], R2 ;  /* 0x0000000204007986 */ /* 0x0011e2000c101b24 */
[----:B------:R-:W-:Y:S05]  /*a520*/  BRA `(.L_x_4573) ;  /* 0x0000000400447947 */ /* 0x000fea0003800000 */
.L_x_4590:
[----:B------:R-:W0:Y:S02]  /*a530*/  F2I.FTZ.U32.TRUNC.NTZ R3, R2 ;  /* 0x0000000200037305 */ /* 0x000e24000021f000 */
[----:B0-----:R0:W-:Y:S01]  /*a540*/  STG.E desc[UR36][R4.64], R3 ;  /* 0x0000000304007986 */ /* 0x0011e2000c101924 */
[----:B------:R-:W-:Y:S05]  /*a550*/  BRA `(.L_x_4573) ;  /* 0x0000000400387947 */ /* 0x000fea0003800000 */
.L_x_4580:
        /* <DEDUP_REMOVED lines=12> */
.L_x_4593:
[----:B------:R-:W-:Y:S01]  /*a620*/  FMUL.FTZ R8, R2, 1 ;  /* 0x3f80000002087820 */ /* 0x000fe20000410000 */
[----:B------:R-:W-:-:S05]  /*a630*/  FMUL.FTZ R10, R3, 1 ;  /* 0x3f800000030a7820 */ /* 0x000fca0000410000 */
[----:B------:R-:W-:Y:S08]  /*a640*/  F2F.F64.F32 R8, R8 ;  /* 0x0000000800087310 */ /* 0x000ff00000201800 */
[----:B------:R-:W0:Y:S02]  /*a650*/  F2F.F64.F32 R10, R10 ;  /* 0x0000000a000a7310 */ /* 0x000e240000201800 */
[----:B0-----:R0:W-:Y:S01]  /*a660*/  STG.E.128 desc[UR36][R4.64], R8 ;  /* 0x0000000804007986 */ /* 0x0011e2000c101d24 */
[----:B------:R-:W-:Y:S05]  /*a670*/  BRA `(.L_x_4573) ;  /* 0x0000000000f07947 */ /* 0x000fea0003800000 */
.L_x_4592:
[----:B------:R-:W-:-:S09]  /*a680*/  UISETP.NE.AND UP0, UPT, UR6, 0xf, UPT ;  /* 0x0000000f0600788c */ /* 0x000fd2000bf05270 */
[----:B------:R-:W-:Y:S05]  /*a690*/  BRA.U !UP0, `(.L_x_4594) ;  /* 0x0000000108e07547 */ /* 0x000fea000b800000 */
[----:B------:R-:W-:-:S09]  /*a6a0*/  UISETP.NE.AND UP0, UPT, UR6, 0x17, UPT ;  /* 0x000000170600788c */ /* 0x000fd2000bf05270 */
[----:B------:R-:W-:Y:S05]  /*a6b0*/  BRA.U !UP0, `(.L_x_4595) ;  /* 0x00000001088c7547 */ /* 0x000fea000b800000 */
[----:B------:R-:W-:-:S09]  /*a6c0*/  UISETP.NE.AND UP0, UPT, UR6, 0x18, UPT ;  /* 0x000000180600788c */ /* 0x000fd2000bf05270 */
[----:B------:R-:W-:Y:S05]  /*a6d0*/  BRA.U !UP0, `(.L_x_4596) ;  /* 0x0000000108447547 */ /* 0x000fea000b800000 */
.L_x_4572:
[----:B------:R-:W-:Y:S01]  /*a6e0*/  MOV R0, 0x228 ;  /* 0x0000022800007802 */ /* 0x000fe20000000f00 */
[----:B------:R-:W0:Y:S01]  /*a6f0*/  LDCU.64 UR4, c[0x4][0x218] ;  /* 0x01004300ff0477ac */ /* 0x000e220008000a00 */
[----:B------:R-:W-:Y:S02]  /*a700*/  HFMA2 R12, -RZ, RZ, 0, 5.9604644775390625e-08 ;  /* 0x00000001ff0c7431 */ /* 0x000fe400000001ff */
[----:B------:R-:W-:Y:S01]  /*a710*/  IMAD.MOV.U32 R8, RZ, RZ, 0x65 ;  /* 0x00000065ff087424 */ /* 0x000fe200078e00ff */
[----:B------:R1:W2:Y:S01]  /*a720*/  LDC.64 R2, c[0x4][R0] ;  /* 0x0100000000027b82 */ /* 0x0002a20000000a00 */
[----:B------:R-:W3:Y:S01]  /*a730*/  LDCU.64 UR6, c[0x4][0x220] ;  /* 0x01004400ff0677ac */ /* 0x000ee20008000a00 */
[----:B------:R-:W-:Y:S01]  /*a740*/  IMAD.MOV.U32 R13, RZ, RZ, RZ ;  /* 0x000000ffff0d7224 */ /* 0x000fe200078e00ff */
[----:B------:R-:W4:Y:S01]  /*a750*/  LDCU.64 UR8, c[0x4][0x98] ;  /* 0x01001300ff0877ac */ /* 0x000f220008000a00 */
[----:B0-----:R-:W-:Y:S01]  /*a760*/  IMAD.U32 R4, RZ, RZ, UR4 ;  /* 0x00000004ff047e24 */ /* 0x001fe2000f8e00ff */
[----:B------:R-:W-:Y:S01]  /*a770*/  MOV R5, UR5 ;  /* 0x0000000500057c02 */ /* 0x000fe20008000f00 */
[----:B---3--:R-:W-:-:S02]  /*a780*/  IMAD.U32 R6, RZ, RZ, UR6 ;  /* 0x00000006ff067e24 */ /* 0x008fc4000f8e00ff */
[----:B------:R-:W-:Y:S01]  /*a790*/  IMAD.U32 R7, RZ, RZ, UR7 ;  /* 0x00000007ff077e24 */ /* 0x000fe2000f8e00ff */
[----:B----4-:R-:W-:Y:S01]  /*a7a0*/  MOV R10, UR8 ;  /* 0x00000008000a7c02 */ /* 0x010fe20008000f00 */
[----:B-1----:R-:W-:-:S07]  /*a7b0*/  IMAD.U32 R11, RZ, RZ, UR9 ;  /* 0x00000009ff0b7e24 */ /* 0x002fce000f8e00ff */
[----:B------:R-:W-:-:S07]  /*a7c0*/  LEPC R20, `(.L_x_4597) ;  /* 0x000000001014794e */ /* 0x000fce0000000000 */
[----:B--2---:R-:W-:Y:S05]  /*a7d0*/  CALL.ABS.NOINC R2 ;  /* 0x0000000002007343 */ /* 0x004fea0003c00000 */
.L_x_4597:
[----:B------:R-:W-:Y:S05]  /*a7e0*/  BRA `(.L_x_4573) ;  /* 0x0000000000947947 */ /* 0x000fea0003800000 */
.L_x_4596:
[----:B------:R-:W-:Y:S01]  /*a7f0*/  LOP3.LUT R6, R2, 0x7fffffff, RZ, 0xc0, !PT ;  /* 0x7fffffff02067812 */ /* 0x000fe200078ec0ff */
[----:B------:R-:W-:Y:S01]  /*a800*/  BSSY.RECONVERGENT B0, `(.L_x_4598) ;  /* 0x000000b000007945 */ /* 0x000fe20003800200 */
[----:B------:R-:W-:Y:S01]  /*a810*/  SHF.R.U32.HI R7, RZ, 0x18, R2 ;  /* 0x00000018ff077819 */ /* 0x000fe20000011602 */
[----:B------:R-:W-:Y:S01]  /*a820*/  IMAD.MOV.U32 R0, RZ, RZ, 0x7f ;  /* 0x0000007fff007424 */ /* 0x000fe200078e00ff */
        /* <DEDUP_REMOVED lines=8> */
.L_x_4599:
[----:B------:R-:W-:Y:S05]  /*a8b0*/  BSYNC.RECONVERGENT B0 ;  /* 0x0000000000007941 */ /* 0x000fea0003800200 */
.L_x_4598:
[----:B------:R-:W-:-:S05]  /*a8c0*/  LOP3.LUT R3, R0, 0x80, R7, 0xf8, !PT ;  /* 0x0000008000037812 */ /* 0x000fca00078ef807 */
[----:B------:R0:W-:Y:S01]  /*a8d0*/  STG.E.U8 desc[UR36][R4.64], R3 ;  /* 0x0000000304007986 */ /* 0x0001e2000c101124 */
[----:B------:R-:W-:Y:S05]  /*a8e0*/  BRA `(.L_x_4573) ;  /* 0x0000000000547947 */ /* 0x000fea0003800000 */
.L_x_4595:
[----:B------:R-:W-:Y:S01]  /*a8f0*/  LOP3.LUT R6, R2, 0x7fffffff, RZ, 0xc0, !PT ;  /* 0x7fffffff02067812 */ /* 0x000fe200078ec0ff */
[----:B------:R-:W-:Y:S03]  /*a900*/  BSSY.RECONVERGENT B0, `(.L_x_4600) ;  /* 0x000000d000007945 */ /* 0x000fe60003800200 */
        /* <DEDUP_REMOVED lines=9> */
.L_x_4601:
[----:B------:R-:W-:Y:S02]  /*a9a0*/  ISETP.GT.U32.AND P0, PT, R6, 0x7f800000, PT ;  /* 0x7f8000000600780c */ /* 0x000fe40003f04070 */
[----:B------:R-:W-:-:S04]  /*a9b0*/  MOV R0, 0x7f ;  /* 0x0000007f00007802 */ /* 0x000fc80000000f00 */
[----:B------:R-:W-:-:S07]  /*a9c0*/  SEL R0, R0, 0x7c, P0 ;  /* 0x0000007c00007807 */ /* 0x000fce0000000000 */
.L_x_4602:
[----:B------:R-:W-:Y:S05]  /*a9d0*/  BSYNC.RECONVERGENT B0 ;  /* 0x0000000000007941 */ /* 0x000fea0003800200 */
.L_x_4600:
[----:B------:R-:W-:-:S04]  /*a9e0*/  SHF.R.U32.HI R3, RZ, 0x18, R2 ;  /* 0x00000018ff037819 */ /* 0x000fc80000011602 */
[----:B------:R-:W-:-:S05]  /*a9f0*/  LOP3.LUT R3, R0, 0x80, R3, 0xf8, !PT ;  /* 0x0000008000037812 */ /* 0x000fca00078ef803 */
[----:B------:R0:W-:Y:S01]  /*aa00*/  STG.E.U8 desc[UR36][R4.64], R3 ;  /* 0x0000000304007986 */ /* 0x0001e2000c101124 */
[----:B------:R-:W-:Y:S05]  /*aa10*/  BRA `(.L_x_4573) ;  /* 0x0000000000087947 */ /* 0x000fea0003800000 */
.L_x_4594:
[----:B------:R-:W-:-:S05]  /*aa20*/  F2FP.BF16.F32.PACK_AB R2, RZ, R2 ;  /* 0x00000002ff02723e */ /* 0x000fca00000010ff */
[----:B------:R0:W-:Y:S02]  /*aa30*/  STG.E.U16 desc[UR36][R4.64], R2 ;  /* 0x0000000204007986 */ /* 0x0001e4000c101524 */
.L_x_4573:
[----:B------:R-:W-:-:S07]  /*aa40*/  VIADD R17, R17, 0x80 ;  /* 0x0000008011117836 */ /* 0x000fce0000000000 */
.L_x_4482:
[----:B------:R-:W-:Y:S05]  /*aa50*/  BSYNC.RECONVERGENT B7 ;  /* 0x0000000000077941 */ /* 0x000fea0003800200 */
.L_x_4481:
[----:B------:R-:W5:Y:S01]  /*aa60*/  LDCU UR4, c[0x0][0x380] ;  /* 0x00007000ff0477ac */ /* 0x000f620008000800 */
[----:B------:R-:W-:Y:S01]  /*aa70*/  BSSY.RECONVERGENT B7, `(.L_x_4603) ;  /* 0x0000549000077945 */ /* 0x000fe20003800200 */
[----:B-----5:R-:W-:-:S13]  /*aa80*/  ISETP.GE.AND P0, PT, R17, UR4, PT ;  /* 0x0000000411007c0c */ /* 0x020fda000bf06270 */
[----:B------:R-:W-:Y:S05]  /*aa90*/  @P0 BRA `(.L_x_4604) ;  /* 0x0000005400180947 */ /* 0x000fea0003800000 */
[----:B------:R-:W5:Y:S01]  /*aaa0*/  LDCU UR4, c[0x0][0x388] ;  /* 0x00007100ff0477ac */ /* 0x000f620008000800 */
[----:B------:R-:W-:Y:S02]  /*aab0*/  HFMA2 R22, -RZ, RZ, 0, 0 ;  /* 0x00000000ff167431 */ /* 0x000fe400000001ff */
[----:B------:R-:W-:Y:S02]  /*aac0*/  IMAD.MOV.U32 R24, RZ, RZ, RZ ;  /* 0x000000ffff187224 */ /* 0x000fe400078e00ff */
[----:B0-2---:R-:W-:Y:S02]  /*aad0*/  IMAD.MOV.U32 R0, RZ, RZ, RZ ;  /* 0x000000ffff007224 */ /* 0x005fe400078e00ff */
[----:B------:R-:W-:Y:S01]  /*aae0*/  IMAD.MOV.U32 R16, RZ, RZ, RZ ;  /* 0x000000ffff107224 */ /* 0x000fe200078e00ff */
[----:B-----5:R-:W-:-:S09]  /*aaf0*/  UISETP.NE.AND UP0, UPT, UR4, URZ, UPT ;  /* 0x000000ff0400728c */ /* 0x020fd2000bf05270 */
[----:B------:R-:W-:Y:S05]  /*ab00*/  BRA.U !UP0, `(.L_x_4605) ;  /* 0x0000001508d47547 */ /* 0x000fea000b800000 */
[----:B------:R-:W1:Y:S01]  /*ab10*/  LDCU.64 UR4, c[0x0][0x390] ;  /* 0x00007200ff0477ac */ /* 0x000e620008000a00 */
[----:B------:R-:W-:Y:S01]  /*ab20*/  MOV R16, RZ ;  /* 0x000000ff00107202 */ /* 0x000fe20000000f00 */
[----:B------:R-:W0:Y:S01]  /*ab30*/  LDCU UR6, c[0x0][0x38c] ;  /* 0x00007180ff0677ac */ /* 0x000e220008000800 */
[----:B------:R-:W2:Y:S01]  /*ab40*/  LDCU.64 UR8, c[0x0][0x4b8] ;  /* 0x00009700ff0877ac */ /* 0x000ea20008000a00 */
[----:B------:R-:W5:Y:S01]  /*ab50*/  LDCU.64 UR10, c[0x0][0x4c0] ;  /* 0x00009800ff0a77ac */ /* 0x000f620008000a00 */
[----:B------:R-:W-:Y:S01]  /*ab60*/  UISETP.NE.AND UP0, UPT, UR44, URZ, UPT ;  /* 0x000000ff2c00728c */ /* 0x000fe2000bf05270 */
[----:B-1-34-:R-:W-:-:S05]  /*ab70*/  IMAD.HI.U32 R2, R17, UR4, R16 ;  /* 0x0000000411027c27 */ /* 0x01afca000f8e0010 */
[----:B------:R-:W-:-:S05]  /*ab80*/  SHF.R.U32.HI R3, RZ, UR5, R2 ;  /* 0x00000005ff037c19 */ /* 0x000fca0008011602 */
[----:B------:R-:W-:-:S04]  /*ab90*/  IMAD.MOV R24, RZ, RZ, -R3 ;  /* 0x000000ffff187224 */ /* 0x000fc800078e0a03 */
[----:B0-----:R-:W-:-:S04]  /*aba0*/  IMAD R24, R24, UR6, R17 ;  /* 0x0000000618187c24 */ /* 0x001fc8000f8e0211 */
[C---:B--2---:R-:W-:Y:S02]  /*abb0*/  IMAD R16, R24.reuse, UR8, RZ ;  /* 0x0000000818107c24 */ /* 0x044fe4000f8e02ff */
[C---:B------:R-:W-:Y:S02]  /*abc0*/  IMAD R0, R24.reuse, UR9, RZ ;  /* 0x0000000918007c24 */ /* 0x040fe4000f8e02ff */
[C---:B-----5:R-:W-:Y:S02]  /*abd0*/  IMAD R22, R24.reuse, UR10, RZ ;  /* 0x0000000a18167c24 */ /* 0x060fe4000f8e02ff */
        /* <DEDUP_REMOVED lines=351> */
[----:B------:R-:W3:Y:S02]  /*c1d0*/  LDCU.64 UR10, c[0x0][0x640] ;  /* 0x0000c800ff0a77ac */ /* 0x000ee40008000a00 */
        /* <DEDUP_REMOVED lines=8> */
.L_x_4605:
[----:B------:R-:W1:Y:S01]  /*c260*/  LDCU.64 UR6, c[0x0][0x650] ;  /* 0x0000ca00ff0677ac */ /* 0x000e620008000a00 */
[----:B------:R-:W-:Y:S01]  /*c270*/  BSSY.RECONVERGENT B6, `(.L_x_4606) ;  /* 0x00000f1000067945 */ /* 0x000fe20003800200 */
        /* <DEDUP_REMOVED lines=14> */
[----:B------:R-:W-:Y:S01]  /*c360*/  MOV R19, RZ ;  /* 0x000000ff00137202 */ /* 0x000fe20000000f00 */
[----:B--2---:R4:W0:Y:S01]  /*c370*/  I2F.S16 R18, R2 ;  /* 0x0000000200127306 */ /* 0x0048220000101400 */
[----:B------:R-:W-:Y:S05]  /*c380*/  BRA `(.L_x_4612) ;  /* 0x0000000c007c7947 */ /* 0x000fea0003800000 */
.L_x_4610:
[----:B------:R-:W2:Y:S01]  /*c390*/  LDG.E.U8 R2, desc[UR36][R2.64] ;  /* 0x0000002402027981 */ /* 0x000ea2000c1e1100 */
[----:B------:R-:W-:Y:S01]  /*c3a0*/  IMAD.MOV.U32 R19, RZ, RZ, RZ ;  /* 0x000000ffff137224 */ /* 0x000fe200078e00ff */
[----:B--2---:R-:W-:Y:S01]  /*c3b0*/  I2FP.F32.U32 R18, R2 ;  /* 0x0000000200127245 */ /* 0x004fe20000201000 */
[----:B------:R-:W-:Y:S06]  /*c3c0*/  BRA `(.L_x_4612) ;  /* 0x0000000c006c7947 */ /* 0x000fec0003800000 */
.L_x_4609:
        /* <DEDUP_REMOVED lines=8> */
[----:B--2---:R0:W1:Y:S01]  /*c450*/  I2F.S64 R18, R2 ;  /* 0x0000000200127312 */ /* 0x0040620000301400 */
[----:B------:R-:W-:Y:S05]  /*c460*/  BRA `(.L_x_4612) ;  /* 0x0000000c00447947 */ /* 0x000fea0003800000 */
.L_x_4614:
[----:B------:R-:W2:Y:S01]  /*c470*/  LDG.E R2, desc[UR36][R2.64] ;  /* 0x0000002402027981 */ /* 0x000ea2000c1e1900 */
[----:B------:R-:W-:Y:S01]  /*c480*/  HFMA2 R19, -RZ, RZ, 0, 0 ;  /* 0x00000000ff137431 */ /* 0x000fe200000001ff */
[----:B--2---:R-:W-:Y:S01]  /*c490*/  I2FP.F32.S32 R18, R2 ;  /* 0x0000000200127245 */ /* 0x004fe20000201400 */
[----:B------:R-:W-:Y:S06]  /*c4a0*/  BRA `(.L_x_4612) ;  /* 0x0000000c00347947 */ /* 0x000fec0003800000 */
.L_x_4613:
[----:B------:R-:W2:Y:S01]  /*c4b0*/  LDG.E.U16 R2, desc[UR36][R2.64] ;  /* 0x0000002402027981 */ /* 0x000ea2000c1e1500 */
[----:B------:R-:W-:Y:S01]  /*c4c0*/  IMAD.MOV.U32 R19, RZ, RZ, RZ ;  /* 0x000000ffff137224 */ /* 0x000fe200078e00ff */
[----:B--2---:R0:W1:Y:S01]  /*c4d0*/  I2F.S16 R18, R2 ;  /* 0x0000000200127306 */ /* 0x0040620000101400 */
[----:B------:R-:W-:Y:S05]  /*c4e0*/  BRA `(.L_x_4612) ;  /* 0x0000000c00247947 */ /* 0x000fea0003800000 */
.L_x_4608:
        /* <DEDUP_REMOVED lines=9> */
.L_x_4616:
[----:B------:R-:W2:Y:S01]  /*c580*/  LDG.E.U16 R2, desc[UR36][R2.64] ;  /* 0x0000002402027981 */ /* 0x000ea2000c1e1500 */
[----:B------:R-:W-:Y:S01]  /*c590*/  MOV R19, RZ ;  /* 0x000000ff00137202 */ /* 0x000fe20000000f00 */
[----:B--2---:R-:W-:Y:S01]  /*c5a0*/  HADD2.F32 R18, -RZ, R2.H0_H0 ;  /* 0x20000002ff127230 */ /* 0x004fe20000004100 */
[----:B------:R-:W-:Y:S06]  /*c5b0*/  BRA `(.L_x_4612) ;  /* 0x0000000800f07947 */ /* 0x000fec0003800000 */
.L_x_4615:
        /* <DEDUP_REMOVED lines=8> */
.L_x_4618:
[----:B------:R-:W2:Y:S02]  /*c640*/  LDG.E R2, desc[UR36][R2.64] ;  /* 0x0000002402027981 */ /* 0x000ea4000c1e1900 */
[--C-:B--2---:R-:W-:Y:S02]  /*c650*/  HADD2.F32 R18, -RZ, R2.reuse.H0_H0 ;  /* 0x20000002ff127230 */ /* 0x104fe40000004100 */
[----:B------:R-:W-:Y:S01]  /*c660*/  HADD2.F32 R19, -RZ, R2.H1_H1 ;  /* 0x30000002ff137230 */ /* 0x000fe20000004100 */
[----:B------:R-:W-:Y:S06]  /*c670*/  BRA `(.L_x_4612) ;  /* 0x0000000800c07947 */ /* 0x000fec0003800000 */
.L_x_4617:
        /* <DEDUP_REMOVED lines=8> */
.L_x_4607:
        /* <DEDUP_REMOVED lines=13> */
.L_x_4621:
        /* <DEDUP_REMOVED lines=10> */
.L_x_4620:
        /* <DEDUP_REMOVED lines=26> */
.L_x_4623:
        /* <DEDUP_REMOVED lines=13> */
.L_x_4622:
[----:B------:R-:W2:Y:S01]  /*cae0*/  LDG.E.U16 R2, desc[UR36][R2.64] ;  /* 0x0000002402027981 */ /* 0x000ea2000c1e1500 */
[----:B------:R-:W-:Y:S01]  /*caf0*/  IMAD.MOV.U32 R19, RZ, RZ, RZ ;  /* 0x000000ffff137224 */ /* 0x000fe200078e00ff */
[----:B--2---:R-:W-:Y:S01]  /*cb00*/  SHF.L.U32 R18, R2, 0x10, RZ ;  /* 0x0000001002127819 */ /* 0x004fe200000006ff */
[----:B------:R-:W-:Y:S06]  /*cb10*/  BRA `(.L_x_4612) ;  /* 0x0000000400987947 */ /* 0x000fec0003800000 */
.L_x_4619:
        /* <DEDUP_REMOVED lines=12> */
.L_x_4626:
        /* <DEDUP_REMOVED lines=20> */
.L_x_4628:
[----:B------:R-:W-:Y:S05]  /*cd20*/  BSYNC.RECONVERGENT B0 ;  /* 0x0000000000007941 */ /* 0x000fea0003800200 */
.L_x_4627:
[----:B------:R-:W-:Y:S01]  /*cd30*/  IMAD.SHL.U32 R0, R0, 0x100000, RZ ;  /* 0x0010000000007824 */ /* 0x000fe200078e00ff */
[----:B------:R-:W-:-:S04]  /*cd40*/  LEA R2, R2, 0x3b800000, 0x17 ;  /* 0x3b80000002027811 */ /* 0x000fc800078eb8ff */
[----:B------:R-:W-:Y:S01]  /*cd50*/  LOP3.LUT R18, R2, R0, R7, 0xfe, !PT ;  /* 0x0000000002127212 */ /* 0x000fe200078efe07 */
[----:B------:R-:W-:Y:S06]  /*cd60*/  BRA `(.L_x_4612) ;  /* 0x0000000400047947 */ /* 0x000fec0003800000 */
.L_x_4625:
        /* <DEDUP_REMOVED lines=20> */
.L_x_4630:
[----:B------:R-:W-:Y:S05]  /*ceb0*/  BSYNC.RECONVERGENT B0 ;  /* 0x0000000000007941 */ /* 0x000fea0003800200 */
.L_x_4629:
[----:B------:R-:W-:Y:S02]  /*cec0*/  SHF.L.U32 R0, R0, 0x15, RZ ;  /* 0x0000001500007819 */ /* 0x000fe400000006ff */
[----:B------:R-:W-:-:S04]  /*ced0*/  LEA R2, R2, 0x37800000, 0x17 ;  /* 0x3780000002027811 */ /* 0x000fc800078eb8ff */
[----:B------:R-:W-:Y:S01]  /*cee0*/  LOP3.LUT R18, R2, R0, R7, 0xfe, !PT ;  /* 0x0000000002127212 */ /* 0x000fe200078efe07 */
[----:B------:R-:W-:Y:S06]  /*cef0*/  BRA `(.L_x_4612) ;  /* 0x0000000000a07947 */ /* 0x000fec0003800000 */
.L_x_4624:
        /* <DEDUP_REMOVED lines=9> */
[----:B--2---:R-:W-:-:S13]  /*cf90*/  ISETP.NE.AND P0, PT, R2, RZ, PT ;  /* 0x000000ff0200720c */ /* 0x004fda0003f05270 */
[----:B------:R-:W-:Y:S05]  /*cfa0*/  @!P0 BRA `(.L_x_4612) ;  /* 0x0000000000748947 */ /* 0x000fea0003800000 */
[----:B------:R-:W-:-:S13]  /*cfb0*/  ISETP.NE.AND P0, PT, R2, 0xff, PT ;  /* 0x000000ff0200780c */ /* 0x000fda0003f05270 */
[----:B------:R-:W-:Y:S01]  /*cfc0*/  @!P0 MOV R18, 0x7f800001 ;  /* 0x7f80000100128802 */ /* 0x000fe20000000f00 */
[----:B------:R-:W-:Y:S01]  /*cfd0*/  @P0 IMAD.SHL.U32 R18, R2, 0x800000, RZ ;  /* 0x0080000002120824 */ /* 0x000fe200078e00ff */
[----:B------:R-:W-:Y:S06]  /*cfe0*/  BRA `(.L_x_4612) ;  /* 0x0000000000647947 */ /* 0x000fec0003800000 */
.L_x_4611:
        /* <DEDUP_REMOVED lines=11> */
[----:B------:R-:W-:Y:S01]  /*d0a0*/  IMAD.U32 R7, RZ, RZ, UR7 ;  /* 0x00000007ff077e24 */ /* 0x000fe2000f8e00ff */
[----:B---3--:R-:W-:Y:S01]  /*d0b0*/  MOV R10, UR8 ;  /* 0x00000008000a7c02 */ /* 0x008fe20008000f00 */
[----:B------:R-:W-:-:S07]  /*d0c0*/  IMAD.U32 R11, RZ, RZ, UR9 ;  /* 0x00000009ff0b7e24 */ /* 0x000fce000f8e00ff */
[----:B------:R-:W-:-:S07]  /*d0d0*/  LEPC R20, `(.L_x_4633) ;  /* 0x000000001014794e */ /* 0x000fce0000000000 */
[----:B--2---:R-:W-:Y:S05]  /*d0e0*/  CALL.ABS.NOINC R2 ;  /* 0x0000000002007343 */ /* 0x004fea0003c00000 */
.L_x_4633:
[----:B------:R-:W-:Y:S01]  /*d0f0*/  CS2R R18, SRZ ;  /* 0x0000000000127805 */ /* 0x000fe2000001ff00 */
[----:B------:R-:W-:Y:S06]  /*d100*/  BRA `(.L_x_4612) ;  /* 0x00000000001c7947 */ /* 0x000fec0003800000 */
.L_x_4632:
[----:B------:R-:W2:Y:S01]  /*d110*/  LDG.E.64 R2, desc[UR36][R2.64] ;  /* 0x0000002402027981 */ /* 0x000ea2000c1e1b00 */
[----:B------:R-:W-:Y:S01]  /*d120*/  IMAD.MOV.U32 R19, RZ, RZ, RZ ;  /* 0x000000ffff137224 */ /* 0x000fe200078e00ff */
[----:B--2---:R0:W1:Y:S01]  /*d130*/  I2F.U64 R18, R2 ;  /* 0x0000000200127312 */ /* 0x0040620000301000 */
[----:B------:R-:W-:Y:S05]  /*d140*/  BRA `(.L_x_4612) ;  /* 0x00000000000c7947 */ /* 0x000fea0003800000 */
.L_x_4631:
[----:B------:R-:W2:Y:S01]  /*d150*/  LDG.E R2, desc[UR36][R2.64] ;  /* 0x0000002402027981 */ /* 0x000ea2000c1e1900 */
[----:B------:R-:W-:Y:S02]  /*d160*/  MOV R19, RZ ;  /* 0x000000ff00137202 */ /* 0x000fe40000000f00 */
[----:B--2---:R-:W-:-:S07]  /*d170*/  I2FP.F32.U32 R18, R2 ;  /* 0x0000000200127245 */ /* 0x004fce0000201000 */
.L_x_4612:
[----:B------:R-:W-:Y:S05]  /*d180*/  BSYNC.RECONVERGENT B6 ;  /* 0x0000000000067941 */ /* 0x000fea0003800200 */
.L_x_4606:
        /* <DEDUP_REMOVED lines=19> */
.L_x_4638:
[----:B------:R-:W2:Y:S01]  /*d2c0*/  LDG.E.U8 R2, desc[UR36][R2.64] ;  /* 0x0000002402027981 */ /* 0x000ea2000c1e1100 */
[----:B------:R-:W-:Y:S01]  /*d2d0*/  HFMA2 R23, -RZ, RZ, 0, 0 ;  /* 0x00000000ff177431 */ /* 0x000fe200000001ff */
[----:B--2---:R-:W-:Y:S01]  /*d2e0*/  I2FP.F32.U32 R22, R2 ;  /* 0x0000000200167245 */ /* 0x004fe20000201000 */
[----:B------:R-:W-:Y:S06]  /*d2f0*/  BRA `(.L_x_4640) ;  /* 0x0000000c006c7947 */ /* 0x000fec0003800000 */
.L_x_4637:
        /* <DEDUP_REMOVED lines=10> */
.L_x_4642:
[----:B------:R-:W2:Y:S01]  /*d3a0*/  LDG.E R2, desc[UR36][R2.64] ;  /* 0x0000002402027981 */ /* 0x000ea2000c1e1900 */
[----:B------:R-:W-:Y:S01]  /*d3b0*/  IMAD.MOV.U32 R23, RZ, RZ, RZ ;  /* 0x000000ffff177224 */ /* 0x000fe200078e00ff */
[----:B--2---:R-:W-:Y:S01]  /*d3c0*/  I2FP.F32.S32 R22, R2 ;  /* 0x0000000200167245 */ /* 0x004fe20000201400 */
[----:B------:R-:W-:Y:S06]  /*d3d0*/  BRA `(.L_x_4640) ;  /* 0x0000000c00347947 */ /* 0x000fec0003800000 */
.L_x_4641:
[----:B------:R-:W2:Y:S01]  /*d3e0*/  LDG.E.U16 R2, desc[UR36][R2.64] ;  /* 0x0000002402027981 */ /* 0x000ea2000c1e1500 */
[----:B------:R-:W-:Y:S01]  /*d3f0*/  MOV R23, RZ ;  /* 0x000000ff00177202 */ /* 0x000fe20000000f00 */
[----:B--2---:R3:W4:Y:S01]  /*d400*/  I2F.S16 R22, R2 ;  /* 0x0000000200167306 */ /* 0x0047220000101400 */
[----:B------:R-:W-:Y:S05]  /*d410*/  BRA `(.L_x_4640) ;  /* 0x0000000c00247947 */ /* 0x000fea0003800000 */
.L_x_4636:
        /* <DEDUP_REMOVED lines=9> */
.L_x_4644:
[----:B------:R-:W2:Y:S01]  /*d4b0*/  LDG.E.U16 R2, desc[UR36][R2.64] ;  /* 0x0000002402027981 */ /* 0x000ea2000c1e1500 */
[----:B------:R-:W-:Y:S02]  /*d4c0*/  IMAD.MOV.U32 R23, RZ, RZ, RZ ;  /* 0x000000ffff177224 */ /* 0x000fe400078e00ff */
[----:B--2---:R-:W-:Y:S01]  /*d4d0*/  HADD2.F32 R22, -RZ, R2.H0_H0 ;  /* 0x20000002ff167230 */ /* 0x004fe20000004100 */
[----:B------:R-:W-:Y:S06]  /*d4e0*/  BRA `(.L_x_4640) ;  /* 0x0000000800f07947 */ /* 0x000fec0003800000 */
.L_x_4643:
        /* <DEDUP_REMOVED lines=8> */
.L_x_4646:
[----:B------:R-:W2:Y:S02]  /*d570*/  LDG.E R2, desc[UR36][R2.64] ;  /* 0x0000002402027981 */ /* 0x000ea4000c1e1900 */
[--C-:B--2---:R-:W-:Y:S02]  /*d580*/  HADD2.F32 R22, -RZ, R2.reuse.H0_H0 ;  /* 0x20000002ff167230 */ /* 0x104fe40000004100 */
[----:B------:R-:W-:Y:S01]  /*d590*/  HADD2.F32 R23, -RZ, R2.H1_H1 ;  /* 0x30000002ff177230 */ /* 0x000fe20000004100 */
[----:B------:R-:W-:Y:S06]  /*d5a0*/  BRA `(.L_x_4640) ;  /* 0x0000000800c07947 */ /* 0x000fec0003800000 */
.L_x_4645:
        /* <DEDUP_REMOVED lines=8> */
.L_x_4635:
        /* <DEDUP_REMOVED lines=13> */
.L_x_4649:
        /* <DEDUP_REMOVED lines=10> */
.L_x_4648:
        /* <DEDUP_REMOVED lines=26> */
.L_x_4651:
[----:B------:R-:W2:Y:S01]  /*d940*/  LDG.E.U8 R2, desc[UR36][R2.64] ;  /* 0x0000002402027981 */ /* 0x000ea2000c1e1100 */
[----:B------:R-:W-:Y:S01]  /*d950*/  MOV R23, RZ ;  /* 0x000000ff00177202 */ /* 0x000fe20000000f00 */
        /* <DEDUP_REMOVED lines=11> */
.L_x_4650:
[----:B------:R-:W2:Y:S01]  /*da10*/  LDG.E.U16 R2, desc[UR36][R2.64] ;  /* 0x0000002402027981 */ /* 0x000ea2000c1e1500 */
[----:B------:R-:W-:Y:S02]  /*da20*/  IMAD.MOV.U32 R23, RZ, RZ, RZ ;  /* 0x000000ffff177224 */ /* 0x000fe400078e00ff */
[----:B--2---:R-:W-:Y:S01]  /*da30*/  IMAD.U32 R22, R2, 0x10000, RZ ;  /* 0x0001000002167824 */ /* 0x004fe200078e00ff */
[----:B------:R-:W-:Y:S06]  /*da40*/  BRA `(.L_x_4640) ;  /* 0x0000000400987947 */ /* 0x000fec0003800000 */
.L_x_4647:
        /* <DEDUP_REMOVED lines=12> */
.L_x_4654:
        /* <DEDUP_REMOVED lines=20> */
.L_x_4656:
[----:B------:R-:W-:Y:S05]  /*dc50*/  BSYNC.RECONVERGENT B0 ;  /* 0x0000000000007941 */ /* 0x000fea0003800200 */
.L_x_4655:
[----:B------:R-:W-:Y:S01]  /*dc60*/  IMAD.SHL.U32 R0, R0, 0x100000, RZ ;  /* 0x0010000000007824 */ /* 0x000fe200078e00ff */
[----:B------:R-:W-:-:S04]  /*dc70*/  LEA R2, R2, 0x3b800000, 0x17 ;  /* 0x3b80000002027811 */ /* 0x000fc800078eb8ff */
[----:B------:R-:W-:Y:S01]  /*dc80*/  LOP3.LUT R22, R2, R0, R7, 0xfe, !PT ;  /* 0x0000000002167212 */ /* 0x000fe200078efe07 */
[----:B------:R-:W-:Y:S06]  /*dc90*/  BRA `(.L_x_4640) ;  /* 0x0000000400047947 */ /* 0x000fec0003800000 */
.L_x_4653:
        /* <DEDUP_REMOVED lines=20> */
.L_x_4658:
[----:B------:R-:W-:Y:S05]  /*dde0*/  BSYNC.RECONVERGENT B0 ;  /* 0x0000000000007941 */ /* 0x000fea0003800200 */
.L_x_4657:
[----:B------:R-:W-:Y:S01]  /*ddf0*/  IMAD.SHL.U32 R0, R0, 0x200000, RZ ;  /* 0x0020000000007824 */ /* 0x000fe200078e00ff */
[----:B------:R-:W-:-:S04]  /*de00*/  LEA R2, R2, 0x37800000, 0x17 ;  /* 0x3780000002027811 */ /* 0x000fc800078eb8ff */
[----:B------:R-:W-:Y:S01]  /*de10*/  LOP3.LUT R22, R2, R0, R7, 0xfe, !PT ;  /* 0x0000000002167212 */ /* 0x000fe200078efe07 */
[----:B------:R-:W-:Y:S06]  /*de20*/  BRA `(.L_x_4640) ;  /* 0x0000000000a07947 */ /* 0x000fec0003800000 */
.L_x_4652:
        /* <DEDUP_REMOVED lines=8> */
[----:B------:R-:W-:Y:S01]  /*deb0*/  IMAD.MOV.U32 R22, RZ, RZ, 0x400000 ;  /* 0x00400000ff167424 */ /* 0x000fe200078e00ff */
[----:B--2---:R-:W-:-:S13]  /*dec0*/  ISETP.NE.AND P0, PT, R2, RZ, PT ;  /* 0x000000ff0200720c */ /* 0x004fda0003f05270 */
[----:B------:R-:W-:Y:S05]  /*ded0*/  @!P0 BRA `(.L_x_4640) ;  /* 0x0000000000748947 */ /* 0x000fea0003800000 */
[----:B------:R-:W-:-:S13]  /*dee0*/  ISETP.NE.AND P0, PT, R2, 0xff, PT ;  /* 0x000000ff0200780c */ /* 0x000fda0003f05270 */
[----:B------:R-:W-:Y:S01]  /*def0*/  @!P0 IMAD.MOV.U32 R22, RZ, RZ, 0x7f800001 ;  /* 0x7f800001ff168424 */ /* 0x000fe200078e00ff */
[----:B------:R-:W-:Y:S01]  /*df00*/  @P0 SHF.L.U32 R22, R2, 0x17, RZ ;  /* 0x0000001702160819 */ /* 0x000fe200000006ff */
[----:B------:R-:W-:Y:S06]  /*df10*/  BRA `(.L_x_4640) ;  /* 0x0000000000647947 */ /* 0x000fec0003800000 */
.L_x_4639:
[----:B------:R-:W-:Y:S01]  /*df20*/  MOV R2, 0x228 ;  /* 0x0000022800027802 */ /* 0x000fe20000000f00 */
[----:B------:R-:W0:Y:S01]  /*df30*/  LDCU.64 UR4, c[0x4][0x218] ;  /* 0x01004300ff0477ac */ /* 0x000e220008000a00 */
[----:B------:R-:W-:Y:S02]  /*df40*/  HFMA2 R13, -RZ, RZ, 0, 0 ;  /* 0x00000000ff0d7431 */ /* 0x000fe400000001ff */
[----:B------:R-:W-:Y:S01]  /*df50*/  IMAD.MOV.U32 R8, RZ, RZ, 0x4e ;  /* 0x0000004eff087424 */ /* 0x000fe200078e00ff */
[----:B------:R-:W2:Y:S01]  /*df60*/  LDCU.64 UR6, c[0x4][0x220] ;  /* 0x01004400ff0677ac */ /* 0x000ea20008000a00 */
[----:B------:R-:W3:Y:S01]  /*df70*/  LDC.64 R2, c[0x4][R2] ;  /* 0x0100000002027b82 */ /* 0x000ee20000000a00 */
[----:B------:R-:W-:Y:S01]  /*df80*/  IMAD.MOV.U32 R12, RZ, RZ, 0x1 ;  /* 0x00000001ff0c7424 */ /* 0x000fe200078e00ff */
[----:B------:R-:W4:Y:S01]  /*df90*/  LDCU.64 UR8, c[0x4][0x90] ;  /* 0x01001200ff0877ac */ /* 0x000f220008000a00 */
[----:B0-----:R-:W-:Y:S02]  /*dfa0*/  IMAD.U32 R4, RZ, RZ, UR4 ;  /* 0x00000004ff047e24 */ /* 0x001fe4000f8e00ff */
[----:B------:R-:W-:Y:S01]  /*dfb0*/  IMAD.U32 R5, RZ, RZ, UR5 ;  /* 0x00000005ff057e24 */ /* 0x000fe2000f8e00ff */
[----:B--2---:R-:W-:Y:S01]  /*dfc0*/  MOV R6, UR6 ;  /* 0x0000000600067c02 */ /* 0x004fe20008000f00 */
[----:B------:R-:W-:-:S02]  /*dfd0*/  IMAD.U32 R7, RZ, RZ, UR7 ;  /* 0x00000007ff077e24 */ /* 0x000fc4000f8e00ff */
[----:B----4-:R-:W-:Y:S01]  /*dfe0*/  IMAD.U32 R10, RZ, RZ, UR8 ;  /* 0x00000008ff0a7e24 */ /* 0x010fe2000f8e00ff */
[----:B------:R-:W-:-:S07]  /*dff0*/  MOV R11, UR9 ;  /* 0x00000009000b7c02 */ /* 0x000fce0008000f00 */
[----:B------:R-:W-:-:S07]  /*e000*/  LEPC R20, `(.L_x_4661) ;  /* 0x000000001014794e */ /* 0x000fce0000000000 */
[----:B-1-3-5:R-:W-:Y:S05]  /*e010*/  CALL.ABS.NOINC R2 ;  /* 0x0000000002007343 */ /* 0x02afea0003c00000 */
.L_x_4661:
[----:B------:R-:W-:Y:S01]  /*e020*/  CS2R R22, SRZ ;  /* 0x0000000000167805 */ /* 0x000fe2000001ff00 */
[----:B------:R-:W-:Y:S06]  /*e030*/  BRA `(.L_x_4640) ;  /* 0x00000000001c7947 */ /* 0x000fec0003800000 */
.L_x_4660:
[----:B------:R-:W2:Y:S01]  /*e040*/  LDG.E.64 R2, desc[UR36][R2.64] ;  /* 0x0000002402027981 */ /* 0x000ea2000c1e1b00 */
[----:B------:R-:W-:Y:S01]  /*e050*/  IMAD.MOV.U32 R23, RZ, RZ, RZ ;  /* 0x000000ffff177224 */ /* 0x000fe200078e00ff */
[----:B--2---:R0:W2:Y:S01]  /*e060*/  I2F.U64 R22, R2 ;  /* 0x0000000200167312 */ /* 0x0040a20000301000 */
[----:B------:R-:W-:Y:S05]  /*e070*/  BRA `(.L_x_4640) ;  /* 0x00000000000c7947 */ /* 0x000fea0003800000 */
.L_x_4659:
[----:B------:R-:W2:Y:S01]  /*e080*/  LDG.E R2, desc[UR36][R2.64] ;  /* 0x0000002402027981 */ /* 0x000ea2000c1e1900 */
[----:B------:R-:W-:Y:S01]  /*e090*/  IMAD.MOV.U32 R23, RZ, RZ, RZ ;  /* 0x000000ffff177224 */ /* 0x000fe200078e00ff */
[----:B--2---:R-:W-:-:S07]  /*e0a0*/  I2FP.F32.U32 R22, R2 ;  /* 0x0000000200167245 */ /* 0x004fce0000201000 */
.L_x_4640:
[----:B------:R-:W-:Y:S05]  /*e0b0*/  BSYNC.RECONVERGENT B6 ;  /* 0x0000000000067941 */ /* 0x000fea0003800200 */
.L_x_4634:
[----:B------:R-:W0:Y:S01]  /*e0c0*/  LDCU.64 UR6, c[0x0][0x660] ;  /* 0x0000cc00ff0677ac */ /* 0x000e220008000a00 */
[----:B------:R-:W-:Y:S01]  /*e0d0*/  BSSY.RECONVERGENT B6, `(.L_x_4662) ;  /* 0x00000f1000067945 */ /* 0x000fe20003800200 */
        /* <DEDUP_REMOVED lines=13> */
[----:B--23--:R-:W2:Y:S01]  /*e1b0*/  LDG.E.S8 R2, desc[UR36][R4.64] ;  /* 0x0000002404027981 */ /* 0x00cea2000c1e1300 */
[----:B------:R-:W-:Y:S01]  /*e1c0*/  IMAD.MOV.U32 R3, RZ, RZ, RZ ;  /* 0x000000ffff037224 */ /* 0x000fe200078e00ff */
[----:B--2---:R-:W3:Y:S01]  /*e1d0*/  I2F.S16 R2, R2 ;  /* 0x0000000200027306 */ /* 0x004ee20000101400 */
[----:B------:R-:W-:Y:S05]  /*e1e0*/  BRA `(.L_x_4668) ;  /* 0x0000000c007c7947 */ /* 0x000fea0003800000 */
.L_x_4666:
[----:B--23--:R-:W2:Y:S01]  /*e1f0*/  LDG.E.U8 R2, desc[UR36][R4.64] ;  /* 0x0000002404027981 */ /* 0x00cea2000c1e1100 */
[----:B------:R-:W-:Y:S01]  /*e200*/  IMAD.MOV.U32 R3, RZ, RZ, RZ ;  /* 0x000000ffff037224 */ /* 0x000fe200078e00ff */
[----:B--2---:R-:W-:Y:S01]  /*e210*/  I2FP.F32.U32 R2, R2 ;  /* 0x0000000200027245 */ /* 0x004fe20000201000 */
[----:B------:R-:W-:Y:S06]  /*e220*/  BRA `(.L_x_4668) ;  /* 0x0000000c006c7947 */ /* 0x000fec0003800000 */
.L_x_4665:
[----:B------:R-:W-:-:S09]  /*e230*/  UISETP.NE.AND UP0, UPT, UR4, 0x2, UPT ;  /* 0x000000020400788c */ /* 0x000fd2000bf05270 */
[----:B------:R-:W-:Y:S05]  /*e240*/  BRA.U !UP0, `(.L_x_4669) ;  /* 0x0000000108307547 */ /* 0x000fea000b800000 */
[----:B------:R-:W-:-:S09]  /*e250*/  UISETP.NE.AND UP0, UPT, UR4, 0x3, UPT ;  /* 0x000000030400788c */ /* 0x000fd2000bf05270 */
[----:B------:R-:W-:Y:S05]  /*e260*/  BRA.U !UP0, `(.L_x_4670) ;  /* 0x0000000108187547 */ /* 0x000fea000b800000 */
[----:B------:R-:W-:-:S09]  /*e270*/  UISETP.NE.AND UP0, UPT, UR4, 0x4, UPT ;  /* 0x000000040400788c */ /* 0x000fd2000bf05270 */
[----:B------:R-:W-:Y:S05]  /*e280*/  BRA.U UP0, `(.L_x_4667) ;  /* 0x0000000900f07547 */ /* 0x000fea000b800000 */
[----:B------:R-:W3:Y:S01]  /*e290*/  LDG.E.64 R4, desc[UR36][R4.64] ;  /* 0x0000002404047981 */ /* 0x000ee2000c1e1b00 */
[----:B--2---:R-:W-:Y:S01]  /*e2a0*/  MOV R3, RZ ;  /* 0x000000ff00037202 */ /* 0x004fe20000000f00 */
[----:B---3--:R0:W2:Y:S01]  /*e2b0*/  I2F.S64 R2, R4 ;  /* 0x0000000400027312 */ /* 0x0080a20000301400 */
[----:B------:R-:W-:Y:S05]  /*e2c0*/  BRA `(.L_x_4668) ;  /* 0x0000000c00447947 */ /* 0x000fea0003800000 */
.L_x_4670:
[----:B--23--:R-:W2:Y:S01]  /*e2d0*/  LDG.E R2, desc[UR36][R4.64] ;  /* 0x0000002404027981 */ /* 0x00cea2000c1e1900 */
[----:B------:R-:W-:Y:S01]  /*e2e0*/  IMAD.MOV.U32 R3, RZ, RZ, RZ ;  /* 0x000000ffff037224 */ /* 0x000fe200078e00ff */
[----:B--2---:R-:W-:Y:S01]  /*e2f0*/  I2FP.F32.S32 R2, R2 ;  /* 0x0000000200027245 */ /* 0x004fe20000201400 */
[----:B------:R-:W-:Y:S06]  /*e300*/  BRA `(.L_x_4668) ;  /* 0x0000000c00347947 */ /* 0x000fec0003800000 */
.L_x_4669:
[----:B--23--:R-:W2:Y:S01]  /*e310*/  LDG.E.U16 R2, desc[UR36][R4.64] ;  /* 0x0000002404027981 */ /* 0x00cea2000c1e1500 */
[----:B------:R-:W-:Y:S01]  /*e320*/  IMAD.MOV.U32 R3, RZ, RZ, RZ ;  /* 0x000000ffff037224 */ /* 0x000fe200078e00ff */
[----:B--2---:R-:W0:Y:S01]  /*e330*/  I2F.S16 R2, R2 ;  /* 0x0000000200027306 */ /* 0x004e220000101400 */
[----:B------:R-:W-:Y:S05]  /*e340*/  BRA `(.L_x_4668) ;  /* 0x0000000c00247947 */ /* 0x000fea0003800000 */
.L_x_4664:
[----:B------:R-:W-:-:S09]  /*e350*/  UISETP.GT.AND UP0, UPT, UR4, 0x6, UPT ;  /* 0x000000060400788c */ /* 0x000fd2000bf04270 */
[----:B------:R-:W-:Y:S05]  /*e360*/  BRA.U UP0, `(.L_x_4671) ;  /* 0x00000001002c7547 */ /* 0x000fea000b800000 */
[----:B------:R-:W-:-:S09]  /*e370*/  UISETP.NE.AND UP0, UPT, UR4, 0x5, UPT ;  /* 0x000000050400788c */ /* 0x000fd2000bf05270 */
[----:B------:R-:W-:Y:S05]  /*e380*/  BRA.U !UP0, `(.L_x_4672) ;  /* 0x0000000108147547 */ /* 0x000fea000b800000 */
[----:B------:R-:W-:-:S09]  /*e390*/  UISETP.NE.AND UP0, UPT, UR4, 0x6, UPT ;  /* 0x000000060400788c */ /* 0x000fd2000bf05270 */
[----:B------:R-:W-:Y:S05]  /*e3a0*/  BRA.U UP0, `(.L_x_4667) ;  /* 0x0000000900a87547 */ /* 0x000fea000b800000 */
[----:B--23--:R0:W5:Y:S01]  /*e3b0*/  LDG.E R2, desc[UR36][R4.64] ;  /* 0x0000002404027981 */ /* 0x00c162000c1e1900 */
[----:B------:R-:W-:Y:S01]  /*e3c0*/  HFMA2 R3, -RZ, RZ, 0, 0 ;  /* 0x00000000ff037431 */ /* 0x000fe200000001ff */
[----:B------:R-:W-:Y:S06]  /*e3d0*/  BRA `(.L_x_4668) ;  /* 0x0000000c00007947 */ /* 0x000fec0003800000 */
.L_x_4672:
[----:B--23--:R-:W2:Y:S01]  /*e3e0*/  LDG.E.U16 R2, desc[UR36][R4.64] ;  /* 0x0000002404027981 */ /* 0x00cea2000c1e1500 */
[----:B------:R-:W-:Y:S02]  /*e3f0*/  IMAD.MOV.U32 R3, RZ, RZ, RZ ;  /* 0x000000ffff037224 */ /* 0x000fe400078e00ff */
[----:B--2---:R-:W-:Y:S01]  /*e400*/  HADD2.F32 R2, -RZ, R2.H0_H0 ;  /* 0x20000002ff027230 */ /* 0x004fe20000004100 */
[----:B------:R-:W-:Y:S06]  /*e410*/  BRA `(.L_x_4668) ;  /* 0x0000000800f07947 */ /* 0x000fec0003800000 */
.L_x_4671:
[----:B------:R-:W-:-:S09]  /*e420*/  UISETP.NE.AND UP0, UPT, UR4, 0x7, UPT ;  /* 0x000000070400788c */ /* 0x000fd2000bf05270 */
[----:B------:R-:W-:Y:S05]  /*e430*/  BRA.U !UP0, `(.L_x_4673) ;  /* 0x0000000108287547 */ /* 0x000fea000b800000 */
[----:B------:R-:W-:-:S09]  /*e440*/  UISETP.NE.AND UP0, UPT, UR4, 0x8, UPT ;  /* 0x000000080400788c */ /* 0x000fd2000bf05270 */
[----:B------:R-:W-:Y:S05]  /*e450*/  BRA.U !UP0, `(.L_x_4674) ;  /* 0x0000000108107547 */ /* 0x000fea000b800000 */
[----:B------:R-:W-:-:S09]  /*e460*/  UISETP.NE.AND UP0, UPT, UR4, 0x9, UPT ;  /* 0x000000090400788c */ /* 0x000fd2000bf05270 */
[----:B------:R-:W-:Y:S05]  /*e470*/  BRA.U UP0, `(.L_x_4667) ;  /* 0x0000000900747547 */ /* 0x000fea000b800000 */
[----:B--23--:R2:W5:Y:S01]  /*e480*/  LDG.E.64 R2, desc[UR36][R4.64] ;  /* 0x0000002404027981 */ /* 0x00c562000c1e1b00 */
[----:B------:R-:W-:Y:S05]  /*e490*/  BRA `(.L_x_4668) ;  /* 0x0000000800d07947 */ /* 0x000fea0003800000 */
.L_x_4674:
[----:B--2---:R-:W3:Y:S02]  /*e4a0*/  LDG.E R3, desc[UR36][R4.64] ;  /* 0x0000002404037981 */ /* 0x004ee4000c1e1900 */
[--C-:B---3--:R-:W-:Y:S02]  /*e4b0*/  HADD2.F32 R2, -RZ, R3.reuse.H0_H0 ;  /* 0x20000003ff027230 */ /* 0x108fe40000004100 */
[----:B------:R-:W-:Y:S01]  /*e4c0*/  HADD2.F32 R3, -RZ, R3.H1_H1 ;  /* 0x30000003ff037230 */ /* 0x000fe20000004100 */
[----:B------:R-:W-:Y:S06]  /*e4d0*/  BRA `(.L_x_4668) ;  /* 0x0000000800c07947 */ /* 0x000fec0003800000 */
.L_x_4673:
[----:B------:R-:W3:Y:S01]  /*e4e0*/  LDG.E.64 R4, desc[UR36][R4.64] ;  /* 0x0000002404047981 */ /* 0x000ee2000c1e1b00 */
[----:B------:R-:W-:Y:S01]  /*e4f0*/  UMOV UR4, 0xf0000000 ;  /* 0xf000000000047882 */ /* 0x000fe20000000000 */
[----:B------:R-:W-:Y:S01]  /*e500*/  UMOV UR5, 0x380fffff ;  /* 0x380fffff00057882 */ /* 0x000fe20000000000 */
[----:B--2---:R-:W-:Y:S01]  /*e510*/  IMAD.MOV.U32 R3, RZ, RZ, RZ ;  /* 0x000000ffff037224 */ /* 0x004fe200078e00ff */
[----:B---3--:R-:W0:Y:S01]  /*e520*/  F2F.F32.F64 R2, R4 ;  /* 0x0000000400027310 */ /* 0x008e220000301000 */
[----:B------:R-:W-:-:S14]  /*e530*/  DSETP.GEU.AND P0, PT, |R4|, UR4, PT ;  /* 0x0000000404007e2a */ /* 0x000fdc000bf0e200 */
[----:B0-----:R-:W-:Y:S01]  /*e540*/  @!P0 FMUL R2, R2, 1.175494350822287508e-38 ;  /* 0x0080000002028820 */ /* 0x001fe20000400000 */
[----:B------:R-:W-:Y:S06]  /*e550*/  BRA `(.L_x_4668) ;  /* 0x0000000800a07947 */ /* 0x000fec0003800000 */
.L_x_4663:
        /* <DEDUP_REMOVED lines=8> */
[----:B------:R-:W3:Y:S01]  /*e5e0*/  LDG.E.U8 R4, desc[UR36][R4.64] ;  /* 0x0000002404047981 */ /* 0x000ee2000c1e1100 */
[----:B--2---:R-:W-:Y:S02]  /*e5f0*/  MOV R3, RZ ;  /* 0x000000ff00037202 */ /* 0x004fe40000000f00 */
[----:B---3--:R-:W-:-:S04]  /*e600*/  ISETP.NE.AND P0, PT, R4, RZ, PT ;  /* 0x000000ff0400720c */ /* 0x008fc80003f05270 */
[----:B------:R-:W-:Y:S01]  /*e610*/  FSEL R2, RZ, 1, !P0 ;  /* 0x3f800000ff027808 */ /* 0x000fe20004000000 */
[----:B------:R-:W-:Y:S08]  /*e620*/  BRA `(.L_x_4668) ;  /* 0x00000008006c7947 */ /* 0x000ff00003800000 */
.L_x_4677:
[----:B------:R-:W2:Y:S01]  /*e630*/  LDG.E.128 R4, desc[UR36][R4.64] ;  /* 0x0000002404047981 */ /* 0x000ea2000c1e1d00 */
[----:B------:R-:W-:Y:S01]  /*e640*/  UMOV UR4, 0xf0000000 ;  /* 0xf000000000047882 */ /* 0x000fe20000000000 */
[----:B------:R-:W-:Y:S01]  /*e650*/  UMOV UR5, 0x380fffff ;  /* 0x380fffff00057882 */ /* 0x000fe20000000000 */
[----:B--23--:R-:W0:Y:S01]  /*e660*/  F2F.F32.F64 R2, R4 ;  /* 0x0000000400027310 */ /* 0x00ce220000301000 */
[----:B------:R-:W-:Y:S02]  /*e670*/  DSETP.GEU.AND P0, PT, |R4|, UR4, PT ;  /* 0x0000000404007e2a */ /* 0x000fe4000bf0e200 */
[----:B------:R-:W-:-:S05]  /*e680*/  DSETP.GEU.AND P1, PT, |R6|, UR4, PT ;  /* 0x0000000406007e2a */ /* 0x000fca000bf2e200 */
[----:B------:R-:W2:Y:S07]  /*e690*/  F2F.F32.F64 R3, R6 ;  /* 0x0000000600037310 */ /* 0x000eae0000301000 */
[----:B0-----:R-:W-:Y:S02]  /*e6a0*/  @!P0 FMUL R2, R2, 1.175494350822287508e-38 ;  /* 0x0080000002028820 */ /* 0x001fe40000400000 */
[----:B--2---:R-:W-:Y:S01]  /*e6b0*/  @!P1 FMUL R3, R3, 1.175494350822287508e-38 ;  /* 0x0080000003039820 */ /* 0x004fe20000400000 */
[----:B------:R-:W-:Y:S06]  /*e6c0*/  BRA `(.L_x_4668) ;  /* 0x0000000800447947 */ /* 0x000fec0003800000 */
.L_x_4676:
[----:B------:R-:W-:-:S09]  /*e6d0*/  UISETP.NE.AND UP0, UPT, UR4, 0xf, UPT ;  /* 0x0000000f0400788c */ /* 0x000fd2000bf05270 */
[----:B------:R-:W-:Y:S05]  /*e6e0*/  BRA.U !UP0, `(.L_x_4678) ;  /* 0x0000000108947547 */ /* 0x000fea000b800000 */
[----:B------:R-:W-:-:S09]  /*e6f0*/  UISETP.NE.AND UP0, UPT, UR4, 0x17, UPT ;  /* 0x000000170400788c */ /* 0x000fd2000bf05270 */
[----:B------:R-:W-:Y:S05]  /*e700*/  BRA.U !UP0, `(.L_x_4679) ;  /* 0x0000000108587547 */ /* 0x000fea000b800000 */
[----:B------:R-:W-:-:S09]  /*e710*/  UISETP.NE.AND UP0, UPT, UR4, 0x18, UPT ;  /* 0x000000180400788c */ /* 0x000fd2000bf05270 */
[----:B------:R-:W-:Y:S05]  /*e720*/  BRA.U UP0, `(.L_x_4667) ;  /* 0x0000000500c87547 */ /* 0x000fea000b800000 */
[----:B--23--:R-:W2:Y:S01]  /*e730*/  LDG.E.U8 R2, desc[UR36][R4.64] ;  /* 0x0000002404027981 */ /* 0x00cea2000c1e1100 */
        /* <DEDUP_REMOVED lines=15> */
[----:B------:R-:W-:Y:S01]  /*e830*/  SEL R5, R3, RZ, P0 ;  /* 0x000000ff03057207 */ /* 0x000fe20000000000 */
[----:B------:R-:W-:-:S03]  /*e840*/  IMAD.MOV.U32 R3, RZ, RZ, RZ ;  /* 0x000000ffff037224 */ /* 0x000fc600078e00ff */
[----:B------:R-:W-:Y:S01]  /*e850*/  LOP3.LUT R2, R5, 0x80000000, R2, 0xf8, !PT ;  /* 0x8000000005027812 */ /* 0x000fe200078ef802 */
[----:B------:R-:W-:Y:S06]  /*e860*/  BRA `(.L_x_4668) ;  /* 0x0000000400dc7947 */ /* 0x000fec0003800000 */
.L_x_4679:
[----:B--2---:R-:W2:Y:S02]  /*e870*/  LDG.E.U8 R3, desc[UR36][R4.64] ;  /* 0x0000002404037981 */ /* 0x004ea4000c1e1100 */
[C---:B--2---:R-:W-:Y:S01]  /*e880*/  SHF.L.U32 R0, R3.reuse, 0x19, RZ ;  /* 0x0000001903007819 */ /* 0x044fe200000006ff */
[----:B------:R-:W-:-:S03]  /*e890*/  IMAD.SHL.U32 R3, R3, 0x100, RZ ;  /* 0x0000010003037824 */ /* 0x000fc600078e00ff */
[----:B------:R-:W-:Y:S02]  /*e8a0*/  ISETP.GE.U32.AND P0, PT, R0, 0x8000000, PT ;  /* 0x080000000000780c */ /* 0x000fe40003f06070 */
[----:B------:R-:W-:-:S11]  /*e8b0*/  PRMT R7, R3, 0x9910, RZ ;  /* 0x0000991003077816 */ /* 0x000fd600000000ff */
[----:B---3--:R-:W-:Y:S01]  /*e8c0*/  @!P0 LOP3.LUT R2, R3, 0x7f00, RZ, 0xc0, !PT ;  /* 0x00007f0003028812 */ /* 0x008fe200078ec0ff */
[----:B------:R-:W-:Y:S01]  /*e8d0*/  IMAD.MOV.U32 R3, RZ, RZ, RZ ;  /* 0x000000ffff037224 */ /* 0x000fe200078e00ff */
[----:B------:R-:W-:Y:S02]  /*e8e0*/  @P0 LEA.HI R0, R0, 0x70000000, RZ, 0x1c ;  /* 0x7000000000000811 */ /* 0x000fe400078fe0ff */
[----:B------:R-:W-:-:S03]  /*e8f0*/  @!P0 LOP3.LUT R2, R2, 0x3f000000, RZ, 0xfc, !PT ;  /* 0x3f00000002028812 */ /* 0x000fc600078efcff */
[----:B------:R-:W-:Y:S02]  /*e900*/  @P0 FMUL.FTZ R0, R0, 1.9259299443872358531e-34 ;  /* 0x0780000000000820 */ /* 0x000fe40000410000 */
[----:B------:R-:W-:-:S05]  /*e910*/  @!P0 FADD.FTZ R0, R2, -0.5 ;  /* 0xbf00000002008421 */ /* 0x000fca0000010000 */
[----:B------:R-:W-:Y:S01]  /*e920*/  LOP3.LUT R2, R0, 0x80000000, R7, 0xf8, !PT ;  /* 0x8000000000027812 */ /* 0x000fe200078ef807 */
[----:B------:R-:W-:Y:S06]  /*e930*/  BRA `(.L_x_4668) ;  /* 0x0000000400a87947 */ /* 0x000fec0003800000 */
.L_x_4678:
[----:B--23--:R-:W2:Y:S01]  /*e940*/  LDG.E.U16 R2, desc[UR36][R4.64] ;  /* 0x0000002404027981 */ /* 0x00cea2000c1e1500 */
[----:B------:R-:W-:Y:S01]  /*e950*/  MOV R3, RZ ;  /* 0x000000ff00037202 */ /* 0x000fe20000000f00 */
[----:B--2---:R-:W-:Y:S01]  /*e960*/  IMAD.U32 R2, R2, 0x10000, RZ ;  /* 0x0001000002027824 */ /* 0x004fe200078e00ff */
[----:B------:R-:W-:Y:S06]  /*e970*/  BRA `(.L_x_4668) ;  /* 0x0000000400987947 */ /* 0x000fec0003800000 */
.L_x_4675:
        /* <DEDUP_REMOVED lines=8> */
[----:B--23--:R-:W2:Y:S01]  /*ea00*/  LDG.E.U16 R2, desc[UR36][R4.64] ;  /* 0x0000002404027981 */ /* 0x00cea2000c1e1500 */
[----:B------:R-:W-:Y:S01]  /*ea10*/  IMAD.MOV.U32 R3, RZ, RZ, RZ ;  /* 0x000000ffff037224 */ /* 0x000fe200078e00ff */
[----:B--2---:R-:W-:Y:S01]  /*ea20*/  I2FP.F32.U32 R2, R2 ;  /* 0x0000000200027245 */ /* 0x004fe20000201000 */
[----:B------:R-:W-:Y:S06]  /*ea30*/  BRA `(.L_x_4668) ;  /* 0x0000000400687947 */ /* 0x000fec0003800000 */
.L_x_4682:
[----:B------:R-:W4:Y:S01]  /*ea40*/  LDG.E.U8 R4, desc[UR36][R4.64] ;  /* 0x0000002404047981 */ /* 0x000f22000c1e1100 */
[----:B--23--:R-:W-:Y:S02]  /*ea50*/  CS2R R2, SRZ ;  /* 0x0000000000027805 */ /* 0x00cfe4000001ff00 */
[----:B----4-:R-:W-:-:S13]  /*ea60*/  ISETP.NE.AND P0, PT, R4, RZ, PT ;  /* 0x000000ff0400720c */ /* 0x010fda0003f05270 */
        /* <DEDUP_REMOVED lines=17> */
.L_x_4684:
[----:B------:R-:W-:Y:S05]  /*eb80*/  BSYNC.RECONVERGENT B0 ;  /* 0x0000000000007941 */ /* 0x000fea0003800200 */
.L_x_4683:
[----:B------:R-:W-:Y:S02]  /*eb90*/  SHF.L.U32 R0, R0, 0x14, RZ ;  /* 0x0000001400007819 */ /* 0x000fe400000006ff */
[----:B------:R-:W-:-:S04]  /*eba0*/  LEA R2, R2, 0x3b800000, 0x17 ;  /* 0x3b80000002027811 */ /* 0x000fc800078eb8ff */
[----:B------:R-:W-:Y:S01]  /*ebb0*/  LOP3.LUT R2, R2, R0, R9, 0xfe, !PT ;  /* 0x0000000002027212 */ /* 0x000fe200078efe09 */
[----:B------:R-:W-:Y:S06]  /*ebc0*/  BRA `(.L_x_4668) ;  /* 0x0000000400047947 */ /* 0x000fec0003800000 */
.L_x_4681:
[----:B------:R-:W4:Y:S01]  /*ebd0*/  LDG.E.U8 R4, desc[UR36][R4.64] ;  /* 0x0000002404047981 */ /* 0x000f22000c1e1100 */
[----:B--23--:R-:W-:Y:S02]  /*ebe0*/  CS2R R2, SRZ ;  /* 0x0000000000027805 */ /* 0x00cfe4000001ff00 */
[----:B----4-:R-:W-:-:S13]  /*ebf0*/  ISETP.NE.AND P0, PT, R4, RZ, PT ;  /* 0x000000ff0400720c */ /* 0x010fda0003f05270 */
        /* <DEDUP_REMOVED lines=17> */
.L_x_4686:
[----:B------:R-:W-:Y:S05]  /*ed10*/  BSYNC.RECONVERGENT B0 ;  /* 0x0000000000007941 */ /* 0x000fea0003800200 */
.L_x_4685:
[----:B------:R-:W-:Y:S01]  /*ed20*/  IMAD.SHL.U32 R0, R0, 0x200000, RZ ;  /* 0x0020000000007824 */ /* 0x000fe200078e00ff */
[----:B------:R-:W-:-:S04]  /*ed30*/  LEA R2, R2, 0x37800000, 0x17 ;  /* 0x3780000002027811 */ /* 0x000fc800078eb8ff */
[----:B------:R-:W-:Y:S01]  /*ed40*/  LOP3.LUT R2, R2, R0, R9, 0xfe, !PT ;  /* 0x0000000002027212 */ /* 0x000fe200078efe09 */
[----:B------:R-:W-:Y:S06]  /*ed50*/  BRA `(.L_x_4668) ;  /* 0x0000000000a07947 */ /* 0x000fec0003800000 */
.L_x_4680:
[----:B------:R-:W-:-:S09]  /*ed60*/  UISETP.NE.AND UP0, UPT, UR4, 0x1c, UPT ;  /* 0x0000001c0400788c */ /* 0x000fd2000bf05270 */
[----:B------:R-:W-:Y:S05]  /*ed70*/  BRA.U !UP0, `(.L_x_4687) ;  /* 0x00000001088c7547 */ /* 0x000fea000b800000 */
[----:B------:R-:W-:-:S09]  /*ed80*/  UISETP.NE.AND UP0, UPT, UR4, 0x1d, UPT ;  /* 0x0000001d0400788c */ /* 0x000fd2000bf05270 */
[----:B------:R-:W-:Y:S05]  /*ed90*/  BRA.U !UP0, `(.L_x_4688) ;  /* 0x0000000108747547 */ /* 0x000fea000b800000 */
[----:B------:R-:W-:-:S09]  /*eda0*/  UISETP.NE.AND UP0, UPT, UR4, 0x2c, UPT ;  /* 0x0000002c0400788c */ /* 0x000fd2000bf05270 */
[----:B------:R-:W-:Y:S05]  /*edb0*/  BRA.U UP0, `(.L_x_4667) ;  /* 0x0000000100247547 */ /* 0x000fea000b800000 */
[----:B------:R-:W4:Y:S01]  /*edc0*/  LDG.E.U8 R4, desc[UR36][R4.64] ;  /* 0x0000002404047981 */ /* 0x000f22000c1e1100 */
[----:B--23--:R-:W-:Y:S02]  /*edd0*/  HFMA2 R2, -RZ, RZ, 3.814697265625e-06, 0 ;  /* 0x00400000ff027431 */ /* 0x00cfe400000001ff */
[----:B------:R-:W-:Y:S01]  /*ede0*/  IMAD.MOV.U32 R3, RZ, RZ, RZ ;  /* 0x000000ffff037224 */ /* 0x000fe200078e00ff */
[----:B----4-:R-:W-:-:S13]  /*edf0*/  ISETP.NE.AND P0, PT, R4, RZ, PT ;  /* 0x000000ff0400720c */ /* 0x010fda0003f05270 */
[----:B------:R-:W-:Y:S05]  /*ee00*/  @!P0 BRA `(.L_x_4668) ;  /* 0x0000000000748947 */ /* 0x000fea0003800000 */
[----:B------:R-:W-:-:S13]  /*ee10*/  ISETP.NE.AND P0, PT, R4, 0xff, PT ;  /* 0x000000ff0400780c */ /* 0x000fda0003f05270 */
[----:B------:R-:W-:Y:S02]  /*ee20*/  @!P0 IMAD.MOV.U32 R2, RZ, RZ, 0x7f800001 ;  /* 0x7f800001ff028424 */ /* 0x000fe400078e00ff */
[----:B------:R-:W-:Y:S01]  /*ee30*/  @P0 IMAD.SHL.U32 R2, R4, 0x800000, RZ ;  /* 0x0080000004020824 */ /* 0x000fe200078e00ff */
[----:B------:R-:W-:Y:S06]  /*ee40*/  BRA `(.L_x_4668) ;  /* 0x0000000000647947 */ /* 0x000fec0003800000 */
.L_x_4667:
[----:B--23--:R-:W-:Y:S01]  /*ee50*/  MOV R2, 0x228 ;  /* 0x0000022800027802 */ /* 0x00cfe20000000f00 */
[----:B------:R-:W0:Y:S01]  /*ee60*/  LDCU.64 UR4, c[0x4][0x218] ;  /* 0x01004300ff0477ac */ /* 0x000e220008000a00 */
[----:B------:R-:W-:Y:S02]  /*ee70*/  HFMA2 R8, -RZ, RZ, 0, 4.64916229248046875e-06 ;  /* 0x0000004eff087431 */ /* 0x000fe400000001ff */
[----:B------:R-:W-:Y:S01]  /*ee80*/  IMAD.MOV.U32 R12, RZ, RZ, 0x1 ;  /* 0x00000001ff0c7424 */ /* 0x000fe200078e00ff */
[----:B------:R-:W2:Y:S01]  /*ee90*/  LDCU.64 UR6, c[0x4][0x220] ;  /* 0x01004400ff0677ac */ /* 0x000ea20008000a00 */
[----:B------:R-:W3:Y:S01]  /*eea0*/  LDC.64 R2, c[0x4][R2] ;  /* 0x0100000002027b82 */ /* 0x000ee20000000a00 */
[----:B------:R-:W-:Y:S01]  /*eeb0*/  IMAD.MOV.U32 R13, RZ, RZ, RZ ;  /* 0x000000ffff0d7224 */ /* 0x000fe200078e00ff */
[----:B------:R-:W1:Y:S01]  /*eec0*/  LDCU.64 UR8, c[0x4][0x90] ;  /* 0x01001200ff0877ac */ /* 0x000e620008000a00 */
[----:B0-----:R-:W-:Y:S01]  /*eed0*/  MOV R4, UR4 ;  /* 0x0000000400047c02 */ /* 0x001fe20008000f00 */
[----:B------:R-:W-:-:S02]  /*eee0*/  IMAD.U32 R5, RZ, RZ, UR5 ;  /* 0x00000005ff057e24 */ /* 0x000fc4000f8e00ff */
[----:B--2---:R-:W-:Y:S01]  /*eef0*/  IMAD.U32 R6, RZ, RZ, UR6 ;  /* 0x00000006ff067e24 */ /* 0x004fe2000f8e00ff */
[----:B------:R-:W-:Y:S01]  /*ef00*/  MOV R7, UR7 ;  /* 0x0000000700077c02 */ /* 0x000fe20008000f00 */
[----:B-1----:R-:W-:Y:S02]  /*ef10*/  IMAD.U32 R10, RZ, RZ, UR8 ;  /* 0x00000008ff0a7e24 */ /* 0x002fe4000f8e00ff */
[----:B------:R-:W-:-:S07]  /*ef20*/  IMAD.U32 R11, RZ, RZ, UR9 ;  /* 0x00000009ff0b7e24 */ /* 0x000fce000f8e00ff */
[----:B------:R-:W-:-:S07]  /*ef30*/  LEPC R20, `(.L_x_4689) ;  /* 0x000000001014794e */ /* 0x000fce0000000000 */
[----:B---345:R-:W-:Y:S05]  /*ef40*/  CALL.ABS.NOINC R2 ;  /* 0x0000000002007343 */ /* 0x038fea0003c00000 */
.L_x_4689:
[----:B------:R-:W-:Y:S01]  /*ef50*/  CS2R R2, SRZ ;  /* 0x0000000000027805 */ /* 0x000fe2000001ff00 */
[----:B------:R-:W-:Y:S06]  /*ef60*/  BRA `(.L_x_4668) ;  /* 0x00000000001c7947 */ /* 0x000fec0003800000 */
.L_x_4688:
[----:B------:R-:W3:Y:S01]  /*ef70*/  LDG.E.64 R4, desc[UR36][R4.64] ;  /* 0x0000002404047981 */ /* 0x000ee2000c1e1b00 */
[----:B--2---:R-:W-:Y:S01]  /*ef80*/  MOV R3, RZ ;  /* 0x000000ff00037202 */ /* 0x004fe20000000f00 */
[----:B---3--:R0:W2:Y:S01]  /*ef90*/  I2F.U64 R2, R4 ;  /* 0x0000000400027312 */ /* 0x0080a20000301000 */
[----:B------:R-:W-:Y:S05]  /*efa0*/  BRA `(.L_x_4668) ;  /* 0x00000000000c7947 */ /* 0x000fea0003800000 */
.L_x_4687:
[----:B--23--:R-:W2:Y:S01]  /*efb0*/  LDG.E R2, desc[UR36][R4.64] ;  /* 0x0000002404027981 */ /* 0x00cea2000c1e1900 */
[----:B------:R-:W-:Y:S01]  /*efc0*/  IMAD.MOV.U32 R3, RZ, RZ, RZ ;  /* 0x000000ffff037224 */ /* 0x000fe200078e00ff */
[----:B--2---:R-:W-:-:S07]  /*efd0*/  I2FP.F32.U32 R2, R2 ;  /* 0x0000000200027245 */ /* 0x004fce0000201000 */
.L_x_4668:
[----:B------:R-:W-:Y:S05]  /*efe0*/  BSYNC.RECONVERGENT B6 ;  /* 0x0000000000067941 */ /* 0x000fea0003800200 */
.L_x_4662:
[----:B------:R-:W0:Y:S01]  /*eff0*/  LDCU.64 UR6, c[0x0][0x668] ;  /* 0x0000cd00ff0677ac */ /* 0x000e220008000a00 */
[----:B------:R-:W4:Y:S01]  /*f000*/  LDCU.64 UR8, c[0x0][0x670] ;  /* 0x0000ce00ff0877ac */ /* 0x000f220008000a00 */
[----:B------:R-:W3:Y:S01]  /*f010*/  LDCU.64 UR4, c[0x0][0x648] ;  /* 0x0000c900ff0477ac */ /* 0x000ee20008000a00 */
[C---:B0-2--5:R-:W-:Y:S01]  /*f020*/  FMUL.FTZ R5, R19.reuse, UR7 ;  /* 0x0000000713057c20 */ /* 0x065fe20008410000 */
[----:B-1----:R-:W-:Y:S01]  /*f030*/  FMUL.FTZ R0, R18, UR7 ;  /* 0x0000000712007c20 */ /* 0x002fe20008410000 */
[----:B----4-:R-:W-:Y:S02]  /*f040*/  FMUL.FTZ R4, R22, UR9 ;  /* 0x0000000916047c20 */ /* 0x010fe40008410000 */
        /* <DEDUP_REMOVED lines=27> */
.L_x_4693:
[----:B------:R-:W0:Y:S02]  /*f200*/  F2I.S64.TRUNC R2, R2 ;  /* 0x0000000200027311 */ /* 0x000e24000020d900 */
[----:B0-----:R-:W-:-:S05]  /*f210*/  MOV R7, R2 ;  /* 0x0000000200077202 */ /* 0x001fca0000000f00 */
[----:B------:R1:W-:Y:S01]  /*f220*/  STG.E.U8 desc[UR36][R4.64], R7 ;  /* 0x0000000704007986 */ /* 0x0003e2000c101124 */
[----:B------:R-:W-:Y:S05]  /*f230*/  BRA `(.L_x_4695) ;  /* 0x0000000c002c7947 */ /* 0x000fea0003800000 */
.L_x_4692:
        /* <DEDUP_REMOVED lines=9> */
.L_x_4697:
[----:B------:R-:W0:Y:S02]  /*f2d0*/  F2I.FTZ.TRUNC.NTZ R3, R2 ;  /* 0x0000000200037305 */ /* 0x000e24000021f100 */
[----:B0-----:R4:W-:Y:S01]  /*f2e0*/  STG.E desc[UR36][R4.64], R3 ;  /* 0x0000000304007986 */ /* 0x0019e2000c101924 */
[----:B------:R-:W-:Y:S05]  /*f2f0*/  BRA `(.L_x_4695) ;  /* 0x0000000800fc7947 */ /* 0x000fea0003800000 */
.L_x_4696:
[----:B------:R-:W0:Y:S02]  /*f300*/  F2I.FTZ.TRUNC.NTZ R3, R2 ;  /* 0x0000000200037305 */ /* 0x000e24000021f100 */
[----:B0-----:R2:W-:Y:S01]  /*f310*/  STG.E.U16 desc[UR36][R4.64], R3 ;  /* 0x0000000304007986 */ /* 0x0015e2000c101524 */
[----:B------:R-:W-:Y:S05]  /*f320*/  BRA `(.L_x_4695) ;  /* 0x0000000800f07947 */ /* 0x000fea0003800000 */
.L_x_4691:
        /* <DEDUP_REMOVED lines=8> */
.L_x_4699:
[----:B------:R-:W-:-:S05]  /*f3b0*/  F2FP.F16.F32.PACK_AB R2, RZ, R2 ;  /* 0x00000002ff02723e */ /* 0x000fca00000000ff */
[----:B------:R0:W-:Y:S01]  /*f3c0*/  STG.E.U16 desc[UR36][R4.64], R2 ;  /* 0x0000000204007986 */ /* 0x0001e2000c101524 */
[----:B------:R-:W-:Y:S05]  /*f3d0*/  BRA `(.L_x_4695) ;  /* 0x0000000800c47947 */ /* 0x000fea0003800000 */
.L_x_4698:
        /* <DEDUP_REMOVED lines=8> */
.L_x_4701:
[----:B------:R-:W-:-:S05]  /*f460*/  F2FP.F16.F32.PACK_AB R3, R3, R2 ;  /* 0x000000020303723e */ /* 0x000fca00000000ff */
[----:B------:R0:W-:Y:S01]  /*f470*/  STG.E desc[UR36][R4.64], R3 ;  /* 0x0000000304007986 */ /* 0x0001e2000c101924 */
[----:B------:R-:W-:Y:S05]  /*f480*/  BRA `(.L_x_4695) ;  /* 0x0000000800987947 */ /* 0x000fea0003800000 */
.L_x_4700:
[----:B------:R-:W-:-:S06]  /*f490*/  FMUL.FTZ R2, R2, 1 ;  /* 0x3f80000002027820 */ /* 0x000fcc0000410000 */
[----:B------:R-:W0:Y:S02]  /*f4a0*/  F2F.F64.F32 R2, R2 ;  /* 0x0000000200027310 */ /* 0x000e240000201800 */
[----:B0-----:R0:W-:Y:S01]  /*f4b0*/  STG.E.64 desc[UR36][R4.64], R2 ;  /* 0x0000000204007986 */ /* 0x0011e2000c101b24 */
[----:B------:R-:W-:Y:S05]  /*f4c0*/  BRA `(.L_x_4695) ;  /* 0x0000000800887947 */ /* 0x000fea0003800000 */
.L_x_4690:
        /* <DEDUP_REMOVED lines=13> */
.L_x_4705:
        /* <DEDUP_REMOVED lines=16> */
.L_x_4708:
[----:B------:R-:W-:-:S04]  /*f6a0*/  SHF.R.U32.HI R2, RZ, 0x18, R2 ;  /* 0x00000018ff027819 */ /* 0x000fc80000011602 */
[----:B------:R-:W-:-:S04]  /*f6b0*/  LOP3.LUT R2, R3, 0x80, R2, 0xf8, !PT ;  /* 0x0000008003027812 */ /* 0x000fc800078ef802 */
[----:B------:R-:W-:-:S07]  /*f6c0*/  PRMT R0, R2, 0x7610, R0 ;  /* 0x0000761002007816 */ /* 0x000fce0000000000 */
.L_x_4707:
[----:B------:R-:W-:Y:S05]  /*f6d0*/  BSYNC.RECONVERGENT B0 ;  /* 0x0000000000007941 */ /* 0x000fea0003800200 */
.L_x_4706:
[----:B------:R0:W-:Y:S01]  /*f6e0*/  STG.E.U8 desc[UR36][R4.64], R0 ;  /* 0x0000000004007986 */ /* 0x0001e2000c101124 */
[----:B------:R-:W-:Y:S05]  /*f6f0*/  BRA `(.L_x_4695) ;  /* 0x0000000400fc7947 */ /* 0x000fea0003800000 */
.L_x_4704:
        /* <DEDUP_REMOVED lines=16> */
.L_x_4711:
[----:B------:R-:W-:-:S04]  /*f800*/  SHF.R.U32.HI R2, RZ, 0x18, R2 ;  /* 0x00000018ff027819 */ /* 0x000fc80000011602 */
[----:B------:R-:W-:-:S04]  /*f810*/  LOP3.LUT R3, R3, 0x80, R2, 0xf8, !PT ;  /* 0x0000008003037812 */ /* 0x000fc800078ef802 */
[----:B------:R-:W-:-:S07]  /*f820*/  PRMT R0, R3, 0x7610, R0 ;  /* 0x0000761003007816 */ /* 0x000fce0000000000 */
.L_x_4710:
[----:B------:R-:W-:Y:S05]  /*f830*/  BSYNC.RECONVERGENT B0 ;  /* 0x0000000000007941 */ /* 0x000fea0003800200 */
.L_x_4709:
[----:B------:R0:W-:Y:S01]  /*f840*/  STG.E.U8 desc[UR36][R4.64], R0 ;  /* 0x0000000004007986 */ /* 0x0001e2000c101124 */
[----:B------:R-:W-:Y:S05]  /*f850*/  BRA `(.L_x_4695) ;  /* 0x0000000400a47947 */ /* 0x000fea0003800000 */
.L_x_4703:
        /* <DEDUP_REMOVED lines=17> */
[----:B------:R-:W-:-:S05]  /*f970*/  @!P0 IMAD.MOV R0, RZ, RZ, R6 ;  /* 0x000000ffff008224 */ /* 0x000fca00078e0206 */
[----:B------:R-:W-:-:S05]  /*f980*/  @P1 MOV R3, R0 ;  /* 0x0000000000031202 */ /* 0x000fca0000000f00 */
[----:B------:R0:W-:Y:S01]  /*f990*/  STG.E.U8 desc[UR36][R4.64], R3 ;  /* 0x0000000304007986 */ /* 0x0001e2000c101124 */
[----:B------:R-:W-:Y:S05]  /*f9a0*/  BRA `(.L_x_4695) ;  /* 0x0000000400507947 */ /* 0x000fea0003800000 */
.L_x_4713:
[----:B------:R-:W0:Y:S02]  /*f9b0*/  F2I.U64.TRUNC R2, R2 ;  /* 0x0000000200027311 */ /* 0x000e24000020d800 */
[----:B0-----:R0:W-:Y:S01]  /*f9c0*/  STG.E.64 desc[UR36][R4.64], R2 ;  /* 0x0000000204007986 */ /* 0x0011e2000c101b24 */
[----:B------:R-:W-:Y:S05]  /*f9d0*/  BRA `(.L_x_4695) ;  /* 0x0000000400447947 */ /* 0x000fea0003800000 */
.L_x_4712:
[----:B------:R-:W0:Y:S02]  /*f9e0*/  F2I.FTZ.U32.TRUNC.NTZ R3, R2 ;  /* 0x0000000200037305 */ /* 0x000e24000021f000 */
[----:B0-----:R0:W-:Y:S01]  /*f9f0*/  STG.E desc[UR36][R4.64], R3 ;  /* 0x0000000304007986 */ /* 0x0011e2000c101924 */
[----:B------:R-:W-:Y:S05]  /*fa00*/  BRA `(.L_x_4695) ;  /* 0x0000000400387947 */ /* 0x000fea0003800000 */
.L_x_4702:
        /* <DEDUP_REMOVED lines=12> */
.L_x_4715:
[----:B------:R-:W-:Y:S01]  /*fad0*/  FMUL.FTZ R8, R2, 1 ;  /* 0x3f80000002087820 */ /* 0x000fe20000410000 */
[----:B------:R-:W-:-:S05]  /*fae0*/  FMUL.FTZ R10, R3, 1 ;  /* 0x3f800000030a7820 */ /* 0x000fca0000410000 */
[----:B------:R-:W-:Y:S08]  /*faf0*/  F2F.F64.F32 R8, R8 ;  /* 0x0000000800087310 */ /* 0x000ff00000201800 */
[----:B------:R-:W0:Y:S02]  /*fb00*/  F2F.F64.F32 R10, R10 ;  /* 0x0000000a000a7310 */ /* 0x000e240000201800 */
[----:B0-----:R0:W-:Y:S01]  /*fb10*/  STG.E.128 desc[UR36][R4.64], R8 ;  /* 0x0000000804007986 */ /* 0x0011e2000c101d24 */
[----:B------:R-:W-:Y:S05]  /*fb20*/  BRA `(.L_x_4695) ;  /* 0x0000000000f07947 */ /* 0x000fea0003800000 */
.L_x_4714:
[----:B------:R-:W-:-:S09]  /*fb30*/  UISETP.NE.AND UP0, UPT, UR6, 0xf, UPT ;  /* 0x0000000f0600788c */ /* 0x000fd2000bf05270 */
[----:B------:R-:W-:Y:S05]  /*fb40*/  BRA.U !UP0, `(.L_x_4716) ;  /* 0x0000000108e07547 */ /* 0x000fea000b800000 */
[----:B------:R-:W-:-:S09]  /*fb50*/  UISETP.NE.AND UP0, UPT, UR6, 0x17, UPT ;  /* 0x000000170600788c */ /* 0x000fd2000bf05270 */
[----:B------:R-:W-:Y:S05]  /*fb60*/  BRA.U !UP0, `(.L_x_4717) ;  /* 0x00000001088c7547 */ /* 0x000fea000b800000 */
[----:B------:R-:W-:-:S09]  /*fb70*/  UISETP.NE.AND UP0, UPT, UR6, 0x18, UPT ;  /* 0x000000180600788c */ /* 0x000fd2000bf05270 */
[----:B------:R-:W-:Y:S05]  /*fb80*/  BRA.U !UP0, `(.L_x_4718) ;  /* 0x0000000108447547 */ /* 0x000fea000b800000 */
.L_x_4694:
        /* <DEDUP_REMOVED lines=16> */
.L_x_4719:
[----:B------:R-:W-:Y:S05]  /*fc90*/  BRA `(.L_x_4695) ;  /* 0x0000000000947947 */ /* 0x000fea0003800000 */
.L_x_4718:
        /* <DEDUP_REMOVED lines=12> */
.L_x_4721:
[----:B------:R-:W-:Y:S05]  /*fd60*/  BSYNC.RECONVERGENT B0 ;  /* 0x0000000000007941 */ /* 0x000fea0003800200 */
.L_x_4720:
[----:B------:R-:W-:-:S05]  /*fd70*/  LOP3.LUT R3, R0, 0x80, R7, 0xf8, !PT ;  /* 0x0000008000037812 */ /* 0x000fca00078ef807 */
[----:B------:R0:W-:Y:S01]  /*fd80*/  STG.E.U8 desc[UR36][R4.64], R3 ;  /* 0x0000000304007986 */ /* 0x0001e2000c101124 */
[----:B------:R-:W-:Y:S05]  /*fd90*/  BRA `(.L_x_4695) ;  /* 0x0000000000547947 */ /* 0x000fea0003800000 */
.L_x_4717:
        /* <DEDUP_REMOVED lines=11> */
.L_x_4723:
[----:B------:R-:W-:Y:S01]  /*fe50*/  IMAD.MOV.U32 R0, RZ, RZ, 0x7f ;  /* 0x0000007fff007424 */ /* 0x000fe200078e00ff */
[----:B------:R-:W-:-:S04]  /*fe60*/  ISETP.GT.U32.AND P0, PT, R6, 0x7f800000, PT ;  /* 0x7f8000000600780c */ /* 0x000fc80003f04070 */
[----:B------:R-:W-:-:S09]  /*fe70*/  SEL R0, R0, 0x7c, P0 ;  /* 0x0000007c00007807 */ /* 0x000fd20000000000 */
.L_x_4724:
[----:B------:R-:W-:Y:S05]  /*fe80*/  BSYNC.RECONVERGENT B0 ;  /* 0x0000000000007941 */ /* 0x000fea0003800200 */
.L_x_4722:
[----:B------:R-:W-:-:S04]  /*fe90*/  SHF.R.U32.HI R3, RZ, 0x18, R2 ;  /* 0x00000018ff037819 */ /* 0x000fc80000011602 */
[----:B------:R-:W-:-:S05]  /*fea0*/  LOP3.LUT R3, R0, 0x80, R3, 0xf8, !PT ;  /* 0x0000008000037812 */ /* 0x000fca00078ef803 */
[----:B------:R0:W-:Y:S01]  /*feb0*/  STG.E.U8 desc[UR36][R4.64], R3 ;  /* 0x0000000304007986 */ /* 0x0001e2000c101124 */
[----:B------:R-:W-:Y:S05]  /*fec0*/  BRA `(.L_x_4695) ;  /* 0x0000000000087947 */ /* 0x000fea0003800000 */
.L_x_4716:
[----:B------:R-:W-:-:S05]  /*fed0*/  F2FP.BF16.F32.PACK_AB R2, RZ, R2 ;  /* 0x00000002ff02723e */ /* 0x000fca00000010ff */
[----:B------:R0:W-:Y:S02]  /*fee0*/  STG.E.U16 desc[UR36][R4.64], R2 ;  /* 0x0000000204007986 */ /* 0x0001e4000c101524 */
.L_x_4695:
[----:B------:R-:W-:-:S07]  /*fef0*/  IADD3 R17, PT, PT, R17, 0x80, RZ ;  /* 0x0000008011117810 */ /* 0x000fce0007ffe0ff */
.L_x_4604:
[----:B------:R-:W-:Y:S05]  /*ff00*/  BSYNC.RECONVERGENT B7 ;  /* 0x0000000000077941 */ /* 0x000fea0003800200 */
.L_x_4603:
[----:B------:R-:W5:Y:S02]  /*ff10*/  LDCU UR4, c[0x0][0x380] ;  /* 0x00007000ff0477ac */ /* 0x000f640008000800 */
[----:B-----5:R-:W-:-:S13]  /*ff20*/  ISETP.GE.AND P0, PT, R17, UR4, PT ;  /* 0x0000000411007c0c */ /* 0x020fda000bf06270 */
[----:B------:R-:W-:Y:S05]  /*ff30*/  @P0 EXIT ;  /* 0x000000000000094d */ /* 0x000fea0003800000 */
[----:B------:R-:W5:Y:S01]  /*ff40*/  LDCU UR4, c[0x0][0x388] ;  /* 0x00007100ff0477ac */ /* 0x000f620008000800 */
[----:B------:R-:W-:Y:S01]  /*ff50*/  CS2R R22, SRZ ;  /* 0x0000000000167805 */ /* 0x000fe2000001ff00 */
        /* <DEDUP_REMOVED lines=377> */
.L_x_4725:
[----:B------:R-:W0:Y:S01]  /*116f0*/  LDCU.64 UR6, c[0x0][0x648] ;  /* 0x0000c900ff0677ac */ /* 0x000e220008000a00 */
[----:B------:R-:W-:Y:S01]  /*11700*/  BSSY.RECONVERGENT B6, `(.L_x_4726) ;  /* 0x00000f4000067945 */ /* 0x000fe20003800200 */
[----:B------:R-:W1:Y:S01]  /*11710*/  LDCU.64 UR8, c[0x0][0x650] ;  /* 0x0000ca00ff0877ac */ /* 0x000e620008000a00 */
[----:B------:R-:W-:-:S04]  /*11720*/  UPRMT UR4, UR39, 0x7771, URZ ;  /* 0x0000777127047896 */ /* 0x000fc800080000ff */
[----:B------:R-:W-:Y:S01]  /*11730*/  UISETP.GT.AND UP0, UPT, UR4, 0x9, UPT ;  /* 0x000000090400788c */ /* 0x000fe2000bf04270 */
[----:B0-----:R-:W-:Y:S02]  /*11740*/  IADD3 R16, P0, PT, R16, UR6, RZ ;  /* 0x0000000610107c10 */ /* 0x001fe4000ff1e0ff */
[----:B-1-34-:R-:W-:-:S03]  /*11750*/  IADD3 R2, P1, PT, R0, UR8, RZ ;  /* 0x0000000800027c10 */ /* 0x01afc6000ff3e0ff */
[----:B------:R-:W-:Y:S01]  /*11760*/  IMAD.X R17, RZ, RZ, UR7, P0 ;  /* 0x00000007ff117e24 */ /* 0x000fe200080e06ff */
[----:B------:R-:W-:Y:S02]  /*11770*/  IADD3.X R3, PT, PT, RZ, UR9, RZ, P1, !PT ;  /* 0x00000009ff037c10 */ /* 0x000fe40008ffe4ff */
        /* <DEDUP_REMOVED lines=13> */
.L_x_4730:
[----:B------:R-:W2:Y:S01]  /*11850*/  LDG.E.U8 R2, desc[UR36][R2.64] ;  /* 0x0000002402027981 */ /* 0x000ea2000c1e1100 */
[----:B------:R-:W-:Y:S02]  /*11860*/  MOV R19, RZ ;  /* 0x000000ff00137202 */ /* 0x000fe40000000f00 */
[----:B--2---:R-:W-:Y:S01]  /*11870*/  I2FP.F32.U32 R18, R2 ;  /* 0x0000000200127245 */ /* 0x004fe20000201000 */
[----:B------:R-:W-:Y:S06]  /*11880*/  BRA `(.L_x_4732) ;  /* 0x0000000c006c7947 */ /* 0x000fec0003800000 */
.L_x_4729:
        /* <DEDUP_REMOVED lines=10> */
.L_x_4734:
[----:B------:R-:W2:Y:S01]  /*11930*/  LDG.E R2, desc[UR36][R2.64] ;  /* 0x0000002402027981 */ /* 0x000ea2000c1e1900 */
[----:B------:R-:W-:Y:S01]  /*11940*/  HFMA2 R19, -RZ, RZ, 0, 0 ;  /* 0x00000000ff137431 */ /* 0x000fe200000001ff */
[----:B--2---:R-:W-:Y:S01]  /*11950*/  I2FP.F32.S32 R18, R2 ;  /* 0x0000000200127245 */ /* 0x004fe20000201400 */
[----:B------:R-:W-:Y:S06]  /*11960*/  BRA `(.L_x_4732) ;  /* 0x0000000c00347947 */ /* 0x000fec0003800000 */
.L_x_4733:
[----:B------:R-:W2:Y:S01]  /*11970*/  LDG.E.U16 R2, desc[UR36][R2.64] ;  /* 0x0000002402027981 */ /* 0x000ea2000c1e1500 */
[----:B------:R-:W-:Y:S01]  /*11980*/  IMAD.MOV.U32 R19, RZ, RZ, RZ ;  /* 0x000000ffff137224 */ /* 0x000fe200078e00ff */
[----:B--2---:R2:W3:Y:S01]  /*11990*/  I2F.S16 R18, R2 ;  /* 0x0000000200127306 */ /* 0x0044e20000101400 */
[----:B------:R-:W-:Y:S05]  /*119a0*/  BRA `(.L_x_4732) ;  /* 0x0000000c00247947 */ /* 0x000fea0003800000 */
.L_x_4728:
        /* <DEDUP_REMOVED lines=9> */
.L_x_4736:
[----:B------:R-:W2:Y:S01]  /*11a40*/  LDG.E.U16 R2, desc[UR36][R2.64] ;  /* 0x0000002402027981 */ /* 0x000ea2000c1e1500 */
[----:B------:R-:W-:Y:S02]  /*11a50*/  IMAD.MOV.U32 R19, RZ, RZ, RZ ;  /* 0x000000ffff137224 */ /* 0x000fe400078e00ff */
[----:B--2---:R-:W-:Y:S01]  /*11a60*/  HADD2.F32 R18, -RZ, R2.H0_H0 ;  /* 0x20000002ff127230 */ /* 0x004fe20000004100 */
[----:B------:R-:W-:Y:S06]  /*11a70*/  BRA `(.L_x_4732) ;  /* 0x0000000800f07947 */ /* 0x000fec0003800000 */
.L_x_4735:
        /* <DEDUP_REMOVED lines=8> */
.L_x_4738:
[----:B------:R-:W2:Y:S02]  /*11b00*/  LDG.E R2, desc[UR36][R2.64] ;  /* 0x0000002402027981 */ /* 0x000ea4000c1e1900 */
[--C-:B--2---:R-:W-:Y:S02]  /*11b10*/  HADD2.F32 R18, -RZ, R2.reuse.H0_H0 ;  /* 0x20000002ff127230 */ /* 0x104fe40000004100 */
[----:B------:R-:W-:Y:S01]  /*11b20*/  HADD2.F32 R19, -RZ, R2.H1_H1 ;  /* 0x30000002ff137230 */ /* 0x000fe20000004100 */
[----:B------:R-:W-:Y:S06]  /*11b30*/  BRA `(.L_x_4732) ;  /* 0x0000000800c07947 */ /* 0x000fec0003800000 */
.L_x_4737:
        /* <DEDUP_REMOVED lines=8> */
.L_x_4727:
        /* <DEDUP_REMOVED lines=13> */
.L_x_4741:
        /* <DEDUP_REMOVED lines=10> */
.L_x_4740:
        /* <DEDUP_REMOVED lines=13> */
[----:B0-----:R-:W-:-:S04]  /*11e00*/  IADD3 R4, PT, PT, -R4, RZ, RZ ;  /* 0x000000ff04047210 */ /* 0x001fc80007ffe1ff */
[----:B------:R-:W-:-:S05]  /*11e10*/  VIADDMNMX.U32 R4, R4, R5, 0x4, !PT ;  /* 0x0000000404047446 */ /* 0x000fca0007800005 */
[----:B------:R-:W-:Y:S02]  /*11e20*/  VIADD R5, R4, 0xfffffffc ;  /* 0xfffffffc04057836 */ /* 0x000fe40000000000 */
[----:B------:R-:W-:-:S03]  /*11e30*/  VIADD R4, R0, 0x1000000 ;  /* 0x0100000000047836 */ /* 0x000fc60000000000 */
[----:B------:R-:W-:Y:S02]  /*11e40*/  SHF.L.U32 R6, R0, R5, RZ ;  /* 0x0000000500067219 */ /* 0x000fe400000006ff */
[----:B------:R-:W-:Y:S02]  /*11e50*/  SHF.L.U32 R5, R5, 0x17, RZ ;  /* 0x0000001705057819 */ /* 0x000fe400000006ff */
[----:B------:R-:W-:Y:S02]  /*11e60*/  SHF.R.S32.HI R4, RZ, 0x8, R4 ;  /* 0x00000008ff047819 */ /* 0x000fe40000011404 */
[----:B------:R-:W-:-:S04]  /*11e70*/  LEA.HI R5, R6, -R5, RZ, 0x1c ;  /* 0x8000000506057211 */ /* 0x000fc800078fe0ff */
[----:B------:R-:W-:-:S04]  /*11e80*/  IADD3 R5, PT, PT, R5, 0x3c000000, RZ ;  /* 0x3c00000005057810 */ /* 0x000fc80007ffe0ff */
[----:B------:R-:W-:-:S04]  /*11e90*/  LOP3.LUT R4, R5, 0x7f800000, R4, 0xf8, !PT ;  /* 0x7f80000005047812 */ /* 0x000fc800078ef804 */
[----:B------:R-:W-:-:S04]  /*11ea0*/  SEL R3, R4, RZ, P0 ;  /* 0x000000ff04037207 */ /* 0x000fc80000000000 */
[----:B------:R-:W-:Y:S01]  /*11eb0*/  LOP3.LUT R18, R3, 0x80000000, R18, 0xf8, !PT ;  /* 0x8000000003127812 */ /* 0x000fe200078ef812 */
[----:B------:R-:W-:Y:S06]  /*11ec0*/  BRA `(.L_x_4732) ;  /* 0x0000000400dc7947 */ /* 0x000fec0003800000 */
.L_x_4743:
[----:B------:R-:W2:Y:S01]  /*11ed0*/  LDG.E.U8 R2, desc[UR36][R2.64] ;  /* 0x0000002402027981 */ /* 0x000ea2000c1e1100 */
[----:B------:R-:W-:Y:S02]  /*11ee0*/  MOV R19, RZ ;  /* 0x000000ff00137202 */ /* 0x000fe40000000f00 */
        /* <DEDUP_REMOVED lines=11> */
.L_x_4742:
[----:B------:R-:W2:Y:S01]  /*11fa0*/  LDG.E.U16 R2, desc[UR36][R2.64] ;  /* 0x0000002402027981 */ /* 0x000ea2000c1e1500 */
[----:B------:R-:W-:Y:S01]  /*11fb0*/  IMAD.MOV.U32 R19, RZ, RZ, RZ ;  /* 0x000000ffff137224 */ /* 0x000fe200078e00ff */
[----:B--2---:R-:W-:Y:S01]  /*11fc0*/  SHF.L.U32 R18, R2, 0x10, RZ ;  /* 0x0000001002127819 */ /* 0x004fe200000006ff */
[----:B------:R-:W-:Y:S06]  /*11fd0*/  BRA `(.L_x_4732) ;  /* 0x0000000400987947 */ /* 0x000fec0003800000 */
.L_x_4739:
        /* <DEDUP_REMOVED lines=12> */
.L_x_4746:
        /* <DEDUP_REMOVED lines=20> */
.L_x_4748:
[----:B------:R-:W-:Y:S05]  /*121e0*/  BSYNC.RECONVERGENT B0 ;  /* 0x0000000000007941 */ /* 0x000fea0003800200 */
.L_x_4747:
[----:B------:R-:W-:Y:S01]  /*121f0*/  IMAD.SHL.U32 R0, R0, 0x100000, RZ ;  /* 0x0010000000007824 */ /* 0x000fe200078e00ff */
[----:B------:R-:W-:-:S04]  /*12200*/  LEA R2, R2, 0x3b800000, 0x17 ;  /* 0x3b80000002027811 */ /* 0x000fc800078eb8ff */
[----:B------:R-:W-:Y:S01]  /*12210*/  LOP3.LUT R18, R2, R0, R7, 0xfe, !PT ;  /* 0x0000000002127212 */ /* 0x000fe200078efe07 */
[----:B------:R-:W-:Y:S06]  /*12220*/  BRA `(.L_x_4732) ;  /* 0x0000000400047947 */ /* 0x000fec0003800000 */
.L_x_4745:
        /* <DEDUP_REMOVED lines=20> */
.L_x_4750:
[----:B------:R-:W-:Y:S05]  /*12370*/  BSYNC.RECONVERGENT B0 ;  /* 0x0000000000007941 */ /* 0x000fea0003800200 */
.L_x_4749:
[----:B------:R-:W-:Y:S01]  /*12380*/  IMAD.SHL.U32 R0, R0, 0x200000, RZ ;  /* 0x0020000000007824 */ /* 0x000fe200078e00ff */
[----:B------:R-:W-:-:S04]  /*12390*/  LEA R2, R2, 0x37800000, 0x17 ;  /* 0x3780000002027811 */ /* 0x000fc800078eb8ff */
[----:B------:R-:W-:Y:S01]  /*123a0*/  LOP3.LUT R18, R2, R0, R7, 0xfe, !PT ;  /* 0x0000000002127212 */ /* 0x000fe200078efe07 */
[----:B------:R-:W-:Y:S06]  /*123b0*/  BRA `(.L_x_4732) ;  /* 0x0000000000a07947 */ /* 0x000fec0003800000 */
.L_x_4744:
[----:B------:R-:W-:-:S09]  /*123c0*/  UISETP.NE.AND UP0, UPT, UR4, 0x1c, UPT ;  /* 0x0000001c0400788c */ /* 0x000fd2000bf05270 */
[----:B------:R-:W-:Y:S05]  /*123d0*/  BRA.U !UP0, `(.L_x_4751) ;  /* 0x00000001088c7547 */ /* 0x000fea000b800000 */
[----:B------:R-:W-:-:S09]  /*123e0*/  UISETP.NE.AND UP0, UPT, UR4, 0x1d, UPT ;  /* 0x0000001d0400788c */ /* 0x000fd2000bf05270 */
[----:B------:R-:W-:Y:S05]  /*123f0*/  BRA.U !UP0, `(.L_x_4752) ;  /* 0x0000000108747547 */ /* 0x000fea000b800000 */
[----:B------:R-:W-:-:S09]  /*12400*/  UISETP.NE.AND UP0, UPT, UR4, 0x2c, UPT ;  /* 0x0000002c0400788c */ /* 0x000fd2000bf05270 */
[----:B------:R-:W-:Y:S05]  /*12410*/  BRA.U UP0, `(.L_x_4731) ;  /* 0x0000000100247547 */ /* 0x000fea000b800000 */
[----:B------:R-:W2:Y:S01]  /*12420*/  LDG.E.U8 R2, desc[UR36][R2.64] ;  /* 0x0000002402027981 */ /* 0x000ea2000c1e1100 */
[----:B------:R-:W-:Y:S02]  /*12430*/  HFMA2 R18, -RZ, RZ, 3.814697265625e-06, 0 ;  /* 0x00400000ff127431 */ /* 0x000fe400000001ff */
[----:B------:R-:W-:Y:S01]  /*12440*/  IMAD.MOV.U32 R19, RZ, RZ, RZ ;  /* 0x000000ffff137224 */ /* 0x000fe200078e00ff */
[----:B--2---:R-:W-:-:S13]  /*12450*/  ISETP.NE.AND P0, PT, R2, RZ, PT ;  /* 0x000000ff0200720c */ /* 0x004fda0003f05270 */
[----:B------:R-:W-:Y:S05]  /*12460*/  @!P0 BRA `(.L_x_4732) ;  /* 0x0000000000748947 */ /* 0x000fea0003800000 */
[----:B------:R-:W-:-:S13]  /*12470*/  ISETP.NE.AND P0, PT, R2, 0xff, PT ;  /* 0x000000ff0200780c */ /* 0x000fda0003f05270 */
[----:B------:R-:W-:Y:S01]  /*12480*/  @!P0 MOV R18, 0x7f800001 ;  /* 0x7f80000100128802 */ /* 0x000fe20000000f00 */
[----:B------:R-:W-:Y:S01]  /*12490*/  @P0 IMAD.SHL.U32 R18, R2, 0x800000, RZ ;  /* 0x0080000002120824 */ /* 0x000fe200078e00ff */
[----:B------:R-:W-:Y:S06]  /*124a0*/  BRA `(.L_x_4732) ;  /* 0x0000000000647947 */ /* 0x000fec0003800000 */
.L_x_4731:
[----:B------:R-:W-:Y:S01]  /*124b0*/  MOV R2, 0x228 ;  /* 0x0000022800027802 */ /* 0x000fe20000000f00 */
[----:B------:R-:W0:Y:S01]  /*124c0*/  LDCU.64 UR4, c[0x4][0x218] ;  /* 0x01004300ff0477ac */ /* 0x000e220008000a00 */
[----:B------:R-:W-:Y:S02]  /*124d0*/  HFMA2 R8, -RZ, RZ, 0, 4.64916229248046875e-06 ;  /* 0x0000004eff087431 */ /* 0x000fe400000001ff */
[----:B------:R-:W-:Y:S01]  /*124e0*/  IMAD.MOV.U32 R12, RZ, RZ, 0x1 ;  /* 0x00000001ff0c7424 */ /* 0x000fe200078e00ff */
[----:B------:R-:W-:Y:S01]  /*124f0*/  MOV R13, RZ ;  /* 0x000000ff000d7202 */ /* 0x000fe20000000f00 */
[----:B------:R-:W1:Y:S01]  /*12500*/  LDCU.64 UR6, c[0x4][0x220] ;  /* 0x01004400ff0677ac */ /* 0x000e620008000a00 */
[----:B------:R-:W2:Y:S01]  /*12510*/  LDC.64 R2, c[0x4][R2] ;  /* 0x0100000002027b82 */ /* 0x000ea20000000a00 */
[----:B------:R-:W3:Y:S01]  /*12520*/  LDCU.64 UR8, c[0x4][0x90] ;  /* 0x01001200ff0877ac */ /* 0x000ee20008000a00 */
[----:B0-----:R-:W-:Y:S01]  /*12530*/  MOV R4, UR4 ;  /* 0x0000000400047c02 */ /* 0x001fe20008000f00 */
[----:B------:R-:W-:Y:S01]  /*12540*/  IMAD.U32 R5, RZ, RZ, UR5 ;  /* 0x00000005ff057e24 */ /* 0x000fe2000f8e00ff */
[----:B-1----:R-:W-:Y:S01]  /*12550*/  MOV R6, UR6 ;  /* 0x0000000600067c02 */ /* 0x002fe20008000f00 */
[----:B------:R-:W-:Y:S01]  /*12560*/  IMAD.U32 R7, RZ, RZ, UR7 ;  /* 0x00000007ff077e24 */ /* 0x000fe2000f8e00ff */
[----:B---3--:R-:W-:Y:S01]  /*12570*/  MOV R10, UR8 ;  /* 0x00000008000a7c02 */ /* 0x008fe20008000f00 */
[----:B------:R-:W-:-:S07]  /*12580*/  IMAD.U32 R11, RZ, RZ, UR9 ;  /* 0x00000009ff0b7e24 */ /* 0x000fce000f8e00ff */
[----:B------:R-:W-:-:S07]  /*12590*/  LEPC R20, `(.L_x_4753) ;  /* 0x000000001014794e */ /* 0x000fce0000000000 */
[----:B--2---:R-:W-:Y:S05]  /*125a0*/  CALL.ABS.NOINC R2 ;  /* 0x0000000002007343 */ /* 0x004fea0003c00000 */
.L_x_4753:
[----:B------:R-:W-:Y:S01]  /*125b0*/  CS2R R18, SRZ ;  /* 0x0000000000127805 */ /* 0x000fe2000001ff00 */
[----:B------:R-:W-:Y:S06]  /*125c0*/  BRA `(.L_x_4732) ;  /* 0x00000000001c7947 */ /* 0x000fec0003800000 */
.L_x_4752:
[----:B------:R-:W2:Y:S01]  /*125d0*/  LDG.E.64 R2, desc[UR36][R2.64] ;  /* 0x0000002402027981 */ /* 0x000ea2000c1e1b00 */
[----:B------:R-:W-:Y:S01]  /*125e0*/  IMAD.MOV.U32 R19, RZ, RZ, RZ ;  /* 0x000000ffff137224 */ /* 0x000fe200078e00ff */
[----:B--2---:R0:W1:Y:S01]  /*125f0*/  I2F.U64 R18, R2 ;  /* 0x0000000200127312 */ /* 0x0040620000301000 */
[----:B------:R-:W-:Y:S05]  /*12600*/  BRA `(.L_x_4732) ;  /* 0x00000000000c7947 */ /* 0x000fea0003800000 */
.L_x_4751:
[----:B------:R-:W2:Y:S01]  /*12610*/  LDG.E R2, desc[UR36][R2.64] ;  /* 0x0000002402027981 */ /* 0x000ea2000c1e1900 */
[----:B------:R-:W-:Y:S01]  /*12620*/  HFMA2 R19, -RZ, RZ, 0, 0 ;  /* 0x00000000ff137431 */ /* 0x000fe200000001ff */
[----:B--2---:R-:W-:-:S07]  /*12630*/  I2FP.F32.U32 R18, R2 ;  /* 0x0000000200127245 */ /* 0x004fce0000201000 */
.L_x_4732:
[----:B------:R-:W-:Y:S05]  /*12640*/  BSYNC.RECONVERGENT B6 ;  /* 0x0000000000067941 */ /* 0x000fea0003800200 */
.L_x_4726:
[----:B------:R-:W0:Y:S01]  /*12650*/  LDCU.64 UR6, c[0x0][0x658] ;  /* 0x0000cb00ff0677ac */ /* 0x000e220008000a00 */
[----:B------:R-:W-:Y:S01]  /*12660*/  BSSY.RECONVERGENT B6, `(.L_x_4754) ;  /* 0x00000f1000067945 */ /* 0x000fe20003800200 */
[----:B------:R-:W-:-:S04]  /*12670*/  UPRMT UR4, UR39, 0x7772, URZ ;  /* 0x0000777227047896 */ /* 0x000fc800080000ff */
[----:B------:R-:W-:Y:S01]  /*12680*/  UISETP.GT.AND UP0, UPT, UR4, 0x9, UPT ;  /* 0x000000090400788c */ /* 0x000fe2000bf04270 */
[----:B0-2-4-:R-:W-:-:S05]  /*12690*/  IADD3 R2, P0, PT, R23, UR6, RZ ;  /* 0x0000000617027c10 */ /* 0x015fca000ff1e0ff */
        /* <DEDUP_REMOVED lines=12> */
[----:B--2---:R0:W2:Y:S01]  /*12760*/  I2F.S16 R24, R2 ;  /* 0x0000000200187306 */ /* 0x0040a20000101400 */
[----:B------:R-:W-:Y:S05]  /*12770*/  BRA `(.L_x_4760) ;  /* 0x0000000c007c7947 */ /* 0x000fea0003800000 */
.L_x_4758:
[----:B------:R-:W2:Y:S01]  /*12780*/  LDG.E.U8 R2, desc[UR36][R2.64] ;  /* 0x0000002402027981 */ /* 0x000ea2000c1e1100 */
[----:B------:R-:W-:Y:S01]  /*12790*/  IMAD.MOV.U32 R25, RZ, RZ, RZ ;  /* 0x000000ffff197224 */ /* 0x000fe200078e00ff */
[----:B--2---:R-:W-:Y:S01]  /*127a0*/  I2FP.F32.U32 R24, R2 ;  /* 0x0000000200187245 */ /* 0x004fe20000201000 */
[----:B------:R-:W-:Y:S06]  /*127b0*/  BRA `(.L_x_4760) ;  /* 0x0000000c006c7947 */ /* 0x000fec0003800000 */
.L_x_4757:
        /* <DEDUP_REMOVED lines=10> */
.L_x_4762:
[----:B------:R-:W2:Y:S01]  /*12860*/  LDG.E R2, desc[UR36][R2.64] ;  /* 0x0000002402027981 */ /* 0x000ea2000c1e1900 */
[----:B------:R-:W-:Y:S01]  /*12870*/  IMAD.MOV.U32 R25, RZ, RZ, RZ ;  /* 0x000000ffff197224 */ /* 0x000fe200078e00ff */
[----:B--2---:R-:W-:Y:S01]  /*12880*/  I2FP.F32.S32 R24, R2 ;  /* 0x0000000200187245 */ /* 0x004fe20000201400 */
[----:B------:R-:W-:Y:S06]  /*12890*/  BRA `(.L_x_4760) ;  /* 0x0000000c00347947 */ /* 0x000fec0003800000 */
.L_x_4761:
[----:B------:R-:W2:Y:S01]  /*128a0*/  LDG.E.U16 R2, desc[UR36][R2.64] ;  /* 0x0000002402027981 */ /* 0x000ea2000c1e1500 */
[----:B------:R-:W-:Y:S01]  /*128b0*/  MOV R25, RZ ;  /* 0x000000ff00197202 */ /* 0x000fe20000000f00 */
[----:B--2---:R0:W2:Y:S01]  /*128c0*/  I2F.S16 R24, R2 ;  /* 0x0000000200187306 */ /* 0x0040a20000101400 */
[----:B------:R-:W-:Y:S05]  /*128d0*/  BRA `(.L_x_4760) ;  /* 0x0000000c00247947 */ /* 0x000fea0003800000 */
.L_x_4756:
        /* <DEDUP_REMOVED lines=9> */
.L_x_4764:
[----:B------:R-:W2:Y:S01]  /*12970*/  LDG.E.U16 R2, desc[UR36][R2.64] ;  /* 0x0000002402027981 */ /* 0x000ea2000c1e1500 */
[----:B------:R-:W-:Y:S02]  /*12980*/  HFMA2 R25, -RZ, RZ, 0, 0 ;  /* 0x00000000ff197431 */ /* 0x000fe400000001ff */
[----:B--2---:R-:W-:Y:S01]  /*12990*/  HADD2.F32 R24, -RZ, R2.H0_H0 ;  /* 0x20000002ff187230 */ /* 0x004fe20000004100 */
[----:B------:R-:W-:Y:S06]  /*129a0*/  BRA `(.L_x_4760) ;  /* 0x0000000800f07947 */ /* 0x000fec0003800000 */
.L_x_4763:
        /* <DEDUP_REMOVED lines=8> */
.L_x_4766:
[----:B------:R-:W2:Y:S02]  /*12a30*/  LDG.E R2, desc[UR36][R2.64] ;  /* 0x0000002402027981 */ /* 0x000ea4000c1e1900 */
[--C-:B--2---:R-:W-:Y:S02]  /*12a40*/  HADD2.F32 R24, -RZ, R2.reuse.H0_H0 ;  /* 0x20000002ff187230 */ /* 0x104fe40000004100 */
[----:B------:R-:W-:Y:S01]  /*12a50*/  HADD2.F32 R25, -RZ, R2.H1_H1 ;  /* 0x30000002ff197230 */ /* 0x000fe20000004100 */
[----:B------:R-:W-:Y:S06]  /*12a60*/  BRA `(.L_x_4760) ;  /* 0x0000000800c07947 */ /* 0x000fec0003800000 */
.L_x_4765:
        /* <DEDUP_REMOVED lines=8> */
.L_x_4755:
        /* <DEDUP_REMOVED lines=13> */
.L_x_4769:
        /* <DEDUP_REMOVED lines=10> */
.L_x_4768:
        /* <DEDUP_REMOVED lines=14> */
[----:B------:R-:W-:-:S04]  /*12d40*/  VIADDMNMX.U32 R4, R4, R5, 0x4, !PT ;  /* 0x0000000404047446 */ /* 0x000fc80007800005 */
[----:B------:R-:W-:Y:S02]  /*12d50*/  IADD3 R5, PT, PT, R4, -0x4, RZ ;  /* 0xfffffffc04057810 */ /* 0x000fe40007ffe0ff */
[C---:B------:R-:W-:Y:S02]  /*12d60*/  IADD3 R4, PT, PT, R0.reuse, 0x1000000, RZ ;  /* 0x0100000000047810 */ /* 0x040fe40007ffe0ff */
        /* <DEDUP_REMOVED lines=9> */
.L_x_4771:
        /* <DEDUP_REMOVED lines=13> */
.L_x_4770:
[----:B------:R-:W2:Y:S01]  /*12ed0*/  LDG.E.U16 R2, desc[UR36][R2.64] ;  /* 0x0000002402027981 */ /* 0x000ea2000c1e1500 */
[----:B------:R-:W-:Y:S01]  /*12ee0*/  MOV R25, RZ ;  /* 0x000000ff00197202 */ /* 0x000fe20000000f00 */
[----:B--2---:R-:W-:Y:S01]  /*12ef0*/  IMAD.U32 R24, R2, 0x10000, RZ ;  /* 0x0001000002187824 */ /* 0x004fe200078e00ff */
[----:B------:R-:W-:Y:S06]  /*12f00*/  BRA `(.L_x_4760) ;  /* 0x0000000400987947 */ /* 0x000fec0003800000 */
.L_x_4767:
        /* <DEDUP_REMOVED lines=12> */
.L_x_4774:
        /* <DEDUP_REMOVED lines=20> */
.L_x_4776:
[----:B------:R-:W-:Y:S05]  /*13110*/  BSYNC.RECONVERGENT B0 ;  /* 0x0000000000007941 */ /* 0x000fea0003800200 */
.L_x_4775:
[----:B------:R-:W-:Y:S02]  /*13120*/  SHF.L.U32 R0, R0, 0x14, RZ ;  /* 0x0000001400007819 */ /* 0x000fe400000006ff */
[----:B------:R-:W-:-:S04]  /*13130*/  LEA R2, R2, 0x3b800000, 0x17 ;  /* 0x3b80000002027811 */ /* 0x000fc800078eb8ff */
[----:B------:R-:W-:Y:S01]  /*13140*/  LOP3.LUT R24, R2, R0, R7, 0xfe, !PT ;  /* 0x0000000002187212 */ /* 0x000fe200078efe07 */
[----:B------:R-:W-:Y:S06]  /*13150*/  BRA `(.L_x_4760) ;  /* 0x0000000400047947 */ /* 0x000fec0003800000 */
.L_x_4773:
        /* <DEDUP_REMOVED lines=20> */
.L_x_4778:
[----:B------:R-:W-:Y:S05]  /*132a0*/  BSYNC.RECONVERGENT B0 ;  /* 0x0000000000007941 */ /* 0x000fea0003800200 */
.L_x_4777:
[----:B------:R-:W-:Y:S02]  /*132b0*/  SHF.L.U32 R0, R0, 0x15, RZ ;  /* 0x0000001500007819 */ /* 0x000fe400000006ff */
[----:B------:R-:W-:-:S04]  /*132c0*/  LEA R2, R2, 0x37800000, 0x17 ;  /* 0x3780000002027811 */ /* 0x000fc800078eb8ff */
[----:B------:R-:W-:Y:S01]  /*132d0*/  LOP3.LUT R24, R2, R0, R7, 0xfe, !PT ;  /* 0x0000000002187212 */ /* 0x000fe200078efe07 */
[----:B------:R-:W-:Y:S06]  /*132e0*/  BRA `(.L_x_4760) ;  /* 0x0000000000a07947 */ /* 0x000fec0003800000 */
.L_x_4772:
[----:B------:R-:W-:-:S09]  /*132f0*/  UISETP.NE.AND UP0, UPT, UR4, 0x1c, UPT ;  /* 0x0000001c0400788c */ /* 0x000fd2000bf05270 */
[----:B------:R-:W-:Y:S05]  /*13300*/  BRA.U !UP0, `(.L_x_4779) ;  /* 0x00000001088c7547 */ /* 0x000fea000b800000 */
[----:B------:R-:W-:-:S09]  /*13310*/  UISETP.NE.AND UP0, UPT, UR4, 0x1d, UPT ;  /* 0x0000001d0400788c */ /* 0x000fd2000bf05270 */
[----:B------:R-:W-:Y:S05]  /*13320*/  BRA.U !UP0, `(.L_x_4780) ;  /* 0x0000000108747547 */ /* 0x000fea000b800000 */
[----:B------:R-:W-:-:S09]  /*13330*/  UISETP.NE.AND UP0, UPT, UR4, 0x2c, UPT ;  /* 0x0000002c0400788c */ /* 0x000fd2000bf05270 */
[----:B------:R-:W-:Y:S05]  /*13340*/  BRA.U UP0, `(.L_x_4759) ;  /* 0x0000000100247547 */ /* 0x000fea000b800000 */
[----:B------:R-:W2:Y:S01]  /*13350*/  LDG.E.U8 R2, desc[UR36][R2.64] ;  /* 0x0000002402027981 */ /* 0x000ea2000c1e1100 */
[----:B------:R-:W-:Y:S01]  /*13360*/  IMAD.MOV.U32 R25, RZ, RZ, RZ ;  /* 0x000000ffff197224 */ /* 0x000fe200078e00ff */
[----:B------:R-:W-:Y:S02]  /*13370*/  MOV R24, 0x400000 ;  /* 0x0040000000187802 */ /* 0x000fe40000000f00 */
[----:B--2---:R-:W-:-:S13]  /*13380*/  ISETP.NE.AND P0, PT, R2, RZ, PT ;  /* 0x000000ff0200720c */ /* 0x004fda0003f05270 */
[----:B------:R-:W-:Y:S05]  /*13390*/  @!P0 BRA `(.L_x_4760) ;  /* 0x0000000000748947 */ /* 0x000fea0003800000 */
[----:B------:R-:W-:-:S13]  /*133a0*/  ISETP.NE.AND P0, PT, R2, 0xff, PT ;  /* 0x000000ff0200780c */ /* 0x000fda0003f05270 */
[----:B------:R-:W-:Y:S01]  /*133b0*/  @!P0 IMAD.MOV.U32 R24, RZ, RZ, 0x7f800001 ;  /* 0x7f800001ff188424 */ /* 0x000fe200078e00ff */
[----:B------:R-:W-:Y:S01]  /*133c0*/  @P0 SHF.L.U32 R24, R2, 0x17, RZ ;  /* 0x0000001702180819 */ /* 0x000fe200000006ff */
[----:B------:R-:W-:Y:S06]  /*133d0*/  BRA `(.L_x_4760) ;  /* 0x0000000000647947 */ /* 0x000fec0003800000 */
.L_x_4759:
[----:B------:R-:W-:Y:S01]  /*133e0*/  MOV R2, 0x228 ;  /* 0x0000022800027802 */ /* 0x000fe20000000f00 */
[----:B------:R-:W0:Y:S01]  /*133f0*/  LDCU.64 UR4, c[0x4][0x218] ;  /* 0x01004300ff0477ac */ /* 0x000e220008000a00 */
[----:B------:R-:W-:Y:S02]  /*13400*/  HFMA2 R12, -RZ, RZ, 0, 5.9604644775390625e-08 ;  /* 0x00000001ff0c7431 */ /* 0x000fe400000001ff */
[----:B------:R-:W-:Y:S01]  /*13410*/  IMAD.MOV.U32 R8, RZ, RZ, 0x4e ;  /* 0x0000004eff087424 */ /* 0x000fe200078e00ff */
[----:B------:R-:W2:Y:S01]  /*13420*/  LDCU.64 UR6, c[0x4][0x220] ;  /* 0x01004400ff0677ac */ /* 0x000ea20008000a00 */
[----:B------:R-:W4:Y:S01]  /*13430*/  LDC.64 R2, c[0x4][R2] ;  /* 0x0100000002027b82 */ /* 0x000f220000000a00 */
[----:B------:R-:W-:Y:S01]  /*13440*/  IMAD.MOV.U32 R13, RZ, RZ, RZ ;  /* 0x000000ffff0d7224 */ /* 0x000fe200078e00ff */
[----:B------:R-:W1:Y:S01]  /*13450*/  LDCU.64 UR8, c[0x4][0x90] ;  /* 0x01001200ff0877ac */ /* 0x000e620008000a00 */
[----:B0-----:R-:W-:Y:S01]  /*13460*/  IMAD.U32 R4, RZ, RZ, UR4 ;  /* 0x00000004ff047e24 */ /* 0x001fe2000f8e00ff */
[----:B------:R-:W-:Y:S01]  /*13470*/  MOV R5, UR5 ;  /* 0x0000000500057c02 */ /* 0x000fe20008000f00 */
[----:B--2---:R-:W-:Y:S01]  /*13480*/  IMAD.U32 R6, RZ, RZ, UR6 ;  /* 0x00000006ff067e24 */ /* 0x004fe2000f8e00ff */
[----:B------:R-:W-:Y:S01]  /*13490*/  MOV R7, UR7 ;  /* 0x0000000700077c02 */ /* 0x000fe20008000f00 */
[----:B-1----:R-:W-:Y:S01]  /*134a0*/  IMAD.U32 R10, RZ, RZ, UR8 ;  /* 0x00000008ff0a7e24 */ /* 0x002fe2000f8e00ff */
[----:B------:R-:W-:-:S07]  /*134b0*/  MOV R11, UR9 ;  /* 0x00000009000b7c02 */ /* 0x000fce0008000f00 */
[----:B------:R-:W-:-:S07]  /*134c0*/  LEPC R20, `(.L_x_4781) ;  /* 0x000000001014794e */ /* 0x000fce0000000000 */
[----:B---345:R-:W-:Y:S05]  /*134d0*/  CALL.ABS.NOINC R2 ;  /* 0x0000000002007343 */ /* 0x038fea0003c00000 */
.L_x_4781:
[----:B------:R-:W-:Y:S01]  /*134e0*/  CS2R R24, SRZ ;  /* 0x0000000000187805 */ /* 0x000fe2000001ff00 */
[----:B------:R-:W-:Y:S06]  /*134f0*/  BRA `(.L_x_4760) ;  /* 0x00000000001c7947 */ /* 0x000fec0003800000 */
.L_x_4780:
[----:B------:R-:W2:Y:S01]  /*13500*/  LDG.E.64 R2, desc[UR36][R2.64] ;  /* 0x0000002402027981 */ /* 0x000ea2000c1e1b00 */
[----:B------:R-:W-:Y:S01]  /*13510*/  MOV R25, RZ ;  /* 0x000000ff00197202 */ /* 0x000fe20000000f00 */
[----:B--2---:R0:W2:Y:S01]  /*13520*/  I2F.U64 R24, R2 ;  /* 0x0000000200187312 */ /* 0x0040a20000301000 */
[----:B------:R-:W-:Y:S05]  /*13530*/  BRA `(.L_x_4760) ;  /* 0x00000000000c7947 */ /* 0x000fea0003800000 */
.L_x_4779:
[----:B------:R-:W2:Y:S01]  /*13540*/  LDG.E R2, desc[UR36][R2.64] ;  /* 0x0000002402027981 */ /* 0x000ea2000c1e1900 */
[----:B------:R-:W-:Y:S01]  /*13550*/  IMAD.MOV.U32 R25, RZ, RZ, RZ ;  /* 0x000000ffff197224 */ /* 0x000fe200078e00ff */
[----:B--2---:R-:W-:-:S07]  /*13560*/  I2FP.F32.U32 R24, R2 ;  /* 0x0000000200187245 */ /* 0x004fce0000201000 */
.L_x_4760:
[----:B------:R-:W-:Y:S05]  /*13570*/  BSYNC.RECONVERGENT B6 ;  /* 0x0000000000067941 */ /* 0x000fea0003800200 */
.L_x_4754:
        /* <DEDUP_REMOVED lines=15> */
[----:B----4-:R-:W4:Y:S01]  /*13670*/  LDG.E.S8 R2, desc[UR36][R4.64] ;  /* 0x0000002404027981 */ /* 0x010f22000c1e1300 */
[----:B------:R-:W-:Y:S01]  /*13680*/  IMAD.MOV.U32 R3, RZ, RZ, RZ ;  /* 0x000000ffff037224 */ /* 0x000fe200078e00ff */
[----:B----4-:R-:W0:Y:S01]  /*13690*/  I2F.S16 R2, R2 ;  /* 0x0000000200027306 */ /* 0x010e220000101400 */
[----:B------:R-:W-:Y:S05]  /*136a0*/  BRA `(.L_x_4788) ;  /* 0x0000000c007c7947 */ /* 0x000fea0003800000 */
.L_x_4786:
[----:B----4-:R-:W4:Y:S01]  /*136b0*/  LDG.E.U8 R2, desc[UR36][R4.64] ;  /* 0x0000002404027981 */ /* 0x010f22000c1e1100 */
[----:B------:R-:W-:Y:S01]  /*136c0*/  HFMA2 R3, -RZ, RZ, 0, 0 ;  /* 0x00000000ff037431 */ /* 0x000fe200000001ff */
[----:B----4-:R-:W-:Y:S01]  /*136d0*/  I2FP.F32.U32 R2, R2 ;  /* 0x0000000200027245 */ /* 0x010fe20000201000 */
[----:B------:R-:W-:Y:S06]  /*136e0*/  BRA `(.L_x_4788) ;  /* 0x0000000c006c7947 */ /* 0x000fec0003800000 */
.L_x_4785:
[----:B------:R-:W-:-:S09]  /*136f0*/  UISETP.NE.AND UP0, UPT, UR4, 0x2, UPT ;  /* 0x000000020400788c */ /* 0x000fd2000bf05270 */
[----:B------:R-:W-:Y:S05]  /*13700*/  BRA.U !UP0, `(.L_x_4789) ;  /* 0x0000000108307547 */ /* 0x000fea000b800000 */
[----:B------:R-:W-:-:S09]  /*13710*/  UISETP.NE.AND UP0, UPT, UR4, 0x3, UPT ;  /* 0x000000030400788c */ /* 0x000fd2000bf05270 */
[----:B------:R-:W-:Y:S05]  /*13720*/  BRA.U !UP0, `(.L_x_4790) ;  /* 0x0000000108187547 */ /* 0x000fea000b800000 */
[----:B------:R-:W-:-:S09]  /*13730*/  UISETP.NE.AND UP0, UPT, UR4, 0x4, UPT ;  /* 0x000000040400788c */ /* 0x000fd2000bf05270 */
[----:B------:R-:W-:Y:S05]  /*13740*/  BRA.U UP0, `(.L_x_4787) ;  /* 0x0000000900f07547 */ /* 0x000fea000b800000 */
[----:B------:R-:W2:Y:S01]  /*13750*/  LDG.E.64 R4, desc[UR36][R4.64] ;  /* 0x0000002404047981 */ /* 0x000ea2000c1e1b00 */
[----:B----4-:R-:W-:Y:S01]  /*13760*/  IMAD.MOV.U32 R3, RZ, RZ, RZ ;  /* 0x000000ffff037224 */ /* 0x010fe200078e00ff */
[----:B--2---:R0:W2:Y:S01]  /*13770*/  I2F.S64 R2, R4 ;  /* 0x0000000400027312 */ /* 0x0040a20000301400 */
[----:B------:R-:W-:Y:S05]  /*13780*/  BRA `(.L_x_4788) ;  /* 0x0000000c00447947 */ /* 0x000fea0003800000 */
.L_x_4790:
[----:B----4-:R-:W4:Y:S01]  /*13790*/  LDG.E R2, desc[UR36][R4.64] ;  /* 0x0000002404027981 */ /* 0x010f22000c1e1900 */
[----:B------:R-:W-:Y:S02]  /*137a0*/  MOV R3, RZ ;  /* 0x000000ff00037202 */ /* 0x000fe40000000f00 */
[----:B----4-:R-:W-:Y:S01]  /*137b0*/  I2FP.F32.S32 R2, R2 ;  /* 0x0000000200027245 */ /* 0x010fe20000201400 */
[----:B------:R-:W-:Y:S06]  /*137c0*/  BRA `(.L_x_4788) ;  /* 0x0000000c00347947 */ /* 0x000fec0003800000 */
.L_x_4789:
[----:B----4-:R-:W4:Y:S01]  /*137d0*/  LDG.E.U16 R2, desc[UR36][R4.64] ;  /* 0x0000002404027981 */ /* 0x010f22000c1e1500 */
[----:B------:R-:W-:Y:S01]  /*137e0*/  IMAD.MOV.U32 R3, RZ, RZ, RZ ;  /* 0x000000ffff037224 */ /* 0x000fe200078e00ff */
[----:B----4-:R-:W0:Y:S01]  /*137f0*/  I2F.S16 R2, R2 ;  /* 0x0000000200027306 */ /* 0x010e220000101400 */
[----:B------:R-:W-:Y:S05]  /*13800*/  BRA `(.L_x_4788) ;  /* 0x0000000c00247947 */ /* 0x000fea0003800000 */
.L_x_4784:
[----:B------:R-:W-:-:S09]  /*13810*/  UISETP.GT.AND UP0, UPT, UR4, 0x6, UPT ;  /* 0x000000060400788c */ /* 0x000fd2000bf04270 */
[----:B------:R-:W-:Y:S05]  /*13820*/  BRA.U UP0, `(.L_x_4791) ;  /* 0x00000001002c7547 */ /* 0x000fea000b800000 */
[----:B------:R-:W-:-:S09]  /*13830*/  UISETP.NE.AND UP0, UPT, UR4, 0x5, UPT ;  /* 0x000000050400788c */ /* 0x000fd2000bf05270 */
[----:B------:R-:W-:Y:S05]  /*13840*/  BRA.U !UP0, `(.L_x_4792) ;  /* 0x0000000108147547 */ /* 0x000fea000b800000 */
[----:B------:R-:W-:-:S09]  /*13850*/  UISETP.NE.AND UP0, UPT, UR4, 0x6, UPT ;  /* 0x000000060400788c */ /* 0x000fd2000bf05270 */
[----:B------:R-:W-:Y:S05]  /*13860*/  BRA.U UP0, `(.L_x_4787) ;  /* 0x0000000900a87547 */ /* 0x000fea000b800000 */
[----:B----4-:R0:W5:Y:S01]  /*13870*/  LDG.E R2, desc[UR36][R4.64] ;  /* 0x0000002404027981 */ /* 0x010162000c1e1900 */
[----:B------:R-:W-:Y:S01]  /*13880*/  HFMA2 R3, -RZ, RZ, 0, 0 ;  /* 0x00000000ff037431 */ /* 0x000fe200000001ff */
[----:B------:R-:W-:Y:S06]  /*13890*/  BRA `(.L_x_4788) ;  /* 0x0000000c00007947 */ /* 0x000fec0003800000 */
.L_x_4792:
[----:B----4-:R-:W4:Y:S01]  /*138a0*/  LDG.E.U16 R2, desc[UR36][R4.64] ;  /* 0x0000002404027981 */ /* 0x010f22000c1e1500 */
[----:B------:R-:W-:Y:S02]  /*138b0*/  IMAD.MOV.U32 R3, RZ, RZ, RZ ;  /* 0x000000ffff037224 */ /* 0x000fe400078e00ff */
[----:B----4-:R-:W-:Y:S01]  /*138c0*/  HADD2.F32 R2, -RZ, R2.H0_H0 ;  /* 0x20000002ff027230 */ /* 0x010fe20000004100 */
[----:B------:R-:W-:Y:S06]  /*138d0*/  BRA `(.L_x_4788) ;  /* 0x0000000800f07947 */ /* 0x000fec0003800000 */
.L_x_4791:
[----:B------:R-:W-:-:S09]  /*138e0*/  UISETP.NE.AND UP0, UPT, UR4, 0x7, UPT ;  /* 0x000000070400788c */ /* 0x000fd2000bf05270 */
[----:B------:R-:W-:Y:S05]  /*138f0*/  BRA.U !UP0, `(.L_x_4793) ;  /* 0x0000000108287547 */ /* 0x000fea000b800000 */
[----:B------:R-:W-:-:S09]  /*13900*/  UISETP.NE.AND UP0, UPT, UR4, 0x8, UPT ;  /* 0x000000080400788c */ /* 0x000fd2000bf05270 */
[----:B------:R-:W-:Y:S05]  /*13910*/  BRA.U !UP0, `(.L_x_4794) ;  /* 0x0000000108107547 */ /* 0x000fea000b800000 */
[----:B------:R-:W-:-:S09]  /*13920*/  UISETP.NE.AND UP0, UPT, UR4, 0x9, UPT ;  /* 0x000000090400788c */ /* 0x000fd2000bf05270 */
[----:B------:R-:W-:Y:S05]  /*13930*/  BRA.U UP0, `(.L_x_4787) ;  /* 0x0000000900747547 */ /* 0x000fea000b800000 */
[----:B----4-:R4:W5:Y:S01]  /*13940*/  LDG.E.64 R2, desc[UR36][R4.64] ;  /* 0x0000002404027981 */ /* 0x010962000c1e1b00 */
[----:B------:R-:W-:Y:S05]  /*13950*/  BRA `(.L_x_4788) ;  /* 0x0000000800d07947 */ /* 0x000fea0003800000 */
.L_x_4794:
[----:B----4-:R-:W4:Y:S02]  /*13960*/  LDG.E R3, desc[UR36][R4.64] ;  /* 0x0000002404037981 */ /* 0x010f24000c1e1900 */
[--C-:B----4-:R-:W-:Y:S02]  /*13970*/  HADD2.F32 R2, -RZ, R3.reuse.H0_H0 ;  /* 0x20000003ff027230 */ /* 0x110fe40000004100 */
[----:B------:R-:W-:Y:S01]  /*13980*/  HADD2.F32 R3, -RZ, R3.H1_H1 ;  /* 0x30000003ff037230 */ /* 0x000fe20000004100 */
[----:B------:R-:W-:Y:S06]  /*13990*/  BRA `(.L_x_4788) ;  /* 0x0000000800c07947 */ /* 0x000fec0003800000 */
.L_x_4793:
[----:B------:R-:W2:Y:S01]  /*139a0*/  LDG.E.64 R4, desc[UR36][R4.64] ;  /* 0x0000002404047981 */ /* 0x000ea2000c1e1b00 */
[----:B------:R-:W-:Y:S01]  /*139b0*/  UMOV UR4, 0xf0000000 ;  /* 0xf000000000047882 */ /* 0x000fe20000000000 */
[----:B------:R-:W-:Y:S01]  /*139c0*/  UMOV UR5, 0x380fffff ;  /* 0x380fffff00057882 */ /* 0x000fe20000000000 */
[----:B----4-:R-:W-:Y:S01]  /*139d0*/  MOV R3, RZ ;  /* 0x000000ff00037202 */ /* 0x010fe20000000f00 */
[----:B--2---:R-:W0:Y:S01]  /*139e0*/  F2F.F32.F64 R2, R4 ;  /* 0x0000000400027310 */ /* 0x004e220000301000 */
[----:B------:R-:W-:-:S14]  /*139f0*/  DSETP.GEU.AND P0, PT, |R4|, UR4, PT ;  /* 0x0000000404007e2a */ /* 0x000fdc000bf0e200 */
[----:B0-----:R-:W-:Y:S01]  /*13a00*/  @!P0 FMUL R2, R2, 1.175494350822287508e-38 ;  /* 0x0080000002028820 */ /* 0x001fe20000400000 */
[----:B------:R-:W-:Y:S06]  /*13a10*/  BRA `(.L_x_4788) ;  /* 0x0000000800a07947 */ /* 0x000fec0003800000 */
.L_x_4783:
        /* <DEDUP_REMOVED lines=9> */
[----:B----4-:R-:W-:Y:S01]  /*13ab0*/  IMAD.MOV.U32 R3, RZ, RZ, RZ ;  /* 0x000000ffff037224 */ /* 0x010fe200078e00ff */
[----:B--2---:R-:W-:-:S04]  /*13ac0*/  ISETP.NE.AND P0, PT, R4, RZ, PT ;  /* 0x000000ff0400720c */ /* 0x004fc80003f05270 */
[----:B------:R-:W-:Y:S01]  /*13ad0*/  FSEL R2, RZ, 1, !P0 ;  /* 0x3f800000ff027808 */ /* 0x000fe20004000000 */
[----:B------:R-:W-:Y:S08]  /*13ae0*/  BRA `(.L_x_4788) ;  /* 0x00000008006c7947 */ /* 0x000ff00003800000 */
.L_x_4797:
[----:B------:R-:W4:Y:S01]  /*13af0*/  LDG.E.128 R4, desc[UR36][R4.64] ;  /* 0x0000002404047981 */ /* 0x000f22000c1e1d00 */
[----:B------:R-:W-:Y:S01]  /*13b00*/  UMOV UR4, 0xf0000000 ;  /* 0xf000000000047882 */ /* 0x000fe20000000000 */
[----:B------:R-:W-:Y:S01]  /*13b10*/  UMOV UR5, 0x380fffff ;  /* 0x380fffff00057882 */ /* 0x000fe20000000000 */
[----:B----4-:R-:W0:Y:S01]  /*13b20*/  F2F.F32.F64 R2, R4 ;  /* 0x0000000400027310 */ /* 0x010e220000301000 */
[----:B------:R-:W-:Y:S02]  /*13b30*/  DSETP.GEU.AND P0, PT, |R4|, UR4, PT ;  /* 0x0000000404007e2a */ /* 0x000fe4000bf0e200 */
[----:B------:R-:W-:-:S05]  /*13b40*/  DSETP.GEU.AND P1, PT, |R6|, UR4, PT ;  /* 0x0000000406007e2a */ /* 0x000fca000bf2e200 */
[----:B------:R-:W4:Y:S07]  /*13b50*/  F2F.F32.F64 R3, R6 ;  /* 0x0000000600037310 */ /* 0x000f2e0000301000 */
[----:B0-----:R-:W-:Y:S02]  /*13b60*/  @!P0 FMUL R2, R2, 1.175494350822287508e-38 ;  /* 0x0080000002028820 */ /* 0x001fe40000400000 */
[----:B----4-:R-:W-:Y:S01]  /*13b70*/  @!P1 FMUL R3, R3, 1.175494350822287508e-38 ;  /* 0x0080000003039820 */ /* 0x010fe20000400000 */
[----:B------:R-:W-:Y:S06]  /*13b80*/  BRA `(.L_x_4788) ;  /* 0x0000000800447947 */ /* 0x000fec0003800000 */
.L_x_4796:
[----:B------:R-:W-:-:S09]  /*13b90*/  UISETP.NE.AND UP0, UPT, UR4, 0xf, UPT ;  /* 0x0000000f0400788c */ /* 0x000fd2000bf05270 */
[----:B------:R-:W-:Y:S05]  /*13ba0*/  BRA.U !UP0, `(.L_x_4798) ;  /* 0x0000000108947547 */ /* 0x000fea000b800000 */
[----:B------:R-:W-:-:S09]  /*13bb0*/  UISETP.NE.AND UP0, UPT, UR4, 0x17, UPT ;  /* 0x000000170400788c */ /* 0x000fd2000bf05270 */
[----:B------:R-:W-:Y:S05]  /*13bc0*/  BRA.U !UP0, `(.L_x_4799) ;  /* 0x0000000108587547 */ /* 0x000fea000b800000 */
[----:B------:R-:W-:-:S09]  /*13bd0*/  UISETP.NE.AND UP0, UPT, UR4, 0x18, UPT ;  /* 0x000000180400788c */ /* 0x000fd2000bf05270 */
[----:B------:R-:W-:Y:S05]  /*13be0*/  BRA.U UP0, `(.L_x_4787) ;  /* 0x0000000500c87547 */ /* 0x000fea000b800000 */
[----:B----4-:R-:W4:Y:S01]  /*13bf0*/  LDG.E.U8 R2, desc[UR36][R4.64] ;  /* 0x0000002404027981 */ /* 0x010f22000c1e1100 */
[----:B------:R-:W-:Y:S01]  /*13c00*/  IMAD.MOV.U32 R6, RZ, RZ, 0x1f ;  /* 0x0000001fff067424 */ /* 0x000fe200078e00ff */
[----:B----4-:R-:W-:-:S04]  /*13c10*/  SHF.L.U32 R2, R2, 0x18, RZ ;  /* 0x0000001802027819 */ /* 0x010fc800000006ff */
[C---:B------:R-:W-:Y:S02]  /*13c20*/  LOP3.LUT R0, R2.reuse, 0x7f000000, RZ, 0xc0, !PT ;  /* 0x7f00000002007812 */ /* 0x040fe400078ec0ff */
[----:B------:R-:W-:Y:S02]  /*13c30*/  LOP3.LUT P0, RZ, R2, 0x7f000000, RZ, 0xc0, !PT ;  /* 0x7f00000002ff7812 */ /* 0x000fe4000780c0ff */
[----:B------:R-:W0:Y:S02]  /*13c40*/  FLO.U32 R3, R0 ;  /* 0x0000000000037300 */ /* 0x000e2400000e0000 */
[----:B0-----:R-:W-:-:S04]  /*13c50*/  IADD3 R3, PT, PT, -R3, RZ, RZ ;  /* 0x000000ff03037210 */ /* 0x001fc80007ffe1ff */
[----:B------:R-:W-:-:S05]  /*13c60*/  VIADDMNMX.U32 R3, R3, R6, 0x4, !PT ;  /* 0x0000000403037446 */ /* 0x000fca0007800006 */
[----:B------:R-:W-:-:S05]  /*13c70*/  VIADD R3, R3, 0xfffffffc ;  /* 0xfffffffc03037836 */ /* 0x000fca0000000000 */
[C---:B------:R-:W-:Y:S02]  /*13c80*/  SHF.L.U32 R6, R0.reuse, R3, RZ ;  /* 0x0000000300067219 */ /* 0x040fe400000006ff */
[----:B------:R-:W-:Y:S01]  /*13c90*/  SHF.L.U32 R7, R3, 0x17, RZ ;  /* 0x0000001703077819 */ /* 0x000fe200000006ff */
        /* <DEDUP_REMOVED lines=9> */
.L_x_4799:
[----:B----4-:R-:W4:Y:S02]  /*13d30*/  LDG.E.U8 R3, desc[UR36][R4.64] ;  /* 0x0000002404037981 */ /* 0x010f24000c1e1100 */
[C---:B----4-:R-:W-:Y:S01]  /*13d40*/  SHF.L.U32 R0, R3.reuse, 0x19, RZ ;  /* 0x0000001903007819 */ /* 0x050fe200000006ff */
[----:B------:R-:W-:-:S03]  /*13d50*/  IMAD.SHL.U32 R3, R3, 0x100, RZ ;  /* 0x0000010003037824 */ /* 0x000fc600078e00ff */
[----:B------:R-:W-:Y:S02]  /*13d60*/  ISETP.GE.U32.AND P0, PT, R0, 0x8000000, PT ;  /* 0x080000000000780c */ /* 0x000fe40003f06070 */
[----:B------:R-:W-:-:S11]  /*13d70*/  PRMT R7, R3, 0x9910, RZ ;  /* 0x0000991003077816 */ /* 0x000fd600000000ff */
[----:B------:R-:W-:Y:S02]  /*13d80*/  @!P0 LOP3.LUT R2, R3, 0x7f00, RZ, 0xc0, !PT ;  /* 0x00007f0003028812 */ /* 0x000fe400078ec0ff */
[----:B------:R-:W-:Y:S02]  /*13d90*/  @P0 LEA.HI R0, R0, 0x70000000, RZ, 0x1c ;  /* 0x7000000000000811 */ /* 0x000fe400078fe0ff */
[----:B------:R-:W-:Y:S02]  /*13da0*/  @!P0 LOP3.LUT R2, R2, 0x3f000000, RZ, 0xfc, !PT ;  /* 0x3f00000002028812 */ /* 0x000fe400078efcff */
[----:B------:R-:W-:Y:S01]  /*13db0*/  MOV R3, RZ ;  /* 0x000000ff00037202 */ /* 0x000fe20000000f00 */
[----:B------:R-:W-:Y:S02]  /*13dc0*/  @P0 FMUL.FTZ R0, R0, 1.9259299443872358531e-34 ;  /* 0x0780000000000820 */ /* 0x000fe40000410000 */
[----:B------:R-:W-:-:S05]  /*13dd0*/  @!P0 FADD.FTZ R0, R2, -0.5 ;  /* 0xbf00000002008421 */ /* 0x000fca0000010000 */
[----:B------:R-:W-:Y:S01]  /*13de0*/  LOP3.LUT R2, R0, 0x80000000, R7, 0xf8, !PT ;  /* 0x8000000000027812 */ /* 0x000fe200078ef807 */
[----:B------:R-:W-:Y:S06]  /*13df0*/  BRA `(.L_x_4788) ;  /* 0x0000000400a87947 */ /* 0x000fec0003800000 */
.L_x_4798:
[----:B----4-:R-:W4:Y:S01]  /*13e00*/  LDG.E.U16 R2, desc[UR36][R4.64] ;  /* 0x0000002404027981 */ /* 0x010f22000c1e1500 */
[----:B------:R-:W-:Y:S01]  /*13e10*/  IMAD.MOV.U32 R3, RZ, RZ, RZ ;  /* 0x000000ffff037224 */ /* 0x000fe200078e00ff */
[----:B----4-:R-:W-:Y:S01]  /*13e20*/  SHF.L.U32 R2, R2, 0x10, RZ ;  /* 0x0000001002027819 */ /* 0x010fe200000006ff */
[----:B------:R-:W-:Y:S06]  /*13e30*/  BRA `(.L_x_4788) ;  /* 0x0000000400987947 */ /* 0x000fec0003800000 */
.L_x_4795:
        /* <DEDUP_REMOVED lines=8> */
[----:B----4-:R-:W4:Y:S01]  /*13ec0*/  LDG.E.U16 R2, desc[UR36][R4.64] ;  /* 0x0000002404027981 */ /* 0x010f22000c1e1500 */
[----:B------:R-:W-:Y:S01]  /*13ed0*/  IMAD.MOV.U32 R3, RZ, RZ, RZ ;  /* 0x000000ffff037224 */ /* 0x000fe200078e00ff */
[----:B----4-:R-:W-:Y:S01]  /*13ee0*/  I2FP.F32.U32 R2, R2 ;  /* 0x0000000200027245 */ /* 0x010fe20000201000 */
[----:B------:R-:W-:Y:S06]  /*13ef0*/  BRA `(.L_x_4788) ;  /* 0x0000000400687947 */ /* 0x000fec0003800000 */
.L_x_4802:
[----:B------:R-:W2:Y:S01]  /*13f00*/  LDG.E.U8 R4, desc[UR36][R4.64] ;  /* 0x0000002404047981 */ /* 0x000ea2000c1e1100 */
[----:B----4-:R-:W-:Y:S02]  /*13f10*/  CS2R R2, SRZ ;  /* 0x0000000000027805 */ /* 0x010fe4000001ff00 */
        /* <DEDUP_REMOVED lines=18> */
.L_x_4804:
[----:B------:R-:W-:Y:S05]  /*14040*/  BSYNC.RECONVERGENT B0 ;  /* 0x0000000000007941 */ /* 0x000fea0003800200 */
.L_x_4803:
[----:B------:R-:W-:Y:S01]  /*14050*/  IMAD.SHL.U32 R0, R0, 0x100000, RZ ;  /* 0x0010000000007824 */ /* 0x000fe200078e00ff */
[----:B------:R-:W-:-:S04]  /*14060*/  LEA R2, R2, 0x3b800000, 0x17 ;  /* 0x3b80000002027811 */ /* 0x000fc800078eb8ff */
[----:B------:R-:W-:Y:S01]  /*14070*/  LOP3.LUT R2, R2, R0, R9, 0xfe, !PT ;  /* 0x0000000002027212 */ /* 0x000fe200078efe09 */
[----:B------:R-:W-:Y:S06]  /*14080*/  BRA `(.L_x_4788) ;  /* 0x0000000400047947 */ /* 0x000fec0003800000 */
.L_x_4801:
        /* <DEDUP_REMOVED lines=20> */
.L_x_4806:
[----:B------:R-:W-:Y:S05]  /*141d0*/  BSYNC.RECONVERGENT B0 ;  /* 0x0000000000007941 */ /* 0x000fea0003800200 */
.L_x_4805:
[----:B------:R-:W-:Y:S01]  /*141e0*/  IMAD.SHL.U32 R0, R0, 0x200000, RZ ;  /* 0x0020000000007824 */ /* 0x000fe200078e00ff */
[----:B------:R-:W-:-:S04]  /*141f0*/  LEA R2, R2, 0x37800000, 0x17 ;  /* 0x3780000002027811 */ /* 0x000fc800078eb8ff */
[----:B------:R-:W-:Y:S01]  /*14200*/  LOP3.LUT R2, R2, R0, R9, 0xfe, !PT ;  /* 0x0000000002027212 */ /* 0x000fe200078efe09 */
[----:B------:R-:W-:Y:S06]  /*14210*/  BRA `(.L_x_4788) ;  /* 0x0000000000a07947 */ /* 0x000fec0003800000 */
.L_x_4800:
[----:B------:R-:W-:-:S09]  /*14220*/  UISETP.NE.AND UP0, UPT, UR4, 0x1c, UPT ;  /* 0x0000001c0400788c */ /* 0x000fd2000bf05270 */
[----:B------:R-:W-:Y:S05]  /*14230*/  BRA.U !UP0, `(.L_x_4807) ;  /* 0x00000001088c7547 */ /* 0x000fea000b800000 */
[----:B------:R-:W-:-:S09]  /*14240*/  UISETP.NE.AND UP0, UPT, UR4, 0x1d, UPT ;  /* 0x0000001d0400788c */ /* 0x000fd2000bf05270 */
[----:B------:R-:W-:Y:S05]  /*14250*/  BRA.U !UP0, `(.L_x_4808) ;  /* 0x0000000108747547 */ /* 0x000fea000b800000 */
[----:B------:R-:W-:-:S09]  /*14260*/  UISETP.NE.AND UP0, UPT, UR4, 0x2c, UPT ;  /* 0x0000002c0400788c */ /* 0x000fd2000bf05270 */
[----:B------:R-:W-:Y:S05]  /*14270*/  BRA.U UP0, `(.L_x_4787) ;  /* 0x0000000100247547 */ /* 0x000fea000b800000 */
[----:B------:R-:W2:Y:S01]  /*14280*/  LDG.E.U8 R4, desc[UR36][R4.64] ;  /* 0x0000002404047981 */ /* 0x000ea2000c1e1100 */
[----:B----4-:R-:W-:Y:S02]  /*14290*/  HFMA2 R3, -RZ, RZ, 0, 0 ;  /* 0x00000000ff037431 */ /* 0x010fe400000001ff */
[----:B------:R-:W-:Y:S01]  /*142a0*/  IMAD.MOV.U32 R2, RZ, RZ, 0x400000 ;  /* 0x00400000ff027424 */ /* 0x000fe200078e00ff */
[----:B--2---:R-:W-:-:S13]  /*142b0*/  ISETP.NE.AND P0, PT, R4, RZ, PT ;  /* 0x000000ff0400720c */ /* 0x004fda0003f05270 */
[----:B------:R-:W-:Y:S05]  /*142c0*/  @!P0 BRA `(.L_x_4788) ;  /* 0x0000000000748947 */ /* 0x000fea0003800000 */
[----:B------:R-:W-:-:S13]  /*142d0*/  ISETP.NE.AND P0, PT, R4, 0xff, PT ;  /* 0x000000ff0400780c */ /* 0x000fda0003f05270 */
[----:B------:R-:W-:Y:S01]  /*142e0*/  @!P0 MOV R2, 0x7f800001 ;  /* 0x7f80000100028802 */ /* 0x000fe20000000f00 */
[----:B------:R-:W-:Y:S01]  /*142f0*/  @P0 IMAD.SHL.U32 R2, R4, 0x800000, RZ ;  /* 0x0080000004020824 */ /* 0x000fe200078e00ff */
[----:B------:R-:W-:Y:S06]  /*14300*/  BRA `(.L_x_4788) ;  /* 0x0000000000647947 */ /* 0x000fec0003800000 */
.L_x_4787:
[----:B----4-:R-:W-:Y:S01]  /*14310*/  MOV R2, 0x228 ;  /* 0x0000022800027802 */ /* 0x010fe20000000f00 */
[----:B------:R-:W0:Y:S01]  /*14320*/  LDCU.64 UR4, c[0x4][0x218] ;  /* 0x01004300ff0477ac */ /* 0x000e220008000a00 */
[----:B------:R-:W-:Y:S02]  /*14330*/  HFMA2 R8, -RZ, RZ, 0, 4.64916229248046875e-06 ;  /* 0x0000004eff087431 */ /* 0x000fe400000001ff */
[----:B------:R-:W-:Y:S01]  /*14340*/  IMAD.MOV.U32 R12, RZ, RZ, 0x1 ;  /* 0x00000001ff0c7424 */ /* 0x000fe200078e00ff */
[----:B------:R-:W-:Y:S01]  /*14350*/  MOV R13, RZ ;  /* 0x000000ff000d7202 */ /* 0x000fe20000000f00 */
[----:B------:R-:W4:Y:S01]  /*14360*/  LDCU.64 UR6, c[0x4][0x220] ;  /* 0x01004400ff0677ac */ /* 0x000f220008000a00 */
[----:B------:R-:W1:Y:S01]  /*14370*/  LDC.64 R2, c[0x4][R2] ;  /* 0x0100000002027b82 */ /* 0x000e620000000a00 */
[----:B------:R-:W2:Y:S01]  /*14380*/  LDCU.64 UR8, c[0x4][0x90] ;  /* 0x01001200ff0877ac */ /* 0x000ea20008000a00 */
[----:B0-----:R-:W-:Y:S01]  /*14390*/  MOV R4, UR4 ;  /* 0x0000000400047c02 */ /* 0x001fe20008000f00 */
[----:B------:R-:W-:Y:S01]  /*143a0*/  IMAD.U32 R5, RZ, RZ, UR5 ;  /* 0x00000005ff057e24 */ /* 0x000fe2000f8e00ff */
[----:B----4-:R-:W-:Y:S01]  /*143b0*/  MOV R6, UR6 ;  /* 0x0000000600067c02 */ /* 0x010fe20008000f00 */
[----:B------:R-:W-:Y:S01]  /*143c0*/  IMAD.U32 R7, RZ, RZ, UR7 ;  /* 0x00000007ff077e24 */ /* 0x000fe2000f8e00ff */
[----:B--2---:R-:W-:Y:S01]  /*143d0*/  MOV R10, UR8 ;  /* 0x00000008000a7c02 */ /* 0x004fe20008000f00 */
[----:B------:R-:W-:-:S07]  /*143e0*/  IMAD.U32 R11, RZ, RZ, UR9 ;  /* 0x00000009ff0b7e24 */ /* 0x000fce000f8e00ff */
[----:B------:R-:W-:-:S07]  /*143f0*/  LEPC R20, `(.L_x_4809) ;  /* 0x000000001014794e */ /* 0x000fce0000000000 */
[----:B-1-3-5:R-:W-:Y:S05]  /*14400*/  CALL.ABS.NOINC R2 ;  /* 0x0000000002007343 */ /* 0x02afea0003c00000 */
.L_x_4809:
[----:B------:R-:W-:Y:S01]  /*14410*/  CS2R R2, SRZ ;  /* 0x0000000000027805 */ /* 0x000fe2000001ff00 */
[----:B------:R-:W-:Y:S06]  /*14420*/  BRA `(.L_x_4788) ;  /* 0x00000000001c7947 */ /* 0x000fec0003800000 */
.L_x_4808:
[----:B------:R-:W2:Y:S01]  /*14430*/  LDG.E.64 R4, desc[UR36][R4.64] ;  /* 0x0000002404047981 */ /* 0x000ea2000c1e1b00 */
[----:B----4-:R-:W-:Y:S01]  /*14440*/  IMAD.MOV.U32 R3, RZ, RZ, RZ ;  /* 0x000000ffff037224 */ /* 0x010fe200078e00ff */
[----:B--2---:R0:W2:Y:S01]  /*14450*/  I2F.U64 R2, R4 ;  /* 0x0000000400027312 */ /* 0x0040a20000301000 */
[----:B------:R-:W-:Y:S05]  /*14460*/  BRA `(.L_x_4788) ;  /* 0x00000000000c7947 */ /* 0x000fea0003800000 */
.L_x_4807:
[----:B----4-:R-:W4:Y:S01]  /*14470*/  LDG.E R2, desc[UR36][R4.64] ;  /* 0x0000002404027981 */ /* 0x010f22000c1e1900 */
[----:B------:R-:W-:Y:S01]  /*14480*/  HFMA2 R3, -RZ, RZ, 0, 0 ;  /* 0x00000000ff037431 */ /* 0x000fe200000001ff */
[----:B----4-:R-:W-:-:S07]  /*14490*/  I2FP.F32.U32 R2, R2 ;  /* 0x0000000200027245 */ /* 0x010fce0000201000 */
.L_x_4788:
[----:B------:R-:W-:Y:S05]  /*144a0*/  BSYNC.RECONVERGENT B6 ;  /* 0x0000000000067941 */ /* 0x000fea0003800200 */
.L_x_4782:
[----:B------:R-:W0:Y:S01]  /*144b0*/  LDCU.64 UR4, c[0x0][0x668] ;  /* 0x0000cd00ff0477ac */ /* 0x000e220008000a00 */
[----:B------:R-:W2:Y:S01]  /*144c0*/  LDCU.64 UR6, c[0x0][0x670] ;  /* 0x0000ce00ff0677ac */ /* 0x000ea20008000a00 */
[----:B0---45:R-:W-:Y:S01]  /*144d0*/  FMUL.FTZ R5, R19, UR5 ;  /* 0x0000000513057c20 */ /* 0x031fe20008410000 */
[----:B--2---:R-:W-:-:S03]  /*144e0*/  FMUL.FTZ R0, R24, UR7 ;  /* 0x0000000718007c20 */ /* 0x004fc60008410000 */
[C---:B-1-3--:R-:W-:Y:S01]  /*144f0*/  FFMA.FTZ R5, R18.reuse, UR4, -R5 ;  /* 0x0000000412057c23 */ /* 0x04afe20008010805 */
[----:B------:R-:W-:Y:S01]  /*14500*/  FMUL.FTZ R18, R18, UR5 ;  /* 0x0000000512127c20 */ /* 0x000fe20008410000 */
[----:B------:R-:W-:Y:S01]  /*14510*/  ULOP3.LUT UR5, UR39, 0xff, URZ, 0xc0, !UPT ;  /* 0x000000ff27057892 */ /* 0x000fe2000f8ec0ff */
[C---:B------:R-:W-:Y:S01]  /*14520*/  FFMA.FTZ R0, R25.reuse, UR6, R0 ;  /* 0x0000000619007c23 */ /* 0x040fe20008010000 */
[----:B------:R-:W-:Y:S01]  /*14530*/  FMUL.FTZ R7, R25, UR7 ;  /* 0x0000000719077c20 */ /* 0x000fe20008410000 */
[----:B------:R-:W-:Y:S01]  /*14540*/  FFMA.FTZ R18, R19, UR4, R18 ;  /* 0x0000000413127c23 */ /* 0x000fe20008010012 */
[----:B------:R-:W-:Y:S01]  /*14550*/  UISETP.GT.AND UP0, UPT, UR5, 0x9, UPT ;  /* 0x000000090500788c */ /* 0x000fe2000bf04270 */
[----:B------:R-:W-:Y:S01]  /*14560*/  FMUL.FTZ R4, R0, R3 ;  /* 0x0000000300047220 */ /* 0x000fe20000410000 */
[----:B------:R-:W-:Y:S01]  /*14570*/  FFMA.FTZ R7, R24, UR6, -R7 ;  /* 0x0000000618077c23 */ /* 0x000fe20008010807 */
[----:B------:R-:W-:-:S03]  /*14580*/  FMUL.FTZ R0, R0, R2 ;  /* 0x0000000200007220 */ /* 0x000fc60000410000 */
[C---:B------:R-:W-:Y:S01]  /*14590*/  FFMA.FTZ R2, R7.reuse, R2, -R4 ;  /* 0x0000000207027223 */ /* 0x040fe20000010804 */
[----:B------:R-:W-:-:S03]  /*145a0*/  FFMA.FTZ R3, R7, R3, R0 ;  /* 0x0000000307037223 */ /* 0x000fc60000010000 */
        /* <DEDUP_REMOVED lines=12> */
[----:B0-----:R-:W-:Y:S01]  /*14670*/  STG.E.U8 desc[UR36][R16.64], R3 ;  /* 0x0000000310007986 */ /* 0x001fe2000c101124 */
[----:B------:R-:W-:Y:S05]  /*14680*/  EXIT ;  /* 0x000000000000794d */ /* 0x000fea0003800000 */
.L_x_4813:
[----:B------:R-:W0:Y:S02]  /*14690*/  F2I.S64.TRUNC R2, R2 ;  /* 0x0000000200027311 */ /* 0x000e24000020d900 */
[----:B0-----:R-:W-:-:S05]  /*146a0*/  IMAD.MOV.U32 R5, RZ, RZ, R2 ;  /* 0x000000ffff057224 */ /* 0x001fca00078e0002 */
[----:B------:R-:W-:Y:S01]  /*146b0*/  STG.E.U8 desc[UR36][R16.64], R5 ;  /* 0x0000000510007986 */ /* 0x000fe2000c101124 */
[----:B------:R-:W-:Y:S05]  /*146c0*/  EXIT ;  /* 0x000000000000794d */ /* 0x000fea0003800000 */
.L_x_4812:
[----:B------:R-:W-:-:S09]  /*146d0*/  UISETP.NE.AND UP0, UPT, UR5, 0x2, UPT ;  /* 0x000000020500788c */ /* 0x000fd2000bf05270 */
[----:B------:R-:W-:Y:S05]  /*146e0*/  BRA.U !UP0, `(.L_x_4815) ;  /* 0x0000000108287547 */ /* 0x000fea000b800000 */
[----:B------:R-:W-:-:S09]  /*146f0*/  UISETP.NE.AND UP0, UPT, UR5, 0x3, UPT ;  /* 0x000000030500788c */ /* 0x000fd2000bf05270 */
[----:B------:R-:W-:Y:S05]  /*14700*/  BRA.U !UP0, `(.L_x_4816) ;  /* 0x0000000108147547 */ /* 0x000fea000b800000 */
[----:B------:R-:W-:-:S09]  /*14710*/  UISETP.NE.AND UP0, UPT, UR5, 0x4, UPT ;  /* 0x000000040500788c */ /* 0x000fd2000bf05270 */
[----:B------:R-:W-:Y:S05]  /*14720*/  BRA.U UP0, `(.L_x_4814) ;  /* 0x00000009003c7547 */ /* 0x000fea000b800000 */
[----:B------:R-:W0:Y:S02]  /*14730*/  F2I.S64.TRUNC R2, R2 ;  /* 0x0000000200027311 */ /* 0x000e24000020d900 */
[----:B0-----:R-:W-:Y:S01]  /*14740*/  STG.E.64 desc[UR36][R16.64], R2 ;  /* 0x0000000210007986 */ /* 0x001fe2000c101b24 */
[----:B------:R-:W-:Y:S05]  /*14750*/  EXIT ;  /* 0x000000000000794d */ /* 0x000fea0003800000 */
.L_x_4816:
[----:B------:R-:W0:Y:S02]  /*14760*/  F2I.FTZ.TRUNC.NTZ R3, R2 ;  /* 0x0000000200037305 */ /* 0x000e24000021f100 */
[----:B0-----:R-:W-:Y:S01]  /*14770*/  STG.E desc[UR36][R16.64], R3 ;  /* 0x0000000310007986 */ /* 0x001fe2000c101924 */
[----:B------:R-:W-:Y:S05]  /*14780*/  EXIT ;  /* 0x000000000000794d */ /* 0x000fea0003800000 */
.L_x_4815:
[----:B------:R-:W0:Y:S02]  /*14790*/  F2I.FTZ.TRUNC.NTZ R3, R2 ;  /* 0x0000000200037305 */ /* 0x000e24000021f100 */
[----:B0-----:R-:W-:Y:S01]  /*147a0*/  STG.E.U16 desc[UR36][R16.64], R3 ;  /* 0x0000000310007986 */ /* 0x001fe2000c101524 */
[----:B------:R-:W-:Y:S05]  /*147b0*/  EXIT ;  /* 0x000000000000794d */ /* 0x000fea0003800000 */
.L_x_4811:
[----:B------:R-:W-:-:S09]  /*147c0*/  UISETP.GT.AND UP0, UPT, UR5, 0x6, UPT ;  /* 0x000000060500788c */ /* 0x000fd2000bf04270 */
[----:B------:R-:W-:Y:S05]  /*147d0*/  BRA.U UP0, `(.L_x_4817) ;  /* 0x0000000100247547 */ /* 0x000fea000b800000 */
[----:B------:R-:W-:-:S09]  /*147e0*/  UISETP.NE.AND UP0, UPT, UR5, 0x5, UPT ;  /* 0x000000050500788c */ /* 0x000fd2000bf05270 */
[----:B------:R-:W-:Y:S05]  /*147f0*/  BRA.U !UP0, `(.L_x_4818) ;  /* 0x0000000108107547 */ /* 0x000fea000b800000 */
[----:B------:R-:W-:-:S09]  /*14800*/  UISETP.NE.AND UP0, UPT, UR5, 0x6, UPT ;  /* 0x000000060500788c */ /* 0x000fd2000bf05270 */
[----:B------:R-:W-:Y:S05]  /*14810*/  BRA.U UP0, `(.L_x_4814) ;  /* 0x0000000900007547 */ /* 0x000fea000b800000 */
[----:B------:R-:W-:Y:S01]  /*14820*/  STG.E desc[UR36][R16.64], R2 ;  /* 0x0000000210007986 */ /* 0x000fe2000c101924 */
[----:B------:R-:W-:Y:S05]  /*14830*/  EXIT ;  /* 0x000000000000794d */ /* 0x000fea0003800000 */
.L_x_4818:
[----:B------:R-:W-:-:S05]  /*14840*/  F2FP.F16.F32.PACK_AB R2, RZ, R2 ;  /* 0x00000002ff02723e */ /* 0x000fca00000000ff */
[----:B------:R-:W-:Y:S01]  /*14850*/  STG.E.U16 desc[UR36][R16.64], R2 ;  /* 0x0000000210007986 */ /* 0x000fe2000c101524 */
[----:B------:R-:W-:Y:S05]  /*14860*/  EXIT ;  /* 0x000000000000794d */ /* 0x000fea0003800000 */
.L_x_4817:
[----:B------:R-:W-:-:S09]  /*14870*/  UISETP.NE.AND UP0, UPT, UR5, 0x7, UPT ;  /* 0x000000070500788c */ /* 0x000fd2000bf05270 */
[----:B------:R-:W-:Y:S05]  /*14880*/  BRA.U !UP0, `(.L_x_4819) ;  /* 0x0000000108247547 */ /* 0x000fea000b800000 */
[----:B------:R-:W-:-:S09]  /*14890*/  UISETP.NE.AND UP0, UPT, UR5, 0x8, UPT ;  /* 0x000000080500788c */ /* 0x000fd2000bf05270 */
[----:B------:R-:W-:Y:S05]  /*148a0*/  BRA.U !UP0, `(.L_x_4820) ;  /* 0x0000000108107547 */ /* 0x000fea000b800000 */
[----:B------:R-:W-:-:S09]  /*148b0*/  UISETP.NE.AND UP0, UPT, UR5, 0x9, UPT ;  /* 0x000000090500788c */ /* 0x000fd2000bf05270 */
[----:B------:R-:W-:Y:S05]  /*148c0*/  BRA.U UP0, `(.L_x_4814) ;  /* 0x0000000500d47547 */ /* 0x000fea000b800000 */
[----:B------:R-:W-:Y:S01]  /*148d0*/  STG.E.64 desc[UR36][R16.64], R2 ;  /* 0x0000000210007986 */ /* 0x000fe2000c101b24 */
[----:B------:R-:W-:Y:S05]  /*148e0*/  EXIT ;  /* 0x000000000000794d */ /* 0x000fea0003800000 */
.L_x_4820:
[----:B------:R-:W-:-:S05]  /*148f0*/  F2FP.F16.F32.PACK_AB R3, R3, R2 ;  /* 0x000000020303723e */ /* 0x000fca00000000ff */
[----:B------:R-:W-:Y:S01]  /*14900*/  STG.E desc[UR36][R16.64], R3 ;  /* 0x0000000310007986 */ /* 0x000fe2000c101924 */
[----:B------:R-:W-:Y:S05]  /*14910*/  EXIT ;  /* 0x000000000000794d */ /* 0x000fea0003800000 */
.L_x_4819:
[----:B------:R-:W-:-:S06]  /*14920*/  FMUL.FTZ R2, R2, 1 ;  /* 0x3f80000002027820 */ /* 0x000fcc0000410000 */
[----:B------:R-:W0:Y:S02]  /*14930*/  F2F.F64.F32 R2, R2 ;  /* 0x0000000200027310 */ /* 0x000e240000201800 */
[----:B0-----:R-:W-:Y:S01]  /*14940*/  STG.E.64 desc[UR36][R16.64], R2 ;  /* 0x0000000210007986 */ /* 0x001fe2000c101b24 */
[----:B------:R-:W-:Y:S05]  /*14950*/  EXIT ;  /* 0x000000000000794d */ /* 0x000fea0003800000 */
.L_x_4810:
        /* <DEDUP_REMOVED lines=11> */
[----:B0-----:R-:W-:Y:S01]  /*14a10*/  STG.E.U16 desc[UR36][R16.64], R3 ;  /* 0x0000000310007986 */ /* 0x001fe2000c101524 */
[----:B------:R-:W-:Y:S05]  /*14a20*/  EXIT ;  /* 0x000000000000794d */ /* 0x000fea0003800000 */
.L_x_4824:
        /* <DEDUP_REMOVED lines=16> */
.L_x_4827:
[----:B------:R-:W-:-:S04]  /*14b30*/  SHF.R.U32.HI R2, RZ, 0x18, R2 ;  /* 0x00000018ff027819 */ /* 0x000fc80000011602 */
[----:B------:R-:W-:-:S04]  /*14b40*/  LOP3.LUT R2, R3, 0x80, R2, 0xf8, !PT ;  /* 0x0000008003027812 */ /* 0x000fc800078ef802 */
[----:B------:R-:W-:-:S07]  /*14b50*/  PRMT R8, R2, 0x7610, R8 ;  /* 0x0000761002087816 */ /* 0x000fce0000000008 */
.L_x_4826:
[----:B------:R-:W-:Y:S05]  /*14b60*/  BSYNC.RECONVERGENT B0 ;  /* 0x0000000000007941 */ /* 0x000fea0003800200 */
.L_x_4825:
[----:B------:R-:W-:Y:S01]  /*14b70*/  STG.E.U8 desc[UR36][R16.64], R8 ;  /* 0x0000000810007986 */ /* 0x000fe2000c101124 */
[----:B------:R-:W-:Y:S05]  /*14b80*/  EXIT ;  /* 0x000000000000794d */ /* 0x000fea0003800000 */
.L_x_4823:
        /* <DEDUP_REMOVED lines=16> */
.L_x_4830:
[----:B------:R-:W-:-:S04]  /*14c90*/  SHF.R.U32.HI R2, RZ, 0x18, R2 ;  /* 0x00000018ff027819 */ /* 0x000fc80000011602 */
[----:B------:R-:W-:-:S04]  /*14ca0*/  LOP3.LUT R3, R3, 0x80, R2, 0xf8, !PT ;  /* 0x0000008003037812 */ /* 0x000fc800078ef802 */
[----:B------:R-:W-:-:S07]  /*14cb0*/  PRMT R8, R3, 0x7610, R8 ;  /* 0x0000761003087816 */ /* 0x000fce0000000008 */
.L_x_4829:
[----:B------:R-:W-:Y:S05]  /*14cc0*/  BSYNC.RECONVERGENT B0 ;  /* 0x0000000000007941 */ /* 0x000fea0003800200 */
.L_x_4828:
[----:B------:R-:W-:Y:S01]  /*14cd0*/  STG.E.U8 desc[UR36][R16.64], R8 ;  /* 0x0000000810007986 */ /* 0x000fe2000c101124 */
[----:B------:R-:W-:Y:S05]  /*14ce0*/  EXIT ;  /* 0x000000000000794d */ /* 0x000fea0003800000 */
.L_x_4822:
        /* <DEDUP_REMOVED lines=21> */
.L_x_4832:
[----:B------:R-:W0:Y:S02]  /*14e40*/  F2I.U64.TRUNC R2, R2 ;  /* 0x0000000200027311 */ /* 0x000e24000020d800 */
[----:B0-----:R-:W-:Y:S01]  /*14e50*/  STG.E.64 desc[UR36][R16.64], R2 ;  /* 0x0000000210007986 */ /* 0x001fe2000c101b24 */
[----:B------:R-:W-:Y:S05]  /*14e60*/  EXIT ;  /* 0x000000000000794d */ /* 0x000fea0003800000 */
.L_x_4831:
[----:B------:R-:W0:Y:S02]  /*14e70*/  F2I.FTZ.U32.TRUNC.NTZ R3, R2 ;  /* 0x0000000200037305 */ /* 0x000e24000021f000 */
[----:B0-----:R-:W-:Y:S01]  /*14e80*/  STG.E desc[UR36][R16.64], R3 ;  /* 0x0000000310007986 */ /* 0x001fe2000c101924 */
[----:B------:R-:W-:Y:S05]  /*14e90*/  EXIT ;  /* 0x000000000000794d */ /* 0x000fea0003800000 */
.L_x_4821:
        /* <DEDUP_REMOVED lines=10> */
[----:B------:R-:W-:Y:S01]  /*14f40*/  STG.E.U8 desc[UR36][R16.64], R3 ;  /* 0x0000000310007986 */ /* 0x000fe2000c101124 */
[----:B------:R-:W-:Y:S05]  /*14f50*/  EXIT ;  /* 0x000000000000794d */ /* 0x000fea0003800000 */
.L_x_4834:
[----:B------:R-:W-:Y:S01]  /*14f60*/  FMUL.FTZ R4, R2, 1 ;  /* 0x3f80000002047820 */ /* 0x000fe20000410000 */
[----:B------:R-:W-:-:S05]  /*14f70*/  FMUL.FTZ R6, R3, 1 ;  /* 0x3f80000003067820 */ /* 0x000fca0000410000 */
[----:B------:R-:W-:Y:S08]  /*14f80*/  F2F.F64.F32 R4, R4 ;  /* 0x0000000400047310 */ /* 0x000ff00000201800 */
[----:B------:R-:W0:Y:S02]  /*14f90*/  F2F.F64.F32 R6, R6 ;  /* 0x0000000600067310 */ /* 0x000e240000201800 */
[----:B0-----:R-:W-:Y:S01]  /*14fa0*/  STG.E.128 desc[UR36][R16.64], R4 ;  /* 0x0000000410007986 */ /* 0x001fe2000c101d24 */
[----:B------:R-:W-:Y:S05]  /*14fb0*/  EXIT ;  /* 0x000000000000794d */ /* 0x000fea0003800000 */
.L_x_4833:
[----:B------:R-:W-:-:S09]  /*14fc0*/  UISETP.NE.AND UP0, UPT, UR5, 0xf, UPT ;  /* 0x0000000f0500788c */ /* 0x000fd2000bf05270 */
[----:B------:R-:W-:Y:S05]  /*14fd0*/  BRA.U !UP0, `(.L_x_4835) ;  /* 0x0000000108e07547 */ /* 0x000fea000b800000 */
[----:B------:R-:W-:-:S09]  /*14fe0*/  UISETP.NE.AND UP0, UPT, UR5, 0x17, UPT ;  /* 0x000000170500788c */ /* 0x000fd2000bf05270 */
[----:B------:R-:W-:Y:S05]  /*14ff0*/  BRA.U !UP0, `(.L_x_4836) ;  /* 0x00000001088c7547 */ /* 0x000fea000b800000 */
[----:B------:R-:W-:-:S09]  /*15000*/  UISETP.NE.AND UP0, UPT, UR5, 0x18, UPT ;  /* 0x000000180500788c */ /* 0x000fd2000bf05270 */
[----:B------:R-:W-:Y:S05]  /*15010*/  BRA.U !UP0, `(.L_x_4837) ;  /* 0x0000000108447547 */ /* 0x000fea000b800000 */
.L_x_4814:
[----:B------:R-:W-:Y:S01]  /*15020*/  MOV R0, 0x228 ;  /* 0x0000022800007802 */ /* 0x000fe20000000f00 */
[----:B------:R-:W0:Y:S01]  /*15030*/  LDCU.64 UR4, c[0x4][0x218] ;  /* 0x01004300ff0477ac */ /* 0x000e220008000a00 */
[----:B------:R-:W-:Y:S02]  /*15040*/  HFMA2 R8, -RZ, RZ, 0, 6.020069122314453125e-06 ;  /* 0x00000065ff087431 */ /* 0x000fe400000001ff */
[----:B------:R-:W-:Y:S01]  /*15050*/  IMAD.MOV.U32 R12, RZ, RZ, 0x1 ;  /* 0x00000001ff0c7424 */ /* 0x000fe200078e00ff */
[----:B------:R1:W2:Y:S01]  /*15060*/  LDC.64 R2, c[0x4][R0] ;  /* 0x0100000000027b82 */ /* 0x0002a20000000a00 */
[----:B------:R-:W3:Y:S01]  /*15070*/  LDCU.64 UR6, c[0x4][0x220] ;  /* 0x01004400ff0677ac */ /* 0x000ee20008000a00 */
[----:B------:R-:W-:Y:S01]  /*15080*/  MOV R13, RZ ;  /* 0x000000ff000d7202 */ /* 0x000fe20000000f00 */
[----:B------:R-:W4:Y:S01]  /*15090*/  LDCU.64 UR8, c[0x4][0x98] ;  /* 0x01001300ff0877ac */ /* 0x000f220008000a00 */
[----:B0-----:R-:W-:Y:S01]  /*150a0*/  MOV R4, UR4 ;  /* 0x0000000400047c02 */ /* 0x001fe20008000f00 */
[----:B------:R-:W-:Y:S01]  /*150b0*/  IMAD.U32 R5, RZ, RZ, UR5 ;  /* 0x00000005ff057e24 */ /* 0x000fe2000f8e00ff */
[----:B---3--:R-:W-:Y:S01]  /*150c0*/  MOV R6, UR6 ;  /* 0x0000000600067c02 */ /* 0x008fe20008000f00 */
[----:B------:R-:W-:Y:S01]  /*150d0*/  IMAD.U32 R7, RZ, RZ, UR7 ;  /* 0x00000007ff077e24 */ /* 0x000fe2000f8e00ff */
[----:B----4-:R-:W-:Y:S01]  /*150e0*/  MOV R10, UR8 ;  /* 0x00000008000a7c02 */ /* 0x010fe20008000f00 */
[----:B-1----:R-:W-:-:S07]  /*150f0*/  IMAD.U32 R11, RZ, RZ, UR9 ;  /* 0x00000009ff0b7e24 */ /* 0x002fce000f8e00ff */
[----:B------:R-:W-:-:S07]  /*15100*/  LEPC R20, `(.L_x_4838) ;  /* 0x000000001014794e */ /* 0x000fce0000000000 */
[----:B--2---:R-:W-:Y:S05]  /*15110*/  CALL.ABS.NOINC R2 ;  /* 0x0000000002007343 */ /* 0x004fea0003c00000 */
.L_x_4838:
[----:B------:R-:W-:Y:S05]  /*15120*/  EXIT ;  /* 0x000000000000794d */ /* 0x000fea0003800000 */
.L_x_4837:
        /* <DEDUP_REMOVED lines=12> */
.L_x_4840:
[----:B------:R-:W-:Y:S05]  /*151f0*/  BSYNC.RECONVERGENT B0 ;  /* 0x0000000000007941 */ /* 0x000fea0003800200 */
.L_x_4839:
[----:B------:R-:W-:-:S05]  /*15200*/  LOP3.LUT R3, R0, 0x80, R5, 0xf8, !PT ;  /* 0x0000008000037812 */ /* 0x000fca00078ef805 */
[----:B------:R-:W-:Y:S01]  /*15210*/  STG.E.U8 desc[UR36][R16.64], R3 ;  /* 0x0000000310007986 */ /* 0x000fe2000c101124 */
[----:B------:R-:W-:Y:S05]  /*15220*/  EXIT ;  /* 0x000000000000794d */ /* 0x000fea0003800000 */
.L_x_4836:
        /* <DEDUP_REMOVED lines=11> */
.L_x_4842:
[----:B------:R-:W-:Y:S01]  /*152e0*/  HFMA2 R0, -RZ, RZ, 0, 7.569789886474609375e-06 ;  /* 0x0000007fff007431 */ /* 0x000fe200000001ff */
[----:B------:R-:W-:-:S04]  /*152f0*/  ISETP.GT.U32.AND P0, PT, R4, 0x7f800000, PT ;  /* 0x7f8000000400780c */ /* 0x000fc80003f04070 */
[----:B------:R-:W-:-:S09]  /*15300*/  SEL R0, R0, 0x7c, P0 ;  /* 0x0000007c00007807 */ /* 0x000fd20000000000 */
.L_x_4843:
[----:B------:R-:W-:Y:S05]  /*15310*/  BSYNC.RECONVERGENT B0 ;  /* 0x0000000000007941 */ /* 0x000fea0003800200 */
.L_x_4841:
[----:B------:R-:W-:-:S04]  /*15320*/  SHF.R.U32.HI R3, RZ, 0x18, R2 ;  /* 0x00000018ff037819 */ /* 0x000fc80000011602 */
[----:B------:R-:W-:-:S05]  /*15330*/  LOP3.LUT R3, R0, 0x80, R3, 0xf8, !PT ;  /* 0x0000008000037812 */ /* 0x000fca00078ef803 */
[----:B------:R-:W-:Y:S01]  /*15340*/  STG.E.U8 desc[UR36][R16.64], R3 ;  /* 0x0000000310007986 */ /* 0x000fe2000c101124 */
[----:B------:R-:W-:Y:S05]  /*15350*/  EXIT ;  /* 0x000000000000794d */ /* 0x000fea0003800000 */
.L_x_4835:
[----:B------:R-:W-:-:S05]  /*15360*/  F2FP.BF16.F32.PACK_AB R2, RZ, R2 ;  /* 0x00000002ff02723e */ /* 0x000fca00000010ff */
[----:B------:R-:W-:Y:S01]  /*15370*/  STG.E.U16 desc[UR36][R16.64], R2 ;  /* 0x0000000210007986 */ /* 0x000fe2000c101524 */
[----:B------:R-:W-:Y:S05]  /*15380*/  EXIT ;  /* 0x000000000000794d */ /* 0x000fea0003800000 */
.L_x_4844:
        /* <DEDUP_REMOVED lines=15> */
.L_x_23861:


//--------------------- .text._ZN2at6native27unrolled_elementwise_kernelIZZZNS0_54_GLOBAL__N__d8c5977b_16_LinearAlgebra_cu_35b291db_316116addr_kernel_cudaERNS_14TensorIteratorERKN3c106ScalarES8_ENKUlvE_clEvENKUlvE7_clEvEUlNS5_7complexIfEESC_SC_E0_St5arrayIPcLm4EELi4E23TrivialOffsetCalculatorILi3EjESH_ILi1EjENS0_6memory12LoadWithCastILi3EEENSK_13StoreWithCastILi1EEEEEviT_T0_T2_T3_T4_T5_ --------------------------
	.section	.text._ZN2at6native27unrolled_elementwise_kernelIZZZNS0_54_GLOBAL__N__d8c5977b_16_LinearAlgebra_cu_35b291db_316116addr_kernel_cudaERNS_14TensorIteratorERKN3c106ScalarES8_ENKUlvE_clEvENKUlvE7_clEvEUlNS5_7complexIfEESC_SC_E0_St5arrayIPcLm4EELi4E23TrivialOffsetCalculatorILi3EjESH_ILi1EjENS0_6memory12LoadWithCastILi3EEENSK_13StoreWithCastILi1EEEEEviT_T0_T2_T3_T4_T5_,"ax",@progbits
	.align	128
        .global         _ZN2at6native27unrolled_elementwise_kernelIZZZNS0_54_GLOBAL__N__d8c5977b_16_LinearAlgebra_cu_35b291db_316116addr_kernel_cudaERNS_14TensorIteratorERKN3c106ScalarES8_ENKUlvE_clEvENKUlvE7_clEvEUlNS5_7complexIfEESC_SC_E0_St5arrayIPcLm4EELi4E23TrivialOffsetCalculatorILi3EjESH_ILi1EjENS0_6memory12LoadWithCastILi3EEENSK_13StoreWithCastILi1EEEEEviT_T0_T2_T3_T4_T5_
        .type           _ZN2at6native27unrolled_elementwise_kernelIZZZNS0_54_GLOBAL__N__d8c5977b_16_LinearAlgebra_cu_35b291db_316116addr_kernel_cudaERNS_14TensorIteratorERKN3c106ScalarES8_ENKUlvE_clEvENKUlvE7_clEvEUlNS5_7complexIfEESC_SC_E0_St5arrayIPcLm4EELi4E23TrivialOffsetCalculatorILi3EjESH_ILi1EjENS0_6memory12LoadWithCastILi3EEENSK_13StoreWithCastILi1EEEEEviT_T0_T2_T3_T4_T5_,@function
        .size           _ZN2at6native27unrolled_elementwise_kernelIZZZNS0_54_GLOBAL__N__d8c5977b_16_LinearAlgebra_cu_35b291db_316116addr_kernel_cudaERNS_14TensorIteratorERKN3c106ScalarES8_ENKUlvE_clEvENKUlvE7_clEvEUlNS5_7complexIfEESC_SC_E0_St5arrayIPcLm4EELi4E23TrivialOffsetCalculatorILi3EjESH_ILi1EjENS0_6memory12LoadWithCastILi3EEENSK_13StoreWithCastILi1EEEEEviT_T0_T2_T3_T4_T5_,(.L_x_23862 - _ZN2at6native27unrolled_elementwise_kernelIZZZNS0_54_GLOBAL__N__d8c5977b_16_LinearAlgebra_cu_35b291db_316116addr_kernel_cudaERNS_14TensorIteratorERKN3c106ScalarES8_ENKUlvE_clEvENKUlvE7_clEvEUlNS5_7complexIfEESC_SC_E0_St5arrayIPcLm4EELi4E23TrivialOffsetCalculatorILi3EjESH_ILi1EjENS0_6memory12LoadWithCastILi3EEENSK_13StoreWithCastILi1EEEEEviT_T0_T2_T3_T4_T5_)
        .other          _ZN2at6native27unrolled_elementwise_kernelIZZZNS0_54_GLOBAL__N__d8c5977b_16_LinearAlgebra_cu_35b291db_316116addr_kernel_cudaERNS_14TensorIteratorERKN3c106ScalarES8_ENKUlvE_clEvENKUlvE7_clEvEUlNS5_7complexIfEESC_SC_E0_St5arrayIPcLm4EELi4E23TrivialOffsetCalculatorILi3EjESH_ILi1EjENS0_6memory12LoadWithCastILi3EEENSK_13StoreWithCastILi1EEEEEviT_T0_T2_T3_T4_T5_,@"STO_CUDA_ENTRY STV_DEFAULT"
_ZN2at6native27unrolled_elementwise_kernelIZZZNS0_54_GLOBAL__N__d8c5977b_16_LinearAlgebra_cu_35b291db_316116addr_kernel_cudaERNS_14TensorIteratorERKN3c106ScalarES8_ENKUlvE_clEvENKUlvE7_clEvEUlNS5_7complexIfEESC_SC_E0_St5arrayIPcLm4EELi4E23TrivialOffsetCalculatorILi3EjESH_ILi1EjENS0_6memory12LoadWithCastILi3EEENSK_13StoreWithCastILi1EEEEEviT_T0_T2_T3_T4_T5_:
.text._ZN2at6native27unrolled_elementwise_kernelIZZZNS0_54_GLOBAL__N__d8c5977b_16_LinearAlgebra_cu_35b291db_316116addr_kernel_cudaERNS_14TensorIteratorERKN3c106ScalarES8_ENKUlvE_clEvENKUlvE7_clEvEUlNS5_7complexIfEESC_SC_E0_St5arrayIPcLm4EELi4E23TrivialOffsetCalculatorILi3EjESH_ILi1EjENS0_6memory12LoadWithCastILi3EEENSK_13StoreWithCastILi1EEEEEviT_T0_T2_T3_T4_T5_:
[----:B------:R-:W0:Y:S01]  /*0000*/  LDC R1, c[0x0][0x37c] ;  /* 0x0000df00ff017b82 */ /* 0x000e220000000800 */
[----:B------:R-:W1:Y:S07]  /*0010*/  S2R R2, SR_CTAID.X ;  /* 0x0000000000027919 */ /* 0x000e6e0000002500 */
[----:B------:R-:W1:Y:S01]  /*0020*/  LDC R3, c[0x0][0x380] ;  /* 0x0000e000ff037b82 */ /* 0x000e620000000800 */
[----:B------:R-:W2:Y:S01]  /*0030*/  LDCU.64 UR36, c[0x0][0x358] ;  /* 0x00006b00ff2477ac */ /* 0x000ea20008000a00 */
[----:B------:R-:W-:Y:S01]  /*0040*/  BSSY.RECONVERGENT B7, `(.L_x_4845) ;  /* 0x00002f0000077945 */ /* 0x000fe20003800200 */
[----:B------:R-:W3:Y:S01]  /*0050*/  S2R R45, SR_TID.X ;  /* 0x00000000002d7919 */ /* 0x000ee20000002100 */
[----:B------:R-:W-:Y:S01]  /*0060*/  CS2R R18, SRZ ;  /* 0x0000000000127805 */ /* 0x000fe2000001ff00 */
[----:B------:R-:W4:Y:S01]  /*0070*/  LDCU.U8 UR38, c[0x0][0x3c6] ;  /* 0x000078c0ff2677ac */ /* 0x000f220008000000 */
[----:B------:R-:W-:-:S02]  /*0080*/  CS2R R22, SRZ ;  /* 0x0000000000167805 */ /* 0x000fc4000001ff00 */
[----:B------:R-:W-:Y:S01]  /*0090*/  CS2R R24, SRZ ;  /* 0x0000000000187805 */ /* 0x000fe2000001ff00 */
        /* <DEDUP_REMOVED lines=9> */
[----:B------:R-:W-:Y:S01]  /*0130*/  BSSY.RECONVERGENT B6, `(.L_x_4847) ;  /* 0x00000f3000067945 */ /* 0x000fe20003800200 */
        /* <DEDUP_REMOVED lines=18> */
.L_x_4851:
[----:B------:R-:W2:Y:S01]  /*0260*/  LDG.E.U8 R4, desc[UR36][R4.64] ;  /* 0x0000002404047981 */ /* 0x000ea2000c1e1100 */
[----:B------:R-:W-:Y:S01]  /*0270*/  IMAD.MOV.U32 R19, RZ, RZ, RZ ;  /* 0x000000ffff137224 */ /* 0x000fe200078e00ff */
[----:B--2---:R-:W-:Y:S01]  /*0280*/  I2FP.F32.U32 R18, R4 ;  /* 0x0000000400127245 */ /* 0x004fe20000201000 */
[----:B------:R-:W-:Y:S06]  /*0290*/  BRA `(.L_x_4853) ;  /* 0x0000000c00707947 */ /* 0x000fec0003800000 */
.L_x_4850:
        /* <DEDUP_REMOVED lines=10> */
.L_x_4855:
[----:B------:R-:W2:Y:S01]  /*0340*/  LDG.E R4, desc[UR36][R4.64] ;  /* 0x0000002404047981 */ /* 0x000ea2000c1e1900 */
[----:B------:R-:W-:Y:S01]  /*0350*/  IMAD.MOV.U32 R19, RZ, RZ, RZ ;  /* 0x000000ffff137224 */ /* 0x000fe200078e00ff */
[----:B--2---:R-:W-:Y:S01]  /*0360*/  I2FP.F32.S32 R18, R4 ;  /* 0x0000000400127245 */ /* 0x004fe20000201400 */
[----:B------:R-:W-:Y:S06]  /*0370*/  BRA `(.L_x_4853) ;  /* 0x0000000c00387947 */ /* 0x000fec0003800000 */
.L_x_4854:
[----:B------:R-:W2:Y:S01]  /*0380*/  LDG.E.U16 R4, desc[UR36][R4.64] ;  /* 0x0000002404047981 */ /* 0x000ea2000c1e1500 */
[----:B------:R-:W-:Y:S01]  /*0390*/  IMAD.MOV.U32 R19, RZ, RZ, RZ ;  /* 0x000000ffff137224 */ /* 0x000fe200078e00ff */
[----:B--2---:R2:W3:Y:S01]  /*03a0*/  I2F.S16 R18, R4 ;  /* 0x0000000400127306 */ /* 0x0044e20000101400 */
[----:B------:R-:W-:Y:S05]  /*03b0*/  BRA `(.L_x_4853) ;  /* 0x0000000c00287947 */ /* 0x000fea0003800000 */
.L_x_4849:
        /* <DEDUP_REMOVED lines=9> */
.L_x_4857:
[----:B------:R-:W2:Y:S01]  /*0450*/  LDG.E.U16 R4, desc[UR36][R4.64] ;  /* 0x0000002404047981 */ /* 0x000ea2000c1e1500 */
[----:B------:R-:W-:Y:S02]  /*0460*/  IMAD.MOV.U32 R19, RZ, RZ, RZ ;  /* 0x000000ffff137224 */ /* 0x000fe400078e00ff */
[----:B--2---:R-:W-:Y:S01]  /*0470*/  HADD2.F32 R18, -RZ, R4.H0_H0 ;  /* 0x20000004ff127230 */ /* 0x004fe20000004100 */
[----:B------:R-:W-:Y:S06]  /*0480*/  BRA `(.L_x_4853) ;  /* 0x0000000800f47947 */ /* 0x000fec0003800000 */
.L_x_4856:
        /* <DEDUP_REMOVED lines=8> */
.L_x_4859:
[----:B------:R-:W2:Y:S02]  /*0510*/  LDG.E R4, desc[UR36][R4.64] ;  /* 0x0000002404047981 */ /* 0x000ea4000c1e1900 */
[--C-:B--2---:R-:W-:Y:S02]  /*0520*/  HADD2.F32 R18, -RZ, R4.reuse.H0_H0 ;  /* 0x20000004ff127230 */ /* 0x104fe40000004100 */
[----:B------:R-:W-:Y:S01]  /*0530*/  HADD2.F32 R19, -RZ, R4.H1_H1 ;  /* 0x30000004ff137230 */ /* 0x000fe20000004100 */
[----:B------:R-:W-:Y:S06]  /*0540*/  BRA `(.L_x_4853) ;  /* 0x0000000800c47947 */ /* 0x000fec0003800000 */
.L_x_4858:
        /* <DEDUP_REMOVED lines=8> */
.L_x_4848:
        /* <DEDUP_REMOVED lines=13> */
.L_x_4862:
        /* <DEDUP_REMOVED lines=10> */
.L_x_4861:
        /* <DEDUP_REMOVED lines=24> */
[----:B------:R-:W-:Y:S01]  /*08c0*/  LOP3.LUT R18, R3, 0x80000000, R18, 0xf8, !PT ;  /* 0x8000000003127812 */ /* 0x000fe200078ef812 */
[----:B------:R-:W-:Y:S06]  /*08d0*/  BRA `(.L_x_4853) ;  /* 0x0000000400e07947 */ /* 0x000fec0003800000 */
.L_x_4864:
[----:B------:R-:W2:Y:S01]  /*08e0*/  LDG.E.U8 R4, desc[UR36][R4.64] ;  /* 0x0000002404047981 */ /* 0x000ea2000c1e1100 */
[----:B------:R-:W-:Y:S02]  /*08f0*/  IMAD.MOV.U32 R19, RZ, RZ, RZ ;  /* 0x000000ffff137224 */ /* 0x000fe400078e00ff */
        /* <DEDUP_REMOVED lines=10> */
[----:B------:R-:W-:Y:S01]  /*09a0*/  LOP3.LUT R18, R0, 0x80000000, R3, 0xf8, !PT ;  /* 0x8000000000127812 */ /* 0x000fe200078ef803 */
[----:B------:R-:W-:Y:S06]  /*09b0*/  BRA `(.L_x_4853) ;  /* 0x0000000400a87947 */ /* 0x000fec0003800000 */
.L_x_4863:
[----:B------:R-:W2:Y:S01]  /*09c0*/  LDG.E.U16 R4, desc[UR36][R4.64] ;  /* 0x0000002404047981 */ /* 0x000ea2000c1e1500 */
[----:B------:R-:W-:Y:S02]  /*09d0*/  IMAD.MOV.U32 R19, RZ, RZ, RZ ;  /* 0x000000ffff137224 */ /* 0x000fe400078e00ff */
[----:B--2---:R-:W-:Y:S01]  /*09e0*/  IMAD.U32 R18, R4, 0x10000, RZ ;  /* 0x0001000004127824 */ /* 0x004fe200078e00ff */
[----:B------:R-:W-:Y:S06]  /*09f0*/  BRA `(.L_x_4853) ;  /* 0x0000000400987947 */ /* 0x000fec0003800000 */
.L_x_4860:
        /* <DEDUP_REMOVED lines=12> */
.L_x_4867:
        /* <DEDUP_REMOVED lines=20> */
.L_x_4869:
[----:B------:R-:W-:Y:S05]  /*0c00*/  BSYNC.RECONVERGENT B0 ;  /* 0x0000000000007941 */ /* 0x000fea0003800200 */
.L_x_4868:
[----:B------:R-:W-:Y:S01]  /*0c10*/  IMAD.SHL.U32 R0, R0, 0x100000, RZ ;  /* 0x0010000000007824 */ /* 0x000fe200078e00ff */
[----:B------:R-:W-:-:S04]  /*0c20*/  LEA R3, R3, 0x3b800000, 0x17 ;  /* 0x3b80000003037811 */ /* 0x000fc800078eb8ff */
[----:B------:R-:W-:Y:S01]  /*0c30*/  LOP3.LUT R18, R3, R0, R7, 0xfe, !PT ;  /* 0x0000000003127212 */ /* 0x000fe200078efe07 */
[----:B------:R-:W-:Y:S06]  /*0c40*/  BRA `(.L_x_4853) ;  /* 0x0000000400047947 */ /* 0x000fec0003800000 */
.L_x_4866:
        /* <DEDUP_REMOVED lines=20> */
.L_x_4871:
[----:B------:R-:W-:Y:S05]  /*0d90*/  BSYNC.RECONVERGENT B0 ;  /* 0x0000000000007941 */ /* 0x000fea0003800200 */
.L_x_4870:
[----:B------:R-:W-:Y:S01]  /*0da0*/  IMAD.SHL.U32 R0, R0, 0x200000, RZ ;  /* 0x0020000000007824 */ /* 0x000fe200078e00ff */
[----:B------:R-:W-:-:S04]  /*0db0*/  LEA R3, R3, 0x37800000, 0x17 ;  /* 0x3780000003037811 */ /* 0x000fc800078eb8ff */
[----:B------:R-:W-:Y:S01]  /*0dc0*/  LOP3.LUT R18, R3, R0, R7, 0xfe, !PT ;  /* 0x0000000003127212 */ /* 0x000fe200078efe07 */
[----:B------:R-:W-:Y:S06]  /*0dd0*/  BRA `(.L_x_4853) ;  /* 0x0000000000a07947 */ /* 0x000fec0003800000 */
.L_x_4865:
[----:B------:R-:W-:-:S09]  /*0de0*/  UISETP.NE.AND UP0, UPT, UR4, 0x1c, UPT ;  /* 0x0000001c0400788c */ /* 0x000fd2000bf05270 */
[----:B------:R-:W-:Y:S05]  /*0df0*/  BRA.U !UP0, `(.L_x_4872) ;  /* 0x00000001088c7547 */ /* 0x000fea000b800000 */
[----:B------:R-:W-:-:S09]  /*0e00*/  UISETP.NE.AND UP0, UPT, UR4, 0x1d, UPT ;  /* 0x0000001d0400788c */ /* 0x000fd2000bf05270 */
[----:B------:R-:W-:Y:S05]  /*0e10*/  BRA.U !UP0, `(.L_x_4873) ;  /* 0x0000000108747547 */ /* 0x000fea000b800000 */
[----:B------:R-:W-:-:S09]  /*0e20*/  UISETP.NE.AND UP0, UPT, UR4, 0x2c, UPT ;  /* 0x0000002c0400788c */ /* 0x000fd2000bf05270 */
[----:B------:R-:W-:Y:S05]  /*0e30*/  BRA.U !UP0, `(.L_x_4874) ;  /* 0x0000000108487547 */ /* 0x000fea000b800000 */
.L_x_4852:
        /* <DEDUP_REMOVED lines=16> */
.L_x_4875:
[----:B------:R-:W-:Y:S01]  /*0f40*/  CS2R R18, SRZ ;  /* 0x0000000000127805 */ /* 0x000fe2000001ff00 */
[----:B------:R-:W-:Y:S06]  /*0f50*/  BRA `(.L_x_4853) ;  /* 0x0000000000407947 */ /* 0x000fec0003800000 */
.L_x_4874:
[----:B------:R-:W2:Y:S01]  /*0f60*/  LDG.E.U8 R4, desc[UR36][R4.64] ;  /* 0x0000002404047981 */ /* 0x000ea2000c1e1100 */
[----:B------:R-:W-:Y:S02]  /*0f70*/  IMAD.MOV.U32 R19, RZ, RZ, RZ ;  /* 0x000000ffff137224 */ /* 0x000fe400078e00ff */
[----:B------:R-:W-:Y:S01]  /*0f80*/  IMAD.MOV.U32 R18, RZ, RZ, 0x400000 ;  /* 0x00400000ff127424 */ /* 0x000fe200078e00ff */
[----:B--2---:R-:W-:-:S13]  /*0f90*/  ISETP.NE.AND P0, PT, R4, RZ, PT ;  /* 0x000000ff0400720c */ /* 0x004fda0003f05270 */
[----:B------:R-:W-:Y:S05]  /*0fa0*/  @!P0 BRA `(.L_x_4853) ;  /* 0x00000000002c8947 */ /* 0x000fea0003800000 */
[----:B------:R-:W-:-:S13]  /*0fb0*/  ISETP.NE.AND P0, PT, R4, 0xff, PT ;  /* 0x000000ff0400780c */ /* 0x000fda0003f05270 */
[----:B------:R-:W-:Y:S02]  /*0fc0*/  @!P0 IMAD.MOV.U32 R18, RZ, RZ, 0x7f800001 ;  /* 0x7f800001ff128424 */ /* 0x000fe400078e00ff */
[----:B------:R-:W-:Y:S01]  /*0fd0*/  @P0 IMAD.SHL.U32 R18, R4, 0x800000, RZ ;  /* 0x0080000004120824 */ /* 0x000fe200078e00ff */
[----:B------:R-:W-:Y:S06]  /*0fe0*/  BRA `(.L_x_4853) ;  /* 0x00000000001c7947 */ /* 0x000fec0003800000 */
.L_x_4873:
[----:B------:R-:W2:Y:S01]  /*0ff0*/  LDG.E.64 R4, desc[UR36][R4.64] ;  /* 0x0000002404047981 */ /* 0x000ea2000c1e1b00 */
[----:B------:R-:W-:Y:S01]  /*1000*/  IMAD.MOV.U32 R19, RZ, RZ, RZ ;  /* 0x000000ffff137224 */ /* 0x000fe200078e00ff */
[----:B--2---:R0:W1:Y:S01]  /*1010*/  I2F.U64 R18, R4 ;  /* 0x0000000400127312 */ /* 0x0040620000301000 */
[----:B------:R-:W-:Y:S05]  /*1020*/  BRA `(.L_x_4853) ;  /* 0x00000000000c7947 */ /* 0x000fea0003800000 */
.L_x_4872:
[----:B------:R-:W2:Y:S01]  /*1030*/  LDG.E R4, desc[UR36][R4.64] ;  /* 0x0000002404047981 */ /* 0x000ea2000c1e1900 */
[----:B------:R-:W-:Y:S01]  /*1040*/  IMAD.MOV.U32 R19, RZ, RZ, RZ ;  /* 0x000000ffff137224 */ /* 0x000fe200078e00ff */
[----:B--2---:R-:W-:-:S07]  /*1050*/  I2FP.F32.U32 R18, R4 ;  /* 0x0000000400127245 */ /* 0x004fce0000201000 */
.L_x_4853:
[----:B------:R-:W-:Y:S05]  /*1060*/  BSYNC.RECONVERGENT B6 ;  /* 0x0000000000067941 */ /* 0x000fea0003800200 */
.L_x_4847:
[----:B0-2-4-:R-:W0:Y:S01]  /*1070*/  LDC.64 R4, c[0x0][0x3b0] ;  /* 0x0000ec00ff047b82 */ /* 0x015e220000000a00 */
[----:B------:R-:W2:Y:S01]  /*1080*/  LDCU UR5, c[0x0][0x3cc] ;  /* 0x00007980ff0577ac */ /* 0x000ea20008000800 */
[----:B------:R-:W-:Y:S01]  /*1090*/  BSSY.RECONVERGENT B6, `(.L_x_4876) ;  /* 0x00000f3000067945 */ /* 0x000fe20003800200 */
[----:B------:R-:W-:-:S04]  /*10a0*/  UPRMT UR4, UR40, 0x9910, URZ ;  /* 0x0000991028047896 */ /* 0x000fc800080000ff */
        /* <DEDUP_REMOVED lines=17> */
.L_x_4880:
[----:B------:R-:W2:Y:S01]  /*11c0*/  LDG.E.U8 R4, desc[UR36][R4.64] ;  /* 0x0000002404047981 */ /* 0x000ea2000c1e1100 */
[----:B------:R-:W-:Y:S01]  /*11d0*/  IMAD.MOV.U32 R23, RZ, RZ, RZ ;  /* 0x000000ffff177224 */ /* 0x000fe200078e00ff */
[----:B--2---:R-:W-:Y:S01]  /*11e0*/  I2FP.F32.U32 R22, R4 ;  /* 0x0000000400167245 */ /* 0x004fe20000201000 */
[----:B------:R-:W-:Y:S06]  /*11f0*/  BRA `(.L_x_4882) ;  /* 0x0000000c00707947 */ /* 0x000fec0003800000 */
.L_x_4879:
        /* <DEDUP_REMOVED lines=10> */
.L_x_4884:
[----:B------:R-:W2:Y:S01]  /*12a0*/  LDG.E R4, desc[UR36][R4.64] ;  /* 0x0000002404047981 */ /* 0x000ea2000c1e1900 */
[----:B------:R-:W-:Y:S01]  /*12b0*/  IMAD.MOV.U32 R23, RZ, RZ, RZ ;  /* 0x000000ffff177224 */ /* 0x000fe200078e00ff */
[----:B--2---:R-:W-:Y:S01]  /*12c0*/  I2FP.F32.S32 R22, R4 ;  /* 0x0000000400167245 */ /* 0x004fe20000201400 */
[----:B------:R-:W-:Y:S06]  /*12d0*/  BRA `(.L_x_4882) ;  /* 0x0000000c00387947 */ /* 0x000fec0003800000 */
.L_x_4883:
[----:B------:R-:W2:Y:S01]  /*12e0*/  LDG.E.U16 R4, desc[UR36][R4.64] ;  /* 0x0000002404047981 */ /* 0x000ea2000c1e1500 */
[----:B------:R-:W-:Y:S01]  /*12f0*/  IMAD.MOV.U32 R23, RZ, RZ, RZ ;  /* 0x000000ffff177224 */ /* 0x000fe200078e00ff */
[----:B--2---:R0:W2:Y:S01]  /*1300*/  I2F.S16 R22, R4 ;  /* 0x0000000400167306 */ /* 0x0040a20000101400 */
[----:B------:R-:W-:Y:S05]  /*1310*/  BRA `(.L_x_4882) ;  /* 0x0000000c00287947 */ /* 0x000fea0003800000 */
.L_x_4878:
        /* <DEDUP_REMOVED lines=9> */
.L_x_4886:
[----:B------:R-:W2:Y:S01]  /*13b0*/  LDG.E.U16 R4, desc[UR36][R4.64] ;  /* 0x0000002404047981 */ /* 0x000ea2000c1e1500 */
[----:B------:R-:W-:Y:S02]  /*13c0*/  IMAD.MOV.U32 R23, RZ, RZ, RZ ;  /* 0x000000ffff177224 */ /* 0x000fe400078e00ff */
[----:B--2---:R-:W-:Y:S01]  /*13d0*/  HADD2.F32 R22, -RZ, R4.H0_H0 ;  /* 0x20000004ff167230 */ /* 0x004fe20000004100 */
[----:B------:R-:W-:Y:S06]  /*13e0*/  BRA `(.L_x_4882) ;  /* 0x0000000800f47947 */ /* 0x000fec0003800000 */
.L_x_4885:
        /* <DEDUP_REMOVED lines=8> */
.L_x_4888:
[----:B------:R-:W2:Y:S02]  /*1470*/  LDG.E R4, desc[UR36][R4.64] ;  /* 0x0000002404047981 */ /* 0x000ea4000c1e1900 */
[--C-:B--2---:R-:W-:Y:S02]  /*1480*/  HADD2.F32 R22, -RZ, R4.reuse.H0_H0 ;  /* 0x20000004ff167230 */ /* 0x104fe40000004100 */
[----:B------:R-:W-:Y:S01]  /*1490*/  HADD2.F32 R23, -RZ, R4.H1_H1 ;  /* 0x30000004ff177230 */ /* 0x000fe20000004100 */
[----:B------:R-:W-:Y:S06]  /*14a0*/  BRA `(.L_x_4882) ;  /* 0x0000000800c47947 */ /* 0x000fec0003800000 */
.L_x_4887:
        /* <DEDUP_REMOVED lines=8> */
.L_x_4877:
        /* <DEDUP_REMOVED lines=13> */
.L_x_4891:
        /* <DEDUP_REMOVED lines=10> */
.L_x_4890:
        /* <DEDUP_REMOVED lines=26> */
.L_x_4893:
        /* <DEDUP_REMOVED lines=14> */
.L_x_4892:
[----:B------:R-:W2:Y:S01]  /*1920*/  LDG.E.U16 R4, desc[UR36][R4.64] ;  /* 0x0000002404047981 */ /* 0x000ea2000c1e1500 */
[----:B------:R-:W-:Y:S02]  /*1930*/  IMAD.MOV.U32 R23, RZ, RZ, RZ ;  /* 0x000000ffff177224 */ /* 0x000fe400078e00ff */
[----:B--2---:R-:W-:Y:S01]  /*1940*/  IMAD.U32 R22, R4, 0x10000, RZ ;  /* 0x0001000004167824 */ /* 0x004fe200078e00ff */
[----:B------:R-:W-:Y:S06]  /*1950*/  BRA `(.L_x_4882) ;  /* 0x0000000400987947 */ /* 0x000fec0003800000 */
.L_x_4889:
        /* <DEDUP_REMOVED lines=12> */
.L_x_4896:
        /* <DEDUP_REMOVED lines=20> */
.L_x_4898:
[----:B------:R-:W-:Y:S05]  /*1b60*/  BSYNC.RECONVERGENT B0 ;  /* 0x0000000000007941 */ /* 0x000fea0003800200 */
.L_x_4897:
[----:B------:R-:W-:Y:S01]  /*1b70*/  IMAD.SHL.U32 R0, R0, 0x100000, RZ ;  /* 0x0010000000007824 */ /* 0x000fe200078e00ff */
[----:B------:R-:W-:-:S04]  /*1b80*/  LEA R3, R3, 0x3b800000, 0x17 ;  /* 0x3b80000003037811 */ /* 0x000fc800078eb8ff */
[----:B------:R-:W-:Y:S01]  /*1b90*/  LOP3.LUT R22, R3, R0, R7, 0xfe, !PT ;  /* 0x0000000003167212 */ /* 0x000fe200078efe07 */
[----:B------:R-:W-:Y:S06]  /*1ba0*/  BRA `(.L_x_4882) ;  /* 0x0000000400047947 */ /* 0x000fec0003800000 */
.L_x_4895:
        /* <DEDUP_REMOVED lines=20> */
.L_x_4900:
[----:B------:R-:W-:Y:S05]  /*1cf0*/  BSYNC.RECONVERGENT B0 ;  /* 0x0000000000007941 */ /* 0x000fea0003800200 */
.L_x_4899:
[----:B------:R-:W-:Y:S01]  /*1d00*/  IMAD.SHL.U32 R0, R0, 0x200000, RZ ;  /* 0x0020000000007824 */ /* 0x000fe200078e00ff */
[----:B------:R-:W-:-:S04]  /*1d10*/  LEA R3, R3, 0x37800000, 0x17 ;  /* 0x3780000003037811 */ /* 0x000fc800078eb8ff */
[----:B------:R-:W-:Y:S01]  /*1d20*/  LOP3.LUT R22, R3, R0, R7, 0xfe, !PT ;  /* 0x0000000003167212 */ /* 0x000fe200078efe07 */
[----:B------:R-:W-:Y:S06]  /*1d30*/  BRA `(.L_x_4882) ;  /* 0x0000000000a07947 */ /* 0x000fec0003800000 */
.L_x_4894:
[----:B------:R-:W-:-:S09]  /*1d40*/  UISETP.NE.AND UP0, UPT, UR4, 0x1c, UPT ;  /* 0x0000001c0400788c */ /* 0x000fd2000bf05270 */
[----:B------:R-:W-:Y:S05]  /*1d50*/  BRA.U !UP0, `(.L_x_4901) ;  /* 0x00000001088c7547 */ /* 0x000fea000b800000 */
[----:B------:R-:W-:-:S09]  /*1d60*/  UISETP.NE.AND UP0, UPT, UR4, 0x1d, UPT ;  /* 0x0000001d0400788c */ /* 0x000fd2000bf05270 */
[----:B------:R-:W-:Y:S05]  /*1d70*/  BRA.U !UP0, `(.L_x_4902) ;  /* 0x0000000108747547 */ /* 0x000fea000b800000 */
[----:B------:R-:W-:-:S09]  /*1d80*/  UISETP.NE.AND UP0, UPT, UR4, 0x2c, UPT ;  /* 0x0000002c0400788c */ /* 0x000fd2000bf05270 */
[----:B------:R-:W-:Y:S05]  /*1d90*/  BRA.U !UP0, `(.L_x_4903) ;  /* 0x0000000108487547 */ /* 0x000fea000b800000 */
.L_x_4881:
[----:B------:R-:W-:Y:S01]  /*1da0*/  MOV R0, 0x228 ;  /* 0x0000022800007802 */ /* 0x000fe20000000f00 */
[----:B------:R-:W0:Y:S01]  /*1db0*/  LDCU.64 UR4, c[0x4][0x218] ;  /* 0x01004300ff0477ac */ /* 0x000e220008000a00 */
[----:B------:R-:W-:Y:S02]  /*1dc0*/  IMAD.MOV.U32 R8, RZ, RZ, 0x4e ;  /* 0x0000004eff087424 */ /* 0x000fe400078e00ff */
[----:B------:R2:W4:Y:S01]  /*1dd0*/  LDC.64 R14, c[0x4][R0] ;  /* 0x01000000000e7b82 */ /* 0x0005220000000a00 */
[----:B------:R-:W1:Y:S01]  /*1de0*/  LDCU.64 UR6, c[0x4][0x220] ;  /* 0x01004400ff0677ac */ /* 0x000e620008000a00 */
[----:B------:R-:W-:Y:S02]  /*1df0*/  IMAD.MOV.U32 R12, RZ, RZ, 0x1 ;  /* 0x00000001ff0c7424 */ /* 0x000fe400078e00ff */
[----:B------:R-:W-:Y:S01]  /*1e00*/  IMAD.MOV.U32 R13, RZ, RZ, RZ ;  /* 0x000000ffff0d7224 */ /* 0x000fe200078e00ff */
[----:B------:R-:W3:Y:S01]  /*1e10*/  LDCU.64 UR8, c[0x4][0x90] ;  /* 0x01001200ff0877ac */ /* 0x000ee20008000a00 */
[----:B0-----:R-:W-:-:S02]  /*1e20*/  IMAD.U32 R4, RZ, RZ, UR4 ;  /* 0x00000004ff047e24 */ /* 0x001fc4000f8e00ff */
[----:B------:R-:W-:Y:S02]  /*1e30*/  IMAD.U32 R5, RZ, RZ, UR5 ;  /* 0x00000005ff057e24 */ /* 0x000fe4000f8e00ff */
[----:B-1----:R-:W-:Y:S02]  /*1e40*/  IMAD.U32 R6, RZ, RZ, UR6 ;  /* 0x00000006ff067e24 */ /* 0x002fe4000f8e00ff */
[----:B------:R-:W-:Y:S02]  /*1e50*/  IMAD.U32 R7, RZ, RZ, UR7 ;  /* 0x00000007ff077e24 */ /* 0x000fe4000f8e00ff */
[----:B---3--:R-:W-:Y:S02]  /*1e60*/  IMAD.U32 R10, RZ, RZ, UR8 ;  /* 0x00000008ff0a7e24 */ /* 0x008fe4000f8e00ff */
[----:B--2---:R-:W-:-:S07]  /*1e70*/  IMAD.U32 R11, RZ, RZ, UR9 ;  /* 0x00000009ff0b7e24 */ /* 0x004fce000f8e00ff */
[----:B------:R-:W-:-:S07]  /*1e80*/  LEPC R20, `(.L_x_4904) ;  /* 0x000000001014794e */ /* 0x000fce0000000000 */
[----:B----45:R-:W-:Y:S05]  /*1e90*/  CALL.ABS.NOINC R14 ;  /* 0x000000000e007343 */ /* 0x030fea0003c00000 */
.L_x_4904:
[----:B------:R-:W-:Y:S01]  /*1ea0*/  CS2R R22, SRZ ;  /* 0x0000000000167805 */ /* 0x000fe2000001ff00 */
[----:B------:R-:W-:Y:S06]  /*1eb0*/  BRA `(.L_x_4882) ;  /* 0x0000000000407947 */ /* 0x000fec0003800000 */
.L_x_4903:
        /* <DEDUP_REMOVED lines=9> */
.L_x_4902:
[----:B------:R-:W2:Y:S01]  /*1f50*/  LDG.E.64 R4, desc[UR36][R4.64] ;  /* 0x0000002404047981 */ /* 0x000ea2000c1e1b00 */
[----:B------:R-:W-:Y:S01]  /*1f60*/  IMAD.MOV.U32 R23, RZ, RZ, RZ ;  /* 0x000000ffff177224 */ /* 0x000fe200078e00ff */
[----:B--2---:R0:W2:Y:S01]  /*1f70*/  I2F.U64 R22, R4 ;  /* 0x0000000400167312 */ /* 0x0040a20000301000 */
[----:B------:R-:W-:Y:S05]  /*1f80*/  BRA `(.L_x_4882) ;  /* 0x00000000000c7947 */ /* 0x000fea0003800000 */
.L_x_4901:
[----:B------:R-:W2:Y:S01]  /*1f90*/  LDG.E R4, desc[UR36][R4.64] ;  /* 0x0000002404047981 */ /* 0x000ea2000c1e1900 */
[----:B------:R-:W-:Y:S01]  /*1fa0*/  IMAD.MOV.U32 R23, RZ, RZ, RZ ;  /* 0x000000ffff177224 */ /* 0x000fe200078e00ff */
[----:B--2---:R-:W-:-:S07]  /*1fb0*/  I2FP.F32.U32 R22, R4 ;  /* 0x0000000400167245 */ /* 0x004fce0000201000 */
.L_x_4882:
[----:B------:R-:W-:Y:S05]  /*1fc0*/  BSYNC.RECONVERGENT B6 ;  /* 0x0000000000067941 */ /* 0x000fea0003800200 */
.L_x_4876:
[----:B0---4-:R-:W0:Y:S01]  /*1fd0*/  LDC.64 R4, c[0x0][0x3b8] ;  /* 0x0000ee00ff047b82 */ /* 0x011e220000000a00 */
[----:B------:R-:W4:Y:S01]  /*1fe0*/  LDCU UR5, c[0x0][0x3d0] ;  /* 0x00007a00ff0577ac */ /* 0x000f220008000800 */
[----:B------:R-:W-:Y:S01]  /*1ff0*/  BSSY.RECONVERGENT B6, `(.L_x_4905) ;  /* 0x00000f3000067945 */ /* 0x000fe20003800200 */
[----:B------:R-:W-:-:S04]  /*2000*/  UPRMT UR4, UR38, 0x9910, URZ ;  /* 0x0000991026047896 */ /* 0x000fc800080000ff */
[----:B------:R-:W-:Y:S01]  /*2010*/  UISETP.GT.AND UP0, UPT, UR4, 0x9, UPT ;  /* 0x000000090400788c */ /* 0x000fe2000bf04270 */
[----:B----4-:R-:W-:-:S05]  /*2020*/  IMAD R3, R16, UR5, RZ ;  /* 0x0000000510037c24 */ /* 0x010fca000f8e02ff */
        /* <DEDUP_REMOVED lines=11> */
[----:B------:R-:W4:Y:S01]  /*20e0*/  LDG.E.S8 R4, desc[UR36][R4.64] ;  /* 0x0000002404047981 */ /* 0x000f22000c1e1300 */
[----:B------:R-:W-:Y:S01]  /*20f0*/  IMAD.MOV.U32 R25, RZ, RZ, RZ ;  /* 0x000000ffff197224 */ /* 0x000fe200078e00ff */
[----:B----4-:R0:W4:Y:S01]  /*2100*/  I2F.S16 R24, R4 ;  /* 0x0000000400187306 */ /* 0x0101220000101400 */
[----:B------:R-:W-:Y:S05]  /*2110*/  BRA `(.L_x_4911) ;  /* 0x0000000c00807947 */ /* 0x000fea0003800000 */
.L_x_4909:
[----:B------:R-:W4:Y:S01]  /*2120*/  LDG.E.U8 R4, desc[UR36][R4.64] ;  /* 0x0000002404047981 */ /* 0x000f22000c1e1100 */
[----:B------:R-:W-:Y:S01]  /*2130*/  IMAD.MOV.U32 R25, RZ, RZ, RZ ;  /* 0x000000ffff197224 */ /* 0x000fe200078e00ff */
[----:B----4-:R-:W-:Y:S01]  /*2140*/  I2FP.F32.U32 R24, R4 ;  /* 0x0000000400187245 */ /* 0x010fe20000201000 */
[----:B------:R-:W-:Y:S06]  /*2150*/  BRA `(.L_x_4911) ;  /* 0x0000000c00707947 */ /* 0x000fec0003800000 */
.L_x_4908:
[----:B------:R-:W-:-:S09]  /*2160*/  UISETP.NE.AND UP0, UPT, UR4, 0x2, UPT ;  /* 0x000000020400788c */ /* 0x000fd2000bf05270 */
[----:B------:R-:W-:Y:S05]  /*2170*/  BRA.U !UP0, `(.L_x_4912) ;  /* 0x0000000108307547 */ /* 0x000fea000b800000 */
[----:B------:R-:W-:-:S09]  /*2180*/  UISETP.NE.AND UP0, UPT, UR4, 0x3, UPT ;  /* 0x000000030400788c */ /* 0x000fd2000bf05270 */
[----:B------:R-:W-:Y:S05]  /*2190*/  BRA.U !UP0, `(.L_x_4913) ;  /* 0x0000000108187547 */ /* 0x000fea000b800000 */
[----:B------:R-:W-:-:S09]  /*21a0*/  UISETP.NE.AND UP0, UPT, UR4, 0x4, UPT ;  /* 0x000000040400788c */ /* 0x000fd2000bf05270 */
[----:B------:R-:W-:Y:S05]  /*21b0*/  BRA.U UP0, `(.L_x_4910) ;  /* 0x0000000900d07547 */ /* 0x000fea000b800000 */
[----:B------:R-:W4:Y:S01]  /*21c0*/  LDG.E.64 R4, desc[UR36][R4.64] ;  /* 0x0000002404047981 */ /* 0x000f22000c1e1b00 */
[----:B------:R-:W-:Y:S01]  /*21d0*/  IMAD.MOV.U32 R25, RZ, RZ, RZ ;  /* 0x000000ffff197224 */ /* 0x000fe200078e00ff */
[----:B----4-:R0:W4:Y:S01]  /*21e0*/  I2F.S64 R24, R4 ;  /* 0x0000000400187312 */ /* 0x0101220000301400 */
[----:B------:R-:W-:Y:S05]  /*21f0*/  BRA `(.L_x_4911) ;  /* 0x0000000c00487947 */ /* 0x000fea0003800000 */
.L_x_4913:
[----:B------:R-:W4:Y:S01]  /*2200*/  LDG.E R4, desc[UR36][R4.64] ;  /* 0x0000002404047981 */ /* 0x000f22000c1e1900 */
[----:B------:R-:W-:Y:S01]  /*2210*/  IMAD.MOV.U32 R25, RZ, RZ, RZ ;  /* 0x000000ffff197224 */ /* 0x000fe200078e00ff */
[----:B----4-:R-:W-:Y:S01]  /*2220*/  I2FP.F32.S32 R24, R4 ;  /* 0x0000000400187245 */ /* 0x010fe20000201400 */
[----:B------:R-:W-:Y:S06]  /*2230*/  BRA `(.L_x_4911) ;  /* 0x0000000c00387947 */ /* 0x000fec0003800000 */
.L_x_4912:
[----:B------:R-:W4:Y:S01]  /*2240*/  LDG.E.U16 R4, desc[UR36][R4.64] ;  /* 0x0000002404047981 */ /* 0x000f22000c1e1500 */
[----:B------:R-:W-:Y:S01]  /*2250*/  IMAD.MOV.U32 R25, RZ, RZ, RZ ;  /* 0x000000ffff197224 */ /* 0x000fe200078e00ff */
[----:B----4-:R0:W4:Y:S01]  /*2260*/  I2F.S16 R24, R4 ;  /* 0x0000000400187306 */ /* 0x0101220000101400 */
[----:B------:R-:W-:Y:S05]  /*2270*/  BRA `(.L_x_4911) ;  /* 0x0000000c00287947 */ /* 0x000fea0003800000 */
.L_x_4907:
        /* <DEDUP_REMOVED lines=9> */
.L_x_4915:
[----:B------:R-:W4:Y:S01]  /*2310*/  LDG.E.U16 R4, desc[UR36][R4.64] ;  /* 0x0000002404047981 */ /* 0x000f22000c1e1500 */
[----:B------:R-:W-:Y:S02]  /*2320*/  IMAD.MOV.U32 R25, RZ, RZ, RZ ;  /* 0x000000ffff197224 */ /* 0x000fe400078e00ff */
[----:B----4-:R-:W-:Y:S01]  /*2330*/  HADD2.F32 R24, -RZ, R4.H0_H0 ;  /* 0x20000004ff187230 */ /* 0x010fe20000004100 */
[----:B------:R-:W-:Y:S06]  /*2340*/  BRA `(.L_x_4911) ;  /* 0x0000000800f47947 */ /* 0x000fec0003800000 */
.L_x_4914:
        /* <DEDUP_REMOVED lines=8> */
.L_x_4917:
[----:B------:R-:W4:Y:S02]  /*23d0*/  LDG.E R4, desc[UR36][R4.64] ;  /* 0x0000002404047981 */ /* 0x000f24000c1e1900 */
[--C-:B----4-:R-:W-:Y:S02]  /*23e0*/  HADD2.F32 R24, -RZ, R4.reuse.H0_H0 ;  /* 0x20000004ff187230 */ /* 0x110fe40000004100 */
[----:B------:R-:W-:Y:S01]  /*23f0*/  HADD2.F32 R25, -RZ, R4.H1_H1 ;  /* 0x30000004ff197230 */ /* 0x000fe20000004100 */
[----:B------:R-:W-:Y:S06]  /*2400*/  BRA `(.L_x_4911) ;  /* 0x0000000800c47947 */ /* 0x000fec0003800000 */
.L_x_4916:
[----:B------:R-:W4:Y:S01]  /*2410*/  LDG.E.64 R4, desc[UR36][R4.64] ;  /* 0x0000002404047981 */ /* 0x000f22000c1e1b00 */
[----:B------:R-:W-:Y:S01]  /*2420*/  UMOV UR4, 0xf0000000 ;  /* 0xf000000000047882 */ /* 0x000fe20000000000 */
[----:B------:R-:W-:Y:S01]  /*2430*/  UMOV UR5, 0x380fffff ;  /* 0x380fffff00057882 */ /* 0x000fe20000000000 */
[----:B------:R-:W-:Y:S01]  /*2440*/  IMAD.MOV.U32 R25, RZ, RZ, RZ ;  /* 0x000000ffff197224 */ /* 0x000fe200078e00ff */
[----:B----4-:R-:W0:Y:S01]  /*2450*/  F2F.F32.F64 R24, R4 ;  /* 0x0000000400187310 */ /* 0x010e220000301000 */
[----:B------:R-:W-:-:S14]  /*2460*/  DSETP.GEU.AND P0, PT, |R4|, UR4, PT ;  /* 0x0000000404007e2a */ /* 0x000fdc000bf0e200 */
[----:B0-----:R-:W-:Y:S01]  /*2470*/  @!P0 FMUL R24, R24, 1.175494350822287508e-38 ;  /* 0x0080000018188820 */ /* 0x001fe20000400000 */
[----:B------:R-:W-:Y:S06]  /*2480*/  BRA `(.L_x_4911) ;  /* 0x0000000800a47947 */ /* 0x000fec0003800000 */
.L_x_4906:
        /* <DEDUP_REMOVED lines=8> */
[----:B------:R-:W4:Y:S01]  /*2510*/  LDG.E.U8 R4, desc[UR36][R4.64] ;  /* 0x0000002404047981 */ /* 0x000f22000c1e1100 */
[----:B------:R-:W-:Y:S01]  /*2520*/  IMAD.MOV.U32 R25, RZ, RZ, RZ ;  /* 0x000000ffff197224 */ /* 0x000fe200078e00ff */
[----:B----4-:R-:W-:-:S04]  /*2530*/  ISETP.NE.AND P0, PT, R4, RZ, PT ;  /* 0x000000ff0400720c */ /* 0x010fc80003f05270 */
[----:B------:R-:W-:Y:S01]  /*2540*/  FSEL R24, RZ, 1, !P0 ;  /* 0x3f800000ff187808 */ /* 0x000fe20004000000 */
[----:B------:R-:W-:Y:S08]  /*2550*/  BRA `(.L_x_4911) ;  /* 0x0000000800707947 */ /* 0x000ff00003800000 */
.L_x_4920:
        /* <DEDUP_REMOVED lines=10> */
.L_x_4919:
[----:B------:R-:W-:-:S09]  /*2600*/  UISETP.NE.AND UP0, UPT, UR4, 0xf, UPT ;  /* 0x0000000f0400788c */ /* 0x000fd2000bf05270 */
[----:B------:R-:W-:Y:S05]  /*2610*/  BRA.U !UP0, `(.L_x_4921) ;  /* 0x0000000108987547 */ /* 0x000fea000b800000 */
[----:B------:R-:W-:-:S09]  /*2620*/  UISETP.NE.AND UP0, UPT, UR4, 0x17, UPT ;  /* 0x000000170400788c */ /* 0x000fd2000bf05270 */
[----:B------:R-:W-:Y:S05]  /*2630*/  BRA.U !UP0, `(.L_x_4922) ;  /* 0x0000000108587547 */ /* 0x000fea000b800000 */
[----:B------:R-:W-:-:S09]  /*2640*/  UISETP.NE.AND UP0, UPT, UR4, 0x18, UPT ;  /* 0x000000180400788c */ /* 0x000fd2000bf05270 */
[----:B------:R-:W-:Y:S05]  /*2650*/  BRA.U UP0, `(.L_x_4910) ;  /* 0x0000000500a87547 */ /* 0x000fea000b800000 */
[----:B------:R-:W4:Y:S01]  /*2660*/  LDG.E.U8 R24, desc[UR36][R4.64] ;  /* 0x0000002404187981 */ /* 0x000f22000c1e1100 */
[----:B------:R-:W-:Y:S02]  /*2670*/  IMAD.MOV.U32 R6, RZ, RZ, 0x1f ;  /* 0x0000001fff067424 */ /* 0x000fe400078e00ff */
[----:B------:R-:W-:Y:S02]  /*2680*/  IMAD.MOV.U32 R25, RZ, RZ, RZ ;  /* 0x000000ffff197224 */ /* 0x000fe400078e00ff */
[----:B----4-:R-:W-:-:S05]  /*2690*/  IMAD.SHL.U32 R24, R24, 0x1000000, RZ ;  /* 0x0100000018187824 */ /* 0x010fca00078e00ff */
        /* <DEDUP_REMOVED lines=16> */
.L_x_4922:
[----:B------:R-:W4:Y:S01]  /*27a0*/  LDG.E.U8 R4, desc[UR36][R4.64] ;  /* 0x0000002404047981 */ /* 0x000f22000c1e1100 */
[----:B------:R-:W-:Y:S02]  /*27b0*/  IMAD.MOV.U32 R25, RZ, RZ, RZ ;  /* 0x000000ffff197224 */ /* 0x000fe400078e00ff */
[C---:B----4-:R-:W-:Y:S02]  /*27c0*/  IMAD.SHL.U32 R3, R4.reuse, 0x2000000, RZ ;  /* 0x0200000004037824 */ /* 0x050fe400078e00ff */
        /* <DEDUP_REMOVED lines=11> */
.L_x_4921:
[----:B------:R-:W4:Y:S01]  /*2880*/  LDG.E.U16 R4, desc[UR36][R4.64] ;  /* 0x0000002404047981 */ /* 0x000f22000c1e1500 */
[----:B------:R-:W-:Y:S02]  /*2890*/  IMAD.MOV.U32 R25, RZ, RZ, RZ ;  /* 0x000000ffff197224 */ /* 0x000fe400078e00ff */
[----:B----4-:R-:W-:Y:S01]  /*28a0*/  IMAD.U32 R24, R4, 0x10000, RZ ;  /* 0x0001000004187824 */ /* 0x010fe200078e00ff */
[----:B------:R-:W-:Y:S06]  /*28b0*/  BRA `(.L_x_4911) ;  /* 0x0000000400987947 */ /* 0x000fec0003800000 */
.L_x_4918:
        /* <DEDUP_REMOVED lines=8> */
[----:B------:R-:W4:Y:S01]  /*2940*/  LDG.E.U16 R4, desc[UR36][R4.64] ;  /* 0x0000002404047981 */ /* 0x000f22000c1e1500 */
[----:B------:R-:W-:Y:S01]  /*2950*/  IMAD.MOV.U32 R25, RZ, RZ, RZ ;  /* 0x000000ffff197224 */ /* 0x000fe200078e00ff */
[----:B----4-:R-:W-:Y:S01]  /*2960*/  I2FP.F32.U32 R24, R4 ;  /* 0x0000000400187245 */ /* 0x010fe20000201000 */
[----:B------:R-:W-:Y:S06]  /*2970*/  BRA `(.L_x_4911) ;  /* 0x0000000400687947 */ /* 0x000fec0003800000 */
.L_x_4925:
[----:B------:R-:W4:Y:S01]  /*2980*/  LDG.E.U8 R4, desc[UR36][R4.64] ;  /* 0x0000002404047981 */ /* 0x000f22000c1e1100 */
[----:B------:R-:W-:Y:S02]  /*2990*/  CS2R R24, SRZ ;  /* 0x0000000000187805 */ /* 0x000fe4000001ff00 */
        /* <DEDUP_REMOVED lines=18> */
.L_x_4927:
[----:B------:R-:W-:Y:S05]  /*2ac0*/  BSYNC.RECONVERGENT B0 ;  /* 0x0000000000007941 */ /* 0x000fea0003800200 */
.L_x_4926:
[----:B------:R-:W-:Y:S01]  /*2ad0*/  IMAD.SHL.U32 R0, R0, 0x100000, RZ ;  /* 0x0010000000007824 */ /* 0x000fe200078e00ff */
[----:B------:R-:W-:-:S04]  /*2ae0*/  LEA R3, R3, 0x3b800000, 0x17 ;  /* 0x3b80000003037811 */ /* 0x000fc800078eb8ff */
[----:B------:R-:W-:Y:S01]  /*2af0*/  LOP3.LUT R24, R3, R0, R7, 0xfe, !PT ;  /* 0x0000000003187212 */ /* 0x000fe200078efe07 */
[----:B------:R-:W-:Y:S06]  /*2b00*/  BRA `(.L_x_4911) ;  /* 0x0000000400047947 */ /* 0x000fec0003800000 */
.L_x_4924:
        /* <DEDUP_REMOVED lines=20> */
.L_x_4929:
[----:B------:R-:W-:Y:S05]  /*2c50*/  BSYNC.RECONVERGENT B0 ;  /* 0x0000000000007941 */ /* 0x000fea0003800200 */
.L_x_4928:
[----:B------:R-:W-:Y:S01]  /*2c60*/  IMAD.SHL.U32 R0, R0, 0x200000, RZ ;  /* 0x0020000000007824 */ /* 0x000fe200078e00ff */
[----:B------:R-:W-:-:S04]  /*2c70*/  LEA R3, R3, 0x37800000, 0x17 ;  /* 0x3780000003037811 */ /* 0x000fc800078eb8ff */
[----:B------:R-:W-:Y:S01]  /*2c80*/  LOP3.LUT R24, R3, R0, R7, 0xfe, !PT ;  /* 0x0000000003187212 */ /* 0x000fe200078efe07 */
[----:B------:R-:W-:Y:S06]  /*2c90*/  BRA `(.L_x_4911) ;  /* 0x0000000000a07947 */ /* 0x000fec0003800000 */
.L_x_4923:
[----:B------:R-:W-:-:S09]  /*2ca0*/  UISETP.NE.AND UP0, UPT, UR4, 0x1c, UPT ;  /* 0x0000001c0400788c */ /* 0x000fd2000bf05270 */
[----:B------:R-:W-:Y:S05]  /*2cb0*/  BRA.U !UP0, `(.L_x_4930) ;  /* 0x00000001088c7547 */ /* 0x000fea000b800000 */
[----:B------:R-:W-:-:S09]  /*2cc0*/  UISETP.NE.AND UP0, UPT, UR4, 0x1d, UPT ;  /* 0x0000001d0400788c */ /* 0x000fd2000bf05270 */
[----:B------:R-:W-:Y:S05]  /*2cd0*/  BRA.U !UP0, `(.L_x_4931) ;  /* 0x0000000108747547 */ /* 0x000fea000b800000 */
[----:B------:R-:W-:-:S09]  /*2ce0*/  UISETP.NE.AND UP0, UPT, UR4, 0x2c, UPT ;  /* 0x0000002c0400788c */ /* 0x000fd2000bf05270 */
[----:B------:R-:W-:Y:S05]  /*2cf0*/  BRA.U !UP0, `(.L_x_4932) ;  /* 0x0000000108487547 */ /* 0x000fea000b800000 */
.L_x_4910:
[----:B------:R-:W-:Y:S01]  /*2d00*/  MOV R0, 0x228 ;  /* 0x0000022800007802 */ /* 0x000fe20000000f00 */
[----:B------:R-:W0:Y:S01]  /*2d10*/  LDCU.64 UR4, c[0x4][0x218] ;  /* 0x01004300ff0477ac */ /* 0x000e220008000a00 */
[----:B------:R-:W-:Y:S02]  /*2d20*/  IMAD.MOV.U32 R8, RZ, RZ, 0x4e ;  /* 0x0000004eff087424 */ /* 0x000fe400078e00ff */
[----:B------:R4:W1:Y:S01]  /*2d30*/  LDC.64 R14, c[0x4][R0] ;  /* 0x01000000000e7b82 */ /* 0x0008620000000a00 */
[----:B------:R-:W2:Y:S01]  /*2d40*/  LDCU.64 UR6, c[0x4][0x220] ;  /* 0x01004400ff0677ac */ /* 0x000ea20008000a00 */
[----:B------:R-:W-:Y:S02]  /*2d50*/  IMAD.MOV.U32 R12, RZ, RZ, 0x1 ;  /* 0x00000001ff0c7424 */ /* 0x000fe400078e00ff */
[----:B------:R-:W-:Y:S01]  /*2d60*/  IMAD.MOV.U32 R13, RZ, RZ, RZ ;  /* 0x000000ffff0d7224 */ /* 0x000fe200078e00ff */
[----:B------:R-:W3:Y:S01]  /*2d70*/  LDCU.64 UR8, c[0x4][0x90] ;  /* 0x01001200ff0877ac */ /* 0x000ee20008000a00 */
[----:B0-----:R-:W-:-:S02]  /*2d80*/  IMAD.U32 R4, RZ, RZ, UR4 ;  /* 0x00000004ff047e24 */ /* 0x001fc4000f8e00ff */
[----:B------:R-:W-:Y:S02]  /*2d90*/  IMAD.U32 R5, RZ, RZ, UR5 ;  /* 0x00000005ff057e24 */ /* 0x000fe4000f8e00ff */
[----:B--2---:R-:W-:Y:S02]  /*2da0*/  IMAD.U32 R6, RZ, RZ, UR6 ;  /* 0x00000006ff067e24 */ /* 0x004fe4000f8e00ff */
[----:B------:R-:W-:Y:S02]  /*2db0*/  IMAD.U32 R7, RZ, RZ, UR7 ;  /* 0x00000007ff077e24 */ /* 0x000fe4000f8e00ff */
[----:B---3--:R-:W-:Y:S02]  /*2dc0*/  IMAD.U32 R10, RZ, RZ, UR8 ;  /* 0x00000008ff0a7e24 */ /* 0x008fe4000f8e00ff */
[----:B----4-:R-:W-:-:S07]  /*2dd0*/  IMAD.U32 R11, RZ, RZ, UR9 ;  /* 0x00000009ff0b7e24 */ /* 0x010fce000f8e00ff */
[----:B------:R-:W-:-:S07]  /*2de0*/  LEPC R20, `(.L_x_4933) ;  /* 0x000000001014794e */ /* 0x000fce0000000000 */
[----:B-1---5:R-:W-:Y:S05]  /*2df0*/  CALL.ABS.NOINC R14 ;  /* 0x000000000e007343 */ /* 0x022fea0003c00000 */
.L_x_4933:
[----:B------:R-:W-:Y:S01]  /*2e00*/  CS2R R24, SRZ ;  /* 0x0000000000187805 */ /* 0x000fe2000001ff00 */
[----:B------:R-:W-:Y:S06]  /*2e10*/  BRA `(.L_x_4911) ;  /* 0x0000000000407947 */ /* 0x000fec0003800000 */
.L_x_4932:
[----:B------:R-:W4:Y:S01]  /*2e20*/  LDG.E.U8 R4, desc[UR36][R4.64] ;  /* 0x0000002404047981 */ /* 0x000f22000c1e1100 */
[----:B------:R-:W-:Y:S02]  /*2e30*/  IMAD.MOV.U32 R25, RZ, RZ, RZ ;  /* 0x000000ffff197224 */ /* 0x000fe400078e00ff */
[----:B------:R-:W-:Y:S01]  /*2e40*/  IMAD.MOV.U32 R24, RZ, RZ, 0x400000 ;  /* 0x00400000ff187424 */ /* 0x000fe200078e00ff */
[----:B----4-:R-:W-:-:S13]  /*2e50*/  ISETP.NE.AND P0, PT, R4, RZ, PT ;  /* 0x000000ff0400720c */ /* 0x010fda0003f05270 */
[----:B------:R-:W-:Y:S05]  /*2e60*/  @!P0 BRA `(.L_x_4911) ;  /* 0x00000000002c8947 */ /* 0x000fea0003800000 */
[----:B------:R-:W-:-:S13]  /*2e70*/  ISETP.NE.AND P0, PT, R4, 0xff, PT ;  /* 0x000000ff0400780c */ /* 0x000fda0003f05270 */
[----:B------:R-:W-:Y:S02]  /*2e80*/  @!P0 IMAD.MOV.U32 R24, RZ, RZ, 0x7f800001 ;  /* 0x7f800001ff188424 */ /* 0x000fe400078e00ff */
[----:B------:R-:W-:Y:S01]  /*2e90*/  @P0 IMAD.SHL.U32 R24, R4, 0x800000, RZ ;  /* 0x0080000004180824 */ /* 0x000fe200078e00ff */
[----:B------:R-:W-:Y:S06]  /*2ea0*/  BRA `(.L_x_4911) ;  /* 0x00000000001c7947 */ /* 0x000fec0003800000 */
.L_x_4931:
[----:B------:R-:W4:Y:S01]  /*2eb0*/  LDG.E.64 R4, desc[UR36][R4.64] ;  /* 0x0000002404047981 */ /* 0x000f22000c1e1b00 */
[----:B------:R-:W-:Y:S01]  /*2ec0*/  IMAD.MOV.U32 R25, RZ, RZ, RZ ;  /* 0x000000ffff197224 */ /* 0x000fe200078e00ff */
[----:B----4-:R0:W4:Y:S01]  /*2ed0*/  I2F.U64 R24, R4 ;  /* 0x0000000400187312 */ /* 0x0101220000301000 */
[----:B------:R-:W-:Y:S05]  /*2ee0*/  BRA `(.L_x_4911) ;  /* 0x00000000000c7947 */ /* 0x000fea0003800000 */
.L_x_4930:
[----:B------:R-:W4:Y:S01]  /*2ef0*/  LDG.E R4, desc[UR36][R4.64] ;  /* 0x0000002404047981 */ /* 0x000f22000c1e1900 */
[----:B------:R-:W-:Y:S01]  /*2f00*/  IMAD.MOV.U32 R25, RZ, RZ, RZ ;  /* 0x000000ffff197224 */ /* 0x000fe200078e00ff */
[----:B----4-:R-:W-:-:S07]  /*2f10*/  I2FP.F32.U32 R24, R4 ;  /* 0x0000000400187245 */ /* 0x010fce0000201000 */
.L_x_4911:
[----:B------:R-:W-:Y:S05]  /*2f20*/  BSYNC.RECONVERGENT B6 ;  /* 0x0000000000067941 */ /* 0x000fea0003800200 */
.L_x_4905:
[----:B------:R-:W-:-:S07]  /*2f30*/  VIADD R45, R43, 0x80 ;  /* 0x000000802b2d7836 */ /* 0x000fce0000000000 */
.L_x_4846:
[----:B------:R-:W-:Y:S05]  /*2f40*/  BSYNC.RECONVERGENT B7 ;  /* 0x0000000000077941 */ /* 0x000fea0003800200 */
.L_x_4845:
[----:B------:R-:W-:Y:S01]  /*2f50*/  ISETP.GE.AND P0, PT, R45, R42, PT ;  /* 0x0000002a2d00720c */ /* 0x000fe20003f06270 */
[----:B------:R-:W-:Y:S01]  /*2f60*/  BSSY.RECONVERGENT B7, `(.L_x_4934) ;  /* 0x00002e9000077945 */ /* 0x000fe20003800200 */
[----:B------:R-:W-:Y:S02]  /*2f70*/  CS2R R26, SRZ ;  /* 0x00000000001a7805 */ /* 0x000fe4000001ff00 */
[----:B------:R-:W-:Y:S02]  /*2f80*/  CS2R R28, SRZ ;  /* 0x00000000001c7805 */ /* 0x000fe4000001ff00 */
[----:B------:R-:W-:-:S07]  /*2f90*/  CS2R R30, SRZ ;  /* 0x00000000001e7805 */ /* 0x000fce000001ff00 */
[----:B------:R-:W-:Y:S05]  /*2fa0*/  @P0 BRA `(.L_x_4935) ;  /* 0x0000002c00900947 */ /* 0x000fea0003800000 */
[----:B0-----:R-:W0:Y:S01]  /*2fb0*/  LDC.64 R4, c[0x0][0x3a8] ;  /* 0x0000ea00ff047b82 */ /* 0x001e220000000a00 */
        /* <DEDUP_REMOVED lines=21> */
.L_x_4940:
[----:B------:R-:W2:Y:S01]  /*3110*/  LDG.E.U8 R4, desc[UR36][R4.64] ;  /* 0x0000002404047981 */ /* 0x000ea2000c1e1100 */
[----:B------:R-:W-:Y:S01]  /*3120*/  IMAD.MOV.U32 R27, RZ, RZ, RZ ;  /* 0x000000ffff1b7224 */ /* 0x000fe200078e00ff */
[----:B--2---:R-:W-:Y:S01]  /*3130*/  I2FP.F32.U32 R26, R4 ;  /* 0x00000004001a7245 */ /* 0x004fe20000201000 */
[----:B------:R-:W-:Y:S06]  /*3140*/  BRA `(.L_x_4942) ;  /* 0x0000000c00707947 */ /* 0x000fec0003800000 */
.L_x_4939:
        /* <DEDUP_REMOVED lines=10> */
.L_x_4944:
[----:B------:R-:W2:Y:S01]  /*31f0*/  LDG.E R4, desc[UR36][R4.64] ;  /* 0x0000002404047981 */ /* 0x000ea2000c1e1900 */
[----:B------:R-:W-:Y:S01]  /*3200*/  IMAD.MOV.U32 R27, RZ, RZ, RZ ;  /* 0x000000ffff1b7224 */ /* 0x000fe200078e00ff */
[----:B--2---:R-:W-:Y:S01]  /*3210*/  I2FP.F32.S32 R26, R4 ;  /* 0x00000004001a7245 */ /* 0x004fe20000201400 */
[----:B------:R-:W-:Y:S06]  /*3220*/  BRA `(.L_x_4942) ;  /* 0x0000000c00387947 */ /* 0x000fec0003800000 */
.L_x_4943:
[----:B------:R-:W2:Y:S01]  /*3230*/  LDG.E.U16 R4, desc[UR36][R4.64] ;  /* 0x0000002404047981 */ /* 0x000ea2000c1e1500 */
[----:B------:R-:W-:Y:S01]  /*3240*/  IMAD.MOV.U32 R27, RZ, RZ, RZ ;  /* 0x000000ffff1b7224 */ /* 0x000fe200078e00ff */
[----:B--2---:R2:W0:Y:S01]  /*3250*/  I2F.S16 R26, R4 ;  /* 0x00000004001a7306 */ /* 0x0044220000101400 */
[----:B------:R-:W-:Y:S05]  /*3260*/  BRA `(.L_x_4942) ;  /* 0x0000000c00287947 */ /* 0x000fea0003800000 */
.L_x_4938:
        /* <DEDUP_REMOVED lines=9> */
.L_x_4946:
[----:B------:R-:W2:Y:S01]  /*3300*/  LDG.E.U16 R4, desc[UR36][R4.64] ;  /* 0x0000002404047981 */ /* 0x000ea2000c1e1500 */
[----:B------:R-:W-:Y:S02]  /*3310*/  IMAD.MOV.U32 R27, RZ, RZ, RZ ;  /* 0x000000ffff1b7224 */ /* 0x000fe400078e00ff */
[----:B--2---:R-:W-:Y:S01]  /*3320*/  HADD2.F32 R26, -RZ, R4.H0_H0 ;  /* 0x20000004ff1a7230 */ /* 0x004fe20000004100 */
[----:B------:R-:W-:Y:S06]  /*3330*/  BRA `(.L_x_4942) ;  /* 0x0000000800f47947 */ /* 0x000fec0003800000 */
.L_x_4945:
        /* <DEDUP_REMOVED lines=8> */
.L_x_4948:
[----:B------:R-:W2:Y:S02]  /*33c0*/  LDG.E R4, desc[UR36][R4.64] ;  /* 0x0000002404047981 */ /* 0x000ea4000c1e1900 */
[--C-:B--2---:R-:W-:Y:S02]  /*33d0*/  HADD2.F32 R26, -RZ, R4.reuse.H0_H0 ;  /* 0x20000004ff1a7230 */ /* 0x104fe40000004100 */
[----:B------:R-:W-:Y:S01]  /*33e0*/  HADD2.F32 R27, -RZ, R4.H1_H1 ;  /* 0x30000004ff1b7230 */ /* 0x000fe20000004100 */
[----:B------:R-:W-:Y:S06]  /*33f0*/  BRA `(.L_x_4942) ;  /* 0x0000000800c47947 */ /* 0x000fec0003800000 */
.L_x_4947:
        /* <DEDUP_REMOVED lines=8> */
.L_x_4937:
        /* <DEDUP_REMOVED lines=13> */
.L_x_4951:
        /* <DEDUP_REMOVED lines=10> */
.L_x_4950:
        /* <DEDUP_REMOVED lines=26> */
.L_x_4953:
[----:B------:R-:W2:Y:S01]  /*3790*/  LDG.E.U8 R4, desc[UR36][R4.64] ;  /* 0x0000002404047981 */ /* 0x000ea2000c1e1100 */
[----:B------:R-:W-:Y:S02]  /*37a0*/  IMAD.MOV.U32 R27, RZ, RZ, RZ ;  /* 0x000000ffff1b7224 */ /* 0x000fe400078e00ff */
        /* <DEDUP_REMOVED lines=10> */
[----:B------:R-:W-:Y:S01]  /*3850*/  LOP3.LUT R26, R0, 0x80000000, R3, 0xf8, !PT ;  /* 0x80000000001a7812 */ /* 0x000fe200078ef803 */
[----:B------:R-:W-:Y:S06]  /*3860*/  BRA `(.L_x_4942) ;  /* 0x0000000400a87947 */ /* 0x000fec0003800000 */
.L_x_4952:
[----:B------:R-:W2:Y:S01]  /*3870*/  LDG.E.U16 R4, desc[UR36][R4.64] ;  /* 0x0000002404047981 */ /* 0x000ea2000c1e1500 */
[----:B------:R-:W-:Y:S02]  /*3880*/  IMAD.MOV.U32 R27, RZ, RZ, RZ ;  /* 0x000000ffff1b7224 */ /* 0x000fe400078e00ff */
[----:B--2---:R-:W-:Y:S01]  /*3890*/  IMAD.U32 R26, R4, 0x10000, RZ ;  /* 0x00010000041a7824 */ /* 0x004fe200078e00ff */
[----:B------:R-:W-:Y:S06]  /*38a0*/  BRA `(.L_x_4942) ;  /* 0x0000000400987947 */ /* 0x000fec0003800000 */
.L_x_4949:
        /* <DEDUP_REMOVED lines=12> */
.L_x_4956:
        /* <DEDUP_REMOVED lines=20> */
.L_x_4958:
[----:B------:R-:W-:Y:S05]  /*3ab0*/  BSYNC.RECONVERGENT B0 ;  /* 0x0000000000007941 */ /* 0x000fea0003800200 */
.L_x_4957:
[----:B------:R-:W-:Y:S01]  /*3ac0*/  IMAD.SHL.U32 R0, R0, 0x100000, RZ ;  /* 0x0010000000007824 */ /* 0x000fe200078e00ff */
[----:B------:R-:W-:-:S04]  /*3ad0*/  LEA R3, R3, 0x3b800000, 0x17 ;  /* 0x3b80000003037811 */ /* 0x000fc800078eb8ff */
[----:B------:R-:W-:Y:S01]  /*3ae0*/  LOP3.LUT R26, R3, R0, R7, 0xfe, !PT ;  /* 0x00000000031a7212 */ /* 0x000fe200078efe07 */
[----:B------:R-:W-:Y:S06]  /*3af0*/  BRA `(.L_x_4942) ;  /* 0x0000000400047947 */ /* 0x000fec0003800000 */
.L_x_4955:
        /* <DEDUP_REMOVED lines=20> */
.L_x_4960:
[----:B------:R-:W-:Y:S05]  /*3c40*/  BSYNC.RECONVERGENT B0 ;  /* 0x0000000000007941 */ /* 0x000fea0003800200 */
.L_x_4959:
[----:B------:R-:W-:Y:S01]  /*3c50*/  IMAD.SHL.U32 R0, R0, 0x200000, RZ ;  /* 0x0020000000007824 */ /* 0x000fe200078e00ff */
[----:B------:R-:W-:-:S04]  /*3c60*/  LEA R3, R3, 0x37800000, 0x17 ;  /* 0x3780000003037811 */ /* 0x000fc800078eb8ff */
[----:B------:R-:W-:Y:S01]  /*3c70*/  LOP3.LUT R26, R3, R0, R7, 0xfe, !PT ;  /* 0x00000000031a7212 */ /* 0x000fe200078efe07 */
[----:B------:R-:W-:Y:S06]  /*3c80*/  BRA `(.L_x_4942) ;  /* 0x0000000000a07947 */ /* 0x000fec0003800000 */
.L_x_4954:
        /* <DEDUP_REMOVED lines=15> */
.L_x_4941:
        /* <DEDUP_REMOVED lines=13> */
[----:B------:R-:W-:-:S07]  /*3e50*/  IMAD.U32 R11, RZ, RZ, UR9 ;  /* 0x00000009ff0b7e24 */ /* 0x000fce000f8e00ff */
[----:B------:R-:W-:-:S07]  /*3e60*/  LEPC R20, `(.L_x_4963) ;  /* 0x000000001014794e */ /* 0x000fce0000000000 */
[----:B-1--45:R-:W-:Y:S05]  /*3e70*/  CALL.ABS.NOINC R14 ;  /* 0x000000000e007343 */ /* 0x032fea0003c00000 */
.L_x_4963:
[----:B------:R-:W-:Y:S01]  /*3e80*/  CS2R R26, SRZ ;  /* 0x00000000001a7805 */ /* 0x000fe2000001ff00 */
[----:B------:R-:W-:Y:S06]  /*3e90*/  BRA `(.L_x_4942) ;  /* 0x00000000001c7947 */ /* 0x000fec0003800000 */
.L_x_4962:
[----:B------:R-:W2:Y:S01]  /*3ea0*/  LDG.E.64 R4, desc[UR36][R4.64] ;  /* 0x0000002404047981 */ /* 0x000ea2000c1e1b00 */
[----:B------:R-:W-:Y:S01]  /*3eb0*/  IMAD.MOV.U32 R27, RZ, RZ, RZ ;  /* 0x000000ffff1b7224 */ /* 0x000fe200078e00ff */
[----:B--2---:R0:W1:Y:S01]  /*3ec0*/  I2F.U64 R26, R4 ;  /* 0x00000004001a7312 */ /* 0x0040620000301000 */
[----:B------:R-:W-:Y:S05]  /*3ed0*/  BRA `(.L_x_4942) ;  /* 0x00000000000c7947 */ /* 0x000fea0003800000 */
.L_x_4961:
[----:B------:R-:W2:Y:S01]  /*3ee0*/  LDG.E R4, desc[UR36][R4.64] ;  /* 0x0000002404047981 */ /* 0x000ea2000c1e1900 */
[----:B------:R-:W-:Y:S01]  /*3ef0*/  IMAD.MOV.U32 R27, RZ, RZ, RZ ;  /* 0x000000ffff1b7224 */ /* 0x000fe200078e00ff */
[----:B--2---:R-:W-:-:S07]  /*3f00*/  I2FP.F32.U32 R26, R4 ;  /* 0x00000004001a7245 */ /* 0x004fce0000201000 */
.L_x_4942:
[----:B------:R-:W-:Y:S05]  /*3f10*/  BSYNC.RECONVERGENT B6 ;  /* 0x0000000000067941 */ /* 0x000fea0003800200 */
.L_x_4936:
[----:B0-2---:R-:W0:Y:S01]  /*3f20*/  LDC.64 R4, c[0x0][0x3b0] ;  /* 0x0000ec00ff047b82 */ /* 0x005e220000000a00 */
        /* <DEDUP_REMOVED lines=20> */
.L_x_4968:
[----:B------:R-:W2:Y:S01]  /*4070*/  LDG.E.U8 R4, desc[UR36][R4.64] ;  /* 0x0000002404047981 */ /* 0x000ea2000c1e1100 */
[----:B------:R-:W-:Y:S01]  /*4080*/  IMAD.MOV.U32 R29, RZ, RZ, RZ ;  /* 0x000000ffff1d7224 */ /* 0x000fe200078e00ff */
[----:B--2---:R-:W-:Y:S01]  /*4090*/  I2FP.F32.U32 R28, R4 ;  /* 0x00000004001c7245 */ /* 0x004fe20000201000 */
[----:B------:R-:W-:Y:S06]  /*40a0*/  BRA `(.L_x_4970) ;  /* 0x0000000c00707947 */ /* 0x000fec0003800000 */
.L_x_4967:
        /* <DEDUP_REMOVED lines=10> */
.L_x_4972:
[----:B------:R-:W2:Y:S01]  /*4150*/  LDG.E R4, desc[UR36][R4.64] ;  /* 0x0000002404047981 */ /* 0x000ea2000c1e1900 */
[----:B------:R-:W-:Y:S01]  /*4160*/  IMAD.MOV.U32 R29, RZ, RZ, RZ ;  /* 0x000000ffff1d7224 */ /* 0x000fe200078e00ff */
[----:B--2---:R-:W-:Y:S01]  /*4170*/  I2FP.F32.S32 R28, R4 ;  /* 0x00000004001c7245 */ /* 0x004fe20000201400 */
[----:B------:R-:W-:Y:S06]  /*4180*/  BRA `(.L_x_4970) ;  /* 0x0000000c00387947 */ /* 0x000fec0003800000 */
.L_x_4971:
[----:B------:R-:W2:Y:S01]  /*4190*/  LDG.E.U16 R4, desc[UR36][R4.64] ;  /* 0x0000002404047981 */ /* 0x000ea2000c1e1500 */
[----:B------:R-:W-:Y:S01]  /*41a0*/  IMAD.MOV.U32 R29, RZ, RZ, RZ ;  /* 0x000000ffff1d7224 */ /* 0x000fe200078e00ff */
[----:B--2---:R0:W2:Y:S01]  /*41b0*/  I2F.S16 R28, R4 ;  /* 0x00000004001c7306 */ /* 0x0040a20000101400 */
[----:B------:R-:W-:Y:S05]  /*41c0*/  BRA `(.L_x_4970) ;  /* 0x0000000c00287947 */ /* 0x000fea0003800000 */
.L_x_4966:
        /* <DEDUP_REMOVED lines=9> */
.L_x_4974:
[----:B------:R-:W2:Y:S01]  /*4260*/  LDG.E.U16 R4, desc[UR36][R4.64] ;  /* 0x0000002404047981 */ /* 0x000ea2000c1e1500 */
[----:B------:R-:W-:Y:S02]  /*4270*/  IMAD.MOV.U32 R29, RZ, RZ, RZ ;  /* 0x000000ffff1d7224 */ /* 0x000fe400078e00ff */
[----:B--2---:R-:W-:Y:S01]  /*4280*/  HADD2.F32 R28, -RZ, R4.H0_H0 ;  /* 0x20000004ff1c7230 */ /* 0x004fe20000004100 */
[----:B------:R-:W-:Y:S06]  /*4290*/  BRA `(.L_x_4970) ;  /* 0x0000000800f47947 */ /* 0x000fec0003800000 */
.L_x_4973:
        /* <DEDUP_REMOVED lines=8> */
.L_x_4976:
[----:B------:R-:W2:Y:S02]  /*4320*/  LDG.E R4, desc[UR36][R4.64] ;  /* 0x0000002404047981 */ /* 0x000ea4000c1e1900 */
[--C-:B--2---:R-:W-:Y:S02]  /*4330*/  HADD2.F32 R28, -RZ, R4.reuse.H0_H0 ;  /* 0x20000004ff1c7230 */ /* 0x104fe40000004100 */
[----:B------:R-:W-:Y:S01]  /*4340*/  HADD2.F32 R29, -RZ, R4.H1_H1 ;  /* 0x30000004ff1d7230 */ /* 0x000fe20000004100 */
[----:B------:R-:W-:Y:S06]  /*4350*/  BRA `(.L_x_4970) ;  /* 0x0000000800c47947 */ /* 0x000fec0003800000 */
.L_x_4975:
        /* <DEDUP_REMOVED lines=8> */
.L_x_4965:
        /* <DEDUP_REMOVED lines=13> */
.L_x_4979:
        /* <DEDUP_REMOVED lines=10> */
.L_x_4978:
        /* <DEDUP_REMOVED lines=26> */
.L_x_4981:
        /* <DEDUP_REMOVED lines=14> */
.L_x_4980:
[----:B------:R-:W2:Y:S01]  /*47d0*/  LDG.E.U16 R4, desc[UR36][R4.64] ;  /* 0x0000002404047981 */ /* 0x000ea2000c1e1500 */
[----:B------:R-:W-:Y:S02]  /*47e0*/  IMAD.MOV.U32 R29, RZ, RZ, RZ ;  /* 0x000000ffff1d7224 */ /* 0x000fe400078e00ff */
[----:B--2---:R-:W-:Y:S01]  /*47f0*/  IMAD.U32 R28, R4, 0x10000, RZ ;  /* 0x00010000041c7824 */ /* 0x004fe200078e00ff */
[----:B------:R-:W-:Y:S06]  /*4800*/  BRA `(.L_x_4970) ;  /* 0x0000000400987947 */ /* 0x000fec0003800000 */
.L_x_4977:
        /* <DEDUP_REMOVED lines=12> */
.L_x_4984:
        /* <DEDUP_REMOVED lines=20> */
.L_x_4986:
[----:B------:R-:W-:Y:S05]  /*4a10*/  BSYNC.RECONVERGENT B0 ;  /* 0x0000000000007941 */ /* 0x000fea0003800200 */
.L_x_4985:
[----:B------:R-:W-:Y:S01]  /*4a20*/  IMAD.SHL.U32 R0, R0, 0x100000, RZ ;  /* 0x0010000000007824 */ /* 0x000fe200078e00ff */
[----:B------:R-:W-:-:S04]  /*4a30*/  LEA R3, R3, 0x3b800000, 0x17 ;  /* 0x3b80000003037811 */ /* 0x000fc800078eb8ff */
[----:B------:R-:W-:Y:S01]  /*4a40*/  LOP3.LUT R28, R3, R0, R7, 0xfe, !PT ;  /* 0x00000000031c7212 */ /* 0x000fe200078efe07 */
[----:B------:R-:W-:Y:S06]  /*4a50*/  BRA `(.L_x_4970) ;  /* 0x0000000400047947 */ /* 0x000fec0003800000 */
.L_x_4983:
        /* <DEDUP_REMOVED lines=20> */
.L_x_4988:
[----:B------:R-:W-:Y:S05]  /*4ba0*/  BSYNC.RECONVERGENT B0 ;  /* 0x0000000000007941 */ /* 0x000fea0003800200 */
.L_x_4987:
[----:B------:R-:W-:Y:S01]  /*4bb0*/  IMAD.SHL.U32 R0, R0, 0x200000, RZ ;  /* 0x0020000000007824 */ /* 0x000fe200078e00ff */
[----:B------:R-:W-:-:S04]  /*4bc0*/  LEA R3, R3, 0x37800000, 0x17 ;  /* 0x3780000003037811 */ /* 0x000fc800078eb8ff */
[----:B------:R-:W-:Y:S01]  /*4bd0*/  LOP3.LUT R28, R3, R0, R7, 0xfe, !PT ;  /* 0x00000000031c7212 */ /* 0x000fe200078efe07 */
[----:B------:R-:W-:Y:S06]  /*4be0*/  BRA `(.L_x_4970) ;  /* 0x0000000000a07947 */ /* 0x000fec0003800000 */
.L_x_4982:
        /* <DEDUP_REMOVED lines=15> */
.L_x_4969:
[----:B------:R-:W-:Y:S01]  /*4ce0*/  MOV R0, 0x228 ;  /* 0x0000022800007802 */ /* 0x000fe20000000f00 */
[----:B------:R-:W0:Y:S01]  /*4cf0*/  LDCU.64 UR4, c[0x4][0x218] ;  /* 0x01004300ff0477ac */ /* 0x000e220008000a00 */
[----:B------:R-:W-:Y:S02]  /*4d00*/  IMAD.MOV.U32 R8, RZ, RZ, 0x4e ;  /* 0x0000004eff087424 */ /* 0x000fe400078e00ff */
[----:B------:R2:W1:Y:S01]  /*4d10*/  LDC.64 R14, c[0x4][R0] ;  /* 0x01000000000e7b82 */ /* 0x0004620000000a00 */
        /* <DEDUP_REMOVED lines=9> */
[----:B--2---:R-:W-:-:S07]  /*4db0*/  IMAD.U32 R11, RZ, RZ, UR9 ;  /* 0x00000009ff0b7e24 */ /* 0x004fce000f8e00ff */
[----:B------:R-:W-:-:S07]  /*4dc0*/  LEPC R20, `(.L_x_4991) ;  /* 0x000000001014794e */ /* 0x000fce0000000000 */
[----:B-1---5:R-:W-:Y:S05]  /*4dd0*/  CALL.ABS.NOINC R14 ;  /* 0x000000000e007343 */ /* 0x022fea0003c00000 */
.L_x_4991:
[----:B------:R-:W-:Y:S01]  /*4de0*/  CS2R R28, SRZ ;  /* 0x00000000001c7805 */ /* 0x000fe2000001ff00 */
[----:B------:R-:W-:Y:S06]  /*4df0*/  BRA `(.L_x_4970) ;  /* 0x00000000001c7947 */ /* 0x000fec0003800000 */
.L_x_4990:
[----:B------:R-:W2:Y:S01]  /*4e00*/  LDG.E.64 R4, desc[UR36][R4.64] ;  /* 0x0000002404047981 */ /* 0x000ea2000c1e1b00 */
[----:B------:R-:W-:Y:S01]  /*4e10*/  IMAD.MOV.U32 R29, RZ, RZ, RZ ;  /* 0x000000ffff1d7224 */ /* 0x000fe200078e00ff */
[----:B--2---:R0:W2:Y:S01]  /*4e20*/  I2F.U64 R28, R4 ;  /* 0x00000004001c7312 */ /* 0x0040a20000301000 */
[----:B------:R-:W-:Y:S05]  /*4e30*/  BRA `(.L_x_4970) ;  /* 0x00000000000c7947 */ /* 0x000fea0003800000 */
.L_x_4989:
[----:B------:R-:W2:Y:S01]  /*4e40*/  LDG.E R4, desc[UR36][R4.64] ;  /* 0x0000002404047981 */ /* 0x000ea2000c1e1900 */
[----:B------:R-:W-:Y:S01]  /*4e50*/  IMAD.MOV.U32 R29, RZ, RZ, RZ ;  /* 0x000000ffff1d7224 */ /* 0x000fe200078e00ff */
[----:B--2---:R-:W-:-:S07]  /*4e60*/  I2FP.F32.U32 R28, R4 ;  /* 0x00000004001c7245 */ /* 0x004fce0000201000 */
.L_x_4970:
[----:B------:R-:W-:Y:S05]  /*4e70*/  BSYNC.RECONVERGENT B6 ;  /* 0x0000000000067941 */ /* 0x000fea0003800200 */
.L_x_4964:
[----:B0-----:R-:W0:Y:S01]  /*4e80*/  LDC.64 R4, c[0x0][0x3b8] ;  /* 0x0000ee00ff047b82 */ /* 0x001e220000000a00 */
[----:B------:R-:W1:Y:S01]  /*4e90*/  LDCU UR5, c[0x0][0x3d0] ;  /* 0x00007a00ff0577ac */ /* 0x000e620008000800 */
        /* <DEDUP_REMOVED lines=19> */
.L_x_4996:
[----:B------:R-:W2:Y:S01]  /*4fd0*/  LDG.E.U8 R4, desc[UR36][R4.64] ;  /* 0x0000002404047981 */ /* 0x000ea2000c1e1100 */
[----:B------:R-:W-:Y:S01]  /*4fe0*/  IMAD.MOV.U32 R31, RZ, RZ, RZ ;  /* 0x000000ffff1f7224 */ /* 0x000fe200078e00ff */
[----:B--2---:R-:W-:Y:S01]  /*4ff0*/  I2FP.F32.U32 R30, R4 ;  /* 0x00000004001e7245 */ /* 0x004fe20000201000 */
[----:B------:R-:W-:Y:S06]  /*5000*/  BRA `(.L_x_4998) ;  /* 0x0000000c00707947 */ /* 0x000fec0003800000 */
.L_x_4995:
        /* <DEDUP_REMOVED lines=10> */
.L_x_5000:
[----:B------:R-:W2:Y:S01]  /*50b0*/  LDG.E R4, desc[UR36][R4.64] ;  /* 0x0000002404047981 */ /* 0x000ea2000c1e1900 */
[----:B------:R-:W-:Y:S01]  /*50c0*/  IMAD.MOV.U32 R31, RZ, RZ, RZ ;  /* 0x000000ffff1f7224 */ /* 0x000fe200078e00ff */
[----:B--2---:R-:W-:Y:S01]  /*50d0*/  I2FP.F32.S32 R30, R4 ;  /* 0x00000004001e7245 */ /* 0x004fe20000201400 */
[----:B------:R-:W-:Y:S06]  /*50e0*/  BRA `(.L_x_4998) ;  /* 0x0000000c00387947 */ /* 0x000fec0003800000 */
.L_x_4999:
[----:B------:R-:W2:Y:S01]  /*50f0*/  LDG.E.U16 R4, desc[UR36][R4.64] ;  /* 0x0000002404047981 */ /* 0x000ea2000c1e1500 */
[----:B------:R-:W-:Y:S01]  /*5100*/  IMAD.MOV.U32 R31, RZ, RZ, RZ ;  /* 0x000000ffff1f7224 */ /* 0x000fe200078e00ff */
[----:B--2---:R0:W1:Y:S01]  /*5110*/  I2F.S16 R30, R4 ;  /* 0x00000004001e7306 */ /* 0x0040620000101400 */
[----:B------:R-:W-:Y:S05]  /*5120*/  BRA `(.L_x_4998) ;  /* 0x0000000c00287947 */ /* 0x000fea0003800000 */
.L_x_4994:
        /* <DEDUP_REMOVED lines=9> */
.L_x_5002:
[----:B------:R-:W2:Y:S01]  /*51c0*/  LDG.E.U16 R4, desc[UR36][R4.64] ;  /* 0x0000002404047981 */ /* 0x000ea2000c1e1500 */
[----:B------:R-:W-:Y:S02]  /*51d0*/  IMAD.MOV.U32 R31, RZ, RZ, RZ ;  /* 0x000000ffff1f7224 */ /* 0x000fe400078e00ff */
[----:B--2---:R-:W-:Y:S01]  /*51e0*/  HADD2.F32 R30, -RZ, R4.H0_H0 ;  /* 0x20000004ff1e7230 */ /* 0x004fe20000004100 */
[----:B------:R-:W-:Y:S06]  /*51f0*/  BRA `(.L_x_4998) ;  /* 0x0000000800f47947 */ /* 0x000fec0003800000 */
.L_x_5001:
        /* <DEDUP_REMOVED lines=8> */
.L_x_5004:
[----:B------:R-:W2:Y:S02]  /*5280*/  LDG.E R4, desc[UR36][R4.64] ;  /* 0x0000002404047981 */ /* 0x000ea4000c1e1900 */
[--C-:B--2---:R-:W-:Y:S02]  /*5290*/  HADD2.F32 R30, -RZ, R4.reuse.H0_H0 ;  /* 0x20000004ff1e7230 */ /* 0x104fe40000004100 */
[----:B------:R-:W-:Y:S01]  /*52a0*/  HADD2.F32 R31, -RZ, R4.H1_H1 ;  /* 0x30000004ff1f7230 */ /* 0x000fe20000004100 */
[----:B------:R-:W-:Y:S06]  /*52b0*/  BRA `(.L_x_4998) ;  /* 0x0000000800c47947 */ /* 0x000fec0003800000 */
.L_x_5003:
        /* <DEDUP_REMOVED lines=8> */
.L_x_4993:
        /* <DEDUP_REMOVED lines=13> */
.L_x_5007:
        /* <DEDUP_REMOVED lines=10> */
.L_x_5006:
        /* <DEDUP_REMOVED lines=26> */
.L_x_5009:
        /* <DEDUP_REMOVED lines=14> */
.L_x_5008:
[----:B------:R-:W2:Y:S01]  /*5730*/  LDG.E.U16 R4, desc[UR36][R4.64] ;  /* 0x0000002404047981 */ /* 0x000ea2000c1e1500 */
[----:B------:R-:W-:Y:S02]  /*5740*/  IMAD.MOV.U32 R31, RZ, RZ, RZ ;  /* 0x000000ffff1f7224 */ /* 0x000fe400078e00ff */
[----:B--2---:R-:W-:Y:S01]  /*5750*/  IMAD.U32 R30, R4, 0x10000, RZ ;  /* 0x00010000041e7824 */ /* 0x004fe200078e00ff */
[----:B------:R-:W-:Y:S06]  /*5760*/  BRA `(.L_x_4998) ;  /* 0x0000000400987947 */ /* 0x000fec0003800000 */
.L_x_5005:
        /* <DEDUP_REMOVED lines=12> */
.L_x_5012:
        /* <DEDUP_REMOVED lines=20> */
.L_x_5014:
[----:B------:R-:W-:Y:S05]  /*5970*/  BSYNC.RECONVERGENT B0 ;  /* 0x0000000000007941 */ /* 0x000fea0003800200 */
.L_x_5013:
[----:B------:R-:W-:Y:S01]  /*5980*/  IMAD.SHL.U32 R0, R0, 0x100000, RZ ;  /* 0x0010000000007824 */ /* 0x000fe200078e00ff */
[----:B------:R-:W-:-:S04]  /*5990*/  LEA R3, R3, 0x3b800000, 0x17 ;  /* 0x3b80000003037811 */ /* 0x000fc800078eb8ff */
[----:B------:R-:W-:Y:S01]  /*59a0*/  LOP3.LUT R30, R3, R0, R7, 0xfe, !PT ;  /* 0x00000000031e7212 */ /* 0x000fe200078efe07 */
[----:B------:R-:W-:Y:S06]  /*59b0*/  BRA `(.L_x_4998) ;  /* 0x0000000400047947 */ /* 0x000fec0003800000 */
.L_x_5011:
        /* <DEDUP_REMOVED lines=20> */
.L_x_5016:
[----:B------:R-:W-:Y:S05]  /*5b00*/  BSYNC.RECONVERGENT B0 ;  /* 0x0000000000007941 */ /* 0x000fea0003800200 */
.L_x_5015:
[----:B------:R-:W-:Y:S01]  /*5b10*/  IMAD.SHL.U32 R0, R0, 0x200000, RZ ;  /* 0x0020000000007824 */ /* 0x000fe200078e00ff */
[----:B------:R-:W-:-:S04]  /*5b20*/  LEA R3, R3, 0x37800000, 0x17 ;  /* 0x3780000003037811 */ /* 0x000fc800078eb8ff */
[----:B------:R-:W-:Y:S01]  /*5b30*/  LOP3.LUT R30, R3, R0, R7, 0xfe, !PT ;  /* 0x00000000031e7212 */ /* 0x000fe200078efe07 */
[----:B------:R-:W-:Y:S06]  /*5b40*/  BRA `(.L_x_4998) ;  /* 0x0000000000a07947 */ /* 0x000fec0003800000 */
.L_x_5010:
        /* <DEDUP_REMOVED lines=15> */
.L_x_4997:
        /* <DEDUP_REMOVED lines=16> */
.L_x_5019:
[----:B------:R-:W-:Y:S01]  /*5d40*/  CS2R R30, SRZ ;  /* 0x00000000001e7805 */ /* 0x000fe2000001ff00 */
[----:B------:R-:W-:Y:S06]  /*5d50*/  BRA `(.L_x_4998) ;  /* 0x00000000001c7947 */ /* 0x000fec0003800000 */
.L_x_5018:
[----:B------:R-:W2:Y:S01]  /*5d60*/  LDG.E.64 R4, desc[UR36][R4.64] ;  /* 0x0000002404047981 */ /* 0x000ea2000c1e1b00 */
[----:B------:R-:W-:Y:S01]  /*5d70*/  IMAD.MOV.U32 R31, RZ, RZ, RZ ;  /* 0x000000ffff1f7224 */ /* 0x000fe200078e00ff */
[----:B--2---:R0:W1:Y:S01]  /*5d80*/  I2F.U64 R30, R4 ;  /* 0x00000004001e7312 */ /* 0x0040620000301000 */
[----:B------:R-:W-:Y:S05]  /*5d90*/  BRA `(.L_x_4998) ;  /* 0x00000000000c7947 */ /* 0x000fea0003800000 */
.L_x_5017:
[----:B------:R-:W2:Y:S01]  /*5da0*/  LDG.E R4, desc[UR36][R4.64] ;  /* 0x0000002404047981 */ /* 0x000ea2000c1e1900 */
[----:B------:R-:W-:Y:S01]  /*5db0*/  IMAD.MOV.U32 R31, RZ, RZ, RZ ;  /* 0x000000ffff1f7224 */ /* 0x000fe200078e00ff */
[----:B--2---:R-:W-:-:S07]  /*5dc0*/  I2FP.F32.U32 R30, R4 ;  /* 0x00000004001e7245 */ /* 0x004fce0000201000 */
.L_x_4998:
[----:B------:R-:W-:Y:S05]  /*5dd0*/  BSYNC.RECONVERGENT B6 ;  /* 0x0000000000067941 */ /* 0x000fea0003800200 */
.L_x_4992:
[----:B------:R-:W-:-:S07]  /*5de0*/  VIADD R45, R45, 0x80 ;  /* 0x000000802d2d7836 */ /* 0x000fce0000000000 */
.L_x_4935:
[----:B------:R-:W-:Y:S05]  /*5df0*/  BSYNC.RECONVERGENT B7 ;  /* 0x0000000000077941 */ /* 0x000fea0003800200 */
.L_x_4934:
[----:B------:R-:W-:Y:S01]  /*5e00*/  ISETP.GE.AND P0, PT, R45, R42, PT ;  /* 0x0000002a2d00720c */ /* 0x000fe20003f06270 */
[----:B------:R-:W-:Y:S01]  /*5e10*/  BSSY.RECONVERGENT B7, `(.L_x_5020) ;  /* 0x00002e9000077945 */ /* 0x000fe20003800200 */
[----:B------:R-:W-:Y:S02]  /*5e20*/  CS2R R32, SRZ ;  /* 0x0000000000207805 */ /* 0x000fe4000001ff00 */
[----:B------:R-:W-:Y:S02]  /*5e30*/  CS2R R34, SRZ ;  /* 0x0000000000227805 */ /* 0x000fe4000001ff00 */
[----:B------:R-:W-:-:S07]  /*5e40*/  CS2R R36, SRZ ;  /* 0x0000000000247805 */ /* 0x000fce000001ff00 */
[----:B------:R-:W-:Y:S05]  /*5e50*/  @P0 BRA `(.L_x_5021) ;  /* 0x0000002c00900947 */ /* 0x000fea0003800000 */
[----:B0-2---:R-:W0:Y:S01]  /*5e60*/  LDC.64 R4, c[0x0][0x3a8] ;  /* 0x0000ea00ff047b82 */ /* 0x005e220000000a00 */
[----:B------:R-:W2:Y:S01]  /*5e70*/  LDCU UR5, c[0x0][0x3c8] ;  /* 0x00007900ff0577ac */ /* 0x000ea20008000800 */
[----:B------:R-:W-:Y:S01]  /*5e80*/  IMAD R16, R2, 0x200, R45 ;  /* 0x0000020002107824 */ /* 0x000fe200078e022d */
        /* <DEDUP_REMOVED lines=19> */
.L_x_5026:
[----:B------:R-:W2:Y:S01]  /*5fc0*/  LDG.E.U8 R4, desc[UR36][R4.64] ;  /* 0x0000002404047981 */ /* 0x000ea2000c1e1100 */
[----:B------:R-:W-:Y:S01]  /*5fd0*/  IMAD.MOV.U32 R33, RZ, RZ, RZ ;  /* 0x000000ffff217224 */ /* 0x000fe200078e00ff */
[----:B--2---:R-:W-:Y:S01]  /*5fe0*/  I2FP.F32.U32 R32, R4 ;  /* 0x0000000400207245 */ /* 0x004fe20000201000 */
[----:B------:R-:W-:Y:S06]  /*5ff0*/  BRA `(.L_x_5028) ;  /* 0x0000000c00707947 */ /* 0x000fec0003800000 */
.L_x_5025:
        /* <DEDUP_REMOVED lines=10> */
.L_x_5030:
[----:B------:R-:W2:Y:S01]  /*60a0*/  LDG.E R4, desc[UR36][R4.64] ;  /* 0x0000002404047981 */ /* 0x000ea2000c1e1900 */
[----:B------:R-:W-:Y:S01]  /*60b0*/  IMAD.MOV.U32 R33, RZ, RZ, RZ ;  /* 0x000000ffff217224 */ /* 0x000fe200078e00ff */
[----:B--2---:R-:W-:Y:S01]  /*60c0*/  I2FP.F32.S32 R32, R4 ;  /* 0x0000000400207245 */ /* 0x004fe20000201400 */
[----:B------:R-:W-:Y:S06]  /*60d0*/  BRA `(.L_x_5028) ;  /* 0x0000000c00387947 */ /* 0x000fec0003800000 */
.L_x_5029:
[----:B------:R-:W2:Y:S01]  /*60e0*/  LDG.E.U16 R4, desc[UR36][R4.64] ;  /* 0x0000002404047981 */ /* 0x000ea2000c1e1500 */
[----:B------:R-:W-:Y:S01]  /*60f0*/  IMAD.MOV.U32 R33, RZ, RZ, RZ ;  /* 0x000000ffff217224 */ /* 0x000fe200078e00ff */
[----:B--2---:R0:W2:Y:S01]  /*6100*/  I2F.S16 R32, R4 ;  /* 0x0000000400207306 */ /* 0x0040a20000101400 */
[----:B------:R-:W-:Y:S05]  /*6110*/  BRA `(.L_x_5028) ;  /* 0x0000000c00287947 */ /* 0x000fea0003800000 */
.L_x_5024:
        /* <DEDUP_REMOVED lines=9> */
.L_x_5032:
[----:B------:R-:W2:Y:S01]  /*61b0*/  LDG.E.U16 R4, desc[UR36][R4.64] ;  /* 0x0000002404047981 */ /* 0x000ea2000c1e1500 */
[----:B------:R-:W-:Y:S02]  /*61c0*/  IMAD.MOV.U32 R33, RZ, RZ, RZ ;  /* 0x000000ffff217224 */ /* 0x000fe400078e00ff */
[----:B--2---:R-:W-:Y:S01]  /*61d0*/  HADD2.F32 R32, -RZ, R4.H0_H0 ;  /* 0x20000004ff207230 */ /* 0x004fe20000004100 */
[----:B------:R-:W-:Y:S06]  /*61e0*/  BRA `(.L_x_5028) ;  /* 0x0000000800f47947 */ /* 0x000fec0003800000 */
.L_x_5031:
        /* <DEDUP_REMOVED lines=8> */
.L_x_5034:
[----:B------:R-:W2:Y:S02]  /*6270*/  LDG.E R4, desc[UR36][R4.64] ;  /* 0x0000002404047981 */ /* 0x000ea4000c1e1900 */
[--C-:B--2---:R-:W-:Y:S02]  /*6280*/  HADD2.F32 R32, -RZ, R4.reuse.H0_H0 ;  /* 0x20000004ff207230 */ /* 0x104fe40000004100 */
[----:B------:R-:W-:Y:S01]  /*6290*/  HADD2.F32 R33, -RZ, R4.H1_H1 ;  /* 0x30000004ff217230 */ /* 0x000fe20000004100 */
[----:B------:R-:W-:Y:S06]  /*62a0*/  BRA `(.L_x_5028) ;  /* 0x0000000800c47947 */ /* 0x000fec0003800000 */
.L_x_5033:
        /* <DEDUP_REMOVED lines=8> */
.L_x_5023:
        /* <DEDUP_REMOVED lines=13> */
.L_x_5037:
        /* <DEDUP_REMOVED lines=10> */
.L_x_5036:
        /* <DEDUP_REMOVED lines=26> */
.L_x_5039:
        /* <DEDUP_REMOVED lines=14> */
.L_x_5038:
[----:B------:R-:W2:Y:S01]  /*6720*/  LDG.E.U16 R4, desc[UR36][R4.64] ;  /* 0x0000002404047981 */ /* 0x000ea2000c1e1500 */
[----:B------:R-:W-:Y:S02]  /*6730*/  IMAD.MOV.U32 R33, RZ, RZ, RZ ;  /* 0x000000ffff217224 */ /* 0x000fe400078e00ff */
[----:B--2---:R-:W-:Y:S01]  /*6740*/  IMAD.U32 R32, R4, 0x10000, RZ ;  /* 0x0001000004207824 */ /* 0x004fe200078e00ff */
[----:B------:R-:W-:Y:S06]  /*6750*/  BRA `(.L_x_5028) ;  /* 0x0000000400987947 */ /* 0x000fec0003800000 */
.L_x_5035:
        /* <DEDUP_REMOVED lines=12> */
.L_x_5042:
        /* <DEDUP_REMOVED lines=20> */
.L_x_5044:
[----:B------:R-:W-:Y:S05]  /*6960*/  BSYNC.RECONVERGENT B0 ;  /* 0x0000000000007941 */ /* 0x000fea0003800200 */
.L_x_5043:
[----:B------:R-:W-:Y:S01]  /*6970*/  IMAD.SHL.U32 R0, R0, 0x100000, RZ ;  /* 0x0010000000007824 */ /* 0x000fe200078e00ff */
[----:B------:R-:W-:-:S04]  /*6980*/  LEA R3, R3, 0x3b800000, 0x17 ;  /* 0x3b80000003037811 */ /* 0x000fc800078eb8ff */
[----:B------:R-:W-:Y:S01]  /*6990*/  LOP3.LUT R32, R3, R0, R7, 0xfe, !PT ;  /* 0x0000000003207212 */ /* 0x000fe200078efe07 */
[----:B------:R-:W-:Y:S06]  /*69a0*/  BRA `(.L_x_5028) ;  /* 0x0000000400047947 */ /* 0x000fec0003800000 */
.L_x_5041:
        /* <DEDUP_REMOVED lines=20> */
.L_x_5046:
[----:B------:R-:W-:Y:S05]  /*6af0*/  BSYNC.RECONVERGENT B0 ;  /* 0x0000000000007941 */ /* 0x000fea0003800200 */
.L_x_5045:
[----:B------:R-:W-:Y:S01]  /*6b00*/  IMAD.SHL.U32 R0, R0, 0x200000, RZ ;  /* 0x0020000000007824 */ /* 0x000fe200078e00ff */
[----:B------:R-:W-:-:S04]  /*6b10*/  LEA R3, R3, 0x37800000, 0x17 ;  /* 0x3780000003037811 */ /* 0x000fc800078eb8ff */
[----:B------:R-:W-:Y:S01]  /*6b20*/  LOP3.LUT R32, R3, R0, R7, 0xfe, !PT ;  /* 0x0000000003207212 */ /* 0x000fe200078efe07 */
[----:B------:R-:W-:Y:S06]  /*6b30*/  BRA `(.L_x_5028) ;  /* 0x0000000000a07947 */ /* 0x000fec0003800000 */
.L_x_5040:
        /* <DEDUP_REMOVED lines=15> */
.L_x_5027:
[----:B------:R-:W-:Y:S01]  /*6c30*/  MOV R14, 0x228 ;  /* 0x00000228000e7802 */ /* 0x000fe20000000f00 */
[----:B------:R-:W0:Y:S01]  /*6c40*/  LDCU.64 UR4, c[0x4][0x218] ;  /* 0x01004300ff0477ac */ /* 0x000e220008000a00 */
[----:B------:R-:W-:Y:S02]  /*6c50*/  IMAD.MOV.U32 R8, RZ, RZ, 0x4e ;  /* 0x0000004eff087424 */ /* 0x000fe400078e00ff */
[----:B------:R-:W-:Y:S01]  /*6c60*/  IMAD.MOV.U32 R12, RZ, RZ, 0x1 ;  /* 0x00000001ff0c7424 */ /* 0x000fe200078e00ff */
[----:B------:R-:W2:Y:S01]  /*6c70*/  LDCU.64 UR6, c[0x4][0x220] ;  /* 0x01004400ff0677ac */ /* 0x000ea20008000a00 */
[----:B------:R-:W1:Y:S01]  /*6c80*/  LDC.64 R14, c[0x4][R14] ;  /* 0x010000000e0e7b82 */ /* 0x000e620000000a00 */
[----:B------:R-:W-:Y:S01]  /*6c90*/  IMAD.MOV.U32 R13, RZ, RZ, RZ ;  /* 0x000000ffff0d7224 */ /* 0x000fe200078e00ff */
[----:B------:R-:W3:Y:S01]  /*6ca0*/  LDCU.64 UR8, c[0x4][0x90] ;  /* 0x01001200ff0877ac */ /* 0x000ee20008000a00 */
[----:B0-----:R-:W-:Y:S02]  /*6cb0*/  IMAD.U32 R4, RZ, RZ, UR4 ;  /* 0x00000004ff047e24 */ /* 0x001fe4000f8e00ff */
[----:B------:R-:W-:-:S02]  /*6cc0*/  IMAD.U32 R5, RZ, RZ, UR5 ;  /* 0x00000005ff057e24 */ /* 0x000fc4000f8e00ff */
[----:B--2---:R-:W-:Y:S02]  /*6cd0*/  IMAD.U32 R6, RZ, RZ, UR6 ;  /* 0x00000006ff067e24 */ /* 0x004fe4000f8e00ff */
[----:B------:R-:W-:Y:S02]  /*6ce0*/  IMAD.U32 R7, RZ, RZ, UR7 ;  /* 0x00000007ff077e24 */ /* 0x000fe4000f8e00ff */
[----:B---3--:R-:W-:Y:S02]  /*6cf0*/  IMAD.U32 R10, RZ, RZ, UR8 ;  /* 0x00000008ff0a7e24 */ /* 0x008fe4000f8e00ff */
[----:B------:R-:W-:-:S07]  /*6d00*/  IMAD.U32 R11, RZ, RZ, UR9 ;  /* 0x00000009ff0b7e24 */ /* 0x000fce000f8e00ff */
[----:B------:R-:W-:-:S07]  /*6d10*/  LEPC R20, `(.L_x_5049) ;  /* 0x000000001014794e */ /* 0x000fce0000000000 */
[----:B-1--45:R-:W-:Y:S05]  /*6d20*/  CALL.ABS.NOINC R14 ;  /* 0x000000000e007343 */ /* 0x032fea0003c00000 */
.L_x_5049:
[----:B------:R-:W-:Y:S01]  /*6d30*/  CS2R R32, SRZ ;  /* 0x0000000000207805 */ /* 0x000fe2000001ff00 */
[----:B------:R-:W-:Y:S06]  /*6d40*/  BRA `(.L_x_5028) ;  /* 0x00000000001c7947 */ /* 0x000fec0003800000 */
.L_x_5048:
[----:B------:R-:W2:Y:S01]  /*6d50*/  LDG.E.64 R4, desc[UR36][R4.64] ;  /* 0x0000002404047981 */ /* 0x000ea2000c1e1b00 */
[----:B------:R-:W-:Y:S01]  /*6d60*/  IMAD.MOV.U32 R33, RZ, RZ, RZ ;  /* 0x000000ffff217224 */ /* 0x000fe200078e00ff */
[----:B--2---:R0:W2:Y:S01]  /*6d70*/  I2F.U64 R32, R4 ;  /* 0x0000000400207312 */ /* 0x0040a20000301000 */
[----:B------:R-:W-:Y:S05]  /*6d80*/  BRA `(.L_x_5028) ;  /* 0x00000000000c7947 */ /* 0x000fea0003800000 */
.L_x_5047:
[----:B------:R-:W2:Y:S01]  /*6d90*/  LDG.E R4, desc[UR36][R4.64] ;  /* 0x0000002404047981 */ /* 0x000ea2000c1e1900 */
[----:B------:R-:W-:Y:S01]  /*6da0*/  IMAD.MOV.U32 R33, RZ, RZ, RZ ;  /* 0x000000ffff217224 */ /* 0x000fe200078e00ff */
[----:B--2---:R-:W-:-:S07]  /*6db0*/  I2FP.F32.U32 R32, R4 ;  /* 0x0000000400207245 */ /* 0x004fce0000201000 */
.L_x_5028:
[----:B------:R-:W-:Y:S05]  /*6dc0*/  BSYNC.RECONVERGENT B6 ;  /* 0x0000000000067941 */ /* 0x000fea0003800200 */
.L_x_5022:
        /* <DEDUP_REMOVED lines=21> */
.L_x_5054:
[----:B------:R-:W2:Y:S01]  /*6f20*/  LDG.E.U8 R4, desc[UR36][R4.64] ;  /* 0x0000002404047981 */ /* 0x000ea2000c1e1100 */
[----:B------:R-:W-:Y:S01]  /*6f30*/  IMAD.MOV.U32 R35, RZ, RZ, RZ ;  /* 0x000000ffff237224 */ /* 0x000fe200078e00ff */
[----:B--2---:R-:W-:Y:S01]  /*6f40*/  I2FP.F32.U32 R34, R4 ;  /* 0x0000000400227245 */ /* 0x004fe20000201000 */
[----:B------:R-:W-:Y:S06]  /*6f50*/  BRA `(.L_x_5056) ;  /* 0x0000000c00707947 */ /* 0x000fec0003800000 */
.L_x_5053:
        /* <DEDUP_REMOVED lines=10> */
.L_x_5058:
[----:B------:R-:W2:Y:S01]  /*7000*/  LDG.E R4, desc[UR36][R4.64] ;  /* 0x0000002404047981 */ /* 0x000ea2000c1e1900 */
[----:B------:R-:W-:Y:S01]  /*7010*/  IMAD.MOV.U32 R35, RZ, RZ, RZ ;  /* 0x000000ffff237224 */ /* 0x000fe200078e00ff */
[----:B--2---:R-:W-:Y:S01]  /*7020*/  I2FP.F32.S32 R34, R4 ;  /* 0x0000000400227245 */ /* 0x004fe20000201400 */
[----:B------:R-:W-:Y:S06]  /*7030*/  BRA `(.L_x_5056) ;  /* 0x0000000c00387947 */ /* 0x000fec0003800000 */
.L_x_5057:
[----:B------:R-:W2:Y:S01]  /*7040*/  LDG.E.U16 R4, desc[UR36][R4.64] ;  /* 0x0000002404047981 */ /* 0x000ea2000c1e1500 */
[----:B------:R-:W-:Y:S01]  /*7050*/  IMAD.MOV.U32 R35, RZ, RZ, RZ ;  /* 0x000000ffff237224 */ /* 0x000fe200078e00ff */
[----:B--2---:R2:W0:Y:S01]  /*7060*/  I2F.S16 R34, R4 ;  /* 0x0000000400227306 */ /* 0x0044220000101400 */
[----:B------:R-:W-:Y:S05]  /*7070*/  BRA `(.L_x_5056) ;  /* 0x0000000c00287947 */ /* 0x000fea0003800000 */
.L_x_5052:
        /* <DEDUP_REMOVED lines=9> */
.L_x_5060:
[----:B------:R-:W2:Y:S01]  /*7110*/  LDG.E.U16 R4, desc[UR36][R4.64] ;  /* 0x0000002404047981 */ /* 0x000ea2000c1e1500 */
[----:B------:R-:W-:Y:S02]  /*7120*/  IMAD.MOV.U32 R35, RZ, RZ, RZ ;  /* 0x000000ffff237224 */ /* 0x000fe400078e00ff */
[----:B--2---:R-:W-:Y:S01]  /*7130*/  HADD2.F32 R34, -RZ, R4.H0_H0 ;  /* 0x20000004ff227230 */ /* 0x004fe20000004100 */
[----:B------:R-:W-:Y:S06]  /*7140*/  BRA `(.L_x_5056) ;  /* 0x0000000800f47947 */ /* 0x000fec0003800000 */
.L_x_5059:
        /* <DEDUP_REMOVED lines=8> */
.L_x_5062:
[----:B------:R-:W2:Y:S02]  /*71d0*/  LDG.E R4, desc[UR36][R4.64] ;  /* 0x0000002404047981 */ /* 0x000ea4000c1e1900 */
[--C-:B--2---:R-:W-:Y:S02]  /*71e0*/  HADD2.F32 R34, -RZ, R4.reuse.H0_H0 ;  /* 0x20000004ff227230 */ /* 0x104fe40000004100 */
[----:B------:R-:W-:Y:S01]  /*71f0*/  HADD2.F32 R35, -RZ, R4.H1_H1 ;  /* 0x30000004ff237230 */ /* 0x000fe20000004100 */
[----:B------:R-:W-:Y:S06]  /*7200*/  BRA `(.L_x_5056) ;  /* 0x0000000800c47947 */ /* 0x000fec0003800000 */
.L_x_5061:
        /* <DEDUP_REMOVED lines=8> */
.L_x_5051:
        /* <DEDUP_REMOVED lines=13> */
.L_x_5065:
        /* <DEDUP_REMOVED lines=10> */
.L_x_5064:
        /* <DEDUP_REMOVED lines=26> */
.L_x_5067:
        /* <DEDUP_REMOVED lines=14> */
.L_x_5066:
[----:B------:R-:W2:Y:S01]  /*7680*/  LDG.E.U16 R4, desc[UR36][R4.64] ;  /* 0x0000002404047981 */ /* 0x000ea2000c1e1500 */
[----:B------:R-:W-:Y:S02]  /*7690*/  IMAD.MOV.U32 R35, RZ, RZ, RZ ;  /* 0x000000ffff237224 */ /* 0x000fe400078e00ff */
[----:B--2---:R-:W-:Y:S01]  /*76a0*/  IMAD.U32 R34, R4, 0x10000, RZ ;  /* 0x0001000004227824 */ /* 0x004fe200078e00ff */
[----:B------:R-:W-:Y:S06]  /*76b0*/  BRA `(.L_x_5056) ;  /* 0x0000000400987947 */ /* 0x000fec0003800000 */
.L_x_5063:
        /* <DEDUP_REMOVED lines=12> */
.L_x_5070:
        /* <DEDUP_REMOVED lines=20> */
.L_x_5072:
[----:B------:R-:W-:Y:S05]  /*78c0*/  BSYNC.RECONVERGENT B0 ;  /* 0x0000000000007941 */ /* 0x000fea0003800200 */
.L_x_5071:
[----:B------:R-:W-:Y:S01]  /*78d0*/  IMAD.SHL.U32 R0, R0, 0x100000, RZ ;  /* 0x0010000000007824 */ /* 0x000fe200078e00ff */
[----:B------:R-:W-:-:S04]  /*78e0*/  LEA R3, R3, 0x3b800000, 0x17 ;  /* 0x3b80000003037811 */ /* 0x000fc800078eb8ff */
[----:B------:R-:W-:Y:S01]  /*78f0*/  LOP3.LUT R34, R3, R0, R7, 0xfe, !PT ;  /* 0x0000000003227212 */ /* 0x000fe200078efe07 */
[----:B------:R-:W-:Y:S06]  /*7900*/  BRA `(.L_x_5056) ;  /* 0x0000000400047947 */ /* 0x000fec0003800000 */
.L_x_5069:
        /* <DEDUP_REMOVED lines=20> */
.L_x_5074:
[----:B------:R-:W-:Y:S05]  /*7a50*/  BSYNC.RECONVERGENT B0 ;  /* 0x0000000000007941 */ /* 0x000fea0003800200 */
.L_x_5073:
[----:B------:R-:W-:Y:S01]  /*7a60*/  IMAD.SHL.U32 R0, R0, 0x200000, RZ ;  /* 0x0020000000007824 */ /* 0x000fe200078e00ff */
[----:B------:R-:W-:-:S04]  /*7a70*/  LEA R3, R3, 0x37800000, 0x17 ;  /* 0x3780000003037811 */ /* 0x000fc800078eb8ff */
[----:B------:R-:W-:Y:S01]  /*7a80*/  LOP3.LUT R34, R3, R0, R7, 0xfe, !PT ;  /* 0x0000000003227212 */ /* 0x000fe200078efe07 */
[----:B------:R-:W-:Y:S06]  /*7a90*/  BRA `(.L_x_5056) ;  /* 0x0000000000a07947 */ /* 0x000fec0003800000 */
.L_x_5068:
        /* <DEDUP_REMOVED lines=15> */
.L_x_5055:
        /* <DEDUP_REMOVED lines=15> */
[----:B--2-45:R-:W-:Y:S05]  /*7c80*/  CALL.ABS.NOINC R14 ;  /* 0x000000000e007343 */ /* 0x034fea0003c00000 */
.L_x_5077:
[----:B------:R-:W-:Y:S01]  /*7c90*/  CS2R R34, SRZ ;  /* 0x0000000000227805 */ /* 0x000fe2000001ff00 */
[----:B------:R-:W-:Y:S06]  /*7ca0*/  BRA `(.L_x_5056) ;  /* 0x00000000001c7947 */ /* 0x000fec0003800000 */
.L_x_5076:
[----:B------:R-:W2:Y:S01]  /*7cb0*/  LDG.E.64 R4, desc[UR36][R4.64] ;  /* 0x0000002404047981 */ /* 0x000ea2000c1e1b00 */
[----:B------:R-:W-:Y:S01]  /*7cc0*/  IMAD.MOV.U32 R35, RZ, RZ, RZ ;  /* 0x000000ffff237224 */ /* 0x000fe200078e00ff */
[----:B--2---:R0:W1:Y:S01]  /*7cd0*/  I2F.U64 R34, R4 ;  /* 0x0000000400227312 */ /* 0x0040620000301000 */
[----:B------:R-:W-:Y:S05]  /*7ce0*/  BRA `(.L_x_5056) ;  /* 0x00000000000c7947 */ /* 0x000fea0003800000 */
.L_x_5075:
[----:B------:R-:W2:Y:S01]  /*7cf0*/  LDG.E R4, desc[UR36][R4.64] ;  /* 0x0000002404047981 */ /* 0x000ea2000c1e1900 */
[----:B------:R-:W-:Y:S01]  /*7d00*/  IMAD.MOV.U32 R35, RZ, RZ, RZ ;  /* 0x000000ffff237224 */ /* 0x000fe200078e00ff */
[----:B--2---:R-:W-:-:S07]  /*7d10*/  I2FP.F32.U32 R34, R4 ;  /* 0x0000000400227245 */ /* 0x004fce0000201000 */
.L_x_5056:
[----:B------:R-:W-:Y:S05]  /*7d20*/  BSYNC.RECONVERGENT B6 ;  /* 0x0000000000067941 */ /* 0x000fea0003800200 */
.L_x_5050:
        /* <DEDUP_REMOVED lines=21> */
.L_x_5082:
[----:B------:R-:W2:Y:S01]  /*7e80*/  LDG.E.U8 R4, desc[UR36][R4.64] ;  /* 0x0000002404047981 */ /* 0x000ea2000c1e1100 */
[----:B------:R-:W-:Y:S01]  /*7e90*/  IMAD.MOV.U32 R37, RZ, RZ, RZ ;  /* 0x000000ffff257224 */ /* 0x000fe200078e00ff */
[----:B--2---:R-:W-:Y:S01]  /*7ea0*/  I2FP.F32.U32 R36, R4 ;  /* 0x0000000400247245 */ /* 0x004fe20000201000 */
[----:B------:R-:W-:Y:S06]  /*7eb0*/  BRA `(.L_x_5084) ;  /* 0x0000000c00707947 */ /* 0x000fec0003800000 */
.L_x_5081:
        /* <DEDUP_REMOVED lines=10> */
.L_x_5086:
[----:B------:R-:W2:Y:S01]  /*7f60*/  LDG.E R4, desc[UR36][R4.64] ;  /* 0x0000002404047981 */ /* 0x000ea2000c1e1900 */
[----:B------:R-:W-:Y:S01]  /*7f70*/  IMAD.MOV.U32 R37, RZ, RZ, RZ ;  /* 0x000000ffff257224 */ /* 0x000fe200078e00ff */
[----:B--2---:R-:W-:Y:S01]  /*7f80*/  I2FP.F32.S32 R36, R4 ;  /* 0x0000000400247245 */ /* 0x004fe20000201400 */
[----:B------:R-:W-:Y:S06]  /*7f90*/  BRA `(.L_x_5084) ;  /* 0x0000000c00387947 */ /* 0x000fec0003800000 */
.L_x_5085:
[----:B------:R-:W2:Y:S01]  /*7fa0*/  LDG.E.U16 R4, desc[UR36][R4.64] ;  /* 0x0000002404047981 */ /* 0x000ea2000c1e1500 */
[----:B------:R-:W-:Y:S01]  /*7fb0*/  IMAD.MOV.U32 R37, RZ, RZ, RZ ;  /* 0x000000ffff257224 */ /* 0x000fe200078e00ff */
[----:B--2---:R0:W2:Y:S01]  /*7fc0*/  I2F.S16 R36, R4 ;  /* 0x0000000400247306 */ /* 0x0040a20000101400 */
[----:B------:R-:W-:Y:S05]  /*7fd0*/  BRA `(.L_x_5084) ;  /* 0x0000000c00287947 */ /* 0x000fea0003800000 */
.L_x_5080:
        /* <DEDUP_REMOVED lines=9> */
.L_x_5088:
[----:B------:R-:W2:Y:S01]  /*8070*/  LDG.E.U16 R4, desc[UR36][R4.64] ;  /* 0x0000002404047981 */ /* 0x000ea2000c1e1500 */
[----:B------:R-:W-:Y:S02]  /*8080*/  IMAD.MOV.U32 R37, RZ, RZ, RZ ;  /* 0x000000ffff257224 */ /* 0x000fe400078e00ff */
[----:B--2---:R-:W-:Y:S01]  /*8090*/  HADD2.F32 R36, -RZ, R4.H0_H0 ;  /* 0x20000004ff247230 */ /* 0x004fe20000004100 */
[----:B------:R-:W-:Y:S06]  /*80a0*/  BRA `(.L_x_5084) ;  /* 0x0000000800f47947 */ /* 0x000fec0003800000 */
.L_x_5087:
        /* <DEDUP_REMOVED lines=8> */
.L_x_5090:
[----:B------:R-:W2:Y:S02]  /*8130*/  LDG.E R4, desc[UR36][R4.64] ;  /* 0x0000002404047981 */ /* 0x000ea4000c1e1900 */
[--C-:B--2---:R-:W-:Y:S02]  /*8140*/  HADD2.F32 R36, -RZ, R4.reuse.H0_H0 ;  /* 0x20000004ff247230 */ /* 0x104fe40000004100 */
[----:B------:R-:W-:Y:S01]  /*8150*/  HADD2.F32 R37, -RZ, R4.H1_H1 ;  /* 0x30000004ff257230 */ /* 0x000fe20000004100 */
[----:B------:R-:W-:Y:S06]  /*8160*/  BRA `(.L_x_5084) ;  /* 0x0000000800c47947 */ /* 0x000fec0003800000 */
.L_x_5089:
        /* <DEDUP_REMOVED lines=8> */
.L_x_5079:
        /* <DEDUP_REMOVED lines=13> */
.L_x_5093:
        /* <DEDUP_REMOVED lines=10> */
.L_x_5092:
        /* <DEDUP_REMOVED lines=26> */
.L_x_5095:
        /* <DEDUP_REMOVED lines=14> */
.L_x_5094:
[----:B------:R-:W2:Y:S01]  /*85e0*/  LDG.E.U16 R4, desc[UR36][R4.64] ;  /* 0x0000002404047981 */ /* 0x000ea2000c1e1500 */
[----:B------:R-:W-:Y:S02]  /*85f0*/  IMAD.MOV.U32 R37, RZ, RZ, RZ ;  /* 0x000000ffff257224 */ /* 0x000fe400078e00ff */
[----:B--2---:R-:W-:Y:S01]  /*8600*/  IMAD.U32 R36, R4, 0x10000, RZ ;  /* 0x0001000004247824 */ /* 0x004fe200078e00ff */
[----:B------:R-:W-:Y:S06]  /*8610*/  BRA `(.L_x_5084) ;  /* 0x0000000400987947 */ /* 0x000fec0003800000 */
.L_x_5091:
        /* <DEDUP_REMOVED lines=12> */
.L_x_5098:
        /* <DEDUP_REMOVED lines=20> */
.L_x_5100:
[----:B------:R-:W-:Y:S05]  /*8820*/  BSYNC.RECONVERGENT B0 ;  /* 0x0000000000007941 */ /* 0x000fea0003800200 */
.L_x_5099:
[----:B------:R-:W-:Y:S01]  /*8830*/  IMAD.SHL.U32 R0, R0, 0x100000, RZ ;  /* 0x0010000000007824 */ /* 0x000fe200078e00ff */
[----:B------:R-:W-:-:S04]  /*8840*/  LEA R3, R3, 0x3b800000, 0x17 ;  /* 0x3b80000003037811 */ /* 0x000fc800078eb8ff */
[----:B------:R-:W-:Y:S01]  /*8850*/  LOP3.LUT R36, R3, R0, R7, 0xfe, !PT ;  /* 0x0000000003247212 */ /* 0x000fe200078efe07 */
[----:B------:R-:W-:Y:S06]  /*8860*/  BRA `(.L_x_5084) ;  /* 0x0000000400047947 */ /* 0x000fec0003800000 */
.L_x_5097:
        /* <DEDUP_REMOVED lines=20> */
.L_x_5102:
[----:B------:R-:W-:Y:S05]  /*89b0*/  BSYNC.RECONVERGENT B0 ;  /* 0x0000000000007941 */ /* 0x000fea0003800200 */
.L_x_5101:
[----:B------:R-:W-:Y:S01]  /*89c0*/  IMAD.SHL.U32 R0, R0, 0x200000, RZ ;  /* 0x0020000000007824 */ /* 0x000fe200078e00ff */
[----:B------:R-:W-:-:S04]  /*89d0*/  LEA R3, R3, 0x37800000, 0x17 ;  /* 0x3780000003037811 */ /* 0x000fc800078eb8ff */
[----:B------:R-:W-:Y:S01]  /*89e0*/  LOP3.LUT R36, R3, R0, R7, 0xfe, !PT ;  /* 0x0000000003247212 */ /* 0x000fe200078efe07 */
[----:B------:R-:W-:Y:S06]  /*89f0*/  BRA `(.L_x_5084) ;  /* 0x0000000000a07947 */ /* 0x000fec0003800000 */
.L_x_5096:
        /* <DEDUP_REMOVED lines=15> */
.L_x_5083:
        /* <DEDUP_REMOVED lines=16> */
.L_x_5105:
[----:B------:R-:W-:Y:S01]  /*8bf0*/  CS2R R36, SRZ ;  /* 0x0000000000247805 */ /* 0x000fe2000001ff00 */
[----:B------:R-:W-:Y:S06]  /*8c00*/  BRA `(.L_x_5084) ;  /* 0x00000000001c7947 */ /* 0x000fec0003800000 */
.L_x_5104:
[----:B------:R-:W2:Y:S01]  /*8c10*/  LDG.E.64 R4, desc[UR36][R4.64] ;  /* 0x0000002404047981 */ /* 0x000ea2000c1e1b00 */
[----:B------:R-:W-:Y:S01]  /*8c20*/  IMAD.MOV.U32 R37, RZ, RZ, RZ ;  /* 0x000000ffff257224 */ /* 0x000fe200078e00ff */
[----:B--2---:R0:W2:Y:S01]  /*8c30*/  I2F.U64 R36, R4 ;  /* 0x0000000400247312 */ /* 0x0040a20000301000 */
[----:B------:R-:W-:Y:S05]  /*8c40*/  BRA `(.L_x_5084) ;  /* 0x00000000000c7947 */ /* 0x000fea0003800000 */
.L_x_5103:
[----:B------:R-:W2:Y:S01]  /*8c50*/  LDG.E R4, desc[UR36][R4.64] ;  /* 0x0000002404047981 */ /* 0x000ea2000c1e1900 */
[----:B------:R-:W-:Y:S01]  /*8c60*/  IMAD.MOV.U32 R37, RZ, RZ, RZ ;  /* 0x000000ffff257224 */ /* 0x000fe200078e00ff */
[----:B--2---:R-:W-:-:S07]  /*8c70*/  I2FP.F32.U32 R36, R4 ;  /* 0x0000000400247245 */ /* 0x004fce0000201000 */
.L_x_5084:
[----:B------:R-:W-:Y:S05]  /*8c80*/  BSYNC.RECONVERGENT B6 ;  /* 0x0000000000067941 */ /* 0x000fea0003800200 */
.L_x_5078:
[----:B------:R-:W-:-:S07]  /*8c90*/  VIADD R45, R45, 0x80 ;  /* 0x000000802d2d7836 */ /* 0x000fce0000000000 */
.L_x_5021:
[----:B------:R-:W-:Y:S05]  /*8ca0*/  BSYNC.RECONVERGENT B7 ;  /* 0x0000000000077941 */ /* 0x000fea0003800200 */
.L_x_5020:
        /* <DEDUP_REMOVED lines=28> */
.L_x_5112:
[----:B------:R-:W2:Y:S01]  /*8e70*/  LDG.E.U8 R4, desc[UR36][R4.64] ;  /* 0x0000002404047981 */ /* 0x000ea2000c1e1100 */
[----:B------:R-:W-:Y:S01]  /*8e80*/  IMAD.MOV.U32 R39, RZ, RZ, RZ ;  /* 0x000000ffff277224 */ /* 0x000fe200078e00ff */
[----:B--2---:R-:W-:Y:S01]  /*8e90*/  I2FP.F32.U32 R38, R4 ;  /* 0x0000000400267245 */ /* 0x004fe20000201000 */
[----:B------:R-:W-:Y:S06]  /*8ea0*/  BRA `(.L_x_5114) ;  /* 0x0000000c00707947 */ /* 0x000fec0003800000 */
.L_x_5111:
        /* <DEDUP_REMOVED lines=10> */
.L_x_5116:
[----:B------:R-:W2:Y:S01]  /*8f50*/  LDG.E R4, desc[UR36][R4.64] ;  /* 0x0000002404047981 */ /* 0x000ea2000c1e1900 */
[----:B------:R-:W-:Y:S01]  /*8f60*/  IMAD.MOV.U32 R39, RZ, RZ, RZ ;  /* 0x000000ffff277224 */ /* 0x000fe200078e00ff */
[----:B--2---:R-:W-:Y:S01]  /*8f70*/  I2FP.F32.S32 R38, R4 ;  /* 0x0000000400267245 */ /* 0x004fe20000201400 */
[----:B------:R-:W-:Y:S06]  /*8f80*/  BRA `(.L_x_5114) ;  /* 0x0000000c00387947 */ /* 0x000fec0003800000 */
.L_x_5115:
[----:B------:R-:W2:Y:S01]  /*8f90*/  LDG.E.U16 R4, desc[UR36][R4.64] ;  /* 0x0000002404047981 */ /* 0x000ea2000c1e1500 */
[----:B------:R-:W-:Y:S01]  /*8fa0*/  IMAD.MOV.U32 R39, RZ, RZ, RZ ;  /* 0x000000ffff277224 */ /* 0x000fe200078e00ff */
[----:B--2---:R0:W2:Y:S01]  /*8fb0*/  I2F.S16 R38, R4 ;  /* 0x0000000400267306 */ /* 0x0040a20000101400 */
[----:B------:R-:W-:Y:S05]  /*8fc0*/  BRA `(.L_x_5114) ;  /* 0x0000000c00287947 */ /* 0x000fea0003800000 */
.L_x_5110:
        /* <DEDUP_REMOVED lines=9> */
.L_x_5118:
[----:B------:R-:W2:Y:S01]  /*9060*/  LDG.E.U16 R4, desc[UR36][R4.64] ;  /* 0x0000002404047981 */ /* 0x000ea2000c1e1500 */
[----:B------:R-:W-:Y:S02]  /*9070*/  IMAD.MOV.U32 R39, RZ, RZ, RZ ;  /* 0x000000ffff277224 */ /* 0x000fe400078e00ff */
[----:B--2---:R-:W-:Y:S01]  /*9080*/  HADD2.F32 R38, -RZ, R4.H0_H0 ;  /* 0x20000004ff267230 */ /* 0x004fe20000004100 */
[----:B------:R-:W-:Y:S06]  /*9090*/  BRA `(.L_x_5114) ;  /* 0x0000000800f47947 */ /* 0x000fec0003800000 */
.L_x_5117:
        /* <DEDUP_REMOVED lines=8> */
.L_x_5120:
[----:B------:R-:W2:Y:S02]  /*9120*/  LDG.E R4, desc[UR36][R4.64] ;  /* 0x0000002404047981 */ /* 0x000ea4000c1e1900 */
[--C-:B--2---:R-:W-:Y:S02]  /*9130*/  HADD2.F32 R38, -RZ, R4.reuse.H0_H0 ;  /* 0x20000004ff267230 */ /* 0x104fe40000004100 */
[----:B------:R-:W-:Y:S01]  /*9140*/  HADD2.F32 R39, -RZ, R4.H1_H1 ;  /* 0x30000004ff277230 */ /* 0x000fe20000004100 */
[----:B------:R-:W-:Y:S06]  /*9150*/  BRA `(.L_x_5114) ;  /* 0x0000000800c47947 */ /* 0x000fec0003800000 */
.L_x_5119:
        /* <DEDUP_REMOVED lines=8> */
.L_x_5109:
        /* <DEDUP_REMOVED lines=13> */
.L_x_5123:
        /* <DEDUP_REMOVED lines=10> */
.L_x_5122:
        /* <DEDUP_REMOVED lines=26> */
.L_x_5125:
        /* <DEDUP_REMOVED lines=14> */
.L_x_5124:
[----:B------:R-:W2:Y:S01]  /*95d0*/  LDG.E.U16 R4, desc[UR36][R4.64] ;  /* 0x0000002404047981 */ /* 0x000ea2000c1e1500 */
[----:B------:R-:W-:Y:S02]  /*95e0*/  IMAD.MOV.U32 R39, RZ, RZ, RZ ;  /* 0x000000ffff277224 */ /* 0x000fe400078e00ff */
[----:B--2---:R-:W-:Y:S01]  /*95f0*/  IMAD.U32 R38, R4, 0x10000, RZ ;  /* 0x0001000004267824 */ /* 0x004fe200078e00ff */
[----:B------:R-:W-:Y:S06]  /*9600*/  BRA `(.L_x_5114) ;  /* 0x0000000400987947 */ /* 0x000fec0003800000 */
.L_x_5121:
        /* <DEDUP_REMOVED lines=12> */
.L_x_5128:
        /* <DEDUP_REMOVED lines=20> */
.L_x_5130:
[----:B------:R-:W-:Y:S05]  /*9810*/  BSYNC.RECONVERGENT B0 ;  /* 0x0000000000007941 */ /* 0x000fea0003800200 */
.L_x_5129:
[----:B------:R-:W-:Y:S01]  /*9820*/  IMAD.SHL.U32 R0, R0, 0x100000, RZ ;  /* 0x0010000000007824 */ /* 0x000fe200078e00ff */
[----:B------:R-:W-:-:S04]  /*9830*/  LEA R3, R3, 0x3b800000, 0x17 ;  /* 0x3b80000003037811 */ /* 0x000fc800078eb8ff */
[----:B------:R-:W-:Y:S01]  /*9840*/  LOP3.LUT R38, R3, R0, R7, 0xfe, !PT ;  /* 0x0000000003267212 */ /* 0x000fe200078efe07 */
[----:B------:R-:W-:Y:S06]  /*9850*/  BRA `(.L_x_5114) ;  /* 0x0000000400047947 */ /* 0x000fec0003800000 */
.L_x_5127:
        /* <DEDUP_REMOVED lines=20> */
.L_x_5132:
[----:B------:R-:W-:Y:S05]  /*99a0*/  BSYNC.RECONVERGENT B0 ;  /* 0x0000000000007941 */ /* 0x000fea0003800200 */
.L_x_5131:
[----:B------:R-:W-:Y:S01]  /*99b0*/  IMAD.SHL.U32 R0, R0, 0x200000, RZ ;  /* 0x0020000000007824 */ /* 0x000fe200078e00ff */
[----:B------:R-:W-:-:S04]  /*99c0*/  LEA R3, R3, 0x37800000, 0x17 ;  /* 0x3780000003037811 */ /* 0x000fc800078eb8ff */
[----:B------:R-:W-:Y:S01]  /*99d0*/  LOP3.LUT R38, R3, R0, R7, 0xfe, !PT ;  /* 0x0000000003267212 */ /* 0x000fe200078efe07 */
[----:B------:R-:W-:Y:S06]  /*99e0*/  BRA `(.L_x_5114) ;  /* 0x0000000000a07947 */ /* 0x000fec0003800000 */
.L_x_5126:
        /* <DEDUP_REMOVED lines=15> */
.L_x_5113:
        /* <DEDUP_REMOVED lines=16> */
.L_x_5135:
[----:B------:R-:W-:Y:S01]  /*9be0*/  CS2R R38, SRZ ;  /* 0x0000000000267805 */ /* 0x000fe2000001ff00 */
[----:B------:R-:W-:Y:S06]  /*9bf0*/  BRA `(.L_x_5114) ;  /* 0x00000000001c7947 */ /* 0x000fec0003800000 */
.L_x_5134:
[----:B------:R-:W2:Y:S01]  /*9c00*/  LDG.E.64 R4, desc[UR36][R4.64] ;  /* 0x0000002404047981 */ /* 0x000ea2000c1e1b00 */
[----:B------:R-:W-:Y:S01]  /*9c10*/  IMAD.MOV.U32 R39, RZ, RZ, RZ ;  /* 0x000000ffff277224 */ /* 0x000fe200078e00ff */
[----:B--2---:R0:W2:Y:S01]  /*9c20*/  I2F.U64 R38, R4 ;  /* 0x0000000400267312 */ /* 0x0040a20000301000 */
[----:B------:R-:W-:Y:S05]  /*9c30*/  BRA `(.L_x_5114) ;  /* 0x00000000000c7947 */ /* 0x000fea0003800000 */
.L_x_5133:
[----:B------:R-:W2:Y:S01]  /*9c40*/  LDG.E R4, desc[UR36][R4.64] ;  /* 0x0000002404047981 */ /* 0x000ea2000c1e1900 */
[----:B------:R-:W-:Y:S01]  /*9c50*/  IMAD.MOV.U32 R39, RZ, RZ, RZ ;  /* 0x000000ffff277224 */ /* 0x000fe200078e00ff */
[----:B--2---:R-:W-:-:S07]  /*9c60*/  I2FP.F32.U32 R38, R4 ;  /* 0x0000000400267245 */ /* 0x004fce0000201000 */
.L_x_5114:
[----:B------:R-:W-:Y:S05]  /*9c70*/  BSYNC.RECONVERGENT B6 ;  /* 0x0000000000067941 */ /* 0x000fea0003800200 */
.L_x_5108:
        /* <DEDUP_REMOVED lines=21> */
.L_x_5140:
[----:B------:R-:W2:Y:S01]  /*9dd0*/  LDG.E.U8 R4, desc[UR36][R4.64] ;  /* 0x0000002404047981 */ /* 0x000ea2000c1e1100 */
[----:B------:R-:W-:Y:S01]  /*9de0*/  IMAD.MOV.U32 R41, RZ, RZ, RZ ;  /* 0x000000ffff297224 */ /* 0x000fe200078e00ff */
[----:B--2---:R-:W-:Y:S01]  /*9df0*/  I2FP.F32.U32 R40, R4 ;  /* 0x0000000400287245 */ /* 0x004fe20000201000 */
[----:B------:R-:W-:Y:S06]  /*9e00*/  BRA `(.L_x_5142) ;  /* 0x0000000c00707947 */ /* 0x000fec0003800000 */
.L_x_5139:
        /* <DEDUP_REMOVED lines=10> */
.L_x_5144:
[----:B------:R-:W2:Y:S01]  /*9eb0*/  LDG.E R4, desc[UR36][R4.64] ;  /* 0x0000002404047981 */ /* 0x000ea2000c1e1900 */
[----:B------:R-:W-:Y:S01]  /*9ec0*/  IMAD.MOV.U32 R41, RZ, RZ, RZ ;  /* 0x000000ffff297224 */ /* 0x000fe200078e00ff */
[----:B--2---:R-:W-:Y:S01]  /*9ed0*/  I2FP.F32.S32 R40, R4 ;  /* 0x0000000400287245 */ /* 0x004fe20000201400 */
[----:B------:R-:W-:Y:S06]  /*9ee0*/  BRA `(.L_x_5142) ;  /* 0x0000000c00387947 */ /* 0x000fec0003800000 */
.L_x_5143:
[----:B------:R-:W2:Y:S01]  /*9ef0*/  LDG.E.U16 R4, desc[UR36][R4.64] ;  /* 0x0000002404047981 */ /* 0x000ea2000c1e1500 */
[----:B------:R-:W-:Y:S01]  /*9f00*/  IMAD.MOV.U32 R41, RZ, RZ, RZ ;  /* 0x000000ffff297224 */ /* 0x000fe200078e00ff */
[----:B--2---:R0:W2:Y:S01]  /*9f10*/  I2F.S16 R40, R4 ;  /* 0x0000000400287306 */ /* 0x0040a20000101400 */
[----:B------:R-:W-:Y:S05]  /*9f20*/  BRA `(.L_x_5142) ;  /* 0x0000000c00287947 */ /* 0x000fea0003800000 */
.L_x_5138:
        /* <DEDUP_REMOVED lines=9> */
.L_x_5146:
[----:B------:R-:W2:Y:S01]  /*9fc0*/  LDG.E.U16 R4, desc[UR36][R4.64] ;  /* 0x0000002404047981 */ /* 0x000ea2000c1e1500 */
[----:B------:R-:W-:Y:S02]  /*9fd0*/  IMAD.MOV.U32 R41, RZ, RZ, RZ ;  /* 0x000000ffff297224 */ /* 0x000fe400078e00ff */
[----:B--2---:R-:W-:Y:S01]  /*9fe0*/  HADD2.F32 R40, -RZ, R4.H0_H0 ;  /* 0x20000004ff287230 */ /* 0x004fe20000004100 */
[----:B------:R-:W-:Y:S06]  /*9ff0*/  BRA `(.L_x_5142) ;  /* 0x0000000800f47947 */ /* 0x000fec0003800000 */
.L_x_5145:
        /* <DEDUP_REMOVED lines=8> */
.L_x_5148:
[----:B------:R-:W2:Y:S02]  /*a080*/  LDG.E R4, desc[UR36][R4.64] ;  /* 0x0000002404047981 */ /* 0x000ea4000c1e1900 */
[--C-:B--2---:R-:W-:Y:S02]  /*a090*/  HADD2.F32 R40, -RZ, R4.reuse.H0_H0 ;  /* 0x20000004ff287230 */ /* 0x104fe40000004100 */
[----:B------:R-:W-:Y:S01]  /*a0a0*/  HADD2.F32 R41, -RZ, R4.H1_H1 ;  /* 0x30000004ff297230 */ /* 0x000fe20000004100 */
[----:B------:R-:W-:Y:S06]  /*a0b0*/  BRA `(.L_x_5142) ;  /* 0x0000000800c47947 */ /* 0x000fec0003800000 */
.L_x_5147:
        /* <DEDUP_REMOVED lines=8> */
.L_x_5137:
        /* <DEDUP_REMOVED lines=13> */
.L_x_5151:
        /* <DEDUP_REMOVED lines=10> */
.L_x_5150:
        /* <DEDUP_REMOVED lines=26> */
.L_x_5153:
        /* <DEDUP_REMOVED lines=14> */
.L_x_5152:
[----:B------:R-:W2:Y:S01]  /*a530*/  LDG.E.U16 R4, desc[UR36][R4.64] ;  /* 0x0000002404047981 */ /* 0x000ea2000c1e1500 */
[----:B------:R-:W-:Y:S02]  /*a540*/  IMAD.MOV.U32 R41, RZ, RZ, RZ ;  /* 0x000000ffff297224 */ /* 0x000fe400078e00ff */
[----:B--2---:R-:W-:Y:S01]  /*a550*/  IMAD.U32 R40, R4, 0x10000, RZ ;  /* 0x0001000004287824 */ /* 0x004fe200078e00ff */
[----:B------:R-:W-:Y:S06]  /*a560*/  BRA `(.L_x_5142) ;  /* 0x0000000400987947 */ /* 0x000fec0003800000 */
.L_x_5149:
        /* <DEDUP_REMOVED lines=12> */
.L_x_5156:
        /* <DEDUP_REMOVED lines=20> */
.L_x_5158:
[----:B------:R-:W-:Y:S05]  /*a770*/  BSYNC.RECONVERGENT B0 ;  /* 0x0000000000007941 */ /* 0x000fea0003800200 */
.L_x_5157:
[----:B------:R-:W-:Y:S01]  /*a780*/  IMAD.SHL.U32 R0, R0, 0x100000, RZ ;  /* 0x0010000000007824 */ /* 0x000fe200078e00ff */
[----:B------:R-:W-:-:S04]  /*a790*/  LEA R3, R3, 0x3b800000, 0x17 ;  /* 0x3b80000003037811 */ /* 0x000fc800078eb8ff */
[----:B------:R-:W-:Y:S01]  /*a7a0*/  LOP3.LUT R40, R3, R0, R7, 0xfe, !PT ;  /* 0x0000000003287212 */ /* 0x000fe200078efe07 */
[----:B------:R-:W-:Y:S06]  /*a7b0*/  BRA `(.L_x_5142) ;  /* 0x0000000400047947 */ /* 0x000fec0003800000 */
.L_x_5155:
        /* <DEDUP_REMOVED lines=20> */
.L_x_5160:
[----:B------:R-:W-:Y:S05]  /*a900*/  BSYNC.RECONVERGENT B0 ;  /* 0x0000000000007941 */ /* 0x000fea0003800200 */
.L_x_5159:
[----:B------:R-:W-:Y:S01]  /*a910*/  IMAD.SHL.U32 R0, R0, 0x200000, RZ ;  /* 0x0020000000007824 */ /* 0x000fe200078e00ff */
[----:B------:R-:W-:-:S04]  /*a920*/  LEA R3, R3, 0x37800000, 0x17 ;  /* 0x3780000003037811 */ /* 0x000fc800078eb8ff */
[----:B------:R-:W-:Y:S01]  /*a930*/  LOP3.LUT R40, R3, R0, R7, 0xfe, !PT ;  /* 0x0000000003287212 */ /* 0x000fe200078efe07 */
[----:B------:R-:W-:Y:S06]  /*a940*/  BRA `(.L_x_5142) ;  /* 0x0000000000a07947 */ /* 0x000fec0003800000 */
.L_x_5154:
        /* <DEDUP_REMOVED lines=15> */
.L_x_5141:
        /* <DEDUP_REMOVED lines=16> */
.L_x_5163:
[----:B------:R-:W-:Y:S01]  /*ab40*/  CS2R R40, SRZ ;  /* 0x0000000000287805 */ /* 0x000fe2000001ff00 */
[----:B------:R-:W-:Y:S06]  /*ab50*/  BRA `(.L_x_5142) ;  /* 0x00000000001c7947 */ /* 0x000fec0003800000 */
.L_x_5162:
[----:B------:R-:W2:Y:S01]  /*ab60*/  LDG.E.64 R4, desc[UR36][R4.64] ;  /* 0x0000002404047981 */ /* 0x000ea2000c1e1b00 */
[----:B------:R-:W-:Y:S01]  /*ab70*/  IMAD.MOV.U32 R41, RZ, RZ, RZ ;  /* 0x000000ffff297224 */ /* 0x000fe200078e00ff */
[----:B--2---:R0:W2:Y:S01]  /*ab80*/  I2F.U64 R40, R4 ;  /* 0x0000000400287312 */ /* 0x0040a20000301000 */
[----:B------:R-:W-:Y:S05]  /*ab90*/  BRA `(.L_x_5142) ;  /* 0x00000000000c7947 */ /* 0x000fea0003800000 */
.L_x_5161:
[----:B------:R-:W2:Y:S01]  /*aba0*/  LDG.E R4, desc[UR36][R4.64] ;  /* 0x0000002404047981 */ /* 0x000ea2000c1e1900 */
[----:B------:R-:W-:Y:S01]  /*abb0*/  IMAD.MOV.U32 R41, RZ, RZ, RZ ;  /* 0x000000ffff297224 */ /* 0x000fe200078e00ff */
[----:B--2---:R-:W-:-:S07]  /*abc0*/  I2FP.F32.U32 R40, R4 ;  /* 0x0000000400287245 */ /* 0x004fce0000201000 */
.L_x_5142:
[----:B------:R-:W-:Y:S05]  /*abd0*/  BSYNC.RECONVERGENT B6 ;  /* 0x0000000000067941 */ /* 0x000fea0003800200 */
.L_x_5136:
[----:B0-2---:R-:W0:Y:S01]  /*abe0*/  LDC.64 R4, c[0x0][0x3b8] ;  /* 0x0000ee00ff047b82 */ /* 0x005e220000000a00 */
[----:B------:R-:W2:Y:S01]  /*abf0*/  LDCU UR5, c[0x0][0x3d0] ;  /* 0x00007a00ff0577ac */ /* 0x000ea20008000800 */
        /* <DEDUP_REMOVED lines=15> */
[----:B--2---:R0:W2:Y:S01]  /*acf0*/  I2F.S16 R16, R4 ;  /* 0x0000000400107306 */ /* 0x0040a20000101400 */
[----:B------:R-:W-:Y:S05]  /*ad00*/  BRA `(.L_x_5107) ;  /* 0x0000000c00447947 */ /* 0x000fea0003800000 */
.L_x_5167:
[----:B------:R-:W2:Y:S02]  /*ad10*/  LDG.E.U8 R4, desc[UR36][R4.64] ;  /* 0x0000002404047981 */ /* 0x000ea4000c1e1100 */
[----:B--2---:R-:W-:Y:S01]  /*ad20*/  I2FP.F32.U32 R16, R4 ;  /* 0x0000000400107245 */ /* 0x004fe20000201000 */
[----:B------:R-:W-:Y:S06]  /*ad30*/  BRA `(.L_x_5107) ;  /* 0x0000000c00387947 */ /* 0x000fec0003800000 */
.L_x_5166:
[----:B------:R-:W-:-:S09]  /*ad40*/  UISETP.NE.AND UP0, UPT, UR4, 0x2, UPT ;  /* 0x000000020400788c */ /* 0x000fd2000bf05270 */
[----:B------:R-:W-:Y:S05]  /*ad50*/  BRA.U !UP0, `(.L_x_5169) ;  /* 0x0000000108287547 */ /* 0x000fea000b800000 */
[----:B------:R-:W-:-:S09]  /*ad60*/  UISETP.NE.AND UP0, UPT, UR4, 0x3, UPT ;  /* 0x000000030400788c */ /* 0x000fd2000bf05270 */
[----:B------:R-:W-:Y:S05]  /*ad70*/  BRA.U !UP0, `(.L_x_5170) ;  /* 0x0000000108147547 */ /* 0x000fea000b800000 */
[----:B------:R-:W-:-:S09]  /*ad80*/  UISETP.NE.AND UP0, UPT, UR4, 0x4, UPT ;  /* 0x000000040400788c */ /* 0x000fd2000bf05270 */
[----:B------:R-:W-:Y:S05]  /*ad90*/  BRA.U UP0, `(.L_x_5168) ;  /* 0x0000000900c47547 */ /* 0x000fea000b800000 */
[----:B------:R-:W2:Y:S02]  /*ada0*/  LDG.E.64 R4, desc[UR36][R4.64] ;  /* 0x0000002404047981 */ /* 0x000ea4000c1e1b00 */
[----:B--2---:R0:W2:Y:S01]  /*adb0*/  I2F.S64 R16, R4 ;  /* 0x0000000400107312 */ /* 0x0040a20000301400 */
[----:B------:R-:W-:Y:S05]  /*adc0*/  BRA `(.L_x_5107) ;  /* 0x0000000c00147947 */ /* 0x000fea0003800000 */
.L_x_5170:
[----:B------:R-:W2:Y:S02]  /*add0*/  LDG.E R4, desc[UR36][R4.64] ;  /* 0x0000002404047981 */ /* 0x000ea4000c1e1900 */
[----:B--2---:R-:W-:Y:S01]  /*ade0*/  I2FP.F32.S32 R16, R4 ;  /* 0x0000000400107245 */ /* 0x004fe20000201400 */
[----:B------:R-:W-:Y:S06]  /*adf0*/  BRA `(.L_x_5107) ;  /* 0x0000000c00087947 */ /* 0x000fec0003800000 */
.L_x_5169:
[----:B------:R-:W2:Y:S02]  /*ae00*/  LDG.E.U16 R4, desc[UR36][R4.64] ;  /* 0x0000002404047981 */ /* 0x000ea4000c1e1500 */
[----:B--2---:R0:W2:Y:S01]  /*ae10*/  I2F.S16 R16, R4 ;  /* 0x0000000400107306 */ /* 0x0040a20000101400 */
[----:B------:R-:W-:Y:S05]  /*ae20*/  BRA `(.L_x_5107) ;  /* 0x0000000800fc7947 */ /* 0x000fea0003800000 */
.L_x_5165:
[----:B------:R-:W-:-:S09]  /*ae30*/  UISETP.GT.AND UP0, UPT, UR4, 0x6, UPT ;  /* 0x000000060400788c */ /* 0x000fd2000bf04270 */
[----:B------:R-:W-:Y:S05]  /*ae40*/  BRA.U UP0, `(.L_x_5171) ;  /* 0x0000000100247547 */ /* 0x000fea000b800000 */
[----:B------:R-:W-:-:S09]  /*ae50*/  UISETP.NE.AND UP0, UPT, UR4, 0x5, UPT ;  /* 0x000000050400788c */ /* 0x000fd2000bf05270 */
[----:B------:R-:W-:Y:S05]  /*ae60*/  BRA.U !UP0, `(.L_x_5172) ;  /* 0x0000000108107547 */ /* 0x000fea000b800000 */
[----:B------:R-:W-:-:S09]  /*ae70*/  UISETP.NE.AND UP0, UPT, UR4, 0x6, UPT ;  /* 0x000000060400788c */ /* 0x000fd2000bf05270 */
[----:B------:R-:W-:Y:S05]  /*ae80*/  BRA.U UP0, `(.L_x_5168) ;  /* 0x0000000900887547 */ /* 0x000fea000b800000 */
[----:B------:R0:W5:Y:S01]  /*ae90*/  LDG.E R16, desc[UR36][R4.64] ;  /* 0x0000002404107981 */ /* 0x000162000c1e1900 */
[----:B------:R-:W-:Y:S05]  /*aea0*/  BRA `(.L_x_5107) ;  /* 0x0000000800dc7947 */ /* 0x000fea0003800000 */
.L_x_5172:
[----:B------:R-:W2:Y:S02]  /*aeb0*/  LDG.E.U16 R4, desc[UR36][R4.64] ;  /* 0x0000002404047981 */ /* 0x000ea4000c1e1500 */
[----:B--2---:R-:W-:Y:S01]  /*aec0*/  HADD2.F32 R16, -RZ, R4.H0_H0 ;  /* 0x20000004ff107230 */ /* 0x004fe20000004100 */
[----:B------:R-:W-:Y:S06]  /*aed0*/  BRA `(.L_x_5107) ;  /* 0x0000000800d07947 */ /* 0x000fec0003800000 */
.L_x_5171:
        /* <DEDUP_REMOVED lines=8> */
.L_x_5174:
[----:B------:R-:W2:Y:S02]  /*af60*/  LDG.E R4, desc[UR36][R4.64] ;  /* 0x0000002404047981 */ /* 0x000ea4000c1e1900 */
[--C-:B--2---:R-:W-:Y:S02]  /*af70*/  HADD2.F32 R16, -RZ, R4.reuse.H0_H0 ;  /* 0x20000004ff107230 */ /* 0x104fe40000004100 */
[----:B------:R-:W-:Y:S01]  /*af80*/  HADD2.F32 R17, -RZ, R4.H1_H1 ;  /* 0x30000004ff117230 */ /* 0x000fe20000004100 */
[----:B------:R-:W-:Y:S06]  /*af90*/  BRA `(.L_x_5107) ;  /* 0x0000000800a07947 */ /* 0x000fec0003800000 */
.L_x_5173:
[----:B------:R-:W2:Y:S01]  /*afa0*/  LDG.E.64 R4, desc[UR36][R4.64] ;  /* 0x0000002404047981 */ /* 0x000ea2000c1e1b00 */
[----:B------:R-:W-:Y:S01]  /*afb0*/  UMOV UR4, 0xf0000000 ;  /* 0xf000000000047882 */ /* 0x000fe20000000000 */
[----:B------:R-:W-:Y:S01]  /*afc0*/  UMOV UR5, 0x380fffff ;  /* 0x380fffff00057882 */ /* 0x000fe20000000000 */
[----:B--2---:R-:W0:Y:S01]  /*afd0*/  F2F.F32.F64 R16, R4 ;  /* 0x0000000400107310 */ /* 0x004e220000301000 */
[----:B------:R-:W-:-:S14]  /*afe0*/  DSETP.GEU.AND P0, PT, |R4|, UR4, PT ;  /* 0x0000000404007e2a */ /* 0x000fdc000bf0e200 */
[----:B0-----:R-:W-:Y:S01]  /*aff0*/  @!P0 FMUL R16, R16, 1.175494350822287508e-38 ;  /* 0x0080000010108820 */ /* 0x001fe20000400000 */
[----:B------:R-:W-:Y:S06]  /*b000*/  BRA `(.L_x_5107) ;  /* 0x0000000800847947 */ /* 0x000fec0003800000 */
.L_x_5164:
        /* <DEDUP_REMOVED lines=10> */
[----:B------:R-:W-:Y:S01]  /*b0b0*/  FSEL R16, RZ, 1, !P0 ;  /* 0x3f800000ff107808 */ /* 0x000fe20004000000 */
[----:B------:R-:W-:Y:S08]  /*b0c0*/  BRA `(.L_x_5107) ;  /* 0x0000000800547947 */ /* 0x000ff00003800000 */
.L_x_5177:
        /* <DEDUP_REMOVED lines=10> */
.L_x_5176:
        /* <DEDUP_REMOVED lines=25> */
.L_x_5179:
        /* <DEDUP_REMOVED lines=13> */
.L_x_5178:
[----:B------:R-:W2:Y:S02]  /*b3d0*/  LDG.E.U16 R4, desc[UR36][R4.64] ;  /* 0x0000002404047981 */ /* 0x000ea4000c1e1500 */
[----:B--2---:R-:W-:Y:S01]  /*b3e0*/  IMAD.U32 R16, R4, 0x10000, RZ ;  /* 0x0001000004107824 */ /* 0x004fe200078e00ff */
[----:B------:R-:W-:Y:S06]  /*b3f0*/  BRA `(.L_x_5107) ;  /* 0x0000000400887947 */ /* 0x000fec0003800000 */
.L_x_5175:
        /* <DEDUP_REMOVED lines=9> */
[----:B--2---:R-:W-:Y:S01]  /*b490*/  I2FP.F32.U32 R16, R4 ;  /* 0x0000000400107245 */ /* 0x004fe20000201000 */
[----:B------:R-:W-:Y:S06]  /*b4a0*/  BRA `(.L_x_5107) ;  /* 0x00000004005c7947 */ /* 0x000fec0003800000 */
.L_x_5182:
[----:B------:R-:W2:Y:S01]  /*b4b0*/  LDG.E.U8 R4, desc[UR36][R4.64] ;  /* 0x0000002404047981 */ /* 0x000ea2000c1e1100 */
        /* <DEDUP_REMOVED lines=19> */
.L_x_5184:
[----:B------:R-:W-:Y:S05]  /*b5f0*/  BSYNC.RECONVERGENT B0 ;  /* 0x0000000000007941 */ /* 0x000fea0003800200 */
.L_x_5183:
[----:B------:R-:W-:Y:S01]  /*b600*/  IMAD.SHL.U32 R0, R0, 0x100000, RZ ;  /* 0x0010000000007824 */ /* 0x000fe200078e00ff */
[----:B------:R-:W-:-:S04]  /*b610*/  LEA R3, R3, 0x3b800000, 0x17 ;  /* 0x3b80000003037811 */ /* 0x000fc800078eb8ff */
[----:B------:R-:W-:Y:S01]  /*b620*/  LOP3.LUT R16, R3, R0, R7, 0xfe, !PT ;  /* 0x0000000003107212 */ /* 0x000fe200078efe07 */
[----:B------:R-:W-:Y:S06]  /*b630*/  BRA `(.L_x_5107) ;  /* 0x0000000000f87947 */ /* 0x000fec0003800000 */
.L_x_5181:
        /* <DEDUP_REMOVED lines=20> */
.L_x_5186:
[----:B------:R-:W-:Y:S05]  /*b780*/  BSYNC.RECONVERGENT B0 ;  /* 0x0000000000007941 */ /* 0x000fea0003800200 */
.L_x_5185:
[----:B------:R-:W-:Y:S01]  /*b790*/  IMAD.SHL.U32 R0, R0, 0x200000, RZ ;  /* 0x0020000000007824 */ /* 0x000fe200078e00ff */
[----:B------:R-:W-:-:S04]  /*b7a0*/  LEA R3, R3, 0x37800000, 0x17 ;  /* 0x3780000003037811 */ /* 0x000fc800078eb8ff */
[----:B------:R-:W-:Y:S01]  /*b7b0*/  LOP3.LUT R16, R3, R0, R7, 0xfe, !PT ;  /* 0x0000000003107212 */ /* 0x000fe200078efe07 */
[----:B------:R-:W-:Y:S06]  /*b7c0*/  BRA `(.L_x_5107) ;  /* 0x0000000000947947 */ /* 0x000fec0003800000 */
.L_x_5180:
        /* <DEDUP_REMOVED lines=8> */
[----:B--2---:R-:W-:-:S13]  /*b850*/  ISETP.NE.AND P0, PT, R4, RZ, PT ;  /* 0x000000ff0400720c */ /* 0x004fda0003f05270 */
[----:B------:R-:W-:Y:S05]  /*b860*/  @!P0 BRA `(.L_x_5107) ;  /* 0x00000000006c8947 */ /* 0x000fea0003800000 */
[----:B------:R-:W-:-:S13]  /*b870*/  ISETP.NE.AND P0, PT, R4, 0xff, PT ;  /* 0x000000ff0400780c */ /* 0x000fda0003f05270 */
[----:B------:R-:W-:Y:S02]  /*b880*/  @!P0 IMAD.MOV.U32 R16, RZ, RZ, 0x7f800001 ;  /* 0x7f800001ff108424 */ /* 0x000fe400078e00ff */
[----:B------:R-:W-:Y:S01]  /*b890*/  @P0 IMAD.SHL.U32 R16, R4, 0x800000, RZ ;  /* 0x0080000004100824 */ /* 0x000fe200078e00ff */
[----:B------:R-:W-:Y:S06]  /*b8a0*/  BRA `(.L_x_5107) ;  /* 0x00000000005c7947 */ /* 0x000fec0003800000 */
.L_x_5168:
        /* <DEDUP_REMOVED lines=16> */
.L_x_5189:
[----:B------:R-:W-:Y:S01]  /*b9b0*/  IMAD.MOV.U32 R16, RZ, RZ, RZ ;  /* 0x000000ffff107224 */ /* 0x000fe200078e00ff */
[----:B------:R-:W-:Y:S06]  /*b9c0*/  BRA `(.L_x_5107) ;  /* 0x0000000000147947 */ /* 0x000fec0003800000 */
.L_x_5188:
[----:B------:R-:W2:Y:S02]  /*b9d0*/  LDG.E.64 R4, desc[UR36][R4.64] ;  /* 0x0000002404047981 */ /* 0x000ea4000c1e1b00 */
[----:B--2---:R0:W2:Y:S01]  /*b9e0*/  I2F.U64 R16, R4 ;  /* 0x0000000400107312 */ /* 0x0040a20000301000 */
[----:B------:R-:W-:Y:S05]  /*b9f0*/  BRA `(.L_x_5107) ;  /* 0x0000000000087947 */ /* 0x000fea0003800000 */
.L_x_5187:
[----:B------:R-:W2:Y:S02]  /*ba00*/  LDG.E R4, desc[UR36][R4.64] ;  /* 0x0000002404047981 */ /* 0x000ea4000c1e1900 */
[----:B--2---:R-:W-:-:S07]  /*ba10*/  I2FP.F32.U32 R16, R4 ;  /* 0x0000000400107245 */ /* 0x004fce0000201000 */
.L_x_5107:
[----:B------:R-:W-:Y:S05]  /*ba20*/  BSYNC.RECONVERGENT B7 ;  /* 0x0000000000077941 */ /* 0x000fea0003800200 */
.L_x_5106:
[----:B------:R-:W1:Y:S01]  /*ba30*/  LDC.U8 R44, c[0x0][0x3d4] ;  /* 0x0000f500ff2c7b82 */ /* 0x000e620000000000 */
[CC--:B------:R-:W-:Y:S01]  /*ba40*/  ISETP.GE.AND P0, PT, R43.reuse, R42.reuse, PT ;  /* 0x0000002a2b00720c */ /* 0x0c0fe20003f06270 */
[C---:B0-2---:R-:W-:Y:S01]  /*ba50*/  VIADD R5, R43.reuse, 0x180 ;  /* 0x000001802b057836 */ /* 0x045fe20000000000 */
[----:B------:R-:W-:Y:S01]  /*ba60*/  BSSY.RECONVERGENT B0, `(.L_x_5190) ;  /* 0x0000018000007945 */ /* 0x000fe20003800200 */
[C---:B------:R-:W-:Y:S02]  /*ba70*/  VIADD R3, R43.reuse, 0x100 ;  /* 0x000001002b037836 */ /* 0x040fe40000000000 */
[----:B------:R-:W-:Y:S01]  /*ba80*/  VIADD R45, R43, 0x80 ;  /* 0x000000802b2d7836 */ /* 0x000fe20000000000 */
[-C--:B------:R-:W-:Y:S02]  /*ba90*/  ISETP.GE.AND P3, PT, R5, R42.reuse, PT ;  /* 0x0000002a0500720c */ /* 0x080fe40003f66270 */
[----:B------:R-:W-:Y:S02]  /*baa0*/  CS2R R4, SRZ ;  /* 0x0000000000047805 */ /* 0x000fe4000001ff00 */
[----:B------:R-:W-:-:S02]  /*bab0*/  ISETP.GE.AND P2, PT, R3, R42, PT ;  /* 0x0000002a0300720c */ /* 0x000fc40003f46270 */
[----:B------:R-:W-:Y:S01]  /*bac0*/  ISETP.GE.AND P1, PT, R45, R42, PT ;  /* 0x0000002a2d00720c */ /* 0x000fe20003f26270 */
[----:B------:R-:W-:-:S12]  /*bad0*/  @P0 BRA `(.L_x_5191) ;  /* 0x0000000000400947 */ /* 0x000fd80003800000 */
[----:B------:R-:W0:Y:S01]  /*bae0*/  LDCU.64 UR6, c[0x0][0x390] ;  /* 0x00007200ff0677ac */ /* 0x000e220008000a00 */
[----:B------:R-:W2:Y:S01]  /*baf0*/  LDCU.64 UR4, c[0x0][0x388] ;  /* 0x00007100ff0477ac */ /* 0x000ea20008000a00 */
[C---:B0----5:R-:W-:Y:S01]  /*bb00*/  FMUL.FTZ R3, R23.reuse, UR6 ;  /* 0x0000000617037c20 */ /* 0x061fe20008410000 */
[----:B------:R-:W-:-:S03]  /*bb10*/  FMUL.FTZ R23, R23, UR7 ;  /* 0x0000000717177c20 */ /* 0x000fc60008410000 */
[C---:B------:R-:W-:Y:S01]  /*bb20*/  FFMA.FTZ R0, R22.reuse, UR7, R3 ;  /* 0x0000000716007c23 */ /* 0x040fe20008010003 */
[C---:B--2---:R-:W-:Y:S01]  /*bb30*/  FMUL.FTZ R3, R19.reuse, UR5 ;  /* 0x0000000513037c20 */ /* 0x044fe20008410000 */
[----:B------:R-:W-:Y:S01]  /*bb40*/  FFMA.FTZ R23, R22, UR6, -R23 ;  /* 0x0000000616177c23 */ /* 0x000fe20008010817 */
[----:B------:R-:W-:Y:S01]  /*bb50*/  FMUL.FTZ R19, R19, UR4 ;  /* 0x0000000413137c20 */ /* 0x000fe20008410000 */
[CC--:B------:R-:W-:Y:S01]  /*bb60*/  FMUL.FTZ R4, R0.reuse, R25.reuse ;  /* 0x0000001900047220 */ /* 0x0c0fe20000410000 */
[-C--:B----4-:R-:W-:Y:S01]  /*bb70*/  FMUL.FTZ R0, R0, R24.reuse ;  /* 0x0000001800007220 */ /* 0x090fe20000410000 */
[C---:B-1-3--:R-:W-:Y:S01]  /*bb80*/  FFMA.FTZ R3, R18.reuse, UR4, -R3 ;  /* 0x0000000412037c23 */ /* 0x04afe20008010803 */
[----:B------:R-:W-:Y:S01]  /*bb90*/  FFMA.FTZ R19, R18, UR5, R19 ;  /* 0x0000000512137c23 */ /* 0x000fe20008010013 */
[C---:B------:R-:W-:Y:S01]  /*bba0*/  FFMA.FTZ R4, R23.reuse, R24, -R4 ;  /* 0x0000001817047223 */ /* 0x040fe20000010804 */
[----:B------:R-:W-:-:S03]  /*bbb0*/  FFMA.FTZ R0, R23, R25, R0 ;  /* 0x0000001917007223 */ /* 0x000fc60000010000 */
[----:B------:R-:W-:Y:S01]  /*bbc0*/  FADD.FTZ R4, R3, R4 ;  /* 0x0000000403047221 */ /* 0x000fe20000010000 */
[----:B------:R-:W-:-:S07]  /*bbd0*/  FADD.FTZ R5, R19, R0 ;  /* 0x0000000013057221 */ /* 0x000fce0000010000 */
.L_x_5191:
[----:B------:R-:W-:Y:S05]  /*bbe0*/  BSYNC.RECONVERGENT B0 ;  /* 0x0000000000007941 */ /* 0x000fea0003800200 */
.L_x_5190:
[----:B------:R-:W-:Y:S01]  /*bbf0*/  BSSY.RECONVERGENT B0, `(.L_x_5192) ;  /* 0x0000013000007945 */ /* 0x000fe20003800200 */
[----:B-1-3-5:R-:W-:-:S03]  /*bc00*/  CS2R R18, SRZ ;  /* 0x0000000000127805 */ /* 0x02afc6000001ff00 */
[----:B------:R-:W-:Y:S05]  /*bc10*/  @P1 BRA `(.L_x_5193) ;  /* 0x0000000000401947 */ /* 0x000fea0003800000 */
[----:B------:R-:W0:Y:S01]  /*bc20*/  LDCU.64 UR6, c[0x0][0x390] ;  /* 0x00007200ff0677ac */ /* 0x000e220008000a00 */
[----:B------:R-:W1:Y:S01]  /*bc30*/  LDCU.64 UR4, c[0x0][0x388] ;  /* 0x00007100ff0477ac */ /* 0x000e620008000a00 */
[C---:B0-----:R-:W-:Y:S01]  /*bc40*/  FMUL.FTZ R3, R29.reuse, UR6 ;  /* 0x000000061d037c20 */ /* 0x041fe20008410000 */
[----:B------:R-:W-:-:S03]  /*bc50*/  FMUL.FTZ R29, R29, UR7 ;  /* 0x000000071d1d7c20 */ /* 0x000fc60008410000 */
[C---:B------:R-:W-:Y:S01]  /*bc60*/  FFMA.FTZ R0, R28.reuse, UR7, R3 ;  /* 0x000000071c007c23 */ /* 0x040fe20008010003 */
[C---:B-1----:R-:W-:Y:S01]  /*bc70*/  FMUL.FTZ R3, R27.reuse, UR5 ;  /* 0x000000051b037c20 */ /* 0x042fe20008410000 */
[----:B------:R-:W-:Y:S01]  /*bc80*/  FFMA.FTZ R29, R28, UR6, -R29 ;  /* 0x000000061c1d7c23 */ /* 0x000fe2000801081d */
[----:B------:R-:W-:Y:S01]  /*bc90*/  FMUL.FTZ R27, R27, UR4 ;  /* 0x000000041b1b7c20 */ /* 0x000fe20008410000 */
[CC--:B------:R-:W-:Y:S01]  /*bca0*/  FMUL.FTZ R6, R0.reuse, R31.reuse ;  /* 0x0000001f00067220 */ /* 0x0c0fe20000410000 */
[-C--:B------:R-:W-:Y:S01]  /*bcb0*/  FMUL.FTZ R0, R0, R30.reuse ;  /* 0x0000001e00007220 */ /* 0x080fe20000410000 */
[C---:B------:R-:W-:Y:S01]  /*bcc0*/  FFMA.FTZ R3, R26.reuse, UR4, -R3 ;  /* 0x000000041a037c23 */ /* 0x040fe20008010803 */
[----:B------:R-:W-:Y:S01]  /*bcd0*/  FFMA.FTZ R27, R26, UR5, R27 ;  /* 0x000000051a1b7c23 */ /* 0x000fe2000801001b */
[C---:B------:R-:W-:Y:S01]  /*bce0*/  FFMA.FTZ R6, R29.reuse, R30, -R6 ;  /* 0x0000001e1d067223 */ /* 0x040fe20000010806 */
[----:B------:R-:W-:-:S03]  /*bcf0*/  FFMA.FTZ R0, R29, R31, R0 ;  /* 0x0000001f1d007223 */ /* 0x000fc60000010000 */
[----:B------:R-:W-:Y:S01]  /*bd00*/  FADD.FTZ R18, R3, R6 ;  /* 0x0000000603127221 */ /* 0x000fe20000010000 */
[----:B------:R-:W-:-:S07]  /*bd10*/  FADD.FTZ R19, R27, R0 ;  /* 0x000000001b137221 */ /* 0x000fce0000010000 */
.L_x_5193:
[----:B------:R-:W-:Y:S05]  /*bd20*/  BSYNC.RECONVERGENT B0 ;  /* 0x0000000000007941 */ /* 0x000fea0003800200 */
.L_x_5192:
[----:B------:R-:W-:Y:S01]  /*bd30*/  BSSY.RECONVERGENT B0, `(.L_x_5194) ;  /* 0x0000013000007945 */ /* 0x000fe20003800200 */
[----:B------:R-:W-:-:S03]  /*bd40*/  CS2R R22, SRZ ;  /* 0x0000000000167805 */ /* 0x000fc6000001ff00 */
        /* <DEDUP_REMOVED lines=17> */
.L_x_5195:
[----:B------:R-:W-:Y:S05]  /*be60*/  BSYNC.RECONVERGENT B0 ;  /* 0x0000000000007941 */ /* 0x000fea0003800200 */
.L_x_5194:
[----:B------:R-:W-:Y:S01]  /*be70*/  BSSY.RECONVERGENT B0, `(.L_x_5196) ;  /* 0x0000013000007945 */ /* 0x000fe20003800200 */
[----:B----4-:R-:W-:-:S03]  /*be80*/  CS2R R24, SRZ ;  /* 0x0000000000187805 */ /* 0x010fc6000001ff00 */
        /* <DEDUP_REMOVED lines=17> */
.L_x_5197:
[----:B------:R-:W-:Y:S05]  /*bfa0*/  BSYNC.RECONVERGENT B0 ;  /* 0x0000000000007941 */ /* 0x000fea0003800200 */
.L_x_5196:
[----:B------:R-:W-:Y:S04]  /*bfb0*/  BSSY.RECONVERGENT B6, `(.L_x_5198) ;  /* 0x00000fd000067945 */ /* 0x000fe80003800200 */
[----:B------:R-:W-:Y:S05]  /*bfc0*/  @P0 BRA `(.L_x_5199) ;  /* 0x0000000c00ec0947 */ /* 0x000fea0003800000 */
[----:B------:R-:W0:Y:S01]  /*bfd0*/  LDCU UR4, c[0x0][0x3d8] ;  /* 0x00007b00ff0477ac */ /* 0x000e220008000800 */
[----:B------:R-:W1:Y:S01]  /*bfe0*/  LDC.64 R6, c[0x0][0x3a0] ;  /* 0x0000e800ff067b82 */ /* 0x000e620000000a00 */
[----:B------:R-:W-:Y:S01]  /*bff0*/  IMAD R0, R2, 0x200, R43 ;  /* 0x0000020002007824 */ /* 0x000fe200078e022b */
        /* <DEDUP_REMOVED lines=15> */
[----:B------:R-:W0:Y:S01]  /*c0f0*/  F2I.FTZ.TRUNC.NTZ R3, R4 ;  /* 0x0000000400037305 */ /* 0x000e22000021f100 */
[----:B------:R-:W-:Y:S01]  /*c100*/  IMAD.MOV.U32 R43, RZ, RZ, R45 ;  /* 0x000000ffff2b7224 */ /* 0x000fe200078e002d */
[----:B0-----:R0:W-:Y:S01]  /*c110*/  STG.E.U8 desc[UR36][R6.64], R3 ;  /* 0x0000000306007986 */ /* 0x0011e2000c101124 */
[----:B------:R-:W-:Y:S05]  /*c120*/  BRA `(.L_x_5199) ;  /* 0x0000000c00947947 */ /* 0x000fea0003800000 */
.L_x_5203:
[----:B------:R-:W0:Y:S01]  /*c130*/  F2I.S64.TRUNC R4, R4 ;  /* 0x0000000400047311 */ /* 0x000e22000020d900 */
[----:B------:R-:W-:Y:S02]  /*c140*/  IMAD.MOV.U32 R43, RZ, RZ, R45 ;  /* 0x000000ffff2b7224 */ /* 0x000fe400078e002d */
[----:B0-----:R-:W-:-:S05]  /*c150*/  IMAD.MOV.U32 R3, RZ, RZ, R4 ;  /* 0x000000ffff037224 */ /* 0x001fca00078e0004 */
[----:B------:R0:W-:Y:S01]  /*c160*/  STG.E.U8 desc[UR36][R6.64], R3 ;  /* 0x0000000306007986 */ /* 0x0001e2000c101124 */
[----:B------:R-:W-:Y:S05]  /*c170*/  BRA `(.L_x_5199) ;  /* 0x0000000c00807947 */ /* 0x000fea0003800000 */
.L_x_5202:
[----:B------:R-:W-:-:S13]  /*c180*/  ISETP.NE.AND P0, PT, R0, 0x2, PT ;  /* 0x000000020000780c */ /* 0x000fda0003f05270 */
[----:B------:R-:W-:Y:S05]  /*c190*/  @!P0 BRA `(.L_x_5205) ;  /* 0x0000000000308947 */ /* 0x000fea0003800000 */
[----:B------:R-:W-:-:S13]  /*c1a0*/  ISETP.NE.AND P0, PT, R0, 0x3, PT ;  /* 0x000000030000780c */ /* 0x000fda0003f05270 */
[----:B------:R-:W-:Y:S05]  /*c1b0*/  @!P0 BRA `(.L_x_5206) ;  /* 0x0000000000188947 */ /* 0x000fea0003800000 */
[----:B------:R-:W-:-:S13]  /*c1c0*/  ISETP.NE.AND P0, PT, R0, 0x4, PT ;  /* 0x000000040000780c */ /* 0x000fda0003f05270 */
[----:B------:R-:W-:Y:S05]  /*c1d0*/  @P0 BRA `(.L_x_5204) ;  /* 0x0000000800c40947 */ /* 0x000fea0003800000 */
[----:B------:R-:W0:Y:S01]  /*c1e0*/  F2I.S64.TRUNC R4, R4 ;  /* 0x0000000400047311 */ /* 0x000e22000020d900 */
[----:B------:R-:W-:Y:S01]  /*c1f0*/  IMAD.MOV.U32 R43, RZ, RZ, R45 ;  /* 0x000000ffff2b7224 */ /* 0x000fe200078e002d */
[----:B0-----:R0:W-:Y:S01]  /*c200*/  STG.E.64 desc[UR36][R6.64], R4 ;  /* 0x0000000406007986 */ /* 0x0011e2000c101b24 */
[----:B------:R-:W-:Y:S05]  /*c210*/  BRA `(.L_x_5199) ;  /* 0x0000000c00587947 */ /* 0x000fea0003800000 */
.L_x_5206:
[----:B------:R-:W0:Y:S01]  /*c220*/  F2I.FTZ.TRUNC.NTZ R3, R4 ;  /* 0x0000000400037305 */ /* 0x000e22000021f100 */
[----:B------:R-:W-:Y:S01]  /*c230*/  IMAD.MOV.U32 R43, RZ, RZ, R45 ;  /* 0x000000ffff2b7224 */ /* 0x000fe200078e002d */
[----:B0-----:R0:W-:Y:S01]  /*c240*/  STG.E desc[UR36][R6.64], R3 ;  /* 0x0000000306007986 */ /* 0x0011e2000c101924 */
[----:B------:R-:W-:Y:S05]  /*c250*/  BRA `(.L_x_5199) ;  /* 0x0000000c00487947 */ /* 0x000fea0003800000 */
.L_x_5205:
[----:B------:R-:W0:Y:S01]  /*c260*/  F2I.FTZ.TRUNC.NTZ R3, R4 ;  /* 0x0000000400037305 */ /* 0x000e22000021f100 */
[----:B------:R-:W-:Y:S01]  /*c270*/  IMAD.MOV.U32 R43, RZ, RZ, R45 ;  /* 0x000000ffff2b7224 */ /* 0x000fe200078e002d */
[----:B0-----:R0:W-:Y:S01]  /*c280*/  STG.E.U16 desc[UR36][R6.64], R3 ;  /* 0x0000000306007986 */ /* 0x0011e2000c101524 */
[----:B------:R-:W-:Y:S05]  /*c290*/  BRA `(.L_x_5199) ;  /* 0x0000000c00387947 */ /* 0x000fea0003800000 */
.L_x_5201:
[----:B------:R-:W-:-:S13]  /*c2a0*/  ISETP.GT.AND P0, PT, R0, 0x6, PT ;  /* 0x000000060000780c */ /* 0x000fda0003f04270 */
[----:B------:R-:W-:Y:S05]  /*c2b0*/  @P0 BRA `(.L_x_5207) ;  /* 0x00000000002c0947 */ /* 0x000fea0003800000 */
[----:B------:R-:W-:-:S13]  /*c2c0*/  ISETP.NE.AND P0, PT, R0, 0x5, PT ;  /* 0x000000050000780c */ /* 0x000fda0003f05270 */
[----:B------:R-:W-:Y:S05]  /*c2d0*/  @!P0 BRA `(.L_x_5208) ;  /* 0x0000000000148947 */ /* 0x000fea0003800000 */
[----:B------:R-:W-:-:S13]  /*c2e0*/  ISETP.NE.AND P0, PT, R0, 0x6, PT ;  /* 0x000000060000780c */ /* 0x000fda0003f05270 */
[----:B------:R-:W-:Y:S05]  /*c2f0*/  @P0 BRA `(.L_x_5204) ;  /* 0x00000008007c0947 */ /* 0x000fea0003800000 */
[----:B------:R0:W-:Y:S01]  /*c300*/  STG.E desc[UR36][R6.64], R4 ;  /* 0x0000000406007986 */ /* 0x0001e2000c101924 */
[----:B------:R-:W-:Y:S01]  /*c310*/  IMAD.MOV.U32 R43, RZ, RZ, R45 ;  /* 0x000000ffff2b7224 */ /* 0x000fe200078e002d */
[----:B------:R-:W-:Y:S06]  /*c320*/  BRA `(.L_x_5199) ;  /* 0x0000000c00147947 */ /* 0x000fec0003800000 */
.L_x_5208:
[----:B------:R-:W-:Y:S01]  /*c330*/  F2FP.F16.F32.PACK_AB R4, RZ, R4 ;  /* 0x00000004ff04723e */ /* 0x000fe200000000ff */
[----:B------:R-:W-:-:S04]  /*c340*/  IMAD.MOV.U32 R43, RZ, RZ, R45 ;  /* 0x000000ffff2b7224 */ /* 0x000fc800078e002d */
[----:B------:R0:W-:Y:S01]  /*c350*/  STG.E.U16 desc[UR36][R6.64], R4 ;  /* 0x0000000406007986 */ /* 0x0001e2000c101524 */
[----:B------:R-:W-:Y:S05]  /*c360*/  BRA `(.L_x_5199) ;  /* 0x0000000c00047947 */ /* 0x000fea0003800000 */
.L_x_5207:
[----:B------:R-:W-:-:S13]  /*c370*/  ISETP.NE.AND P0, PT, R0, 0x7, PT ;  /* 0x000000070000780c */ /* 0x000fda0003f05270 */
[----:B------:R-:W-:Y:S05]  /*c380*/  @!P0 BRA `(.L_x_5209) ;  /* 0x00000000002c8947 */ /* 0x000fea0003800000 */
[----:B------:R-:W-:-:S13]  /*c390*/  ISETP.NE.AND P0, PT, R0, 0x8, PT ;  /* 0x000000080000780c */ /* 0x000fda0003f05270 */
[----:B------:R-:W-:Y:S05]  /*c3a0*/  @!P0 BRA `(.L_x_5210) ;  /* 0x0000000000148947 */ /* 0x000fea0003800000 */
[----:B------:R-:W-:-:S13]  /*c3b0*/  ISETP.NE.AND P0, PT, R0, 0x9, PT ;  /* 0x000000090000780c */ /* 0x000fda0003f05270 */
[----:B------:R-:W-:Y:S05]  /*c3c0*/  @P0 BRA `(.L_x_5204) ;  /* 0x0000000800480947 */ /* 0x000fea0003800000 */
[----:B------:R0:W-:Y:S01]  /*c3d0*/  STG.E.64 desc[UR36][R6.64], R4 ;  /* 0x0000000406007986 */ /* 0x0001e2000c101b24 */
[----:B------:R-:W-:Y:S01]  /*c3e0*/  IMAD.MOV.U32 R43, RZ, RZ, R45 ;  /* 0x000000ffff2b7224 */ /* 0x000fe200078e002d */
[----:B------:R-:W-:Y:S06]  /*c3f0*/  BRA `(.L_x_5199) ;  /* 0x0000000800e07947 */ /* 0x000fec0003800000 */
.L_x_5210:
[----:B------:R-:W-:Y:S01]  /*c400*/  F2FP.F16.F32.PACK_AB R5, R5, R4 ;  /* 0x000000040505723e */ /* 0x000fe200000000ff */
[----:B------:R-:W-:-:S04]  /*c410*/  IMAD.MOV.U32 R43, RZ, RZ, R45 ;  /* 0x000000ffff2b7224 */ /* 0x000fc800078e002d */
[----:B------:R0:W-:Y:S01]  /*c420*/  STG.E desc[UR36][R6.64], R5 ;  /* 0x0000000506007986 */ /* 0x0001e2000c101924 */
[----:B------:R-:W-:Y:S05]  /*c430*/  BRA `(.L_x_5199) ;  /* 0x0000000800d07947 */ /* 0x000fea0003800000 */
.L_x_5209:
[----:B------:R-:W-:Y:S01]  /*c440*/  FMUL.FTZ R4, R4, 1 ;  /* 0x3f80000004047820 */ /* 0x000fe20000410000 */
[----:B------:R-:W-:-:S05]  /*c450*/  IMAD.MOV.U32 R43, RZ, RZ, R45 ;  /* 0x000000ffff2b7224 */ /* 0x000fca00078e002d */
[----:B------:R-:W0:Y:S02]  /*c460*/  F2F.F64.F32 R4, R4 ;  /* 0x0000000400047310 */ /* 0x000e240000201800 */
[----:B0-----:R0:W-:Y:S01]  /*c470*/  STG.E.64 desc[UR36][R6.64], R4 ;  /* 0x0000000406007986 */ /* 0x0011e2000c101b24 */
[----:B------:R-:W-:Y:S05]  /*c480*/  BRA `(.L_x_5199) ;  /* 0x0000000800bc7947 */ /* 0x000fea0003800000 */
.L_x_5200:
        /* <DEDUP_REMOVED lines=8> */
[----:B------:R-:W-:Y:S01]  /*c510*/  FSETP.NEU.FTZ.AND P0, PT, R4, RZ, PT ;  /* 0x000000ff0400720b */ /* 0x000fe20003f1d000 */
[----:B------:R-:W-:Y:S01]  /*c520*/  IMAD.MOV.U32 R43, RZ, RZ, R45 ;  /* 0x000000ffff2b7224 */ /* 0x000fe200078e002d */
[----:B------:R-:W-:-:S04]  /*c530*/  FSETP.NEU.FTZ.AND P1, PT, R5, RZ, PT ;  /* 0x000000ff0500720b */ /* 0x000fc80003f3d000 */
[----:B------:R-:W-:-:S04]  /*c540*/  PLOP3.LUT P0, PT, P0, P1, PT, 0xf8, 0x8f ;  /* 0x00000000008f781c */ /* 0x000fc80000703f70 */
[----:B------:R-:W-:-:S05]  /*c550*/  SEL R3, RZ, 0x1, !P0 ;  /* 0x00000001ff037807 */ /* 0x000fca0004000000 */
[----:B------:R0:W-:Y:S01]  /*c560*/  STG.E.U8 desc[UR36][R6.64], R3 ;  /* 0x0000000306007986 */ /* 0x0001e2000c101124 */
[----:B------:R-:W-:Y:S05]  /*c570*/  BRA `(.L_x_5199) ;  /* 0x0000000800807947 */ /* 0x000fea0003800000 */
.L_x_5213:
[----:B------:R-:W-:Y:S01]  /*c580*/  FMUL.FTZ R8, R4, 1 ;  /* 0x3f80000004087820 */ /* 0x000fe20000410000 */
[----:B------:R-:W-:Y:S01]  /*c590*/  FMUL.FTZ R10, R5, 1 ;  /* 0x3f800000050a7820 */ /* 0x000fe20000410000 */
[----:B------:R-:W-:-:S04]  /*c5a0*/  IMAD.MOV.U32 R43, RZ, RZ, R45 ;  /* 0x000000ffff2b7224 */ /* 0x000fc800078e002d */
[----:B------:R-:W-:Y:S08]  /*c5b0*/  F2F.F64.F32 R8, R8 ;  /* 0x0000000800087310 */ /* 0x000ff00000201800 */
[----:B------:R-:W0:Y:S02]  /*c5c0*/  F2F.F64.F32 R10, R10 ;  /* 0x0000000a000a7310 */ /* 0x000e240000201800 */
[----:B0-----:R0:W-:Y:S01]  /*c5d0*/  STG.E.128 desc[UR36][R6.64], R8 ;  /* 0x0000000806007986 */ /* 0x0011e2000c101d24 */
[----:B------:R-:W-:Y:S05]  /*c5e0*/  BRA `(.L_x_5199) ;  /* 0x0000000800647947 */ /* 0x000fea0003800000 */
.L_x_5212:
[----:B------:R-:W-:-:S13]  /*c5f0*/  ISETP.NE.AND P0, PT, R0, 0xf, PT ;  /* 0x0000000f0000780c */ /* 0x000fda0003f05270 */
[----:B------:R-:W-:Y:S05]  /*c600*/  @!P0 BRA `(.L_x_5214) ;  /* 0x0000000000a08947 */ /* 0x000fea0003800000 */
[----:B------:R-:W-:-:S13]  /*c610*/  ISETP.NE.AND P0, PT, R0, 0x17, PT ;  /* 0x000000170000780c */ /* 0x000fda0003f05270 */
[----:B------:R-:W-:Y:S05]  /*c620*/  @!P0 BRA `(.L_x_5215) ;  /* 0x00000000004c8947 */ /* 0x000fea0003800000 */
[----:B------:R-:W-:-:S13]  /*c630*/  ISETP.NE.AND P0, PT, R0, 0x18, PT ;  /* 0x000000180000780c */ /* 0x000fda0003f05270 */
[----:B------:R-:W-:Y:S05]  /*c640*/  @P0 BRA `(.L_x_5204) ;  /* 0x0000000400a80947 */ /* 0x000fea0003800000 */
[----:B------:R-:W-:Y:S01]  /*c650*/  LOP3.LUT R8, R4, 0x7fffffff, RZ, 0xc0, !PT ;  /* 0x7fffffff04087812 */ /* 0x000fe200078ec0ff */
[----:B------:R-:W-:Y:S01]  /*c660*/  BSSY.RECONVERGENT B0, `(.L_x_5216) ;  /* 0x000000b000007945 */ /* 0x000fe20003800200 */
[----:B------:R-:W-:Y:S01]  /*c670*/  SHF.R.U32.HI R5, RZ, 0x18, R4 ;  /* 0x00000018ff057819 */ /* 0x000fe20000011604 */
[----:B------:R-:W-:Y:S01]  /*c680*/  IMAD.MOV.U32 R0, RZ, RZ, 0x7f ;  /* 0x0000007fff007424 */ /* 0x000fe200078e00ff */
        /* <DEDUP_REMOVED lines=8> */
.L_x_5217:
[----:B------:R-:W-:Y:S05]  /*c710*/  BSYNC.RECONVERGENT B0 ;  /* 0x0000000000007941 */ /* 0x000fea0003800200 */
.L_x_5216:
[----:B------:R-:W-:Y:S01]  /*c720*/  LOP3.LUT R5, R0, 0x80, R5, 0xf8, !PT ;  /* 0x0000008000057812 */ /* 0x000fe200078ef805 */
[----:B------:R-:W-:-:S04]  /*c730*/  IMAD.MOV.U32 R43, RZ, RZ, R45 ;  /* 0x000000ffff2b7224 */ /* 0x000fc800078e002d */
[----:B------:R0:W-:Y:S01]  /*c740*/  STG.E.U8 desc[UR36][R6.64], R5 ;  /* 0x0000000506007986 */ /* 0x0001e2000c101124 */
[----:B------:R-:W-:Y:S05]  /*c750*/  BRA `(.L_x_5199) ;  /* 0x0000000800087947 */ /* 0x000fea0003800000 */
.L_x_5215:
        /* <DEDUP_REMOVED lines=14> */
.L_x_5219:
[----:B------:R-:W-:Y:S05]  /*c840*/  BSYNC.RECONVERGENT B0 ;  /* 0x0000000000007941 */ /* 0x000fea0003800200 */
.L_x_5218:
[----:B------:R-:W-:Y:S01]  /*c850*/  LOP3.LUT R3, R0, 0x80, R9, 0xf8, !PT ;  /* 0x0000008000037812 */ /* 0x000fe200078ef809 */
[----:B------:R-:W-:-:S04]  /*c860*/  IMAD.MOV.U32 R43, RZ, RZ, R45 ;  /* 0x000000ffff2b7224 */ /* 0x000fc800078e002d */
[----:B------:R0:W-:Y:S01]  /*c870*/  STG.E.U8 desc[UR36][R6.64], R3 ;  /* 0x0000000306007986 */ /* 0x0001e2000c101124 */
[----:B------:R-:W-:Y:S05]  /*c880*/  BRA `(.L_x_5199) ;  /* 0x0000000400bc7947 */ /* 0x000fea0003800000 */
.L_x_5214:
[----:B------:R-:W-:Y:S01]  /*c890*/  F2FP.BF16.F32.PACK_AB R4, RZ, R4 ;  /* 0x00000004ff04723e */ /* 0x000fe200000010ff */
[----:B------:R-:W-:-:S04]  /*c8a0*/  IMAD.MOV.U32 R43, RZ, RZ, R45 ;  /* 0x000000ffff2b7224 */ /* 0x000fc800078e002d */
[----:B------:R0:W-:Y:S01]  /*c8b0*/  STG.E.U16 desc[UR36][R6.64], R4 ;  /* 0x0000000406007986 */ /* 0x0001e2000c101524 */
[----:B------:R-:W-:Y:S05]  /*c8c0*/  BRA `(.L_x_5199) ;  /* 0x0000000400ac7947 */ /* 0x000fea0003800000 */
.L_x_5211:
        /* <DEDUP_REMOVED lines=8> */
[----:B------:R-:W0:Y:S01]  /*c950*/  F2I.FTZ.U32.TRUNC.NTZ R3, R4 ;  /* 0x0000000400037305 */ /* 0x000e22000021f000 */
[----:B------:R-:W-:Y:S01]  /*c960*/  IMAD.MOV.U32 R43, RZ, RZ, R45 ;  /* 0x000000ffff2b7224 */ /* 0x000fe200078e002d */
[----:B0-----:R0:W-:Y:S01]  /*c970*/  STG.E.U16 desc[UR36][R6.64], R3 ;  /* 0x0000000306007986 */ /* 0x0011e2000c101524 */
[----:B------:R-:W-:Y:S05]  /*c980*/  BRA `(.L_x_5199) ;  /* 0x00000004007c7947 */ /* 0x000fea0003800000 */
.L_x_5222:
[----:B------:R-:W-:Y:S01]  /*c990*/  LOP3.LUT R0, R4, 0x7fffffff, RZ, 0xc0, !PT ;  /* 0x7fffffff04007812 */ /* 0x000fe200078ec0ff */
[----:B------:R-:W-:Y:S01]  /*c9a0*/  BSSY.RECONVERGENT B0, `(.L_x_5223) ;  /* 0x0000013000007945 */ /* 0x000fe20003800200 */
[----:B------:R-:W-:Y:S02]  /*c9b0*/  IMAD.MOV.U32 R3, RZ, RZ, 0x80 ;  /* 0x00000080ff037424 */ /* 0x000fe400078e00ff */
        /* <DEDUP_REMOVED lines=9> */
.L_x_5225:
[----:B------:R-:W-:-:S04]  /*ca50*/  SHF.R.U32.HI R0, RZ, 0x14, R4 ;  /* 0x00000014ff007819 */ /* 0x000fc80000011604 */
[----:B------:R-:W-:-:S04]  /*ca60*/  LOP3.LUT R3, R0, 0x1, RZ, 0xc0, !PT ;  /* 0x0000000100037812 */ /* 0x000fc800078ec0ff */
[----:B------:R-:W-:-:S04]  /*ca70*/  IADD3 R0, PT, PT, R4, 0x487ffff, R3 ;  /* 0x0487ffff04007810 */ /* 0x000fc80007ffe003 */
[----:B------:R-:W-:-:S04]  /*ca80*/  SHF.R.U32.HI R0, RZ, 0x14, R0 ;  /* 0x00000014ff007819 */ /* 0x000fc80000011600 */
[----:B------:R-:W-:-:S07]  /*ca90*/  LOP3.LUT R0, R0, 0xff, RZ, 0xc0, !PT ;  /* 0x000000ff00007812 */ /* 0x000fce00078ec0ff */
.L_x_5226:
[----:B------:R-:W-:-:S04]  /*caa0*/  SHF.R.U32.HI R3, RZ, 0x18, R4 ;  /* 0x00000018ff037819 */ /* 0x000fc80000011604 */
[----:B------:R-:W-:-:S04]  /*cab0*/  LOP3.LUT R0, R0, 0x80, R3, 0xf8, !PT ;  /* 0x0000008000007812 */ /* 0x000fc800078ef803 */
[----:B------:R-:W-:-:S07]  /*cac0*/  PRMT R3, R0, 0x7610, R3 ;  /* 0x0000761000037816 */ /* 0x000fce0000000003 */
.L_x_5224:
[----:B------:R-:W-:Y:S05]  /*cad0*/  BSYNC.RECONVERGENT B0 ;  /* 0x0000000000007941 */ /* 0x000fea0003800200 */
.L_x_5223:
[----:B------:R1:W-:Y:S01]  /*cae0*/  STG.E.U8 desc[UR36][R6.64], R3 ;  /* 0x0000000306007986 */ /* 0x0003e2000c101124 */
[----:B------:R-:W-:Y:S01]  /*caf0*/  IMAD.MOV.U32 R43, RZ, RZ, R45 ;  /* 0x000000ffff2b7224 */ /* 0x000fe200078e002d */
[----:B------:R-:W-:Y:S06]  /*cb00*/  BRA `(.L_x_5199) ;  /* 0x00000004001c7947 */ /* 0x000fec0003800000 */
.L_x_5221:
        /* <DEDUP_REMOVED lines=12> */
.L_x_5229:
[----:B------:R-:W-:-:S04]  /*cbd0*/  SHF.R.U32.HI R0, RZ, 0x15, R4 ;  /* 0x00000015ff007819 */ /* 0x000fc80000011604 */
[----:B------:R-:W-:-:S04]  /*cbe0*/  LOP3.LUT R3, R0, 0x1, RZ, 0xc0, !PT ;  /* 0x0000000100037812 */ /* 0x000fc800078ec0ff */
[----:B------:R-:W-:-:S04]  /*cbf0*/  IADD3 R0, PT, PT, R4, 0x88fffff, R3 ;  /* 0x088fffff04007810 */ /* 0x000fc80007ffe003 */
[----:B------:R-:W-:-:S04]  /*cc00*/  SHF.R.U32.HI R0, RZ, 0x15, R0 ;  /* 0x00000015ff007819 */ /* 0x000fc80000011600 */
[----:B------:R-:W-:-:S07]  /*cc10*/  LOP3.LUT R0, R0, 0xff, RZ, 0xc0, !PT ;  /* 0x000000ff00007812 */ /* 0x000fce00078ec0ff */
.L_x_5230:
[----:B------:R-:W-:-:S04]  /*cc20*/  SHF.R.U32.HI R3, RZ, 0x18, R4 ;  /* 0x00000018ff037819 */ /* 0x000fc80000011604 */
[----:B------:R-:W-:-:S04]  /*cc30*/  LOP3.LUT R0, R0, 0x80, R3, 0xf8, !PT ;  /* 0x0000008000007812 */ /* 0x000fc800078ef803 */
[----:B------:R-:W-:-:S07]  /*cc40*/  PRMT R3, R0, 0x7610, R3 ;  /* 0x0000761000037816 */ /* 0x000fce0000000003 */
.L_x_5228:
[----:B------:R-:W-:Y:S05]  /*cc50*/  BSYNC.RECONVERGENT B0 ;  /* 0x0000000000007941 */ /* 0x000fea0003800200 */
.L_x_5227:
[----:B------:R2:W-:Y:S01]  /*cc60*/  STG.E.U8 desc[UR36][R6.64], R3 ;  /* 0x0000000306007986 */ /* 0x0005e2000c101124 */
[----:B------:R-:W-:Y:S01]  /*cc70*/  IMAD.MOV.U32 R43, RZ, RZ, R45 ;  /* 0x000000ffff2b7224 */ /* 0x000fe200078e002d */
[----:B------:R-:W-:Y:S06]  /*cc80*/  BRA `(.L_x_5199) ;  /* 0x0000000000bc7947 */ /* 0x000fec0003800000 */
.L_x_5220:
[----:B------:R-:W-:-:S13]  /*cc90*/  ISETP.NE.AND P0, PT, R0, 0x1c, PT ;  /* 0x0000001c0000780c */ /* 0x000fda0003f05270 */
[----:B------:R-:W-:Y:S05]  /*cca0*/  @!P0 BRA `(.L_x_5231) ;  /* 0x0000000000a88947 */ /* 0x000fea0003800000 */
[----:B------:R-:W-:-:S13]  /*ccb0*/  ISETP.NE.AND P0, PT, R0, 0x1d, PT ;  /* 0x0000001d0000780c */ /* 0x000fda0003f05270 */
[----:B------:R-:W-:Y:S05]  /*ccc0*/  @!P0 BRA `(.L_x_5232) ;  /* 0x0000000000908947 */ /* 0x000fea0003800000 */
[----:B------:R-:W-:-:S13]  /*ccd0*/  ISETP.NE.AND P0, PT, R0, 0x2c, PT ;  /* 0x0000002c0000780c */ /* 0x000fda0003f05270 */
[----:B------:R-:W-:Y:S05]  /*cce0*/  @!P0 BRA `(.L_x_5233) ;  /* 0x0000000000488947 */ /* 0x000fea0003800000 */
.L_x_5204:
        /* <DEDUP_REMOVED lines=16> */
.L_x_5234:
[----:B------:R-:W-:Y:S01]  /*cdf0*/  IMAD.MOV.U32 R43, RZ, RZ, R45 ;  /* 0x000000ffff2b7224 */ /* 0x000fe200078e002d */
[----:B------:R-:W-:Y:S06]  /*ce00*/  BRA `(.L_x_5199) ;  /* 0x00000000005c7947 */ /* 0x000fec0003800000 */
.L_x_5233:
[----:B------:R-:W-:Y:S01]  /*ce10*/  SHF.R.U32.HI R5, RZ, 0x17, R4 ;  /* 0x00000017ff057819 */ /* 0x000fe20000011604 */
[----:B------:R-:W-:-:S03]  /*ce20*/  IMAD.MOV.U32 R43, RZ, RZ, R45 ;  /* 0x000000ffff2b7224 */ /* 0x000fc600078e002d */
        /* <DEDUP_REMOVED lines=14> */
.L_x_5232:
[----:B------:R-:W0:Y:S01]  /*cf10*/  F2I.U64.TRUNC R4, R4 ;  /* 0x0000000400047311 */ /* 0x000e22000020d800 */
[----:B------:R-:W-:Y:S01]  /*cf20*/  IMAD.MOV.U32 R43, RZ, RZ, R45 ;  /* 0x000000ffff2b7224 */ /* 0x000fe200078e002d */
[----:B0-----:R4:W-:Y:S01]  /*cf30*/  STG.E.64 desc[UR36][R6.64], R4 ;  /* 0x0000000406007986 */ /* 0x0019e2000c101b24 */
[----:B------:R-:W-:Y:S05]  /*cf40*/  BRA `(.L_x_5199) ;  /* 0x00000000000c7947 */ /* 0x000fea0003800000 */
.L_x_5231:
[----:B------:R-:W0:Y:S01]  /*cf50*/  F2I.FTZ.U32.TRUNC.NTZ R3, R4 ;  /* 0x0000000400037305 */ /* 0x000e22000021f000 */
[----:B------:R-:W-:Y:S01]  /*cf60*/  IMAD.MOV.U32 R43, RZ, RZ, R45 ;  /* 0x000000ffff2b7224 */ /* 0x000fe200078e002d */
[----:B0-----:R3:W-:Y:S06]  /*cf70*/  STG.E desc[UR36][R6.64], R3 ;  /* 0x0000000306007986 */ /* 0x0017ec000c101924 */
.L_x_5199:
[----:B------:R-:W-:Y:S05]  /*cf80*/  BSYNC.RECONVERGENT B6 ;  /* 0x0000000000067941 */ /* 0x000fea0003800200 */
.L_x_5198:
[----:B------:R-:W-:Y:S01]  /*cf90*/  ISETP.GE.AND P0, PT, R43, R42, PT ;  /* 0x0000002a2b00720c */ /* 0x000fe20003f06270 */
[----:B------:R-:W-:-:S12]  /*cfa0*/  BSSY.RECONVERGENT B6, `(.L_x_5235) ;  /* 0x00001ce000067945 */ /* 0x000fd80003800200 */
[----:B------:R-:W-:Y:S05]  /*cfb0*/  @P0 BRA `(.L_x_5236) ;  /* 0x0000001c00300947 */ /* 0x000fea0003800000 */
[----:B------:R-:W5:Y:S01]  /*cfc0*/  LDCU UR4, c[0x0][0x3d8] ;  /* 0x00007b00ff0477ac */ /* 0x000f620008000800 */
[----:B0---4-:R-:W0:Y:S01]  /*cfd0*/  LDC.64 R4, c[0x0][0x3a0] ;  /* 0x0000e800ff047b82 */ /* 0x011e220000000a00 */
[----:B------:R-:W-:Y:S01]  /*cfe0*/  IMAD R0, R2, 0x200, R43 ;  /* 0x0000020002007824 */ /* 0x000fe200078e022b */
[----:B-123--:R-:W-:-:S03]  /*cff0*/  PRMT R6, R44, 0x9910, RZ ;  /* 0x000099102c067816 */ /* 0x00efc600000000ff */
        /* <DEDUP_REMOVED lines=14> */
[----:B------:R-:W0:Y:S02]  /*d0e0*/  F2I.FTZ.TRUNC.NTZ R3, R18 ;  /* 0x0000001200037305 */ /* 0x000e24000021f100 */
[----:B0-----:R0:W-:Y:S01]  /*d0f0*/  STG.E.U8 desc[UR36][R4.64], R3 ;  /* 0x0000000304007986 */ /* 0x0011e2000c101124 */
[----:B------:R-:W-:Y:S05]  /*d100*/  BRA `(.L_x_5242) ;  /* 0x0000000c003c7947 */ /* 0x000fea0003800000 */
.L_x_5240:
[----:B------:R-:W0:Y:S02]  /*d110*/  F2I.S64.TRUNC R18, R18 ;  /* 0x0000001200127311 */ /* 0x000e24000020d900 */
[----:B0-----:R-:W-:-:S05]  /*d120*/  IMAD.MOV.U32 R3, RZ, RZ, R18 ;  /* 0x000000ffff037224 */ /* 0x001fca00078e0012 */
[----:B------:R1:W-:Y:S01]  /*d130*/  STG.E.U8 desc[UR36][R4.64], R3 ;  /* 0x0000000304007986 */ /* 0x0003e2000c101124 */
[----:B------:R-:W-:Y:S05]  /*d140*/  BRA `(.L_x_5242) ;  /* 0x0000000c002c7947 */ /* 0x000fea0003800000 */
.L_x_5239:
[----:B------:R-:W-:-:S13]  /*d150*/  ISETP.NE.AND P0, PT, R0, 0x2, PT ;  /* 0x000000020000780c */ /* 0x000fda0003f05270 */
[----:B------:R-:W-:Y:S05]  /*d160*/  @!P0 BRA `(.L_x_5243) ;  /* 0x0000000000288947 */ /* 0x000fea0003800000 */
[----:B------:R-:W-:-:S13]  /*d170*/  ISETP.NE.AND P0, PT, R0, 0x3, PT ;  /* 0x000000030000780c */ /* 0x000fda0003f05270 */
[----:B------:R-:W-:Y:S05]  /*d180*/  @!P0 BRA `(.L_x_5244) ;  /* 0x0000000000148947 */ /* 0x000fea0003800000 */
[----:B------:R-:W-:-:S13]  /*d190*/  ISETP.NE.AND P0, PT, R0, 0x4, PT ;  /* 0x000000040000780c */ /* 0x000fda0003f05270 */
[----:B------:R-:W-:Y:S05]  /*d1a0*/  @P0 BRA `(.L_x_5241) ;  /* 0x00000008003c0947 */ /* 0x000fea0003800000 */
[----:B------:R-:W0:Y:S02]  /*d1b0*/  F2I.S64.TRUNC R18, R18 ;  /* 0x0000001200127311 */ /* 0x000e24000020d900 */
[----:B0-----:R2:W-:Y:S01]  /*d1c0*/  STG.E.64 desc[UR36][R4.64], R18 ;  /* 0x0000001204007986 */ /* 0x0015e2000c101b24 */
[----:B------:R-:W-:Y:S05]  /*d1d0*/  BRA `(.L_x_5242) ;  /* 0x0000000c00087947 */ /* 0x000fea0003800000 */
.L_x_5244:
[----:B------:R-:W0:Y:S02]  /*d1e0*/  F2I.FTZ.TRUNC.NTZ R3, R18 ;  /* 0x0000001200037305 */ /* 0x000e24000021f100 */
[----:B0-----:R3:W-:Y:S01]  /*d1f0*/  STG.E desc[UR36][R4.64], R3 ;  /* 0x0000000304007986 */ /* 0x0017e2000c101924 */
[----:B------:R-:W-:Y:S05]  /*d200*/  BRA `(.L_x_5242) ;  /* 0x0000000800fc7947 */ /* 0x000fea0003800000 */
.L_x_5243:
[----:B------:R-:W0:Y:S02]  /*d210*/  F2I.FTZ.TRUNC.NTZ R3, R18 ;  /* 0x0000001200037305 */ /* 0x000e24000021f100 */
[----:B0-----:R4:W-:Y:S01]  /*d220*/  STG.E.U16 desc[UR36][R4.64], R3 ;  /* 0x0000000304007986 */ /* 0x0019e2000c101524 */
[----:B------:R-:W-:Y:S05]  /*d230*/  BRA `(.L_x_5242) ;  /* 0x0000000800f07947 */ /* 0x000fea0003800000 */
.L_x_5238:
[----:B------:R-:W-:-:S13]  /*d240*/  ISETP.GT.AND P0, PT, R0, 0x6, PT ;  /* 0x000000060000780c */ /* 0x000fda0003f04270 */
[----:B------:R-:W-:Y:S05]  /*d250*/  @P0 BRA `(.L_x_5245) ;  /* 0x0000000000240947 */ /* 0x000fea0003800000 */
[----:B------:R-:W-:-:S13]  /*d260*/  ISETP.NE.AND P0, PT, R0, 0x5, PT ;  /* 0x000000050000780c */ /* 0x000fda0003f05270 */
[----:B------:R-:W-:Y:S05]  /*d270*/  @!P0 BRA `(.L_x_5246) ;  /* 0x0000000000108947 */ /* 0x000fea0003800000 */
[----:B------:R-:W-:-:S13]  /*d280*/  ISETP.NE.AND P0, PT, R0, 0x6, PT ;  /* 0x000000060000780c */ /* 0x000fda0003f05270 */
[----:B------:R-:W-:Y:S05]  /*d290*/  @P0 BRA `(.L_x_5241) ;  /* 0x0000000800000947 */ /* 0x000fea0003800000 */
[----:B------:R0:W-:Y:S01]  /*d2a0*/  STG.E desc[UR36][R4.64], R18 ;  /* 0x0000001204007986 */ /* 0x0001e2000c101924 */
[----:B------:R-:W-:Y:S05]  /*d2b0*/  BRA `(.L_x_5242) ;  /* 0x0000000800d07947 */ /* 0x000fea0003800000 */
.L_x_5246:
[----:B------:R-:W-:-:S05]  /*d2c0*/  F2FP.F16.F32.PACK_AB R18, RZ, R18 ;  /* 0x00000012ff12723e */ /* 0x000fca00000000ff */
[----:B------:R0:W-:Y:S01]  /*d2d0*/  STG.E.U16 desc[UR36][R4.64], R18 ;  /* 0x0000001204007986 */ /* 0x0001e2000c101524 */
[----:B------:R-:W-:Y:S05]  /*d2e0*/  BRA `(.L_x_5242) ;  /* 0x0000000800c47947 */ /* 0x000fea0003800000 */
.L_x_5245:
[----:B------:R-:W-:-:S13]  /*d2f0*/  ISETP.NE.AND P0, PT, R0, 0x7, PT ;  /* 0x000000070000780c */ /* 0x000fda0003f05270 */
[----:B------:R-:W-:Y:S05]  /*d300*/  @!P0 BRA `(.L_x_5247) ;  /* 0x0000000000248947 */ /* 0x000fea0003800000 */
[----:B------:R-:W-:-:S13]  /*d310*/  ISETP.NE.AND P0, PT, R0, 0x8, PT ;  /* 0x000000080000780c */ /* 0x000fda0003f05270 */
[----:B------:R-:W-:Y:S05]  /*d320*/  @!P0 BRA `(.L_x_5248) ;  /* 0x0000000000108947 */ /* 0x000fea0003800000 */
[----:B------:R-:W-:-:S13]  /*d330*/  ISETP.NE.AND P0, PT, R0, 0x9, PT ;  /* 0x000000090000780c */ /* 0x000fda0003f05270 */
[----:B------:R-:W-:Y:S05]  /*d340*/  @P0 BRA `(.L_x_5241) ;  /* 0x0000000400d40947 */ /* 0x000fea0003800000 */
[----:B------:R0:W-:Y:S01]  /*d350*/  STG.E.64 desc[UR36][R4.64], R18 ;  /* 0x0000001204007986 */ /* 0x0001e2000c101b24 */
[----:B------:R-:W-:Y:S05]  /*d360*/  BRA `(.L_x_5242) ;  /* 0x0000000800a47947 */ /* 0x000fea0003800000 */
.L_x_5248:
[----:B------:R-:W-:-:S05]  /*d370*/  F2FP.F16.F32.PACK_AB R19, R19, R18 ;  /* 0x000000121313723e */ /* 0x000fca00000000ff */
[----:B------:R0:W-:Y:S01]  /*d380*/  STG.E desc[UR36][R4.64], R19 ;  /* 0x0000001304007986 */ /* 0x0001e2000c101924 */
[----:B------:R-:W-:Y:S05]  /*d390*/  BRA `(.L_x_5242) ;  /* 0x0000000800987947 */ /* 0x000fea0003800000 */
.L_x_5247:
[----:B------:R-:W-:-:S06]  /*d3a0*/  FMUL.FTZ R6, R18, 1 ;  /* 0x3f80000012067820 */ /* 0x000fcc0000410000 */
[----:B------:R-:W0:Y:S02]  /*d3b0*/  F2F.F64.F32 R6, R6 ;  /* 0x0000000600067310 */ /* 0x000e240000201800 */
[----:B0-----:R0:W-:Y:S01]  /*d3c0*/  STG.E.64 desc[UR36][R4.64], R6 ;  /* 0x0000000604007986 */ /* 0x0011e2000c101b24 */
[----:B------:R-:W-:Y:S05]  /*d3d0*/  BRA `(.L_x_5242) ;  /* 0x0000000800887947 */ /* 0x000fea0003800000 */
.L_x_5237:
        /* <DEDUP_REMOVED lines=10> */
[----:B------:R-:W0:Y:S02]  /*d480*/  F2I.FTZ.U32.TRUNC.NTZ R3, R18 ;  /* 0x0000001200037305 */ /* 0x000e24000021f000 */
[----:B0-----:R0:W-:Y:S01]  /*d490*/  STG.E.U16 desc[UR36][R4.64], R3 ;  /* 0x0000000304007986 */ /* 0x0011e2000c101524 */
[----:B------:R-:W-:Y:S05]  /*d4a0*/  BRA `(.L_x_5242) ;  /* 0x0000000800547947 */ /* 0x000fea0003800000 */
.L_x_5252:
        /* <DEDUP_REMOVED lines=16> */
.L_x_5255:
[----:B------:R-:W-:-:S04]  /*d5b0*/  SHF.R.U32.HI R18, RZ, 0x18, R18 ;  /* 0x00000018ff127819 */ /* 0x000fc80000011612 */
[----:B------:R-:W-:-:S04]  /*d5c0*/  LOP3.LUT R3, R3, 0x80, R18, 0xf8, !PT ;  /* 0x0000008003037812 */ /* 0x000fc800078ef812 */
[----:B------:R-:W-:-:S07]  /*d5d0*/  PRMT R0, R3, 0x7610, R0 ;  /* 0x0000761003007816 */ /* 0x000fce0000000000 */
.L_x_5254:
[----:B------:R-:W-:Y:S05]  /*d5e0*/  BSYNC.RECONVERGENT B0 ;  /* 0x0000000000007941 */ /* 0x000fea0003800200 */
.L_x_5253:
[----:B------:R0:W-:Y:S01]  /*d5f0*/  STG.E.U8 desc[UR36][R4.64], R0 ;  /* 0x0000000004007986 */ /* 0x0001e2000c101124 */
[----:B------:R-:W-:Y:S05]  /*d600*/  BRA `(.L_x_5242) ;  /* 0x0000000400fc7947 */ /* 0x000fea0003800000 */
.L_x_5251:
        /* <DEDUP_REMOVED lines=16> */
.L_x_5258:
[----:B------:R-:W-:-:S04]  /*d710*/  SHF.R.U32.HI R18, RZ, 0x18, R18 ;  /* 0x00000018ff127819 */ /* 0x000fc80000011612 */
[----:B------:R-:W-:-:S04]  /*d720*/  LOP3.LUT R3, R3, 0x80, R18, 0xf8, !PT ;  /* 0x0000008003037812 */ /* 0x000fc800078ef812 */
[----:B------:R-:W-:-:S07]  /*d730*/  PRMT R0, R3, 0x7610, R0 ;  /* 0x0000761003007816 */ /* 0x000fce0000000000 */
.L_x_5257:
[----:B------:R-:W-:Y:S05]  /*d740*/  BSYNC.RECONVERGENT B0 ;  /* 0x0000000000007941 */ /* 0x000fea0003800200 */
.L_x_5256:
[----:B------:R0:W-:Y:S01]  /*d750*/  STG.E.U8 desc[UR36][R4.64], R0 ;  /* 0x0000000004007986 */ /* 0x0001e2000c101124 */
[----:B------:R-:W-:Y:S05]  /*d760*/  BRA `(.L_x_5242) ;  /* 0x0000000400a47947 */ /* 0x000fea0003800000 */
.L_x_5250:
[----:B------:R-:W-:-:S13]  /*d770*/  ISETP.NE.AND P0, PT, R0, 0x1c, PT ;  /* 0x0000001c0000780c */ /* 0x000fda0003f05270 */
[----:B------:R-:W-:Y:S05]  /*d780*/  @!P0 BRA `(.L_x_5259) ;  /* 0x0000000000588947 */ /* 0x000fea0003800000 */
[----:B------:R-:W-:-:S13]  /*d790*/  ISETP.NE.AND P0, PT, R0, 0x1d, PT ;  /* 0x0000001d0000780c */ /* 0x000fda0003f05270 */
[----:B------:R-:W-:Y:S05]  /*d7a0*/  @!P0 BRA `(.L_x_5260) ;  /* 0x0000000000448947 */ /* 0x000fea0003800000 */
[----:B------:R-:W-:-:S13]  /*d7b0*/  ISETP.NE.AND P0, PT, R0, 0x2c, PT ;  /* 0x0000002c0000780c */ /* 0x000fda0003f05270 */
[----:B------:R-:W-:Y:S05]  /*d7c0*/  @P0 BRA `(.L_x_5241) ;  /* 0x0000000000b40947 */ /* 0x000fea0003800000 */
        /* <DEDUP_REMOVED lines=15> */
.L_x_5260:
[----:B------:R-:W0:Y:S02]  /*d8c0*/  F2I.U64.TRUNC R18, R18 ;  /* 0x0000001200127311 */ /* 0x000e24000020d800 */
[----:B0-----:R0:W-:Y:S01]  /*d8d0*/  STG.E.64 desc[UR36][R4.64], R18 ;  /* 0x0000001204007986 */ /* 0x0011e2000c101b24 */
[----:B------:R-:W-:Y:S05]  /*d8e0*/  BRA `(.L_x_5242) ;  /* 0x0000000400447947 */ /* 0x000fea0003800000 */
.L_x_5259:
[----:B------:R-:W0:Y:S02]  /*d8f0*/  F2I.FTZ.U32.TRUNC.NTZ R3, R18 ;  /* 0x0000001200037305 */ /* 0x000e24000021f000 */
[----:B0-----:R0:W-:Y:S01]  /*d900*/  STG.E desc[UR36][R4.64], R3 ;  /* 0x0000000304007986 */ /* 0x0011e2000c101924 */
[----:B------:R-:W-:Y:S05]  /*d910*/  BRA `(.L_x_5242) ;  /* 0x0000000400387947 */ /* 0x000fea0003800000 */
.L_x_5249:
[----:B------:R-:W-:-:S13]  /*d920*/  ISETP.GT.AND P0, PT, R0, 0xe, PT ;  /* 0x0000000e0000780c */ /* 0x000fda0003f04270 */
[----:B------:R-:W-:Y:S05]  /*d930*/  @P0 BRA `(.L_x_5261) ;  /* 0x0000000000400947 */ /* 0x000fea0003800000 */
[----:B------:R-:W-:-:S13]  /*d940*/  ISETP.NE.AND P0, PT, R0, 0xa, PT ;  /* 0x0000000a0000780c */ /* 0x000fda0003f05270 */
[----:B------:R-:W-:Y:S05]  /*d950*/  @!P0 BRA `(.L_x_5262) ;  /* 0x0000000000208947 */ /* 0x000fea0003800000 */
[----:B------:R-:W-:-:S13]  /*d960*/  ISETP.NE.AND P0, PT, R0, 0xb, PT ;  /* 0x0000000b0000780c */ /* 0x000fda0003f05270 */
[----:B------:R-:W-:Y:S05]  /*d970*/  @P0 BRA `(.L_x_5241) ;  /* 0x0000000000480947 */ /* 0x000fea0003800000 */
[----:B------:R-:W-:Y:S02]  /*d980*/  FSETP.NEU.FTZ.AND P0, PT, R18, RZ, PT ;  /* 0x000000ff1200720b */ /* 0x000fe40003f1d000 */
[----:B------:R-:W-:-:S04]  /*d990*/  FSETP.NEU.FTZ.AND P1, PT, R19, RZ, PT ;  /* 0x000000ff1300720b */ /* 0x000fc80003f3d000 */
[----:B------:R-:W-:-:S04]  /*d9a0*/  PLOP3.LUT P0, PT, P0, P1, PT, 0xf8, 0x8f ;  /* 0x00000000008f781c */ /* 0x000fc80000703f70 */
[----:B------:R-:W-:-:S05]  /*d9b0*/  SEL R3, RZ, 0x1, !P0 ;  /* 0x00000001ff037807 */ /* 0x000fca0004000000 */
[----:B------:R0:W-:Y:S01]  /*d9c0*/  STG.E.U8 desc[UR36][R4.64], R3 ;  /* 0x0000000304007986 */ /* 0x0001e2000c101124 */
[----:B------:R-:W-:Y:S05]  /*d9d0*/  BRA `(.L_x_5242) ;  /* 0x0000000400087947 */ /* 0x000fea0003800000 */
.L_x_5262:
[----:B------:R-:W-:Y:S01]  /*d9e0*/  FMUL.FTZ R8, R18, 1 ;  /* 0x3f80000012087820 */ /* 0x000fe20000410000 */
[----:B------:R-:W-:-:S05]  /*d9f0*/  FMUL.FTZ R10, R19, 1 ;  /* 0x3f800000130a7820 */ /* 0x000fca0000410000 */
[----:B------:R-:W-:Y:S08]  /*da00*/  F2F.F64.F32 R8, R8 ;  /* 0x0000000800087310 */ /* 0x000ff00000201800 */
[----:B------:R-:W0:Y:S02]  /*da10*/  F2F.F64.F32 R10, R10 ;  /* 0x0000000a000a7310 */ /* 0x000e240000201800 */
[----:B0-----:R0:W-:Y:S01]  /*da20*/  STG.E.128 desc[UR36][R4.64], R8 ;  /* 0x0000000804007986 */ /* 0x0011e2000c101d24 */
[----:B------:R-:W-:Y:S05]  /*da30*/  BRA `(.L_x_5242) ;  /* 0x0000000000f07947 */ /* 0x000fea0003800000 */
.L_x_5261:
[----:B------:R-:W-:-:S13]  /*da40*/  ISETP.NE.AND P0, PT, R0, 0xf, PT ;  /* 0x0000000f0000780c */ /* 0x000fda0003f05270 */
[----:B------:R-:W-:Y:S05]  /*da50*/  @!P0 BRA `(.L_x_5263) ;  /* 0x0000000000e08947 */ /* 0x000fea0003800000 */
[----:B------:R-:W-:-:S13]  /*da60*/  ISETP.NE.AND P0, PT, R0, 0x17, PT ;  /* 0x000000170000780c */ /* 0x000fda0003f05270 */
[----:B------:R-:W-:Y:S05]  /*da70*/  @!P0 BRA `(.L_x_5264) ;  /* 0x00000000008c8947 */ /* 0x000fea0003800000 */
[----:B------:R-:W-:-:S13]  /*da80*/  ISETP.NE.AND P0, PT, R0, 0x18, PT ;  /* 0x000000180000780c */ /* 0x000fda0003f05270 */
[----:B------:R-:W-:Y:S05]  /*da90*/  @!P0 BRA `(.L_x_5265) ;  /* 0x0000000000448947 */ /* 0x000fea0003800000 */
.L_x_5241:
        /* <DEDUP_REMOVED lines=16> */
.L_x_5266:
[----:B------:R-:W-:Y:S05]  /*dba0*/  BRA `(.L_x_5242) ;  /* 0x0000000000947947 */ /* 0x000fea0003800000 */
.L_x_5265:
        /* <DEDUP_REMOVED lines=12> */
.L_x_5268:
[----:B------:R-:W-:Y:S05]  /*dc70*/  BSYNC.RECONVERGENT B0 ;  /* 0x0000000000007941 */ /* 0x000fea0003800200 */
.L_x_5267:
[----:B------:R-:W-:-:S05]  /*dc80*/  LOP3.LUT R3, R0, 0x80, R7, 0xf8, !PT ;  /* 0x0000008000037812 */ /* 0x000fca00078ef807 */
[----:B------:R0:W-:Y:S01]  /*dc90*/  STG.E.U8 desc[UR36][R4.64], R3 ;  /* 0x0000000304007986 */ /* 0x0001e2000c101124 */
[----:B------:R-:W-:Y:S05]  /*dca0*/  BRA `(.L_x_5242) ;  /* 0x0000000000547947 */ /* 0x000fea0003800000 */
.L_x_5264:
        /* <DEDUP_REMOVED lines=11> */
.L_x_5270:
[----:B------:R-:W-:Y:S01]  /*dd60*/  IMAD.MOV.U32 R0, RZ, RZ, 0x7f ;  /* 0x0000007fff007424 */ /* 0x000fe200078e00ff */
[----:B------:R-:W-:-:S04]  /*dd70*/  ISETP.GT.U32.AND P0, PT, R6, 0x7f800000, PT ;  /* 0x7f8000000600780c */ /* 0x000fc80003f04070 */
[----:B------:R-:W-:-:S09]  /*dd80*/  SEL R0, R0, 0x7c, P0 ;  /* 0x0000007c00007807 */ /* 0x000fd20000000000 */
.L_x_5271:
[----:B------:R-:W-:Y:S05]  /*dd90*/  BSYNC.RECONVERGENT B0 ;  /* 0x0000000000007941 */ /* 0x000fea0003800200 */
.L_x_5269:
[----:B------:R-:W-:-:S04]  /*dda0*/  SHF.R.U32.HI R3, RZ, 0x18, R18 ;  /* 0x00000018ff037819 */ /* 0x000fc80000011612 */
[----:B------:R-:W-:-:S05]  /*ddb0*/  LOP3.LUT R3, R0, 0x80, R3, 0xf8, !PT ;  /* 0x0000008000037812 */ /* 0x000fca00078ef803 */
[----:B------:R0:W-:Y:S01]  /*ddc0*/  STG.E.U8 desc[UR36][R4.64], R3 ;  /* 0x0000000304007986 */ /* 0x0001e2000c101124 */
[----:B------:R-:W-:Y:S05]  /*ddd0*/  BRA `(.L_x_5242) ;  /* 0x0000000000087947 */ /* 0x000fea0003800000 */
.L_x_5263:
[----:B------:R-:W-:-:S05]  /*dde0*/  F2FP.BF16.F32.PACK_AB R18, RZ, R18 ;  /* 0x00000012ff12723e */ /* 0x000fca00000010ff */
[----:B------:R0:W-:Y:S02]  /*ddf0*/  STG.E.U16 desc[UR36][R4.64], R18 ;  /* 0x0000001204007986 */ /* 0x0001e4000c101524 */
.L_x_5242:
        /* <DEDUP_REMOVED lines=24> */
.L_x_5275:
[----:B------:R-:W0:Y:S02]  /*df80*/  F2I.S64.TRUNC R22, R22 ;  /* 0x0000001600167311 */ /* 0x000e24000020d900 */
[----:B0-----:R-:W-:-:S05]  /*df90*/  IMAD.MOV.U32 R3, RZ, RZ, R22 ;  /* 0x000000ffff037224 */ /* 0x001fca00078e0016 */
[----:B------:R1:W-:Y:S01]  /*dfa0*/  STG.E.U8 desc[UR36][R4.64], R3 ;  /* 0x0000000304007986 */ /* 0x0003e2000c101124 */
[----:B------:R-:W-:Y:S05]  /*dfb0*/  BRA `(.L_x_5277) ;  /* 0x0000000c002c7947 */ /* 0x000fea0003800000 */
.L_x_5274:
        /* <DEDUP_REMOVED lines=9> */
.L_x_5279:
[----:B------:R-:W0:Y:S02]  /*e050*/  F2I.FTZ.TRUNC.NTZ R3, R22 ;  /* 0x0000001600037305 */ /* 0x000e24000021f100 */
[----:B0-----:R4:W-:Y:S01]  /*e060*/  STG.E desc[UR36][R4.64], R3 ;  /* 0x0000000304007986 */ /* 0x0019e2000c101924 */
[----:B------:R-:W-:Y:S05]  /*e070*/  BRA `(.L_x_5277) ;  /* 0x0000000800fc7947 */ /* 0x000fea0003800000 */
.L_x_5278:
[----:B------:R-:W0:Y:S02]  /*e080*/  F2I.FTZ.TRUNC.NTZ R3, R22 ;  /* 0x0000001600037305 */ /* 0x000e24000021f100 */
[----:B0-----:R2:W-:Y:S01]  /*e090*/  STG.E.U16 desc[UR36][R4.64], R3 ;  /* 0x0000000304007986 */ /* 0x0015e2000c101524 */
[----:B------:R-:W-:Y:S05]  /*e0a0*/  BRA `(.L_x_5277) ;  /* 0x0000000800f07947 */ /* 0x000fea0003800000 */
.L_x_5273:
        /* <DEDUP_REMOVED lines=8> */
.L_x_5281:
[----:B------:R-:W-:-:S05]  /*e130*/  F2FP.F16.F32.PACK_AB R22, RZ, R22 ;  /* 0x00000016ff16723e */ /* 0x000fca00000000ff */
[----:B------:R0:W-:Y:S01]  /*e140*/  STG.E.U16 desc[UR36][R4.64], R22 ;  /* 0x0000001604007986 */ /* 0x0001e2000c101524 */
[----:B------:R-:W-:Y:S05]  /*e150*/  BRA `(.L_x_5277) ;  /* 0x0000000800c47947 */ /* 0x000fea0003800000 */
.L_x_5280:
        /* <DEDUP_REMOVED lines=8> */
.L_x_5283:
[----:B------:R-:W-:-:S05]  /*e1e0*/  F2FP.F16.F32.PACK_AB R23, R23, R22 ;  /* 0x000000161717723e */ /* 0x000fca00000000ff */
[----:B------:R0:W-:Y:S01]  /*e1f0*/  STG.E desc[UR36][R4.64], R23 ;  /* 0x0000001704007986 */ /* 0x0001e2000c101924 */
[----:B------:R-:W-:Y:S05]  /*e200*/  BRA `(.L_x_5277) ;  /* 0x0000000800987947 */ /* 0x000fea0003800000 */
.L_x_5282:
[----:B------:R-:W-:-:S06]  /*e210*/  FMUL.FTZ R6, R22, 1 ;  /* 0x3f80000016067820 */ /* 0x000fcc0000410000 */
[----:B------:R-:W0:Y:S02]  /*e220*/  F2F.F64.F32 R6, R6 ;  /* 0x0000000600067310 */ /* 0x000e240000201800 */
[----:B0-----:R0:W-:Y:S01]  /*e230*/  STG.E.64 desc[UR36][R4.64], R6 ;  /* 0x0000000604007986 */ /* 0x0011e2000c101b24 */
[----:B------:R-:W-:Y:S05]  /*e240*/  BRA `(.L_x_5277) ;  /* 0x0000000800887947 */ /* 0x000fea0003800000 */
.L_x_5272:
        /* <DEDUP_REMOVED lines=13> */
.L_x_5287:
        /* <DEDUP_REMOVED lines=16> */
.L_x_5290:
[----:B------:R-:W-:-:S04]  /*e420*/  SHF.R.U32.HI R22, RZ, 0x18, R22 ;  /* 0x00000018ff167819 */ /* 0x000fc80000011616 */
[----:B------:R-:W-:-:S04]  /*e430*/  LOP3.LUT R3, R3, 0x80, R22, 0xf8, !PT ;  /* 0x0000008003037812 */ /* 0x000fc800078ef816 */
[----:B------:R-:W-:-:S07]  /*e440*/  PRMT R0, R3, 0x7610, R0 ;  /* 0x0000761003007816 */ /* 0x000fce0000000000 */
.L_x_5289:
[----:B------:R-:W-:Y:S05]  /*e450*/  BSYNC.RECONVERGENT B0 ;  /* 0x0000000000007941 */ /* 0x000fea0003800200 */
.L_x_5288:
[----:B------:R0:W-:Y:S01]  /*e460*/  STG.E.U8 desc[UR36][R4.64], R0 ;  /* 0x0000000004007986 */ /* 0x0001e2000c101124 */
[----:B------:R-:W-:Y:S05]  /*e470*/  BRA `(.L_x_5277) ;  /* 0x0000000400fc7947 */ /* 0x000fea0003800000 */
.L_x_5286:
        /* <DEDUP_REMOVED lines=16> */
.L_x_5293:
[----:B------:R-:W-:-:S04]  /*e580*/  SHF.R.U32.HI R22, RZ, 0x18, R22 ;  /* 0x00000018ff167819 */ /* 0x000fc80000011616 */
[----:B------:R-:W-:-:S04]  /*e590*/  LOP3.LUT R3, R3, 0x80, R22, 0xf8, !PT ;  /* 0x0000008003037812 */ /* 0x000fc800078ef816 */
[----:B------:R-:W-:-:S07]  /*e5a0*/  PRMT R0, R3, 0x7610, R0 ;  /* 0x0000761003007816 */ /* 0x000fce0000000000 */
.L_x_5292:
[----:B------:R-:W-:Y:S05]  /*e5b0*/  BSYNC.RECONVERGENT B0 ;  /* 0x0000000000007941 */ /* 0x000fea0003800200 */
.L_x_5291:
[----:B------:R0:W-:Y:S01]  /*e5c0*/  STG.E.U8 desc[UR36][R4.64], R0 ;  /* 0x0000000004007986 */ /* 0x0001e2000c101124 */
[----:B------:R-:W-:Y:S05]  /*e5d0*/  BRA `(.L_x_5277) ;  /* 0x0000000400a47947 */ /* 0x000fea0003800000 */
.L_x_5285:
        /* <DEDUP_REMOVED lines=21> */
.L_x_5295:
[----:B------:R-:W0:Y:S02]  /*e730*/  F2I.U64.TRUNC R22, R22 ;  /* 0x0000001600167311 */ /* 0x000e24000020d800 */
[----:B0-----:R0:W-:Y:S01]  /*e740*/  STG.E.64 desc[UR36][R4.64], R22 ;  /* 0x0000001604007986 */ /* 0x0011e2000c101b24 */
[----:B------:R-:W-:Y:S05]  /*e750*/  BRA `(.L_x_5277) ;  /* 0x0000000400447947 */ /* 0x000fea0003800000 */
.L_x_5294:
[----:B------:R-:W0:Y:S02]  /*e760*/  F2I.FTZ.U32.TRUNC.NTZ R3, R22 ;  /* 0x0000001600037305 */ /* 0x000e24000021f000 */
[----:B0-----:R0:W-:Y:S01]  /*e770*/  STG.E desc[UR36][R4.64], R3 ;  /* 0x0000000304007986 */ /* 0x0011e2000c101924 */
[----:B------:R-:W-:Y:S05]  /*e780*/  BRA `(.L_x_5277) ;  /* 0x0000000400387947 */ /* 0x000fea0003800000 */
.L_x_5284:
        /* <DEDUP_REMOVED lines=12> */
.L_x_5297:
[----:B------:R-:W-:Y:S01]  /*e850*/  FMUL.FTZ R8, R22, 1 ;  /* 0x3f80000016087820 */ /* 0x000fe20000410000 */
[----:B------:R-:W-:-:S05]  /*e860*/  FMUL.FTZ R10, R23, 1 ;  /* 0x3f800000170a7820 */ /* 0x000fca0000410000 */
[----:B------:R-:W-:Y:S08]  /*e870*/  F2F.F64.F32 R8, R8 ;  /* 0x0000000800087310 */ /* 0x000ff00000201800 */
[----:B------:R-:W0:Y:S02]  /*e880*/  F2F.F64.F32 R10, R10 ;  /* 0x0000000a000a7310 */ /* 0x000e240000201800 */
[----:B0-----:R0:W-:Y:S01]  /*e890*/  STG.E.128 desc[UR36][R4.64], R8 ;  /* 0x0000000804007986 */ /* 0x0011e2000c101d24 */
[----:B------:R-:W-:Y:S05]  /*e8a0*/  BRA `(.L_x_5277) ;  /* 0x0000000000f07947 */ /* 0x000fea0003800000 */
.L_x_5296:
[----:B------:R-:W-:-:S13]  /*e8b0*/  ISETP.NE.AND P0, PT, R0, 0xf, PT ;  /* 0x0000000f0000780c */ /* 0x000fda0003f05270 */
[----:B------:R-:W-:Y:S05]  /*e8c0*/  @!P0 BRA `(.L_x_5298) ;  /* 0x0000000000e08947 */ /* 0x000fea0003800000 */
[----:B------:R-:W-:-:S13]  /*e8d0*/  ISETP.NE.AND P0, PT, R0, 0x17, PT ;  /* 0x000000170000780c */ /* 0x000fda0003f05270 */
[----:B------:R-:W-:Y:S05]  /*e8e0*/  @!P0 BRA `(.L_x_5299) ;  /* 0x00000000008c8947 */ /* 0x000fea0003800000 */
[----:B------:R-:W-:-:S13]  /*e8f0*/  ISETP.NE.AND P0, PT, R0, 0x18, PT ;  /* 0x000000180000780c */ /* 0x000fda0003f05270 */
[----:B------:R-:W-:Y:S05]  /*e900*/  @!P0 BRA `(.L_x_5300) ;  /* 0x0000000000448947 */ /* 0x000fea0003800000 */
.L_x_5276:
        /* <DEDUP_REMOVED lines=16> */
.L_x_5301:
[----:B------:R-:W-:Y:S05]  /*ea10*/  BRA `(.L_x_5277) ;  /* 0x0000000000947947 */ /* 0x000fea0003800000 */
.L_x_5300:
        /* <DEDUP_REMOVED lines=12> */
.L_x_5303:
[----:B------:R-:W-:Y:S05]  /*eae0*/  BSYNC.RECONVERGENT B0 ;  /* 0x0000000000007941 */ /* 0x000fea0003800200 */
.L_x_5302:
[----:B------:R-:W-:-:S05]  /*eaf0*/  LOP3.LUT R3, R0, 0x80, R7, 0xf8, !PT ;  /* 0x0000008000037812 */ /* 0x000fca00078ef807 */
[----:B------:R0:W-:Y:S01]  /*eb00*/  STG.E.U8 desc[UR36][R4.64], R3 ;  /* 0x0000000304007986 */ /* 0x0001e2000c101124 */
[----:B------:R-:W-:Y:S05]  /*eb10*/  BRA `(.L_x_5277) ;  /* 0x0000000000547947 */ /* 0x000fea0003800000 */
.L_x_5299:
        /* <DEDUP_REMOVED lines=11> */
.L_x_5305:
[----:B------:R-:W-:Y:S01]  /*ebd0*/  IMAD.MOV.U32 R0, RZ, RZ, 0x7f ;  /* 0x0000007fff007424 */ /* 0x000fe200078e00ff */
[----:B------:R-:W-:-:S04]  /*ebe0*/  ISETP.GT.U32.AND P0, PT, R6, 0x7f800000, PT ;  /* 0x7f8000000600780c */ /* 0x000fc80003f04070 */
[----:B------:R-:W-:-:S09]  /*ebf0*/  SEL R0, R0, 0x7c, P0 ;  /* 0x0000007c00007807 */ /* 0x000fd20000000000 */
.L_x_5306:
[----:B------:R-:W-:Y:S05]  /*ec00*/  BSYNC.RECONVERGENT B0 ;  /* 0x0000000000007941 */ /* 0x000fea0003800200 */
.L_x_5304:
[----:B------:R-:W-:-:S04]  /*ec10*/  SHF.R.U32.HI R3, RZ, 0x18, R22 ;  /* 0x00000018ff037819 */ /* 0x000fc80000011616 */
[----:B------:R-:W-:-:S05]  /*ec20*/  LOP3.LUT R3, R0, 0x80, R3, 0xf8, !PT ;  /* 0x0000008000037812 */ /* 0x000fca00078ef803 */
[----:B------:R0:W-:Y:S01]  /*ec30*/  STG.E.U8 desc[UR36][R4.64], R3 ;  /* 0x0000000304007986 */ /* 0x0001e2000c101124 */
[----:B------:R-:W-:Y:S05]  /*ec40*/  BRA `(.L_x_5277) ;  /* 0x0000000000087947 */ /* 0x000fea0003800000 */
.L_x_5298:
[----:B------:R-:W-:-:S05]  /*ec50*/  F2FP.BF16.F32.PACK_AB R22, RZ, R22 ;  /* 0x00000016ff16723e */ /* 0x000fca00000010ff */
[----:B------:R0:W-:Y:S02]  /*ec60*/  STG.E.U16 desc[UR36][R4.64], R22 ;  /* 0x0000001604007986 */ /* 0x0001e4000c101524 */
.L_x_5277:
[----:B------:R-:W-:-:S07]  /*ec70*/  VIADD R43, R43, 0x80 ;  /* 0x000000802b2b7836 */ /* 0x000fce0000000000 */
.L_x_5236:
[----:B------:R-:W-:Y:S05]  /*ec80*/  BSYNC.RECONVERGENT B6 ;  /* 0x0000000000067941 */ /* 0x000fea0003800200 */
.L_x_5235:
[----:B------:R-:W-:-:S13]  /*ec90*/  ISETP.GE.AND P0, PT, R43, R42, PT ;  /* 0x0000002a2b00720c */ /* 0x000fda0003f06270 */
[----:B------:R-:W-:Y:S05]  /*eca0*/  @P0 EXIT ;  /* 0x000000000000094d */ /* 0x000fea0003800000 */
[----:B01234-:R-:W0:Y:S01]  /*ecb0*/  LDC.64 R4, c[0x0][0x3a0] ;  /* 0x0000e800ff047b82 */ /* 0x01fe220000000a00 */
[----:B------:R-:W1:Y:S01]  /*ecc0*/  LDCU UR4, c[0x0][0x3d8] ;  /* 0x00007b00ff0477ac */ /* 0x000e620008000800 */
[----:B------:R-:W-:Y:S01]  /*ecd0*/  PRMT R0, R44, 0x9910, RZ ;  /* 0x000099102c007816 */ /* 0x000fe200000000ff */
        /* <DEDUP_REMOVED lines=15> */
[----:B0-----:R-:W-:Y:S01]  /*edd0*/  STG.E.U8 desc[UR36][R2.64], R5 ;  /* 0x0000000502007986 */ /* 0x001fe2000c101124 */
[----:B------:R-:W-:Y:S05]  /*ede0*/  EXIT ;  /* 0x000000000000794d */ /* 0x000fea0003800000 */
.L_x_5310:
[----:B------:R-:W0:Y:S02]  /*edf0*/  F2I.S64.TRUNC R24, R24 ;  /* 0x0000001800187311 */ /* 0x000e24000020d900 */
[----:B0-----:R-:W-:-:S05]  /*ee00*/  IMAD.MOV.U32 R5, RZ, RZ, R24 ;  /* 0x000000ffff057224 */ /* 0x001fca00078e0018 */
[----:B------:R-:W-:Y:S01]  /*ee10*/  STG.E.U8 desc[UR36][R2.64], R5 ;  /* 0x0000000502007986 */ /* 0x000fe2000c101124 */
[----:B------:R-:W-:Y:S05]  /*ee20*/  EXIT ;  /* 0x000000000000794d */ /* 0x000fea0003800000 */
.L_x_5309:
[----:B------:R-:W-:-:S13]  /*ee30*/  ISETP.NE.AND P0, PT, R0, 0x2, PT ;  /* 0x000000020000780c */ /* 0x000fda0003f05270 */
[----:B------:R-:W-:Y:S05]  /*ee40*/  @!P0 BRA `(.L_x_5312) ;  /* 0x0000000000288947 */ /* 0x000fea0003800000 */
[----:B------:R-:W-:-:S13]  /*ee50*/  ISETP.NE.AND P0, PT, R0, 0x3, PT ;  /* 0x000000030000780c */ /* 0x000fda0003f05270 */
[----:B------:R-:W-:Y:S05]  /*ee60*/  @!P0 BRA `(.L_x_5313) ;  /* 0x0000000000148947 */ /* 0x000fea0003800000 */
[----:B------:R-:W-:-:S13]  /*ee70*/  ISETP.NE.AND P0, PT, R0, 0x4, PT ;  /* 0x000000040000780c */ /* 0x000fda0003f05270 */
[----:B------:R-:W-:Y:S05]  /*ee80*/  @P0 BRA `(.L_x_5311) ;  /* 0x00000008003c0947 */ /* 0x000fea0003800000 */
[----:B------:R-:W0:Y:S02]  /*ee90*/  F2I.S64.TRUNC R24, R24 ;  /* 0x0000001800187311 */ /* 0x000e24000020d900 */
[----:B0-----:R-:W-:Y:S01]  /*eea0*/  STG.E.64 desc[UR36][R2.64], R24 ;  /* 0x0000001802007986 */ /* 0x001fe2000c101b24 */
[----:B------:R-:W-:Y:S05]  /*eeb0*/  EXIT ;  /* 0x000000000000794d */ /* 0x000fea0003800000 */
.L_x_5313:
[----:B------:R-:W0:Y:S02]  /*eec0*/  F2I.FTZ.TRUNC.NTZ R5, R24 ;  /* 0x0000001800057305 */ /* 0x000e24000021f100 */
[----:B0-----:R-:W-:Y:S01]  /*eed0*/  STG.E desc[UR36][R2.64], R5 ;  /* 0x0000000502007986 */ /* 0x001fe2000c101924 */
[----:B------:R-:W-:Y:S05]  /*eee0*/  EXIT ;  /* 0x000000000000794d */ /* 0x000fea0003800000 */
.L_x_5312:
[----:B------:R-:W0:Y:S02]  /*eef0*/  F2I.FTZ.TRUNC.NTZ R5, R24 ;  /* 0x0000001800057305 */ /* 0x000e24000021f100 */
[----:B0-----:R-:W-:Y:S01]  /*ef00*/  STG.E.U16 desc[UR36][R2.64], R5 ;  /* 0x0000000502007986 */ /* 0x001fe2000c101524 */
[----:B------:R-:W-:Y:S05]  /*ef10*/  EXIT ;  /* 0x000000000000794d */ /* 0x000fea0003800000 */
.L_x_5308:
[----:B------:R-:W-:-:S13]  /*ef20*/  ISETP.GT.AND P0, PT, R0, 0x6, PT ;  /* 0x000000060000780c */ /* 0x000fda0003f04270 */
[----:B------:R-:W-:Y:S05]  /*ef30*/  @P0 BRA `(.L_x_5314) ;  /* 0x0000000000240947 */ /* 0x000fea0003800000 */
[----:B------:R-:W-:-:S13]  /*ef40*/  ISETP.NE.AND P0, PT, R0, 0x5, PT ;  /* 0x000000050000780c */ /* 0x000fda0003f05270 */
[----:B------:R-:W-:Y:S05]  /*ef50*/  @!P0 BRA `(.L_x_5315) ;  /* 0x0000000000108947 */ /* 0x000fea0003800000 */
[----:B------:R-:W-:-:S13]  /*ef60*/  ISETP.NE.AND P0, PT, R0, 0x6, PT ;  /* 0x000000060000780c */ /* 0x000fda0003f05270 */
[----:B------:R-:W-:Y:S05]  /*ef70*/  @P0 BRA `(.L_x_5311) ;  /* 0x0000000800000947 */ /* 0x000fea0003800000 */
[----:B------:R-:W-:Y:S01]  /*ef80*/  STG.E desc[UR36][R2.64], R24 ;  /* 0x0000001802007986 */ /* 0x000fe2000c101924 */
[----:B------:R-:W-:Y:S05]  /*ef90*/  EXIT ;  /* 0x000000000000794d */ /* 0x000fea0003800000 */
.L_x_5315:
[----:B------:R-:W-:-:S05]  /*efa0*/  F2FP.F16.F32.PACK_AB R24, RZ, R24 ;  /* 0x00000018ff18723e */ /* 0x000fca00000000ff */
[----:B------:R-:W-:Y:S01]  /*efb0*/  STG.E.U16 desc[UR36][R2.64], R24 ;  /* 0x0000001802007986 */ /* 0x000fe2000c101524 */
[----:B------:R-:W-:Y:S05]  /*efc0*/  EXIT ;  /* 0x000000000000794d */ /* 0x000fea0003800000 */
.L_x_5314:
[----:B------:R-:W-:-:S13]  /*efd0*/  ISETP.NE.AND P0, PT, R0, 0x7, PT ;  /* 0x000000070000780c */ /* 0x000fda0003f05270 */
[----:B------:R-:W-:Y:S05]  /*efe0*/  @!P0 BRA `(.L_x_5316) ;  /* 0x0000000000248947 */ /* 0x000fea0003800000 */
[----:B------:R-:W-:-:S13]  /*eff0*/  ISETP.NE.AND P0, PT, R0, 0x8, PT ;  /* 0x000000080000780c */ /* 0x000fda0003f05270 */
[----:B------:R-:W-:Y:S05]  /*f000*/  @!P0 BRA `(.L_x_5317) ;  /* 0x0000000000108947 */ /* 0x000fea0003800000 */
[----:B------:R-:W-:-:S13]  /*f010*/  ISETP.NE.AND P0, PT, R0, 0x9, PT ;  /* 0x000000090000780c */ /* 0x000fda0003f05270 */
[----:B------:R-:W-:Y:S05]  /*f020*/  @P0 BRA `(.L_x_5311) ;  /* 0x0000000400d40947 */ /* 0x000fea0003800000 */
[----:B------:R-:W-:Y:S01]  /*f030*/  STG.E.64 desc[UR36][R2.64], R24 ;  /* 0x0000001802007986 */ /* 0x000fe2000c101b24 */
[----:B------:R-:W-:Y:S05]  /*f040*/  EXIT ;  /* 0x000000000000794d */ /* 0x000fea0003800000 */
.L_x_5317:
[----:B------:R-:W-:-:S05]  /*f050*/  F2FP.F16.F32.PACK_AB R25, R25, R24 ;  /* 0x000000181919723e */ /* 0x000fca00000000ff */
[----:B------:R-:W-:Y:S01]  /*f060*/  STG.E desc[UR36][R2.64], R25 ;  /* 0x0000001902007986 */ /* 0x000fe2000c101924 */
[----:B------:R-:W-:Y:S05]  /*f070*/  EXIT ;  /* 0x000000000000794d */ /* 0x000fea0003800000 */
.L_x_5316:
[----:B------:R-:W-:-:S06]  /*f080*/  FMUL.FTZ R4, R24, 1 ;  /* 0x3f80000018047820 */ /* 0x000fcc0000410000 */
[----:B------:R-:W0:Y:S02]  /*f090*/  F2F.F64.F32 R4, R4 ;  /* 0x0000000400047310 */ /* 0x000e240000201800 */
[----:B0-----:R-:W-:Y:S01]  /*f0a0*/  STG.E.64 desc[UR36][R2.64], R4 ;  /* 0x0000000402007986 */ /* 0x001fe2000c101b24 */
[----:B------:R-:W-:Y:S05]  /*f0b0*/  EXIT ;  /* 0x000000000000794d */ /* 0x000fea0003800000 */
.L_x_5307:
        /* <DEDUP_REMOVED lines=11> */
[----:B0-----:R-:W-:Y:S01]  /*f170*/  STG.E.U16 desc[UR36][R2.64], R5 ;  /* 0x0000000502007986 */ /* 0x001fe2000c101524 */
[----:B------:R-:W-:Y:S05]  /*f180*/  EXIT ;  /* 0x000000000000794d */ /* 0x000fea0003800000 */
.L_x_5321:
        /* <DEDUP_REMOVED lines=16> */
.L_x_5324:
[----:B------:R-:W-:-:S04]  /*f290*/  SHF.R.U32.HI R24, RZ, 0x18, R24 ;  /* 0x00000018ff187819 */ /* 0x000fc80000011618 */
[----:B------:R-:W-:-:S04]  /*f2a0*/  LOP3.LUT R5, R5, 0x80, R24, 0xf8, !PT ;  /* 0x0000008005057812 */ /* 0x000fc800078ef818 */
[----:B------:R-:W-:-:S07]  /*f2b0*/  PRMT R0, R5, 0x7610, R0 ;  /* 0x0000761005007816 */ /* 0x000fce0000000000 */
.L_x_5323:
[----:B------:R-:W-:Y:S05]  /*f2c0*/  BSYNC.RECONVERGENT B0 ;  /* 0x0000000000007941 */ /* 0x000fea0003800200 */
.L_x_5322:
[----:B------:R-:W-:Y:S01]  /*f2d0*/  STG.E.U8 desc[UR36][R2.64], R0 ;  /* 0x0000000002007986 */ /* 0x000fe2000c101124 */
[----:B------:R-:W-:Y:S05]  /*f2e0*/  EXIT ;  /* 0x000000000000794d */ /* 0x000fea0003800000 */
.L_x_5320:
        /* <DEDUP_REMOVED lines=16> */
.L_x_5327:
[----:B------:R-:W-:-:S04]  /*f3f0*/  SHF.R.U32.HI R24, RZ, 0x18, R24 ;  /* 0x00000018ff187819 */ /* 0x000fc80000011618 */
[----:B------:R-:W-:-:S04]  /*f400*/  LOP3.LUT R5, R5, 0x80, R24, 0xf8, !PT ;  /* 0x0000008005057812 */ /* 0x000fc800078ef818 */
[----:B------:R-:W-:-:S07]  /*f410*/  PRMT R0, R5, 0x7610, R0 ;  /* 0x0000761005007816 */ /* 0x000fce0000000000 */
.L_x_5326:
[----:B------:R-:W-:Y:S05]  /*f420*/  BSYNC.RECONVERGENT B0 ;  /* 0x0000000000007941 */ /* 0x000fea0003800200 */
.L_x_5325:
[----:B------:R-:W-:Y:S01]  /*f430*/  STG.E.U8 desc[UR36][R2.64], R0 ;  /* 0x0000000002007986 */ /* 0x000fe2000c101124 */
[----:B------:R-:W-:Y:S05]  /*f440*/  EXIT ;  /* 0x000000000000794d */ /* 0x000fea0003800000 */
.L_x_5319:
        /* <DEDUP_REMOVED lines=21> */
.L_x_5329:
[----:B------:R-:W0:Y:S02]  /*f5a0*/  F2I.U64.TRUNC R24, R24 ;  /* 0x0000001800187311 */ /* 0x000e24000020d800 */
[----:B0-----:R-:W-:Y:S01]  /*f5b0*/  STG.E.64 desc[UR36][R2.64], R24 ;  /* 0x0000001802007986 */ /* 0x001fe2000c101b24 */
[----:B------:R-:W-:Y:S05]  /*f5c0*/  EXIT ;  /* 0x000000000000794d */ /* 0x000fea0003800000 */
.L_x_5328:
[----:B------:R-:W0:Y:S02]  /*f5d0*/  F2I.FTZ.U32.TRUNC.NTZ R5, R24 ;  /* 0x0000001800057305 */ /* 0x000e24000021f000 */
[----:B0-----:R-:W-:Y:S01]  /*f5e0*/  STG.E desc[UR36][R2.64], R5 ;  /* 0x0000000502007986 */ /* 0x001fe2000c101924 */
[----:B------:R-:W-:Y:S05]  /*f5f0*/  EXIT ;  /* 0x000000000000794d */ /* 0x000fea0003800000 */
.L_x_5318:
        /* <DEDUP_REMOVED lines=10> */
[----:B------:R-:W-:Y:S01]  /*f6a0*/  STG.E.U8 desc[UR36][R2.64], R5 ;  /* 0x0000000502007986 */ /* 0x000fe2000c101124 */
[----:B------:R-:W-:Y:S05]  /*f6b0*/  EXIT ;  /* 0x000000000000794d */ /* 0x000fea0003800000 */
.L_x_5331:
[----:B------:R-:W-:Y:S01]  /*f6c0*/  FMUL.FTZ R4, R24, 1 ;  /* 0x3f80000018047820 */ /* 0x000fe20000410000 */
[----:B------:R-:W-:-:S05]  /*f6d0*/  FMUL.FTZ R6, R25, 1 ;  /* 0x3f80000019067820 */ /* 0x000fca0000410000 */
[----:B------:R-:W-:Y:S08]  /*f6e0*/  F2F.F64.F32 R4, R4 ;  /* 0x0000000400047310 */ /* 0x000ff00000201800 */
[----:B------:R-:W0:Y:S02]  /*f6f0*/  F2F.F64.F32 R6, R6 ;  /* 0x0000000600067310 */ /* 0x000e240000201800 */
[----:B0-----:R-:W-:Y:S01]  /*f700*/  STG.E.128 desc[UR36][R2.64], R4 ;  /* 0x0000000402007986 */ /* 0x001fe2000c101d24 */
[----:B------:R-:W-:Y:S05]  /*f710*/  EXIT ;  /* 0x000000000000794d */ /* 0x000fea0003800000 */
.L_x_5330:
[----:B------:R-:W-:-:S13]  /*f720*/  ISETP.NE.AND P0, PT, R0, 0xf, PT ;  /* 0x0000000f0000780c */ /* 0x000fda0003f05270 */
[----:B------:R-:W-:Y:S05]  /*f730*/  @!P0 BRA `(.L_x_5332) ;  /* 0x0000000000e08947 */ /* 0x000fea0003800000 */
[----:B------:R-:W-:-:S13]  /*f740*/  ISETP.NE.AND P0, PT, R0, 0x17, PT ;  /* 0x000000170000780c */ /* 0x000fda0003f05270 */
[----:B------:R-:W-:Y:S05]  /*f750*/  @!P0 BRA `(.L_x_5333) ;  /* 0x00000000008c8947 */ /* 0x000fea0003800000 */
[----:B------:R-:W-:-:S13]  /*f760*/  ISETP.NE.AND P0, PT, R0, 0x18, PT ;  /* 0x000000180000780c */ /* 0x000fda0003f05270 */
[----:B------:R-:W-:Y:S05]  /*f770*/  @!P0 BRA `(.L_x_5334) ;  /* 0x0000000000448947 */ /* 0x000fea0003800000 */
.L_x_5311:
        /* <DEDUP_REMOVED lines=16> */
.L_x_5335:
[----:B------:R-:W-:Y:S05]  /*f880*/  EXIT ;  /* 0x000000000000794d */ /* 0x000fea0003800000 */
.L_x_5334:
        /* <DEDUP_REMOVED lines=12> */
.L_x_5337:
[----:B------:R-:W-:Y:S05]  /*f950*/  BSYNC.RECONVERGENT B0 ;  /* 0x0000000000007941 */ /* 0x000fea0003800200 */
.L_x_5336:
[----:B------:R-:W-:-:S05]  /*f960*/  LOP3.LUT R5, R0, 0x80, R7, 0xf8, !PT ;  /* 0x0000008000057812 */ /* 0x000fca00078ef807 */
[----:B------:R-:W-:Y:S01]  /*f970*/  STG.E.U8 desc[UR36][R2.64], R5 ;  /* 0x0000000502007986 */ /* 0x000fe2000c101124 */
[----:B------:R-:W-:Y:S05]  /*f980*/  EXIT ;  /* 0x000000000000794d */ /* 0x000fea0003800000 */
.L_x_5333:
        /* <DEDUP_REMOVED lines=11> */
.L_x_5339:
[----:B------:R-:W-:Y:S01]  /*fa40*/  IMAD.MOV.U32 R0, RZ, RZ, 0x7f ;  /* 0x0000007fff007424 */ /* 0x000fe200078e00ff */
[----:B------:R-:W-:-:S04]  /*fa50*/  ISETP.GT.U32.AND P0, PT, R4, 0x7f800000, PT ;  /* 0x7f8000000400780c */ /* 0x000fc80003f04070 */
[----:B------:R-:W-:-:S09]  /*fa60*/  SEL R0, R0, 0x7c, P0 ;  /* 0x0000007c00007807 */ /* 0x000fd20000000000 */
.L_x_5340:
[----:B------:R-:W-:Y:S05]  /*fa70*/  BSYNC.RECONVERGENT B0 ;  /* 0x0000000000007941 */ /* 0x000fea0003800200 */
.L_x_5338:
[----:B------:R-:W-:-:S04]  /*fa80*/  SHF.R.U32.HI R5, RZ, 0x18, R24 ;  /* 0x00000018ff057819 */ /* 0x000fc80000011618 */
[----:B------:R-:W-:-:S05]  /*fa90*/  LOP3.LUT R5, R0, 0x80, R5, 0xf8, !PT ;  /* 0x0000008000057812 */ /* 0x000fca00078ef805 */
[----:B------:R-:W-:Y:S01]  /*faa0*/  STG.E.U8 desc[UR36][R2.64], R5 ;  /* 0x0000000502007986 */ /* 0x000fe2000c101124 */
[----:B------:R-:W-:Y:S05]  /*fab0*/  EXIT ;  /* 0x000000000000794d */ /* 0x000fea0003800000 */
.L_x_5332:
[----:B------:R-:W-:-:S05]  /*fac0*/  F2FP.BF16.F32.PACK_AB R24, RZ, R24 ;  /* 0x00000018ff18723e */ /* 0x000fca00000010ff */
[----:B------:R-:W-:Y:S01]  /*fad0*/  STG.E.U16 desc[UR36][R2.64], R24 ;  /* 0x0000001802007986 */ /* 0x000fe2000c101524 */
[----:B------:R-:W-:Y:S05]  /*fae0*/  EXIT ;  /* 0x000000000000794d */ /* 0x000fea0003800000 */
.L_x_5341:
        /* <DEDUP_REMOVED lines=9> */
.L_x_23862:


//--------------------- .text._ZN2at6native18elementwise_kernelILi128ELi2EZNS0_22gpu_kernel_impl_nocastIZZZNS0_54_GLOBAL__N__d8c5977b_16_LinearAlgebra_cu_35b291db_316116addr_kernel_cudaERNS_14TensorIteratorERKN3c106ScalarES9_ENKUlvE_clEvENKUlvE7_clEvEUlNS6_7complexIfEESD_SD_E0_EEvRNS_18TensorIteratorBaseERKT_EUliE_EEviT1_ --------------------------
	.section	.text._ZN2at6native18elementwise_kernelILi128ELi2EZNS0_22gpu_kernel_impl_nocastIZZZNS0_54_GLOBAL__N__d8c5977b_16_LinearAlgebra_cu_35b291db_316116addr_kernel_cudaERNS_14TensorIteratorERKN3c106ScalarES9_ENKUlvE_clEvENKUlvE7_clEvEUlNS6_7complexIfEESD_SD_E0_EEvRNS_18TensorIteratorBaseERKT_EUliE_EEviT1_,"ax",@progbits
	.align	128
        .global         _ZN2at6native18elementwise_kernelILi128ELi2EZNS0_22gpu_kernel_impl_nocastIZZZNS0_54_GLOBAL__N__d8c5977b_16_LinearAlgebra_cu_35b291db_316116addr_kernel_cudaERNS_14TensorIteratorERKN3c106ScalarES9_ENKUlvE_clEvENKUlvE7_clEvEUlNS6_7complexIfEESD_SD_E0_EEvRNS_18TensorIteratorBaseERKT_EUliE_EEviT1_
        .type           _ZN2at6native18elementwise_kernelILi128ELi2EZNS0_22gpu_kernel_impl_nocastIZZZNS0_54_GLOBAL__N__d8c5977b_16_LinearAlgebra_cu_35b291db_316116addr_kernel_cudaERNS_14TensorIteratorERKN3c106ScalarES9_ENKUlvE_clEvENKUlvE7_clEvEUlNS6_7complexIfEESD_SD_E0_EEvRNS_18TensorIteratorBaseERKT_EUliE_EEviT1_,@function
        .size           _ZN2at6native18elementwise_kernelILi128ELi2EZNS0_22gpu_kernel_impl_nocastIZZZNS0_54_GLOBAL__N__d8c5977b_16_LinearAlgebra_cu_35b291db_316116addr_kernel_cudaERNS_14TensorIteratorERKN3c106ScalarES9_ENKUlvE_clEvENKUlvE7_clEvEUlNS6_7complexIfEESD_SD_E0_EEvRNS_18TensorIteratorBaseERKT_EUliE_EEviT1_,(.L_x_23863 - _ZN2at6native18elementwise_kernelILi128ELi2EZNS0_22gpu_kernel_impl_nocastIZZZNS0_54_GLOBAL__N__d8c5977b_16_LinearAlgebra_cu_35b291db_316116addr_kernel_cudaERNS_14TensorIteratorERKN3c106ScalarES9_ENKUlvE_clEvENKUlvE7_clEvEUlNS6_7complexIfEESD_SD_E0_EEvRNS_18TensorIteratorBaseERKT_EUliE_EEviT1_)
        .other          _ZN2at6native18elementwise_kernelILi128ELi2EZNS0_22gpu_kernel_impl_nocastIZZZNS0_54_GLOBAL__N__d8c5977b_16_LinearAlgebra_cu_35b291db_316116addr_kernel_cudaERNS_14TensorIteratorERKN3c106ScalarES9_ENKUlvE_clEvENKUlvE7_clEvEUlNS6_7complexIfEESD_SD_E0_EEvRNS_18TensorIteratorBaseERKT_EUliE_EEviT1_,@"STO_CUDA_ENTRY STV_DEFAULT"
_ZN2at6native18elementwise_kernelILi128ELi2EZNS0_22gpu_kernel_impl_nocastIZZZNS0_54_GLOBAL__N__d8c5977b_16_LinearAlgebra_cu_35b291db_316116addr_kernel_cudaERNS_14TensorIteratorERKN3c106ScalarES9_ENKUlvE_clEvENKUlvE7_clEvEUlNS6_7complexIfEESD_SD_E0_EEvRNS_18TensorIteratorBaseERKT_EUliE_EEviT1_:
.text._ZN2at6native18elementwise_kernelILi128ELi2EZNS0_22gpu_kernel_impl_nocastIZZZNS0_54_GLOBAL__N__d8c5977b_16_LinearAlgebra_cu_35b291db_316116addr_kernel_cudaERNS_14TensorIteratorERKN3c106ScalarES9_ENKUlvE_clEvENKUlvE7_clEvEUlNS6_7complexIfEESD_SD_E0_EEvRNS_18TensorIteratorBaseERKT_EUliE_EEviT1_:
        /* <DEDUP_REMOVED lines=10> */
[----:B------:R-:W-:Y:S01]  /*00a0*/  BSSY.RECONVERGENT B0, `(.L_x_5343) ;  /* 0x000001c000007945 */ /* 0x000fe20003800200 */
[----:B0-----:R-:W-:-:S13]  /*00b0*/  ISETP.GE.AND P0, PT, R3, UR4, PT ;  /* 0x0000000403007c0c */ /* 0x001fda000bf06270 */
[----:B------:R-:W-:Y:S05]  /*00c0*/  @P0 BRA `(.L_x_5344) ;  /* 0x0000000000640947 */ /* 0x000fea0003800000 */
[----:B------:R-:W0:Y:S01]  /*00d0*/  LDC.64 R10, c[0x0][0x658] ;  /* 0x00019600ff0a7b82 */ /* 0x000e220000000a00 */
[----:B------:R-:W1:Y:S01]  /*00e0*/  LDCU.64 UR10, c[0x0][0x670] ;  /* 0x0000ce00ff0a77ac */ /* 0x000e620008000a00 */
[----:B------:R-:W2:Y:S06]  /*00f0*/  LDCU.64 UR8, c[0x0][0x668] ;  /* 0x0000cd00ff0877ac */ /* 0x000eac0008000a00 */
[----:B------:R-:W3:Y:S08]  /*0100*/  LDC.64 R8, c[0x0][0x660] ;  /* 0x00019800ff087b82 */ /* 0x000ef00000000a00 */
[----:B------:R-:W4:Y:S01]  /*0110*/  LDC.64 R6, c[0x0][0x650] ;  /* 0x00019400ff067b82 */ /* 0x000f220000000a00 */
[----:B0-----:R-:W1:Y:S04]  /*0120*/  LDG.E.64 R10, desc[UR6][R10.64] ;  /* 0x000000060a0a7981 */ /* 0x001e68000c1e1b00 */
[----:B---3--:R-:W3:Y:S04]  /*0130*/  LDG.E.64 R8, desc[UR6][R8.64] ;  /* 0x0000000608087981 */ /* 0x008ee8000c1e1b00 */
[----:B----4-:R-:W2:Y:S01]  /*0140*/  LDG.E.64 R6, desc[UR6][R6.64] ;  /* 0x0000000606067981 */ /* 0x010ea2000c1e1b00 */
[----:B------:R-:W0:Y:S01]  /*0150*/  LDC.64 R4, c[0x0][0x648] ;  /* 0x00019200ff047b82 */ /* 0x000e220000000a00 */
[----:B------:R-:W-:Y:S01]  /*0160*/  IADD3 R3, PT, PT, R3, 0x80, RZ ;  /* 0x0000008003037810 */ /* 0x000fe20007ffe0ff */
[----:B-1----:R-:W-:Y:S01]  /*0170*/  FMUL.FTZ R0, R10, UR11 ;  /* 0x0000000b0a007c20 */ /* 0x002fe20008410000 */
[----:B------:R-:W-:-:S03]  /*0180*/  FMUL.FTZ R13, R11, UR11 ;  /* 0x0000000b0b0d7c20 */ /* 0x000fc60008410000 */
[----:B------:R-:W-:Y:S01]  /*0190*/  FFMA.FTZ R0, R11, UR10, R0 ;  /* 0x0000000a0b007c23 */ /* 0x000fe20008010000 */
[----:B------:R-:W-:-:S03]  /*01a0*/  FFMA.FTZ R13, R10, UR10, -R13 ;  /* 0x0000000a0a0d7c23 */ /* 0x000fc6000801080d */
[-C--:B---3--:R-:W-:Y:S01]  /*01b0*/  FMUL.FTZ R15, R9, R0.reuse ;  /* 0x00000000090f7220 */ /* 0x088fe20000410000 */
[----:B------:R-:W-:-:S03]  /*01c0*/  FMUL.FTZ R2, R8, R0 ;  /* 0x0000000008027220 */ /* 0x000fc60000410000 */
[-C--:B------:R-:W-:Y:S01]  /*01d0*/  FFMA.FTZ R8, R8, R13.reuse, -R15 ;  /* 0x0000000d08087223 */ /* 0x080fe2000001080f */
[----:B------:R-:W-:Y:S01]  /*01e0*/  FFMA.FTZ R9, R9, R13, R2 ;  /* 0x0000000d09097223 */ /* 0x000fe20000010002 */
[----:B--2---:R-:W-:Y:S01]  /*01f0*/  FMUL.FTZ R11, R7, UR9 ;  /* 0x00000009070b7c20 */ /* 0x004fe20008410000 */
[----:B------:R-:W-:-:S03]  /*0200*/  FMUL.FTZ R0, R6, UR9 ;  /* 0x0000000906007c20 */ /* 0x000fc60008410000 */
[----:B------:R-:W-:Y:S01]  /*0210*/  FFMA.FTZ R11, R6, UR8, -R11 ;  /* 0x00000008060b7c23 */ /* 0x000fe2000801080b */
[----:B------:R-:W-:-:S03]  /*0220*/  FFMA.FTZ R0, R7, UR8, R0 ;  /* 0x0000000807007c23 */ /* 0x000fc60008010000 */
[----:B------:R-:W-:Y:S01]  /*0230*/  FADD.FTZ R8, R11, R8 ;  /* 0x000000080b087221 */ /* 0x000fe20000010000 */
[----:B------:R-:W-:-:S05]  /*0240*/  FADD.FTZ R9, R0, R9 ;  /* 0x0000000900097221 */ /* 0x000fca0000010000 */
[----:B0-----:R0:W-:Y:S02]  /*0250*/  STG.E.64 desc[UR6][R4.64], R8 ;  /* 0x0000000804007986 */ /* 0x0011e4000c101b06 */
.L_x_5344:
[----:B------:R-:W-:Y:S05]  /*0260*/  BSYNC.RECONVERGENT B0 ;  /* 0x0000000000007941 */ /* 0x000fea0003800200 */
.L_x_5343:
[----:B------:R-:W-:-:S13]  /*0270*/  ISETP.GE.AND P0, PT, R3, UR4, PT ;  /* 0x0000000403007c0c */ /* 0x000fda000bf06270 */
[----:B------:R-:W-:Y:S05]  /*0280*/  @P0 EXIT ;  /* 0x000000000000094d */ /* 0x000fea0003800000 */
[----:B------:R-:W1:Y:S01]  /*0290*/  LDC.64 R6, c[0x0][0x658] ;  /* 0x00019600ff067b82 */ /* 0x000e620000000a00 */
[----:B------:R-:W2:Y:S01]  /*02a0*/  LDCU.64 UR8, c[0x0][0x670] ;  /* 0x0000ce00ff0877ac */ /* 0x000ea20008000a00 */
[----:B------:R-:W3:Y:S06]  /*02b0*/  LDCU.64 UR4, c[0x0][0x668] ;  /* 0x0000cd00ff0477ac */ /* 0x000eec0008000a00 */
[----:B0-----:R-:W0:Y:S08]  /*02c0*/  LDC.64 R8, c[0x0][0x660] ;  /* 0x00019800ff087b82 */ /* 0x001e300000000a00 */
[----:B------:R-:W4:Y:S01]  /*02d0*/  LDC.64 R4, c[0x0][0x650] ;  /* 0x00019400ff047b82 */ /* 0x000f220000000a00 */
[----:B-1----:R-:W2:Y:S04]  /*02e0*/  LDG.E.64 R6, desc[UR6][R6.64] ;  /* 0x0000000606067981 */ /* 0x002ea8000c1e1b00 */
[----:B0-----:R-:W5:Y:S04]  /*02f0*/  LDG.E.64 R8, desc[UR6][R8.64] ;  /* 0x0000000608087981 */ /* 0x001f68000c1e1b00 */
[----:B----4-:R-:W3:Y:S01]  /*0300*/  LDG.E.64 R4, desc[UR6][R4.64] ;  /* 0x0000000604047981 */ /* 0x010ee2000c1e1b00 */
[----:B------:R-:W0:Y:S01]  /*0310*/  LDC.64 R2, c[0x0][0x648] ;  /* 0x00019200ff027b82 */ /* 0x000e220000000a00 */
[----:B--2---:R-:W-:Y:S01]  /*0320*/  FMUL.FTZ R0, R6, UR9 ;  /* 0x0000000906007c20 */ /* 0x004fe20008410000 */
[----:B------:R-:W-:-:S03]  /*0330*/  FMUL.FTZ R11, R7, UR9 ;  /* 0x00000009070b7c20 */ /* 0x000fc60008410000 */
[----:B------:R-:W-:Y:S01]  /*0340*/  FFMA.FTZ R0, R7, UR8, R0 ;  /* 0x0000000807007c23 */ /* 0x000fe20008010000 */
[----:B------:R-:W-:-:S03]  /*0350*/  FFMA.FTZ R11, R6, UR8, -R11 ;  /* 0x00000008060b7c23 */ /* 0x000fc6000801080b */
[-C--:B-----5:R-:W-:Y:S01]  /*0360*/  FMUL.FTZ R13, R9, R0.reuse ;  /* 0x00000000090d7220 */ /* 0x0a0fe20000410000 */
[----:B------:R-:W-:-:S03]  /*0370*/  FMUL.FTZ R6, R8, R0 ;  /* 0x0000000008067220 */ /* 0x000fc60000410000 */
[-C--:B------:R-:W-:Y:S01]  /*0380*/  FFMA.FTZ R8, R8, R11.reuse, -R13 ;  /* 0x0000000b08087223 */ /* 0x080fe2000001080d */
[----:B------:R-:W-:Y:S01]  /*0390*/  FFMA.FTZ R9, R9, R11, R6 ;  /* 0x0000000b09097223 */ /* 0x000fe20000010006 */
[----:B---3--:R-:W-:Y:S01]  /*03a0*/  FMUL.FTZ R7, R5, UR5 ;  /* 0x0000000505077c20 */ /* 0x008fe20008410000 */
[----:B------:R-:W-:-:S03]  /*03b0*/  FMUL.FTZ R0, R4, UR5 ;  /* 0x0000000504007c20 */ /* 0x000fc60008410000 */
[----:B------:R-:W-:Y:S01]  /*03c0*/  FFMA.FTZ R7, R4, UR4, -R7 ;  /* 0x0000000404077c23 */ /* 0x000fe20008010807 */
[----:B------:R-:W-:-:S03]  /*03d0*/  FFMA.FTZ R0, R5, UR4, R0 ;  /* 0x0000000405007c23 */ /* 0x000fc60008010000 */
[----:B------:R-:W-:Y:S01]  /*03e0*/  FADD.FTZ R8, R7, R8 ;  /* 0x0000000807087221 */ /* 0x000fe20000010000 */
[----:B------:R-:W-:-:S05]  /*03f0*/  FADD.FTZ R9, R0, R9 ;  /* 0x0000000900097221 */ /* 0x000fca0000010000 */
[----:B0-----:R-:W-:Y:S01]  /*0400*/  STG.E.64 desc[UR6][R2.64], R8 ;  /* 0x0000000802007986 */ /* 0x001fe2000c101b06 */
[----:B------:R-:W-:Y:S05]  /*0410*/  EXIT ;  /* 0x000000000000794d */ /* 0x000fea0003800000 */
.L_x_5342:
[----:B------:R-:W0:Y:S01]  /*0420*/  LDCU UR4, c[0x0][0x380] ;  /* 0x00007000ff0477ac */ /* 0x000e220008000800 */
[----:B------:R-:W-:Y:S01]  /*0430*/  IADD3 R2, PT, PT, R2, -0x1, RZ ;  /* 0xffffffff02027810 */ /* 0x000fe20007ffe0ff */
[----:B------:R-:W-:Y:S03]  /*0440*/  BSSY.RECONVERGENT B0, `(.L_x_5345) ;  /* 0x0000199000007945 */ /* 0x000fe60003800200 */
        /* <DEDUP_REMOVED lines=377> */
.L_x_5347:
[----:B------:R-:W0:Y:S01]  /*1be0*/  LDCU.128 UR8, c[0x0][0x650] ;  /* 0x0000ca00ff0877ac */ /* 0x000e220008000c00 */
[----:B------:R-:W1:Y:S01]  /*1bf0*/  LDCU.128 UR12, c[0x0][0x660] ;  /* 0x0000cc00ff0c77ac */ /* 0x000e620008000c00 */
[----:B0-----:R-:W-:-:S04]  /*1c00*/  IADD3 R10, P0, PT, R7, UR10, RZ ;  /* 0x0000000a070a7c10 */ /* 0x001fc8000ff1e0ff */
[----:B------:R-:W-:Y:S01]  /*1c10*/  IADD3.X R11, PT, PT, RZ, UR11, RZ, P0, !PT ;  /* 0x0000000bff0b7c10 */ /* 0x000fe200087fe4ff */
[----:B------:R-:W0:Y:S01]  /*1c20*/  LDCU.64 UR10, c[0x0][0x670] ;  /* 0x0000ce00ff0a77ac */ /* 0x000e220008000a00 */
[----:B-1----:R-:W-:-:S04]  /*1c30*/  IADD3 R8, P1, PT, R6, UR12, RZ ;  /* 0x0000000c06087c10 */ /* 0x002fc8000ff3e0ff */
[----:B------:R-:W0:Y:S01]  /*1c40*/  LDG.E.64 R10, desc[UR6][R10.64] ;  /* 0x000000060a0a7981 */ /* 0x000e22000c1e1b00 */
[----:B------:R-:W-:Y:S02]  /*1c50*/  IADD3.X R9, PT, PT, RZ, UR13, RZ, P1, !PT ;  /* 0x0000000dff097c10 */ /* 0x000fe40008ffe4ff */
[----:B------:R-:W-:-:S04]  /*1c60*/  IADD3 R6, P0, PT, R4, UR8, RZ ;  /* 0x0000000804067c10 */ /* 0x000fc8000ff1e0ff */
[----:B------:R-:W-:Y:S01]  /*1c70*/  IADD3.X R7, PT, PT, RZ, UR9, RZ, P0, !PT ;  /* 0x00000009ff077c10 */ /* 0x000fe200087fe4ff */
[----:B------:R-:W2:Y:S01]  /*1c80*/  LDG.E.64 R8, desc[UR6][R8.64] ;  /* 0x0000000608087981 */ /* 0x000ea2000c1e1b00 */
[----:B------:R-:W1:Y:S04]  /*1c90*/  LDCU.64 UR8, c[0x0][0x648] ;  /* 0x0000c900ff0877ac */ /* 0x000e680008000a00 */
[----:B------:R-:W3:Y:S01]  /*1ca0*/  LDG.E.64 R6, desc[UR6][R6.64] ;  /* 0x0000000606067981 */ /* 0x000ee2000c1e1b00 */
[----:B------:R-:W-:Y:S01]  /*1cb0*/  IADD3 R3, PT, PT, R3, 0x80, RZ ;  /* 0x0000008003037810 */ /* 0x000fe20007ffe0ff */
[----:B0-----:R-:W-:Y:S01]  /*1cc0*/  FMUL.FTZ R4, R10, UR11 ;  /* 0x0000000b0a047c20 */ /* 0x001fe20008410000 */
[----:B------:R-:W-:-:S03]  /*1cd0*/  FMUL.FTZ R13, R11, UR11 ;  /* 0x0000000b0b0d7c20 */ /* 0x000fc60008410000 */
[----:B------:R-:W-:Y:S01]  /*1ce0*/  FFMA.FTZ R4, R11, UR10, R4 ;  /* 0x0000000a0b047c23 */ /* 0x000fe20008010004 */
[----:B------:R-:W-:-:S03]  /*1cf0*/  FFMA.FTZ R13, R10, UR10, -R13 ;  /* 0x0000000a0a0d7c23 */ /* 0x000fc6000801080d */
[-C--:B--2---:R-:W-:Y:S01]  /*1d00*/  FMUL.FTZ R11, R9, R4.reuse ;  /* 0x00000004090b7220 */ /* 0x084fe20000410000 */
[----:B------:R-:W-:-:S03]  /*1d10*/  FMUL.FTZ R4, R8, R4 ;  /* 0x0000000408047220 */ /* 0x000fc60000410000 */
[-C--:B------:R-:W-:Y:S01]  /*1d20*/  FFMA.FTZ R10, R8, R13.reuse, -R11 ;  /* 0x0000000d080a7223 */ /* 0x080fe2000001080b */
[----:B---3--:R-:W-:Y:S01]  /*1d30*/  FMUL.FTZ R11, R7, UR15 ;  /* 0x0000000f070b7c20 */ /* 0x008fe20008410000 */
[C---:B------:R-:W-:Y:S01]  /*1d40*/  FMUL.FTZ R8, R6.reuse, UR15 ;  /* 0x0000000f06087c20 */ /* 0x040fe20008410000 */
[----:B------:R-:W-:Y:S01]  /*1d50*/  FFMA.FTZ R9, R9, R13, R4 ;  /* 0x0000000d09097223 */ /* 0x000fe20000010004 */
[----:B-1----:R-:W-:Y:S01]  /*1d60*/  IADD3 R4, P0, PT, R5, UR8, RZ ;  /* 0x0000000805047c10 */ /* 0x002fe2000ff1e0ff */
[----:B------:R-:W-:Y:S01]  /*1d70*/  FFMA.FTZ R11, R6, UR14, -R11 ;  /* 0x0000000e060b7c23 */ /* 0x000fe2000801080b */
[----:B------:R-:W-:Y:S02]  /*1d80*/  FFMA.FTZ R8, R7, UR14, R8 ;  /* 0x0000000e07087c23 */ /* 0x000fe40008010008 */
[----:B------:R-:W-:Y:S01]  /*1d90*/  IADD3.X R5, PT, PT, RZ, UR9, RZ, P0, !PT ;  /* 0x00000009ff057c10 */ /* 0x000fe200087fe4ff */
[----:B------:R-:W-:Y:S01]  /*1da0*/  FADD.FTZ R10, R11, R10 ;  /* 0x0000000a0b0a7221 */ /* 0x000fe20000010000 */
[----:B------:R-:W-:-:S05]  /*1db0*/  FADD.FTZ R11, R8, R9 ;  /* 0x00000009080b7221 */ /* 0x000fca0000010000 */
[----:B------:R0:W-:Y:S02]  /*1dc0*/  STG.E.64 desc[UR6][R4.64], R10 ;  /* 0x0000000a04007986 */ /* 0x0001e4000c101b06 */
.L_x_5346:
[----:B------:R-:W-:Y:S05]  /*1dd0*/  BSYNC.RECONVERGENT B0 ;  /* 0x0000000000007941 */ /* 0x000fea0003800200 */
.L_x_5345:
[----:B------:R-:W-:-:S13]  /*1de0*/  ISETP.GE.AND P0, PT, R3, UR4, PT ;  /* 0x0000000403007c0c */ /* 0x000fda000bf06270 */
[----:B------:R-:W-:Y:S05]  /*1df0*/  @P0 EXIT ;  /* 0x000000000000094d */ /* 0x000fea0003800000 */
        /* <DEDUP_REMOVED lines=373> */
.L_x_5348:
[----:B------:R-:W0:Y:S01]  /*3550*/  LDCU.128 UR8, c[0x0][0x650] ;  /* 0x0000ca00ff0877ac */ /* 0x000e220008000c00 */
[----:B------:R-:W1:Y:S01]  /*3560*/  LDCU.128 UR12, c[0x0][0x660] ;  /* 0x0000cc00ff0c77ac */ /* 0x000e620008000c00 */
[----:B------:R-:W2:Y:S01]  /*3570*/  LDCU.64 UR4, c[0x0][0x648] ;  /* 0x0000c900ff0477ac */ /* 0x000ea20008000a00 */
[----:B0-----:R-:W-:-:S04]  /*3580*/  IADD3 R6, P0, PT, R5, UR10, RZ ;  /* 0x0000000a05067c10 */ /* 0x001fc8000ff1e0ff */
[----:B------:R-:W-:Y:S02]  /*3590*/  IADD3.X R7, PT, PT, RZ, UR11, RZ, P0, !PT ;  /* 0x0000000bff077c10 */ /* 0x000fe400087fe4ff */
[----:B-1----:R-:W-:-:S04]  /*35a0*/  IADD3 R8, P1, PT, R4, UR12, RZ ;  /* 0x0000000c04087c10 */ /* 0x002fc8000ff3e0ff */
[----:B------:R-:W3:Y:S01]  /*35b0*/  LDG.E.64 R6, desc[UR6][R6.64] ;  /* 0x0000000606067981 */ /* 0x000ee2000c1e1b00 */
[----:B------:R-:W-:Y:S02]  /*35c0*/  IADD3.X R9, PT, PT, RZ, UR13, RZ, P1, !PT ;  /* 0x0000000dff097c10 */ /* 0x000fe40008ffe4ff */
[----:B------:R-:W-:-:S04]  /*35d0*/  IADD3 R4, P0, PT, R2, UR8, RZ ;  /* 0x0000000802047c10 */ /* 0x000fc8000ff1e0ff */
[----:B------:R-:W-:Y:S01]  /*35e0*/  IADD3.X R5, PT, PT, RZ, UR9, RZ, P0, !PT ;  /* 0x00000009ff057c10 */ /* 0x000fe200087fe4ff */
[----:B------:R-:W4:Y:S01]  /*35f0*/  LDG.E.64 R8, desc[UR6][R8.64] ;  /* 0x0000000608087981 */ /* 0x000f22000c1e1b00 */
[----:B------:R-:W3:Y:S04]  /*3600*/  LDCU.64 UR8, c[0x0][0x670] ;  /* 0x0000ce00ff0877ac */ /* 0x000ee80008000a00 */
[----:B------:R-:W5:Y:S01]  /*3610*/  LDG.E.64 R4, desc[UR6][R4.64] ;  /* 0x0000000604047981 */ /* 0x000f62000c1e1b00 */
[----:B---3--:R-:W-:Y:S01]  /*3620*/  FMUL.FTZ R0, R6, UR9 ;  /* 0x0000000906007c20 */ /* 0x008fe20008410000 */
[----:B------:R-:W-:-:S03]  /*3630*/  FMUL.FTZ R11, R7, UR9 ;  /* 0x00000009070b7c20 */ /* 0x000fc60008410000 */
[----:B------:R-:W-:Y:S01]  /*3640*/  FFMA.FTZ R0, R7, UR8, R0 ;  /* 0x0000000807007c23 */ /* 0x000fe20008010000 */
[----:B------:R-:W-:-:S03]  /*3650*/  FFMA.FTZ R11, R6, UR8, -R11 ;  /* 0x00000008060b7c23 */ /* 0x000fc6000801080b */
[-C--:B----4-:R-:W-:Y:S01]  /*3660*/  FMUL.FTZ R7, R9, R0.reuse ;  /* 0x0000000009077220 */ /* 0x090fe20000410000 */
[----:B------:R-:W-:-:S03]  /*3670*/  FMUL.FTZ R2, R8, R0 ;  /* 0x0000000008027220 */ /* 0x000fc60000410000 */
[-C--:B------:R-:W-:Y:S01]  /*3680*/  FFMA.FTZ R6, R8, R11.reuse, -R7 ;  /* 0x0000000b08067223 */ /* 0x080fe20000010807 */
[----:B-----5:R-:W-:Y:S01]  /*3690*/  FMUL.FTZ R7, R5, UR15 ;  /* 0x0000000f05077c20 */ /* 0x020fe20008410000 */
[C---:B------:R-:W-:Y:S01]  /*36a0*/  FMUL.FTZ R0, R4.reuse, UR15 ;  /* 0x0000000f04007c20 */ /* 0x040fe20008410000 */
[----:B------:R-:W-:Y:S01]  /*36b0*/  FFMA.FTZ R9, R9, R11, R2 ;  /* 0x0000000b09097223 */ /* 0x000fe20000010002 */
[----:B--2---:R-:W-:Y:S01]  /*36c0*/  IADD3 R2, P0, PT, R3, UR4, RZ ;  /* 0x0000000403027c10 */ /* 0x004fe2000ff1e0ff */
[----:B------:R-:W-:Y:S01]  /*36d0*/  FFMA.FTZ R7, R4, UR14, -R7 ;  /* 0x0000000e04077c23 */ /* 0x000fe20008010807 */
[----:B------:R-:W-:Y:S02]  /*36e0*/  FFMA.FTZ R0, R5, UR14, R0 ;  /* 0x0000000e05007c23 */ /* 0x000fe40008010000 */
[----:B------:R-:W-:Y:S01]  /*36f0*/  IADD3.X R3, PT, PT, RZ, UR5, RZ, P0, !PT ;  /* 0x00000005ff037c10 */ /* 0x000fe200087fe4ff */
[----:B------:R-:W-:Y:S01]  /*3700*/  FADD.FTZ R6, R7, R6 ;  /* 0x0000000607067221 */ /* 0x000fe20000010000 */
[----:B------:R-:W-:-:S05]  /*3710*/  FADD.FTZ R7, R0, R9 ;  /* 0x0000000900077221 */ /* 0x000fca0000010000 */
[----:B------:R-:W-:Y:S01]  /*3720*/  STG.E.64 desc[UR6][R2.64], R6 ;  /* 0x0000000602007986 */ /* 0x000fe2000c101b06 */
[----:B------:R-:W-:Y:S05]  /*3730*/  EXIT ;  /* 0x000000000000794d */ /* 0x000fea0003800000 */
.L_x_5349:
        /* <DEDUP_REMOVED lines=12> */
.L_x_23863:


//--------------------- .text._ZN2at6native27unrolled_elementwise_kernelIZZZNS0_54_GLOBAL__N__d8c5977b_16_LinearAlgebra_cu_35b291db_316116addr_kernel_cudaERNS_14TensorIteratorERKN3c106ScalarES8_ENKUlvE_clEvENKUlvE7_clEvEUlNS5_7complexIfEESC_SC_E0_St5arrayIPcLm4EELi4E23TrivialOffsetCalculatorILi3EjESH_ILi1EjENS0_6memory15LoadWithoutCastENSK_16StoreWithoutCastEEEviT_T0_T2_T3_T4_T5_ --------------------------
	.section	.text._ZN2at6native27unrolled_elementwise_kernelIZZZNS0_54_GLOBAL__N__d8c5977b_16_LinearAlgebra_cu_35b291db_316116addr_kernel_cudaERNS_14TensorIteratorERKN3c106ScalarES8_ENKUlvE_clEvENKUlvE7_clEvEUlNS5_7complexIfEESC_SC_E0_St5arrayIPcLm4EELi4E23TrivialOffsetCalculatorILi3EjESH_ILi1EjENS0_6memory15LoadWithoutCastENSK_16StoreWithoutCastEEEviT_T0_T2_T3_T4_T5_,"ax",@progbits
	.align	128
        .global         _ZN2at6native27unrolled_elementwise_kernelIZZZNS0_54_GLOBAL__N__d8c5977b_16_LinearAlgebra_cu_35b291db_316116addr_kernel_cudaERNS_14TensorIteratorERKN3c106ScalarES8_ENKUlvE_clEvENKUlvE7_clEvEUlNS5_7complexIfEESC_SC_E0_St5arrayIPcLm4EELi4E23TrivialOffsetCalculatorILi3EjESH_ILi1EjENS0_6memory15LoadWithoutCastENSK_16StoreWithoutCastEEEviT_T0_T2_T3_T4_T5_
        .type           _ZN2at6native27unrolled_elementwise_kernelIZZZNS0_54_GLOBAL__N__d8c5977b_16_LinearAlgebra_cu_35b291db_316116addr_kernel_cudaERNS_14TensorIteratorERKN3c106ScalarES8_ENKUlvE_clEvENKUlvE7_clEvEUlNS5_7complexIfEESC_SC_E0_St5arrayIPcLm4EELi4E23TrivialOffsetCalculatorILi3EjESH_ILi1EjENS0_6memory15LoadWithoutCastENSK_16StoreWithoutCastEEEviT_T0_T2_T3_T4_T5_,@function
        .size           _ZN2at6native27unrolled_elementwise_kernelIZZZNS0_54_GLOBAL__N__d8c5977b_16_LinearAlgebra_cu_35b291db_316116addr_kernel_cudaERNS_14TensorIteratorERKN3c106ScalarES8_ENKUlvE_clEvENKUlvE7_clEvEUlNS5_7complexIfEESC_SC_E0_St5arrayIPcLm4EELi4E23TrivialOffsetCalculatorILi3EjESH_ILi1EjENS0_6memory15LoadWithoutCastENSK_16StoreWithoutCastEEEviT_T0_T2_T3_T4_T5_,(.L_x_23864 - _ZN2at6native27unrolled_elementwise_kernelIZZZNS0_54_GLOBAL__N__d8c5977b_16_LinearAlgebra_cu_35b291db_316116addr_kernel_cudaERNS_14TensorIteratorERKN3c106ScalarES8_ENKUlvE_clEvENKUlvE7_clEvEUlNS5_7complexIfEESC_SC_E0_St5arrayIPcLm4EELi4E23TrivialOffsetCalculatorILi3EjESH_ILi1EjENS0_6memory15LoadWithoutCastENSK_16StoreWithoutCastEEEviT_T0_T2_T3_T4_T5_)
        .other          _ZN2at6native27unrolled_elementwise_kernelIZZZNS0_54_GLOBAL__N__d8c5977b_16_LinearAlgebra_cu_35b291db_316116addr_kernel_cudaERNS_14TensorIteratorERKN3c106ScalarES8_ENKUlvE_clEvENKUlvE7_clEvEUlNS5_7complexIfEESC_SC_E0_St5arrayIPcLm4EELi4E23TrivialOffsetCalculatorILi3EjESH_ILi1EjENS0_6memory15LoadWithoutCastENSK_16StoreWithoutCastEEEviT_T0_T2_T3_T4_T5_,@"STO_CUDA_ENTRY STV_DEFAULT"
_ZN2at6native27unrolled_elementwise_kernelIZZZNS0_54_GLOBAL__N__d8c5977b_16_LinearAlgebra_cu_35b291db_316116addr_kernel_cudaERNS_14TensorIteratorERKN3c106ScalarES8_ENKUlvE_clEvENKUlvE7_clEvEUlNS5_7complexIfEESC_SC_E0_St5arrayIPcLm4EELi4E23TrivialOffsetCalculatorILi3EjESH_ILi1EjENS0_6memory15LoadWithoutCastENSK_16StoreWithoutCastEEEviT_T0_T2_T3_T4_T5_:
.text._ZN2at6native27unrolled_elementwise_kernelIZZZNS0_54_GLOBAL__N__d8c5977b_16_LinearAlgebra_cu_35b291db_316116addr_kernel_cudaERNS_14TensorIteratorERKN3c106ScalarES8_ENKUlvE_clEvENKUlvE7_clEvEUlNS5_7complexIfEESC_SC_E0_St5arrayIPcLm4EELi4E23TrivialOffsetCalculatorILi3EjESH_ILi1EjENS0_6memory15LoadWithoutCastENSK_16StoreWithoutCastEEEviT_T0_T2_T3_T4_T5_:
[----:B------:R-:W-:Y:S01]  /*0000*/  LDC R1, c[0x0][0x37c] ;  /* 0x0000df00ff017b82 */ /* 0x000fe20000000800 */
[----:B------:R-:W0:Y:S07]  /*0010*/  S2R R0, SR_CTAID.X ;  /* 0x0000000000007919 */ /* 0x000e2e0000002500 */
[----:B------:R-:W0:Y:S01]  /*0020*/  LDC R3, c[0x0][0x380] ;  /* 0x0000e000ff037b82 */ /* 0x000e220000000800 */
[----:B------:R-:W1:Y:S01]  /*0030*/  LDCU.64 UR4, c[0x0][0x358] ;  /* 0x00006b00ff0477ac */ /* 0x000e620008000a00 */
[----:B------:R-:W-:Y:S01]  /*0040*/  CS2R R6, SRZ ;  /* 0x0000000000067805 */ /* 0x000fe2000001ff00 */
[----:B------:R-:W2:Y:S01]  /*0050*/  S2R R19, SR_TID.X ;  /* 0x0000000000137919 */ /* 0x000ea20000002100 */
[----:B------:R-:W-:-:S04]  /*0060*/  CS2R R4, SRZ ;  /* 0x0000000000047805 */ /* 0x000fc8000001ff00 */
[----:B------:R-:W3:Y:S08]  /*0070*/  LDC.64 R24, c[0x0][0x3b0] ;  /* 0x0000ec00ff187b82 */ /* 0x000ef00000000a00 */
[----:B------:R-:W4:Y:S08]  /*0080*/  LDC.64 R26, c[0x0][0x3b8] ;  /* 0x0000ee00ff1a7b82 */ /* 0x000f300000000a00 */
[----:B------:R-:W1:Y:S01]  /*0090*/  LDC.64 R20, c[0x0][0x3b8] ;  /* 0x0000ee00ff147b82 */ /* 0x000e620000000a00 */
[----:B0-----:R-:W-:-:S07]  /*00a0*/  IMAD R28, R0, -0x200, R3 ;  /* 0xfffffe00001c7824 */ /* 0x001fce00078e0203 */
[----:B------:R-:W0:Y:S01]  /*00b0*/  LDC.64 R14, c[0x0][0x3b0] ;  /* 0x0000ec00ff0e7b82 */ /* 0x000e220000000a00 */
[----:B--2---:R-:W-:Y:S02]  /*00c0*/  MOV R29, R19 ;  /* 0x00000013001d7202 */ /* 0x004fe40000000f00 */
[----:B------:R-:W-:-:S13]  /*00d0*/  ISETP.GE.AND P0, PT, R19, R28, PT ;  /* 0x0000001c1300720c */ /* 0x000fda0003f06270 */
[----:B------:R-:W-:Y:S01]  /*00e0*/  @!P0 IADD3 R19, PT, PT, R29, 0x80, RZ ;  /* 0x000000801d138810 */ /* 0x000fe20007ffe0ff */
[----:B------:R-:W2:Y:S01]  /*00f0*/  @!P0 LDC.64 R8, c[0x0][0x3a8] ;  /* 0x0000ea00ff088b82 */ /* 0x000ea20000000a00 */
[----:B------:R-:W-:Y:S02]  /*0100*/  @!P0 LEA R3, R0, R29, 0x9 ;  /* 0x0000001d00038211 */ /* 0x000fe400078e48ff */
[----:B------:R-:W-:-:S03]  /*0110*/  ISETP.GE.AND P1, PT, R19, R28, PT ;  /* 0x0000001c1300720c */ /* 0x000fc60003f26270 */
[----:B-1----:R-:W-:Y:S01]  /*0120*/  @!P0 IMAD.WIDE.U32 R20, R3, 0x8, R20 ;  /* 0x0000000803148825 */ /* 0x002fe200078e0014 */
[----:B------:R-:W-:-:S03]  /*0130*/  CS2R R10, SRZ ;  /* 0x00000000000a7805 */ /* 0x000fc6000001ff00 */
[----:B0-----:R-:W-:Y:S01]  /*0140*/  @!P0 IMAD.WIDE.U32 R14, R3, 0x8, R14 ;  /* 0x00000008030e8825 */ /* 0x001fe200078e000e */
[----:B------:R0:W5:Y:S04]  /*0150*/  @!P0 LDG.E.64 R6, desc[UR4][R20.64] ;  /* 0x0000000414068981 */ /* 0x000168000c1e1b00 */
[----:B------:R-:W5:Y:S01]  /*0160*/  @!P0 LDG.E.64 R4, desc[UR4][R14.64] ;  /* 0x000000040e048981 */ /* 0x000f62000c1e1b00 */
[----:B------:R-:W1:Y:S01]  /*0170*/  @!P1 LDC.64 R16, c[0x0][0x3a8] ;  /* 0x0000ea00ff109b82 */ /* 0x000e620000000a00 */
[----:B------:R-:W-:Y:S02]  /*0180*/  @!P1 LEA R13, R0, R19, 0x9 ;  /* 0x00000013000d9211 */ /* 0x000fe400078e48ff */
[----:B------:R-:W-:-:S04]  /*0190*/  @!P1 IADD3 R19, PT, PT, R19, 0x80, RZ ;  /* 0x0000008013139810 */ /* 0x000fc80007ffe0ff */
[----:B------:R-:W-:Y:S01]  /*01a0*/  ISETP.GE.AND P2, PT, R19, R28, PT ;  /* 0x0000001c1300720c */ /* 0x000fe20003f46270 */
[C---:B---3--:R-:W-:Y:S01]  /*01b0*/  @!P1 IMAD.WIDE.U32 R24, R13.reuse, 0x8, R24 ;  /* 0x000000080d189825 */ /* 0x048fe200078e0018 */
[----:B0-----:R-:W0:Y:S03]  /*01c0*/  LDC.64 R20, c[0x0][0x3b0] ;  /* 0x0000ec00ff147b82 */ /* 0x001e260000000a00 */
[----:B----4-:R-:W-:Y:S01]  /*01d0*/  @!P1 IMAD.WIDE.U32 R26, R13, 0x8, R26 ;  /* 0x000000080d1a9825 */ /* 0x010fe200078e001a */
[----:B------:R3:W5:Y:S03]  /*01e0*/  @!P1 LDG.E.64 R10, desc[UR4][R24.64] ;  /* 0x00000004180a9981 */ /* 0x000766000c1e1b00 */
[----:B--2---:R-:W-:Y:S01]  /*01f0*/  @!P0 IMAD.WIDE.U32 R8, R3, 0x8, R8 ;  /* 0x0000000803088825 */ /* 0x004fe200078e0008 */
[----:B------:R-:W-:-:S03]  /*0200*/  CS2R R2, SRZ ;  /* 0x0000000000027805 */ /* 0x000fc6000001ff00 */
[----:B------:R-:W2:Y:S01]  /*0210*/  @!P2 LDC.64 R22, c[0x0][0x3a8] ;  /* 0x0000ea00ff16ab82 */ /* 0x000ea20000000a00 */
[----:B-1----:R-:W-:Y:S01]  /*0220*/  @!P1 IMAD.WIDE.U32 R16, R13, 0x8, R16 ;  /* 0x000000080d109825 */ /* 0x002fe200078e0010 */
[----:B------:R-:W-:Y:S02]  /*0230*/  CS2R R12, SRZ ;  /* 0x00000000000c7805 */ /* 0x000fe4000001ff00 */
[----:B---3--:R-:W-:Y:S01]  /*0240*/  @!P2 LEA R25, R0, R19, 0x9 ;  /* 0x000000130019a211 */ /* 0x008fe200078e48ff */
[----:B------:R-:W5:Y:S04]  /*0250*/  @!P0 LDG.E.64 R2, desc[UR4][R8.64] ;  /* 0x0000000408028981 */ /* 0x000f68000c1e1b00 */
[----:B------:R1:W5:Y:S01]  /*0260*/  @!P1 LDG.E.64 R12, desc[UR4][R26.64] ;  /* 0x000000041a0c9981 */ /* 0x000362000c1e1b00 */
[----:B------:R-:W-:Y:S01]  /*0270*/  @!P2 IADD3 R19, PT, PT, R19, 0x80, RZ ;  /* 0x000000801313a810 */ /* 0x000fe20007ffe0ff */
[----:B-1----:R-:W1:Y:S03]  /*0280*/  LDC.64 R26, c[0x0][0x3b8] ;  /* 0x0000ee00ff1a7b82 */ /* 0x002e660000000a00 */
[----:B------:R-:W-:-:S02]  /*0290*/  ISETP.GE.AND P0, PT, R19, R28, PT ;  /* 0x0000001c1300720c */ /* 0x000fc40003f06270 */
[----:B------:R-:W-:Y:S01]  /*02a0*/  CS2R R14, SRZ ;  /* 0x00000000000e7805 */ /* 0x000fe2000001ff00 */
[----:B--2---:R-:W-:-:S05]  /*02b0*/  @!P2 IMAD.WIDE.U32 R22, R25, 0x8, R22 ;  /* 0x000000081916a825 */ /* 0x004fca00078e0016 */
[----:B------:R0:W5:Y:S02]  /*02c0*/  @!P2 LDG.E.64 R14, desc[UR4][R22.64] ;  /* 0x00000004160ea981 */ /* 0x000164000c1e1b00 */
[----:B0-----:R-:W-:-:S03]  /*02d0*/  @!P2 IMAD.WIDE.U32 R22, R25, 0x8, R20 ;  /* 0x000000081916a825 */ /* 0x001fc600078e0014 */
[----:B------:R-:W0:Y:S01]  /*02e0*/  @!P0 LDC.64 R20, c[0x0][0x3a8] ;  /* 0x0000ea00ff148b82 */ /* 0x000e220000000a00 */
[----:B-1----:R-:W-:Y:S01]  /*02f0*/  @!P2 IMAD.WIDE.U32 R26, R25, 0x8, R26 ;  /* 0x00000008191aa825 */ /* 0x002fe200078e001a */
[----:B------:R-:W-:Y:S02]  /*0300*/  @!P0 LEA R25, R0, R19, 0x9 ;  /* 0x0000001300198211 */ /* 0x000fe400078e48ff */
[----:B------:R-:W-:Y:S02]  /*0310*/  CS2R R18, SRZ ;  /* 0x0000000000127805 */ /* 0x000fe4000001ff00 */
[----:B------:R-:W-:-:S04]  /*0320*/  CS2R R8, SRZ ;  /* 0x0000000000087805 */ /* 0x000fc8000001ff00 */
[----:B------:R1:W5:Y:S04]  /*0330*/  @!P2 LDG.E.64 R18, desc[UR4][R26.64] ;  /* 0x000000041a12a981 */ /* 0x000368000c1e1b00 */
[----:B------:R2:W5:Y:S01]  /*0340*/  @!P1 LDG.E.64 R8, desc[UR4][R16.64] ;  /* 0x0000000410089981 */ /* 0x000562000c1e1b00 */
[----:B-1----:R-:W1:Y:S01]  /*0350*/  LDC.64 R26, c[0x0][0x3b0] ;  /* 0x0000ec00ff1a7b82 */ /* 0x002e620000000a00 */
[----:B--2---:R-:W-:-:S06]  /*0360*/  CS2R R16, SRZ ;  /* 0x0000000000107805 */ /* 0x004fcc000001ff00 */
[----:B------:R0:W5:Y:S02]  /*0370*/  @!P2 LDG.E.64 R16, desc[UR4][R22.64] ;  /* 0x000000041610a981 */ /* 0x000164000c1e1b00 */
[----:B0-----:R-:W-:Y:S01]  /*0380*/  @!P0 IMAD.WIDE.U32 R22, R25, 0x8, R20 ;  /* 0x0000000819168825 */ /* 0x001fe200078e0014 */
[----:B------:R-:W-:-:S03]  /*0390*/  CS2R R20, SRZ ;  /* 0x0000000000147805 */ /* 0x000fc6000001ff00 */
[----:B-1----:R-:W-:-:S03]  /*03a0*/  @!P0 IMAD.WIDE.U32 R26, R25, 0x8, R26 ;  /* 0x00000008191a8825 */ /* 0x002fc600078e001a */
[----:B------:R0:W5:Y:S02]  /*03b0*/  @!P0 LDG.E.64 R20, desc[UR4][R22.64] ;  /* 0x0000000416148981 */ /* 0x000164000c1e1b00 */
[----:B0-----:R-:W-:-:S06]  /*03c0*/  CS2R R22, SRZ ;  /* 0x0000000000167805 */ /* 0x001fcc000001ff00 */
[----:B------:R0:W5:Y:S02]  /*03d0*/  @!P0 LDG.E.64 R22, desc[UR4][R26.64] ;  /* 0x000000041a168981 */ /* 0x000164000c1e1b00 */
[----:B0-----:R-:W0:Y:S01]  /*03e0*/  LDC.64 R26, c[0x0][0x3b8] ;  /* 0x0000ee00ff1a7b82 */ /* 0x001e220000000a00 */
[----:B------:R-:W-:Y:S01]  /*03f0*/  BSSY.RECONVERGENT B0, `(.L_x_5350) ;  /* 0x0000017000007945 */ /* 0x000fe20003800200 */
[----:B0-----:R-:W-:Y:S01]  /*0400*/  @!P0 IMAD.WIDE.U32 R26, R25, 0x8, R26 ;  /* 0x00000008191a8825 */ /* 0x001fe200078e001a */
[----:B------:R-:W-:-:S06]  /*0410*/  CS2R R24, SRZ ;  /* 0x0000000000187805 */ /* 0x000fcc000001ff00 */
[----:B------:R0:W5:Y:S01]  /*0420*/  @!P0 LDG.E.64 R24, desc[UR4][R26.64] ;  /* 0x000000041a188981 */ /* 0x000162000c1e1b00 */
[----:B------:R-:W-:Y:S02]  /*0430*/  ISETP.GE.AND P0, PT, R29, R28, PT ;  /* 0x0000001c1d00720c */ /* 0x000fe40003f06270 */
[----:B0-----:R-:W-:-:S11]  /*0440*/  CS2R R26, SRZ ;  /* 0x00000000001a7805 */ /* 0x001fd6000001ff00 */
[----:B------:R-:W-:Y:S05]  /*0450*/  @P0 BRA `(.L_x_5351) ;  /* 0x0000000000400947 */ /* 0x000fea0003800000 */
[----:B------:R-:W0:Y:S01]  /*0460*/  LDCU.64 UR8, c[0x0][0x390] ;  /* 0x00007200ff0877ac */ /* 0x000e220008000a00 */
[----:B------:R-:W1:Y:S01]  /*0470*/  LDCU.64 UR6, c[0x0][0x388] ;  /* 0x00007100ff0677ac */ /* 0x000e620008000a00 */
[C---:B0----5:R-:W-:Y:S01]  /*0480*/  FMUL.FTZ R27, R5.reuse, UR9 ;  /* 0x00000009051b7c20 */ /* 0x061fe20008410000 */
[----:B------:R-:W-:-:S03]  /*0490*/  FMUL.FTZ R26, R5, UR8 ;  /* 0x00000008051a7c20 */ /* 0x000fc60008410000 */
[C---:B------:R-:W-:Y:S01]  /*04a0*/  FFMA.FTZ R5, R4.reuse, UR8, -R27 ;  /* 0x0000000804057c23 */ /* 0x040fe2000801081b */
[----:B------:R-:W-:-:S04]  /*04b0*/  FFMA.FTZ R4, R4, UR9, R26 ;  /* 0x0000000904047c23 */ /* 0x000fc8000801001a */
[C---:B------:R-:W-:Y:S01]  /*04c0*/  FMUL.FTZ R26, R4.reuse, R7 ;  /* 0x00000007041a7220 */ /* 0x040fe20000410000 */
[----:B------:R-:W-:-:S03]  /*04d0*/  FMUL.FTZ R4, R4, R6 ;  /* 0x0000000604047220 */ /* 0x000fc60000410000 */
[C---:B------:R-:W-:Y:S01]  /*04e0*/  FFMA.FTZ R26, R5.reuse, R6, -R26 ;  /* 0x00000006051a7223 */ /* 0x040fe2000001081a */
[----:B------:R-:W-:Y:S01]  /*04f0*/  FFMA.FTZ R7, R5, R7, R4 ;  /* 0x0000000705077223 */ /* 0x000fe20000010004 */
[C---:B-1----:R-:W-:Y:S01]  /*0500*/  FMUL.FTZ R5, R3.reuse, UR7 ;  /* 0x0000000703057c20 */ /* 0x042fe20008410000 */
[----:B------:R-:W-:-:S03]  /*0510*/  FMUL.FTZ R3, R3, UR6 ;  /* 0x0000000603037c20 */ /* 0x000fc60008410000 */
[C---:B------:R-:W-:Y:S01]  /*0520*/  FFMA.FTZ R5, R2.reuse, UR6, -R5 ;  /* 0x0000000602057c23 */ /* 0x040fe20008010805 */
[----:B------:R-:W-:-:S03]  /*0530*/  FFMA.FTZ R2, R2, UR7, R3 ;  /* 0x0000000702027c23 */ /* 0x000fc60008010003 */
[----:B------:R-:W-:Y:S01]  /*0540*/  FADD.FTZ R26, R5, R26 ;  /* 0x0000001a051a7221 */ /* 0x000fe20000010000 */
[----:B------:R-:W-:-:S07]  /*0550*/  FADD.FTZ R27, R2, R7 ;  /* 0x00000007021b7221 */ /* 0x000fce0000010000 */
.L_x_5351:
[----:B------:R-:W-:Y:S05]  /*0560*/  BSYNC.RECONVERGENT B0 ;  /* 0x0000000000007941 */ /* 0x000fea0003800200 */
.L_x_5350:
[----:B-----5:R-:W-:Y:S01]  /*0570*/  IADD3 R5, PT, PT, R29, 0x80, RZ ;  /* 0x000000801d057810 */ /* 0x020fe20007ffe0ff */
[----:B------:R-:W-:Y:S01]  /*0580*/  BSSY.RECONVERGENT B0, `(.L_x_5352) ;  /* 0x0000014000007945 */ /* 0x000fe20003800200 */
[----:B------:R-:W-:Y:S02]  /*0590*/  CS2R R2, SRZ ;  /* 0x0000000000027805 */ /* 0x000fe4000001ff00 */
[----:B------:R-:W-:-:S13]  /*05a0*/  ISETP.GE.AND P1, PT, R5, R28, PT ;  /* 0x0000001c0500720c */ /* 0x000fda0003f26270 */
[----:B------:R-:W-:Y:S05]  /*05b0*/  @P1 BRA `(.L_x_5353) ;  /* 0x0000000000401947 */ /* 0x000fea0003800000 */
[----:B------:R-:W0:Y:S01]  /*05c0*/  LDCU.64 UR8, c[0x0][0x390] ;  /* 0x00007200ff0877ac */ /* 0x000e220008000a00 */
[----:B------:R-:W1:Y:S01]  /*05d0*/  LDCU.64 UR6, c[0x0][0x388] ;  /* 0x00007100ff0677ac */ /* 0x000e620008000a00 */
[C---:B0-----:R-:W-:Y:S01]  /*05e0*/  FMUL.FTZ R3, R11.reuse, UR9 ;  /* 0x000000090b037c20 */ /* 0x041fe20008410000 */
[----:B------:R-:W-:-:S03]  /*05f0*/  FMUL.FTZ R11, R11, UR8 ;  /* 0x000000080b0b7c20 */ /* 0x000fc60008410000 */
[C---:B------:R-:W-:Y:S01]  /*0600*/  FFMA.FTZ R2, R10.reuse, UR8, -R3 ;  /* 0x000000080a027c23 */ /* 0x040fe20008010803 */
[----:B------:R-:W-:Y:S01]  /*0610*/  FFMA.FTZ R11, R10, UR9, R11 ;  /* 0x000000090a0b7c23 */ /* 0x000fe2000801000b */
[C---:B-1----:R-:W-:Y:S01]  /*0620*/  FMUL.FTZ R3, R9.reuse, UR7 ;  /* 0x0000000709037c20 */ /* 0x042fe20008410000 */
[----:B------:R-:W-:Y:S02]  /*0630*/  FMUL.FTZ R9, R9, UR6 ;  /* 0x0000000609097c20 */ /* 0x000fe40008410000 */
        /* <DEDUP_REMOVED lines=8> */
.L_x_5353:
[----:B------:R-:W-:Y:S05]  /*06c0*/  BSYNC.RECONVERGENT B0 ;  /* 0x0000000000007941 */ /* 0x000fea0003800200 */
.L_x_5352:
[----:B------:R-:W0:Y:S01]  /*06d0*/  @!P0 LDC.64 R6, c[0x0][0x3a0] ;  /* 0x0000e800ff068b82 */ /* 0x000e220000000a00 */
[C---:B------:R-:W-:Y:S01]  /*06e0*/  IADD3 R11, PT, PT, R29.reuse, 0x100, RZ ;  /* 0x000001001d0b7810 */ /* 0x040fe20007ffe0ff */
[----:B------:R-:W-:Y:S01]  /*06f0*/  BSSY.RECONVERGENT B0, `(.L_x_5354) ;  /* 0x0000019000007945 */ /* 0x000fe20003800200 */
[----:B------:R-:W-:Y:S02]  /*0700*/  IADD3 R13, PT, PT, R29, 0x180, RZ ;  /* 0x000001801d0d7810 */ /* 0x000fe40007ffe0ff */
[----:B------:R-:W-:Y:S02]  /*0710*/  ISETP.GE.AND P1, PT, R11, R28, PT ;  /* 0x0000001c0b00720c */ /* 0x000fe40003f26270 */
[----:B------:R-:W-:Y:S02]  /*0720*/  @!P0 LEA R9, R0, R29, 0x9 ;  /* 0x0000001d00098211 */ /* 0x000fe400078e48ff */
[----:B------:R-:W-:Y:S02]  /*0730*/  @!P0 MOV R29, R5 ;  /* 0x00000005001d8202 */ /* 0x000fe40000000f00 */
[----:B------:R-:W-:-:S02]  /*0740*/  CS2R R4, SRZ ;  /* 0x0000000000047805 */ /* 0x000fc4000001ff00 */
[-C--:B------:R-:W-:Y:S02]  /*0750*/  ISETP.GE.AND P2, PT, R13, R28.reuse, PT ;  /* 0x0000001c0d00720c */ /* 0x080fe40003f46270 */
[----:B------:R-:W-:-:S03]  /*0760*/  ISETP.GE.AND P3, PT, R29, R28, PT ;  /* 0x0000001c1d00720c */ /* 0x000fc60003f66270 */
[----:B------:R-:W-:Y:S10]  /*0770*/  @P1 BRA `(.L_x_5355) ;  /* 0x0000000000401947 */ /* 0x000ff40003800000 */
[----:B------:R-:W1:Y:S01]  /*0780*/  LDCU.64 UR8, c[0x0][0x390] ;  /* 0x00007200ff0877ac */ /* 0x000e620008000a00 */
[----:B------:R-:W2:Y:S01]  /*0790*/  LDCU.64 UR6, c[0x0][0x388] ;  /* 0x00007100ff0677ac */ /* 0x000ea20008000a00 */
[C---:B-1----:R-:W-:Y:S01]  /*07a0*/  FMUL.FTZ R5, R17.reuse, UR8 ;  /* 0x0000000811057c20 */ /* 0x042fe20008410000 */
[----:B------:R-:W-:-:S03]  /*07b0*/  FMUL.FTZ R17, R17, UR9 ;  /* 0x0000000911117c20 */ /* 0x000fc60008410000 */
[C---:B------:R-:W-:Y:S01]  /*07c0*/  FFMA.FTZ R4, R16.reuse, UR9, R5 ;  /* 0x0000000910047c23 */ /* 0x040fe20008010005 */
[C---:B--2---:R-:W-:Y:S01]  /*07d0*/  FMUL.FTZ R5, R15.reuse, UR7 ;  /* 0x000000070f057c20 */ /* 0x044fe20008410000 */
        /* <DEDUP_REMOVED lines=10> */
.L_x_5355:
[----:B------:R-:W-:Y:S05]  /*0880*/  BSYNC.RECONVERGENT B0 ;  /* 0x0000000000007941 */ /* 0x000fea0003800200 */
.L_x_5354:
[----:B------:R-:W-:Y:S01]  /*0890*/  BSSY.RECONVERGENT B0, `(.L_x_5356) ;  /* 0x0000014000007945 */ /* 0x000fe20003800200 */
[----:B0-----:R-:W-:Y:S01]  /*08a0*/  @!P0 IMAD.WIDE.U32 R8, R9, 0x8, R6 ;  /* 0x0000000809088825 */ /* 0x001fe200078e0006 */
[----:B------:R-:W-:Y:S02]  /*08b0*/  CS2R R6, SRZ ;  /* 0x0000000000067805 */ /* 0x000fe4000001ff00 */
        /* <DEDUP_REMOVED lines=17> */
.L_x_5357:
[----:B------:R-:W-:Y:S05]  /*09d0*/  BSYNC.RECONVERGENT B0 ;  /* 0x0000000000007941 */ /* 0x000fea0003800200 */
.L_x_5356:
[----:B------:R0:W-:Y:S01]  /*09e0*/  @!P0 STG.E.64 desc[UR4][R8.64], R26 ;  /* 0x0000001a08008986 */ /* 0x0001e2000c101b04 */
[----:B------:R-:W-:Y:S04]  /*09f0*/  BSSY.RECONVERGENT B0, `(.L_x_5358) ;  /* 0x000000c000007945 */ /* 0x000fe80003800200 */
[----:B------:R-:W-:Y:S05]  /*0a00*/  @P3 BRA `(.L_x_5359) ;  /* 0x0000000000283947 */ /* 0x000fea0003800000 */
[----:B0-----:R-:W0:Y:S01]  /*0a10*/  LDC.64 R8, c[0x0][0x3a0] ;  /* 0x0000e800ff087b82 */ /* 0x001e220000000a00 */
[----:B------:R-:W-:Y:S02]  /*0a20*/  LEA R11, R0, R29, 0x9 ;  /* 0x0000001d000b7211 */ /* 0x000fe400078e48ff */
[----:B------:R-:W-:-:S04]  /*0a30*/  IADD3 R29, PT, PT, R29, 0x80, RZ ;  /* 0x000000801d1d7810 */ /* 0x000fc80007ffe0ff */
[----:B------:R-:W-:-:S13]  /*0a40*/  ISETP.GE.AND P0, PT, R29, R28, PT ;  /* 0x0000001c1d00720c */ /* 0x000fda0003f06270 */
[----:B------:R-:W-:Y:S02]  /*0a50*/  @!P0 LEA R13, R0, R29, 0x9 ;  /* 0x0000001d000d8211 */ /* 0x000fe400078e48ff */
[----:B------:R-:W-:Y:S01]  /*0a60*/  @!P0 IADD3 R29, PT, PT, R29, 0x80, RZ ;  /* 0x000000801d1d8810 */ /* 0x000fe20007ffe0ff */
[----:B0-----:R-:W-:-:S04]  /*0a70*/  IMAD.WIDE.U32 R10, R11, 0x8, R8 ;  /* 0x000000080b0a7825 */ /* 0x001fc800078e0008 */
[----:B------:R-:W-:Y:S01]  /*0a80*/  @!P0 IMAD.WIDE.U32 R8, R13, 0x8, R8 ;  /* 0x000000080d088825 */ /* 0x000fe200078e0008 */
[----:B------:R1:W-:Y:S04]  /*0a90*/  STG.E.64 desc[UR4][R10.64], R2 ;  /* 0x000000020a007986 */ /* 0x0003e8000c101b04 */
[----:B------:R1:W-:Y:S02]  /*0aa0*/  @!P0 STG.E.64 desc[UR4][R8.64], R4 ;  /* 0x0000000408008986 */ /* 0x0003e4000c101b04 */
.L_x_5359:
[----:B------:R-:W-:Y:S05]  /*0ab0*/  BSYNC.RECONVERGENT B0 ;  /* 0x0000000000007941 */ /* 0x000fea0003800200 */
.L_x_5358:
[----:B------:R-:W-:-:S13]  /*0ac0*/  ISETP.GE.AND P0, PT, R29, R28, PT ;  /* 0x0000001c1d00720c */ /* 0x000fda0003f06270 */
[----:B------:R-:W-:Y:S05]  /*0ad0*/  @P0 EXIT ;  /* 0x000000000000094d */ /* 0x000fea0003800000 */
[----:B-1----:R-:W1:Y:S01]  /*0ae0*/  LDC.64 R2, c[0x0][0x3a0] ;  /* 0x0000e800ff027b82 */ /* 0x002e620000000a00 */
[----:B------:R-:W-:-:S05]  /*0af0*/  LEA R29, R0, R29, 0x9 ;  /* 0x0000001d001d7211 */ /* 0x000fca00078e48ff */
[----:B-1----:R-:W-:-:S05]  /*0b00*/  IMAD.WIDE.U32 R2, R29, 0x8, R2 ;  /* 0x000000081d027825 */ /* 0x002fca00078e0002 */
[----:B------:R-:W-:Y:S01]  /*0b10*/  STG.E.64 desc[UR4][R2.64], R6 ;  /* 0x0000000602007986 */ /* 0x000fe2000c101b04 */
[----:B------:R-:W-:Y:S05]  /*0b20*/  EXIT ;  /* 0x000000000000794d */ /* 0x000fea0003800000 */
.L_x_5360:
        /* <DEDUP_REMOVED lines=13> */
.L_x_23864:


//--------------------- .text._ZN2at6native29vectorized_elementwise_kernelILi2EZZZNS0_54_GLOBAL__N__d8c5977b_16_LinearAlgebra_cu_35b291db_316116addr_kernel_cudaERNS_14TensorIteratorERKN3c106ScalarES8_ENKUlvE_clEvENKUlvE7_clEvEUlNS5_7complexIfEESC_SC_E0_St5arrayIPcLm4EEEEviT0_T1_ --------------------------
	.section	.text._ZN2at6native29vectorized_elementwise_kernelILi2EZZZNS0_54_GLOBAL__N__d8c5977b_16_LinearAlgebra_cu_35b291db_316116addr_kernel_cudaERNS_14TensorIteratorERKN3c106ScalarES8_ENKUlvE_clEvENKUlvE7_clEvEUlNS5_7complexIfEESC_SC_E0_St5arrayIPcLm4EEEEviT0_T1_,"ax",@progbits
	.align	128
        .global         _ZN2at6native29vectorized_elementwise_kernelILi2EZZZNS0_54_GLOBAL__N__d8c5977b_16_LinearAlgebra_cu_35b291db_316116addr_kernel_cudaERNS_14TensorIteratorERKN3c106ScalarES8_ENKUlvE_clEvENKUlvE7_clEvEUlNS5_7complexIfEESC_SC_E0_St5arrayIPcLm4EEEEviT0_T1_
        .type           _ZN2at6native29vectorized_elementwise_kernelILi2EZZZNS0_54_GLOBAL__N__d8c5977b_16_LinearAlgebra_cu_35b291db_316116addr_kernel_cudaERNS_14TensorIteratorERKN3c106ScalarES8_ENKUlvE_clEvENKUlvE7_clEvEUlNS5_7complexIfEESC_SC_E0_St5arrayIPcLm4EEEEviT0_T1_,@function
        .size           _ZN2at6native29vectorized_elementwise_kernelILi2EZZZNS0_54_GLOBAL__N__d8c5977b_16_LinearAlgebra_cu_35b291db_316116addr_kernel_cudaERNS_14TensorIteratorERKN3c106ScalarES8_ENKUlvE_clEvENKUlvE7_clEvEUlNS5_7complexIfEESC_SC_E0_St5arrayIPcLm4EEEEviT0_T1_,(.L_x_23865 - _ZN2at6native29vectorized_elementwise_kernelILi2EZZZNS0_54_GLOBAL__N__d8c5977b_16_LinearAlgebra_cu_35b291db_316116addr_kernel_cudaERNS_14TensorIteratorERKN3c106ScalarES8_ENKUlvE_clEvENKUlvE7_clEvEUlNS5_7complexIfEESC_SC_E0_St5arrayIPcLm4EEEEviT0_T1_)
        .other          _ZN2at6native29vectorized_elementwise_kernelILi2EZZZNS0_54_GLOBAL__N__d8c5977b_16_LinearAlgebra_cu_35b291db_316116addr_kernel_cudaERNS_14TensorIteratorERKN3c106ScalarES8_ENKUlvE_clEvENKUlvE7_clEvEUlNS5_7complexIfEESC_SC_E0_St5arrayIPcLm4EEEEviT0_T1_,@"STO_CUDA_ENTRY STV_DEFAULT"
_ZN2at6native29vectorized_elementwise_kernelILi2EZZZNS0_54_GLOBAL__N__d8c5977b_16_LinearAlgebra_cu_35b291db_316116addr_kernel_cudaERNS_14TensorIteratorERKN3c106ScalarES8_ENKUlvE_clEvENKUlvE7_clEvEUlNS5_7complexIfEESC_SC_E0_St5arrayIPcLm4EEEEviT0_T1_:
.text._ZN2at6native29vectorized_elementwise_kernelILi2EZZZNS0_54_GLOBAL__N__d8c5977b_16_LinearAlgebra_cu_35b291db_316116addr_kernel_cudaERNS_14TensorIteratorERKN3c106ScalarES8_ENKUlvE_clEvENKUlvE7_clEvEUlNS5_7complexIfEESC_SC_E0_St5arrayIPcLm4EEEEviT0_T1_:
        /* <DEDUP_REMOVED lines=8> */
[----:B------:R-:W1:Y:S08]  /*0080*/  LDC.64 R22, c[0x0][0x3b0] ;  /* 0x0000ec00ff167b82 */ /* 0x000e700000000a00 */
[----:B------:R-:W2:Y:S08]  /*0090*/  LDC.64 R24, c[0x0][0x3b8] ;  /* 0x0000ee00ff187b82 */ /* 0x000eb00000000a00 */
[----:B------:R-:W3:Y:S08]  /*00a0*/  LDC.64 R28, c[0x0][0x3b0] ;  /* 0x0000ec00ff1c7b82 */ /* 0x000ef00000000a00 */
[----:B------:R-:W4:Y:S01]  /*00b0*/  LDC.64 R38, c[0x0][0x3b8] ;  /* 0x0000ee00ff267b82 */ /* 0x000f220000000a00 */
[----:B0-----:R-:W-:-:S07]  /*00c0*/  ISETP.GE.U32.AND P0, PT, R53, R52, PT ;  /* 0x000000343500720c */ /* 0x001fce0003f06070 */
[----:B------:R-:W0:Y:S08]  /*00d0*/  LDC.64 R34, c[0x0][0x3b0] ;  /* 0x0000ec00ff227b82 */ /* 0x000e300000000a00 */
[----:B------:R-:W0:Y:S01]  /*00e0*/  LDC.64 R44, c[0x0][0x3b8] ;  /* 0x0000ee00ff2c7b82 */ /* 0x000e220000000a00 */
[----:B------:R-:W-:Y:S02]  /*00f0*/  @!P0 LEA R3, R0, R53, 0xa ;  /* 0x0000003500038211 */ /* 0x000fe400078e50ff */
[----:B------:R-:W-:-:S05]  /*0100*/  @!P0 IADD3 R53, PT, PT, R53, 0x80, RZ ;  /* 0x0000008035358810 */ /* 0x000fca0007ffe0ff */
[----:B------:R-:W3:Y:S01]  /*0110*/  LDC.64 R16, c[0x0][0x3b0] ;  /* 0x0000ec00ff107b82 */ /* 0x000ee20000000a00 */
[----:B------:R-:W-:-:S07]  /*0120*/  ISETP.GE.U32.AND P1, PT, R53, R52, PT ;  /* 0x000000343500720c */ /* 0x000fce0003f26070 */
[----:B------:R-:W4:Y:S06]  /*0130*/  LDC.64 R18, c[0x0][0x3b8] ;  /* 0x0000ee00ff127b82 */ /* 0x000f2c0000000a00 */
[----:B------:R-:W-:Y:S02]  /*0140*/  @!P1 LEA R5, R0, R53, 0xa ;  /* 0x0000003500059211 */ /* 0x000fe400078e50ff */
[----:B------:R-:W0:Y:S01]  /*0150*/  @!P1 LDC.64 R20, c[0x0][0x3a8] ;  /* 0x0000ea00ff149b82 */ /* 0x000e220000000a00 */
[----:B------:R-:W-:Y:S02]  /*0160*/  @!P1 IADD3 R53, PT, PT, R53, 0x80, RZ ;  /* 0x0000008035359810 */ /* 0x000fe40007ffe0ff */
[----:B-1----:R-:W-:-:S02]  /*0170*/  @!P1 IMAD.WIDE.U32 R22, R5, 0x8, R22 ;  /* 0x0000000805169825 */ /* 0x002fc400078e0016 */
[----:B------:R-:W-:Y:S02]  /*0180*/  ISETP.GE.U32.AND P2, PT, R53, R52, PT ;  /* 0x000000343500720c */ /* 0x000fe40003f46070 */
[----:B--2---:R-:W-:Y:S01]  /*0190*/  @!P1 IMAD.WIDE.U32 R24, R5, 0x8, R24 ;  /* 0x0000000805189825 */ /* 0x004fe200078e0018 */
[----:B------:R-:W1:Y:S03]  /*01a0*/  @!P0 LDC.64 R12, c[0x0][0x3a8] ;  /* 0x0000ea00ff0c8b82 */ /* 0x000e660000000a00 */
[----:B---3--:R-:W-:-:S04]  /*01b0*/  @!P0 IMAD.WIDE.U32 R16, R3, 0x8, R16 ;  /* 0x0000000803108825 */ /* 0x008fc800078e0010 */
[----:B----4-:R-:W-:Y:S01]  /*01c0*/  @!P0 IMAD.WIDE.U32 R18, R3, 0x8, R18 ;  /* 0x0000000803128825 */ /* 0x010fe200078e0012 */
[----:B------:R-:W-:Y:S02]  /*01d0*/  CS2R R10, SRZ ;  /* 0x00000000000a7805 */ /* 0x000fe4000001ff00 */
[----:B------:R-:W-:Y:S01]  /*01e0*/  @!P2 LEA R7, R0, R53, 0xa ;  /* 0x000000350007a211 */ /* 0x000fe200078e50ff */
[----:B------:R-:W2:Y:S01]  /*01f0*/  @!P2 LDC.64 R26, c[0x0][0x3a8] ;  /* 0x0000ea00ff1aab82 */ /* 0x000ea20000000a00 */
[----:B------:R-:W-:-:S03]  /*0200*/  @!P2 IADD3 R53, PT, PT, R53, 0x80, RZ ;  /* 0x000000803535a810 */ /* 0x000fc60007ffe0ff */
[----:B------:R-:W-:Y:S01]  /*0210*/  @!P2 IMAD.WIDE.U32 R28, R7, 0x8, R28 ;  /* 0x00000008071ca825 */ /* 0x000fe200078e001c */
[----:B------:R-:W-:Y:S02]  /*0220*/  ISETP.GE.U32.AND P3, PT, R53, R52, PT ;  /* 0x000000343500720c */ /* 0x000fe40003f66070 */
[----:B------:R-:W-:Y:S01]  /*0230*/  CS2R R14, SRZ ;  /* 0x00000000000e7805 */ /* 0x000fe2000001ff00 */
[----:B------:R3:W5:Y:S01]  /*0240*/  @!P1 LDG.E.64 R10, desc[UR4][R22.64] ;  /* 0x00000004160a9981 */ /* 0x000762000c1e1b00 */
[----:B0-----:R-:W-:Y:S01]  /*0250*/  @!P1 IMAD.WIDE.U32 R20, R5, 0x8, R20 ;  /* 0x0000000805149825 */ /* 0x001fe200078e0014 */
[----:B------:R-:W0:Y:S03]  /*0260*/  LDC.64 R30, c[0x0][0x3b0] ;  /* 0x0000ec00ff1e7b82 */ /* 0x000e260000000a00 */
[----:B------:R-:W-:Y:S01]  /*0270*/  @!P2 IMAD.WIDE.U32 R38, R7, 0x8, R38 ;  /* 0x000000080726a825 */ /* 0x000fe200078e0026 */
[----:B------:R-:W-:-:S03]  /*0280*/  CS2R R8, SRZ ;  /* 0x0000000000087805 */ /* 0x000fc6000001ff00 */
[----:B-1----:R-:W-:Y:S01]  /*0290*/  @!P0 IMAD.WIDE.U32 R12, R3, 0x8, R12 ;  /* 0x00000008030c8825 */ /* 0x002fe200078e000c */
[----:B------:R-:W1:Y:S01]  /*02a0*/  LDC.64 R42, c[0x0][0x3b8] ;  /* 0x0000ee00ff2a7b82 */ /* 0x000e620000000a00 */
[----:B------:R-:W-:Y:S02]  /*02b0*/  @!P3 LEA R5, R0, R53, 0xa ;  /* 0x000000350005b211 */ /* 0x000fe400078e50ff */
[----:B--2---:R-:W-:Y:S01]  /*02c0*/  @!P2 IMAD.WIDE.U32 R26, R7, 0x8, R26 ;  /* 0x00000008071aa825 */ /* 0x004fe200078e001a */
[----:B------:R-:W-:-:S04]  /*02d0*/  @!P3 IADD3 R53, PT, PT, R53, 0x80, RZ ;  /* 0x000000803535b810 */ /* 0x000fc80007ffe0ff */
[----:B------:R-:W2:Y:S01]  /*02e0*/  @!P3 LDC.64 R48, c[0x0][0x3a8] ;  /* 0x0000ea00ff30bb82 */ /* 0x000ea20000000a00 */
[----:B---3--:R-:W-:Y:S01]  /*02f0*/  CS2R R22, SRZ ;  /* 0x0000000000167805 */ /* 0x008fe2000001ff00 */
[----:B------:R-:W-:Y:S01]  /*0300*/  @!P3 IMAD.WIDE.U32 R34, R5, 0x8, R34 ;  /* 0x000000080522b825 */ /* 0x000fe200078e0022 */
[-C--:B------:R-:W-:Y:S02]  /*0310*/  ISETP.GE.U32.AND P4, PT, R53, R52.reuse, PT ;  /* 0x000000343500720c */ /* 0x080fe40003f86070 */
[----:B------:R-:W-:Y:S01]  /*0320*/  CS2R R6, SRZ ;  /* 0x0000000000067805 */ /* 0x000fe2000001ff00 */
[----:B------:R-:W5:Y:S01]  /*0330*/  @!P2 LDG.E.64 R14, desc[UR4][R26.64] ;  /* 0x000000041a0ea981 */ /* 0x000f62000c1e1b00 */
[----:B------:R-:W-:Y:S01]  /*0340*/  @!P3 IMAD.WIDE.U32 R44, R5, 0x8, R44 ;  /* 0x00000008052cb825 */ /* 0x000fe200078e002c */
[----:B------:R-:W-:Y:S01]  /*0350*/  CS2R R2, SRZ ;  /* 0x0000000000027805 */ /* 0x000fe2000001ff00 */
[----:B------:R-:W3:Y:S01]  /*0360*/  LDC.64 R40, c[0x0][0x3b0] ;  /* 0x0000ec00ff287b82 */ /* 0x000ee20000000a00 */
[----:B------:R-:W5:Y:S04]  /*0370*/  @!P3 LDG.E.64 R22, desc[UR4][R34.64] ;  /* 0x000000042216b981 */ /* 0x000f68000c1e1b00 */
[----:B------:R4:W5:Y:S02]  /*0380*/  @!P0 LDG.E.64 R6, desc[UR4][R18.64] ;  /* 0x0000000412068981 */ /* 0x000964000c1e1b00 */
[----:B------:R-:W-:Y:S01]  /*0390*/  @!P4 LEA R33, R0, R53, 0xa ;  /* 0x000000350021c211 */ /* 0x000fe200078e50ff */
[----:B------:R-:W1:Y:S01]  /*03a0*/  @!P4 LDC.64 R46, c[0x0][0x3a8] ;  /* 0x0000ea00ff2ecb82 */ /* 0x000e620000000a00 */
[----:B------:R-:W-:Y:S01]  /*03b0*/  @!P4 IADD3 R53, PT, PT, R53, 0x80, RZ ;  /* 0x000000803535c810 */ /* 0x000fe20007ffe0ff */
[----:B------:R0:W5:Y:S03]  /*03c0*/  @!P1 LDG.E.64 R8, desc[UR4][R20.64] ;  /* 0x0000000414089981 */ /* 0x000166000c1e1b00 */
[----:B------:R-:W-:Y:S01]  /*03d0*/  ISETP.GE.U32.AND P5, PT, R53, R52, PT ;  /* 0x000000343500720c */ /* 0x000fe20003fa6070 */
[----:B--2---:R-:W-:Y:S01]  /*03e0*/  @!P3 IMAD.WIDE.U32 R48, R5, 0x8, R48 ;  /* 0x000000080530b825 */ /* 0x004fe200078e0030 */
[----:B------:R-:W-:-:S02]  /*03f0*/  CS2R R4, SRZ ;  /* 0x0000000000047805 */ /* 0x000fc4000001ff00 */
[----:B----4-:R-:W-:Y:S01]  /*0400*/  CS2R R18, SRZ ;  /* 0x0000000000127805 */ /* 0x010fe2000001ff00 */
[----:B------:R2:W5:Y:S01]  /*0410*/  @!P0 LDG.E.64 R2, desc[UR4][R12.64] ;  /* 0x000000040c028981 */ /* 0x000562000c1e1b00 */
[----:B------:R-:W4:Y:S03]  /*0420*/  LDC.64 R50, c[0x0][0x3b8] ;  /* 0x0000ee00ff327b82 */ /* 0x000f260000000a00 */
[----:B------:R3:W5:Y:S04]  /*0430*/  @!P0 LDG.E.64 R4, desc[UR4][R16.64] ;  /* 0x0000000410048981 */ /* 0x000768000c1e1b00 */
[----:B------:R-:W-:Y:S01]  /*0440*/  @!P5 LEA R37, R0, R53, 0xa ;  /* 0x000000350025d211 */ /* 0x000fe200078e50ff */
[----:B------:R-:W5:Y:S01]  /*0450*/  @!P2 LDG.E.64 R18, desc[UR4][R38.64] ;  /* 0x000000042612a981 */ /* 0x000f62000c1e1b00 */
[----:B------:R-:W-:Y:S01]  /*0460*/  @!P5 IADD3 R53, PT, PT, R53, 0x80, RZ ;  /* 0x000000803535d810 */ /* 0x000fe20007ffe0ff */
[----:B------:R-:W4:Y:S01]  /*0470*/  @!P5 LDC.64 R34, c[0x0][0x3a8] ;  /* 0x0000ea00ff22db82 */ /* 0x000f220000000a00 */
[----:B0-----:R-:W-:-:S02]  /*0480*/  CS2R R20, SRZ ;  /* 0x0000000000147805 */ /* 0x001fc4000001ff00 */
[----:B--2---:R-:W-:Y:S02]  /*0490*/  CS2R R12, SRZ ;  /* 0x00000000000c7805 */ /* 0x004fe4000001ff00 */
[----:B---3--:R-:W-:Y:S02]  /*04a0*/  CS2R R16, SRZ ;  /* 0x0000000000107805 */ /* 0x008fe4000001ff00 */
[----:B------:R0:W5:Y:S04]  /*04b0*/  @!P3 LDG.E.64 R20, desc[UR4][R48.64] ;  /* 0x000000043014b981 */ /* 0x000168000c1e1b00 */
[----:B------:R2:W5:Y:S01]  /*04c0*/  @!P2 LDG.E.64 R16, desc[UR4][R28.64] ;  /* 0x000000041c10a981 */ /* 0x000562000c1e1b00 */
[----:B------:R-:W-:-:S03]  /*04d0*/  ISETP.GE.U32.AND P2, PT, R53, R52, PT ;  /* 0x000000343500720c */ /* 0x000fc60003f46070 */
[----:B------:R3:W5:Y:S01]  /*04e0*/  @!P1 LDG.E.64 R12, desc[UR4][R24.64] ;  /* 0x00000004180c9981 */ /* 0x000762000c1e1b00 */
[----:B0-----:R-:W-:-:S09]  /*04f0*/  @!P4 IMAD.WIDE.U32 R48, R33, 0x8, R30 ;  /* 0x000000082130c825 */ /* 0x001fd200078e001e */
[----:B------:R-:W0:Y:S01]  /*0500*/  @!P2 LDC.64 R38, c[0x0][0x3a8] ;  /* 0x0000ea00ff26ab82 */ /* 0x000e220000000a00 */
[----:B--2---:R-:W-:Y:S02]  /*0510*/  CS2R R28, SRZ ;  /* 0x00000000001c7805 */ /* 0x004fe4000001ff00 */
[----:B---3--:R-:W-:Y:S01]  /*0520*/  CS2R R24, SRZ ;  /* 0x0000000000187805 */ /* 0x008fe2000001ff00 */
[----:B-1----:R-:W-:-:S03]  /*0530*/  @!P4 IMAD.WIDE.U32 R46, R33, 0x8, R46 ;  /* 0x00000008212ec825 */ /* 0x002fc600078e002e */
[----:B------:R1:W5:Y:S01]  /*0540*/  @!P4 LDG.E.64 R28, desc[UR4][R48.64] ;  /* 0x00000004301cc981 */ /* 0x000362000c1e1b00 */
[----:B------:R-:W-:Y:S01]  /*0550*/  @!P4 IMAD.WIDE.U32 R42, R33, 0x8, R42 ;  /* 0x00000008212ac825 */ /* 0x000fe200078e002a */
[----:B------:R-:W-:Y:S02]  /*0560*/  CS2R R32, SRZ ;  /* 0x0000000000207805 */ /* 0x000fe4000001ff00 */
[----:B------:R4:W5:Y:S01]  /*0570*/  @!P3 LDG.E.64 R24, desc[UR4][R44.64] ;  /* 0x000000042c18b981 */ /* 0x000962000c1e1b00 */
[----:B-1----:R-:W-:Y:S02]  /*0580*/  @!P2 LEA R49, R0, R53, 0xa ;  /* 0x000000350031a211 */ /* 0x002fe400078e50ff */
[----:B------:R-:W-:Y:S01]  /*0590*/  @!P2 IADD3 R53, PT, PT, R53, 0x80, RZ ;  /* 0x000000803535a810 */ /* 0x000fe20007ffe0ff */
[----:B----4-:R-:W-:-:S03]  /*05a0*/  @!P5 IMAD.WIDE.U32 R44, R37, 0x8, R34 ;  /* 0x00000008252cd825 */ /* 0x010fc600078e0022 */
[----:B------:R-:W-:Y:S02]  /*05b0*/  ISETP.GE.U32.AND P1, PT, R53, R52, PT ;  /* 0x000000343500720c */ /* 0x000fe40003f26070 */
[----:B------:R0:W5:Y:S01]  /*05c0*/  @!P5 LDG.E.64 R32, desc[UR4][R44.64] ;  /* 0x000000042c20d981 */ /* 0x000162000c1e1b00 */
[----:B------:R-:W-:Y:S02]  /*05d0*/  CS2R R26, SRZ ;  /* 0x00000000001a7805 */ /* 0x000fe4000001ff00 */
[----:B------:R-:W-:-:S04]  /*05e0*/  CS2R R30, SRZ ;  /* 0x00000000001e7805 */ /* 0x000fc8000001ff00 */
[----:B------:R1:W5:Y:S01]  /*05f0*/  @!P4 LDG.E.64 R26, desc[UR4][R46.64] ;  /* 0x000000042e1ac981 */ /* 0x000362000c1e1b00 */
[----:B0-----:R-:W-:Y:S01]  /*0600*/  @!P2 IMAD.WIDE.U32 R44, R49, 0x8, R38 ;  /* 0x00000008312ca825 */ /* 0x001fe200078e0026 */
[----:B------:R-:W-:Y:S02]  /*0610*/  CS2R R38, SRZ ;  /* 0x0000000000267805 */ /* 0x000fe4000001ff00 */
[----:B------:R0:W5:Y:S04]  /*0620*/  @!P4 LDG.E.64 R30, desc[UR4][R42.64] ;  /* 0x000000042a1ec981 */ /* 0x000168000c1e1b00 */
[----:B------:R2:W5:Y:S01]  /*0630*/  @!P2 LDG.E.64 R38, desc[UR4][R44.64] ;  /* 0x000000042c26a981 */ /* 0x000562000c1e1b00 */
[----:B-1----:R-:W1:Y:S08]  /*0640*/  LDC.64 R46, c[0x0][0x3b0] ;  /* 0x0000ec00ff2e7b82 */ /* 0x002e700000000a00 */
[----:B0-----:R-:W0:Y:S08]  /*0650*/  LDC.64 R42, c[0x0][0x3b8] ;  /* 0x0000ee00ff2a7b82 */ /* 0x001e300000000a00 */
[----:B--2---:R-:W2:Y:S01]  /*0660*/  @!P1 LDC.64 R44, c[0x0][0x3a8] ;  /* 0x0000ea00ff2c9b82 */ /* 0x004ea20000000a00 */
[----:B------:R-:W-:Y:S01]  /*0670*/  @!P5 IMAD.WIDE.U32 R40, R37, 0x8, R40 ;  /* 0x000000082528d825 */ /* 0x000fe200078e0028 */
[----:B------:R-:W-:-:S03]  /*0680*/  @!P1 LEA R53, R0, R53, 0xa ;  /* 0x0000003500359211 */ /* 0x000fc600078e50ff */
[----:B------:R-:W-:Y:S01]  /*0690*/  @!P5 IMAD.WIDE.U32 R50, R37, 0x8, R50 ;  /* 0x000000082532d825 */ /* 0x000fe200078e0032 */
[----:B------:R-:W-:-:S06]  /*06a0*/  CS2R R36, SRZ ;  /* 0x0000000000247805 */ /* 0x000fcc000001ff00 */
[----:B------:R2:W5:Y:S01]  /*06b0*/  @!P5 LDG.E.64 R36, desc[UR4][R50.64] ;  /* 0x000000043224d981 */ /* 0x000562000c1e1b00 */
[----:B-1----:R-:W-:-:S04]  /*06c0*/  @!P2 IMAD.WIDE.U32 R46, R49, 0x8, R46 ;  /* 0x00000008312ea825 */ /* 0x002fc800078e002e */
[----:B0-----:R-:W-:-:S04]  /*06d0*/  @!P2 IMAD.WIDE.U32 R48, R49, 0x8, R42 ;  /* 0x000000083130a825 */ /* 0x001fc800078e002a */
[----:B--2---:R-:W-:Y:S01]  /*06e0*/  @!P1 IMAD.WIDE.U32 R50, R53, 0x8, R44 ;  /* 0x0000000835329825 */ /* 0x004fe200078e002c */
[----:B------:R-:W-:Y:S02]  /*06f0*/  CS2R R44, SRZ ;  /* 0x00000000002c7805 */ /* 0x000fe4000001ff00 */
[----:B------:R-:W-:-:S04]  /*0700*/  CS2R R42, SRZ ;  /* 0x00000000002a7805 */ /* 0x000fc8000001ff00 */
[----:B------:R0:W5:Y:S04]  /*0710*/  @!P1 LDG.E.64 R44, desc[UR4][R50.64] ;  /* 0x00000004322c9981 */ /* 0x000168000c1e1b00 */
[----:B------:R1:W5:Y:S01]  /*0720*/  @!P2 LDG.E.64 R42, desc[UR4][R48.64] ;  /* 0x00000004302aa981 */ /* 0x000362000c1e1b00 */
[----:B0-----:R-:W0:Y:S01]  /*0730*/  LDC.64 R50, c[0x0][0x3b0] ;  /* 0x0000ec00ff327b82 */ /* 0x001e220000000a00 */
[----:B------:R-:W-:-:S06]  /*0740*/  CS2R R34, SRZ ;  /* 0x0000000000227805 */ /* 0x000fcc000001ff00 */
[----:B------:R2:W5:Y:S01]  /*0750*/  @!P5 LDG.E.64 R34, desc[UR4][R40.64] ;  /* 0x000000042822d981 */ /* 0x000562000c1e1b00 */
[----:B-1----:R-:W1:Y:S01]  /*0760*/  LDC.64 R48, c[0x0][0x3b8] ;  /* 0x0000ee00ff307b82 */ /* 0x002e620000000a00 */
[----:B--2---:R-:W-:-:S06]  /*0770*/  CS2R R40, SRZ ;  /* 0x0000000000287805 */ /* 0x004fcc000001ff00 */
[----:B------:R2:W5:Y:S01]  /*0780*/  @!P2 LDG.E.64 R40, desc[UR4][R46.64] ;  /* 0x000000042e28a981 */ /* 0x000562000c1e1b00 */
[----:B0-----:R-:W-:Y:S01]  /*0790*/  @!P1 IMAD.WIDE.U32 R50, R53, 0x8, R50 ;  /* 0x0000000835329825 */ /* 0x001fe200078e0032 */
[----:B--2---:R-:W-:-:S06]  /*07a0*/  CS2R R46, SRZ ;  /* 0x00000000002e7805 */ /* 0x004fcc000001ff00 */
[----:B------:R1:W5:Y:S01]  /*07b0*/  @!P1 LDG.E.64 R46, desc[UR4][R50.64] ;  /* 0x00000004322e9981 */ /* 0x000362000c1e1b00 */
[----:B------:R-:W-:Y:S01]  /*07c0*/  BSSY.RECONVERGENT B0, `(.L_x_5362) ;  /* 0x0000016000007945 */ /* 0x000fe20003800200 */
[----:B-1----:R-:W-:Y:S01]  /*07d0*/  @!P1 IMAD.WIDE.U32 R50, R53, 0x8, R48 ;  /* 0x0000000835329825 */ /* 0x002fe200078e0030 */
[----:B------:R-:W-:-:S06]  /*07e0*/  CS2R R48, SRZ ;  /* 0x0000000000307805 */ /* 0x000fcc000001ff00 */
[----:B------:R0:W5:Y:S02]  /*07f0*/  @!P1 LDG.E.64 R48, desc[UR4][R50.64] ;  /* 0x0000000432309981 */ /* 0x000164000c1e1b00 */
[----:B0-----:R-:W-:Y:S01]  /*0800*/  CS2R R50, SRZ ;  /* 0x0000000000327805 */ /* 0x001fe2000001ff00 */
[----:B------:R-:W-:Y:S06]  /*0810*/  @P0 BRA `(.L_x_5363) ;  /* 0x0000000000400947 */ /* 0x000fec0003800000 */
[----:B------:R-:W0:Y:S01]  /*0820*/  LDCU.64 UR8, c[0x0][0x390] ;  /* 0x00007200ff0877ac */ /* 0x000e220008000a00 */
[----:B------:R-:W1:Y:S01]  /*0830*/  LDCU.64 UR6, c[0x0][0x388] ;  /* 0x00007100ff0677ac */ /* 0x000e620008000a00 */
[C---:B0----5:R-:W-:Y:S01]  /*0840*/  FMUL.FTZ R53, R5.reuse, UR8 ;  /* 0x0000000805357c20 */ /* 0x061fe20008410000 */
[----:B------:R-:W-:-:S03]  /*0850*/  FMUL.FTZ R51, R5, UR9 ;  /* 0x0000000905337c20 */ /* 0x000fc60008410000 */
[C---:B------:R-:W-:Y:S01]  /*0860*/  FFMA.FTZ R53, R4.reuse, UR9, R53 ;  /* 0x0000000904357c23 */ /* 0x040fe20008010035 */
[----:B------:R-:W-:-:S03]  /*0870*/  FFMA.FTZ R5, R4, UR8, -R51 ;  /* 0x0000000804057c23 */ /* 0x000fc60008010833 */
[----:B------:R-:W-:-:S04]  /*0880*/  FMUL.FTZ R50, R53, R7 ;  /* 0x0000000735327220 */ /* 0x000fc80000410000 */
[-C--:B------:R-:W-:Y:S01]  /*0890*/  FFMA.FTZ R50, R5, R6.reuse, -R50 ;  /* 0x0000000605327223 */ /* 0x080fe20000010832 */
[----:B------:R-:W-:-:S04]  /*08a0*/  FMUL.FTZ R6, R53, R6 ;  /* 0x0000000635067220 */ /* 0x000fc80000410000 */
[----:B------:R-:W-:Y:S01]  /*08b0*/  FFMA.FTZ R6, R5, R7, R6 ;  /* 0x0000000705067223 */ /* 0x000fe20000010006 */
[C---:B-1----:R-:W-:Y:S01]  /*08c0*/  FMUL.FTZ R5, R3.reuse, UR7 ;  /* 0x0000000703057c20 */ /* 0x042fe20008410000 */
[----:B------:R-:W-:-:S03]  /*08d0*/  FMUL.FTZ R3, R3, UR6 ;  /* 0x0000000603037c20 */ /* 0x000fc60008410000 */
[C---:B------:R-:W-:Y:S01]  /*08e0*/  FFMA.FTZ R5, R2.reuse, UR6, -R5 ;  /* 0x0000000602057c23 */ /* 0x040fe20008010805 */
[----:B------:R-:W-:-:S03]  /*08f0*/  FFMA.FTZ R3, R2, UR7, R3 ;  /* 0x0000000702037c23 */ /* 0x000fc60008010003 */
[----:B------:R-:W-:Y:S01]  /*0900*/  FADD.FTZ R50, R5, R50 ;  /* 0x0000003205327221 */ /* 0x000fe20000010000 */
[----:B------:R-:W-:-:S07]  /*0910*/  FADD.FTZ R51, R3, R6 ;  /* 0x0000000603337221 */ /* 0x000fce0000010000 */
.L_x_5363:
[----:B------:R-:W-:Y:S05]  /*0920*/  BSYNC.RECONVERGENT B0 ;  /* 0x0000000000007941 */ /* 0x000fea0003800200 */
.L_x_5362:
[----:B-----5:R-:W0:Y:S01]  /*0930*/  S2R R5, SR_TID.X ;  /* 0x0000000000057919 */ /* 0x020e220000002100 */
[----:B------:R-:W-:Y:S01]  /*0940*/  BSSY.RECONVERGENT B0, `(.L_x_5364) ;  /* 0x0000015000007945 */ /* 0x000fe20003800200 */
[----:B0-----:R-:W-:-:S04]  /*0950*/  IADD3 R3, PT, PT, R5, 0x80, RZ ;  /* 0x0000008005037810 */ /* 0x001fc80007ffe0ff */
[----:B------:R-:W-:Y:S02]  /*0960*/  ISETP.GE.U32.AND P0, PT, R3, R52, PT ;  /* 0x000000340300720c */ /* 0x000fe40003f06070 */
[----:B------:R-:W-:-:S11]  /*0970*/  CS2R R2, SRZ ;  /* 0x0000000000027805 */ /* 0x000fd6000001ff00 */
[----:B------:R-:W-:Y:S05]  /*0980*/  @P0 BRA `(.L_x_5365) ;  /* 0x0000000000400947 */ /* 0x000fea0003800000 */
[----:B------:R-:W0:Y:S01]  /*0990*/  LDCU.64 UR8, c[0x0][0x390] ;  /* 0x00007200ff0877ac */ /* 0x000e220008000a00 */
[----:B------:R-:W1:Y:S01]  /*09a0*/  LDCU.64 UR6, c[0x0][0x388] ;  /* 0x00007100ff0677ac */ /* 0x000e620008000a00 */
[C---:B0-----:R-:W-:Y:S01]  /*09b0*/  FMUL.FTZ R3, R11.reuse, UR8 ;  /* 0x000000080b037c20 */ /* 0x041fe20008410000 */
[----:B------:R-:W-:-:S03]  /*09c0*/  FMUL.FTZ R11, R11, UR9 ;  /* 0x000000090b0b7c20 */ /* 0x000fc60008410000 */
[C---:B------:R-:W-:Y:S01]  /*09d0*/  FFMA.FTZ R3, R10.reuse, UR9, R3 ;  /* 0x000000090a037c23 */ /* 0x040fe20008010003 */
[----:B------:R-:W-:-:S03]  /*09e0*/  FFMA.FTZ R11, R10, UR8, -R11 ;  /* 0x000000080a0b7c23 */ /* 0x000fc6000801080b */
[CC--:B------:R-:W-:Y:S01]  /*09f0*/  FMUL.FTZ R2, R3.reuse, R13.reuse ;  /* 0x0000000d03027220 */ /* 0x0c0fe20000410000 */
[-C--:B------:R-:W-:Y:S01]  /*0a00*/  FMUL.FTZ R4, R3, R12.reuse ;  /* 0x0000000c03047220 */ /* 0x080fe20000410000 */
[C---:B-1----:R-:W-:Y:S01]  /*0a10*/  FMUL.FTZ R3, R9.reuse, UR7 ;  /* 0x0000000709037c20 */ /* 0x042fe20008410000 */
[----:B------:R-:W-:Y:S01]  /*0a20*/  FMUL.FTZ R9, R9, UR6 ;  /* 0x0000000609097c20 */ /* 0x000fe20008410000 */
[C---:B------:R-:W-:Y:S01]  /*0a30*/  FFMA.FTZ R2, R11.reuse, R12, -R2 ;  /* 0x0000000c0b027223 */ /* 0x040fe20000010802 */
[----:B------:R-:W-:Y:S01]  /*0a40*/  FFMA.FTZ R4, R11, R13, R4 ;  /* 0x0000000d0b047223 */ /* 0x000fe20000010004 */
[C---:B------:R-:W-:Y:S01]  /*0a50*/  FFMA.FTZ R3, R8.reuse, UR6, -R3 ;  /* 0x0000000608037c23 */ /* 0x040fe20008010803 */
[----:B------:R-:W-:-:S03]  /*0a60*/  FFMA.FTZ R9, R8, UR7, R9 ;  /* 0x0000000708097c23 */ /* 0x000fc60008010009 */
[----:B------:R-:W-:Y:S01]  /*0a70*/  FADD.FTZ R2, R3, R2 ;  /* 0x0000000203027221 */ /* 0x000fe20000010000 */
[----:B------:R-:W-:-:S07]  /*0a80*/  FADD.FTZ R3, R9, R4 ;  /* 0x0000000409037221 */ /* 0x000fce0000010000 */
.L_x_5365:
[----:B------:R-:W-:Y:S05]  /*0a90*/  BSYNC.RECONVERGENT B0 ;  /* 0x0000000000007941 */ /* 0x000fea0003800200 */
.L_x_5364:
[C---:B------:R-:W-:Y:S01]  /*0aa0*/  IADD3 R7, PT, PT, R5.reuse, 0x100, RZ ;  /* 0x0000010005077810 */ /* 0x040fe20007ffe0ff */
[----:B------:R-:W-:Y:S01]  /*0ab0*/  BSSY.RECONVERGENT B0, `(.L_x_5366) ;  /* 0x000001f000007945 */ /* 0x000fe20003800200 */
[----:B------:R-:W-:Y:S02]  /*0ac0*/  IADD3 R9, PT, PT, R5, 0x180, RZ ;  /* 0x0000018005097810 */ /* 0x000fe40007ffe0ff */
[-C--:B------:R-:W-:Y:S02]  /*0ad0*/  ISETP.GE.U32.AND P0, PT, R7, R52.reuse, PT ;  /* 0x000000340700720c */ /* 0x080fe40003f06070 */
[----:B------:R-:W-:Y:S02]  /*0ae0*/  ISETP.GE.U32.AND P1, PT, R9, R52, PT ;  /* 0x000000340900720c */ /* 0x000fe40003f26070 */
[C---:B------:R-:W-:Y:S02]  /*0af0*/  IADD3 R7, PT, PT, R5.reuse, 0x200, RZ ;  /* 0x0000020005077810 */ /* 0x040fe40007ffe0ff */
[----:B------:R-:W-:-:S02]  /*0b00*/  IADD3 R9, PT, PT, R5, 0x280, RZ ;  /* 0x0000028005097810 */ /* 0x000fc40007ffe0ff */
[C---:B------:R-:W-:Y:S02]  /*0b10*/  IADD3 R11, PT, PT, R5.reuse, 0x300, RZ ;  /* 0x00000300050b7810 */ /* 0x040fe40007ffe0ff */
[----:B------:R-:W-:Y:S02]  /*0b20*/  IADD3 R13, PT, PT, R5, 0x380, RZ ;  /* 0x00000380050d7810 */ /* 0x000fe40007ffe0ff */
[-C--:B------:R-:W-:Y:S02]  /*0b30*/  ISETP.GE.U32.AND P2, PT, R7, R52.reuse, PT ;  /* 0x000000340700720c */ /* 0x080fe40003f46070 */
[----:B------:R-:W-:Y:S02]  /*0b40*/  CS2R R6, SRZ ;  /* 0x0000000000067805 */ /* 0x000fe4000001ff00 */
[-C--:B------:R-:W-:Y:S02]  /*0b50*/  ISETP.GE.U32.AND P3, PT, R9, R52.reuse, PT ;  /* 0x000000340900720c */ /* 0x080fe40003f66070 */
[----:B------:R-:W-:-:S02]  /*0b60*/  ISETP.GE.U32.AND P4, PT, R11, R52, PT ;  /* 0x000000340b00720c */ /* 0x000fc40003f86070 */
[-C--:B------:R-:W-:Y:S02]  /*0b70*/  ISETP.GE.U32.AND P5, PT, R13, R52.reuse, PT ;  /* 0x000000340d00720c */ /* 0x080fe40003fa6070 */
[----:B------:R-:W-:Y:S01]  /*0b80*/  ISETP.GE.U32.AND P6, PT, R5, R52, PT ;  /* 0x000000340500720c */ /* 0x000fe20003fc6070 */
[----:B------:R-:W-:-:S12]  /*0b90*/  @P0 BRA `(.L_x_5367) ;  /* 0x0000000000400947 */ /* 0x000fd80003800000 */
        /* <DEDUP_REMOVED lines=16> */
.L_x_5367:
[----:B------:R-:W-:Y:S05]  /*0ca0*/  BSYNC.RECONVERGENT B0 ;  /* 0x0000000000007941 */ /* 0x000fea0003800200 */
.L_x_5366:
        /* <DEDUP_REMOVED lines=19> */
.L_x_5369:
[----:B------:R-:W-:Y:S05]  /*0de0*/  BSYNC.RECONVERGENT B0 ;  /* 0x0000000000007941 */ /* 0x000fea0003800200 */
.L_x_5368:
        /* <DEDUP_REMOVED lines=19> */
.L_x_5371:
[----:B------:R-:W-:Y:S05]  /*0f20*/  BSYNC.RECONVERGENT B0 ;  /* 0x0000000000007941 */ /* 0x000fea0003800200 */
.L_x_5370:
        /* <DEDUP_REMOVED lines=19> */
.L_x_5373:
[----:B------:R-:W-:Y:S05]  /*1060*/  BSYNC.RECONVERGENT B0 ;  /* 0x0000000000007941 */ /* 0x000fea0003800200 */
.L_x_5372:
        /* <DEDUP_REMOVED lines=19> */
.L_x_5375:
[----:B------:R-:W-:Y:S05]  /*11a0*/  BSYNC.RECONVERGENT B0 ;  /* 0x0000000000007941 */ /* 0x000fea0003800200 */
.L_x_5374:
        /* <DEDUP_REMOVED lines=19> */
.L_x_5377:
[----:B------:R-:W-:Y:S05]  /*12e0*/  BSYNC.RECONVERGENT B0 ;  /* 0x0000000000007941 */ /* 0x000fea0003800200 */
.L_x_5376:
[----:B------:R-:W-:Y:S04]  /*12f0*/  BSSY.RECONVERGENT B0, `(.L_x_5378) ;  /* 0x0000033000007945 */ /* 0x000fe80003800200 */
[----:B------:R-:W-:Y:S04]  /*1300*/  BSSY.RELIABLE B1, `(.L_x_5379) ;  /* 0x000002b000017945 */ /* 0x000fe80003800100 */
[----:B------:R-:W-:Y:S05]  /*1310*/  @P6 BRA `(.L_x_5380) ;  /* 0x0000000000306947 */ /* 0x000fea0003800000 */
[----:B------:R-:W0:Y:S01]  /*1320*/  LDC.64 R18, c[0x0][0x3a0] ;  /* 0x0000e800ff127b82 */ /* 0x000e220000000a00 */
[----:B------:R-:W-:Y:S02]  /*1330*/  LEA R21, R0, R5, 0xa ;  /* 0x0000000500157211 */ /* 0x000fe400078e50ff */
[----:B------:R-:W-:-:S04]  /*1340*/  IADD3 R5, PT, PT, R5, 0x80, RZ ;  /* 0x0000008005057810 */ /* 0x000fc80007ffe0ff */
[----:B------:R-:W-:Y:S01]  /*1350*/  ISETP.GE.U32.AND P0, PT, R5, R52, PT ;  /* 0x000000340500720c */ /* 0x000fe20003f06070 */
[----:B0-----:R-:W-:-:S05]  /*1360*/  IMAD.WIDE.U32 R18, R21, 0x8, R18 ;  /* 0x0000000815127825 */ /* 0x001fca00078e0012 */
[----:B------:R0:W-:Y:S07]  /*1370*/  STG.E.64 desc[UR4][R18.64], R50 ;  /* 0x0000003212007986 */ /* 0x0001ee000c101b04 */
[----:B------:R-:W-:Y:S05]  /*1380*/  @P0 BRA `(.L_x_5381) ;  /* 0x0000000000300947 */ /* 0x000fea0003800000 */
[----:B0-----:R-:W0:Y:S01]  /*1390*/  LDC.64 R18, c[0x0][0x3a0] ;  /* 0x0000e800ff127b82 */ /* 0x001e220000000a00 */
[----:B------:R-:W-:Y:S02]  /*13a0*/  LEA R21, R0, R5, 0xa ;  /* 0x0000000500157211 */ /* 0x000fe400078e50ff */
[----:B------:R-:W-:-:S03]  /*13b0*/  IADD3 R5, PT, PT, R5, 0x80, RZ ;  /* 0x0000008005057810 */ /* 0x000fc60007ffe0ff */
[----:B0-----:R-:W-:-:S05]  /*13c0*/  IMAD.WIDE.U32 R18, R21, 0x8, R18 ;  /* 0x0000000815127825 */ /* 0x001fca00078e0012 */
[----:B------:R0:W-:Y:S02]  /*13d0*/  STG.E.64 desc[UR4][R18.64], R2 ;  /* 0x0000000212007986 */ /* 0x0001e4000c101b04 */
.L_x_5380:
[----:B------:R-:W-:-:S13]  /*13e0*/  ISETP.GE.U32.AND P0, PT, R5, R52, PT ;  /* 0x000000340500720c */ /* 0x000fda0003f06070 */
[----:B------:R-:W-:Y:S05]  /*13f0*/  @P0 BRA `(.L_x_5382) ;  /* 0x0000000000300947 */ /* 0x000fea0003800000 */
[----:B0-----:R-:W0:Y:S01]  /*1400*/  LDC.64 R2, c[0x0][0x3a0] ;  /* 0x0000e800ff027b82 */ /* 0x001e220000000a00 */
[----:B------:R-:W-:Y:S02]  /*1410*/  LEA R19, R0, R5, 0xa ;  /* 0x0000000500137211 */ /* 0x000fe400078e50ff */
[----:B------:R-:W-:-:S03]  /*1420*/  IADD3 R5, PT, PT, R5, 0x80, RZ ;  /* 0x0000008005057810 */ /* 0x000fc60007ffe0ff */
[----:B0-----:R-:W-:-:S05]  /*1430*/  IMAD.WIDE.U32 R2, R19, 0x8, R2 ;  /* 0x0000000813027825 */ /* 0x001fca00078e0002 */
[----:B------:R1:W-:Y:S02]  /*1440*/  STG.E.64 desc[UR4][R2.64], R6 ;  /* 0x0000000602007986 */ /* 0x0003e4000c101b04 */
.L_x_5381:
[----:B------:R-:W-:-:S13]  /*1450*/  ISETP.GE.U32.AND P0, PT, R5, R52, PT ;  /* 0x000000340500720c */ /* 0x000fda0003f06070 */
[----:B------:R-:W-:Y:S05]  /*1460*/  @P0 BRA `(.L_x_5383) ;  /* 0x0000000000300947 */ /* 0x000fea0003800000 */
[----:B-1----:R-:W1:Y:S01]  /*1470*/  LDC.64 R2, c[0x0][0x3a0] ;  /* 0x0000e800ff027b82 */ /* 0x002e620000000a00 */
[----:B------:R-:W-:Y:S02]  /*1480*/  LEA R7, R0, R5, 0xa ;  /* 0x0000000500077211 */ /* 0x000fe400078e50ff */
[----:B------:R-:W-:-:S03]  /*1490*/  IADD3 R5, PT, PT, R5, 0x80, RZ ;  /* 0x0000008005057810 */ /* 0x000fc60007ffe0ff */
[----:B-1----:R-:W-:-:S05]  /*14a0*/  IMAD.WIDE.U32 R2, R7, 0x8, R2 ;  /* 0x0000000807027825 */ /* 0x002fca00078e0002 */
[----:B------:R1:W-:Y:S02]  /*14b0*/  STG.E.64 desc[UR4][R2.64], R8 ;  /* 0x0000000802007986 */ /* 0x0003e4000c101b04 */
.L_x_5382:
[----:B------:R-:W-:-:S13]  /*14c0*/  ISETP.GE.U32.AND P0, PT, R5, R52, PT ;  /* 0x000000340500720c */ /* 0x000fda0003f06070 */
[----:B------:R-:W-:Y:S05]  /*14d0*/  @P0 BRA `(.L_x_5384) ;  /* 0x0000000000340947 */ /* 0x000fea0003800000 */
[----:B01----:R-:W0:Y:S01]  /*14e0*/  LDC.64 R2, c[0x0][0x3a0] ;  /* 0x0000e800ff027b82 */ /* 0x003e220000000a00 */
[----:B------:R-:W-:Y:S02]  /*14f0*/  LEA R7, R0, R5, 0xa ;  /* 0x0000000500077211 */ /* 0x000fe400078e50ff */
[----:B------:R-:W-:-:S03]  /*1500*/  IADD3 R5, PT, PT, R5, 0x80, RZ ;  /* 0x0000008005057810 */ /* 0x000fc60007ffe0ff */
[----:B0-----:R-:W-:-:S05]  /*1510*/  IMAD.WIDE.U32 R2, R7, 0x8, R2 ;  /* 0x0000000807027825 */ /* 0x001fca00078e0002 */
[----:B------:R2:W-:Y:S02]  /*1520*/  STG.E.64 desc[UR4][R2.64], R10 ;  /* 0x0000000a02007986 */ /* 0x0005e4000c101b04 */
.L_x_5383:
[----:B------:R-:W-:-:S13]  /*1530*/  ISETP.GE.U32.AND P0, PT, R5, R52, PT ;  /* 0x000000340500720c */ /* 0x000fda0003f06070 */
[----:B------:R-:W-:Y:S05]  /*1540*/  @P0 BREAK.RELIABLE B1 ;  /* 0x0000000000010942 */ /* 0x000fea0003800100 */
[----:B------:R-:W-:Y:S05]  /*1550*/  @P0 BRA `(.L_x_5385) ;  /* 0x0000000000300947 */ /* 0x000fea0003800000 */
[----:B-12---:R-:W1:Y:S01]  /*1560*/  LDC.64 R2, c[0x0][0x3a0] ;  /* 0x0000e800ff027b82 */ /* 0x006e620000000a00 */
[----:B------:R-:W-:Y:S02]  /*1570*/  LEA R7, R0, R5, 0xa ;  /* 0x0000000500077211 */ /* 0x000fe400078e50ff */
[----:B------:R-:W-:-:S03]  /*1580*/  IADD3 R5, PT, PT, R5, 0x80, RZ ;  /* 0x0000008005057810 */ /* 0x000fc60007ffe0ff */
[----:B-1----:R-:W-:-:S05]  /*1590*/  IMAD.WIDE.U32 R2, R7, 0x8, R2 ;  /* 0x0000000807027825 */ /* 0x002fca00078e0002 */
[----:B------:R2:W-:Y:S02]  /*15a0*/  STG.E.64 desc[UR4][R2.64], R12 ;  /* 0x0000000c02007986 */ /* 0x0005e4000c101b04 */
.L_x_5384:
[----:B------:R-:W-:Y:S05]  /*15b0*/  BSYNC.RELIABLE B1 ;  /* 0x0000000000017941 */ /* 0x000fea0003800100 */
.L_x_5379:
[----:B------:R-:W-:-:S13]  /*15c0*/  ISETP.GE.U32.AND P0, PT, R5, R52, PT ;  /* 0x000000340500720c */ /* 0x000fda0003f06070 */
[----:B012---:R-:W0:Y:S01]  /*15d0*/  @!P0 LDC.64 R2, c[0x0][0x3a0] ;  /* 0x0000e800ff028b82 */ /* 0x007e220000000a00 */
[----:B------:R-:W-:Y:S02]  /*15e0*/  @!P0 LEA R7, R0, R5, 0xa ;  /* 0x0000000500078211 */ /* 0x000fe400078e50ff */
[----:B------:R-:W-:-:S03]  /*15f0*/  @!P0 IADD3 R5, PT, PT, R5, 0x80, RZ ;  /* 0x0000008005058810 */ /* 0x000fc60007ffe0ff */
[----:B0-----:R-:W-:-:S05]  /*1600*/  @!P0 IMAD.WIDE.U32 R2, R7, 0x8, R2 ;  /* 0x0000000807028825 */ /* 0x001fca00078e0002 */
[----:B------:R3:W-:Y:S02]  /*1610*/  @!P0 STG.E.64 desc[UR4][R2.64], R14 ;  /* 0x0000000e02008986 */ /* 0x0007e4000c101b04 */
.L_x_5385:
[----:B------:R-:W-:Y:S05]  /*1620*/  BSYNC.RECONVERGENT B0 ;  /* 0x0000000000007941 */ /* 0x000fea0003800200 */
.L_x_5378:
[----:B------:R-:W-:Y:S05]  /*1630*/  WARPSYNC.ALL ;  /* 0x0000000000007948 */ /* 0x000fea0003800000 */
[----:B------:R-:W-:-:S13]  /*1640*/  ISETP.GE.U32.AND P0, PT, R5, R52, PT ;  /* 0x000000340500720c */ /* 0x000fda0003f06070 */
[----:B------:R-:W-:Y:S05]  /*1650*/  @P0 EXIT ;  /* 0x000000000000094d */ /* 0x000fea0003800000 */
[----:B-123--:R-:W1:Y:S01]  /*1660*/  LDC.64 R2, c[0x0][0x3a0] ;  /* 0x0000e800ff027b82 */ /* 0x00ee620000000a00 */
[----:B------:R-:W-:-:S05]  /*1670*/  LEA R5, R0, R5, 0xa ;  /* 0x0000000500057211 */ /* 0x000fca00078e50ff */
[----:B-1----:R-:W-:-:S05]  /*1680*/  IMAD.WIDE.U32 R2, R5, 0x8, R2 ;  /* 0x0000000805027825 */ /* 0x002fca00078e0002 */
[----:B------:R-:W-:Y:S01]  /*1690*/  STG.E.64 desc[UR4][R2.64], R16 ;  /* 0x0000001002007986 */ /* 0x000fe2000c101b04 */
[----:B------:R-:W-:Y:S05]  /*16a0*/  EXIT ;  /* 0x000000000000794d */ /* 0x000fea0003800000 */
.L_x_5361:
[----:B------:R-:W0:Y:S01]  /*16b0*/  S2R R2, SR_TID.X ;  /* 0x0000000000027919 */ /* 0x000e220000002100 */
[----:B------:R-:W1:Y:S01]  /*16c0*/  LDC.64 R40, c[0x0][0x3b0] ;  /* 0x0000ec00ff287b82 */ /* 0x000e620000000a00 */
[----:B------:R-:W-:Y:S01]  /*16d0*/  SHF.L.U32 R0, R0, 0xa, RZ ;  /* 0x0000000a00007819 */ /* 0x000fe200000006ff */
[----:B------:R-:W2:Y:S01]  /*16e0*/  LDCU.64 UR8, c[0x0][0x390] ;  /* 0x00007200ff0877ac */ /* 0x000ea20008000a00 */
[----:B------:R-:W3:Y:S05]  /*16f0*/  LDCU.64 UR6, c[0x0][0x388] ;  /* 0x00007100ff0677ac */ /* 0x000eea0008000a00 */
[----:B------:R-:W4:Y:S08]  /*1700*/  LDC.64 R52, c[0x0][0x3b8] ;  /* 0x0000ee00ff347b82 */ /* 0x000f300000000a00 */
[----:B------:R-:W5:Y:S01]  /*1710*/  LDC.64 R20, c[0x0][0x3a8] ;  /* 0x0000ea00ff147b82 */ /* 0x000f620000000a00 */
[----:B-1----:R-:W-:-:S04]  /*1720*/  IMAD.WIDE.U32 R40, R0, 0x8, R40 ;  /* 0x0000000800287825 */ /* 0x002fc800078e0028 */
[----:B0-----:R-:W-:-:S04]  /*1730*/  IMAD.WIDE.U32 R40, R2, 0x10, R40 ;  /* 0x0000001002287825 */ /* 0x001fc800078e0028 */
[----:B----4-:R-:W-:Y:S01]  /*1740*/  IMAD.WIDE.U32 R52, R0, 0x8, R52 ;  /* 0x0000000800347825 */ /* 0x010fe200078e0034 */
[----:B------:R-:W2:Y:S04]  /*1750*/  LDG.E.128 R4, desc[UR4][R40.64] ;  /* 0x0000000428047981 */ /* 0x000ea8000c1e1d00 */
[----:B------:R-:W4:Y:S01]  /*1760*/  LDG.E.128 R12, desc[UR4][R40.64+0x800] ;  /* 0x00080004280c7981 */ /* 0x000f22000c1e1d00 */
[----:B------:R-:W-:-:S03]  /*1770*/  IMAD.WIDE.U32 R52, R2, 0x10, R52 ;  /* 0x0000001002347825 */ /* 0x000fc600078e0034 */
[----:B------:R-:W3:Y:S04]  /*1780*/  LDG.E.128 R36, desc[UR4][R40.64+0x1000] ;  /* 0x0010000428247981 */ /* 0x000ee8000c1e1d00 */
[----:B------:R-:W4:Y:S04]  /*1790*/  LDG.E.128 R8, desc[UR4][R52.64] ;  /* 0x0000000434087981 */ /* 0x000f28000c1e1d00 */
[----:B------:R-:W3:Y:S01]  /*17a0*/  LDG.E.128 R16, desc[UR4][R52.64+0x800] ;  /* 0x0008000434107981 */ /* 0x000ee2000c1e1d00 */
[----:B-----5:R-:W-:-:S03]  /*17b0*/  IMAD.WIDE.U32 R20, R0, 0x8, R20 ;  /* 0x0000000800147825 */ /* 0x020fc600078e0014 */
[----:B------:R-:W5:Y:S01]  /*17c0*/  LDG.E.128 R40, desc[UR4][R40.64+0x1800] ;  /* 0x0018000428287981 */ /* 0x000f62000c1e1d00 */
[----:B------:R-:W-:-:S03]  /*17d0*/  IMAD.WIDE.U32 R48, R2, 0x10, R20 ;  /* 0x0000001002307825 */ /* 0x000fc600078e0014 */
[----:B------:R-:W5:Y:S04]  /*17e0*/  LDG.E.128 R44, desc[UR4][R52.64+0x1000] ;  /* 0x00100004342c7981 */ /* 0x000f68000c1e1d00 */
[----:B------:R-:W5:Y:S04]  /*17f0*/  LDG.E.128 R20, desc[UR4][R48.64] ;  /* 0x0000000430147981 */ /* 0x000f68000c1e1d00 */
[----:B------:R-:W5:Y:S04]  /*1800*/  LDG.E.128 R28, desc[UR4][R48.64+0x1000] ;  /* 0x00100004301c7981 */ /* 0x000f68000c1e1d00 */
[----:B------:R-:W5:Y:S04]  /*1810*/  LDG.E.128 R32, desc[UR4][R48.64+0x1800] ;  /* 0x0018000430207981 */ /* 0x000f68000c1e1d00 */
[----:B------:R-:W5:Y:S04]  /*1820*/  LDG.E.128 R24, desc[UR4][R48.64+0x800] ;  /* 0x0008000430187981 */ /* 0x000f68000c1e1d00 */
[----:B------:R-:W5:Y:S01]  /*1830*/  LDG.E.128 R48, desc[UR4][R52.64+0x1800] ;  /* 0x0018000434307981 */ /* 0x000f62000c1e1d00 */
[C---:B--2---:R-:W-:Y:S01]  /*1840*/  FMUL.FTZ R3, R5.reuse, UR9 ;  /* 0x0000000905037c20 */ /* 0x044fe20008410000 */
[----:B------:R-:W-:-:S03]  /*1850*/  FMUL.FTZ R5, R5, UR8 ;  /* 0x0000000805057c20 */ /* 0x000fc60008410000 */
[C---:B------:R-:W-:Y:S01]  /*1860*/  FFMA.FTZ R3, R4.reuse, UR8, -R3 ;  /* 0x0000000804037c23 */ /* 0x040fe20008010803 */
[----:B------:R-:W-:-:S04]  /*1870*/  FFMA.FTZ R4, R4, UR9, R5 ;  /* 0x0000000904047c23 */ /* 0x000fc80008010005 */
[-C--:B----4-:R-:W-:Y:S01]  /*1880*/  FMUL.FTZ R5, R9, R4.reuse ;  /* 0x0000000409057220 */ /* 0x090fe20000410000 */
[----:B------:R-:W-:-:S03]  /*1890*/  FMUL.FTZ R4, R8, R4 ;  /* 0x0000000408047220 */ /* 0x000fc60000410000 */
[-C--:B------:R-:W-:Y:S01]  /*18a0*/  FFMA.FTZ R8, R8, R3.reuse, -R5 ;  /* 0x0000000308087223 */ /* 0x080fe20000010805 */
[----:B------:R-:W-:Y:S01]  /*18b0*/  FFMA.FTZ R9, R9, R3, R4 ;  /* 0x0000000309097223 */ /* 0x000fe20000010004 */
[----:B------:R-:W-:-:S04]  /*18c0*/  FMUL.FTZ R3, R7, UR8 ;  /* 0x0000000807037c20 */ /* 0x000fc80008410000 */
[----:B------:R-:W-:Y:S01]  /*18d0*/  FFMA.FTZ R3, R6, UR9, R3 ;  /* 0x0000000906037c23 */ /* 0x000fe20008010003 */
[----:B------:R-:W-:-:S03]  /*18e0*/  FMUL.FTZ R7, R7, UR9 ;  /* 0x0000000907077c20 */ /* 0x000fc60008410000 */
[-C--:B------:R-:W-:Y:S01]  /*18f0*/  FMUL.FTZ R5, R11, R3.reuse ;  /* 0x000000030b057220 */ /* 0x080fe20000410000 */
[----:B------:R-:W-:Y:S01]  /*1900*/  FMUL.FTZ R4, R10, R3 ;  /* 0x000000030a047220 */ /* 0x000fe20000410000 */
[C---:B------:R-:W-:Y:S01]  /*1910*/  FMUL.FTZ R3, R13.reuse, UR8 ;  /* 0x000000080d037c20 */ /* 0x040fe20008410000 */
[----:B------:R-:W-:Y:S01]  /*1920*/  FFMA.FTZ R7, R6, UR8, -R7 ;  /* 0x0000000806077c23 */ /* 0x000fe20008010807 */
[----:B------:R-:W-:Y:S02]  /*1930*/  FMUL.FTZ R13, R13, UR9 ;  /* 0x000000090d0d7c20 */ /* 0x000fe40008410000 */
[----:B------:R-:W-:Y:S01]  /*1940*/  FFMA.FTZ R3, R12, UR9, R3 ;  /* 0x000000090c037c23 */ /* 0x000fe20008010003 */
[-C--:B------:R-:W-:Y:S01]  /*1950*/  FFMA.FTZ R10, R10, R7.reuse, -R5 ;  /* 0x000000070a0a7223 */ /* 0x080fe20000010805 */
[----:B------:R-:W-:Y:S01]  /*1960*/  FFMA.FTZ R11, R11, R7, R4 ;  /* 0x000000070b0b7223 */ /* 0x000fe20000010004 */
[----:B------:R-:W-:Y:S01]  /*1970*/  FFMA.FTZ R13, R12, UR8, -R13 ;  /* 0x000000080c0d7c23 */ /* 0x000fe2000801080d */
[-C--:B---3--:R-:W-:Y:S01]  /*1980*/  FMUL.FTZ R5, R17, R3.reuse ;  /* 0x0000000311057220 */ /* 0x088fe20000410000 */
[----:B------:R-:W-:-:S03]  /*1990*/  FMUL.FTZ R4, R16, R3 ;  /* 0x0000000310047220 */ /* 0x000fc60000410000 */
[-C--:B------:R-:W-:Y:S01]  /*19a0*/  FFMA.FTZ R16, R16, R13.reuse, -R5 ;  /* 0x0000000d10107223 */ /* 0x080fe20000010805 */
[----:B------:R-:W-:Y:S02]  /*19b0*/  FFMA.FTZ R17, R17, R13, R4 ;  /* 0x0000000d11117223 */ /* 0x000fe40000010004 */
[----:B------:R-:W0:Y:S01]  /*19c0*/  LDC.64 R4, c[0x0][0x3a0] ;  /* 0x0000e800ff047b82 */ /* 0x000e220000000a00 */
[----:B------:R-:W-:Y:S01]  /*19d0*/  FMUL.FTZ R13, R15, UR8 ;  /* 0x000000080f0d7c20 */ /* 0x000fe20008410000 */
[C---:B-----5:R-:W-:Y:S01]  /*19e0*/  FMUL.FTZ R3, R21.reuse, UR7 ;  /* 0x0000000715037c20 */ /* 0x060fe20008410000 */
[----:B------:R-:W-:Y:S01]  /*19f0*/  FMUL.FTZ R21, R21, UR6 ;  /* 0x0000000615157c20 */ /* 0x000fe20008410000 */
[----:B------:R-:W-:Y:S01]  /*1a00*/  FMUL.FTZ R15, R15, UR9 ;  /* 0x000000090f0f7c20 */ /* 0x000fe20008410000 */
[----:B------:R-:W-:Y:S01]  /*1a10*/  FFMA.FTZ R13, R14, UR9, R13 ;  /* 0x000000090e0d7c23 */ /* 0x000fe2000801000d */
[C---:B------:R-:W-:Y:S01]  /*1a20*/  FFMA.FTZ R3, R20.reuse, UR6, -R3 ;  /* 0x0000000614037c23 */ /* 0x040fe20008010803 */
[----:B------:R-:W-:Y:S01]  /*1a30*/  FFMA.FTZ R20, R20, UR7, R21 ;  /* 0x0000000714147c23 */ /* 0x000fe20008010015 */
[C---:B------:R-:W-:Y:S01]  /*1a40*/  FMUL.FTZ R7, R23.reuse, UR7 ;  /* 0x0000000717077c20 */ /* 0x040fe20008410000 */
[----:B------:R-:W-:Y:S01]  /*1a50*/  FMUL.FTZ R23, R23, UR6 ;  /* 0x0000000617177c20 */ /* 0x000fe20008410000 */
[----:B------:R-:W-:Y:S01]  /*1a60*/  FFMA.FTZ R15, R14, UR8, -R15 ;  /* 0x000000080e0f7c23 */ /* 0x000fe2000801080f */
[-C--:B------:R-:W-:Y:S01]  /*1a70*/  FMUL.FTZ R21, R19, R13.reuse ;  /* 0x0000000d13157220 */ /* 0x080fe20000410000 */
[----:B------:R-:W-:Y:S01]  /*1a80*/  FFMA.FTZ R7, R22, UR6, -R7 ;  /* 0x0000000616077c23 */ /* 0x000fe20008010807 */
[----:B------:R-:W-:Y:S01]  /*1a90*/  FMUL.FTZ R6, R18, R13 ;  /* 0x0000000d12067220 */ /* 0x000fe20000410000 */
[----:B------:R-:W-:Y:S01]  /*1aa0*/  FFMA.FTZ R22, R22, UR7, R23 ;  /* 0x0000000716167c23 */ /* 0x000fe20008010017 */
[----:B------:R-:W-:Y:S01]  /*1ab0*/  FFMA.FTZ R18, R18, R15, -R21 ;  /* 0x0000000f12127223 */ /* 0x000fe20000010815 */
[----:B------:R-:W-:Y:S01]  /*1ac0*/  FMUL.FTZ R21, R29, UR7 ;  /* 0x000000071d157c20 */ /* 0x000fe20008410000 */
[----:B------:R-:W-:Y:S01]  /*1ad0*/  FMUL.FTZ R23, R31, UR7 ;  /* 0x000000071f177c20 */ /* 0x000fe20008410000 */
[----:B0-----:R-:W-:-:S04]  /*1ae0*/  IMAD.WIDE.U32 R4, R0, 0x8, R4 ;  /* 0x0000000800047825 */ /* 0x001fc800078e0004 */
[----:B------:R-:W-:Y:S01]  /*1af0*/  FFMA.FTZ R0, R28, UR6, -R21 ;  /* 0x000000061c007c23 */ /* 0x000fe20008010815 */
[----:B------:R-:W-:Y:S01]  /*1b00*/  FMUL.FTZ R21, R33, UR7 ;  /* 0x0000000721157c20 */ /* 0x000fe20008410000 */
[----:B------:R-:W-:-:S04]  /*1b10*/  IMAD.WIDE.U32 R4, R2, 0x10, R4 ;  /* 0x0000001002047825 */ /* 0x000fc800078e0004 */
[----:B------:R-:W-:Y:S01]  /*1b20*/  FFMA.FTZ R2, R30, UR6, -R23 ;  /* 0x000000061e027c23 */ /* 0x000fe20008010817 */
[----:B------:R-:W-:Y:S01]  /*1b30*/  FMUL.FTZ R23, R35, UR7 ;  /* 0x0000000723177c20 */ /* 0x000fe20008410000 */
[----:B------:R-:W-:Y:S01]  /*1b40*/  FFMA.FTZ R19, R19, R15, R6 ;  /* 0x0000000f13137223 */ /* 0x000fe20000010006 */
[C---:B------:R-:W-:Y:S01]  /*1b50*/  FMUL.FTZ R15, R25.reuse, UR7 ;  /* 0x00000007190f7c20 */ /* 0x040fe20008410000 */
[----:B------:R-:W-:Y:S01]  /*1b60*/  FFMA.FTZ R6, R32, UR6, -R21 ;  /* 0x0000000620067c23 */ /* 0x000fe20008010815 */
[----:B------:R-:W-:Y:S01]  /*1b70*/  FFMA.FTZ R12, R34, UR6, -R23 ;  /* 0x00000006220c7c23 */ /* 0x000fe20008010817 */
[----:B------:R-:W-:Y:S01]  /*1b80*/  FMUL.FTZ R25, R25, UR6 ;  /* 0x0000000619197c20 */ /* 0x000fe20008410000 */
[----:B------:R-:W-:Y:S01]  /*1b90*/  FMUL.FTZ R29, R29, UR6 ;  /* 0x000000061d1d7c20 */ /* 0x000fe20008410000 */
[----:B------:R-:W-:Y:S01]  /*1ba0*/  FMUL.FTZ R21, R37, UR9 ;  /* 0x0000000925157c20 */ /* 0x000fe20008410000 */
[----:B------:R-:W-:Y:S01]  /*1bb0*/  FMUL.FTZ R23, R39, UR9 ;  /* 0x0000000927177c20 */ /* 0x000fe20008410000 */
[----:B------:R-:W-:Y:S01]  /*1bc0*/  FMUL.FTZ R37, R37, UR8 ;  /* 0x0000000825257c20 */ /* 0x000fe20008410000 */
[----:B------:R-:W-:Y:S01]  /*1bd0*/  FMUL.FTZ R39, R39, UR8 ;  /* 0x0000000827277c20 */ /* 0x000fe20008410000 */
[C---:B------:R-:W-:Y:S01]  /*1be0*/  FMUL.FTZ R13, R27.reuse, UR7 ;  /* 0x000000071b0d7c20 */ /* 0x040fe20008410000 */
[C---:B------:R-:W-:Y:S01]  /*1bf0*/  FFMA.FTZ R15, R24.reuse, UR6, -R15 ;  /* 0x00000006180f7c23 */ /* 0x040fe2000801080f */
[----:B------:R-:W-:Y:S01]  /*1c00*/  FMUL.FTZ R27, R27, UR6 ;  /* 0x000000061b1b7c20 */ /* 0x000fe20008410000 */
[----:B------:R-:W-:Y:S01]  /*1c10*/  FFMA.FTZ R24, R24, UR7, R25 ;  /* 0x0000000718187c23 */ /* 0x000fe20008010019 */
[----:B------:R-:W-:Y:S01]  /*1c20*/  FFMA.FTZ R28, R28, UR7, R29 ;  /* 0x000000071c1c7c23 */ /* 0x000fe2000801001d */
[C---:B------:R-:W-:Y:S01]  /*1c30*/  FFMA.FTZ R14, R36.reuse, UR8, -R21 ;  /* 0x00000008240e7c23 */ /* 0x040fe20008010815 */
[----:B------:R-:W-:Y:S01]  /*1c40*/  FFMA.FTZ R36, R36, UR9, R37 ;  /* 0x0000000924247c23 */ /* 0x000fe20008010025 */
[----:B------:R-:W-:Y:S01]  /*1c50*/  FFMA.FTZ R39, R38, UR9, R39 ;  /* 0x0000000926277c23 */ /* 0x000fe20008010027 */
[----:B------:R-:W-:Y:S01]  /*1c60*/  FMUL.FTZ R25, R41, UR9 ;  /* 0x0000000929197c20 */ /* 0x000fe20008410000 */
[----:B------:R-:W-:Y:S01]  /*1c70*/  FMUL.FTZ R29, R43, UR9 ;  /* 0x000000092b1d7c20 */ /* 0x000fe20008410000 */
[----:B------:R-:W-:Y:S01]  /*1c80*/  FMUL.FTZ R41, R41, UR8 ;  /* 0x0000000829297c20 */ /* 0x000fe20008410000 */
[----:B------:R-:W-:Y:S01]  /*1c90*/  FMUL.FTZ R43, R43, UR8 ;  /* 0x000000082b2b7c20 */ /* 0x000fe20008410000 */
[C---:B------:R-:W-:Y:S01]  /*1ca0*/  FFMA.FTZ R13, R26.reuse, UR6, -R13 ;  /* 0x000000061a0d7c23 */ /* 0x040fe2000801080d */
[----:B------:R-:W-:Y:S01]  /*1cb0*/  FFMA.FTZ R26, R26, UR7, R27 ;  /* 0x000000071a1a7c23 */ /* 0x000fe2000801001b */
[----:B------:R-:W-:Y:S01]  /*1cc0*/  FFMA.FTZ R21, R38, UR8, -R23 ;  /* 0x0000000826157c23 */ /* 0x000fe20008010817 */
[----:B------:R-:W-:Y:S01]  /*1cd0*/  FMUL.FTZ R31, R31, UR6 ;  /* 0x000000061f1f7c20 */ /* 0x000fe20008410000 */
[----:B------:R-:W-:Y:S01]  /*1ce0*/  FFMA.FTZ R25, R40, UR8, -R25 ;  /* 0x0000000828197c23 */ /* 0x000fe20008010819 */
[-C--:B------:R-:W-:Y:S01]  /*1cf0*/  FMUL.FTZ R23, R45, R36.reuse ;  /* 0x000000242d177220 */ /* 0x080fe20000410000 */
[-C--:B------:R-:W-:Y:S01]  /*1d00*/  FMUL.FTZ R27, R47, R39.reuse ;  /* 0x000000272f1b7220 */ /* 0x080fe20000410000 */
[----:B------:R-:W-:Y:S01]  /*1d10*/  FMUL.FTZ R38, R46, R39 ;  /* 0x000000272e267220 */ /* 0x000fe20000410000 */
[----:B------:R-:W-:Y:S01]  /*1d20*/  FFMA.FTZ R40, R40, UR9, R41 ;  /* 0x0000000928287c23 */ /* 0x000fe20008010029 */
[----:B------:R-:W-:Y:S01]  /*1d30*/  FFMA.FTZ R43, R42, UR9, R43 ;  /* 0x000000092a2b7c23 */ /* 0x000fe2000801002b */
[----:B------:R-:W-:Y:S01]  /*1d40*/  FMUL.FTZ R36, R44, R36 ;  /* 0x000000242c247220 */ /* 0x000fe20000410000 */
[----:B------:R-:W-:Y:S01]  /*1d50*/  FFMA.FTZ R30, R30, UR7, R31 ;  /* 0x000000071e1e7c23 */ /* 0x000fe2000801001f */
[----:B------:R-:W-:Y:S01]  /*1d60*/  FMUL.FTZ R33, R33, UR6 ;  /* 0x0000000621217c20 */ /* 0x000fe20008410000 */
[-C--:B------:R-:W-:Y:S01]  /*1d70*/  FFMA.FTZ R27, R46, R21.reuse, -R27 ;  /* 0x000000152e1b7223 */ /* 0x080fe2000001081b */
[----:B------:R-:W-:Y:S01]  /*1d80*/  FFMA.FTZ R47, R47, R21, R38 ;  /* 0x000000152f2f7223 */ /* 0x000fe20000010026 */
[----:B------:R-:W-:Y:S01]  /*1d90*/  FFMA.FTZ R29, R42, UR8, -R29 ;  /* 0x000000082a1d7c23 */ /* 0x000fe2000801081d */
[-C--:B------:R-:W-:Y:S01]  /*1da0*/  FFMA.FTZ R23, R44, R14.reuse, -R23 ;  /* 0x0000000e2c177223 */ /* 0x080fe20000010817 */
[----:B------:R-:W-:Y:S01]  /*1db0*/  FFMA.FTZ R45, R45, R14, R36 ;  /* 0x0000000e2d2d7223 */ /* 0x000fe20000010024 */
[-C--:B------:R-:W-:Y:S01]  /*1dc0*/  FMUL.FTZ R31, R49, R40.reuse ;  /* 0x00000028311f7220 */ /* 0x080fe20000410000 */
[-C--:B------:R-:W-:Y:S01]  /*1dd0*/  FMUL.FTZ R21, R51, R43.reuse ;  /* 0x0000002b33157220 */ /* 0x080fe20000410000 */
[----:B------:R-:W-:Y:S01]  /*1de0*/  FMUL.FTZ R35, R35, UR6 ;  /* 0x0000000623237c20 */ /* 0x000fe20008410000 */
[----:B------:R-:W-:Y:S01]  /*1df0*/  FMUL.FTZ R40, R48, R40 ;  /* 0x0000002830287220 */ /* 0x000fe20000410000 */
[----:B------:R-:W-:Y:S01]  /*1e00*/  FMUL.FTZ R14, R50, R43 ;  /* 0x0000002b320e7220 */ /* 0x000fe20000410000 */
[----:B------:R-:W-:Y:S01]  /*1e10*/  FFMA.FTZ R32, R32, UR7, R33 ;  /* 0x0000000720207c23 */ /* 0x000fe20008010021 */
[----:B------:R-:W-:Y:S01]  /*1e20*/  FFMA.FTZ R31, R48, R25, -R31 ;  /* 0x00000019301f7223 */ /* 0x000fe2000001081f */
[----:B------:R-:W-:Y:S01]  /*1e30*/  FFMA.FTZ R33, R50, R29, -R21 ;  /* 0x0000001d32217223 */ /* 0x000fe20000010815 */
[----:B------:R-:W-:Y:S01]  /*1e40*/  FFMA.FTZ R34, R34, UR7, R35 ;  /* 0x0000000722227c23 */ /* 0x000fe20008010023 */
[----:B------:R-:W-:Y:S01]  /*1e50*/  FFMA.FTZ R25, R49, R25, R40 ;  /* 0x0000001931197223 */ /* 0x000fe20000010028 */
[----:B------:R-:W-:Y:S01]  /*1e60*/  FFMA.FTZ R29, R51, R29, R14 ;  /* 0x0000001d331d7223 */ /* 0x000fe2000001000e */
        /* <DEDUP_REMOVED lines=16> */
[----:B------:R-:W-:Y:S04]  /*1f70*/  STG.E.128 desc[UR4][R4.64], R8 ;  /* 0x0000000804007986 */ /* 0x000fe8000c101d04 */
[----:B------:R-:W-:Y:S04]  /*1f80*/  STG.E.128 desc[UR4][R4.64+0x800], R16 ;  /* 0x0008001004007986 */ /* 0x000fe8000c101d04 */
[----:B------:R-:W-:Y:S04]  /*1f90*/  STG.E.128 desc[UR4][R4.64+0x1000], R20 ;  /* 0x0010001404007986 */ /* 0x000fe8000c101d04 */
[----:B------:R-:W-:Y:S01]  /*1fa0*/  STG.E.128 desc[UR4][R4.64+0x1800], R24 ;  /* 0x0018001804007986 */ /* 0x000fe2000c101d04 */
[----:B------:R-:W-:Y:S05]  /*1fb0*/  EXIT ;  /* 0x000000000000794d */ /* 0x000fea0003800000 */
.L_x_5386:
        /* <DEDUP_REMOVED lines=12> */
.L_x_23865:


//--------------------- .text._ZN2at6native29vectorized_elementwise_kernelILi4EZZZNS0_54_GLOBAL__N__d8c5977b_16_LinearAlgebra_cu_35b291db_316116addr_kernel_cudaERNS_14TensorIteratorERKN3c106ScalarES8_ENKUlvE_clEvENKUlvE7_clEvEUlNS5_7complexIfEESC_SC_E0_St5arrayIPcLm4EEEEviT0_T1_ --------------------------
	.section	.text._ZN2at6native29vectorized_elementwise_kernelILi4EZZZNS0_54_GLOBAL__N__d8c5977b_16_LinearAlgebra_cu_35b291db_316116addr_kernel_cudaERNS_14TensorIteratorERKN3c106ScalarES8_ENKUlvE_clEvENKUlvE7_clEvEUlNS5_7complexIfEESC_SC_E0_St5arrayIPcLm4EEEEviT0_T1_,"ax",@progbits
	.align	128
        .global         _ZN2at6native29vectorized_elementwise_kernelILi4EZZZNS0_54_GLOBAL__N__d8c5977b_16_LinearAlgebra_cu_35b291db_316116addr_kernel_cudaERNS_14TensorIteratorERKN3c106ScalarES8_ENKUlvE_clEvENKUlvE7_clEvEUlNS5_7complexIfEESC_SC_E0_St5arrayIPcLm4EEEEviT0_T1_
        .type           _ZN2at6native29vectorized_elementwise_kernelILi4EZZZNS0_54_GLOBAL__N__d8c5977b_16_LinearAlgebra_cu_35b291db_316116addr_kernel_cudaERNS_14TensorIteratorERKN3c106ScalarES8_ENKUlvE_clEvENKUlvE7_clEvEUlNS5_7complexIfEESC_SC_E0_St5arrayIPcLm4EEEEviT0_T1_,@function
        .size           _ZN2at6native29vectorized_elementwise_kernelILi4EZZZNS0_54_GLOBAL__N__d8c5977b_16_LinearAlgebra_cu_35b291db_316116addr_kernel_cudaERNS_14TensorIteratorERKN3c106ScalarES8_ENKUlvE_clEvENKUlvE7_clEvEUlNS5_7complexIfEESC_SC_E0_St5arrayIPcLm4EEEEviT0_T1_,(.L_x_23866 - _ZN2at6native29vectorized_elementwise_kernelILi4EZZZNS0_54_GLOBAL__N__d8c5977b_16_LinearAlgebra_cu_35b291db_316116addr_kernel_cudaERNS_14TensorIteratorERKN3c106ScalarES8_ENKUlvE_clEvENKUlvE7_clEvEUlNS5_7complexIfEESC_SC_E0_St5arrayIPcLm4EEEEviT0_T1_)
        .other          _ZN2at6native29vectorized_elementwise_kernelILi4EZZZNS0_54_GLOBAL__N__d8c5977b_16_LinearAlgebra_cu_35b291db_316116addr_kernel_cudaERNS_14TensorIteratorERKN3c106ScalarES8_ENKUlvE_clEvENKUlvE7_clEvEUlNS5_7complexIfEESC_SC_E0_St5arrayIPcLm4EEEEviT0_T1_,@"STO_CUDA_ENTRY STV_DEFAULT"
_ZN2at6native29vectorized_elementwise_kernelILi4EZZZNS0_54_GLOBAL__N__d8c5977b_16_LinearAlgebra_cu_35b291db_316116addr_kernel_cudaERNS_14TensorIteratorERKN3c106ScalarES8_ENKUlvE_clEvENKUlvE7_clEvEUlNS5_7complexIfEESC_SC_E0_St5arrayIPcLm4EEEEviT0_T1_:
.text._ZN2at6native29vectorized_elementwise_kernelILi4EZZZNS0_54_GLOBAL__N__d8c5977b_16_LinearAlgebra_cu_35b291db_316116addr_kernel_cudaERNS_14TensorIteratorERKN3c106ScalarES8_ENKUlvE_clEvENKUlvE7_clEvEUlNS5_7complexIfEESC_SC_E0_St5arrayIPcLm4EEEEviT0_T1_:
        /* <DEDUP_REMOVED lines=146> */
.L_x_5389:
[----:B------:R-:W-:Y:S05]  /*0920*/  BSYNC.RECONVERGENT B0 ;  /* 0x0000000000007941 */ /* 0x000fea0003800200 */
.L_x_5388:
        /* <DEDUP_REMOVED lines=22> */
.L_x_5391:
[----:B------:R-:W-:Y:S05]  /*0a90*/  BSYNC.RECONVERGENT B0 ;  /* 0x0000000000007941 */ /* 0x000fea0003800200 */
.L_x_5390:
        /* <DEDUP_REMOVED lines=32> */
.L_x_5393:
[----:B------:R-:W-:Y:S05]  /*0ca0*/  BSYNC.RECONVERGENT B0 ;  /* 0x0000000000007941 */ /* 0x000fea0003800200 */
.L_x_5392:
        /* <DEDUP_REMOVED lines=19> */
.L_x_5395:
[----:B------:R-:W-:Y:S05]  /*0de0*/  BSYNC.RECONVERGENT B0 ;  /* 0x0000000000007941 */ /* 0x000fea0003800200 */
.L_x_5394:
        /* <DEDUP_REMOVED lines=19> */
.L_x_5397:
[----:B------:R-:W-:Y:S05]  /*0f20*/  BSYNC.RECONVERGENT B0 ;  /* 0x0000000000007941 */ /* 0x000fea0003800200 */
.L_x_5396:
        /* <DEDUP_REMOVED lines=19> */
.L_x_5399:
[----:B------:R-:W-:Y:S05]  /*1060*/  BSYNC.RECONVERGENT B0 ;  /* 0x0000000000007941 */ /* 0x000fea0003800200 */
.L_x_5398:
        /* <DEDUP_REMOVED lines=19> */
.L_x_5401:
[----:B------:R-:W-:Y:S05]  /*11a0*/  BSYNC.RECONVERGENT B0 ;  /* 0x0000000000007941 */ /* 0x000fea0003800200 */
.L_x_5400:
        /* <DEDUP_REMOVED lines=19> */
.L_x_5403:
[----:B------:R-:W-:Y:S05]  /*12e0*/  BSYNC.RECONVERGENT B0 ;  /* 0x0000000000007941 */ /* 0x000fea0003800200 */
.L_x_5402:
        /* <DEDUP_REMOVED lines=15> */
.L_x_5406:
[----:B------:R-:W-:-:S13]  /*13e0*/  ISETP.GE.U32.AND P0, PT, R5, R52, PT ;  /* 0x000000340500720c */ /* 0x000fda0003f06070 */
[----:B------:R-:W-:Y:S05]  /*13f0*/  @P0 BRA `(.L_x_5408) ;  /* 0x0000000000300947 */ /* 0x000fea0003800000 */
[----:B0-----:R-:W0:Y:S01]  /*1400*/  LDC.64 R2, c[0x0][0x3a0] ;  /* 0x0000e800ff027b82 */ /* 0x001e220000000a00 */
[----:B------:R-:W-:Y:S02]  /*1410*/  LEA R19, R0, R5, 0xa ;  /* 0x0000000500137211 */ /* 0x000fe400078e50ff */
[----:B------:R-:W-:-:S03]  /*1420*/  IADD3 R5, PT, PT, R5, 0x80, RZ ;  /* 0x0000008005057810 */ /* 0x000fc60007ffe0ff */
[----:B0-----:R-:W-:-:S05]  /*1430*/  IMAD.WIDE.U32 R2, R19, 0x8, R2 ;  /* 0x0000000813027825 */ /* 0x001fca00078e0002 */
[----:B------:R1:W-:Y:S02]  /*1440*/  STG.E.64 desc[UR4][R2.64], R6 ;  /* 0x0000000602007986 */ /* 0x0003e4000c101b04 */
.L_x_5407:
[----:B------:R-:W-:-:S13]  /*1450*/  ISETP.GE.U32.AND P0, PT, R5, R52, PT ;  /* 0x000000340500720c */ /* 0x000fda0003f06070 */
[----:B------:R-:W-:Y:S05]  /*1460*/  @P0 BRA `(.L_x_5409) ;  /* 0x0000000000300947 */ /* 0x000fea0003800000 */
[----:B-1----:R-:W1:Y:S01]  /*1470*/  LDC.64 R2, c[0x0][0x3a0] ;  /* 0x0000e800ff027b82 */ /* 0x002e620000000a00 */
[----:B------:R-:W-:Y:S02]  /*1480*/  LEA R7, R0, R5, 0xa ;  /* 0x0000000500077211 */ /* 0x000fe400078e50ff */
[----:B------:R-:W-:-:S03]  /*1490*/  IADD3 R5, PT, PT, R5, 0x80, RZ ;  /* 0x0000008005057810 */ /* 0x000fc60007ffe0ff */
[----:B-1----:R-:W-:-:S05]  /*14a0*/  IMAD.WIDE.U32 R2, R7, 0x8, R2 ;  /* 0x0000000807027825 */ /* 0x002fca00078e0002 */
[----:B------:R1:W-:Y:S02]  /*14b0*/  STG.E.64 desc[UR4][R2.64], R8 ;  /* 0x0000000802007986 */ /* 0x0003e4000c101b04 */
.L_x_5408:
[----:B------:R-:W-:-:S13]  /*14c0*/  ISETP.GE.U32.AND P0, PT, R5, R52, PT ;  /* 0x000000340500720c */ /* 0x000fda0003f06070 */
[----:B------:R-:W-:Y:S05]  /*14d0*/  @P0 BRA `(.L_x_5410) ;  /* 0x0000000000340947 */ /* 0x000fea0003800000 */
[----:B01----:R-:W0:Y:S01]  /*14e0*/  LDC.64 R2, c[0x0][0x3a0] ;  /* 0x0000e800ff027b82 */ /* 0x003e220000000a00 */
[----:B------:R-:W-:Y:S02]  /*14f0*/  LEA R7, R0, R5, 0xa ;  /* 0x0000000500077211 */ /* 0x000fe400078e50ff */
[----:B------:R-:W-:-:S03]  /*1500*/  IADD3 R5, PT, PT, R5, 0x80, RZ ;  /* 0x0000008005057810 */ /* 0x000fc60007ffe0ff */
[----:B0-----:R-:W-:-:S05]  /*1510*/  IMAD.WIDE.U32 R2, R7, 0x8, R2 ;  /* 0x0000000807027825 */ /* 0x001fca00078e0002 */
[----:B------:R2:W-:Y:S02]  /*1520*/  STG.E.64 desc[UR4][R2.64], R10 ;  /* 0x0000000a02007986 */ /* 0x0005e4000c101b04 */
.L_x_5409:
        /* <DEDUP_REMOVED lines=8> */
.L_x_5410:
[----:B------:R-:W-:Y:S05]  /*15b0*/  BSYNC.RELIABLE B1 ;  /* 0x0000000000017941 */ /* 0x000fea0003800100 */
.L_x_5405:
[----:B------:R-:W-:-:S13]  /*15c0*/  ISETP.GE.U32.AND P0, PT, R5, R52, PT ;  /* 0x000000340500720c */ /* 0x000fda0003f06070 */
[----:B012---:R-:W0:Y:S01]  /*15d0*/  @!P0 LDC.64 R2, c[0x0][0x3a0] ;  /* 0x0000e800ff028b82 */ /* 0x007e220000000a00 */
[----:B------:R-:W-:Y:S02]  /*15e0*/  @!P0 LEA R7, R0, R5, 0xa ;  /* 0x0000000500078211 */ /* 0x000fe400078e50ff */
[----:B------:R-:W-:-:S03]  /*15f0*/  @!P0 IADD3 R5, PT, PT, R5, 0x80, RZ ;  /* 0x0000008005058810 */ /* 0x000fc60007ffe0ff */
[----:B0-----:R-:W-:-:S05]  /*1600*/  @!P0 IMAD.WIDE.U32 R2, R7, 0x8, R2 ;  /* 0x0000000807028825 */ /* 0x001fca00078e0002 */
[----:B------:R3:W-:Y:S02]  /*1610*/  @!P0 STG.E.64 desc[UR4][R2.64], R14 ;  /* 0x0000000e02008986 */ /* 0x0007e4000c101b04 */
.L_x_5411:
[----:B------:R-:W-:Y:S05]  /*1620*/  BSYNC.RECONVERGENT B0 ;  /* 0x0000000000007941 */ /* 0x000fea0003800200 */
.L_x_5404:
        /* <DEDUP_REMOVED lines=8> */
.L_x_5387:
        /* <DEDUP_REMOVED lines=9> */
[C---:B----4-:R-:W-:Y:S01]  /*1740*/  IMAD.WIDE.U32 R44, R0.reuse, 0x8, R44 ;  /* 0x00000008002c7825 */ /* 0x050fe200078e002c */
[----:B------:R-:W2:Y:S03]  /*1750*/  LDG.E.ENL2.256 R8, R4, desc[UR4][R52.64] ;  /* 0xfe0000043404797e */ /* 0x000ea60008121908 */
[----:B-----5:R-:W-:Y:S01]  /*1760*/  IMAD.WIDE.U32 R20, R0, 0x8, R20 ;  /* 0x0000000800147825 */ /* 0x020fe200078e0014 */
[----:B------:R0:W4:Y:S03]  /*1770*/  LDG.E.ENL2.256 R40, R36, desc[UR4][R52.64+0x1000] ;  /* 0xfe0080043424797e */ /* 0x0001260008121928 */
[----:B------:R-:W-:-:S05]  /*1780*/  IMAD.WIDE.U32 R44, R2, 0x20, R44 ;  /* 0x00000020022c7825 */ /* 0x000fca00078e002c */
[----:B------:R-:W5:Y:S01]  /*1790*/  LDG.E.ENL2.256 R16, R12, desc[UR4][R44.64] ;  /* 0xfe0000042c0c797e */ /* 0x000f620008121910 */
[----:B------:R-:W-:-:S05]  /*17a0*/  IMAD.WIDE.U32 R28, R2, 0x20, R20 ;  /* 0x00000020021c7825 */ /* 0x000fca00078e0014 */
[----:B------:R-:W3:Y:S04]  /*17b0*/  LDG.E.ENL2.256 R24, R20, desc[UR4][R28.64] ;  /* 0xfe0000041c14797e */ /* 0x000ee80008121918 */
[----:B------:R-:W4:Y:S04]  /*17c0*/  LDG.E.ENL2.256 R48, R44, desc[UR4][R44.64+0x1000] ;  /* 0xfe0080042c2c797e */ /* 0x000f280008121930 */
[----:B------:R-:W4:Y:S01]  /*17d0*/  LDG.E.ENL2.256 R32, R28, desc[UR4][R28.64+0x1000] ;  /* 0xfe0080041c1c797e */ /* 0x000f220008121920 */
[C---:B--2---:R-:W-:Y:S01]  /*17e0*/  FMUL.FTZ R3, R5.reuse, UR8 ;  /* 0x0000000805037c20 */ /* 0x044fe20008410000 */
[----:B------:R-:W-:-:S03]  /*17f0*/  FMUL.FTZ R5, R5, UR9 ;  /* 0x0000000905057c20 */ /* 0x000fc60008410000 */
[C---:B------:R-:W-:Y:S01]  /*1800*/  FFMA.FTZ R3, R4.reuse, UR9, R3 ;  /* 0x0000000904037c23 */ /* 0x040fe20008010003 */
[----:B------:R-:W-:-:S03]  /*1810*/  FFMA.FTZ R4, R4, UR8, -R5 ;  /* 0x0000000804047c23 */ /* 0x000fc60008010805 */
[-C--:B-----5:R-:W-:Y:S01]  /*1820*/  FMUL.FTZ R5, R13, R3.reuse ;  /* 0x000000030d057220 */ /* 0x0a0fe20000410000 */
[----:B0-----:R-:W-:Y:S01]  /*1830*/  FMUL.FTZ R52, R12, R3 ;  /* 0x000000030c347220 */ /* 0x001fe20000410000 */
[----:B------:R-:W-:-:S04]  /*1840*/  FMUL.FTZ R3, R7, UR8 ;  /* 0x0000000807037c20 */ /* 0x000fc80008410000 */
[----:B------:R-:W-:Y:S01]  /*1850*/  FFMA.FTZ R3, R6, UR9, R3 ;  /* 0x0000000906037c23 */ /* 0x000fe20008010003 */
[-C--:B------:R-:W-:Y:S01]  /*1860*/  FFMA.FTZ R12, R12, R4.reuse, -R5 ;  /* 0x000000040c0c7223 */ /* 0x080fe20000010805 */
[----:B------:R-:W-:Y:S01]  /*1870*/  FFMA.FTZ R13, R13, R4, R52 ;  /* 0x000000040d0d7223 */ /* 0x000fe20000010034 */
[----:B------:R-:W-:Y:S01]  /*1880*/  FMUL.FTZ R7, R7, UR9 ;  /* 0x0000000907077c20 */ /* 0x000fe20008410000 */
        /* <DEDUP_REMOVED lines=9> */
[-C--:B------:R-:W-:Y:S01]  /*1920*/  FMUL.FTZ R5, R17, R3.reuse ;  /* 0x0000000311057220 */ /* 0x080fe20000410000 */
[----:B------:R-:W-:-:S03]  /*1930*/  FMUL.FTZ R4, R16, R3 ;  /* 0x0000000310047220 */ /* 0x000fc60000410000 */
[-C--:B------:R-:W-:Y:S01]  /*1940*/  FFMA.FTZ R16, R16, R9.reuse, -R5 ;  /* 0x0000000910107223 */ /* 0x080fe20000010805 */
[----:B------:R-:W-:Y:S02]  /*1950*/  FFMA.FTZ R17, R17, R9, R4 ;  /* 0x0000000911117223 */ /* 0x000fe40000010004 */
[----:B------:R-:W0:Y:S01]  /*1960*/  LDC.64 R4, c[0x0][0x3a0] ;  /* 0x0000e800ff047b82 */ /* 0x000e220000000a00 */
[C---:B------:R-:W-:Y:S01]  /*1970*/  FMUL.FTZ R3, R11.reuse, UR8 ;  /* 0x000000080b037c20 */ /* 0x040fe20008410000 */
[----:B------:R-:W-:-:S03]  /*1980*/  FMUL.FTZ R11, R11, UR9 ;  /* 0x000000090b0b7c20 */ /* 0x000fc60008410000 */
[C---:B------:R-:W-:Y:S01]  /*1990*/  FFMA.FTZ R3, R10.reuse, UR9, R3 ;  /* 0x000000090a037c23 */ /* 0x040fe20008010003 */
[----:B------:R-:W-:-:S03]  /*19a0*/  FFMA.FTZ R11, R10, UR8, -R11 ;  /* 0x000000080a0b7c23 */ /* 0x000fc6000801080b */
[-C--:B------:R-:W-:Y:S01]  /*19b0*/  FMUL.FTZ R7, R19, R3.reuse ;  /* 0x0000000313077220 */ /* 0x080fe20000410000 */
[C---:B------:R-:W-:Y:S01]  /*19c0*/  FMUL.FTZ R6, R18.reuse, R3 ;  /* 0x0000000312067220 */ /* 0x040fe20000410000 */
[----:B---3--:R-:W-:Y:S02]  /*19d0*/  FMUL.FTZ R3, R23, UR7 ;  /* 0x0000000717037c20 */ /* 0x008fe40008410000 */
[----:B------:R-:W-:Y:S01]  /*19e0*/  FFMA.FTZ R18, R18, R11, -R7 ;  /* 0x0000000b12127223 */ /* 0x000fe20000010807 */
[C---:B------:R-:W-:Y:S01]  /*19f0*/  FMUL.FTZ R7, R21.reuse, UR7 ;  /* 0x0000000715077c20 */ /* 0x040fe20008410000 */
[----:B------:R-:W-:Y:S01]  /*1a00*/  FMUL.FTZ R21, R21, UR6 ;  /* 0x0000000615157c20 */ /* 0x000fe20008410000 */
[----:B------:R-:W-:Y:S01]  /*1a10*/  FMUL.FTZ R23, R23, UR6 ;  /* 0x0000000617177c20 */ /* 0x000fe20008410000 */
[----:B------:R-:W-:Y:S01]  /*1a20*/  FFMA.FTZ R3, R22, UR6, -R3 ;  /* 0x0000000616037c23 */ /* 0x000fe20008010803 */
[C---:B------:R-:W-:Y:S01]  /*1a30*/  FFMA.FTZ R7, R20.reuse, UR6, -R7 ;  /* 0x0000000614077c23 */ /* 0x040fe20008010807 */
[----:B------:R-:W-:Y:S01]  /*1a40*/  FFMA.FTZ R20, R20, UR7, R21 ;  /* 0x0000000714147c23 */ /* 0x000fe20008010015 */
[----:B------:R-:W-:Y:S01]  /*1a50*/  FFMA.FTZ R22, R22, UR7, R23 ;  /* 0x0000000716167c23 */ /* 0x000fe20008010017 */
[----:B----4-:R-:W-:Y:S01]  /*1a60*/  FMUL.FTZ R21, R29, UR7 ;  /* 0x000000071d157c20 */ /* 0x010fe20008410000 */
[----:B0-----:R-:W-:-:S04]  /*1a70*/  IMAD.WIDE.U32 R4, R0, 0x8, R4 ;  /* 0x0000000800047825 */ /* 0x001fc800078e0004 */
[----:B------:R-:W-:Y:S01]  /*1a80*/  FMUL.FTZ R23, R31, UR7 ;  /* 0x000000071f177c20 */ /* 0x000fe20008410000 */
        /* <DEDUP_REMOVED lines=72> */
[----:B------:R-:W-:Y:S04]  /*1f10*/  STG.E.ENL2.256 desc[UR4][R4.64], R12, R16 ;  /* 0xf800000c0410797f */ /* 0x000fe8000f121804 */
[----:B------:R-:W-:Y:S01]  /*1f20*/  STG.E.ENL2.256 desc[UR4][R4.64+0x1000], R20, R24 ;  /* 0xf80080140418797f */ /* 0x000fe2000f121804 */
[----:B------:R-:W-:Y:S05]  /*1f30*/  EXIT ;  /* 0x000000000000794d */ /* 0x000fea0003800000 */
.L_x_5412:
        /* <DEDUP_REMOVED lines=12> */
.L_x_23866:


//--------------------- .text._ZN2at6native29vectorized_elementwise_kernelILi8EZZZNS0_54_GLOBAL__N__d8c5977b_16_LinearAlgebra_cu_35b291db_316116addr_kernel_cudaERNS_14TensorIteratorERKN3c106ScalarES8_ENKUlvE_clEvENKUlvE7_clEvEUlNS5_7complexIfEESC_SC_E0_St5arrayIPcLm4EEEEviT0_T1_ --------------------------
	.section	.text._ZN2at6native29vectorized_elementwise_kernelILi8EZZZNS0_54_GLOBAL__N__d8c5977b_16_LinearAlgebra_cu_35b291db_316116addr_kernel_cudaERNS_14TensorIteratorERKN3c106ScalarES8_ENKUlvE_clEvENKUlvE7_clEvEUlNS5_7complexIfEESC_SC_E0_St5arrayIPcLm4EEEEviT0_T1_,"ax",@progbits
	.align	128
        .global         _ZN2at6native29vectorized_elementwise_kernelILi8EZZZNS0_54_GLOBAL__N__d8c5977b_16_LinearAlgebra_cu_35b291db_316116addr_kernel_cudaERNS_14TensorIteratorERKN3c106ScalarES8_ENKUlvE_clEvENKUlvE7_clEvEUlNS5_7complexIfEESC_SC_E0_St5arrayIPcLm4EEEEviT0_T1_
        .type           _ZN2at6native29vectorized_elementwise_kernelILi8EZZZNS0_54_GLOBAL__N__d8c5977b_16_LinearAlgebra_cu_35b291db_316116addr_kernel_cudaERNS_14TensorIteratorERKN3c106ScalarES8_ENKUlvE_clEvENKUlvE7_clEvEUlNS5_7complexIfEESC_SC_E0_St5arrayIPcLm4EEEEviT0_T1_,@function
        .size           _ZN2at6native29vectorized_elementwise_kernelILi8EZZZNS0_54_GLOBAL__N__d8c5977b_16_LinearAlgebra_cu_35b291db_316116addr_kernel_cudaERNS_14TensorIteratorERKN3c106ScalarES8_ENKUlvE_clEvENKUlvE7_clEvEUlNS5_7complexIfEESC_SC_E0_St5arrayIPcLm4EEEEviT0_T1_,(.L_x_23867 - _ZN2at6native29vectorized_elementwise_kernelILi8EZZZNS0_54_GLOBAL__N__d8c5977b_16_LinearAlgebra_cu_35b291db_316116addr_kernel_cudaERNS_14TensorIteratorERKN3c106ScalarES8_ENKUlvE_clEvENKUlvE7_clEvEUlNS5_7complexIfEESC_SC_E0_St5arrayIPcLm4EEEEviT0_T1_)
        .other          _ZN2at6native29vectorized_elementwise_kernelILi8EZZZNS0_54_GLOBAL__N__d8c5977b_16_LinearAlgebra_cu_35b291db_316116addr_kernel_cudaERNS_14TensorIteratorERKN3c106ScalarES8_ENKUlvE_clEvENKUlvE7_clEvEUlNS5_7complexIfEESC_SC_E0_St5arrayIPcLm4EEEEviT0_T1_,@"STO_CUDA_ENTRY STV_DEFAULT"
_ZN2at6native29vectorized_elementwise_kernelILi8EZZZNS0_54_GLOBAL__N__d8c5977b_16_LinearAlgebra_cu_35b291db_316116addr_kernel_cudaERNS_14TensorIteratorERKN3c106ScalarES8_ENKUlvE_clEvENKUlvE7_clEvEUlNS5_7complexIfEESC_SC_E0_St5arrayIPcLm4EEEEviT0_T1_:
.text._ZN2at6native29vectorized_elementwise_kernelILi8EZZZNS0_54_GLOBAL__N__d8c5977b_16_LinearAlgebra_cu_35b291db_316116addr_kernel_cudaERNS_14TensorIteratorERKN3c106ScalarES8_ENKUlvE_clEvENKUlvE7_clEvEUlNS5_7complexIfEESC_SC_E0_St5arrayIPcLm4EEEEviT0_T1_:
        /* <DEDUP_REMOVED lines=146> */
.L_x_5415:
[----:B------:R-:W-:Y:S05]  /*0920*/  BSYNC.RECONVERGENT B0 ;  /* 0x0000000000007941 */ /* 0x000fea0003800200 */
.L_x_5414:
        /* <DEDUP_REMOVED lines=22> */
.L_x_5417:
[----:B------:R-:W-:Y:S05]  /*0a90*/  BSYNC.RECONVERGENT B0 ;  /* 0x0000000000007941 */ /* 0x000fea0003800200 */
.L_x_5416:
        /* <DEDUP_REMOVED lines=32> */
.L_x_5419:
[----:B------:R-:W-:Y:S05]  /*0ca0*/  BSYNC.RECONVERGENT B0 ;  /* 0x0000000000007941 */ /* 0x000fea0003800200 */
.L_x_5418:
        /* <DEDUP_REMOVED lines=19> */
.L_x_5421:
[----:B------:R-:W-:Y:S05]  /*0de0*/  BSYNC.RECONVERGENT B0 ;  /* 0x0000000000007941 */ /* 0x000fea0003800200 */
.L_x_5420:
        /* <DEDUP_REMOVED lines=19> */
.L_x_5423:
[----:B------:R-:W-:Y:S05]  /*0f20*/  BSYNC.RECONVERGENT B0 ;  /* 0x0000000000007941 */ /* 0x000fea0003800200 */
.L_x_5422:
        /* <DEDUP_REMOVED lines=19> */
.L_x_5425:
[----:B------:R-:W-:Y:S05]  /*1060*/  BSYNC.RECONVERGENT B0 ;  /* 0x0000000000007941 */ /* 0x000fea0003800200 */
.L_x_5424:
        /* <DEDUP_REMOVED lines=19> */
.L_x_5427:
[----:B------:R-:W-:Y:S05]  /*11a0*/  BSYNC.RECONVERGENT B0 ;  /* 0x0000000000007941 */ /* 0x000fea0003800200 */
.L_x_5426:
        /* <DEDUP_REMOVED lines=19> */
.L_x_5429:
[----:B------:R-:W-:Y:S05]  /*12e0*/  BSYNC.RECONVERGENT B0 ;  /* 0x0000000000007941 */ /* 0x000fea0003800200 */
.L_x_5428:
        /* <DEDUP_REMOVED lines=15> */
.L_x_5432:
[----:B------:R-:W-:-:S13]  /*13e0*/  ISETP.GE.U32.AND P0, PT, R5, R52, PT ;  /* 0x000000340500720c */ /* 0x000fda0003f06070 */
[----:B------:R-:W-:Y:S05]  /*13f0*/  @P0 BRA `(.L_x_5434) ;  /* 0x0000000000300947 */ /* 0x000fea0003800000 */
[----:B0-----:R-:W0:Y:S01]  /*1400*/  LDC.64 R2, c[0x0][0x3a0] ;  /* 0x0000e800ff027b82 */ /* 0x001e220000000a00 */
[----:B------:R-:W-:Y:S02]  /*1410*/  LEA R19, R0, R5, 0xa ;  /* 0x0000000500137211 */ /* 0x000fe400078e50ff */
[----:B------:R-:W-:-:S03]  /*1420*/  IADD3 R5, PT, PT, R5, 0x80, RZ ;  /* 0x0000008005057810 */ /* 0x000fc60007ffe0ff */
[----:B0-----:R-:W-:-:S05]  /*1430*/  IMAD.WIDE.U32 R2, R19, 0x8, R2 ;  /* 0x0000000813027825 */ /* 0x001fca00078e0002 */
[----:B------:R1:W-:Y:S02]  /*1440*/  STG.E.64 desc[UR4][R2.64], R6 ;  /* 0x0000000602007986 */ /* 0x0003e4000c101b04 */
.L_x_5433:
[----:B------:R-:W-:-:S13]  /*1450*/  ISETP.GE.U32.AND P0, PT, R5, R52, PT ;  /* 0x000000340500720c */ /* 0x000fda0003f06070 */
[----:B------:R-:W-:Y:S05]  /*1460*/  @P0 BRA `(.L_x_5435) ;  /* 0x0000000000300947 */ /* 0x000fea0003800000 */
[----:B-1----:R-:W1:Y:S01]  /*1470*/  LDC.64 R2, c[0x0][0x3a0] ;  /* 0x0000e800ff027b82 */ /* 0x002e620000000a00 */
[----:B------:R-:W-:Y:S02]  /*1480*/  LEA R7, R0, R5, 0xa ;  /* 0x0000000500077211 */ /* 0x000fe400078e50ff */
[----:B------:R-:W-:-:S03]  /*1490*/  IADD3 R5, PT, PT, R5, 0x80, RZ ;  /* 0x0000008005057810 */ /* 0x000fc60007ffe0ff */
[----:B-1----:R-:W-:-:S05]  /*14a0*/  IMAD.WIDE.U32 R2, R7, 0x8, R2 ;  /* 0x0000000807027825 */ /* 0x002fca00078e0002 */
[----:B------:R1:W-:Y:S02]  /*14b0*/  STG.E.64 desc[UR4][R2.64], R8 ;  /* 0x0000000802007986 */ /* 0x0003e4000c101b04 */
.L_x_5434:
[----:B------:R-:W-:-:S13]  /*14c0*/  ISETP.GE.U32.AND P0, PT, R5, R52, PT ;  /* 0x000000340500720c */ /* 0x000fda0003f06070 */
[----:B------:R-:W-:Y:S05]  /*14d0*/  @P0 BRA `(.L_x_5436) ;  /* 0x0000000000340947 */ /* 0x000fea0003800000 */
[----:B01----:R-:W0:Y:S01]  /*14e0*/  LDC.64 R2, c[0x0][0x3a0] ;  /* 0x0000e800ff027b82 */ /* 0x003e220000000a00 */
[----:B------:R-:W-:Y:S02]  /*14f0*/  LEA R7, R0, R5, 0xa ;  /* 0x0000000500077211 */ /* 0x000fe400078e50ff */
[----:B------:R-:W-:-:S03]  /*1500*/  IADD3 R5, PT, PT, R5, 0x80, RZ ;  /* 0x0000008005057810 */ /* 0x000fc60007ffe0ff */
[----:B0-----:R-:W-:-:S05]  /*1510*/  IMAD.WIDE.U32 R2, R7, 0x8, R2 ;  /* 0x0000000807027825 */ /* 0x001fca00078e0002 */
[----:B------:R2:W-:Y:S02]  /*1520*/  STG.E.64 desc[UR4][R2.64], R10 ;  /* 0x0000000a02007986 */ /* 0x0005e4000c101b04 */
.L_x_5435:
        /* <DEDUP_REMOVED lines=8> */
.L_x_5436:
[----:B------:R-:W-:Y:S05]  /*15b0*/  BSYNC.RELIABLE B1 ;  /* 0x0000000000017941 */ /* 0x000fea0003800100 */
.L_x_5431:
[----:B------:R-:W-:-:S13]  /*15c0*/  ISETP.GE.U32.AND P0, PT, R5, R52, PT ;  /* 0x000000340500720c */ /* 0x000fda0003f06070 */
[----:B012---:R-:W0:Y:S01]  /*15d0*/  @!P0 LDC.64 R2, c[0x0][0x3a0] ;  /* 0x0000e800ff028b82 */ /* 0x007e220000000a00 */
[----:B------:R-:W-:Y:S02]  /*15e0*/  @!P0 LEA R7, R0, R5, 0xa ;  /* 0x0000000500078211 */ /* 0x000fe400078e50ff */
[----:B------:R-:W-:-:S03]  /*15f0*/  @!P0 IADD3 R5, PT, PT, R5, 0x80, RZ ;  /* 0x0000008005058810 */ /* 0x000fc60007ffe0ff */
[----:B0-----:R-:W-:-:S05]  /*1600*/  @!P0 IMAD.WIDE.U32 R2, R7, 0x8, R2 ;  /* 0x0000000807028825 */ /* 0x001fca00078e0002 */
[----:B------:R3:W-:Y:S02]  /*1610*/  @!P0 STG.E.64 desc[UR4][R2.64], R14 ;  /* 0x0000000e02008986 */ /* 0x0007e4000c101b04 */
.L_x_5437:
[----:B------:R-:W-:Y:S05]  /*1620*/  BSYNC.RECONVERGENT B0 ;  /* 0x0000000000007941 */ /* 0x000fea0003800200 */
.L_x_5430:
        /* <DEDUP_REMOVED lines=8> */
.L_x_5413:
        /* <DEDUP_REMOVED lines=137> */
.L_x_5438:
        /* <DEDUP_REMOVED lines=12> */
.L_x_23867:


//--------------------- .text._ZN2at6native18elementwise_kernelILi128ELi4EZNS0_15gpu_kernel_implIZZZNS0_54_GLOBAL__N__d8c5977b_16_LinearAlgebra_cu_35b291db_316116addr_kernel_cudaERNS_14TensorIteratorERKN3c106ScalarES9_ENKUlvE_clEvENKUlvE7_clEvEUlNS6_7complexIfEESD_SD_E_EEvRNS_18TensorIteratorBaseERKT_EUliE_EEviT1_ --------------------------
	.section	.text._ZN2at6native18elementwise_kernelILi128ELi4EZNS0_15gpu_kernel_implIZZZNS0_54_GLOBAL__N__d8c5977b_16_LinearAlgebra_cu_35b291db_316116addr_kernel_cudaERNS_14TensorIteratorERKN3c106ScalarES9_ENKUlvE_clEvENKUlvE7_clEvEUlNS6_7complexIfEESD_SD_E_EEvRNS_18TensorIteratorBaseERKT_EUliE_EEviT1_,"ax",@progbits
	.align	128
        .global         _ZN2at6native18elementwise_kernelILi128ELi4EZNS0_15gpu_kernel_implIZZZNS0_54_GLOBAL__N__d8c5977b_16_LinearAlgebra_cu_35b291db_316116addr_kernel_cudaERNS_14TensorIteratorERKN3c106ScalarES9_ENKUlvE_clEvENKUlvE7_clEvEUlNS6_7complexIfEESD_SD_E_EEvRNS_18TensorIteratorBaseERKT_EUliE_EEviT1_
        .type           _ZN2at6native18elementwise_kernelILi128ELi4EZNS0_15gpu_kernel_implIZZZNS0_54_GLOBAL__N__d8c5977b_16_LinearAlgebra_cu_35b291db_316116addr_kernel_cudaERNS_14TensorIteratorERKN3c106ScalarES9_ENKUlvE_clEvENKUlvE7_clEvEUlNS6_7complexIfEESD_SD_E_EEvRNS_18TensorIteratorBaseERKT_EUliE_EEviT1_,@function
        .size           _ZN2at6native18elementwise_kernelILi128ELi4EZNS0_15gpu_kernel_implIZZZNS0_54_GLOBAL__N__d8c5977b_16_LinearAlgebra_cu_35b291db_316116addr_kernel_cudaERNS_14TensorIteratorERKN3c106ScalarES9_ENKUlvE_clEvENKUlvE7_clEvEUlNS6_7complexIfEESD_SD_E_EEvRNS_18TensorIteratorBaseERKT_EUliE_EEviT1_,(.L_x_23868 - _ZN2at6native18elementwise_kernelILi128ELi4EZNS0_15gpu_kernel_implIZZZNS0_54_GLOBAL__N__d8c5977b_16_LinearAlgebra_cu_35b291db_316116addr_kernel_cudaERNS_14TensorIteratorERKN3c106ScalarES9_ENKUlvE_clEvENKUlvE7_clEvEUlNS6_7complexIfEESD_SD_E_EEvRNS_18TensorIteratorBaseERKT_EUliE_EEviT1_)
        .other          _ZN2at6native18elementwise_kernelILi128ELi4EZNS0_15gpu_kernel_implIZZZNS0_54_GLOBAL__N__d8c5977b_16_LinearAlgebra_cu_35b291db_316116addr_kernel_cudaERNS_14TensorIteratorERKN3c106ScalarES9_ENKUlvE_clEvENKUlvE7_clEvEUlNS6_7complexIfEESD_SD_E_EEvRNS_18TensorIteratorBaseERKT_EUliE_EEviT1_,@"STO_CUDA_ENTRY STV_DEFAULT"
_ZN2at6native18elementwise_kernelILi128ELi4EZNS0_15gpu_kernel_implIZZZNS0_54_GLOBAL__N__d8c5977b_16_LinearAlgebra_cu_35b291db_316116addr_kernel_cudaERNS_14TensorIteratorERKN3c106ScalarES9_ENKUlvE_clEvENKUlvE7_clEvEUlNS6_7complexIfEESD_SD_E_EEvRNS_18TensorIteratorBaseERKT_EUliE_EEviT1_:
.text._ZN2at6native18elementwise_kernelILi128ELi4EZNS0_15gpu_kernel_implIZZZNS0_54_GLOBAL__N__d8c5977b_16_LinearAlgebra_cu_35b291db_316116addr_kernel_cudaERNS_14TensorIteratorERKN3c106ScalarES9_ENKUlvE_clEvENKUlvE7_clEvEUlNS6_7complexIfEESD_SD_E_EEvRNS_18TensorIteratorBaseERKT_EUliE_EEviT1_:
        /* <DEDUP_REMOVED lines=21> */
[----:B------:R-:W-:Y:S02]  /*0150*/  IMAD.MOV.U32 R26, RZ, RZ, RZ ;  /* 0x000000ffff1a7224 */ /* 0x000fe400078e00ff */
[----:B------:R-:W-:Y:S02]  /*0160*/  IMAD.MOV.U32 R22, RZ, RZ, RZ ;  /* 0x000000ffff167224 */ /* 0x000fe400078e00ff */
[----:B------:R-:W-:-:S04]  /*0170*/  IMAD.MOV.U32 R25, RZ, RZ, RZ ;  /* 0x000000ffff197224 */ /* 0x000fc800078e00ff */
        /* <DEDUP_REMOVED lines=31> */
[----:B------:R-:W-:Y:S01]  /*0370*/  HFMA2 R4, -RZ, RZ, 0, 0 ;  /* 0x00000000ff047431 */ /* 0x000fe200000001ff */
        /* <DEDUP_REMOVED lines=61> */
[----:B------:R-:W-:-:S04]  /*0750*/  SHF.R.U32.HI R7, RZ, UR5, R6 ;  /* 0x00000005ff077c19 */ /* 0x000fc80008011606 */
[----:B------:R-:W-:-:S05]  /*0760*/  IADD3 R3, PT, PT, -R7, RZ, RZ ;  /* 0x000000ff07037210 */ /* 0x000fca0007ffe1ff */
        /* <DEDUP_REMOVED lines=62> */
[----:B------:R-:W-:Y:S01]  /*0b50*/  MOV R6, RZ ;  /* 0x000000ff00067202 */ /* 0x000fe20000000f00 */
        /* <DEDUP_REMOVED lines=61> */
[----:B-1----:R-:W-:-:S04]  /*0f30*/  SHF.R.U32.HI R5, RZ, UR4, R4 ;  /* 0x00000004ff057c19 */ /* 0x002fc80008011604 */
[----:B------:R-:W-:-:S05]  /*0f40*/  IADD3 R3, PT, PT, -R5, RZ, RZ ;  /* 0x000000ff05037210 */ /* 0x000fca0007ffe1ff */
        /* <DEDUP_REMOVED lines=128> */
[----:B------:R-:W-:-:S07]  /*1750*/  IMAD R26, R5, UR9, R26 ;  /* 0x00000009051a7c24 */ /* 0x000fce000f8e021a */
.L_x_5441:
        /* <DEDUP_REMOVED lines=24> */
.L_x_5442:
[----:B------:R-:W0:Y:S01]  /*18e0*/  LDCU.64 UR4, c[0x0][0x658] ;  /* 0x0000cb00ff0477ac */ /* 0x000e220008000a00 */
[----:B------:R-:W-:Y:S01]  /*18f0*/  PRMT R0, R2, 0x7772, RZ ;  /* 0x0000777202007816 */ /* 0x000fe200000000ff */
[----:B------:R-:W-:Y:S03]  /*1900*/  BSSY.RECONVERGENT B6, `(.L_x_5443) ;  /* 0x00000f1000067945 */ /* 0x000fe60003800200 */
        /* <DEDUP_REMOVED lines=12> */
[----:B------:R-:W2:Y:S01]  /*19d0*/  LDG.E.S8 R4, desc[UR36][R4.64] ;  /* 0x0000002404047981 */ /* 0x000ea2000c1e1300 */
[----:B------:R-:W-:Y:S01]  /*19e0*/  IMAD.MOV.U32 R23, RZ, RZ, RZ ;  /* 0x000000ffff177224 */ /* 0x000fe200078e00ff */
[----:B--2---:R0:W1:Y:S01]  /*19f0*/  I2F.S16 R22, R4 ;  /* 0x0000000400167306 */ /* 0x0040620000101400 */
[----:B------:R-:W-:Y:S05]  /*1a00*/  BRA `(.L_x_5449) ;  /* 0x0000000c00807947 */ /* 0x000fea0003800000 */
.L_x_5447:
[----:B------:R-:W2:Y:S01]  /*1a10*/  LDG.E.U8 R4, desc[UR36][R4.64] ;  /* 0x0000002404047981 */ /* 0x000ea2000c1e1100 */
[----:B------:R-:W-:Y:S01]  /*1a20*/  IMAD.MOV.U32 R23, RZ, RZ, RZ ;  /* 0x000000ffff177224 */ /* 0x000fe200078e00ff */
[----:B--2---:R-:W-:Y:S01]  /*1a30*/  I2FP.F32.U32 R22, R4 ;  /* 0x0000000400167245 */ /* 0x004fe20000201000 */
[----:B------:R-:W-:Y:S06]  /*1a40*/  BRA `(.L_x_5449) ;  /* 0x0000000c00707947 */ /* 0x000fec0003800000 */
.L_x_5446:
[----:B------:R-:W-:-:S13]  /*1a50*/  ISETP.NE.AND P0, PT, R0, 0x2, PT ;  /* 0x000000020000780c */ /* 0x000fda0003f05270 */
[----:B------:R-:W-:Y:S05]  /*1a60*/  @!P0 BRA `(.L_x_5450) ;  /* 0x0000000000308947 */ /* 0x000fea0003800000 */
[----:B------:R-:W-:-:S13]  /*1a70*/  ISETP.NE.AND P0, PT, R0, 0x3, PT ;  /* 0x000000030000780c */ /* 0x000fda0003f05270 */
[----:B------:R-:W-:Y:S05]  /*1a80*/  @!P0 BRA `(.L_x_5451) ;  /* 0x0000000000188947 */ /* 0x000fea0003800000 */
[----:B------:R-:W-:-:S13]  /*1a90*/  ISETP.NE.AND P0, PT, R0, 0x4, PT ;  /* 0x000000040000780c */ /* 0x000fda0003f05270 */
[----:B------:R-:W-:Y:S05]  /*1aa0*/  @P0 BRA `(.L_x_5448) ;  /* 0x0000000800d00947 */ /* 0x000fea0003800000 */
[----:B------:R-:W2:Y:S01]  /*1ab0*/  LDG.E.64 R4, desc[UR36][R4.64] ;  /* 0x0000002404047981 */ /* 0x000ea2000c1e1b00 */
[----:B------:R-:W-:Y:S01]  /*1ac0*/  IMAD.MOV.U32 R23, RZ, RZ, RZ ;  /* 0x000000ffff177224 */ /* 0x000fe200078e00ff */
[----:B--2---:R4:W0:Y:S01]  /*1ad0*/  I2F.S64 R22, R4 ;  /* 0x0000000400167312 */ /* 0x0048220000301400 */
[----:B------:R-:W-:Y:S05]  /*1ae0*/  BRA `(.L_x_5449) ;  /* 0x0000000c00487947 */ /* 0x000fea0003800000 */
.L_x_5451:
[----:B------:R-:W2:Y:S01]  /*1af0*/  LDG.E R4, desc[UR36][R4.64] ;  /* 0x0000002404047981 */ /* 0x000ea2000c1e1900 */
[----:B------:R-:W-:Y:S01]  /*1b00*/  IMAD.MOV.U32 R23, RZ, RZ, RZ ;  /* 0x000000ffff177224 */ /* 0x000fe200078e00ff */
[----:B--2---:R-:W-:Y:S01]  /*1b10*/  I2FP.F32.S32 R22, R4 ;  /* 0x0000000400167245 */ /* 0x004fe20000201400 */
[----:B------:R-:W-:Y:S06]  /*1b20*/  BRA `(.L_x_5449) ;  /* 0x0000000c00387947 */ /* 0x000fec0003800000 */
.L_x_5450:
[----:B------:R-:W2:Y:S01]  /*1b30*/  LDG.E.U16 R4, desc[UR36][R4.64] ;  /* 0x0000002404047981 */ /* 0x000ea2000c1e1500 */
[----:B------:R-:W-:Y:S01]  /*1b40*/  IMAD.MOV.U32 R23, RZ, RZ, RZ ;  /* 0x000000ffff177224 */ /* 0x000fe200078e00ff */
[----:B--2---:R2:W3:Y:S01]  /*1b50*/  I2F.S16 R22, R4 ;  /* 0x0000000400167306 */ /* 0x0044e20000101400 */
[----:B------:R-:W-:Y:S05]  /*1b60*/  BRA `(.L_x_5449) ;  /* 0x0000000c00287947 */ /* 0x000fea0003800000 */
.L_x_5445:
[----:B------:R-:W-:-:S13]  /*1b70*/  ISETP.GT.AND P0, PT, R0, 0x6, PT ;  /* 0x000000060000780c */ /* 0x000fda0003f04270 */
[----:B------:R-:W-:Y:S05]  /*1b80*/  @P0 BRA `(.L_x_5452) ;  /* 0x00000000002c0947 */ /* 0x000fea0003800000 */
[----:B------:R-:W-:-:S13]  /*1b90*/  ISETP.NE.AND P0, PT, R0, 0x5, PT ;  /* 0x000000050000780c */ /* 0x000fda0003f05270 */
[----:B------:R-:W-:Y:S05]  /*1ba0*/  @!P0 BRA `(.L_x_5453) ;  /* 0x0000000000148947 */ /* 0x000fea0003800000 */
[----:B------:R-:W-:-:S13]  /*1bb0*/  ISETP.NE.AND P0, PT, R0, 0x6, PT ;  /* 0x000000060000780c */ /* 0x000fda0003f05270 */
[----:B------:R-:W-:Y:S05]  /*1bc0*/  @P0 BRA `(.L_x_5448) ;  /* 0x0000000800880947 */ /* 0x000fea0003800000 */
[----:B------:R0:W5:Y:S01]  /*1bd0*/  LDG.E R22, desc[UR36][R4.64] ;  /* 0x0000002404167981 */ /* 0x000162000c1e1900 */
[----:B------:R-:W-:Y:S01]  /*1be0*/  IMAD.MOV.U32 R23, RZ, RZ, RZ ;  /* 0x000000ffff177224 */ /* 0x000fe200078e00ff */
[----:B------:R-:W-:Y:S06]  /*1bf0*/  BRA `(.L_x_5449) ;  /* 0x0000000c00047947 */ /* 0x000fec0003800000 */
.L_x_5453:
[----:B------:R-:W2:Y:S01]  /*1c00*/  LDG.E.U16 R4, desc[UR36][R4.64] ;  /* 0x0000002404047981 */ /* 0x000ea2000c1e1500 */
[----:B------:R-:W-:Y:S01]  /*1c10*/  MOV R23, RZ ;  /* 0x000000ff00177202 */ /* 0x000fe20000000f00 */
[----:B--2---:R-:W-:Y:S01]  /*1c20*/  HADD2.F32 R22, -RZ, R4.H0_H0 ;  /* 0x20000004ff167230 */ /* 0x004fe20000004100 */
[----:B------:R-:W-:Y:S06]  /*1c30*/  BRA `(.L_x_5449) ;  /* 0x0000000800f47947 */ /* 0x000fec0003800000 */
.L_x_5452:
[----:B------:R-:W-:-:S13]  /*1c40*/  ISETP.NE.AND P0, PT, R0, 0x7, PT ;  /* 0x000000070000780c */ /* 0x000fda0003f05270 */
[----:B------:R-:W-:Y:S05]  /*1c50*/  @!P0 BRA `(.L_x_5454) ;  /* 0x0000000000288947 */ /* 0x000fea0003800000 */
[----:B------:R-:W-:-:S13]  /*1c60*/  ISETP.NE.AND P0, PT, R0, 0x8, PT ;  /* 0x000000080000780c */ /* 0x000fda0003f05270 */
[----:B------:R-:W-:Y:S05]  /*1c70*/  @!P0 BRA `(.L_x_5455) ;  /* 0x0000000000108947 */ /* 0x000fea0003800000 */
[----:B------:R-:W-:-:S13]  /*1c80*/  ISETP.NE.AND P0, PT, R0, 0x9, PT ;  /* 0x000000090000780c */ /* 0x000fda0003f05270 */
[----:B------:R-:W-:Y:S05]  /*1c90*/  @P0 BRA `(.L_x_5448) ;  /* 0x0000000800540947 */ /* 0x000fea0003800000 */
[----:B------:R0:W5:Y:S01]  /*1ca0*/  LDG.E.64 R22, desc[UR36][R4.64] ;  /* 0x0000002404167981 */ /* 0x000162000c1e1b00 */
[----:B------:R-:W-:Y:S05]  /*1cb0*/  BRA `(.L_x_5449) ;  /* 0x0000000800d47947 */ /* 0x000fea0003800000 */
.L_x_5455:
[----:B------:R-:W2:Y:S02]  /*1cc0*/  LDG.E R4, desc[UR36][R4.64] ;  /* 0x0000002404047981 */ /* 0x000ea4000c1e1900 */
[--C-:B--2---:R-:W-:Y:S02]  /*1cd0*/  HADD2.F32 R22, -RZ, R4.reuse.H0_H0 ;  /* 0x20000004ff167230 */ /* 0x104fe40000004100 */
[----:B------:R-:W-:Y:S01]  /*1ce0*/  HADD2.F32 R23, -RZ, R4.H1_H1 ;  /* 0x30000004ff177230 */ /* 0x000fe20000004100 */
[----:B------:R-:W-:Y:S06]  /*1cf0*/  BRA `(.L_x_5449) ;  /* 0x0000000800c47947 */ /* 0x000fec0003800000 */
.L_x_5454:
        /* <DEDUP_REMOVED lines=8> */
.L_x_5444:
        /* <DEDUP_REMOVED lines=8> */
[----:B------:R-:W2:Y:S01]  /*1e00*/  LDG.E.U8 R4, desc[UR36][R4.64] ;  /* 0x0000002404047981 */ /* 0x000ea2000c1e1100 */
[----:B------:R-:W-:Y:S01]  /*1e10*/  IMAD.MOV.U32 R23, RZ, RZ, RZ ;  /* 0x000000ffff177224 */ /* 0x000fe200078e00ff */
[----:B--2---:R-:W-:-:S04]  /*1e20*/  ISETP.NE.AND P0, PT, R4, RZ, PT ;  /* 0x000000ff0400720c */ /* 0x004fc80003f05270 */
[----:B------:R-:W-:Y:S01]  /*1e30*/  FSEL R22, RZ, 1, !P0 ;  /* 0x3f800000ff167808 */ /* 0x000fe20004000000 */
[----:B------:R-:W-:Y:S08]  /*1e40*/  BRA `(.L_x_5449) ;  /* 0x0000000800707947 */ /* 0x000ff00003800000 */
.L_x_5458:
        /* <DEDUP_REMOVED lines=10> */
.L_x_5457:
        /* <DEDUP_REMOVED lines=24> */
[----:B------:R-:W-:Y:S01]  /*2070*/  LOP3.LUT R22, R3, 0x80000000, R22, 0xf8, !PT ;  /* 0x8000000003167812 */ /* 0x000fe200078ef816 */
[----:B------:R-:W-:Y:S06]  /*2080*/  BRA `(.L_x_5449) ;  /* 0x0000000400e07947 */ /* 0x000fec0003800000 */
.L_x_5460:
        /* <DEDUP_REMOVED lines=14> */
.L_x_5459:
[----:B------:R-:W2:Y:S01]  /*2170*/  LDG.E.U16 R4, desc[UR36][R4.64] ;  /* 0x0000002404047981 */ /* 0x000ea2000c1e1500 */
[----:B------:R-:W-:Y:S02]  /*2180*/  IMAD.MOV.U32 R23, RZ, RZ, RZ ;  /* 0x000000ffff177224 */ /* 0x000fe400078e00ff */
[----:B--2---:R-:W-:Y:S01]  /*2190*/  IMAD.U32 R22, R4, 0x10000, RZ ;  /* 0x0001000004167824 */ /* 0x004fe200078e00ff */
[----:B------:R-:W-:Y:S06]  /*21a0*/  BRA `(.L_x_5449) ;  /* 0x0000000400987947 */ /* 0x000fec0003800000 */
.L_x_5456:
        /* <DEDUP_REMOVED lines=8> */
[----:B------:R-:W2:Y:S01]  /*2230*/  LDG.E.U16 R4, desc[UR36][R4.64] ;  /* 0x0000002404047981 */ /* 0x000ea2000c1e1500 */
[----:B------:R-:W-:Y:S01]  /*2240*/  IMAD.MOV.U32 R23, RZ, RZ, RZ ;  /* 0x000000ffff177224 */ /* 0x000fe200078e00ff */
[----:B--2---:R-:W-:Y:S01]  /*2250*/  I2FP.F32.U32 R22, R4 ;  /* 0x0000000400167245 */ /* 0x004fe20000201000 */
[----:B------:R-:W-:Y:S06]  /*2260*/  BRA `(.L_x_5449) ;  /* 0x0000000400687947 */ /* 0x000fec0003800000 */
.L_x_5463:
        /* <DEDUP_REMOVED lines=20> */
.L_x_5465:
[----:B------:R-:W-:Y:S05]  /*23b0*/  BSYNC.RECONVERGENT B0 ;  /* 0x0000000000007941 */ /* 0x000fea0003800200 */
.L_x_5464:
[----:B------:R-:W-:Y:S01]  /*23c0*/  IMAD.SHL.U32 R0, R0, 0x100000, RZ ;  /* 0x0010000000007824 */ /* 0x000fe200078e00ff */
[----:B------:R-:W-:-:S04]  /*23d0*/  LEA R3, R3, 0x3b800000, 0x17 ;  /* 0x3b80000003037811 */ /* 0x000fc800078eb8ff */
[----:B------:R-:W-:Y:S01]  /*23e0*/  LOP3.LUT R22, R3, R0, R7, 0xfe, !PT ;  /* 0x0000000003167212 */ /* 0x000fe200078efe07 */
[----:B------:R-:W-:Y:S06]  /*23f0*/  BRA `(.L_x_5449) ;  /* 0x0000000400047947 */ /* 0x000fec0003800000 */
.L_x_5462:
        /* <DEDUP_REMOVED lines=20> */
.L_x_5467:
[----:B------:R-:W-:Y:S05]  /*2540*/  BSYNC.RECONVERGENT B0 ;  /* 0x0000000000007941 */ /* 0x000fea0003800200 */
.L_x_5466:
[----:B------:R-:W-:Y:S01]  /*2550*/  IMAD.SHL.U32 R0, R0, 0x200000, RZ ;  /* 0x0020000000007824 */ /* 0x000fe200078e00ff */
[----:B------:R-:W-:-:S04]  /*2560*/  LEA R3, R3, 0x37800000, 0x17 ;  /* 0x3780000003037811 */ /* 0x000fc800078eb8ff */
[----:B------:R-:W-:Y:S01]  /*2570*/  LOP3.LUT R22, R3, R0, R7, 0xfe, !PT ;  /* 0x0000000003167212 */ /* 0x000fe200078efe07 */
[----:B------:R-:W-:Y:S06]  /*2580*/  BRA `(.L_x_5449) ;  /* 0x0000000000a07947 */ /* 0x000fec0003800000 */
.L_x_5461:
[----:B------:R-:W-:-:S13]  /*2590*/  ISETP.NE.AND P0, PT, R0, 0x1c, PT ;  /* 0x0000001c0000780c */ /* 0x000fda0003f05270 */
[----:B------:R-:W-:Y:S05]  /*25a0*/  @!P0 BRA `(.L_x_5468) ;  /* 0x00000000008c8947 */ /* 0x000fea0003800000 */
[----:B------:R-:W-:-:S13]  /*25b0*/  ISETP.NE.AND P0, PT, R0, 0x1d, PT ;  /* 0x0000001d0000780c */ /* 0x000fda0003f05270 */
[----:B------:R-:W-:Y:S05]  /*25c0*/  @!P0 BRA `(.L_x_5469) ;  /* 0x0000000000748947 */ /* 0x000fea0003800000 */
[----:B------:R-:W-:-:S13]  /*25d0*/  ISETP.NE.AND P0, PT, R0, 0x2c, PT ;  /* 0x0000002c0000780c */ /* 0x000fda0003f05270 */
[----:B------:R-:W-:Y:S05]  /*25e0*/  @!P0 BRA `(.L_x_5470) ;  /* 0x0000000000488947 */ /* 0x000fea0003800000 */
.L_x_5448:
        /* <DEDUP_REMOVED lines=16> */
.L_x_5471:
[----:B------:R-:W-:Y:S01]  /*26f0*/  CS2R R22, SRZ ;  /* 0x0000000000167805 */ /* 0x000fe2000001ff00 */
[----:B------:R-:W-:Y:S06]  /*2700*/  BRA `(.L_x_5449) ;  /* 0x0000000000407947 */ /* 0x000fec0003800000 */
.L_x_5470:
[----:B------:R-:W2:Y:S01]  /*2710*/  LDG.E.U8 R4, desc[UR36][R4.64] ;  /* 0x0000002404047981 */ /* 0x000ea2000c1e1100 */
[----:B------:R-:W-:Y:S02]  /*2720*/  HFMA2 R22, -RZ, RZ, 3.814697265625e-06, 0 ;  /* 0x00400000ff167431 */ /* 0x000fe400000001ff */
[----:B------:R-:W-:Y:S01]  /*2730*/  IMAD.MOV.U32 R23, RZ, RZ, RZ ;  /* 0x000000ffff177224 */ /* 0x000fe200078e00ff */
[----:B--2---:R-:W-:-:S13]  /*2740*/  ISETP.NE.AND P0, PT, R4, RZ, PT ;  /* 0x000000ff0400720c */ /* 0x004fda0003f05270 */
[----:B------:R-:W-:Y:S05]  /*2750*/  @!P0 BRA `(.L_x_5449) ;  /* 0x00000000002c8947 */ /* 0x000fea0003800000 */
[----:B------:R-:W-:-:S13]  /*2760*/  ISETP.NE.AND P0, PT, R4, 0xff, PT ;  /* 0x000000ff0400780c */ /* 0x000fda0003f05270 */
[----:B------:R-:W-:Y:S02]  /*2770*/  @!P0 IMAD.MOV.U32 R22, RZ, RZ, 0x7f800001 ;  /* 0x7f800001ff168424 */ /* 0x000fe400078e00ff */
[----:B------:R-:W-:Y:S01]  /*2780*/  @P0 IMAD.SHL.U32 R22, R4, 0x800000, RZ ;  /* 0x0080000004160824 */ /* 0x000fe200078e00ff */
[----:B------:R-:W-:Y:S06]  /*2790*/  BRA `(.L_x_5449) ;  /* 0x00000000001c7947 */ /* 0x000fec0003800000 */
.L_x_5469:
[----:B------:R-:W2:Y:S01]  /*27a0*/  LDG.E.64 R4, desc[UR36][R4.64] ;  /* 0x0000002404047981 */ /* 0x000ea2000c1e1b00 */
[----:B------:R-:W-:Y:S01]  /*27b0*/  IMAD.MOV.U32 R23, RZ, RZ, RZ ;  /* 0x000000ffff177224 */ /* 0x000fe200078e00ff */
[----:B--2---:R0:W1:Y:S01]  /*27c0*/  I2F.U64 R22, R4 ;  /* 0x0000000400167312 */ /* 0x0040620000301000 */
[----:B------:R-:W-:Y:S05]  /*27d0*/  BRA `(.L_x_5449) ;  /* 0x00000000000c7947 */ /* 0x000fea0003800000 */
.L_x_5468:
[----:B------:R-:W2:Y:S01]  /*27e0*/  LDG.E R4, desc[UR36][R4.64] ;  /* 0x0000002404047981 */ /* 0x000ea2000c1e1900 */
[----:B------:R-:W-:Y:S01]  /*27f0*/  IMAD.MOV.U32 R23, RZ, RZ, RZ ;  /* 0x000000ffff177224 */ /* 0x000fe200078e00ff */
[----:B--2---:R-:W-:-:S07]  /*2800*/  I2FP.F32.U32 R22, R4 ;  /* 0x0000000400167245 */ /* 0x004fce0000201000 */
.L_x_5449:
[----:B------:R-:W-:Y:S05]  /*2810*/  BSYNC.RECONVERGENT B6 ;  /* 0x0000000000067941 */ /* 0x000fea0003800200 */
.L_x_5443:
[----:B------:R-:W0:Y:S01]  /*2820*/  LDCU.64 UR4, c[0x0][0x660] ;  /* 0x0000cc00ff0477ac */ /* 0x000e220008000a00 */
[----:B------:R-:W-:Y:S01]  /*2830*/  PRMT R0, R2, 0x7773, RZ ;  /* 0x0000777302007816 */ /* 0x000fe200000000ff */
[----:B------:R-:W-:Y:S03]  /*2840*/  BSSY.RECONVERGENT B6, `(.L_x_5472) ;  /* 0x00000f1000067945 */ /* 0x000fe60003800200 */
[----:B------:R-:W-:Y:S02]  /*2850*/  ISETP.GT.AND P0, PT, R0, 0x9, PT ;  /* 0x000000090000780c */ /* 0x000fe40003f04270 */
[----:B0-2-4-:R-:W-:-:S05]  /*2860*/  IADD3 R4, P1, PT, R26, UR4, RZ ;  /* 0x000000041a047c10 */ /* 0x015fca000ff3e0ff */
        /* <DEDUP_REMOVED lines=12> */
[----:B--2---:R4:W0:Y:S01]  /*2930*/  I2F.S16 R10, R4 ;  /* 0x00000004000a7306 */ /* 0x0048220000101400 */
[----:B------:R-:W-:Y:S05]  /*2940*/  BRA `(.L_x_5478) ;  /* 0x0000000c00807947 */ /* 0x000fea0003800000 */
.L_x_5476:
[----:B------:R-:W2:Y:S01]  /*2950*/  LDG.E.U8 R4, desc[UR36][R4.64] ;  /* 0x0000002404047981 */ /* 0x000ea2000c1e1100 */
[----:B------:R-:W-:Y:S01]  /*2960*/  IMAD.MOV.U32 R11, RZ, RZ, RZ ;  /* 0x000000ffff0b7224 */ /* 0x000fe200078e00ff */
[----:B--2---:R-:W-:Y:S01]  /*2970*/  I2FP.F32.U32 R10, R4 ;  /* 0x00000004000a7245 */ /* 0x004fe20000201000 */
[----:B------:R-:W-:Y:S06]  /*2980*/  BRA `(.L_x_5478) ;  /* 0x0000000c00707947 */ /* 0x000fec0003800000 */
.L_x_5475:
        /* <DEDUP_REMOVED lines=8> */
[----:B--2---:R0:W2:Y:S01]  /*2a10*/  I2F.S64 R10, R4 ;  /* 0x00000004000a7312 */ /* 0x0040a20000301400 */
[----:B------:R-:W-:Y:S05]  /*2a20*/  BRA `(.L_x_5478) ;  /* 0x0000000c00487947 */ /* 0x000fea0003800000 */
.L_x_5480:
[----:B------:R-:W2:Y:S01]  /*2a30*/  LDG.E R4, desc[UR36][R4.64] ;  /* 0x0000002404047981 */ /* 0x000ea2000c1e1900 */
[----:B------:R-:W-:Y:S02]  /*2a40*/  MOV R11, RZ ;  /* 0x000000ff000b7202 */ /* 0x000fe40000000f00 */
[----:B--2---:R-:W-:Y:S01]  /*2a50*/  I2FP.F32.S32 R10, R4 ;  /* 0x00000004000a7245 */ /* 0x004fe20000201400 */
[----:B------:R-:W-:Y:S06]  /*2a60*/  BRA `(.L_x_5478) ;  /* 0x0000000c00387947 */ /* 0x000fec0003800000 */
.L_x_5479:
[----:B------:R-:W2:Y:S01]  /*2a70*/  LDG.E.U16 R4, desc[UR36][R4.64] ;  /* 0x0000002404047981 */ /* 0x000ea2000c1e1500 */
[----:B------:R-:W-:Y:S01]  /*2a80*/  IMAD.MOV.U32 R11, RZ, RZ, RZ ;  /* 0x000000ffff0b7224 */ /* 0x000fe200078e00ff */
[----:B--2---:R0:W2:Y:S01]  /*2a90*/  I2F.S16 R10, R4 ;  /* 0x00000004000a7306 */ /* 0x0040a20000101400 */
[----:B------:R-:W-:Y:S05]  /*2aa0*/  BRA `(.L_x_5478) ;  /* 0x0000000c00287947 */ /* 0x000fea0003800000 */
.L_x_5474:
        /* <DEDUP_REMOVED lines=9> */
.L_x_5482:
[----:B------:R-:W2:Y:S01]  /*2b40*/  LDG.E.U16 R4, desc[UR36][R4.64] ;  /* 0x0000002404047981 */ /* 0x000ea2000c1e1500 */
[----:B------:R-:W-:Y:S02]  /*2b50*/  IMAD.MOV.U32 R11, RZ, RZ, RZ ;  /* 0x000000ffff0b7224 */ /* 0x000fe400078e00ff */
[----:B--2---:R-:W-:Y:S01]  /*2b60*/  HADD2.F32 R10, -RZ, R4.H0_H0 ;  /* 0x20000004ff0a7230 */ /* 0x004fe20000004100 */
[----:B------:R-:W-:Y:S06]  /*2b70*/  BRA `(.L_x_5478) ;  /* 0x0000000800f47947 */ /* 0x000fec0003800000 */
.L_x_5481:
        /* <DEDUP_REMOVED lines=8> */
.L_x_5484:
[----:B------:R-:W2:Y:S02]  /*2c00*/  LDG.E R4, desc[UR36][R4.64] ;  /* 0x0000002404047981 */ /* 0x000ea4000c1e1900 */
[--C-:B--2---:R-:W-:Y:S02]  /*2c10*/  HADD2.F32 R10, -RZ, R4.reuse.H0_H0 ;  /* 0x20000004ff0a7230 */ /* 0x104fe40000004100 */
[----:B------:R-:W-:Y:S01]  /*2c20*/  HADD2.F32 R11, -RZ, R4.H1_H1 ;  /* 0x30000004ff0b7230 */ /* 0x000fe20000004100 */
[----:B------:R-:W-:Y:S06]  /*2c30*/  BRA `(.L_x_5478) ;  /* 0x0000000800c47947 */ /* 0x000fec0003800000 */
.L_x_5483:
        /* <DEDUP_REMOVED lines=8> */
.L_x_5473:
        /* <DEDUP_REMOVED lines=13> */
.L_x_5487:
        /* <DEDUP_REMOVED lines=10> */
.L_x_5486:
        /* <DEDUP_REMOVED lines=26> */
.L_x_5489:
        /* <DEDUP_REMOVED lines=14> */
.L_x_5488:
[----:B------:R-:W2:Y:S01]  /*30b0*/  LDG.E.U16 R4, desc[UR36][R4.64] ;  /* 0x0000002404047981 */ /* 0x000ea2000c1e1500 */
[----:B------:R-:W-:Y:S01]  /*30c0*/  MOV R11, RZ ;  /* 0x000000ff000b7202 */ /* 0x000fe20000000f00 */
[----:B--2---:R-:W-:Y:S01]  /*30d0*/  IMAD.U32 R10, R4, 0x10000, RZ ;  /* 0x00010000040a7824 */ /* 0x004fe200078e00ff */
[----:B------:R-:W-:Y:S06]  /*30e0*/  BRA `(.L_x_5478) ;  /* 0x0000000400987947 */ /* 0x000fec0003800000 */
.L_x_5485:
        /* <DEDUP_REMOVED lines=12> */
.L_x_5492:
        /* <DEDUP_REMOVED lines=20> */
.L_x_5494:
[----:B------:R-:W-:Y:S05]  /*32f0*/  BSYNC.RECONVERGENT B0 ;  /* 0x0000000000007941 */ /* 0x000fea0003800200 */
.L_x_5493:
[----:B------:R-:W-:Y:S01]  /*3300*/  IMAD.SHL.U32 R0, R0, 0x100000, RZ ;  /* 0x0010000000007824 */ /* 0x000fe200078e00ff */
[----:B------:R-:W-:-:S04]  /*3310*/  LEA R3, R3, 0x3b800000, 0x17 ;  /* 0x3b80000003037811 */ /* 0x000fc800078eb8ff */
[----:B------:R-:W-:Y:S01]  /*3320*/  LOP3.LUT R10, R3, R0, R7, 0xfe, !PT ;  /* 0x00000000030a7212 */ /* 0x000fe200078efe07 */
[----:B------:R-:W-:Y:S06]  /*3330*/  BRA `(.L_x_5478) ;  /* 0x0000000400047947 */ /* 0x000fec0003800000 */
.L_x_5491:
        /* <DEDUP_REMOVED lines=20> */
.L_x_5496:
[----:B------:R-:W-:Y:S05]  /*3480*/  BSYNC.RECONVERGENT B0 ;  /* 0x0000000000007941 */ /* 0x000fea0003800200 */
.L_x_5495:
[----:B------:R-:W-:Y:S01]  /*3490*/  IMAD.SHL.U32 R0, R0, 0x200000, RZ ;  /* 0x0020000000007824 */ /* 0x000fe200078e00ff */
[----:B------:R-:W-:-:S04]  /*34a0*/  LEA R3, R3, 0x37800000, 0x17 ;  /* 0x3780000003037811 */ /* 0x000fc800078eb8ff */
[----:B------:R-:W-:Y:S01]  /*34b0*/  LOP3.LUT R10, R3, R0, R7, 0xfe, !PT ;  /* 0x00000000030a7212 */ /* 0x000fe200078efe07 */
[----:B------:R-:W-:Y:S06]  /*34c0*/  BRA `(.L_x_5478) ;  /* 0x0000000000a07947 */ /* 0x000fec0003800000 */
.L_x_5490:
[----:B------:R-:W-:-:S13]  /*34d0*/  ISETP.NE.AND P0, PT, R0, 0x1c, PT ;  /* 0x0000001c0000780c */ /* 0x000fda0003f05270 */
[----:B------:R-:W-:Y:S05]  /*34e0*/  @!P0 BRA `(.L_x_5497) ;  /* 0x00000000008c8947 */ /* 0x000fea0003800000 */
[----:B------:R-:W-:-:S13]  /*34f0*/  ISETP.NE.AND P0, PT, R0, 0x1d, PT ;  /* 0x0000001d0000780c */ /* 0x000fda0003f05270 */
[----:B------:R-:W-:Y:S05]  /*3500*/  @!P0 BRA `(.L_x_5498) ;  /* 0x0000000000748947 */ /* 0x000fea0003800000 */
[----:B------:R-:W-:-:S13]  /*3510*/  ISETP.NE.AND P0, PT, R0, 0x2c, PT ;  /* 0x0000002c0000780c */ /* 0x000fda0003f05270 */
[----:B------:R-:W-:Y:S05]  /*3520*/  @!P0 BRA `(.L_x_5499) ;  /* 0x0000000000488947 */ /* 0x000fea0003800000 */
.L_x_5477:
        /* <DEDUP_REMOVED lines=8> */
[----:B0-----:R-:W-:Y:S02]  /*35b0*/  IMAD.U32 R4, RZ, RZ, UR4 ;  /* 0x00000004ff047e24 */ /* 0x001fe4000f8e00ff */
[----:B------:R-:W-:-:S02]  /*35c0*/  IMAD.U32 R5, RZ, RZ, UR5 ;  /* 0x00000005ff057e24 */ /* 0x000fc4000f8e00ff */
[----:B--2---:R-:W-:Y:S02]  /*35d0*/  IMAD.U32 R6, RZ, RZ, UR6 ;  /* 0x00000006ff067e24 */ /* 0x004fe4000f8e00ff */
[----:B------:R-:W-:Y:S02]  /*35e0*/  IMAD.U32 R7, RZ, RZ, UR7 ;  /* 0x00000007ff077e24 */ /* 0x000fe4000f8e00ff */
[----:B-1----:R-:W-:Y:S02]  /*35f0*/  IMAD.U32 R10, RZ, RZ, UR8 ;  /* 0x00000008ff0a7e24 */ /* 0x002fe4000f8e00ff */
[----:B------:R-:W-:-:S07]  /*3600*/  IMAD.U32 R11, RZ, RZ, UR9 ;  /* 0x00000009ff0b7e24 */ /* 0x000fce000f8e00ff */
[----:B------:R-:W-:-:S07]  /*3610*/  LEPC R20, `(.L_x_5500) ;  /* 0x000000001014794e */ /* 0x000fce0000000000 */
[----:B---345:R-:W-:Y:S05]  /*3620*/  CALL.ABS.NOINC R14 ;  /* 0x000000000e007343 */ /* 0x038fea0003c00000 */
.L_x_5500:
[----:B------:R-:W-:Y:S01]  /*3630*/  CS2R R10, SRZ ;  /* 0x00000000000a7805 */ /* 0x000fe2000001ff00 */
[----:B------:R-:W-:Y:S06]  /*3640*/  BRA `(.L_x_5478) ;  /* 0x0000000000407947 */ /* 0x000fec0003800000 */
.L_x_5499:
        /* <DEDUP_REMOVED lines=9> */
.L_x_5498:
[----:B------:R-:W2:Y:S01]  /*36e0*/  LDG.E.64 R4, desc[UR36][R4.64] ;  /* 0x0000002404047981 */ /* 0x000ea2000c1e1b00 */
[----:B------:R-:W-:Y:S01]  /*36f0*/  IMAD.MOV.U32 R11, RZ, RZ, RZ ;  /* 0x000000ffff0b7224 */ /* 0x000fe200078e00ff */
[----:B--2---:R0:W2:Y:S01]  /*3700*/  I2F.U64 R10, R4 ;  /* 0x00000004000a7312 */ /* 0x0040a20000301000 */
[----:B------:R-:W-:Y:S05]  /*3710*/  BRA `(.L_x_5478) ;  /* 0x00000000000c7947 */ /* 0x000fea0003800000 */
.L_x_5497:
[----:B------:R-:W2:Y:S01]  /*3720*/  LDG.E R4, desc[UR36][R4.64] ;  /* 0x0000002404047981 */ /* 0x000ea2000c1e1900 */
[----:B------:R-:W-:Y:S01]  /*3730*/  IMAD.MOV.U32 R11, RZ, RZ, RZ ;  /* 0x000000ffff0b7224 */ /* 0x000fe200078e00ff */
[----:B--2---:R-:W-:-:S07]  /*3740*/  I2FP.F32.U32 R10, R4 ;  /* 0x00000004000a7245 */ /* 0x004fce0000201000 */
.L_x_5478:
[----:B------:R-:W-:Y:S05]  /*3750*/  BSYNC.RECONVERGENT B6 ;  /* 0x0000000000067941 */ /* 0x000fea0003800200 */
.L_x_5472:
[----:B------:R-:W1:Y:S01]  /*3760*/  LDCU.64 UR6, c[0x0][0x668] ;  /* 0x0000cd00ff0677ac */ /* 0x000e620008000a00 */
[----:B0-----:R-:W-:Y:S01]  /*3770*/  LOP3.LUT R5, R2, 0xff, RZ, 0xc0, !PT ;  /* 0x000000ff02057812 */ /* 0x001fe200078ec0ff */
[----:B------:R-:W0:Y:S03]  /*3780*/  LDCU.64 UR4, c[0x0][0x648] ;  /* 0x0000c900ff0477ac */ /* 0x000e260008000a00 */
[----:B------:R-:W-:Y:S01]  /*3790*/  ISETP.GT.AND P0, PT, R5, 0x9, PT ;  /* 0x000000090500780c */ /* 0x000fe20003f04270 */
[----:B-1-3-5:R-:W-:Y:S01]  /*37a0*/  FMUL.FTZ R0, R22, UR7 ;  /* 0x0000000716007c20 */ /* 0x02afe20008410000 */
[----:B------:R-:W-:-:S03]  /*37b0*/  FMUL.FTZ R3, R23, UR7 ;  /* 0x0000000717037c20 */ /* 0x000fc60008410000 */
[----:B------:R-:W-:Y:S01]  /*37c0*/  FFMA.FTZ R0, R23, UR6, R0 ;  /* 0x0000000617007c23 */ /* 0x000fe20008010000 */
[----:B0-----:R-:W-:Y:S01]  /*37d0*/  IADD3 R8, P1, PT, R25, UR4, RZ ;  /* 0x0000000419087c10 */ /* 0x001fe2000ff3e0ff */
[----:B------:R-:W-:Y:S02]  /*37e0*/  FFMA.FTZ R3, R22, UR6, -R3 ;  /* 0x0000000616037c23 */ /* 0x000fe40008010803 */
[CC--:B----4-:R-:W-:Y:S01]  /*37f0*/  FMUL.FTZ R4, R0.reuse, R11.reuse ;  /* 0x0000000b00047220 */ /* 0x0d0fe20000410000 */
[-C--:B--2---:R-:W-:Y:S01]  /*3800*/  FMUL.FTZ R0, R0, R10.reuse ;  /* 0x0000000a00007220 */ /* 0x084fe20000410000 */
[----:B------:R-:W-:Y:S02]  /*3810*/  IMAD.X R9, RZ, RZ, UR5, P1 ;  /* 0x00000005ff097e24 */ /* 0x000fe400088e06ff */
[C---:B------:R-:W-:Y:S01]  /*3820*/  FFMA.FTZ R10, R3.reuse, R10, -R4 ;  /* 0x0000000a030a7223 */ /* 0x040fe20000010804 */
[----:B------:R-:W-:Y:S01]  /*3830*/  FFMA.FTZ R11, R3, R11, R0 ;  /* 0x0000000b030b7223 */ /* 0x000fe20000010000 */
        /* <DEDUP_REMOVED lines=12> */
.L_x_5504:
[----:B------:R-:W0:Y:S02]  /*3900*/  F2I.S64.TRUNC R10, R10 ;  /* 0x0000000a000a7311 */ /* 0x000e24000020d900 */
[----:B0-----:R-:W-:-:S05]  /*3910*/  MOV R3, R10 ;  /* 0x0000000a00037202 */ /* 0x001fca0000000f00 */
[----:B------:R3:W-:Y:S01]  /*3920*/  STG.E.U8 desc[UR36][R8.64], R3 ;  /* 0x0000000308007986 */ /* 0x0007e2000c101124 */
[----:B------:R-:W-:Y:S05]  /*3930*/  BRA `(.L_x_5506) ;  /* 0x0000000c00307947 */ /* 0x000fea0003800000 */
.L_x_5503:
        /* <DEDUP_REMOVED lines=9> */
.L_x_5508:
[----:B------:R-:W0:Y:S02]  /*39d0*/  F2I.FTZ.TRUNC.NTZ R3, R10 ;  /* 0x0000000a00037305 */ /* 0x000e24000021f100 */
[----:B0-----:R1:W-:Y:S01]  /*39e0*/  STG.E desc[UR36][R8.64], R3 ;  /* 0x0000000308007986 */ /* 0x0013e2000c101924 */
[----:B------:R-:W-:Y:S05]  /*39f0*/  BRA `(.L_x_5506) ;  /* 0x0000000c00007947 */ /* 0x000fea0003800000 */
.L_x_5507:
[----:B------:R-:W0:Y:S02]  /*3a00*/  F2I.FTZ.TRUNC.NTZ R3, R10 ;  /* 0x0000000a00037305 */ /* 0x000e24000021f100 */
[----:B0-----:R2:W-:Y:S01]  /*3a10*/  STG.E.U16 desc[UR36][R8.64], R3 ;  /* 0x0000000308007986 */ /* 0x0015e2000c101524 */
[----:B------:R-:W-:Y:S05]  /*3a20*/  BRA `(.L_x_5506) ;  /* 0x0000000800f47947 */ /* 0x000fea0003800000 */
.L_x_5502:
        /* <DEDUP_REMOVED lines=8> */
.L_x_5510:
[----:B------:R-:W-:-:S05]  /*3ab0*/  F2FP.F16.F32.PACK_AB R10, RZ, R10 ;  /* 0x0000000aff0a723e */ /* 0x000fca00000000ff */
[----:B------:R0:W-:Y:S01]  /*3ac0*/  STG.E.U16 desc[UR36][R8.64], R10 ;  /* 0x0000000a08007986 */ /* 0x0001e2000c101524 */
[----:B------:R-:W-:Y:S05]  /*3ad0*/  BRA `(.L_x_5506) ;  /* 0x0000000800c87947 */ /* 0x000fea0003800000 */
.L_x_5509:
        /* <DEDUP_REMOVED lines=8> */
.L_x_5512:
[----:B------:R-:W-:-:S05]  /*3b60*/  F2FP.F16.F32.PACK_AB R11, R11, R10 ;  /* 0x0000000a0b0b723e */ /* 0x000fca00000000ff */
[----:B------:R0:W-:Y:S01]  /*3b70*/  STG.E desc[UR36][R8.64], R11 ;  /* 0x0000000b08007986 */ /* 0x0001e2000c101924 */
[----:B------:R-:W-:Y:S05]  /*3b80*/  BRA `(.L_x_5506) ;  /* 0x00000008009c7947 */ /* 0x000fea0003800000 */
.L_x_5511:
[----:B------:R-:W-:-:S06]  /*3b90*/  FMUL.FTZ R4, R10, 1 ;  /* 0x3f8000000a047820 */ /* 0x000fcc0000410000 */
[----:B------:R-:W0:Y:S02]  /*3ba0*/  F2F.F64.F32 R4, R4 ;  /* 0x0000000400047310 */ /* 0x000e240000201800 */
[----:B0-----:R0:W-:Y:S01]  /*3bb0*/  STG.E.64 desc[UR36][R8.64], R4 ;  /* 0x0000000408007986 */ /* 0x0011e2000c101b24 */
[----:B------:R-:W-:Y:S05]  /*3bc0*/  BRA `(.L_x_5506) ;  /* 0x00000008008c7947 */ /* 0x000fea0003800000 */
.L_x_5501:
        /* <DEDUP_REMOVED lines=14> */
.L_x_5515:
[----:B------:R-:W-:Y:S01]  /*3cb0*/  FMUL.FTZ R4, R10, 1 ;  /* 0x3f8000000a047820 */ /* 0x000fe20000410000 */
[----:B------:R-:W-:-:S05]  /*3cc0*/  FMUL.FTZ R6, R11, 1 ;  /* 0x3f8000000b067820 */ /* 0x000fca0000410000 */
[----:B------:R-:W-:Y:S08]  /*3cd0*/  F2F.F64.F32 R4, R4 ;  /* 0x0000000400047310 */ /* 0x000ff00000201800 */
[----:B------:R-:W0:Y:S02]  /*3ce0*/  F2F.F64.F32 R6, R6 ;  /* 0x0000000600067310 */ /* 0x000e240000201800 */
[----:B0-----:R0:W-:Y:S01]  /*3cf0*/  STG.E.128 desc[UR36][R8.64], R4 ;  /* 0x0000000408007986 */ /* 0x0011e2000c101d24 */
[----:B------:R-:W-:Y:S05]  /*3d00*/  BRA `(.L_x_5506) ;  /* 0x00000008003c7947 */ /* 0x000fea0003800000 */
.L_x_5514:
        /* <DEDUP_REMOVED lines=18> */
.L_x_5519:
[----:B------:R-:W-:Y:S05]  /*3e30*/  BSYNC.RECONVERGENT B0 ;  /* 0x0000000000007941 */ /* 0x000fea0003800200 */
.L_x_5518:
[----:B------:R-:W-:-:S05]  /*3e40*/  LOP3.LUT R5, R0, 0x80, R5, 0xf8, !PT ;  /* 0x0000008000057812 */ /* 0x000fca00078ef805 */
[----:B------:R0:W-:Y:S01]  /*3e50*/  STG.E.U8 desc[UR36][R8.64], R5 ;  /* 0x0000000508007986 */ /* 0x0001e2000c101124 */
[----:B------:R-:W-:Y:S05]  /*3e60*/  BRA `(.L_x_5506) ;  /* 0x0000000400e47947 */ /* 0x000fea0003800000 */
.L_x_5517:
        /* <DEDUP_REMOVED lines=14> */
.L_x_5521:
[----:B------:R-:W-:Y:S05]  /*3f50*/  BSYNC.RECONVERGENT B0 ;  /* 0x0000000000007941 */ /* 0x000fea0003800200 */
.L_x_5520:
[----:B------:R-:W-:-:S05]  /*3f60*/  LOP3.LUT R3, R0, 0x80, R5, 0xf8, !PT ;  /* 0x0000008000037812 */ /* 0x000fca00078ef805 */
[----:B------:R0:W-:Y:S01]  /*3f70*/  STG.E.U8 desc[UR36][R8.64], R3 ;  /* 0x0000000308007986 */ /* 0x0001e2000c101124 */
[----:B------:R-:W-:Y:S05]  /*3f80*/  BRA `(.L_x_5506) ;  /* 0x00000004009c7947 */ /* 0x000fea0003800000 */
.L_x_5516:
[----:B------:R-:W-:-:S05]  /*3f90*/  F2FP.BF16.F32.PACK_AB R10, RZ, R10 ;  /* 0x0000000aff0a723e */ /* 0x000fca00000010ff */
[----:B------:R0:W-:Y:S01]  /*3fa0*/  STG.E.U16 desc[UR36][R8.64], R10 ;  /* 0x0000000a08007986 */ /* 0x0001e2000c101524 */
[----:B------:R-:W-:Y:S05]  /*3fb0*/  BRA `(.L_x_5506) ;  /* 0x0000000400907947 */ /* 0x000fea0003800000 */
.L_x_5513:
        /* <DEDUP_REMOVED lines=11> */
.L_x_5524:
        /* <DEDUP_REMOVED lines=12> */
.L_x_5527:
[----:B------:R-:W-:-:S04]  /*4130*/  SHF.R.U32.HI R0, RZ, 0x14, R10 ;  /* 0x00000014ff007819 */ /* 0x000fc8000001160a */
[----:B------:R-:W-:-:S04]  /*4140*/  LOP3.LUT R3, R0, 0x1, RZ, 0xc0, !PT ;  /* 0x0000000100037812 */ /* 0x000fc800078ec0ff */
[----:B------:R-:W-:-:S04]  /*4150*/  IADD3 R0, PT, PT, R10, 0x487ffff, R3 ;  /* 0x0487ffff0a007810 */ /* 0x000fc80007ffe003 */
[----:B------:R-:W-:-:S04]  /*4160*/  SHF.R.U32.HI R0, RZ, 0x14, R0 ;  /* 0x00000014ff007819 */ /* 0x000fc80000011600 */
[----:B------:R-:W-:-:S07]  /*4170*/  LOP3.LUT R0, R0, 0xff, RZ, 0xc0, !PT ;  /* 0x000000ff00007812 */ /* 0x000fce00078ec0ff */
.L_x_5528:
[----:B------:R-:W-:-:S04]  /*4180*/  SHF.R.U32.HI R3, RZ, 0x18, R10 ;  /* 0x00000018ff037819 */ /* 0x000fc8000001160a */
[----:B------:R-:W-:-:S04]  /*4190*/  LOP3.LUT R0, R0, 0x80, R3, 0xf8, !PT ;  /* 0x0000008000007812 */ /* 0x000fc800078ef803 */
[----:B------:R-:W-:-:S07]  /*41a0*/  PRMT R4, R0, 0x7610, R4 ;  /* 0x0000761000047816 */ /* 0x000fce0000000004 */
.L_x_5526:
[----:B------:R-:W-:Y:S05]  /*41b0*/  BSYNC.RECONVERGENT B0 ;  /* 0x0000000000007941 */ /* 0x000fea0003800200 */
.L_x_5525:
[----:B------:R0:W-:Y:S01]  /*41c0*/  STG.E.U8 desc[UR36][R8.64], R4 ;  /* 0x0000000408007986 */ /* 0x0001e2000c101124 */
[----:B------:R-:W-:Y:S05]  /*41d0*/  BRA `(.L_x_5506) ;  /* 0x0000000400087947 */ /* 0x000fea0003800000 */
.L_x_5523:
        /* <DEDUP_REMOVED lines=12> */
.L_x_5531:
[----:B------:R-:W-:-:S04]  /*42a0*/  SHF.R.U32.HI R0, RZ, 0x15, R10 ;  /* 0x00000015ff007819 */ /* 0x000fc8000001160a */
[----:B------:R-:W-:-:S04]  /*42b0*/  LOP3.LUT R3, R0, 0x1, RZ, 0xc0, !PT ;  /* 0x0000000100037812 */ /* 0x000fc800078ec0ff */
[----:B------:R-:W-:-:S04]  /*42c0*/  IADD3 R0, PT, PT, R10, 0x88fffff, R3 ;  /* 0x088fffff0a007810 */ /* 0x000fc80007ffe003 */
[----:B------:R-:W-:-:S04]  /*42d0*/  SHF.R.U32.HI R0, RZ, 0x15, R0 ;  /* 0x00000015ff007819 */ /* 0x000fc80000011600 */
[----:B------:R-:W-:-:S07]  /*42e0*/  LOP3.LUT R0, R0, 0xff, RZ, 0xc0, !PT ;  /* 0x000000ff00007812 */ /* 0x000fce00078ec0ff */
.L_x_5532:
[----:B------:R-:W-:-:S04]  /*42f0*/  SHF.R.U32.HI R3, RZ, 0x18, R10 ;  /* 0x00000018ff037819 */ /* 0x000fc8000001160a */
[----:B------:R-:W-:-:S04]  /*4300*/  LOP3.LUT R0, R0, 0x80, R3, 0xf8, !PT ;  /* 0x0000008000007812 */ /* 0x000fc800078ef803 */
[----:B------:R-:W-:-:S07]  /*4310*/  PRMT R4, R0, 0x7610, R4 ;  /* 0x0000761000047816 */ /* 0x000fce0000000004 */
.L_x_5530:
[----:B------:R-:W-:Y:S05]  /*4320*/  BSYNC.RECONVERGENT B0 ;  /* 0x0000000000007941 */ /* 0x000fea0003800200 */
.L_x_5529:
[----:B------:R0:W-:Y:S01]  /*4330*/  STG.E.U8 desc[UR36][R8.64], R4 ;  /* 0x0000000408007986 */ /* 0x0001e2000c101124 */
[----:B------:R-:W-:Y:S05]  /*4340*/  BRA `(.L_x_5506) ;  /* 0x0000000000ac7947 */ /* 0x000fea0003800000 */
.L_x_5522:
[----:B------:R-:W-:-:S13]  /*4350*/  ISETP.NE.AND P0, PT, R5, 0x1c, PT ;  /* 0x0000001c0500780c */ /* 0x000fda0003f05270 */
[----:B------:R-:W-:Y:S05]  /*4360*/  @!P0 BRA `(.L_x_5533) ;  /* 0x00000000009c8947 */ /* 0x000fea0003800000 */
[----:B------:R-:W-:-:S13]  /*4370*/  ISETP.NE.AND P0, PT, R5, 0x1d, PT ;  /* 0x0000001d0500780c */ /* 0x000fda0003f05270 */
[----:B------:R-:W-:Y:S05]  /*4380*/  @!P0 BRA `(.L_x_5534) ;  /* 0x0000000000888947 */ /* 0x000fea0003800000 */
[----:B------:R-:W-:-:S13]  /*4390*/  ISETP.NE.AND P0, PT, R5, 0x2c, PT ;  /* 0x0000002c0500780c */ /* 0x000fda0003f05270 */
[----:B------:R-:W-:Y:S05]  /*43a0*/  @!P0 BRA `(.L_x_5535) ;  /* 0x0000000000448947 */ /* 0x000fea0003800000 */
.L_x_5505:
        /* <DEDUP_REMOVED lines=16> */
.L_x_5536:
[----:B------:R-:W-:Y:S05]  /*44b0*/  BRA `(.L_x_5506) ;  /* 0x0000000000507947 */ /* 0x000fea0003800000 */
.L_x_5535:
        /* <DEDUP_REMOVED lines=15> */
.L_x_5534:
[----:B------:R-:W0:Y:S02]  /*45b0*/  F2I.U64.TRUNC R10, R10 ;  /* 0x0000000a000a7311 */ /* 0x000e24000020d800 */
[----:B0-----:R0:W-:Y:S01]  /*45c0*/  STG.E.64 desc[UR36][R8.64], R10 ;  /* 0x0000000a08007986 */ /* 0x0011e2000c101b24 */
[----:B------:R-:W-:Y:S05]  /*45d0*/  BRA `(.L_x_5506) ;  /* 0x0000000000087947 */ /* 0x000fea0003800000 */
.L_x_5533:
[----:B------:R-:W0:Y:S02]  /*45e0*/  F2I.FTZ.U32.TRUNC.NTZ R3, R10 ;  /* 0x0000000a00037305 */ /* 0x000e24000021f000 */
[----:B0-----:R0:W-:Y:S02]  /*45f0*/  STG.E desc[UR36][R8.64], R3 ;  /* 0x0000000308007986 */ /* 0x0011e4000c101924 */
.L_x_5506:
[----:B------:R-:W-:-:S07]  /*4600*/  IADD3 R17, PT, PT, R17, 0x80, RZ ;  /* 0x0000008011117810 */ /* 0x000fce0007ffe0ff */
.L_x_5440:
[----:B------:R-:W-:Y:S05]  /*4610*/  BSYNC.RECONVERGENT B7 ;  /* 0x0000000000077941 */ /* 0x000fea0003800200 */
.L_x_5439:
[----:B------:R-:W5:Y:S01]  /*4620*/  LDCU UR4, c[0x0][0x380] ;  /* 0x00007000ff0477ac */ /* 0x000f620008000800 */
[----:B------:R-:W-:Y:S01]  /*4630*/  BSSY.RECONVERGENT B7, `(.L_x_5537) ;  /* 0x0000450000077945 */ /* 0x000fe20003800200 */
[----:B-----5:R-:W-:-:S13]  /*4640*/  ISETP.GE.AND P0, PT, R17, UR4, PT ;  /* 0x0000000411007c0c */ /* 0x020fda000bf06270 */
[----:B------:R-:W-:Y:S05]  /*4650*/  @P0 BRA `(.L_x_5538) ;  /* 0x0000004400340947 */ /* 0x000fea0003800000 */
[----:B------:R-:W5:Y:S01]  /*4660*/  LDCU UR4, c[0x0][0x388] ;  /* 0x00007100ff0477ac */ /* 0x000f620008000800 */
[----:B------:R-:W-:Y:S02]  /*4670*/  IMAD.MOV.U32 R26, RZ, RZ, RZ ;  /* 0x000000ffff1a7224 */ /* 0x000fe400078e00ff */
[----:B------:R-:W-:Y:S02]  /*4680*/  IMAD.MOV.U32 R22, RZ, RZ, RZ ;  /* 0x000000ffff167224 */ /* 0x000fe400078e00ff */
[----:B------:R-:W-:Y:S01]  /*4690*/  IMAD.MOV.U32 R25, RZ, RZ, RZ ;  /* 0x000000ffff197224 */ /* 0x000fe200078e00ff */
[----:B-----5:R-:W-:-:S09]  /*46a0*/  UISETP.NE.AND UP0, UPT, UR4, URZ, UPT ;  /* 0x000000ff0400728c */ /* 0x020fd2000bf05270 */
[----:B------:R-:W-:Y:S05]  /*46b0*/  BRA.U !UP0, `(.L_x_5539) ;  /* 0x0000001508747547 */ /* 0x000fea000b800000 */
[----:B------:R-:W5:Y:S01]  /*46c0*/  LDCU.64 UR4, c[0x0][0x390] ;  /* 0x00007200ff0477ac */ /* 0x000f620008000a00 */
[----:B0-----:R-:W-:Y:S02]  /*46d0*/  IMAD.MOV.U32 R4, RZ, RZ, RZ ;  /* 0x000000ffff047224 */ /* 0x001fe400078e00ff */
[----:B------:R-:W-:Y:S01]  /*46e0*/  IMAD.MOV.U32 R5, RZ, RZ, R17 ;  /* 0x000000ffff057224 */ /* 0x000fe200078e0011 */
[----:B------:R-:W0:Y:S01]  /*46f0*/  LDCU UR6, c[0x0][0x38c] ;  /* 0x00007180ff0677ac */ /* 0x000e220008000800 */
[----:B------:R-:W1:Y:S01]  /*4700*/  LDCU.64 UR8, c[0x0][0x4c0] ;  /* 0x00009800ff0877ac */ /* 0x000e620008000a00 */
[----:B------:R-:W-:Y:S01]  /*4710*/  UISETP.NE.AND UP0, UPT, UR40, URZ, UPT ;  /* 0x000000ff2800728c */ /* 0x000fe2000bf05270 */
[----:B-----5:R-:W-:Y:S01]  /*4720*/  IMAD.HI.U32 R6, R17, UR4, R4 ;  /* 0x0000000411067c27 */ /* 0x020fe2000f8e0004 */
[----:B------:R-:W5:Y:S04]  /*4730*/  LDCU UR4, c[0x0][0x4b8] ;  /* 0x00009700ff0477ac */ /* 0x000f680008000800 */
[----:B------:R-:W-:-:S05]  /*4740*/  SHF.R.U32.HI R7, RZ, UR5, R6 ;  /* 0x00000005ff077c19 */ /* 0x000fca0008011606 */
[----:B------:R-:W-:-:S04]  /*4750*/  IMAD.MOV R0, RZ, RZ, -R7 ;  /* 0x000000ffff007224 */ /* 0x000fc800078e0a07 */
[----:B0-----:R-:W-:-:S04]  /*4760*/  IMAD R25, R0, UR6, R17 ;  /* 0x0000000600197c24 */ /* 0x001fc8000f8e0211 */
[C---:B-1----:R-:W-:Y:S02]  /*4770*/  IMAD R22, R25.reuse, UR8, RZ ;  /* 0x0000000819167c24 */ /* 0x042fe4000f8e02ff */
[C---:B------:R-:W-:Y:S02]  /*4780*/  IMAD R26, R25.reuse, UR9, RZ ;  /* 0x00000009191a7c24 */ /* 0x040fe4000f8e02ff */
[----:B-----5:R-:W-:Y:S01]  /*4790*/  IMAD R25, R25, UR4, RZ ;  /* 0x0000000419197c24 */ /* 0x020fe2000f8e02ff */
[----:B------:R-:W-:Y:S06]  /*47a0*/  BRA.U !UP0, `(.L_x_5539) ;  /* 0x0000001508387547 */ /* 0x000fec000b800000 */
[----:B------:R-:W0:Y:S01]  /*47b0*/  LDCU.64 UR6, c[0x0][0x398] ;  /* 0x00007300ff0677ac */ /* 0x000e220008000a00 */
[----:B------:R-:W-:Y:S01]  /*47c0*/  IMAD.MOV.U32 R6, RZ, RZ, RZ ;  /* 0x000000ffff067224 */ /* 0x000fe200078e00ff */
[----:B------:R-:W1:Y:S01]  /*47d0*/  LDCU UR4, c[0x0][0x3a0] ;  /* 0x00007400ff0477ac */ /* 0x000e620008000800 */
[----:B------:R-:W5:Y:S01]  /*47e0*/  LDCU UR5, c[0x0][0x4c8] ;  /* 0x00009900ff0577ac */ /* 0x000f620008000800 */
[----:B------:R-:W5:Y:S01]  /*47f0*/  LDCU.64 UR8, c[0x0][0x4d0] ;  /* 0x00009a00ff0877ac */ /* 0x000f620008000a00 */
[----:B------:R-:W-:Y:S01]  /*4800*/  UISETP.NE.AND UP0, UPT, UR38, 0x2, UPT ;  /* 0x000000022600788c */ /* 0x000fe2000bf05270 */
[----:B0-----:R-:W-:-:S05]  /*4810*/  IMAD.HI.U32 R4, R7, UR7, R6 ;  /* 0x0000000707047c27 */ /* 0x001fca000f8e0006 */
[----:B-1----:R-:W-:-:S05]  /*4820*/  SHF.R.U32.HI R5, RZ, UR4, R4 ;  /* 0x00000004ff057c19 */ /* 0x002fca0008011604 */
[----:B--234-:R-:W-:-:S04]  /*4830*/  IMAD.MOV R3, RZ, RZ, -R5 ;  /* 0x000000ffff037224 */ /* 0x01cfc800078e0a05 */
[----:B------:R-:W-:-:S04]  /*4840*/  IMAD R7, R3, UR6, R7 ;  /* 0x0000000603077c24 */ /* 0x000fc8000f8e0207 */
[C---:B-----5:R-:W-:Y:S02]  /*4850*/  IMAD R25, R7.reuse, UR5, R25 ;  /* 0x0000000507197c24 */ /* 0x060fe4000f8e0219 */
[C---:B------:R-:W-:Y:S02]  /*4860*/  IMAD R22, R7.reuse, UR8, R22 ;  /* 0x0000000807167c24 */ /* 0x040fe4000f8e0216 */
        /* <DEDUP_REMOVED lines=322> */
.L_x_5539:
        /* <DEDUP_REMOVED lines=24> */
.L_x_5540:
        /* <DEDUP_REMOVED lines=19> */
.L_x_5545:
[----:B------:R-:W2:Y:S01]  /*5f40*/  LDG.E.U8 R4, desc[UR36][R4.64] ;  /* 0x0000002404047981 */ /* 0x000ea2000c1e1100 */
[----:B------:R-:W-:Y:S01]  /*5f50*/  IMAD.MOV.U32 R23, RZ, RZ, RZ ;  /* 0x000000ffff177224 */ /* 0x000fe200078e00ff */
[----:B--2---:R-:W-:Y:S01]  /*5f60*/  I2FP.F32.U32 R22, R4 ;  /* 0x0000000400167245 */ /* 0x004fe20000201000 */
[----:B------:R-:W-:Y:S06]  /*5f70*/  BRA `(.L_x_5547) ;  /* 0x0000000c00707947 */ /* 0x000fec0003800000 */
.L_x_5544:
        /* <DEDUP_REMOVED lines=8> */
[----:B--2---:R2:W3:Y:S01]  /*6000*/  I2F.S64 R22, R4 ;  /* 0x0000000400167312 */ /* 0x0044e20000301400 */
[----:B------:R-:W-:Y:S05]  /*6010*/  BRA `(.L_x_5547) ;  /* 0x0000000c00487947 */ /* 0x000fea0003800000 */
.L_x_5549:
[----:B------:R-:W2:Y:S01]  /*6020*/  LDG.E R4, desc[UR36][R4.64] ;  /* 0x0000002404047981 */ /* 0x000ea2000c1e1900 */
[----:B------:R-:W-:Y:S01]  /*6030*/  IMAD.MOV.U32 R23, RZ, RZ, RZ ;  /* 0x000000ffff177224 */ /* 0x000fe200078e00ff */
[----:B--2---:R-:W-:Y:S01]  /*6040*/  I2FP.F32.S32 R22, R4 ;  /* 0x0000000400167245 */ /* 0x004fe20000201400 */
[----:B------:R-:W-:Y:S06]  /*6050*/  BRA `(.L_x_5547) ;  /* 0x0000000c00387947 */ /* 0x000fec0003800000 */
.L_x_5548:
[----:B------:R-:W2:Y:S01]  /*6060*/  LDG.E.U16 R4, desc[UR36][R4.64] ;  /* 0x0000002404047981 */ /* 0x000ea2000c1e1500 */
[----:B------:R-:W-:Y:S01]  /*6070*/  IMAD.MOV.U32 R23, RZ, RZ, RZ ;  /* 0x000000ffff177224 */ /* 0x000fe200078e00ff */
[----:B--2---:R0:W1:Y:S01]  /*6080*/  I2F.S16 R22, R4 ;  /* 0x0000000400167306 */ /* 0x0040620000101400 */
[----:B------:R-:W-:Y:S05]  /*6090*/  BRA `(.L_x_5547) ;  /* 0x0000000c00287947 */ /* 0x000fea0003800000 */
.L_x_5543:
        /* <DEDUP_REMOVED lines=9> */
.L_x_5551:
[----:B------:R-:W2:Y:S01]  /*6130*/  LDG.E.U16 R4, desc[UR36][R4.64] ;  /* 0x0000002404047981 */ /* 0x000ea2000c1e1500 */
[----:B------:R-:W-:Y:S01]  /*6140*/  MOV R23, RZ ;  /* 0x000000ff00177202 */ /* 0x000fe20000000f00 */
[----:B--2---:R-:W-:Y:S01]  /*6150*/  HADD2.F32 R22, -RZ, R4.H0_H0 ;  /* 0x20000004ff167230 */ /* 0x004fe20000004100 */
[----:B------:R-:W-:Y:S06]  /*6160*/  BRA `(.L_x_5547) ;  /* 0x0000000800f47947 */ /* 0x000fec0003800000 */
.L_x_5550:
        /* <DEDUP_REMOVED lines=8> */
.L_x_5553:
[----:B------:R-:W2:Y:S02]  /*61f0*/  LDG.E R4, desc[UR36][R4.64] ;  /* 0x0000002404047981 */ /* 0x000ea4000c1e1900 */
[--C-:B--2---:R-:W-:Y:S02]  /*6200*/  HADD2.F32 R22, -RZ, R4.reuse.H0_H0 ;  /* 0x20000004ff167230 */ /* 0x104fe40000004100 */
[----:B------:R-:W-:Y:S01]  /*6210*/  HADD2.F32 R23, -RZ, R4.H1_H1 ;  /* 0x30000004ff177230 */ /* 0x000fe20000004100 */
[----:B------:R-:W-:Y:S06]  /*6220*/  BRA `(.L_x_5547) ;  /* 0x0000000800c47947 */ /* 0x000fec0003800000 */
.L_x_5552:
        /* <DEDUP_REMOVED lines=8> */
.L_x_5542:
        /* <DEDUP_REMOVED lines=13> */
.L_x_5556:
        /* <DEDUP_REMOVED lines=10> */
.L_x_5555:
        /* <DEDUP_REMOVED lines=26> */
.L_x_5558:
        /* <DEDUP_REMOVED lines=14> */
.L_x_5557:
[----:B------:R-:W2:Y:S01]  /*66a0*/  LDG.E.U16 R4, desc[UR36][R4.64] ;  /* 0x0000002404047981 */ /* 0x000ea2000c1e1500 */
[----:B------:R-:W-:Y:S02]  /*66b0*/  IMAD.MOV.U32 R23, RZ, RZ, RZ ;  /* 0x000000ffff177224 */ /* 0x000fe400078e00ff */
[----:B--2---:R-:W-:Y:S01]  /*66c0*/  IMAD.U32 R22, R4, 0x10000, RZ ;  /* 0x0001000004167824 */ /* 0x004fe200078e00ff */
[----:B------:R-:W-:Y:S06]  /*66d0*/  BRA `(.L_x_5547) ;  /* 0x0000000400987947 */ /* 0x000fec0003800000 */
.L_x_5554:
        /* <DEDUP_REMOVED lines=12> */
.L_x_5561:
        /* <DEDUP_REMOVED lines=20> */
.L_x_5563:
[----:B------:R-:W-:Y:S05]  /*68e0*/  BSYNC.RECONVERGENT B0 ;  /* 0x0000000000007941 */ /* 0x000fea0003800200 */
.L_x_5562:
[----:B------:R-:W-:Y:S01]  /*68f0*/  IMAD.SHL.U32 R0, R0, 0x100000, RZ ;  /* 0x0010000000007824 */ /* 0x000fe200078e00ff */
[----:B------:R-:W-:-:S04]  /*6900*/  LEA R3, R3, 0x3b800000, 0x17 ;  /* 0x3b80000003037811 */ /* 0x000fc800078eb8ff */
[----:B------:R-:W-:Y:S01]  /*6910*/  LOP3.LUT R22, R3, R0, R7, 0xfe, !PT ;  /* 0x0000000003167212 */ /* 0x000fe200078efe07 */
[----:B------:R-:W-:Y:S06]  /*6920*/  BRA `(.L_x_5547) ;  /* 0x0000000400047947 */ /* 0x000fec0003800000 */
.L_x_5560:
        /* <DEDUP_REMOVED lines=20> */
.L_x_5565:
[----:B------:R-:W-:Y:S05]  /*6a70*/  BSYNC.RECONVERGENT B0 ;  /* 0x0000000000007941 */ /* 0x000fea0003800200 */
.L_x_5564:
[----:B------:R-:W-:Y:S01]  /*6a80*/  IMAD.SHL.U32 R0, R0, 0x200000, RZ ;  /* 0x0020000000007824 */ /* 0x000fe200078e00ff */
[----:B------:R-:W-:-:S04]  /*6a90*/  LEA R3, R3, 0x37800000, 0x17 ;  /* 0x3780000003037811 */ /* 0x000fc800078eb8ff */
[----:B------:R-:W-:Y:S01]  /*6aa0*/  LOP3.LUT R22, R3, R0, R7, 0xfe, !PT ;  /* 0x0000000003167212 */ /* 0x000fe200078efe07 */
[----:B------:R-:W-:Y:S06]  /*6ab0*/  BRA `(.L_x_5547) ;  /* 0x0000000000a07947 */ /* 0x000fec0003800000 */
.L_x_5559:
[----:B------:R-:W-:-:S13]  /*6ac0*/  ISETP.NE.AND P0, PT, R0, 0x1c, PT ;  /* 0x0000001c0000780c */ /* 0x000fda0003f05270 */
[----:B------:R-:W-:Y:S05]  /*6ad0*/  @!P0 BRA `(.L_x_5566) ;  /* 0x00000000008c8947 */ /* 0x000fea0003800000 */
[----:B------:R-:W-:-:S13]  /*6ae0*/  ISETP.NE.AND P0, PT, R0, 0x1d, PT ;  /* 0x0000001d0000780c */ /* 0x000fda0003f05270 */
[----:B------:R-:W-:Y:S05]  /*6af0*/  @!P0 BRA `(.L_x_5567) ;  /* 0x0000000000748947 */ /* 0x000fea0003800000 */
[----:B------:R-:W-:-:S13]  /*6b00*/  ISETP.NE.AND P0, PT, R0, 0x2c, PT ;  /* 0x0000002c0000780c */ /* 0x000fda0003f05270 */
[----:B------:R-:W-:Y:S05]  /*6b10*/  @P0 BRA `(.L_x_5546) ;  /* 0x0000000000240947 */ /* 0x000fea0003800000 */
        /* <DEDUP_REMOVED lines=9> */
.L_x_5546:
        /* <DEDUP_REMOVED lines=12> */
[----:B---3--:R-:W-:Y:S01]  /*6c70*/  IMAD.U32 R10, RZ, RZ, UR8 ;  /* 0x00000008ff0a7e24 */ /* 0x008fe2000f8e00ff */
[----:B------:R-:W-:-:S07]  /*6c80*/  MOV R11, UR9 ;  /* 0x00000009000b7c02 */ /* 0x000fce0008000f00 */
[----:B------:R-:W-:-:S07]  /*6c90*/  LEPC R20, `(.L_x_5568) ;  /* 0x000000001014794e */ /* 0x000fce0000000000 */
[----:B--2---:R-:W-:Y:S05]  /*6ca0*/  CALL.ABS.NOINC R14 ;  /* 0x000000000e007343 */ /* 0x004fea0003c00000 */
.L_x_5568:
[----:B------:R-:W-:Y:S01]  /*6cb0*/  CS2R R22, SRZ ;  /* 0x0000000000167805 */ /* 0x000fe2000001ff00 */
[----:B------:R-:W-:Y:S06]  /*6cc0*/  BRA `(.L_x_5547) ;  /* 0x00000000001c7947 */ /* 0x000fec0003800000 */
.L_x_5567:
[----:B------:R-:W2:Y:S01]  /*6cd0*/  LDG.E.64 R4, desc[UR36][R4.64] ;  /* 0x0000002404047981 */ /* 0x000ea2000c1e1b00 */
[----:B------:R-:W-:Y:S01]  /*6ce0*/  IMAD.MOV.U32 R23, RZ, RZ, RZ ;  /* 0x000000ffff177224 */ /* 0x000fe200078e00ff */
[----:B--2---:R0:W1:Y:S01]  /*6cf0*/  I2F.U64 R22, R4 ;  /* 0x0000000400167312 */ /* 0x0040620000301000 */
[----:B------:R-:W-:Y:S05]  /*6d00*/  BRA `(.L_x_5547) ;  /* 0x00000000000c7947 */ /* 0x000fea0003800000 */
.L_x_5566:
[----:B------:R-:W2:Y:S01]  /*6d10*/  LDG.E R4, desc[UR36][R4.64] ;  /* 0x0000002404047981 */ /* 0x000ea2000c1e1900 */
[----:B------:R-:W-:Y:S01]  /*6d20*/  IMAD.MOV.U32 R23, RZ, RZ, RZ ;  /* 0x000000ffff177224 */ /* 0x000fe200078e00ff */
[----:B--2---:R-:W-:-:S07]  /*6d30*/  I2FP.F32.U32 R22, R4 ;  /* 0x0000000400167245 */ /* 0x004fce0000201000 */
.L_x_5547:
[----:B------:R-:W-:Y:S05]  /*6d40*/  BSYNC.RECONVERGENT B6 ;  /* 0x0000000000067941 */ /* 0x000fea0003800200 */
.L_x_5541:
        /* <DEDUP_REMOVED lines=17> */
[----:B--2---:R0:W2:Y:S01]  /*6e60*/  I2F.S16 R10, R4 ;  /* 0x00000004000a7306 */ /* 0x0040a20000101400 */
[----:B------:R-:W-:Y:S05]  /*6e70*/  BRA `(.L_x_5575) ;  /* 0x0000000c00807947 */ /* 0x000fea0003800000 */
.L_x_5573:
[----:B------:R-:W2:Y:S01]  /*6e80*/  LDG.E.U8 R4, desc[UR36][R4.64] ;  /* 0x0000002404047981 */ /* 0x000ea2000c1e1100 */
[----:B------:R-:W-:Y:S01]  /*6e90*/  HFMA2 R11, -RZ, RZ, 0, 0 ;  /* 0x00000000ff0b7431 */ /* 0x000fe200000001ff */
[----:B--2---:R-:W-:Y:S01]  /*6ea0*/  I2FP.F32.U32 R10, R4 ;  /* 0x00000004000a7245 */ /* 0x004fe20000201000 */
[----:B------:R-:W-:Y:S06]  /*6eb0*/  BRA `(.L_x_5575) ;  /* 0x0000000c00707947 */ /* 0x000fec0003800000 */
.L_x_5572:
        /* <DEDUP_REMOVED lines=10> */
.L_x_5577:
[----:B------:R-:W2:Y:S01]  /*6f60*/  LDG.E R4, desc[UR36][R4.64] ;  /* 0x0000002404047981 */ /* 0x000ea2000c1e1900 */
[----:B------:R-:W-:Y:S01]  /*6f70*/  IMAD.MOV.U32 R11, RZ, RZ, RZ ;  /* 0x000000ffff0b7224 */ /* 0x000fe200078e00ff */
[----:B--2---:R-:W-:Y:S01]  /*6f80*/  I2FP.F32.S32 R10, R4 ;  /* 0x00000004000a7245 */ /* 0x004fe20000201400 */
[----:B------:R-:W-:Y:S06]  /*6f90*/  BRA `(.L_x_5575) ;  /* 0x0000000c00387947 */ /* 0x000fec0003800000 */
.L_x_5576:
[----:B------:R-:W2:Y:S01]  /*6fa0*/  LDG.E.U16 R4, desc[UR36][R4.64] ;  /* 0x0000002404047981 */ /* 0x000ea2000c1e1500 */
[----:B------:R-:W-:Y:S01]  /*6fb0*/  IMAD.MOV.U32 R11, RZ, RZ, RZ ;  /* 0x000000ffff0b7224 */ /* 0x000fe200078e00ff */
[----:B--2---:R0:W2:Y:S01]  /*6fc0*/  I2F.S16 R10, R4 ;  /* 0x00000004000a7306 */ /* 0x0040a20000101400 */
[----:B------:R-:W-:Y:S05]  /*6fd0*/  BRA `(.L_x_5575) ;  /* 0x0000000c00287947 */ /* 0x000fea0003800000 */
.L_x_5571:
        /* <DEDUP_REMOVED lines=9> */
.L_x_5579:
[----:B------:R-:W2:Y:S01]  /*7070*/  LDG.E.U16 R4, desc[UR36][R4.64] ;  /* 0x0000002404047981 */ /* 0x000ea2000c1e1500 */
[----:B------:R-:W-:Y:S02]  /*7080*/  IMAD.MOV.U32 R11, RZ, RZ, RZ ;  /* 0x000000ffff0b7224 */ /* 0x000fe400078e00ff */
[----:B--2---:R-:W-:Y:S01]  /*7090*/  HADD2.F32 R10, -RZ, R4.H0_H0 ;  /* 0x20000004ff0a7230 */ /* 0x004fe20000004100 */
[----:B------:R-:W-:Y:S06]  /*70a0*/  BRA `(.L_x_5575) ;  /* 0x0000000800f47947 */ /* 0x000fec0003800000 */
.L_x_5578:
        /* <DEDUP_REMOVED lines=8> */
.L_x_5581:
[----:B------:R-:W2:Y:S02]  /*7130*/  LDG.E R4, desc[UR36][R4.64] ;  /* 0x0000002404047981 */ /* 0x000ea4000c1e1900 */
[--C-:B--2---:R-:W-:Y:S02]  /*7140*/  HADD2.F32 R10, -RZ, R4.reuse.H0_H0 ;  /* 0x20000004ff0a7230 */ /* 0x104fe40000004100 */
[----:B------:R-:W-:Y:S01]  /*7150*/  HADD2.F32 R11, -RZ, R4.H1_H1 ;  /* 0x30000004ff0b7230 */ /* 0x000fe20000004100 */
[----:B------:R-:W-:Y:S06]  /*7160*/  BRA `(.L_x_5575) ;  /* 0x0000000800c47947 */ /* 0x000fec0003800000 */
.L_x_5580:
        /* <DEDUP_REMOVED lines=8> */
.L_x_5570:
        /* <DEDUP_REMOVED lines=13> */
.L_x_5584:
        /* <DEDUP_REMOVED lines=10> */
.L_x_5583:
        /* <DEDUP_REMOVED lines=26> */
.L_x_5586:
[----:B------:R-:W2:Y:S01]  /*7500*/  LDG.E.U8 R4, desc[UR36][R4.64] ;  /* 0x0000002404047981 */ /* 0x000ea2000c1e1100 */
[----:B------:R-:W-:Y:S01]  /*7510*/  IMAD.MOV.U32 R11, RZ, RZ, RZ ;  /* 0x000000ffff0b7224 */ /* 0x000fe200078e00ff */
[C---:B--2---:R-:W-:Y:S01]  /*7520*/  SHF.L.U32 R0, R4.reuse, 0x19, RZ ;  /* 0x0000001904007819 */ /* 0x044fe200000006ff */
        /* <DEDUP_REMOVED lines=11> */
.L_x_5585:
[----:B------:R-:W2:Y:S01]  /*75e0*/  LDG.E.U16 R4, desc[UR36][R4.64] ;  /* 0x0000002404047981 */ /* 0x000ea2000c1e1500 */
[----:B------:R-:W-:Y:S02]  /*75f0*/  IMAD.MOV.U32 R11, RZ, RZ, RZ ;  /* 0x000000ffff0b7224 */ /* 0x000fe400078e00ff */
[----:B--2---:R-:W-:Y:S01]  /*7600*/  IMAD.U32 R10, R4, 0x10000, RZ ;  /* 0x00010000040a7824 */ /* 0x004fe200078e00ff */
[----:B------:R-:W-:Y:S06]  /*7610*/  BRA `(.L_x_5575) ;  /* 0x0000000400987947 */ /* 0x000fec0003800000 */
.L_x_5582:
        /* <DEDUP_REMOVED lines=12> */
.L_x_5589:
        /* <DEDUP_REMOVED lines=20> */
.L_x_5591:
[----:B------:R-:W-:Y:S05]  /*7820*/  BSYNC.RECONVERGENT B0 ;  /* 0x0000000000007941 */ /* 0x000fea0003800200 */
.L_x_5590:
[----:B------:R-:W-:Y:S01]  /*7830*/  IMAD.SHL.U32 R0, R0, 0x100000, RZ ;  /* 0x0010000000007824 */ /* 0x000fe200078e00ff */
[----:B------:R-:W-:-:S04]  /*7840*/  LEA R3, R3, 0x3b800000, 0x17 ;  /* 0x3b80000003037811 */ /* 0x000fc800078eb8ff */
[----:B------:R-:W-:Y:S01]  /*7850*/  LOP3.LUT R10, R3, R0, R7, 0xfe, !PT ;  /* 0x00000000030a7212 */ /* 0x000fe200078efe07 */
[----:B------:R-:W-:Y:S06]  /*7860*/  BRA `(.L_x_5575) ;  /* 0x0000000400047947 */ /* 0x000fec0003800000 */
.L_x_5588:
        /* <DEDUP_REMOVED lines=20> */
.L_x_5593:
[----:B------:R-:W-:Y:S05]  /*79b0*/  BSYNC.RECONVERGENT B0 ;  /* 0x0000000000007941 */ /* 0x000fea0003800200 */
.L_x_5592:
[----:B------:R-:W-:Y:S01]  /*79c0*/  IMAD.SHL.U32 R0, R0, 0x200000, RZ ;  /* 0x0020000000007824 */ /* 0x000fe200078e00ff */
[----:B------:R-:W-:-:S04]  /*79d0*/  LEA R3, R3, 0x37800000, 0x17 ;  /* 0x3780000003037811 */ /* 0x000fc800078eb8ff */
[----:B------:R-:W-:Y:S01]  /*79e0*/  LOP3.LUT R10, R3, R0, R7, 0xfe, !PT ;  /* 0x00000000030a7212 */ /* 0x000fe200078efe07 */
[----:B------:R-:W-:Y:S06]  /*79f0*/  BRA `(.L_x_5575) ;  /* 0x0000000000a07947 */ /* 0x000fec0003800000 */
.L_x_5587:
[----:B------:R-:W-:-:S13]  /*7a00*/  ISETP.NE.AND P0, PT, R0, 0x1c, PT ;  /* 0x0000001c0000780c */ /* 0x000fda0003f05270 */
[----:B------:R-:W-:Y:S05]  /*7a10*/  @!P0 BRA `(.L_x_5594) ;  /* 0x00000000008c8947 */ /* 0x000fea0003800000 */
[----:B------:R-:W-:-:S13]  /*7a20*/  ISETP.NE.AND P0, PT, R0, 0x1d, PT ;  /* 0x0000001d0000780c */ /* 0x000fda0003f05270 */
[----:B------:R-:W-:Y:S05]  /*7a30*/  @!P0 BRA `(.L_x_5595) ;  /* 0x0000000000748947 */ /* 0x000fea0003800000 */
[----:B------:R-:W-:-:S13]  /*7a40*/  ISETP.NE.AND P0, PT, R0, 0x2c, PT ;  /* 0x0000002c0000780c */ /* 0x000fda0003f05270 */
[----:B------:R-:W-:Y:S05]  /*7a50*/  @P0 BRA `(.L_x_5574) ;  /* 0x0000000000240947 */ /* 0x000fea0003800000 */
        /* <DEDUP_REMOVED lines=9> */
.L_x_5574:
[----:B------:R-:W-:Y:S01]  /*7af0*/  MOV R14, 0x228 ;  /* 0x00000228000e7802 */ /* 0x000fe20000000f00 */
[----:B------:R-:W0:Y:S01]  /*7b00*/  LDCU.64 UR4, c[0x4][0x218] ;  /* 0x01004300ff0477ac */ /* 0x000e220008000a00 */
[----:B------:R-:W-:Y:S02]  /*7b10*/  IMAD.MOV.U32 R8, RZ, RZ, 0x4e ;  /* 0x0000004eff087424 */ /* 0x000fe400078e00ff */
        /* <DEDUP_REMOVED lines=9> */
[----:B-1----:R-:W-:Y:S01]  /*7bb0*/  IMAD.U32 R10, RZ, RZ, UR8 ;  /* 0x00000008ff0a7e24 */ /* 0x002fe2000f8e00ff */
[----:B------:R-:W-:-:S07]  /*7bc0*/  MOV R11, UR9 ;  /* 0x00000009000b7c02 */ /* 0x000fce0008000f00 */
[----:B------:R-:W-:-:S07]  /*7bd0*/  LEPC R20, `(.L_x_5596) ;  /* 0x000000001014794e */ /* 0x000fce0000000000 */
[----:B---345:R-:W-:Y:S05]  /*7be0*/  CALL.ABS.NOINC R14 ;  /* 0x000000000e007343 */ /* 0x038fea0003c00000 */
.L_x_5596:
[----:B------:R-:W-:Y:S01]  /*7bf0*/  CS2R R10, SRZ ;  /* 0x00000000000a7805 */ /* 0x000fe2000001ff00 */
[----:B------:R-:W-:Y:S06]  /*7c00*/  BRA `(.L_x_5575) ;  /* 0x00000000001c7947 */ /* 0x000fec0003800000 */
.L_x_5595:
[----:B------:R-:W2:Y:S01]  /*7c10*/  LDG.E.64 R4, desc[UR36][R4.64] ;  /* 0x0000002404047981 */ /* 0x000ea2000c1e1b00 */
[----:B------:R-:W-:Y:S01]  /*7c20*/  IMAD.MOV.U32 R11, RZ, RZ, RZ ;  /* 0x000000ffff0b7224 */ /* 0x000fe200078e00ff */
[----:B--2---:R0:W2:Y:S01]  /*7c30*/  I2F.U64 R10, R4 ;  /* 0x00000004000a7312 */ /* 0x0040a20000301000 */
[----:B------:R-:W-:Y:S05]  /*7c40*/  BRA `(.L_x_5575) ;  /* 0x00000000000c7947 */ /* 0x000fea0003800000 */
.L_x_5594:
[----:B------:R-:W2:Y:S01]  /*7c50*/  LDG.E R4, desc[UR36][R4.64] ;  /* 0x0000002404047981 */ /* 0x000ea2000c1e1900 */
[----:B------:R-:W-:Y:S01]  /*7c60*/  IMAD.MOV.U32 R11, RZ, RZ, RZ ;  /* 0x000000ffff0b7224 */ /* 0x000fe200078e00ff */
[----:B--2---:R-:W-:-:S07]  /*7c70*/  I2FP.F32.U32 R10, R4 ;  /* 0x00000004000a7245 */ /* 0x004fce0000201000 */
.L_x_5575:
[----:B------:R-:W-:Y:S05]  /*7c80*/  BSYNC.RECONVERGENT B6 ;  /* 0x0000000000067941 */ /* 0x000fea0003800200 */
.L_x_5569:
[----:B------:R-:W1:Y:S01]  /*7c90*/  LDCU.64 UR6, c[0x0][0x668] ;  /* 0x0000cd00ff0677ac */ /* 0x000e620008000a00 */
[----:B0---4-:R-:W-:Y:S01]  /*7ca0*/  LOP3.LUT R5, R2, 0xff, RZ, 0xc0, !PT ;  /* 0x000000ff02057812 */ /* 0x011fe200078ec0ff */
[----:B------:R-:W0:Y:S03]  /*7cb0*/  LDCU.64 UR4, c[0x0][0x648] ;  /* 0x0000c900ff0477ac */ /* 0x000e260008000a00 */
[----:B------:R-:W-:Y:S01]  /*7cc0*/  ISETP.GT.AND P1, PT, R5, 0x9, PT ;  /* 0x000000090500780c */ /* 0x000fe20003f24270 */
[----:B-1-3-5:R-:W-:Y:S01]  /*7cd0*/  FMUL.FTZ R0, R22, UR7 ;  /* 0x0000000716007c20 */ /* 0x02afe20008410000 */
[----:B------:R-:W-:-:S03]  /*7ce0*/  FMUL.FTZ R3, R23, UR7 ;  /* 0x0000000717037c20 */ /* 0x000fc60008410000 */
[----:B------:R-:W-:Y:S01]  /*7cf0*/  FFMA.FTZ R0, R23, UR6, R0 ;  /* 0x0000000617007c23 */ /* 0x000fe20008010000 */
[----:B0-----:R-:W-:Y:S01]  /*7d00*/  IADD3 R8, P0, PT, R25, UR4, RZ ;  /* 0x0000000419087c10 */ /* 0x001fe2000ff1e0ff */
[----:B------:R-:W-:Y:S02]  /*7d10*/  FFMA.FTZ R3, R22, UR6, -R3 ;  /* 0x0000000616037c23 */ /* 0x000fe40008010803 */
[CC--:B------:R-:W-:Y:S01]  /*7d20*/  FMUL.FTZ R4, R0.reuse, R11.reuse ;  /* 0x0000000b00047220 */ /* 0x0c0fe20000410000 */
        /* <DEDUP_REMOVED lines=16> */
.L_x_5600:
[----:B------:R-:W0:Y:S02]  /*7e30*/  F2I.S64.TRUNC R10, R10 ;  /* 0x0000000a000a7311 */ /* 0x000e24000020d900 */
[----:B0-----:R-:W-:-:S05]  /*7e40*/  IMAD.MOV.U32 R3, RZ, RZ, R10 ;  /* 0x000000ffff037224 */ /* 0x001fca00078e000a */
[----:B------:R0:W-:Y:S01]  /*7e50*/  STG.E.U8 desc[UR36][R8.64], R3 ;  /* 0x0000000308007986 */ /* 0x0001e2000c101124 */
[----:B------:R-:W-:Y:S05]  /*7e60*/  BRA `(.L_x_5602) ;  /* 0x0000000c002c7947 */ /* 0x000fea0003800000 */
.L_x_5599:
        /* <DEDUP_REMOVED lines=9> */
.L_x_5604:
[----:B------:R-:W0:Y:S02]  /*7f00*/  F2I.FTZ.TRUNC.NTZ R3, R10 ;  /* 0x0000000a00037305 */ /* 0x000e24000021f100 */
[----:B0-----:R0:W-:Y:S01]  /*7f10*/  STG.E desc[UR36][R8.64], R3 ;  /* 0x0000000308007986 */ /* 0x0011e2000c101924 */
[----:B------:R-:W-:Y:S05]  /*7f20*/  BRA `(.L_x_5602) ;  /* 0x0000000800fc7947 */ /* 0x000fea0003800000 */
.L_x_5603:
[----:B------:R-:W0:Y:S02]  /*7f30*/  F2I.FTZ.TRUNC.NTZ R3, R10 ;  /* 0x0000000a00037305 */ /* 0x000e24000021f100 */
[----:B0-----:R0:W-:Y:S01]  /*7f40*/  STG.E.U16 desc[UR36][R8.64], R3 ;  /* 0x0000000308007986 */ /* 0x0011e2000c101524 */
[----:B------:R-:W-:Y:S05]  /*7f50*/  BRA `(.L_x_5602) ;  /* 0x0000000800f07947 */ /* 0x000fea0003800000 */
.L_x_5598:
        /* <DEDUP_REMOVED lines=8> */
.L_x_5606:
[----:B------:R-:W-:-:S05]  /*7fe0*/  F2FP.F16.F32.PACK_AB R10, RZ, R10 ;  /* 0x0000000aff0a723e */ /* 0x000fca00000000ff */
[----:B------:R0:W-:Y:S01]  /*7ff0*/  STG.E.U16 desc[UR36][R8.64], R10 ;  /* 0x0000000a08007986 */ /* 0x0001e2000c101524 */
[----:B------:R-:W-:Y:S05]  /*8000*/  BRA `(.L_x_5602) ;  /* 0x0000000800c47947 */ /* 0x000fea0003800000 */
.L_x_5605:
        /* <DEDUP_REMOVED lines=8> */
.L_x_5608:
[----:B------:R-:W-:-:S05]  /*8090*/  F2FP.F16.F32.PACK_AB R11, R11, R10 ;  /* 0x0000000a0b0b723e */ /* 0x000fca00000000ff */
[----:B------:R0:W-:Y:S01]  /*80a0*/  STG.E desc[UR36][R8.64], R11 ;  /* 0x0000000b08007986 */ /* 0x0001e2000c101924 */
[----:B------:R-:W-:Y:S05]  /*80b0*/  BRA `(.L_x_5602) ;  /* 0x0000000800987947 */ /* 0x000fea0003800000 */
.L_x_5607:
[----:B------:R-:W-:-:S06]  /*80c0*/  FMUL.FTZ R4, R10, 1 ;  /* 0x3f8000000a047820 */ /* 0x000fcc0000410000 */
[----:B------:R-:W0:Y:S02]  /*80d0*/  F2F.F64.F32 R4, R4 ;  /* 0x0000000400047310 */ /* 0x000e240000201800 */
[----:B0-----:R0:W-:Y:S01]  /*80e0*/  STG.E.64 desc[UR36][R8.64], R4 ;  /* 0x0000000408007986 */ /* 0x0011e2000c101b24 */
[----:B------:R-:W-:Y:S05]  /*80f0*/  BRA `(.L_x_5602) ;  /* 0x0000000800887947 */ /* 0x000fea0003800000 */
.L_x_5597:
        /* <DEDUP_REMOVED lines=13> */
.L_x_5612:
[----:B------:R-:W-:Y:S01]  /*81d0*/  LOP3.LUT R5, R10, 0x7fffffff, RZ, 0xc0, !PT ;  /* 0x7fffffff0a057812 */ /* 0x000fe200078ec0ff */
[----:B------:R-:W-:Y:S01]  /*81e0*/  BSSY.RECONVERGENT B0, `(.L_x_5613) ;  /* 0x0000012000007945 */ /* 0x000fe20003800200 */
[----:B------:R-:W-:Y:S02]  /*81f0*/  HFMA2 R4, -RZ, RZ, 0, 7.62939453125e-06 ;  /* 0x00000080ff047431 */ /* 0x000fe400000001ff */
        /* <DEDUP_REMOVED lines=13> */
.L_x_5615:
[----:B------:R-:W-:-:S04]  /*82d0*/  SHF.R.U32.HI R10, RZ, 0x18, R10 ;  /* 0x00000018ff0a7819 */ /* 0x000fc8000001160a */
[----:B------:R-:W-:-:S04]  /*82e0*/  LOP3.LUT R3, R3, 0x80, R10, 0xf8, !PT ;  /* 0x0000008003037812 */ /* 0x000fc800078ef80a */
[----:B------:R-:W-:-:S07]  /*82f0*/  PRMT R4, R3, 0x7610, R4 ;  /* 0x0000761003047816 */ /* 0x000fce0000000004 */
.L_x_5614:
[----:B------:R-:W-:Y:S05]  /*8300*/  BSYNC.RECONVERGENT B0 ;  /* 0x0000000000007941 */ /* 0x000fea0003800200 */
.L_x_5613:
[----:B------:R0:W-:Y:S01]  /*8310*/  STG.E.U8 desc[UR36][R8.64], R4 ;  /* 0x0000000408007986 */ /* 0x0001e2000c101124 */
[----:B------:R-:W-:Y:S05]  /*8320*/  BRA `(.L_x_5602) ;  /* 0x0000000400fc7947 */ /* 0x000fea0003800000 */
.L_x_5611:
        /* <DEDUP_REMOVED lines=16> */
.L_x_5618:
[----:B------:R-:W-:-:S04]  /*8430*/  SHF.R.U32.HI R10, RZ, 0x18, R10 ;  /* 0x00000018ff0a7819 */ /* 0x000fc8000001160a */
[----:B------:R-:W-:-:S04]  /*8440*/  LOP3.LUT R3, R3, 0x80, R10, 0xf8, !PT ;  /* 0x0000008003037812 */ /* 0x000fc800078ef80a */
[----:B------:R-:W-:-:S07]  /*8450*/  PRMT R4, R3, 0x7610, R4 ;  /* 0x0000761003047816 */ /* 0x000fce0000000004 */
.L_x_5617:
[----:B------:R-:W-:Y:S05]  /*8460*/  BSYNC.RECONVERGENT B0 ;  /* 0x0000000000007941 */ /* 0x000fea0003800200 */
.L_x_5616:
[----:B------:R0:W-:Y:S01]  /*8470*/  STG.E.U8 desc[UR36][R8.64], R4 ;  /* 0x0000000408007986 */ /* 0x0001e2000c101124 */
[----:B------:R-:W-:Y:S05]  /*8480*/  BRA `(.L_x_5602) ;  /* 0x0000000400a47947 */ /* 0x000fea0003800000 */
.L_x_5610:
        /* <DEDUP_REMOVED lines=21> */
.L_x_5620:
[----:B------:R-:W0:Y:S02]  /*85e0*/  F2I.U64.TRUNC R10, R10 ;  /* 0x0000000a000a7311 */ /* 0x000e24000020d800 */
[----:B0-----:R0:W-:Y:S01]  /*85f0*/  STG.E.64 desc[UR36][R8.64], R10 ;  /* 0x0000000a08007986 */ /* 0x0011e2000c101b24 */
[----:B------:R-:W-:Y:S05]  /*8600*/  BRA `(.L_x_5602) ;  /* 0x0000000400447947 */ /* 0x000fea0003800000 */
.L_x_5619:
[----:B------:R-:W0:Y:S02]  /*8610*/  F2I.FTZ.U32.TRUNC.NTZ R3, R10 ;  /* 0x0000000a00037305 */ /* 0x000e24000021f000 */
[----:B0-----:R0:W-:Y:S01]  /*8620*/  STG.E desc[UR36][R8.64], R3 ;  /* 0x0000000308007986 */ /* 0x0011e2000c101924 */
[----:B------:R-:W-:Y:S05]  /*8630*/  BRA `(.L_x_5602) ;  /* 0x0000000400387947 */ /* 0x000fea0003800000 */
.L_x_5609:
        /* <DEDUP_REMOVED lines=12> */
.L_x_5622:
[----:B------:R-:W-:Y:S01]  /*8700*/  FMUL.FTZ R4, R10, 1 ;  /* 0x3f8000000a047820 */ /* 0x000fe20000410000 */
[----:B------:R-:W-:-:S05]  /*8710*/  FMUL.FTZ R6, R11, 1 ;  /* 0x3f8000000b067820 */ /* 0x000fca0000410000 */
[----:B------:R-:W-:Y:S08]  /*8720*/  F2F.F64.F32 R4, R4 ;  /* 0x0000000400047310 */ /* 0x000ff00000201800 */
[----:B------:R-:W0:Y:S02]  /*8730*/  F2F.F64.F32 R6, R6 ;  /* 0x0000000600067310 */ /* 0x000e240000201800 */
[----:B0-----:R3:W-:Y:S01]  /*8740*/  STG.E.128 desc[UR36][R8.64], R4 ;  /* 0x0000000408007986 */ /* 0x0017e2000c101d24 */
[----:B------:R-:W-:Y:S05]  /*8750*/  BRA `(.L_x_5602) ;  /* 0x0000000000f07947 */ /* 0x000fea0003800000 */
.L_x_5621:
[----:B------:R-:W-:-:S13]  /*8760*/  ISETP.NE.AND P0, PT, R5, 0xf, PT ;  /* 0x0000000f0500780c */ /* 0x000fda0003f05270 */
[----:B------:R-:W-:Y:S05]  /*8770*/  @!P0 BRA `(.L_x_5623) ;  /* 0x0000000000e08947 */ /* 0x000fea0003800000 */
[----:B------:R-:W-:-:S13]  /*8780*/  ISETP.NE.AND P0, PT, R5, 0x17, PT ;  /* 0x000000170500780c */ /* 0x000fda0003f05270 */
[----:B------:R-:W-:Y:S05]  /*8790*/  @!P0 BRA `(.L_x_5624) ;  /* 0x00000000008c8947 */ /* 0x000fea0003800000 */
[----:B------:R-:W-:-:S13]  /*87a0*/  ISETP.NE.AND P0, PT, R5, 0x18, PT ;  /* 0x000000180500780c */ /* 0x000fda0003f05270 */
[----:B------:R-:W-:Y:S05]  /*87b0*/  @!P0 BRA `(.L_x_5625) ;  /* 0x0000000000448947 */ /* 0x000fea0003800000 */
.L_x_5601:
        /* <DEDUP_REMOVED lines=16> */
.L_x_5626:
[----:B------:R-:W-:Y:S05]  /*88c0*/  BRA `(.L_x_5602) ;  /* 0x0000000000947947 */ /* 0x000fea0003800000 */
.L_x_5625:
        /* <DEDUP_REMOVED lines=12> */
.L_x_5628:
[----:B------:R-:W-:Y:S05]  /*8990*/  BSYNC.RECONVERGENT B0 ;  /* 0x0000000000007941 */ /* 0x000fea0003800200 */
.L_x_5627:
[----:B------:R-:W-:-:S05]  /*89a0*/  LOP3.LUT R3, R0, 0x80, R5, 0xf8, !PT ;  /* 0x0000008000037812 */ /* 0x000fca00078ef805 */
[----:B------:R1:W-:Y:S01]  /*89b0*/  STG.E.U8 desc[UR36][R8.64], R3 ;  /* 0x0000000308007986 */ /* 0x0003e2000c101124 */
[----:B------:R-:W-:Y:S05]  /*89c0*/  BRA `(.L_x_5602) ;  /* 0x0000000000547947 */ /* 0x000fea0003800000 */
.L_x_5624:
        /* <DEDUP_REMOVED lines=11> */
.L_x_5630:
[----:B------:R-:W-:Y:S01]  /*8a80*/  HFMA2 R0, -RZ, RZ, 0, 7.569789886474609375e-06 ;  /* 0x0000007fff007431 */ /* 0x000fe200000001ff */
[----:B------:R-:W-:-:S04]  /*8a90*/  ISETP.GT.U32.AND P0, PT, R4, 0x7f800000, PT ;  /* 0x7f8000000400780c */ /* 0x000fc80003f04070 */
[----:B------:R-:W-:-:S09]  /*8aa0*/  SEL R0, R0, 0x7c, P0 ;  /* 0x0000007c00007807 */ /* 0x000fd20000000000 */
.L_x_5631:
[----:B------:R-:W-:Y:S05]  /*8ab0*/  BSYNC.RECONVERGENT B0 ;  /* 0x0000000000007941 */ /* 0x000fea0003800200 */
.L_x_5629:
[----:B------:R-:W-:-:S04]  /*8ac0*/  SHF.R.U32.HI R3, RZ, 0x18, R10 ;  /* 0x00000018ff037819 */ /* 0x000fc8000001160a */
[----:B------:R-:W-:-:S05]  /*8ad0*/  LOP3.LUT R3, R0, 0x80, R3, 0xf8, !PT ;  /* 0x0000008000037812 */ /* 0x000fca00078ef803 */
[----:B------:R2:W-:Y:S01]  /*8ae0*/  STG.E.U8 desc[UR36][R8.64], R3 ;  /* 0x0000000308007986 */ /* 0x0005e2000c101124 */
[----:B------:R-:W-:Y:S05]  /*8af0*/  BRA `(.L_x_5602) ;  /* 0x0000000000087947 */ /* 0x000fea0003800000 */
.L_x_5623:
[----:B------:R-:W-:-:S05]  /*8b00*/  F2FP.BF16.F32.PACK_AB R10, RZ, R10 ;  /* 0x0000000aff0a723e */ /* 0x000fca00000010ff */
[----:B------:R0:W-:Y:S02]  /*8b10*/  STG.E.U16 desc[UR36][R8.64], R10 ;  /* 0x0000000a08007986 */ /* 0x0001e4000c101524 */
.L_x_5602:
[----:B------:R-:W-:-:S07]  /*8b20*/  VIADD R17, R17, 0x80 ;  /* 0x0000008011117836 */ /* 0x000fce0000000000 */
.L_x_5538:
[----:B------:R-:W-:Y:S05]  /*8b30*/  BSYNC.RECONVERGENT B7 ;  /* 0x0000000000077941 */ /* 0x000fea0003800200 */
.L_x_5537:
        /* <DEDUP_REMOVED lines=11> */
[----:B0--3--:R-:W-:Y:S02]  /*8bf0*/  IMAD.MOV.U32 R4, RZ, RZ, RZ ;  /* 0x000000ffff047224 */ /* 0x009fe400078e00ff */
[----:B------:R-:W-:Y:S01]  /*8c00*/  IMAD.MOV.U32 R5, RZ, RZ, R17 ;  /* 0x000000ffff057224 */ /* 0x000fe200078e0011 */
[----:B------:R-:W0:Y:S01]  /*8c10*/  LDCU UR6, c[0x0][0x38c] ;  /* 0x00007180ff0677ac */ /* 0x000e220008000800 */
[----:B------:R-:W3:Y:S01]  /*8c20*/  LDCU.64 UR8, c[0x0][0x4c0] ;  /* 0x00009800ff0877ac */ /* 0x000ee20008000a00 */
[----:B------:R-:W-:Y:S01]  /*8c30*/  UISETP.NE.AND UP0, UPT, UR40, URZ, UPT ;  /* 0x000000ff2800728c */ /* 0x000fe2000bf05270 */
[----:B-----5:R-:W-:Y:S01]  /*8c40*/  IMAD.HI.U32 R6, R17, UR4, R4 ;  /* 0x0000000411067c27 */ /* 0x020fe2000f8e0004 */
[----:B------:R-:W5:Y:S04]  /*8c50*/  LDCU UR4, c[0x0][0x4b8] ;  /* 0x00009700ff0477ac */ /* 0x000f680008000800 */
[----:B------:R-:W-:-:S05]  /*8c60*/  SHF.R.U32.HI R7, RZ, UR5, R6 ;  /* 0x00000005ff077c19 */ /* 0x000fca0008011606 */
[----:B------:R-:W-:-:S04]  /*8c70*/  IMAD.MOV R0, RZ, RZ, -R7 ;  /* 0x000000ffff007224 */ /* 0x000fc800078e0a07 */
[----:B0-----:R-:W-:-:S04]  /*8c80*/  IMAD R25, R0, UR6, R17 ;  /* 0x0000000600197c24 */ /* 0x001fc8000f8e0211 */
[C---:B---3--:R-:W-:Y:S02]  /*8c90*/  IMAD R22, R25.reuse, UR8, RZ ;  /* 0x0000000819167c24 */ /* 0x048fe4000f8e02ff */
[C---:B------:R-:W-:Y:S02]  /*8ca0*/  IMAD R26, R25.reuse, UR9, RZ ;  /* 0x00000009191a7c24 */ /* 0x040fe4000f8e02ff */
[----:B-----5:R-:W-:Y:S01]  /*8cb0*/  IMAD R25, R25, UR4, RZ ;  /* 0x0000000419197c24 */ /* 0x020fe2000f8e02ff */
[----:B------:R-:W-:Y:S06]  /*8cc0*/  BRA.U !UP0, `(.L_x_5634) ;  /* 0x0000001508387547 */ /* 0x000fec000b800000 */
[----:B------:R-:W0:Y:S01]  /*8cd0*/  LDCU.64 UR6, c[0x0][0x398] ;  /* 0x00007300ff0677ac */ /* 0x000e220008000a00 */
[----:B------:R-:W-:Y:S01]  /*8ce0*/  MOV R6, RZ ;  /* 0x000000ff00067202 */ /* 0x000fe20000000f00 */
[----:B------:R-:W3:Y:S01]  /*8cf0*/  LDCU UR4, c[0x0][0x3a0] ;  /* 0x00007400ff0477ac */ /* 0x000ee20008000800 */
[----:B------:R-:W5:Y:S01]  /*8d00*/  LDCU UR5, c[0x0][0x4c8] ;  /* 0x00009900ff0577ac */ /* 0x000f620008000800 */
[----:B------:R-:W5:Y:S01]  /*8d10*/  LDCU.64 UR8, c[0x0][0x4d0] ;  /* 0x00009a00ff0877ac */ /* 0x000f620008000a00 */
[----:B------:R-:W-:Y:S01]  /*8d20*/  UISETP.NE.AND UP0, UPT, UR38, 0x2, UPT ;  /* 0x000000022600788c */ /* 0x000fe2000bf05270 */
[----:B0-----:R-:W-:-:S05]  /*8d30*/  IMAD.HI.U32 R4, R7, UR7, R6 ;  /* 0x0000000707047c27 */ /* 0x001fca000f8e0006 */
[----:B---3--:R-:W-:-:S05]  /*8d40*/  SHF.R.U32.HI R5, RZ, UR4, R4 ;  /* 0x00000004ff057c19 */ /* 0x008fca0008011604 */
[----:B-12-4-:R-:W-:-:S04]  /*8d50*/  IMAD.MOV R3, RZ, RZ, -R5 ;  /* 0x000000ffff037224 */ /* 0x016fc800078e0a05 */
[----:B------:R-:W-:-:S04]  /*8d60*/  IMAD R7, R3, UR6, R7 ;  /* 0x0000000603077c24 */ /* 0x000fc8000f8e0207 */
[C---:B-----5:R-:W-:Y:S02]  /*8d70*/  IMAD R25, R7.reuse, UR5, R25 ;  /* 0x0000000507197c24 */ /* 0x060fe4000f8e0219 */
[C---:B------:R-:W-:Y:S02]  /*8d80*/  IMAD R22, R7.reuse, UR8, R22 ;  /* 0x0000000807167c24 */ /* 0x040fe4000f8e0216 */
        /* <DEDUP_REMOVED lines=322> */
.L_x_5634:
[C---:B------:R-:W-:Y:S02]  /*a1b0*/  LOP3.LUT R0, R19.reuse, 0xff, RZ, 0xc0, !PT ;  /* 0x000000ff13007812 */ /* 0x040fe400078ec0ff */
[----:B01234-:R-:W-:Y:S02]  /*a1c0*/  MOV R3, 0x1 ;  /* 0x0000000100037802 */ /* 0x01ffe40000000f00 */
        /* <DEDUP_REMOVED lines=22> */
.L_x_5635:
        /* <DEDUP_REMOVED lines=19> */
.L_x_5640:
[----:B------:R-:W2:Y:S01]  /*a460*/  LDG.E.U8 R4, desc[UR36][R4.64] ;  /* 0x0000002404047981 */ /* 0x000ea2000c1e1100 */
[----:B------:R-:W-:Y:S01]  /*a470*/  IMAD.MOV.U32 R23, RZ, RZ, RZ ;  /* 0x000000ffff177224 */ /* 0x000fe200078e00ff */
[----:B--2---:R-:W-:Y:S01]  /*a480*/  I2FP.F32.U32 R22, R4 ;  /* 0x0000000400167245 */ /* 0x004fe20000201000 */
[----:B------:R-:W-:Y:S06]  /*a490*/  BRA `(.L_x_5642) ;  /* 0x0000000c00707947 */ /* 0x000fec0003800000 */
.L_x_5639:
        /* <DEDUP_REMOVED lines=8> */
[----:B--2---:R0:W1:Y:S01]  /*a520*/  I2F.S64 R22, R4 ;  /* 0x0000000400167312 */ /* 0x0040620000301400 */
[----:B------:R-:W-:Y:S05]  /*a530*/  BRA `(.L_x_5642) ;  /* 0x0000000c00487947 */ /* 0x000fea0003800000 */
.L_x_5644:
[----:B------:R-:W2:Y:S01]  /*a540*/  LDG.E R4, desc[UR36][R4.64] ;  /* 0x0000002404047981 */ /* 0x000ea2000c1e1900 */
[----:B------:R-:W-:Y:S01]  /*a550*/  IMAD.MOV.U32 R23, RZ, RZ, RZ ;  /* 0x000000ffff177224 */ /* 0x000fe200078e00ff */
[----:B--2---:R-:W-:Y:S01]  /*a560*/  I2FP.F32.S32 R22, R4 ;  /* 0x0000000400167245 */ /* 0x004fe20000201400 */
[----:B------:R-:W-:Y:S06]  /*a570*/  BRA `(.L_x_5642) ;  /* 0x0000000c00387947 */ /* 0x000fec0003800000 */
.L_x_5643:
[----:B------:R-:W2:Y:S01]  /*a580*/  LDG.E.U16 R4, desc[UR36][R4.64] ;  /* 0x0000002404047981 */ /* 0x000ea2000c1e1500 */
[----:B------:R-:W-:Y:S01]  /*a590*/  IMAD.MOV.U32 R23, RZ, RZ, RZ ;  /* 0x000000ffff177224 */ /* 0x000fe200078e00ff */
[----:B--2---:R0:W1:Y:S01]  /*a5a0*/  I2F.S16 R22, R4 ;  /* 0x0000000400167306 */ /* 0x0040620000101400 */
[----:B------:R-:W-:Y:S05]  /*a5b0*/  BRA `(.L_x_5642) ;  /* 0x0000000c00287947 */ /* 0x000fea0003800000 */
.L_x_5638:
[----:B------:R-:W-:-:S13]  /*a5c0*/  ISETP.GT.AND P0, PT, R0, 0x6, PT ;  /* 0x000000060000780c */ /* 0x000fda0003f04270 */
[----:B------:R-:W-:Y:S05]  /*a5d0*/  @P0 BRA `(.L_x_5645) ;  /* 0x00000000002c0947 */ /* 0x000fea0003800000 */
[----:B------:R-:W-:-:S13]  /*a5e0*/  ISETP.NE.AND P0, PT, R0, 0x5, PT ;  /* 0x000000050000780c */ /* 0x000fda0003f05270 */
[----:B------:R-:W-:Y:S05]  /*a5f0*/  @!P0 BRA `(.L_x_5646) ;  /* 0x0000000000148947 */ /* 0x000fea0003800000 */
[----:B------:R-:W-:-:S13]  /*a600*/  ISETP.NE.AND P0, PT, R0, 0x6, PT ;  /* 0x000000060000780c */ /* 0x000fda0003f05270 */
[----:B------:R-:W-:Y:S05]  /*a610*/  @P0 BRA `(.L_x_5641) ;  /* 0x0000000800ac0947 */ /* 0x000fea0003800000 */
[----:B------:R2:W5:Y:S01]  /*a620*/  LDG.E R22, desc[UR36][R4.64] ;  /* 0x0000002404167981 */ /* 0x000562000c1e1900 */
[----:B------:R-:W-:Y:S01]  /*a630*/  MOV R23, RZ ;  /* 0x000000ff00177202 */ /* 0x000fe20000000f00 */
[----:B------:R-:W-:Y:S06]  /*a640*/  BRA `(.L_x_5642) ;  /* 0x0000000c00047947 */ /* 0x000fec0003800000 */
.L_x_5646:
[----:B------:R-:W2:Y:S01]  /*a650*/  LDG.E.U16 R4, desc[UR36][R4.64] ;  /* 0x0000002404047981 */ /* 0x000ea2000c1e1500 */
[----:B------:R-:W-:Y:S02]  /*a660*/  IMAD.MOV.U32 R23, RZ, RZ, RZ ;  /* 0x000000ffff177224 */ /* 0x000fe400078e00ff */
[----:B--2---:R-:W-:Y:S01]  /*a670*/  HADD2.F32 R22, -RZ, R4.H0_H0 ;  /* 0x20000004ff167230 */ /* 0x004fe20000004100 */
[----:B------:R-:W-:Y:S06]  /*a680*/  BRA `(.L_x_5642) ;  /* 0x0000000800f47947 */ /* 0x000fec0003800000 */
.L_x_5645:
        /* <DEDUP_REMOVED lines=8> */
.L_x_5648:
[----:B------:R-:W2:Y:S02]  /*a710*/  LDG.E R4, desc[UR36][R4.64] ;  /* 0x0000002404047981 */ /* 0x000ea4000c1e1900 */
[--C-:B--2---:R-:W-:Y:S02]  /*a720*/  HADD2.F32 R22, -RZ, R4.reuse.H0_H0 ;  /* 0x20000004ff167230 */ /* 0x104fe40000004100 */
[----:B------:R-:W-:Y:S01]  /*a730*/  HADD2.F32 R23, -RZ, R4.H1_H1 ;  /* 0x30000004ff177230 */ /* 0x000fe20000004100 */
[----:B------:R-:W-:Y:S06]  /*a740*/  BRA `(.L_x_5642) ;  /* 0x0000000800c47947 */ /* 0x000fec0003800000 */
.L_x_5647:
        /* <DEDUP_REMOVED lines=8> */
.L_x_5637:
        /* <DEDUP_REMOVED lines=13> */
.L_x_5651:
        /* <DEDUP_REMOVED lines=10> */
.L_x_5650:
        /* <DEDUP_REMOVED lines=26> */
.L_x_5653:
        /* <DEDUP_REMOVED lines=14> */
.L_x_5652:
[----:B------:R-:W2:Y:S01]  /*abc0*/  LDG.E.U16 R4, desc[UR36][R4.64] ;  /* 0x0000002404047981 */ /* 0x000ea2000c1e1500 */
[----:B------:R-:W-:Y:S01]  /*abd0*/  MOV R23, RZ ;  /* 0x000000ff00177202 */ /* 0x000fe20000000f00 */
[----:B--2---:R-:W-:Y:S01]  /*abe0*/  IMAD.U32 R22, R4, 0x10000, RZ ;  /* 0x0001000004167824 */ /* 0x004fe200078e00ff */
[----:B------:R-:W-:Y:S06]  /*abf0*/  BRA `(.L_x_5642) ;  /* 0x0000000400987947 */ /* 0x000fec0003800000 */
.L_x_5649:
        /* <DEDUP_REMOVED lines=12> */
.L_x_5656:
        /* <DEDUP_REMOVED lines=20> */
.L_x_5658:
[----:B------:R-:W-:Y:S05]  /*ae00*/  BSYNC.RECONVERGENT B0 ;  /* 0x0000000000007941 */ /* 0x000fea0003800200 */
.L_x_5657:
[----:B------:R-:W-:Y:S01]  /*ae10*/  IMAD.SHL.U32 R0, R0, 0x100000, RZ ;  /* 0x0010000000007824 */ /* 0x000fe200078e00ff */
[----:B------:R-:W-:-:S04]  /*ae20*/  LEA R3, R3, 0x3b800000, 0x17 ;  /* 0x3b80000003037811 */ /* 0x000fc800078eb8ff */
[----:B------:R-:W-:Y:S01]  /*ae30*/  LOP3.LUT R22, R3, R0, R7, 0xfe, !PT ;  /* 0x0000000003167212 */ /* 0x000fe200078efe07 */
[----:B------:R-:W-:Y:S06]  /*ae40*/  BRA `(.L_x_5642) ;  /* 0x0000000400047947 */ /* 0x000fec0003800000 */
.L_x_5655:
        /* <DEDUP_REMOVED lines=20> */
.L_x_5660:
[----:B------:R-:W-:Y:S05]  /*af90*/  BSYNC.RECONVERGENT B0 ;  /* 0x0000000000007941 */ /* 0x000fea0003800200 */
.L_x_5659:
[----:B------:R-:W-:Y:S01]  /*afa0*/  IMAD.SHL.U32 R0, R0, 0x200000, RZ ;  /* 0x0020000000007824 */ /* 0x000fe200078e00ff */
[----:B------:R-:W-:-:S04]  /*afb0*/  LEA R3, R3, 0x37800000, 0x17 ;  /* 0x3780000003037811 */ /* 0x000fc800078eb8ff */
[----:B------:R-:W-:Y:S01]  /*afc0*/  LOP3.LUT R22, R3, R0, R7, 0xfe, !PT ;  /* 0x0000000003167212 */ /* 0x000fe200078efe07 */
[----:B------:R-:W-:Y:S06]  /*afd0*/  BRA `(.L_x_5642) ;  /* 0x0000000000a07947 */ /* 0x000fec0003800000 */
.L_x_5654:
[----:B------:R-:W-:-:S13]  /*afe0*/  ISETP.NE.AND P0, PT, R0, 0x1c, PT ;  /* 0x0000001c0000780c */ /* 0x000fda0003f05270 */
[----:B------:R-:W-:Y:S05]  /*aff0*/  @!P0 BRA `(.L_x_5661) ;  /* 0x00000000008c8947 */ /* 0x000fea0003800000 */
[----:B------:R-:W-:-:S13]  /*b000*/  ISETP.NE.AND P0, PT, R0, 0x1d, PT ;  /* 0x0000001d0000780c */ /* 0x000fda0003f05270 */
[----:B------:R-:W-:Y:S05]  /*b010*/  @!P0 BRA `(.L_x_5662) ;  /* 0x0000000000748947 */ /* 0x000fea0003800000 */
[----:B------:R-:W-:-:S13]  /*b020*/  ISETP.NE.AND P0, PT, R0, 0x2c, PT ;  /* 0x0000002c0000780c */ /* 0x000fda0003f05270 */
[----:B------:R-:W-:Y:S05]  /*b030*/  @P0 BRA `(.L_x_5641) ;  /* 0x0000000000240947 */ /* 0x000fea0003800000 */
        /* <DEDUP_REMOVED lines=9> */
.L_x_5641:
        /* <DEDUP_REMOVED lines=16> */
.L_x_5663:
[----:B------:R-:W-:Y:S01]  /*b1d0*/  CS2R R22, SRZ ;  /* 0x0000000000167805 */ /* 0x000fe2000001ff00 */
[----:B------:R-:W-:Y:S06]  /*b1e0*/  BRA `(.L_x_5642) ;  /* 0x00000000001c7947 */ /* 0x000fec0003800000 */
.L_x_5662:
[----:B------:R-:W2:Y:S01]  /*b1f0*/  LDG.E.64 R4, desc[UR36][R4.64] ;  /* 0x0000002404047981 */ /* 0x000ea2000c1e1b00 */
[----:B------:R-:W-:Y:S01]  /*b200*/  HFMA2 R23, -RZ, RZ, 0, 0 ;  /* 0x00000000ff177431 */ /* 0x000fe200000001ff */
[----:B--2---:R0:W1:Y:S01]  /*b210*/  I2F.U64 R22, R4 ;  /* 0x0000000400167312 */ /* 0x0040620000301000 */
[----:B------:R-:W-:Y:S05]  /*b220*/  BRA `(.L_x_5642) ;  /* 0x00000000000c7947 */ /* 0x000fea0003800000 */
.L_x_5661:
[----:B------:R-:W2:Y:S01]  /*b230*/  LDG.E R4, desc[UR36][R4.64] ;  /* 0x0000002404047981 */ /* 0x000ea2000c1e1900 */
[----:B------:R-:W-:Y:S01]  /*b240*/  IMAD.MOV.U32 R23, RZ, RZ, RZ ;  /* 0x000000ffff177224 */ /* 0x000fe200078e00ff */
[----:B--2---:R-:W-:-:S07]  /*b250*/  I2FP.F32.U32 R22, R4 ;  /* 0x0000000400167245 */ /* 0x004fce0000201000 */
.L_x_5642:
[----:B------:R-:W-:Y:S05]  /*b260*/  BSYNC.RECONVERGENT B6 ;  /* 0x0000000000067941 */ /* 0x000fea0003800200 */
.L_x_5636:
[----:B------:R-:W0:Y:S01]  /*b270*/  LDCU.64 UR4, c[0x0][0x660] ;  /* 0x0000cc00ff0477ac */ /* 0x000e220008000a00 */
[----:B------:R-:W-:Y:S01]  /*b280*/  PRMT R0, R2, 0x7773, RZ ;  /* 0x0000777302007816 */ /* 0x000fe200000000ff */
[----:B------:R-:W-:Y:S03]  /*b290*/  BSSY.RECONVERGENT B6, `(.L_x_5664) ;  /* 0x00000f1000067945 */ /* 0x000fe60003800200 */
[----:B------:R-:W-:Y:S02]  /*b2a0*/  ISETP.GT.AND P1, PT, R0, 0x9, PT ;  /* 0x000000090000780c */ /* 0x000fe40003f24270 */
[----:B0-234-:R-:W-:-:S05]  /*b2b0*/  IADD3 R4, P0, PT, R26, UR4, RZ ;  /* 0x000000041a047c10 */ /* 0x01dfca000ff1e0ff */
        /* <DEDUP_REMOVED lines=14> */
.L_x_5668:
[----:B------:R-:W2:Y:S01]  /*b3a0*/  LDG.E.U8 R4, desc[UR36][R4.64] ;  /* 0x0000002404047981 */ /* 0x000ea2000c1e1100 */
[----:B------:R-:W-:Y:S01]  /*b3b0*/  IMAD.MOV.U32 R11, RZ, RZ, RZ ;  /* 0x000000ffff0b7224 */ /* 0x000fe200078e00ff */
[----:B--2---:R-:W-:Y:S01]  /*b3c0*/  I2FP.F32.U32 R10, R4 ;  /* 0x00000004000a7245 */ /* 0x004fe20000201000 */
[----:B------:R-:W-:Y:S06]  /*b3d0*/  BRA `(.L_x_5670) ;  /* 0x0000000c00707947 */ /* 0x000fec0003800000 */
.L_x_5667:
        /* <DEDUP_REMOVED lines=10> */
.L_x_5672:
[----:B------:R-:W2:Y:S01]  /*b480*/  LDG.E R4, desc[UR36][R4.64] ;  /* 0x0000002404047981 */ /* 0x000ea2000c1e1900 */
[----:B------:R-:W-:Y:S01]  /*b490*/  IMAD.MOV.U32 R11, RZ, RZ, RZ ;  /* 0x000000ffff0b7224 */ /* 0x000fe200078e00ff */
[----:B--2---:R-:W-:Y:S01]  /*b4a0*/  I2FP.F32.S32 R10, R4 ;  /* 0x00000004000a7245 */ /* 0x004fe20000201400 */
[----:B------:R-:W-:Y:S06]  /*b4b0*/  BRA `(.L_x_5670) ;  /* 0x0000000c00387947 */ /* 0x000fec0003800000 */
.L_x_5671:
[----:B------:R-:W2:Y:S01]  /*b4c0*/  LDG.E.U16 R4, desc[UR36][R4.64] ;  /* 0x0000002404047981 */ /* 0x000ea2000c1e1500 */
[----:B------:R-:W-:Y:S01]  /*b4d0*/  IMAD.MOV.U32 R11, RZ, RZ, RZ ;  /* 0x000000ffff0b7224 */ /* 0x000fe200078e00ff */
[----:B--2---:R0:W2:Y:S01]  /*b4e0*/  I2F.S16 R10, R4 ;  /* 0x00000004000a7306 */ /* 0x0040a20000101400 */
[----:B------:R-:W-:Y:S05]  /*b4f0*/  BRA `(.L_x_5670) ;  /* 0x0000000c00287947 */ /* 0x000fea0003800000 */
.L_x_5666:
        /* <DEDUP_REMOVED lines=9> */
.L_x_5674:
[----:B------:R-:W2:Y:S01]  /*b590*/  LDG.E.U16 R4, desc[UR36][R4.64] ;  /* 0x0000002404047981 */ /* 0x000ea2000c1e1500 */
[----:B------:R-:W-:Y:S02]  /*b5a0*/  IMAD.MOV.U32 R11, RZ, RZ, RZ ;  /* 0x000000ffff0b7224 */ /* 0x000fe400078e00ff */
[----:B--2---:R-:W-:Y:S01]  /*b5b0*/  HADD2.F32 R10, -RZ, R4.H0_H0 ;  /* 0x20000004ff0a7230 */ /* 0x004fe20000004100 */
[----:B------:R-:W-:Y:S06]  /*b5c0*/  BRA `(.L_x_5670) ;  /* 0x0000000800f47947 */ /* 0x000fec0003800000 */
.L_x_5673:
        /* <DEDUP_REMOVED lines=8> */
.L_x_5676:
[----:B------:R-:W2:Y:S02]  /*b650*/  LDG.E R4, desc[UR36][R4.64] ;  /* 0x0000002404047981 */ /* 0x000ea4000c1e1900 */
[--C-:B--2---:R-:W-:Y:S02]  /*b660*/  HADD2.F32 R10, -RZ, R4.reuse.H0_H0 ;  /* 0x20000004ff0a7230 */ /* 0x104fe40000004100 */
[----:B------:R-:W-:Y:S01]  /*b670*/  HADD2.F32 R11, -RZ, R4.H1_H1 ;  /* 0x30000004ff0b7230 */ /* 0x000fe20000004100 */
[----:B------:R-:W-:Y:S06]  /*b680*/  BRA `(.L_x_5670) ;  /* 0x0000000800c47947 */ /* 0x000fec0003800000 */
.L_x_5675:
        /* <DEDUP_REMOVED lines=8> */
.L_x_5665:
        /* <DEDUP_REMOVED lines=13> */
.L_x_5679:
        /* <DEDUP_REMOVED lines=10> */
.L_x_5678:
        /* <DEDUP_REMOVED lines=26> */
.L_x_5681:
        /* <DEDUP_REMOVED lines=14> */
.L_x_5680:
[----:B------:R-:W2:Y:S01]  /*bb00*/  LDG.E.U16 R4, desc[UR36][R4.64] ;  /* 0x0000002404047981 */ /* 0x000ea2000c1e1500 */
[----:B------:R-:W-:Y:S01]  /*bb10*/  MOV R11, RZ ;  /* 0x000000ff000b7202 */ /* 0x000fe20000000f00 */
[----:B--2---:R-:W-:Y:S01]  /*bb20*/  IMAD.U32 R10, R4, 0x10000, RZ ;  /* 0x00010000040a7824 */ /* 0x004fe200078e00ff */
[----:B------:R-:W-:Y:S06]  /*bb30*/  BRA `(.L_x_5670) ;  /* 0x0000000400987947 */ /* 0x000fec0003800000 */
.L_x_5677:
        /* <DEDUP_REMOVED lines=12> */
.L_x_5684:
        /* <DEDUP_REMOVED lines=20> */
.L_x_5686:
[----:B------:R-:W-:Y:S05]  /*bd40*/  BSYNC.RECONVERGENT B0 ;  /* 0x0000000000007941 */ /* 0x000fea0003800200 */
.L_x_5685:
[----:B------:R-:W-:Y:S01]  /*bd50*/  IMAD.SHL.U32 R0, R0, 0x100000, RZ ;  /* 0x0010000000007824 */ /* 0x000fe200078e00ff */
[----:B------:R-:W-:-:S04]  /*bd60*/  LEA R3, R3, 0x3b800000, 0x17 ;  /* 0x3b80000003037811 */ /* 0x000fc800078eb8ff */
[----:B------:R-:W-:Y:S01]  /*bd70*/  LOP3.LUT R10, R3, R0, R7, 0xfe, !PT ;  /* 0x00000000030a7212 */ /* 0x000fe200078efe07 */
[----:B------:R-:W-:Y:S06]  /*bd80*/  BRA `(.L_x_5670) ;  /* 0x0000000400047947 */ /* 0x000fec0003800000 */
.L_x_5683:
        /* <DEDUP_REMOVED lines=20> */
.L_x_5688:
[----:B------:R-:W-:Y:S05]  /*bed0*/  BSYNC.RECONVERGENT B0 ;  /* 0x0000000000007941 */ /* 0x000fea0003800200 */
.L_x_5687:
[----:B------:R-:W-:Y:S01]  /*bee0*/  IMAD.SHL.U32 R0, R0, 0x200000, RZ ;  /* 0x0020000000007824 */ /* 0x000fe200078e00ff */
[----:B------:R-:W-:-:S04]  /*bef0*/  LEA R3, R3, 0x37800000, 0x17 ;  /* 0x3780000003037811 */ /* 0x000fc800078eb8ff */
[----:B------:R-:W-:Y:S01]  /*bf00*/  LOP3.LUT R10, R3, R0, R7, 0xfe, !PT ;  /* 0x00000000030a7212 */ /* 0x000fe200078efe07 */
[----:B------:R-:W-:Y:S06]  /*bf10*/  BRA `(.L_x_5670) ;  /* 0x0000000000a07947 */ /* 0x000fec0003800000 */
.L_x_5682:
        /* <DEDUP_REMOVED lines=15> */
.L_x_5669:
        /* <DEDUP_REMOVED lines=11> */
[----:B------:R-:W-:Y:S02]  /*c0c0*/  IMAD.U32 R7, RZ, RZ, UR7 ;  /* 0x00000007ff077e24 */ /* 0x000fe4000f8e00ff */
[----:B----4-:R-:W-:Y:S02]  /*c0d0*/  IMAD.U32 R10, RZ, RZ, UR8 ;  /* 0x00000008ff0a7e24 */ /* 0x010fe4000f8e00ff */
[----:B------:R-:W-:-:S07]  /*c0e0*/  IMAD.U32 R11, RZ, RZ, UR9 ;  /* 0x00000009ff0b7e24 */ /* 0x000fce000f8e00ff */
[----:B------:R-:W-:-:S07]  /*c0f0*/  LEPC R20, `(.L_x_5691) ;  /* 0x000000001014794e */ /* 0x000fce0000000000 */
[----:B-1-3-5:R-:W-:Y:S05]  /*c100*/  CALL.ABS.NOINC R14 ;  /* 0x000000000e007343 */ /* 0x02afea0003c00000 */
.L_x_5691:
[----:B------:R-:W-:Y:S01]  /*c110*/  CS2R R10, SRZ ;  /* 0x00000000000a7805 */ /* 0x000fe2000001ff00 */
[----:B------:R-:W-:Y:S06]  /*c120*/  BRA `(.L_x_5670) ;  /* 0x00000000001c7947 */ /* 0x000fec0003800000 */
.L_x_5690:
[----:B------:R-:W2:Y:S01]  /*c130*/  LDG.E.64 R4, desc[UR36][R4.64] ;  /* 0x0000002404047981 */ /* 0x000ea2000c1e1b00 */
[----:B------:R-:W-:Y:S01]  /*c140*/  HFMA2 R11, -RZ, RZ, 0, 0 ;  /* 0x00000000ff0b7431 */ /* 0x000fe200000001ff */
[----:B--2---:R0:W2:Y:S01]  /*c150*/  I2F.U64 R10, R4 ;  /* 0x00000004000a7312 */ /* 0x0040a20000301000 */
[----:B------:R-:W-:Y:S05]  /*c160*/  BRA `(.L_x_5670) ;  /* 0x00000000000c7947 */ /* 0x000fea0003800000 */
.L_x_5689:
[----:B------:R-:W2:Y:S01]  /*c170*/  LDG.E R4, desc[UR36][R4.64] ;  /* 0x0000002404047981 */ /* 0x000ea2000c1e1900 */
[----:B------:R-:W-:Y:S01]  /*c180*/  IMAD.MOV.U32 R11, RZ, RZ, RZ ;  /* 0x000000ffff0b7224 */ /* 0x000fe200078e00ff */
[----:B--2---:R-:W-:-:S07]  /*c190*/  I2FP.F32.U32 R10, R4 ;  /* 0x00000004000a7245 */ /* 0x004fce0000201000 */
.L_x_5670:
[----:B------:R-:W-:Y:S05]  /*c1a0*/  BSYNC.RECONVERGENT B6 ;  /* 0x0000000000067941 */ /* 0x000fea0003800200 */
.L_x_5664:
[----:B------:R-:W1:Y:S01]  /*c1b0*/  LDCU.64 UR6, c[0x0][0x668] ;  /* 0x0000cd00ff0677ac */ /* 0x000e620008000a00 */
[----:B0--34-:R-:W-:Y:S01]  /*c1c0*/  LOP3.LUT R5, R2, 0xff, RZ, 0xc0, !PT ;  /* 0x000000ff02057812 */ /* 0x019fe200078ec0ff */
[----:B------:R-:W0:Y:S03]  /*c1d0*/  LDCU.64 UR4, c[0x0][0x648] ;  /* 0x0000c900ff0477ac */ /* 0x000e260008000a00 */
[----:B------:R-:W-:Y:S01]  /*c1e0*/  ISETP.GT.AND P1, PT, R5, 0x9, PT ;  /* 0x000000090500780c */ /* 0x000fe20003f24270 */
[----:B-1---5:R-:W-:Y:S01]  /*c1f0*/  FMUL.FTZ R0, R22, UR7 ;  /* 0x0000000716007c20 */ /* 0x022fe20008410000 */
        /* <DEDUP_REMOVED lines=21> */
.L_x_5695:
[----:B------:R-:W0:Y:S02]  /*c350*/  F2I.S64.TRUNC R10, R10 ;  /* 0x0000000a000a7311 */ /* 0x000e24000020d900 */
[----:B0-----:R-:W-:-:S05]  /*c360*/  IMAD.MOV.U32 R3, RZ, RZ, R10 ;  /* 0x000000ffff037224 */ /* 0x001fca00078e000a */
[----:B------:R4:W-:Y:S01]  /*c370*/  STG.E.U8 desc[UR36][R8.64], R3 ;  /* 0x0000000308007986 */ /* 0x0009e2000c101124 */
[----:B------:R-:W-:Y:S05]  /*c380*/  BRA `(.L_x_5697) ;  /* 0x0000000c002c7947 */ /* 0x000fea0003800000 */
.L_x_5694:
        /* <DEDUP_REMOVED lines=9> */
.L_x_5699:
[----:B------:R-:W0:Y:S02]  /*c420*/  F2I.FTZ.TRUNC.NTZ R3, R10 ;  /* 0x0000000a00037305 */ /* 0x000e24000021f100 */
[----:B0-----:R2:W-:Y:S01]  /*c430*/  STG.E desc[UR36][R8.64], R3 ;  /* 0x0000000308007986 */ /* 0x0015e2000c101924 */
[----:B------:R-:W-:Y:S05]  /*c440*/  BRA `(.L_x_5697) ;  /* 0x0000000800fc7947 */ /* 0x000fea0003800000 */
.L_x_5698:
[----:B------:R-:W0:Y:S02]  /*c450*/  F2I.FTZ.TRUNC.NTZ R3, R10 ;  /* 0x0000000a00037305 */ /* 0x000e24000021f100 */
[----:B0-----:R0:W-:Y:S01]  /*c460*/  STG.E.U16 desc[UR36][R8.64], R3 ;  /* 0x0000000308007986 */ /* 0x0011e2000c101524 */
[----:B------:R-:W-:Y:S05]  /*c470*/  BRA `(.L_x_5697) ;  /* 0x0000000800f07947 */ /* 0x000fea0003800000 */
.L_x_5693:
        /* <DEDUP_REMOVED lines=8> */
.L_x_5701:
[----:B------:R-:W-:-:S05]  /*c500*/  F2FP.F16.F32.PACK_AB R10, RZ, R10 ;  /* 0x0000000aff0a723e */ /* 0x000fca00000000ff */
[----:B------:R0:W-:Y:S01]  /*c510*/  STG.E.U16 desc[UR36][R8.64], R10 ;  /* 0x0000000a08007986 */ /* 0x0001e2000c101524 */
[----:B------:R-:W-:Y:S05]  /*c520*/  BRA `(.L_x_5697) ;  /* 0x0000000800c47947 */ /* 0x000fea0003800000 */
.L_x_5700:
        /* <DEDUP_REMOVED lines=8> */
.L_x_5703:
[----:B------:R-:W-:-:S05]  /*c5b0*/  F2FP.F16.F32.PACK_AB R11, R11, R10 ;  /* 0x0000000a0b0b723e */ /* 0x000fca00000000ff */
[----:B------:R0:W-:Y:S01]  /*c5c0*/  STG.E desc[UR36][R8.64], R11 ;  /* 0x0000000b08007986 */ /* 0x0001e2000c101924 */
[----:B------:R-:W-:Y:S05]  /*c5d0*/  BRA `(.L_x_5697) ;  /* 0x0000000800987947 */ /* 0x000fea0003800000 */
.L_x_5702:
[----:B------:R-:W-:-:S06]  /*c5e0*/  FMUL.FTZ R4, R10, 1 ;  /* 0x3f8000000a047820 */ /* 0x000fcc0000410000 */
[----:B------:R-:W0:Y:S02]  /*c5f0*/  F2F.F64.F32 R4, R4 ;  /* 0x0000000400047310 */ /* 0x000e240000201800 */
[----:B0-----:R0:W-:Y:S01]  /*c600*/  STG.E.64 desc[UR36][R8.64], R4 ;  /* 0x0000000408007986 */ /* 0x0011e2000c101b24 */
[----:B------:R-:W-:Y:S05]  /*c610*/  BRA `(.L_x_5697) ;  /* 0x0000000800887947 */ /* 0x000fea0003800000 */
.L_x_5692:
        /* <DEDUP_REMOVED lines=13> */
.L_x_5707:
        /* <DEDUP_REMOVED lines=16> */
.L_x_5710:
[----:B------:R-:W-:-:S04]  /*c7f0*/  SHF.R.U32.HI R10, RZ, 0x18, R10 ;  /* 0x00000018ff0a7819 */ /* 0x000fc8000001160a */
[----:B------:R-:W-:-:S04]  /*c800*/  LOP3.LUT R3, R3, 0x80, R10, 0xf8, !PT ;  /* 0x0000008003037812 */ /* 0x000fc800078ef80a */
[----:B------:R-:W-:-:S07]  /*c810*/  PRMT R4, R3, 0x7610, R4 ;  /* 0x0000761003047816 */ /* 0x000fce0000000004 */
.L_x_5709:
[----:B------:R-:W-:Y:S05]  /*c820*/  BSYNC.RECONVERGENT B0 ;  /* 0x0000000000007941 */ /* 0x000fea0003800200 */
.L_x_5708:
[----:B------:R0:W-:Y:S01]  /*c830*/  STG.E.U8 desc[UR36][R8.64], R4 ;  /* 0x0000000408007986 */ /* 0x0001e2000c101124 */
[----:B------:R-:W-:Y:S05]  /*c840*/  BRA `(.L_x_5697) ;  /* 0x0000000400fc7947 */ /* 0x000fea0003800000 */
.L_x_5706:
        /* <DEDUP_REMOVED lines=16> */
.L_x_5713:
[----:B------:R-:W-:-:S04]  /*c950*/  SHF.R.U32.HI R10, RZ, 0x18, R10 ;  /* 0x00000018ff0a7819 */ /* 0x000fc8000001160a */
[----:B------:R-:W-:-:S04]  /*c960*/  LOP3.LUT R3, R3, 0x80, R10, 0xf8, !PT ;  /* 0x0000008003037812 */ /* 0x000fc800078ef80a */
[----:B------:R-:W-:-:S07]  /*c970*/  PRMT R4, R3, 0x7610, R4 ;  /* 0x0000761003047816 */ /* 0x000fce0000000004 */
.L_x_5712:
[----:B------:R-:W-:Y:S05]  /*c980*/  BSYNC.RECONVERGENT B0 ;  /* 0x0000000000007941 */ /* 0x000fea0003800200 */
.L_x_5711:
[----:B------:R0:W-:Y:S01]  /*c990*/  STG.E.U8 desc[UR36][R8.64], R4 ;  /* 0x0000000408007986 */ /* 0x0001e2000c101124 */
[----:B------:R-:W-:Y:S05]  /*c9a0*/  BRA `(.L_x_5697) ;  /* 0x0000000400a47947 */ /* 0x000fea0003800000 */
.L_x_5705:
        /* <DEDUP_REMOVED lines=21> */
.L_x_5715:
[----:B------:R-:W0:Y:S02]  /*cb00*/  F2I.U64.TRUNC R10, R10 ;  /* 0x0000000a000a7311 */ /* 0x000e24000020d800 */
[----:B0-----:R0:W-:Y:S01]  /*cb10*/  STG.E.64 desc[UR36][R8.64], R10 ;  /* 0x0000000a08007986 */ /* 0x0011e2000c101b24 */
[----:B------:R-:W-:Y:S05]  /*cb20*/  BRA `(.L_x_5697) ;  /* 0x0000000400447947 */ /* 0x000fea0003800000 */
.L_x_5714:
[----:B------:R-:W0:Y:S02]  /*cb30*/  F2I.FTZ.U32.TRUNC.NTZ R3, R10 ;  /* 0x0000000a00037305 */ /* 0x000e24000021f000 */
[----:B0-----:R0:W-:Y:S01]  /*cb40*/  STG.E desc[UR36][R8.64], R3 ;  /* 0x0000000308007986 */ /* 0x0011e2000c101924 */
[----:B------:R-:W-:Y:S05]  /*cb50*/  BRA `(.L_x_5697) ;  /* 0x0000000400387947 */ /* 0x000fea0003800000 */
.L_x_5704:
        /* <DEDUP_REMOVED lines=12> */
.L_x_5717:
[----:B------:R-:W-:Y:S01]  /*cc20*/  FMUL.FTZ R4, R10, 1 ;  /* 0x3f8000000a047820 */ /* 0x000fe20000410000 */
[----:B------:R-:W-:-:S05]  /*cc30*/  FMUL.FTZ R6, R11, 1 ;  /* 0x3f8000000b067820 */ /* 0x000fca0000410000 */
[----:B------:R-:W-:Y:S08]  /*cc40*/  F2F.F64.F32 R4, R4 ;  /* 0x0000000400047310 */ /* 0x000ff00000201800 */
[----:B------:R-:W0:Y:S02]  /*cc50*/  F2F.F64.F32 R6, R6 ;  /* 0x0000000600067310 */ /* 0x000e240000201800 */
[----:B0-----:R0:W-:Y:S01]  /*cc60*/  STG.E.128 desc[UR36][R8.64], R4 ;  /* 0x0000000408007986 */ /* 0x0011e2000c101d24 */
[----:B------:R-:W-:Y:S05]  /*cc70*/  BRA `(.L_x_5697) ;  /* 0x0000000000f07947 */ /* 0x000fea0003800000 */
.L_x_5716:
[----:B------:R-:W-:-:S13]  /*cc80*/  ISETP.NE.AND P0, PT, R5, 0xf, PT ;  /* 0x0000000f0500780c */ /* 0x000fda0003f05270 */
[----:B------:R-:W-:Y:S05]  /*cc90*/  @!P0 BRA `(.L_x_5718) ;  /* 0x0000000000e08947 */ /* 0x000fea0003800000 */
[----:B------:R-:W-:-:S13]  /*cca0*/  ISETP.NE.AND P0, PT, R5, 0x17, PT ;  /* 0x000000170500780c */ /* 0x000fda0003f05270 */
[----:B------:R-:W-:Y:S05]  /*ccb0*/  @!P0 BRA `(.L_x_5719) ;  /* 0x00000000008c8947 */ /* 0x000fea0003800000 */
[----:B------:R-:W-:-:S13]  /*ccc0*/  ISETP.NE.AND P0, PT, R5, 0x18, PT ;  /* 0x000000180500780c */ /* 0x000fda0003f05270 */
[----:B------:R-:W-:Y:S05]  /*ccd0*/  @!P0 BRA `(.L_x_5720) ;  /* 0x0000000000448947 */ /* 0x000fea0003800000 */
.L_x_5696:
[----:B------:R-:W-:Y:S01]  /*cce0*/  MOV R14, 0x228 ;  /* 0x00000228000e7802 */ /* 0x000fe20000000f00 */
[----:B------:R-:W0:Y:S01]  /*ccf0*/  LDCU.64 UR4, c[0x4][0x218] ;  /* 0x01004300ff0477ac */ /* 0x000e220008000a00 */
[----:B------:R-:W-:Y:S02]  /*cd00*/  HFMA2 R8, -RZ, RZ, 0, 6.020069122314453125e-06 ;  /* 0x00000065ff087431 */ /* 0x000fe400000001ff */
        /* <DEDUP_REMOVED lines=13> */
.L_x_5721:
[----:B------:R-:W-:Y:S05]  /*cde0*/  BRA `(.L_x_5697) ;  /* 0x0000000000947947 */ /* 0x000fea0003800000 */
.L_x_5720:
        /* <DEDUP_REMOVED lines=12> */
.L_x_5723:
[----:B------:R-:W-:Y:S05]  /*ceb0*/  BSYNC.RECONVERGENT B0 ;  /* 0x0000000000007941 */ /* 0x000fea0003800200 */
.L_x_5722:
[----:B------:R-:W-:-:S05]  /*cec0*/  LOP3.LUT R3, R0, 0x80, R5, 0xf8, !PT ;  /* 0x0000008000037812 */ /* 0x000fca00078ef805 */
[----:B------:R0:W-:Y:S01]  /*ced0*/  STG.E.U8 desc[UR36][R8.64], R3 ;  /* 0x0000000308007986 */ /* 0x0001e2000c101124 */
[----:B------:R-:W-:Y:S05]  /*cee0*/  BRA `(.L_x_5697) ;  /* 0x0000000000547947 */ /* 0x000fea0003800000 */
.L_x_5719:
        /* <DEDUP_REMOVED lines=11> */
.L_x_5725:
[----:B------:R-:W-:Y:S01]  /*cfa0*/  IMAD.MOV.U32 R0, RZ, RZ, 0x7f ;  /* 0x0000007fff007424 */ /* 0x000fe200078e00ff */
[----:B------:R-:W-:-:S04]  /*cfb0*/  ISETP.GT.U32.AND P0, PT, R4, 0x7f800000, PT ;  /* 0x7f8000000400780c */ /* 0x000fc80003f04070 */
[----:B------:R-:W-:-:S09]  /*cfc0*/  SEL R0, R0, 0x7c, P0 ;  /* 0x0000007c00007807 */ /* 0x000fd20000000000 */
.L_x_5726:
[----:B------:R-:W-:Y:S05]  /*cfd0*/  BSYNC.RECONVERGENT B0 ;  /* 0x0000000000007941 */ /* 0x000fea0003800200 */
.L_x_5724:
[----:B------:R-:W-:-:S04]  /*cfe0*/  SHF.R.U32.HI R3, RZ, 0x18, R10 ;  /* 0x00000018ff037819 */ /* 0x000fc8000001160a */
[----:B------:R-:W-:-:S05]  /*cff0*/  LOP3.LUT R3, R0, 0x80, R3, 0xf8, !PT ;  /* 0x0000008000037812 */ /* 0x000fca00078ef803 */
[----:B------:R0:W-:Y:S01]  /*d000*/  STG.E.U8 desc[UR36][R8.64], R3 ;  /* 0x0000000308007986 */ /* 0x0001e2000c101124 */
[----:B------:R-:W-:Y:S05]  /*d010*/  BRA `(.L_x_5697) ;  /* 0x0000000000087947 */ /* 0x000fea0003800000 */
.L_x_5718:
[----:B------:R-:W-:-:S05]  /*d020*/  F2FP.BF16.F32.PACK_AB R10, RZ, R10 ;  /* 0x0000000aff0a723e */ /* 0x000fca00000010ff */
[----:B------:R0:W-:Y:S02]  /*d030*/  STG.E.U16 desc[UR36][R8.64], R10 ;  /* 0x0000000a08007986 */ /* 0x0001e4000c101524 */
.L_x_5697:
[----:B------:R-:W-:-:S07]  /*d040*/  VIADD R17, R17, 0x80 ;  /* 0x0000008011117836 */ /* 0x000fce0000000000 */
.L_x_5633:
[----:B------:R-:W-:Y:S05]  /*d050*/  BSYNC.RECONVERGENT B7 ;  /* 0x0000000000077941 */ /* 0x000fea0003800200 */
.L_x_5632:
[----:B------:R-:W5:Y:S02]  /*d060*/  LDCU UR4, c[0x0][0x380] ;  /* 0x00007000ff0477ac */ /* 0x000f640008000800 */
[----:B-----5:R-:W-:-:S13]  /*d070*/  ISETP.GE.AND P0, PT, R17, UR4, PT ;  /* 0x0000000411007c0c */ /* 0x020fda000bf06270 */
[----:B------:R-:W-:Y:S05]  /*d080*/  @P0 EXIT ;  /* 0x000000000000094d */ /* 0x000fea0003800000 */
[----:B------:R-:W5:Y:S01]  /*d090*/  LDCU UR4, c[0x0][0x388] ;  /* 0x00007100ff0477ac */ /* 0x000f620008000800 */
[----:B------:R-:W-:Y:S01]  /*d0a0*/  CS2R R22, SRZ ;  /* 0x0000000000167805 */ /* 0x000fe2000001ff00 */
[----:B------:R-:W-:Y:S01]  /*d0b0*/  IMAD.MOV.U32 R26, RZ, RZ, RZ ;  /* 0x000000ffff1a7224 */ /* 0x000fe200078e00ff */
[----:B-----5:R-:W-:-:S09]  /*d0c0*/  UISETP.NE.AND UP0, UPT, UR4, URZ, UPT ;  /* 0x000000ff0400728c */ /* 0x020fd2000bf05270 */
[----:B------:R-:W-:Y:S05]  /*d0d0*/  BRA.U !UP0, `(.L_x_5727) ;  /* 0x0000001508747547 */ /* 0x000fea000b800000 */
[----:B------:R-:W5:Y:S01]  /*d0e0*/  LDCU.64 UR4, c[0x0][0x390] ;  /* 0x00007200ff0477ac */ /* 0x000f620008000a00 */
[----:B0--3--:R-:W-:Y:S01]  /*d0f0*/  MOV R5, R17 ;  /* 0x0000001100057202 */ /* 0x009fe20000000f00 */
[----:B------:R-:W-:Y:S01]  /*d100*/  IMAD.MOV.U32 R4, RZ, RZ, RZ ;  /* 0x000000ffff047224 */ /* 0x000fe200078e00ff */
        /* <DEDUP_REMOVED lines=13> */
[----:B------:R-:W-:Y:S01]  /*d1e0*/  IMAD.MOV.U32 R4, RZ, RZ, RZ ;  /* 0x000000ffff047224 */ /* 0x000fe200078e00ff */
        /* <DEDUP_REMOVED lines=324> */
[----:B------:R-:W3:Y:S02]  /*e630*/  LDCU.64 UR8, c[0x0][0x640] ;  /* 0x0000c800ff0877ac */ /* 0x000ee40008000a00 */
[----:B0-----:R-:W-:-:S05]  /*e640*/  IMAD.HI.U32 R0, R7, UR4, R6 ;  /* 0x0000000407007c27 */ /* 0x001fca000f8e0006 */
[----:B------:R-:W-:-:S05]  /*e650*/  SHF.R.U32.HI R0, RZ, UR5, R0 ;  /* 0x00000005ff007c19 */ /* 0x000fca0008011600 */
[----:B------:R-:W-:-:S04]  /*e660*/  IMAD.MOV R3, RZ, RZ, -R0 ;  /* 0x000000ffff037224 */ /* 0x000fc800078e0a00 */
[----:B-1----:R-:W-:-:S04]  /*e670*/  IMAD R7, R3, UR6, R7 ;  /* 0x0000000603077c24 */ /* 0x002fc8000f8e0207 */
[C---:B--2---:R-:W-:Y:S02]  /*e680*/  IMAD R26, R7.reuse, UR7, R26 ;  /* 0x00000007071a7c24 */ /* 0x044fe4000f8e021a */
[C---:B---3--:R-:W-:Y:S02]  /*e690*/  IMAD R23, R7.reuse, UR8, R23 ;  /* 0x0000000807177c24 */ /* 0x048fe4000f8e0217 */
[----:B------:R-:W-:-:S07]  /*e6a0*/  IMAD R22, R7, UR9, R22 ;  /* 0x0000000907167c24 */ /* 0x000fce000f8e0216 */
.L_x_5727:
[----:B01234-:R-:W-:Y:S01]  /*e6b0*/  IMAD.MOV.U32 R3, RZ, RZ, 0x1 ;  /* 0x00000001ff037424 */ /* 0x01ffe200078e00ff */
        /* <DEDUP_REMOVED lines=26> */
.L_x_5728:
        /* <DEDUP_REMOVED lines=19> */
.L_x_5733:
[----:B------:R-:W2:Y:S01]  /*e990*/  LDG.E.U8 R4, desc[UR36][R4.64] ;  /* 0x0000002404047981 */ /* 0x000ea2000c1e1100 */
[----:B------:R-:W-:Y:S01]  /*e9a0*/  IMAD.MOV.U32 R17, RZ, RZ, RZ ;  /* 0x000000ffff117224 */ /* 0x000fe200078e00ff */
[----:B--2---:R-:W-:Y:S01]  /*e9b0*/  I2FP.F32.U32 R16, R4 ;  /* 0x0000000400107245 */ /* 0x004fe20000201000 */
[----:B------:R-:W-:Y:S06]  /*e9c0*/  BRA `(.L_x_5735) ;  /* 0x0000000c00707947 */ /* 0x000fec0003800000 */
.L_x_5732:
[----:B------:R-:W-:-:S13]  /*e9d0*/  ISETP.NE.AND P0, PT, R0, 0x2, PT ;  /* 0x000000020000780c */ /* 0x000fda0003f05270 */
[----:B------:R-:W-:Y:S05]  /*e9e0*/  @!P0 BRA `(.L_x_5736) ;  /* 0x0000000000308947 */ /* 0x000fea0003800000 */
[----:B------:R-:W-:-:S13]  /*e9f0*/  ISETP.NE.AND P0, PT, R0, 0x3, PT ;  /* 0x000000030000780c */ /* 0x000fda0003f05270 */
[----:B------:R-:W-:Y:S05]  /*ea00*/  @!P0 BRA `(.L_x_5737) ;  /* 0x0000000000188947 */ /* 0x000fea0003800000 */
[----:B------:R-:W-:-:S13]  /*ea10*/  ISETP.NE.AND P0, PT, R0, 0x4, PT ;  /* 0x000000040000780c */ /* 0x000fda0003f05270 */
[----:B------:R-:W-:Y:S05]  /*ea20*/  @P0 BRA `(.L_x_5734) ;  /* 0x0000000800f40947 */ /* 0x000fea0003800000 */
[----:B------:R-:W2:Y:S01]  /*ea30*/  LDG.E.64 R4, desc[UR36][R4.64] ;  /* 0x0000002404047981 */ /* 0x000ea2000c1e1b00 */
[----:B------:R-:W-:Y:S01]  /*ea40*/  HFMA2 R17, -RZ, RZ, 0, 0 ;  /* 0x00000000ff117431 */ /* 0x000fe200000001ff */
[----:B--2---:R0:W1:Y:S01]  /*ea50*/  I2F.S64 R16, R4 ;  /* 0x0000000400107312 */ /* 0x0040620000301400 */
[----:B------:R-:W-:Y:S05]  /*ea60*/  BRA `(.L_x_5735) ;  /* 0x0000000c00487947 */ /* 0x000fea0003800000 */
.L_x_5737:
[----:B------:R-:W2:Y:S01]  /*ea70*/  LDG.E R4, desc[UR36][R4.64] ;  /* 0x0000002404047981 */ /* 0x000ea2000c1e1900 */
[----:B------:R-:W-:Y:S01]  /*ea80*/  IMAD.MOV.U32 R17, RZ, RZ, RZ ;  /* 0x000000ffff117224 */ /* 0x000fe200078e00ff */
[----:B--2---:R-:W-:Y:S01]  /*ea90*/  I2FP.F32.S32 R16, R4 ;  /* 0x0000000400107245 */ /* 0x004fe20000201400 */
[----:B------:R-:W-:Y:S06]  /*eaa0*/  BRA `(.L_x_5735) ;  /* 0x0000000c00387947 */ /* 0x000fec0003800000 */
.L_x_5736:
[----:B------:R-:W2:Y:S01]  /*eab0*/  LDG.E.U16 R4, desc[UR36][R4.64] ;  /* 0x0000002404047981 */ /* 0x000ea2000c1e1500 */
[----:B------:R-:W-:Y:S01]  /*eac0*/  IMAD.MOV.U32 R17, RZ, RZ, RZ ;  /* 0x000000ffff117224 */ /* 0x000fe200078e00ff */
[----:B--2---:R0:W1:Y:S01]  /*ead0*/  I2F.S16 R16, R4 ;  /* 0x0000000400107306 */ /* 0x0040620000101400 */
[----:B------:R-:W-:Y:S05]  /*eae0*/  BRA `(.L_x_5735) ;  /* 0x0000000c00287947 */ /* 0x000fea0003800000 */
.L_x_5731:
        /* <DEDUP_REMOVED lines=9> */
.L_x_5739:
[----:B------:R-:W2:Y:S01]  /*eb80*/  LDG.E.U16 R4, desc[UR36][R4.64] ;  /* 0x0000002404047981 */ /* 0x000ea2000c1e1500 */
[----:B------:R-:W-:Y:S02]  /*eb90*/  IMAD.MOV.U32 R17, RZ, RZ, RZ ;  /* 0x000000ffff117224 */ /* 0x000fe400078e00ff */
[----:B--2---:R-:W-:Y:S01]  /*eba0*/  HADD2.F32 R16, -RZ, R4.H0_H0 ;  /* 0x20000004ff107230 */ /* 0x004fe20000004100 */
[----:B------:R-:W-:Y:S06]  /*ebb0*/  BRA `(.L_x_5735) ;  /* 0x0000000800f47947 */ /* 0x000fec0003800000 */
.L_x_5738:
        /* <DEDUP_REMOVED lines=8> */
.L_x_5741:
[----:B------:R-:W2:Y:S02]  /*ec40*/  LDG.E R4, desc[UR36][R4.64] ;  /* 0x0000002404047981 */ /* 0x000ea4000c1e1900 */
[--C-:B--2---:R-:W-:Y:S02]  /*ec50*/  HADD2.F32 R16, -RZ, R4.reuse.H0_H0 ;  /* 0x20000004ff107230 */ /* 0x104fe40000004100 */
[----:B------:R-:W-:Y:S01]  /*ec60*/  HADD2.F32 R17, -RZ, R4.H1_H1 ;  /* 0x30000004ff117230 */ /* 0x000fe20000004100 */
[----:B------:R-:W-:Y:S06]  /*ec70*/  BRA `(.L_x_5735) ;  /* 0x0000000800c47947 */ /* 0x000fec0003800000 */
.L_x_5740:
        /* <DEDUP_REMOVED lines=8> */
.L_x_5730:
        /* <DEDUP_REMOVED lines=13> */
.L_x_5744:
        /* <DEDUP_REMOVED lines=10> */
.L_x_5743:
[----:B------:R-:W-:-:S13]  /*ee70*/  ISETP.NE.AND P0, PT, R0, 0xf, PT ;  /* 0x0000000f0000780c */ /* 0x000fda0003f05270 */
[----:B------:R-:W-:Y:S05]  /*ee80*/  @!P0 BRA `(.L_x_5745) ;  /* 0x0000000000988947 */ /* 0x000fea0003800000 */
[----:B------:R-:W-:-:S13]  /*ee90*/  ISETP.NE.AND P0, PT, R0, 0x17, PT ;  /* 0x000000170000780c */ /* 0x000fda0003f05270 */
[----:B------:R-:W-:Y:S05]  /*eea0*/  @!P0 BRA `(.L_x_5746) ;  /* 0x0000000000588947 */ /* 0x000fea0003800000 */
[----:B------:R-:W-:-:S13]  /*eeb0*/  ISETP.NE.AND P0, PT, R0, 0x18, PT ;  /* 0x000000180000780c */ /* 0x000fda0003f05270 */
[----:B------:R-:W-:Y:S05]  /*eec0*/  @P0 BRA `(.L_x_5734) ;  /* 0x0000000400cc0947 */ /* 0x000fea0003800000 */
[----:B------:R-:W2:Y:S01]  /*eed0*/  LDG.E.U8 R16, desc[UR36][R4.64] ;  /* 0x0000002404107981 */ /* 0x000ea2000c1e1100 */
[----:B------:R-:W-:Y:S01]  /*eee0*/  MOV R6, 0x1f ;  /* 0x0000001f00067802 */ /* 0x000fe20000000f00 */
        /* <DEDUP_REMOVED lines=18> */
.L_x_5746:
[----:B------:R-:W2:Y:S01]  /*f010*/  LDG.E.U8 R4, desc[UR36][R4.64] ;  /* 0x0000002404047981 */ /* 0x000ea2000c1e1100 */
[----:B------:R-:W-:Y:S02]  /*f020*/  IMAD.MOV.U32 R17, RZ, RZ, RZ ;  /* 0x000000ffff117224 */ /* 0x000fe400078e00ff */
[C---:B--2---:R-:W-:Y:S01]  /*f030*/  IMAD.SHL.U32 R0, R4.reuse, 0x2000000, RZ ;  /* 0x0200000004007824 */ /* 0x044fe200078e00ff */
[----:B------:R-:W-:-:S04]  /*f040*/  SHF.L.U32 R6, R4, 0x8, RZ ;  /* 0x0000000804067819 */ /* 0x000fc800000006ff */
        /* <DEDUP_REMOVED lines=10> */
.L_x_5745:
[----:B------:R-:W2:Y:S01]  /*f0f0*/  LDG.E.U16 R4, desc[UR36][R4.64] ;  /* 0x0000002404047981 */ /* 0x000ea2000c1e1500 */
[----:B------:R-:W-:Y:S02]  /*f100*/  IMAD.MOV.U32 R17, RZ, RZ, RZ ;  /* 0x000000ffff117224 */ /* 0x000fe400078e00ff */
[----:B--2---:R-:W-:Y:S01]  /*f110*/  IMAD.U32 R16, R4, 0x10000, RZ ;  /* 0x0001000004107824 */ /* 0x004fe200078e00ff */
[----:B------:R-:W-:Y:S06]  /*f120*/  BRA `(.L_x_5735) ;  /* 0x0000000400987947 */ /* 0x000fec0003800000 */
.L_x_5742:
        /* <DEDUP_REMOVED lines=12> */
.L_x_5749:
        /* <DEDUP_REMOVED lines=20> */
.L_x_5751:
[----:B------:R-:W-:Y:S05]  /*f330*/  BSYNC.RECONVERGENT B0 ;  /* 0x0000000000007941 */ /* 0x000fea0003800200 */
.L_x_5750:
[----:B------:R-:W-:Y:S01]  /*f340*/  IMAD.SHL.U32 R0, R0, 0x100000, RZ ;  /* 0x0010000000007824 */ /* 0x000fe200078e00ff */
[----:B------:R-:W-:-:S04]  /*f350*/  LEA R3, R3, 0x3b800000, 0x17 ;  /* 0x3b80000003037811 */ /* 0x000fc800078eb8ff */
[----:B------:R-:W-:Y:S01]  /*f360*/  LOP3.LUT R16, R3, R0, R7, 0xfe, !PT ;  /* 0x0000000003107212 */ /* 0x000fe200078efe07 */
[----:B------:R-:W-:Y:S06]  /*f370*/  BRA `(.L_x_5735) ;  /* 0x0000000400047947 */ /* 0x000fec0003800000 */
.L_x_5748:
        /* <DEDUP_REMOVED lines=20> */
.L_x_5753:
[----:B------:R-:W-:Y:S05]  /*f4c0*/  BSYNC.RECONVERGENT B0 ;  /* 0x0000000000007941 */ /* 0x000fea0003800200 */
.L_x_5752:
[----:B------:R-:W-:Y:S01]  /*f4d0*/  IMAD.SHL.U32 R0, R0, 0x200000, RZ ;  /* 0x0020000000007824 */ /* 0x000fe200078e00ff */
[----:B------:R-:W-:-:S04]  /*f4e0*/  LEA R3, R3, 0x37800000, 0x17 ;  /* 0x3780000003037811 */ /* 0x000fc800078eb8ff */
[----:B------:R-:W-:Y:S01]  /*f4f0*/  LOP3.LUT R16, R3, R0, R7, 0xfe, !PT ;  /* 0x0000000003107212 */ /* 0x000fe200078efe07 */
[----:B------:R-:W-:Y:S06]  /*f500*/  BRA `(.L_x_5735) ;  /* 0x0000000000a07947 */ /* 0x000fec0003800000 */
.L_x_5747:
        /* <DEDUP_REMOVED lines=15> */
.L_x_5734:
        /* <DEDUP_REMOVED lines=16> */
.L_x_5756:
[----:B------:R-:W-:Y:S01]  /*f700*/  CS2R R16, SRZ ;  /* 0x0000000000107805 */ /* 0x000fe2000001ff00 */
[----:B------:R-:W-:Y:S06]  /*f710*/  BRA `(.L_x_5735) ;  /* 0x00000000001c7947 */ /* 0x000fec0003800000 */
.L_x_5755:
[----:B------:R-:W2:Y:S01]  /*f720*/  LDG.E.64 R4, desc[UR36][R4.64] ;  /* 0x0000002404047981 */ /* 0x000ea2000c1e1b00 */
[----:B------:R-:W-:Y:S01]  /*f730*/  IMAD.MOV.U32 R17, RZ, RZ, RZ ;  /* 0x000000ffff117224 */ /* 0x000fe200078e00ff */
[----:B--2---:R0:W1:Y:S01]  /*f740*/  I2F.U64 R16, R4 ;  /* 0x0000000400107312 */ /* 0x0040620000301000 */
[----:B------:R-:W-:Y:S05]  /*f750*/  BRA `(.L_x_5735) ;  /* 0x00000000000c7947 */ /* 0x000fea0003800000 */
.L_x_5754:
[----:B------:R-:W2:Y:S01]  /*f760*/  LDG.E R4, desc[UR36][R4.64] ;  /* 0x0000002404047981 */ /* 0x000ea2000c1e1900 */
[----:B------:R-:W-:Y:S01]  /*f770*/  IMAD.MOV.U32 R17, RZ, RZ, RZ ;  /* 0x000000ffff117224 */ /* 0x000fe200078e00ff */
[----:B--2---:R-:W-:-:S07]  /*f780*/  I2FP.F32.U32 R16, R4 ;  /* 0x0000000400107245 */ /* 0x004fce0000201000 */
.L_x_5735:
[----:B------:R-:W-:Y:S05]  /*f790*/  BSYNC.RECONVERGENT B6 ;  /* 0x0000000000067941 */ /* 0x000fea0003800200 */
.L_x_5729:
[----:B------:R-:W2:Y:S01]  /*f7a0*/  LDCU.64 UR4, c[0x0][0x660] ;  /* 0x0000cc00ff0477ac */ /* 0x000ea20008000a00 */
[----:B------:R-:W-:Y:S01]  /*f7b0*/  PRMT R0, R2, 0x7773, RZ ;  /* 0x0000777302007816 */ /* 0x000fe200000000ff */
[----:B------:R-:W-:Y:S03]  /*f7c0*/  BSSY.RECONVERGENT B6, `(.L_x_5757) ;  /* 0x00000f1000067945 */ /* 0x000fe60003800200 */
[----:B------:R-:W-:Y:S02]  /*f7d0*/  ISETP.GT.AND P1, PT, R0, 0x9, PT ;  /* 0x000000090000780c */ /* 0x000fe40003f24270 */
[----:B--2---:R-:W-:-:S05]  /*f7e0*/  IADD3 R6, P0, PT, R22, UR4, RZ ;  /* 0x0000000416067c10 */ /* 0x004fca000ff1e0ff */
        /* <DEDUP_REMOVED lines=10> */
[----:B0--34-:R-:W2:Y:S01]  /*f890*/  LDG.E.S8 R4, desc[UR36][R6.64] ;  /* 0x0000002406047981 */ /* 0x019ea2000c1e1300 */
[----:B------:R-:W-:Y:S01]  /*f8a0*/  IMAD.MOV.U32 R5, RZ, RZ, RZ ;  /* 0x000000ffff057224 */ /* 0x000fe200078e00ff */
[----:B--2---:R-:W0:Y:S01]  /*f8b0*/  I2F.S16 R4, R4 ;  /* 0x0000000400047306 */ /* 0x004e220000101400 */
[----:B------:R-:W-:Y:S05]  /*f8c0*/  BRA `(.L_x_5763) ;  /* 0x0000000c00807947 */ /* 0x000fea0003800000 */
.L_x_5761:
[----:B0--34-:R-:W2:Y:S01]  /*f8d0*/  LDG.E.U8 R4, desc[UR36][R6.64] ;  /* 0x0000002406047981 */ /* 0x019ea2000c1e1100 */
[----:B------:R-:W-:Y:S01]  /*f8e0*/  IMAD.MOV.U32 R5, RZ, RZ, RZ ;  /* 0x000000ffff057224 */ /* 0x000fe200078e00ff */
[----:B--2---:R-:W-:Y:S01]  /*f8f0*/  I2FP.F32.U32 R4, R4 ;  /* 0x0000000400047245 */ /* 0x004fe20000201000 */
[----:B------:R-:W-:Y:S06]  /*f900*/  BRA `(.L_x_5763) ;  /* 0x0000000c00707947 */ /* 0x000fec0003800000 */
.L_x_5760:
[----:B------:R-:W-:-:S13]  /*f910*/  ISETP.NE.AND P0, PT, R0, 0x2, PT ;  /* 0x000000020000780c */ /* 0x000fda0003f05270 */
[----:B------:R-:W-:Y:S05]  /*f920*/  @!P0 BRA `(.L_x_5764) ;  /* 0x0000000000308947 */ /* 0x000fea0003800000 */
[----:B------:R-:W-:-:S13]  /*f930*/  ISETP.NE.AND P0, PT, R0, 0x3, PT ;  /* 0x000000030000780c */ /* 0x000fda0003f05270 */
[----:B------:R-:W-:Y:S05]  /*f940*/  @!P0 BRA `(.L_x_5765) ;  /* 0x0000000000188947 */ /* 0x000fea0003800000 */
[----:B------:R-:W-:-:S13]  /*f950*/  ISETP.NE.AND P0, PT, R0, 0x4, PT ;  /* 0x000000040000780c */ /* 0x000fda0003f05270 */
[----:B------:R-:W-:Y:S05]  /*f960*/  @P0 BRA `(.L_x_5762) ;  /* 0x0000000800f40947 */ /* 0x000fea0003800000 */
[----:B------:R-:W4:Y:S01]  /*f970*/  LDG.E.64 R6, desc[UR36][R6.64] ;  /* 0x0000002406067981 */ /* 0x000f22000c1e1b00 */
[----:B0--3--:R-:W-:Y:S01]  /*f980*/  MOV R5, RZ ;  /* 0x000000ff00057202 */ /* 0x009fe20000000f00 */
[----:B----4-:R2:W3:Y:S01]  /*f990*/  I2F.S64 R4, R6 ;  /* 0x0000000600047312 */ /* 0x0104e20000301400 */
[----:B------:R-:W-:Y:S05]  /*f9a0*/  BRA `(.L_x_5763) ;  /* 0x0000000c00487947 */ /* 0x000fea0003800000 */
.L_x_5765:
[----:B0--34-:R-:W2:Y:S01]  /*f9b0*/  LDG.E R4, desc[UR36][R6.64] ;  /* 0x0000002406047981 */ /* 0x019ea2000c1e1900 */
[----:B------:R-:W-:Y:S01]  /*f9c0*/  IMAD.MOV.U32 R5, RZ, RZ, RZ ;  /* 0x000000ffff057224 */ /* 0x000fe200078e00ff */
[----:B--2---:R-:W-:Y:S01]  /*f9d0*/  I2FP.F32.S32 R4, R4 ;  /* 0x0000000400047245 */ /* 0x004fe20000201400 */
[----:B------:R-:W-:Y:S06]  /*f9e0*/  BRA `(.L_x_5763) ;  /* 0x0000000c00387947 */ /* 0x000fec0003800000 */
.L_x_5764:
[----:B0--34-:R-:W2:Y:S01]  /*f9f0*/  LDG.E.U16 R4, desc[UR36][R6.64] ;  /* 0x0000002406047981 */ /* 0x019ea2000c1e1500 */
[----:B------:R-:W-:Y:S01]  /*fa00*/  IMAD.MOV.U32 R5, RZ, RZ, RZ ;  /* 0x000000ffff057224 */ /* 0x000fe200078e00ff */
[----:B--2---:R-:W4:Y:S01]  /*fa10*/  I2F.S16 R4, R4 ;  /* 0x0000000400047306 */ /* 0x004f220000101400 */
[----:B------:R-:W-:Y:S05]  /*fa20*/  BRA `(.L_x_5763) ;  /* 0x0000000c00287947 */ /* 0x000fea0003800000 */
.L_x_5759:
[----:B------:R-:W-:-:S13]  /*fa30*/  ISETP.GT.AND P0, PT, R0, 0x6, PT ;  /* 0x000000060000780c */ /* 0x000fda0003f04270 */
[----:B------:R-:W-:Y:S05]  /*fa40*/  @P0 BRA `(.L_x_5766) ;  /* 0x00000000002c0947 */ /* 0x000fea0003800000 */
[----:B------:R-:W-:-:S13]  /*fa50*/  ISETP.NE.AND P0, PT, R0, 0x5, PT ;  /* 0x000000050000780c */ /* 0x000fda0003f05270 */
[----:B------:R-:W-:Y:S05]  /*fa60*/  @!P0 BRA `(.L_x_5767) ;  /* 0x0000000000148947 */ /* 0x000fea0003800000 */
[----:B------:R-:W-:-:S13]  /*fa70*/  ISETP.NE.AND P0, PT, R0, 0x6, PT ;  /* 0x000000060000780c */ /* 0x000fda0003f05270 */
[----:B------:R-:W-:Y:S05]  /*fa80*/  @P0 BRA `(.L_x_5762) ;  /* 0x0000000800ac0947 */ /* 0x000fea0003800000 */
[----:B0--34-:R0:W5:Y:S01]  /*fa90*/  LDG.E R4, desc[UR36][R6.64] ;  /* 0x0000002406047981 */ /* 0x019162000c1e1900 */
[----:B------:R-:W-:Y:S01]  /*faa0*/  IMAD.MOV.U32 R5, RZ, RZ, RZ ;  /* 0x000000ffff057224 */ /* 0x000fe200078e00ff */
[----:B------:R-:W-:Y:S06]  /*fab0*/  BRA `(.L_x_5763) ;  /* 0x0000000c00047947 */ /* 0x000fec0003800000 */
.L_x_5767:
[----:B0--34-:R-:W2:Y:S01]  /*fac0*/  LDG.E.U16 R4, desc[UR36][R6.64] ;  /* 0x0000002406047981 */ /* 0x019ea2000c1e1500 */
[----:B------:R-:W-:Y:S02]  /*fad0*/  IMAD.MOV.U32 R5, RZ, RZ, RZ ;  /* 0x000000ffff057224 */ /* 0x000fe400078e00ff */
[----:B--2---:R-:W-:Y:S01]  /*fae0*/  HADD2.F32 R4, -RZ, R4.H0_H0 ;  /* 0x20000004ff047230 */ /* 0x004fe20000004100 */
[----:B------:R-:W-:Y:S06]  /*faf0*/  BRA `(.L_x_5763) ;  /* 0x0000000800f47947 */ /* 0x000fec0003800000 */
.L_x_5766:
[----:B------:R-:W-:-:S13]  /*fb00*/  ISETP.NE.AND P0, PT, R0, 0x7, PT ;  /* 0x000000070000780c */ /* 0x000fda0003f05270 */
[----:B------:R-:W-:Y:S05]  /*fb10*/  @!P0 BRA `(.L_x_5768) ;  /* 0x0000000000288947 */ /* 0x000fea0003800000 */
[----:B------:R-:W-:-:S13]  /*fb20*/  ISETP.NE.AND P0, PT, R0, 0x8, PT ;  /* 0x000000080000780c */ /* 0x000fda0003f05270 */
[----:B------:R-:W-:Y:S05]  /*fb30*/  @!P0 BRA `(.L_x_5769) ;  /* 0x0000000000108947 */ /* 0x000fea0003800000 */
[----:B------:R-:W-:-:S13]  /*fb40*/  ISETP.NE.AND P0, PT, R0, 0x9, PT ;  /* 0x000000090000780c */ /* 0x000fda0003f05270 */
[----:B------:R-:W-:Y:S05]  /*fb50*/  @P0 BRA `(.L_x_5762) ;  /* 0x0000000800780947 */ /* 0x000fea0003800000 */
[----:B0--34-:R0:W5:Y:S01]  /*fb60*/  LDG.E.64 R4, desc[UR36][R6.64] ;  /* 0x0000002406047981 */ /* 0x019162000c1e1b00 */
[----:B------:R-:W-:Y:S05]  /*fb70*/  BRA `(.L_x_5763) ;  /* 0x0000000800d47947 */ /* 0x000fea0003800000 */
.L_x_5769:
[----:B0--3--:R-:W4:Y:S02]  /*fb80*/  LDG.E R5, desc[UR36][R6.64] ;  /* 0x0000002406057981 */ /* 0x009f24000c1e1900 */
[--C-:B----4-:R-:W-:Y:S02]  /*fb90*/  HADD2.F32 R4, -RZ, R5.reuse.H0_H0 ;  /* 0x20000005ff047230 */ /* 0x110fe40000004100 */
[----:B------:R-:W-:Y:S01]  /*fba0*/  HADD2.F32 R5, -RZ, R5.H1_H1 ;  /* 0x30000005ff057230 */ /* 0x000fe20000004100 */
[----:B------:R-:W-:Y:S06]  /*fbb0*/  BRA `(.L_x_5763) ;  /* 0x0000000800c47947 */ /* 0x000fec0003800000 */
.L_x_5768:
[----:B------:R-:W4:Y:S01]  /*fbc0*/  LDG.E.64 R6, desc[UR36][R6.64] ;  /* 0x0000002406067981 */ /* 0x000f22000c1e1b00 */
[----:B------:R-:W-:Y:S01]  /*fbd0*/  UMOV UR4, 0xf0000000 ;  /* 0xf000000000047882 */ /* 0x000fe20000000000 */
[----:B------:R-:W-:Y:S01]  /*fbe0*/  UMOV UR5, 0x380fffff ;  /* 0x380fffff00057882 */ /* 0x000fe20000000000 */
[----:B0--3--:R-:W-:Y:S01]  /*fbf0*/  IMAD.MOV.U32 R5, RZ, RZ, RZ ;  /* 0x000000ffff057224 */ /* 0x009fe200078e00ff */
[----:B----4-:R-:W0:Y:S01]  /*fc00*/  F2F.F32.F64 R4, R6 ;  /* 0x0000000600047310 */ /* 0x010e220000301000 */
[----:B------:R-:W-:-:S14]  /*fc10*/  DSETP.GEU.AND P0, PT, |R6|, UR4, PT ;  /* 0x0000000406007e2a */ /* 0x000fdc000bf0e200 */
[----:B0-----:R-:W-:Y:S01]  /*fc20*/  @!P0 FMUL R4, R4, 1.175494350822287508e-38 ;  /* 0x0080000004048820 */ /* 0x001fe20000400000 */
[----:B------:R-:W-:Y:S06]  /*fc30*/  BRA `(.L_x_5763) ;  /* 0x0000000800a47947 */ /* 0x000fec0003800000 */
.L_x_5758:
        /* <DEDUP_REMOVED lines=9> */
[----:B0--3--:R-:W-:Y:S01]  /*fcd0*/  IMAD.MOV.U32 R5, RZ, RZ, RZ ;  /* 0x000000ffff057224 */ /* 0x009fe200078e00ff */
[----:B--2---:R-:W-:-:S04]  /*fce0*/  ISETP.NE.AND P0, PT, R6, RZ, PT ;  /* 0x000000ff0600720c */ /* 0x004fc80003f05270 */
[----:B----4-:R-:W-:Y:S01]  /*fcf0*/  FSEL R4, RZ, 1, !P0 ;  /* 0x3f800000ff047808 */ /* 0x010fe20004000000 */
[----:B------:R-:W-:Y:S08]  /*fd00*/  BRA `(.L_x_5763) ;  /* 0x0000000800707947 */ /* 0x000ff00003800000 */
.L_x_5772:
[----:B------:R-:W0:Y:S01]  /*fd10*/  LDG.E.128 R8, desc[UR36][R6.64] ;  /* 0x0000002406087981 */ /* 0x000e22000c1e1d00 */
[----:B------:R-:W-:Y:S01]  /*fd20*/  UMOV UR4, 0xf0000000 ;  /* 0xf000000000047882 */ /* 0x000fe20000000000 */
[----:B------:R-:W-:Y:S01]  /*fd30*/  UMOV UR5, 0x380fffff ;  /* 0x380fffff00057882 */ /* 0x000fe20000000000 */
[----:B0--34-:R-:W0:Y:S01]  /*fd40*/  F2F.F32.F64 R4, R8 ;  /* 0x0000000800047310 */ /* 0x019e220000301000 */
[----:B------:R-:W-:Y:S02]  /*fd50*/  DSETP.GEU.AND P0, PT, |R8|, UR4, PT ;  /* 0x0000000408007e2a */ /* 0x000fe4000bf0e200 */
[----:B------:R-:W-:-:S05]  /*fd60*/  DSETP.GEU.AND P1, PT, |R10|, UR4, PT ;  /* 0x000000040a007e2a */ /* 0x000fca000bf2e200 */
[----:B------:R-:W2:Y:S07]  /*fd70*/  F2F.F32.F64 R5, R10 ;  /* 0x0000000a00057310 */ /* 0x000eae0000301000 */
[----:B0-----:R-:W-:Y:S02]  /*fd80*/  @!P0 FMUL R4, R4, 1.175494350822287508e-38 ;  /* 0x0080000004048820 */ /* 0x001fe40000400000 */
[----:B--2---:R-:W-:Y:S01]  /*fd90*/  @!P1 FMUL R5, R5, 1.175494350822287508e-38 ;  /* 0x0080000005059820 */ /* 0x004fe20000400000 */
[----:B------:R-:W-:Y:S06]  /*fda0*/  BRA `(.L_x_5763) ;  /* 0x0000000800487947 */ /* 0x000fec0003800000 */
.L_x_5771:
[----:B------:R-:W-:-:S13]  /*fdb0*/  ISETP.NE.AND P0, PT, R0, 0xf, PT ;  /* 0x0000000f0000780c */ /* 0x000fda0003f05270 */
[----:B------:R-:W-:Y:S05]  /*fdc0*/  @!P0 BRA `(.L_x_5773) ;  /* 0x0000000000988947 */ /* 0x000fea0003800000 */
[----:B------:R-:W-:-:S13]  /*fdd0*/  ISETP.NE.AND P0, PT, R0, 0x17, PT ;  /* 0x000000170000780c */ /* 0x000fda0003f05270 */
[----:B------:R-:W-:Y:S05]  /*fde0*/  @!P0 BRA `(.L_x_5774) ;  /* 0x0000000000588947 */ /* 0x000fea0003800000 */
[----:B------:R-:W-:-:S13]  /*fdf0*/  ISETP.NE.AND P0, PT, R0, 0x18, PT ;  /* 0x000000180000780c */ /* 0x000fda0003f05270 */
[----:B------:R-:W-:Y:S05]  /*fe00*/  @P0 BRA `(.L_x_5762) ;  /* 0x0000000400cc0947 */ /* 0x000fea0003800000 */
[----:B0--34-:R-:W2:Y:S01]  /*fe10*/  LDG.E.U8 R4, desc[UR36][R6.64] ;  /* 0x0000002406047981 */ /* 0x019ea2000c1e1100 */
        /* <DEDUP_REMOVED lines=13> */
[----:B------:R-:W-:Y:S02]  /*fef0*/  VIADD R6, R5, 0x3c000000 ;  /* 0x3c00000005067836 */ /* 0x000fe40000000000 */
[----:B------:R-:W-:-:S03]  /*ff00*/  IMAD.MOV.U32 R5, RZ, RZ, RZ ;  /* 0x000000ffff057224 */ /* 0x000fc600078e00ff */
[----:B------:R-:W-:-:S04]  /*ff10*/  LOP3.LUT R3, R6, 0x7f800000, R3, 0xf8, !PT ;  /* 0x7f80000006037812 */ /* 0x000fc800078ef803 */
[----:B------:R-:W-:-:S04]  /*ff20*/  SEL R3, R3, RZ, P0 ;  /* 0x000000ff03037207 */ /* 0x000fc80000000000 */
[----:B------:R-:W-:Y:S01]  /*ff30*/  LOP3.LUT R4, R3, 0x80000000, R4, 0xf8, !PT ;  /* 0x8000000003047812 */ /* 0x000fe200078ef804 */
[----:B------:R-:W-:Y:S06]  /*ff40*/  BRA `(.L_x_5763) ;  /* 0x0000000400e07947 */ /* 0x000fec0003800000 */
.L_x_5774:
[----:B0--34-:R-:W2:Y:S01]  /*ff50*/  LDG.E.U8 R4, desc[UR36][R6.64] ;  /* 0x0000002406047981 */ /* 0x019ea2000c1e1100 */
        /* <DEDUP_REMOVED lines=13> */
.L_x_5773:
[----:B0--34-:R-:W2:Y:S01]  /*10030*/  LDG.E.U16 R4, desc[UR36][R6.64] ;  /* 0x0000002406047981 */ /* 0x019ea2000c1e1500 */
[----:B------:R-:W-:Y:S02]  /*10040*/  IMAD.MOV.U32 R5, RZ, RZ, RZ ;  /* 0x000000ffff057224 */ /* 0x000fe400078e00ff */
[----:B--2---:R-:W-:Y:S01]  /*10050*/  IMAD.U32 R4, R4, 0x10000, RZ ;  /* 0x0001000004047824 */ /* 0x004fe200078e00ff */
[----:B------:R-:W-:Y:S06]  /*10060*/  BRA `(.L_x_5763) ;  /* 0x0000000400987947 */ /* 0x000fec0003800000 */
.L_x_5770:
        /* <DEDUP_REMOVED lines=8> */
[----:B0--34-:R-:W2:Y:S01]  /*100f0*/  LDG.E.U16 R4, desc[UR36][R6.64] ;  /* 0x0000002406047981 */ /* 0x019ea2000c1e1500 */
[----:B------:R-:W-:Y:S01]  /*10100*/  IMAD.MOV.U32 R5, RZ, RZ, RZ ;  /* 0x000000ffff057224 */ /* 0x000fe200078e00ff */
[----:B--2---:R-:W-:Y:S01]  /*10110*/  I2FP.F32.U32 R4, R4 ;  /* 0x0000000400047245 */ /* 0x004fe20000201000 */
[----:B------:R-:W-:Y:S06]  /*10120*/  BRA `(.L_x_5763) ;  /* 0x0000000400687947 */ /* 0x000fec0003800000 */
.L_x_5777:
[----:B------:R-:W2:Y:S01]  /*10130*/  LDG.E.U8 R6, desc[UR36][R6.64] ;  /* 0x0000002406067981 */ /* 0x000ea2000c1e1100 */
[----:B0--34-:R-:W-:Y:S02]  /*10140*/  CS2R R4, SRZ ;  /* 0x0000000000047805 */ /* 0x019fe4000001ff00 */
        /* <DEDUP_REMOVED lines=18> */
.L_x_5779:
[----:B------:R-:W-:Y:S05]  /*10270*/  BSYNC.RECONVERGENT B0 ;  /* 0x0000000000007941 */ /* 0x000fea0003800200 */
.L_x_5778:
[----:B------:R-:W-:Y:S01]  /*10280*/  IMAD.SHL.U32 R0, R0, 0x100000, RZ ;  /* 0x0010000000007824 */ /* 0x000fe200078e00ff */
[----:B------:R-:W-:-:S04]  /*10290*/  LEA R3, R3, 0x3b800000, 0x17 ;  /* 0x3b80000003037811 */ /* 0x000fc800078eb8ff */
[----:B------:R-:W-:Y:S01]  /*102a0*/  LOP3.LUT R4, R3, R0, R9, 0xfe, !PT ;  /* 0x0000000003047212 */ /* 0x000fe200078efe09 */
[----:B------:R-:W-:Y:S06]  /*102b0*/  BRA `(.L_x_5763) ;  /* 0x0000000400047947 */ /* 0x000fec0003800000 */
.L_x_5776:
        /* <DEDUP_REMOVED lines=20> */
.L_x_5781:
[----:B------:R-:W-:Y:S05]  /*10400*/  BSYNC.RECONVERGENT B0 ;  /* 0x0000000000007941 */ /* 0x000fea0003800200 */
.L_x_5780:
[----:B------:R-:W-:Y:S01]  /*10410*/  IMAD.SHL.U32 R0, R0, 0x200000, RZ ;  /* 0x0020000000007824 */ /* 0x000fe200078e00ff */
[----:B------:R-:W-:-:S04]  /*10420*/  LEA R3, R3, 0x37800000, 0x17 ;  /* 0x3780000003037811 */ /* 0x000fc800078eb8ff */
[----:B------:R-:W-:Y:S01]  /*10430*/  LOP3.LUT R4, R3, R0, R9, 0xfe, !PT ;  /* 0x0000000003047212 */ /* 0x000fe200078efe09 */
[----:B------:R-:W-:Y:S06]  /*10440*/  BRA `(.L_x_5763) ;  /* 0x0000000000a07947 */ /* 0x000fec0003800000 */
.L_x_5775:
[----:B------:R-:W-:-:S13]  /*10450*/  ISETP.NE.AND P0, PT, R0, 0x1c, PT ;  /* 0x0000001c0000780c */ /* 0x000fda0003f05270 */
[----:B------:R-:W-:Y:S05]  /*10460*/  @!P0 BRA `(.L_x_5782) ;  /* 0x00000000008c8947 */ /* 0x000fea0003800000 */
[----:B------:R-:W-:-:S13]  /*10470*/  ISETP.NE.AND P0, PT, R0, 0x1d, PT ;  /* 0x0000001d0000780c */ /* 0x000fda0003f05270 */
[----:B------:R-:W-:Y:S05]  /*10480*/  @!P0 BRA `(.L_x_5783) ;  /* 0x0000000000748947 */ /* 0x000fea0003800000 */
[----:B------:R-:W-:-:S13]  /*10490*/  ISETP.NE.AND P0, PT, R0, 0x2c, PT ;  /* 0x0000002c0000780c */ /* 0x000fda0003f05270 */
[----:B------:R-:W-:Y:S05]  /*104a0*/  @P0 BRA `(.L_x_5762) ;  /* 0x0000000000240947 */ /* 0x000fea0003800000 */
[----:B------:R-:W2:Y:S01]  /*104b0*/  LDG.E.U8 R6, desc[UR36][R6.64] ;  /* 0x0000002406067981 */ /* 0x000ea2000c1e1100 */
[----:B0--3--:R-:W-:Y:S02]  /*104c0*/  IMAD.MOV.U32 R5, RZ, RZ, RZ ;  /* 0x000000ffff057224 */ /* 0x009fe400078e00ff */
[----:B----4-:R-:W-:Y:S01]  /*104d0*/  IMAD.MOV.U32 R4, RZ, RZ, 0x400000 ;  /* 0x00400000ff047424 */ /* 0x010fe200078e00ff */
[----:B--2---:R-:W-:-:S13]  /*104e0*/  ISETP.NE.AND P0, PT, R6, RZ, PT ;  /* 0x000000ff0600720c */ /* 0x004fda0003f05270 */
[----:B------:R-:W-:Y:S05]  /*104f0*/  @!P0 BRA `(.L_x_5763) ;  /* 0x0000000000748947 */ /* 0x000fea0003800000 */
[----:B------:R-:W-:-:S13]  /*10500*/  ISETP.NE.AND P0, PT, R6, 0xff, PT ;  /* 0x000000ff0600780c */ /* 0x000fda0003f05270 */
[----:B------:R-:W-:Y:S01]  /*10510*/  @!P0 MOV R4, 0x7f800001 ;  /* 0x7f80000100048802 */ /* 0x000fe20000000f00 */
[----:B------:R-:W-:Y:S01]  /*10520*/  @P0 IMAD.SHL.U32 R4, R6, 0x800000, RZ ;  /* 0x0080000006040824 */ /* 0x000fe200078e00ff */
[----:B------:R-:W-:Y:S06]  /*10530*/  BRA `(.L_x_5763) ;  /* 0x0000000000647947 */ /* 0x000fec0003800000 */
.L_x_5762:
[----:B------:R-:W-:Y:S01]  /*10540*/  MOV R14, 0x228 ;  /* 0x00000228000e7802 */ /* 0x000fe20000000f00 */
[----:B------:R-:W0:Y:S01]  /*10550*/  LDCU.64 UR4, c[0x4][0x218] ;  /* 0x01004300ff0477ac */ /* 0x000e220008000a00 */
[----:B------:R-:W-:Y:S02]  /*10560*/  HFMA2 R8, -RZ, RZ, 0, 4.64916229248046875e-06 ;  /* 0x0000004eff087431 */ /* 0x000fe400000001ff */
[----:B------:R-:W-:Y:S01]  /*10570*/  IMAD.MOV.U32 R12, RZ, RZ, 0x1 ;  /* 0x00000001ff0c7424 */ /* 0x000fe200078e00ff */
[----:B------:R-:W2:Y:S01]  /*10580*/  LDCU.64 UR6, c[0x4][0x220] ;  /* 0x01004400ff0677ac */ /* 0x000ea20008000a00 */
[----:B------:R-:W1:Y:S01]  /*10590*/  LDC.64 R14, c[0x4][R14] ;  /* 0x010000000e0e7b82 */ /* 0x000e620000000a00 */
[----:B------:R-:W-:Y:S01]  /*105a0*/  IMAD.MOV.U32 R13, RZ, RZ, RZ ;  /* 0x000000ffff0d7224 */ /* 0x000fe200078e00ff */
[----:B------:R-:W2:Y:S01]  /*105b0*/  LDCU.64 UR8, c[0x4][0x90] ;  /* 0x01001200ff0877ac */ /* 0x000ea20008000a00 */
[----:B0--34-:R-:W-:Y:S02]  /*105c0*/  IMAD.U32 R4, RZ, RZ, UR4 ;  /* 0x00000004ff047e24 */ /* 0x019fe4000f8e00ff */
[----:B------:R-:W-:-:S02]  /*105d0*/  IMAD.U32 R5, RZ, RZ, UR5 ;  /* 0x00000005ff057e24 */ /* 0x000fc4000f8e00ff */
[----:B--2---:R-:W-:Y:S02]  /*105e0*/  IMAD.U32 R6, RZ, RZ, UR6 ;  /* 0x00000006ff067e24 */ /* 0x004fe4000f8e00ff */
[----:B------:R-:W-:Y:S02]  /*105f0*/  IMAD.U32 R7, RZ, RZ, UR7 ;  /* 0x00000007ff077e24 */ /* 0x000fe4000f8e00ff */
[----:B------:R-:W-:Y:S02]  /*10600*/  IMAD.U32 R10, RZ, RZ, UR8 ;  /* 0x00000008ff0a7e24 */ /* 0x000fe4000f8e00ff */
[----:B------:R-:W-:-:S07]  /*10610*/  IMAD.U32 R11, RZ, RZ, UR9 ;  /* 0x00000009ff0b7e24 */ /* 0x000fce000f8e00ff */
[----:B------:R-:W-:-:S07]  /*10620*/  LEPC R20, `(.L_x_5784) ;  /* 0x000000001014794e */ /* 0x000fce0000000000 */
[----:B-1---5:R-:W-:Y:S05]  /*10630*/  CALL.ABS.NOINC R14 ;  /* 0x000000000e007343 */ /* 0x022fea0003c00000 */
.L_x_5784:
[----:B------:R-:W-:Y:S01]  /*10640*/  CS2R R4, SRZ ;  /* 0x0000000000047805 */ /* 0x000fe2000001ff00 */
[----:B------:R-:W-:Y:S06]  /*10650*/  BRA `(.L_x_5763) ;  /* 0x00000000001c7947 */ /* 0x000fec0003800000 */
.L_x_5783:
[----:B------:R-:W4:Y:S01]  /*10660*/  LDG.E.64 R6, desc[UR36][R6.64] ;  /* 0x0000002406067981 */ /* 0x000f22000c1e1b00 */
[----:B0--3--:R-:W-:Y:S01]  /*10670*/  IMAD.MOV.U32 R5, RZ, RZ, RZ ;  /* 0x000000ffff057224 */ /* 0x009fe200078e00ff */
[----:B----4-:R0:W2:Y:S01]  /*10680*/  I2F.U64 R4, R6 ;  /* 0x0000000600047312 */ /* 0x0100a20000301000 */
[----:B------:R-:W-:Y:S05]  /*10690*/  BRA `(.L_x_5763) ;  /* 0x00000000000c7947 */ /* 0x000fea0003800000 */
.L_x_5782:
[----:B0--34-:R-:W2:Y:S01]  /*106a0*/  LDG.E R4, desc[UR36][R6.64] ;  /* 0x0000002406047981 */ /* 0x019ea2000c1e1900 */
[----:B------:R-:W-:Y:S01]  /*106b0*/  IMAD.MOV.U32 R5, RZ, RZ, RZ ;  /* 0x000000ffff057224 */ /* 0x000fe200078e00ff */
[----:B--2---:R-:W-:-:S07]  /*106c0*/  I2FP.F32.U32 R4, R4 ;  /* 0x0000000400047245 */ /* 0x004fce0000201000 */
.L_x_5763:
[----:B------:R-:W-:Y:S05]  /*106d0*/  BSYNC.RECONVERGENT B6 ;  /* 0x0000000000067941 */ /* 0x000fea0003800200 */
.L_x_5757:
[----:B------:R-:W1:Y:S01]  /*106e0*/  LDCU.64 UR4, c[0x0][0x668] ;  /* 0x0000cd00ff0477ac */ /* 0x000e620008000a00 */
[----:B0-2---:R-:W-:-:S04]  /*106f0*/  LOP3.LUT R6, R2, 0xff, RZ, 0xc0, !PT ;  /* 0x000000ff02067812 */ /* 0x005fc800078ec0ff */
[----:B------:R-:W-:Y:S01]  /*10700*/  ISETP.GT.AND P0, PT, R6, 0x9, PT ;  /* 0x000000090600780c */ /* 0x000fe20003f04270 */
[----:B-1---5:R-:W-:Y:S01]  /*10710*/  FMUL.FTZ R0, R16, UR5 ;  /* 0x0000000510007c20 */ /* 0x022fe20008410000 */
[----:B------:R-:W-:-:S03]  /*10720*/  FMUL.FTZ R3, R17, UR5 ;  /* 0x0000000511037c20 */ /* 0x000fc60008410000 */
[----:B------:R-:W-:Y:S01]  /*10730*/  FFMA.FTZ R0, R17, UR4, R0 ;  /* 0x0000000411007c23 */ /* 0x000fe20008010000 */
[----:B------:R-:W-:-:S03]  /*10740*/  FFMA.FTZ R3, R16, UR4, -R3 ;  /* 0x0000000410037c23 */ /* 0x000fc60008010803 */
[C---:B------:R-:W-:Y:S01]  /*10750*/  FMUL.FTZ R2, R0.reuse, R5 ;  /* 0x0000000500027220 */ /* 0x040fe20000410000 */
[----:B---34-:R-:W-:-:S03]  /*10760*/  FMUL.FTZ R0, R0, R4 ;  /* 0x0000000400007220 */ /* 0x018fc60000410000 */
        /* <DEDUP_REMOVED lines=14> */
.L_x_5788:
[----:B------:R-:W0:Y:S02]  /*10850*/  F2I.S64.TRUNC R4, R4 ;  /* 0x0000000400047311 */ /* 0x000e24000020d900 */
[----:B0-----:R-:W-:-:S05]  /*10860*/  IMAD.MOV.U32 R3, RZ, RZ, R4 ;  /* 0x000000ffff037224 */ /* 0x001fca00078e0004 */
[----:B------:R-:W-:Y:S01]  /*10870*/  STG.E.U8 desc[UR36][R26.64], R3 ;  /* 0x000000031a007986 */ /* 0x000fe2000c101124 */
[----:B------:R-:W-:Y:S05]  /*10880*/  EXIT ;  /* 0x000000000000794d */ /* 0x000fea0003800000 */
.L_x_5787:
        /* <DEDUP_REMOVED lines=9> */
.L_x_5791:
[----:B------:R-:W0:Y:S02]  /*10920*/  F2I.FTZ.TRUNC.NTZ R3, R4 ;  /* 0x0000000400037305 */ /* 0x000e24000021f100 */
[----:B0-----:R-:W-:Y:S01]  /*10930*/  STG.E desc[UR36][R26.64], R3 ;  /* 0x000000031a007986 */ /* 0x001fe2000c101924 */
[----:B------:R-:W-:Y:S05]  /*10940*/  EXIT ;  /* 0x000000000000794d */ /* 0x000fea0003800000 */
.L_x_5790:
[----:B------:R-:W0:Y:S02]  /*10950*/  F2I.FTZ.TRUNC.NTZ R3, R4 ;  /* 0x0000000400037305 */ /* 0x000e24000021f100 */
[----:B0-----:R-:W-:Y:S01]  /*10960*/  STG.E.U16 desc[UR36][R26.64], R3 ;  /* 0x000000031a007986 */ /* 0x001fe2000c101524 */
[----:B------:R-:W-:Y:S05]  /*10970*/  EXIT ;  /* 0x000000000000794d */ /* 0x000fea0003800000 */
.L_x_5786:
        /* <DEDUP_REMOVED lines=8> */
.L_x_5793:
[----:B------:R-:W-:-:S05]  /*10a00*/  F2FP.F16.F32.PACK_AB R4, RZ, R4 ;  /* 0x00000004ff04723e */ /* 0x000fca00000000ff */
[----:B------:R-:W-:Y:S01]  /*10a10*/  STG.E.U16 desc[UR36][R26.64], R4 ;  /* 0x000000041a007986 */ /* 0x000fe2000c101524 */
[----:B------:R-:W-:Y:S05]  /*10a20*/  EXIT ;  /* 0x000000000000794d */ /* 0x000fea0003800000 */
.L_x_5792:
        /* <DEDUP_REMOVED lines=8> */
.L_x_5795:
[----:B------:R-:W-:-:S05]  /*10ab0*/  F2FP.F16.F32.PACK_AB R5, R5, R4 ;  /* 0x000000040505723e */ /* 0x000fca00000000ff */
[----:B------:R-:W-:Y:S01]  /*10ac0*/  STG.E desc[UR36][R26.64], R5 ;  /* 0x000000051a007986 */ /* 0x000fe2000c101924 */
[----:B------:R-:W-:Y:S05]  /*10ad0*/  EXIT ;  /* 0x000000000000794d */ /* 0x000fea0003800000 */
.L_x_5794:
[----:B------:R-:W-:-:S06]  /*10ae0*/  FMUL.FTZ R2, R4, 1 ;  /* 0x3f80000004027820 */ /* 0x000fcc0000410000 */
[----:B------:R-:W0:Y:S02]  /*10af0*/  F2F.F64.F32 R2, R2 ;  /* 0x0000000200027310 */ /* 0x000e240000201800 */
[----:B0-----:R-:W-:Y:S01]  /*10b00*/  STG.E.64 desc[UR36][R26.64], R2 ;  /* 0x000000021a007986 */ /* 0x001fe2000c101b24 */
[----:B------:R-:W-:Y:S05]  /*10b10*/  EXIT ;  /* 0x000000000000794d */ /* 0x000fea0003800000 */
.L_x_5785:
        /* <DEDUP_REMOVED lines=13> */
.L_x_5799:
        /* <DEDUP_REMOVED lines=16> */
.L_x_5802:
[----:B------:R-:W-:-:S04]  /*10cf0*/  SHF.R.U32.HI R4, RZ, 0x18, R4 ;  /* 0x00000018ff047819 */ /* 0x000fc80000011604 */
[----:B------:R-:W-:-:S04]  /*10d00*/  LOP3.LUT R3, R3, 0x80, R4, 0xf8, !PT ;  /* 0x0000008003037812 */ /* 0x000fc800078ef804 */
[----:B------:R-:W-:-:S07]  /*10d10*/  PRMT R13, R3, 0x7610, R13 ;  /* 0x00007610030d7816 */ /* 0x000fce000000000d */
.L_x_5801:
[----:B------:R-:W-:Y:S05]  /*10d20*/  BSYNC.RECONVERGENT B0 ;  /* 0x0000000000007941 */ /* 0x000fea0003800200 */
.L_x_5800:
[----:B------:R-:W-:Y:S01]  /*10d30*/  STG.E.U8 desc[UR36][R26.64], R13 ;  /* 0x0000000d1a007986 */ /* 0x000fe2000c101124 */
[----:B------:R-:W-:Y:S05]  /*10d40*/  EXIT ;  /* 0x000000000000794d */ /* 0x000fea0003800000 */
.L_x_5798:
        /* <DEDUP_REMOVED lines=16> */
.L_x_5805:
[----:B------:R-:W-:-:S04]  /*10e50*/  SHF.R.U32.HI R4, RZ, 0x18, R4 ;  /* 0x00000018ff047819 */ /* 0x000fc80000011604 */
[----:B------:R-:W-:-:S04]  /*10e60*/  LOP3.LUT R3, R3, 0x80, R4, 0xf8, !PT ;  /* 0x0000008003037812 */ /* 0x000fc800078ef804 */
[----:B------:R-:W-:-:S07]  /*10e70*/  PRMT R13, R3, 0x7610, R13 ;  /* 0x00007610030d7816 */ /* 0x000fce000000000d */
.L_x_5804:
[----:B------:R-:W-:Y:S05]  /*10e80*/  BSYNC.RECONVERGENT B0 ;  /* 0x0000000000007941 */ /* 0x000fea0003800200 */
.L_x_5803:
[----:B------:R-:W-:Y:S01]  /*10e90*/  STG.E.U8 desc[UR36][R26.64], R13 ;  /* 0x0000000d1a007986 */ /* 0x000fe2000c101124 */
[----:B------:R-:W-:Y:S05]  /*10ea0*/  EXIT ;  /* 0x000000000000794d */ /* 0x000fea0003800000 */
.L_x_5797:
        /* <DEDUP_REMOVED lines=21> */
.L_x_5807:
[----:B------:R-:W0:Y:S02]  /*11000*/  F2I.U64.TRUNC R4, R4 ;  /* 0x0000000400047311 */ /* 0x000e24000020d800 */
[----:B0-----:R-:W-:Y:S01]  /*11010*/  STG.E.64 desc[UR36][R26.64], R4 ;  /* 0x000000041a007986 */ /* 0x001fe2000c101b24 */
[----:B------:R-:W-:Y:S05]  /*11020*/  EXIT ;  /* 0x000000000000794d */ /* 0x000fea0003800000 */
.L_x_5806:
[----:B------:R-:W0:Y:S02]  /*11030*/  F2I.FTZ.U32.TRUNC.NTZ R3, R4 ;  /* 0x0000000400037305 */ /* 0x000e24000021f000 */
[----:B0-----:R-:W-:Y:S01]  /*11040*/  STG.E desc[UR36][R26.64], R3 ;  /* 0x000000031a007986 */ /* 0x001fe2000c101924 */
[----:B------:R-:W-:Y:S05]  /*11050*/  EXIT ;  /* 0x000000000000794d */ /* 0x000fea0003800000 */
.L_x_5796:
        /* <DEDUP_REMOVED lines=12> */
.L_x_5809:
[----:B------:R-:W-:Y:S01]  /*11120*/  FMUL.FTZ R8, R4, 1 ;  /* 0x3f80000004087820 */ /* 0x000fe20000410000 */
[----:B------:R-:W-:-:S05]  /*11130*/  FMUL.FTZ R10, R5, 1 ;  /* 0x3f800000050a7820 */ /* 0x000fca0000410000 */
[----:B------:R-:W-:Y:S08]  /*11140*/  F2F.F64.F32 R8, R8 ;  /* 0x0000000800087310 */ /* 0x000ff00000201800 */
[----:B------:R-:W0:Y:S02]  /*11150*/  F2F.F64.F32 R10, R10 ;  /* 0x0000000a000a7310 */ /* 0x000e240000201800 */
[----:B0-----:R-:W-:Y:S01]  /*11160*/  STG.E.128 desc[UR36][R26.64], R8 ;  /* 0x000000081a007986 */ /* 0x001fe2000c101d24 */
[----:B------:R-:W-:Y:S05]  /*11170*/  EXIT ;  /* 0x000000000000794d */ /* 0x000fea0003800000 */
.L_x_5808:
[----:B------:R-:W-:-:S13]  /*11180*/  ISETP.NE.AND P0, PT, R6, 0xf, PT ;  /* 0x0000000f0600780c */ /* 0x000fda0003f05270 */
[----:B------:R-:W-:Y:S05]  /*11190*/  @!P0 BRA `(.L_x_5810) ;  /* 0x0000000000e08947 */ /* 0x000fea0003800000 */
[----:B------:R-:W-:-:S13]  /*111a0*/  ISETP.NE.AND P0, PT, R6, 0x17, PT ;  /* 0x000000170600780c */ /* 0x000fda0003f05270 */
[----:B------:R-:W-:Y:S05]  /*111b0*/  @!P0 BRA `(.L_x_5811) ;  /* 0x00000000008c8947 */ /* 0x000fea0003800000 */
[----:B------:R-:W-:-:S13]  /*111c0*/  ISETP.NE.AND P0, PT, R6, 0x18, PT ;  /* 0x000000180600780c */ /* 0x000fda0003f05270 */
[----:B------:R-:W-:Y:S05]  /*111d0*/  @!P0 BRA `(.L_x_5812) ;  /* 0x0000000000448947 */ /* 0x000fea0003800000 */
.L_x_5789:
        /* <DEDUP_REMOVED lines=11> */
[----:B------:R-:W-:Y:S01]  /*11290*/  IMAD.U32 R7, RZ, RZ, UR7 ;  /* 0x00000007ff077e24 */ /* 0x000fe2000f8e00ff */
[----:B----4-:R-:W-:Y:S01]  /*112a0*/  MOV R10, UR8 ;  /* 0x00000008000a7c02 */ /* 0x010fe20008000f00 */
[----:B-1----:R-:W-:-:S07]  /*112b0*/  IMAD.U32 R11, RZ, RZ, UR9 ;  /* 0x00000009ff0b7e24 */ /* 0x002fce000f8e00ff */
[----:B------:R-:W-:-:S07]  /*112c0*/  LEPC R20, `(.L_x_5813) ;  /* 0x000000001014794e */ /* 0x000fce0000000000 */
[----:B--2---:R-:W-:Y:S05]  /*112d0*/  CALL.ABS.NOINC R2 ;  /* 0x0000000002007343 */ /* 0x004fea0003c00000 */
.L_x_5813:
[----:B------:R-:W-:Y:S05]  /*112e0*/  EXIT ;  /* 0x000000000000794d */ /* 0x000fea0003800000 */
.L_x_5812:
        /* <DEDUP_REMOVED lines=12> */
.L_x_5815:
[----:B------:R-:W-:Y:S05]  /*113b0*/  BSYNC.RECONVERGENT B0 ;  /* 0x0000000000007941 */ /* 0x000fea0003800200 */
.L_x_5814:
[----:B------:R-:W-:-:S05]  /*113c0*/  LOP3.LUT R3, R0, 0x80, R5, 0xf8, !PT ;  /* 0x0000008000037812 */ /* 0x000fca00078ef805 */
[----:B------:R-:W-:Y:S01]  /*113d0*/  STG.E.U8 desc[UR36][R26.64], R3 ;  /* 0x000000031a007986 */ /* 0x000fe2000c101124 */
[----:B------:R-:W-:Y:S05]  /*113e0*/  EXIT ;  /* 0x000000000000794d */ /* 0x000fea0003800000 */
.L_x_5811:
        /* <DEDUP_REMOVED lines=11> */
.L_x_5817:
[----:B------:R-:W-:Y:S01]  /*114a0*/  IMAD.MOV.U32 R0, RZ, RZ, 0x7f ;  /* 0x0000007fff007424 */ /* 0x000fe200078e00ff */
[----:B------:R-:W-:-:S04]  /*114b0*/  ISETP.GT.U32.AND P0, PT, R2, 0x7f800000, PT ;  /* 0x7f8000000200780c */ /* 0x000fc80003f04070 */
[----:B------:R-:W-:-:S09]  /*114c0*/  SEL R0, R0, 0x7c, P0 ;  /* 0x0000007c00007807 */ /* 0x000fd20000000000 */
.L_x_5818:
[----:B------:R-:W-:Y:S05]  /*114d0*/  BSYNC.RECONVERGENT B0 ;  /* 0x0000000000007941 */ /* 0x000fea0003800200 */
.L_x_5816:
[----:B------:R-:W-:-:S04]  /*114e0*/  SHF.R.U32.HI R3, RZ, 0x18, R4 ;  /* 0x00000018ff037819 */ /* 0x000fc80000011604 */
[----:B------:R-:W-:-:S05]  /*114f0*/  LOP3.LUT R3, R0, 0x80, R3, 0xf8, !PT ;  /* 0x0000008000037812 */ /* 0x000fca00078ef803 */
[----:B------:R-:W-:Y:S01]  /*11500*/  STG.E.U8 desc[UR36][R26.64], R3 ;  /* 0x000000031a007986 */ /* 0x000fe2000c101124 */
[----:B------:R-:W-:Y:S05]  /*11510*/  EXIT ;  /* 0x000000000000794d */ /* 0x000fea0003800000 */
.L_x_5810:
[----:B------:R-:W-:-:S05]  /*11520*/  F2FP.BF16.F32.PACK_AB R4, RZ, R4 ;  /* 0x00000004ff04723e */ /* 0x000fca00000010ff */
[----:B------:R-:W-:Y:S01]  /*11530*/  STG.E.U16 desc[UR36][R26.64], R4 ;  /* 0x000000041a007986 */ /* 0x000fe2000c101524 */
[----:B------:R-:W-:Y:S05]  /*11540*/  EXIT ;  /* 0x000000000000794d */ /* 0x000fea0003800000 */
.L_x_5819:
        /* <DEDUP_REMOVED lines=11> */
.L_x_23868:


//--------------------- .text._ZN2at6native27unrolled_elementwise_kernelIZZZNS0_54_GLOBAL__N__d8c5977b_16_LinearAlgebra_cu_35b291db_316116addr_kernel_cudaERNS_14TensorIteratorERKN3c106ScalarES8_ENKUlvE_clEvENKUlvE7_clEvEUlNS5_7complexIfEESC_SC_E_St5arrayIPcLm4EELi4E23TrivialOffsetCalculatorILi3EjESH_ILi1EjENS0_6memory12LoadWithCastILi3EEENSK_13StoreWithCastILi1EEEEEviT_T0_T2_T3_T4_T5_ --------------------------
	.section	.text._ZN2at6native27unrolled_elementwise_kernelIZZZNS0_54_GLOBAL__N__d8c5977b_16_LinearAlgebra_cu_35b291db_316116addr_kernel_cudaERNS_14TensorIteratorERKN3c106ScalarES8_ENKUlvE_clEvENKUlvE7_clEvEUlNS5_7complexIfEESC_SC_E_St5arrayIPcLm4EELi4E23TrivialOffsetCalculatorILi3EjESH_ILi1EjENS0_6memory12LoadWithCastILi3EEENSK_13StoreWithCastILi1EEEEEviT_T0_T2_T3_T4_T5_,"ax",@progbits
	.align	128
        .global         _ZN2at6native27unrolled_elementwise_kernelIZZZNS0_54_GLOBAL__N__d8c5977b_16_LinearAlgebra_cu_35b291db_316116addr_kernel_cudaERNS_14TensorIteratorERKN3c106ScalarES8_ENKUlvE_clEvENKUlvE7_clEvEUlNS5_7complexIfEESC_SC_E_St5arrayIPcLm4EELi4E23TrivialOffsetCalculatorILi3EjESH_ILi1EjENS0_6memory12LoadWithCastILi3EEENSK_13StoreWithCastILi1EEEEEviT_T0_T2_T3_T4_T5_
        .type           _ZN2at6native27unrolled_elementwise_kernelIZZZNS0_54_GLOBAL__N__d8c5977b_16_LinearAlgebra_cu_35b291db_316116addr_kernel_cudaERNS_14TensorIteratorERKN3c106ScalarES8_ENKUlvE_clEvENKUlvE7_clEvEUlNS5_7complexIfEESC_SC_E_St5arrayIPcLm4EELi4E23TrivialOffsetCalculatorILi3EjESH_ILi1EjENS0_6memory12LoadWithCastILi3EEENSK_13StoreWithCastILi1EEEEEviT_T0_T2_T3_T4_T5_,@function
        .size           _ZN2at6native27unrolled_elementwise_kernelIZZZNS0_54_GLOBAL__N__d8c5977b_16_LinearAlgebra_cu_35b291db_316116addr_kernel_cudaERNS_14TensorIteratorERKN3c106ScalarES8_ENKUlvE_clEvENKUlvE7_clEvEUlNS5_7complexIfEESC_SC_E_St5arrayIPcLm4EELi4E23TrivialOffsetCalculatorILi3EjESH_ILi1EjENS0_6memory12LoadWithCastILi3EEENSK_13StoreWithCastILi1EEEEEviT_T0_T2_T3_T4_T5_,(.L_x_23869 - _ZN2at6native27unrolled_elementwise_kernelIZZZNS0_54_GLOBAL__N__d8c5977b_16_LinearAlgebra_cu_35b291db_316116addr_kernel_cudaERNS_14TensorIteratorERKN3c106ScalarES8_ENKUlvE_clEvENKUlvE7_clEvEUlNS5_7complexIfEESC_SC_E_St5arrayIPcLm4EELi4E23TrivialOffsetCalculatorILi3EjESH_ILi1EjENS0_6memory12LoadWithCastILi3EEENSK_13StoreWithCastILi1EEEEEviT_T0_T2_T3_T4_T5_)
        .other          _ZN2at6native27unrolled_elementwise_kernelIZZZNS0_54_GLOBAL__N__d8c5977b_16_LinearAlgebra_cu_35b291db_316116addr_kernel_cudaERNS_14TensorIteratorERKN3c106ScalarES8_ENKUlvE_clEvENKUlvE7_clEvEUlNS5_7complexIfEESC_SC_E_St5arrayIPcLm4EELi4E23TrivialOffsetCalculatorILi3EjESH_ILi1EjENS0_6memory12LoadWithCastILi3EEENSK_13StoreWithCastILi1EEEEEviT_T0_T2_T3_T4_T5_,@"STO_CUDA_ENTRY STV_DEFAULT"
_ZN2at6native27unrolled_elementwise_kernelIZZZNS0_54_GLOBAL__N__d8c5977b_16_LinearAlgebra_cu_35b291db_316116addr_kernel_cudaERNS_14TensorIteratorERKN3c106ScalarES8_ENKUlvE_clEvENKUlvE7_clEvEUlNS5_7complexIfEESC_SC_E_St5arrayIPcLm4EELi4E23TrivialOffsetCalculatorILi3EjESH_ILi1EjENS0_6memory12LoadWithCastILi3EEENSK_13StoreWithCastILi1EEEEEviT_T0_T2_T3_T4_T5_:
.text._ZN2at6native27unrolled_elementwise_kernelIZZZNS0_54_GLOBAL__N__d8c5977b_16_LinearAlgebra_cu_35b291db_316116addr_kernel_cudaERNS_14TensorIteratorERKN3c106ScalarES8_ENKUlvE_clEvENKUlvE7_clEvEUlNS5_7complexIfEESC_SC_E_St5arrayIPcLm4EELi4E23TrivialOffsetCalculatorILi3EjESH_ILi1EjENS0_6memory12LoadWithCastILi3EEENSK_13StoreWithCastILi1EEEEEviT_T0_T2_T3_T4_T5_:
        /* <DEDUP_REMOVED lines=40> */
.L_x_5822:
[----:B------:R-:W0:Y:S01]  /*0280*/  LDC.64 R4, c[0x0][0x3a8] ;  /* 0x0000ea00ff047b82 */ /* 0x000e220000000a00 */
        /* <DEDUP_REMOVED lines=18> */
[----:B--2---:R2:W3:Y:S01]  /*03b0*/  I2F.S16 R18, R4 ;  /* 0x0000000400127306 */ /* 0x0044e20000101400 */
[----:B------:R-:W-:Y:S05]  /*03c0*/  BRA `(.L_x_5829) ;  /* 0x0000000c00807947 */ /* 0x000fea0003800000 */
.L_x_5827:
[----:B------:R-:W2:Y:S01]  /*03d0*/  LDG.E.U8 R4, desc[UR36][R4.64] ;  /* 0x0000002404047981 */ /* 0x000ea2000c1e1100 */
[----:B------:R-:W-:Y:S01]  /*03e0*/  IMAD.MOV.U32 R19, RZ, RZ, RZ ;  /* 0x000000ffff137224 */ /* 0x000fe200078e00ff */
[----:B--2---:R-:W-:Y:S01]  /*03f0*/  I2FP.F32.U32 R18, R4 ;  /* 0x0000000400127245 */ /* 0x004fe20000201000 */
[----:B------:R-:W-:Y:S06]  /*0400*/  BRA `(.L_x_5829) ;  /* 0x0000000c00707947 */ /* 0x000fec0003800000 */
.L_x_5826:
        /* <DEDUP_REMOVED lines=10> */
.L_x_5831:
[----:B------:R-:W2:Y:S01]  /*04b0*/  LDG.E R4, desc[UR36][R4.64] ;  /* 0x0000002404047981 */ /* 0x000ea2000c1e1900 */
[----:B------:R-:W-:Y:S01]  /*04c0*/  IMAD.MOV.U32 R19, RZ, RZ, RZ ;  /* 0x000000ffff137224 */ /* 0x000fe200078e00ff */
[----:B--2---:R-:W-:Y:S01]  /*04d0*/  I2FP.F32.S32 R18, R4 ;  /* 0x0000000400127245 */ /* 0x004fe20000201400 */
[----:B------:R-:W-:Y:S06]  /*04e0*/  BRA `(.L_x_5829) ;  /* 0x0000000c00387947 */ /* 0x000fec0003800000 */
.L_x_5830:
[----:B------:R-:W2:Y:S01]  /*04f0*/  LDG.E.U16 R4, desc[UR36][R4.64] ;  /* 0x0000002404047981 */ /* 0x000ea2000c1e1500 */
[----:B------:R-:W-:Y:S01]  /*0500*/  IMAD.MOV.U32 R19, RZ, RZ, RZ ;  /* 0x000000ffff137224 */ /* 0x000fe200078e00ff */
[----:B--2---:R4:W0:Y:S01]  /*0510*/  I2F.S16 R18, R4 ;  /* 0x0000000400127306 */ /* 0x0048220000101400 */
[----:B------:R-:W-:Y:S05]  /*0520*/  BRA `(.L_x_5829) ;  /* 0x0000000c00287947 */ /* 0x000fea0003800000 */
.L_x_5825:
        /* <DEDUP_REMOVED lines=9> */
.L_x_5833:
[----:B------:R-:W2:Y:S01]  /*05c0*/  LDG.E.U16 R4, desc[UR36][R4.64] ;  /* 0x0000002404047981 */ /* 0x000ea2000c1e1500 */
[----:B------:R-:W-:Y:S02]  /*05d0*/  IMAD.MOV.U32 R19, RZ, RZ, RZ ;  /* 0x000000ffff137224 */ /* 0x000fe400078e00ff */
[----:B--2---:R-:W-:Y:S01]  /*05e0*/  HADD2.F32 R18, -RZ, R4.H0_H0 ;  /* 0x20000004ff127230 */ /* 0x004fe20000004100 */
[----:B------:R-:W-:Y:S06]  /*05f0*/  BRA `(.L_x_5829) ;  /* 0x0000000800f47947 */ /* 0x000fec0003800000 */
.L_x_5832:
        /* <DEDUP_REMOVED lines=8> */
.L_x_5835:
[----:B------:R-:W2:Y:S02]  /*0680*/  LDG.E R4, desc[UR36][R4.64] ;  /* 0x0000002404047981 */ /* 0x000ea4000c1e1900 */
[--C-:B--2---:R-:W-:Y:S02]  /*0690*/  HADD2.F32 R18, -RZ, R4.reuse.H0_H0 ;  /* 0x20000004ff127230 */ /* 0x104fe40000004100 */
[----:B------:R-:W-:Y:S01]  /*06a0*/  HADD2.F32 R19, -RZ, R4.H1_H1 ;  /* 0x30000004ff137230 */ /* 0x000fe20000004100 */
[----:B------:R-:W-:Y:S06]  /*06b0*/  BRA `(.L_x_5829) ;  /* 0x0000000800c47947 */ /* 0x000fec0003800000 */
.L_x_5834:
        /* <DEDUP_REMOVED lines=8> */
.L_x_5824:
        /* <DEDUP_REMOVED lines=13> */
.L_x_5838:
        /* <DEDUP_REMOVED lines=10> */
.L_x_5837:
        /* <DEDUP_REMOVED lines=26> */
.L_x_5840:
        /* <DEDUP_REMOVED lines=14> */
.L_x_5839:
[----:B------:R-:W2:Y:S01]  /*0b30*/  LDG.E.U16 R4, desc[UR36][R4.64] ;  /* 0x0000002404047981 */ /* 0x000ea2000c1e1500 */
[----:B------:R-:W-:Y:S02]  /*0b40*/  IMAD.MOV.U32 R19, RZ, RZ, RZ ;  /* 0x000000ffff137224 */ /* 0x000fe400078e00ff */
[----:B--2---:R-:W-:Y:S01]  /*0b50*/  IMAD.U32 R18, R4, 0x10000, RZ ;  /* 0x0001000004127824 */ /* 0x004fe200078e00ff */
[----:B------:R-:W-:Y:S06]  /*0b60*/  BRA `(.L_x_5829) ;  /* 0x0000000400987947 */ /* 0x000fec0003800000 */
.L_x_5836:
        /* <DEDUP_REMOVED lines=12> */
.L_x_5843:
        /* <DEDUP_REMOVED lines=20> */
.L_x_5845:
[----:B------:R-:W-:Y:S05]  /*0d70*/  BSYNC.RECONVERGENT B0 ;  /* 0x0000000000007941 */ /* 0x000fea0003800200 */
.L_x_5844:
[----:B------:R-:W-:Y:S01]  /*0d80*/  IMAD.SHL.U32 R0, R0, 0x100000, RZ ;  /* 0x0010000000007824 */ /* 0x000fe200078e00ff */
[----:B------:R-:W-:-:S04]  /*0d90*/  LEA R3, R3, 0x3b800000, 0x17 ;  /* 0x3b80000003037811 */ /* 0x000fc800078eb8ff */
[----:B------:R-:W-:Y:S01]  /*0da0*/  LOP3.LUT R18, R3, R0, R7, 0xfe, !PT ;  /* 0x0000000003127212 */ /* 0x000fe200078efe07 */
[----:B------:R-:W-:Y:S06]  /*0db0*/  BRA `(.L_x_5829) ;  /* 0x0000000400047947 */ /* 0x000fec0003800000 */
.L_x_5842:
        /* <DEDUP_REMOVED lines=20> */
.L_x_5847:
[----:B------:R-:W-:Y:S05]  /*0f00*/  BSYNC.RECONVERGENT B0 ;  /* 0x0000000000007941 */ /* 0x000fea0003800200 */
.L_x_5846:
[----:B------:R-:W-:Y:S01]  /*0f10*/  IMAD.SHL.U32 R0, R0, 0x200000, RZ ;  /* 0x0020000000007824 */ /* 0x000fe200078e00ff */
[----:B------:R-:W-:-:S04]  /*0f20*/  LEA R3, R3, 0x37800000, 0x17 ;  /* 0x3780000003037811 */ /* 0x000fc800078eb8ff */
[----:B------:R-:W-:Y:S01]  /*0f30*/  LOP3.LUT R18, R3, R0, R7, 0xfe, !PT ;  /* 0x0000000003127212 */ /* 0x000fe200078efe07 */
[----:B------:R-:W-:Y:S06]  /*0f40*/  BRA `(.L_x_5829) ;  /* 0x0000000000a07947 */ /* 0x000fec0003800000 */
.L_x_5841:
[----:B------:R-:W-:-:S09]  /*0f50*/  UISETP.NE.AND UP0, UPT, UR4, 0x1c, UPT ;  /* 0x0000001c0400788c */ /* 0x000fd2000bf05270 */
[----:B------:R-:W-:Y:S05]  /*0f60*/  BRA.U !UP0, `(.L_x_5848) ;  /* 0x00000001088c7547 */ /* 0x000fea000b800000 */
[----:B------:R-:W-:-:S09]  /*0f70*/  UISETP.NE.AND UP0, UPT, UR4, 0x1d, UPT ;  /* 0x0000001d0400788c */ /* 0x000fd2000bf05270 */
[----:B------:R-:W-:Y:S05]  /*0f80*/  BRA.U !UP0, `(.L_x_5849) ;  /* 0x0000000108747547 */ /* 0x000fea000b800000 */
[----:B------:R-:W-:-:S09]  /*0f90*/  UISETP.NE.AND UP0, UPT, UR4, 0x2c, UPT ;  /* 0x0000002c0400788c */ /* 0x000fd2000bf05270 */
[----:B------:R-:W-:Y:S05]  /*0fa0*/  BRA.U !UP0, `(.L_x_5850) ;  /* 0x0000000108487547 */ /* 0x000fea000b800000 */
.L_x_5828:
        /* <DEDUP_REMOVED lines=16> */
.L_x_5851:
[----:B------:R-:W-:Y:S01]  /*10b0*/  CS2R R18, SRZ ;  /* 0x0000000000127805 */ /* 0x000fe2000001ff00 */
[----:B------:R-:W-:Y:S06]  /*10c0*/  BRA `(.L_x_5829) ;  /* 0x0000000000407947 */ /* 0x000fec0003800000 */
.L_x_5850:
        /* <DEDUP_REMOVED lines=9> */
.L_x_5849:
[----:B------:R-:W2:Y:S01]  /*1160*/  LDG.E.64 R4, desc[UR36][R4.64] ;  /* 0x0000002404047981 */ /* 0x000ea2000c1e1b00 */
[----:B------:R-:W-:Y:S01]  /*1170*/  IMAD.MOV.U32 R19, RZ, RZ, RZ ;  /* 0x000000ffff137224 */ /* 0x000fe200078e00ff */
[----:B--2---:R0:W1:Y:S01]  /*1180*/  I2F.U64 R18, R4 ;  /* 0x0000000400127312 */ /* 0x0040620000301000 */
[----:B------:R-:W-:Y:S05]  /*1190*/  BRA `(.L_x_5829) ;  /* 0x00000000000c7947 */ /* 0x000fea0003800000 */
.L_x_5848:
[----:B------:R-:W2:Y:S01]  /*11a0*/  LDG.E R4, desc[UR36][R4.64] ;  /* 0x0000002404047981 */ /* 0x000ea2000c1e1900 */
[----:B------:R-:W-:Y:S01]  /*11b0*/  IMAD.MOV.U32 R19, RZ, RZ, RZ ;  /* 0x000000ffff137224 */ /* 0x000fe200078e00ff */
[----:B--2---:R-:W-:-:S07]  /*11c0*/  I2FP.F32.U32 R18, R4 ;  /* 0x0000000400127245 */ /* 0x004fce0000201000 */
.L_x_5829:
[----:B------:R-:W-:Y:S05]  /*11d0*/  BSYNC.RECONVERGENT B6 ;  /* 0x0000000000067941 */ /* 0x000fea0003800200 */
.L_x_5823:
[----:B012-4-:R-:W0:Y:S01]  /*11e0*/  LDC.64 R4, c[0x0][0x3b0] ;  /* 0x0000ec00ff047b82 */ /* 0x017e220000000a00 */
        /* <DEDUP_REMOVED lines=20> */
.L_x_5856:
[----:B------:R-:W2:Y:S01]  /*1330*/  LDG.E.U8 R4, desc[UR36][R4.64] ;  /* 0x0000002404047981 */ /* 0x000ea2000c1e1100 */
[----:B------:R-:W-:Y:S01]  /*1340*/  IMAD.MOV.U32 R23, RZ, RZ, RZ ;  /* 0x000000ffff177224 */ /* 0x000fe200078e00ff */
[----:B--2---:R-:W-:Y:S01]  /*1350*/  I2FP.F32.U32 R22, R4 ;  /* 0x0000000400167245 */ /* 0x004fe20000201000 */
[----:B------:R-:W-:Y:S06]  /*1360*/  BRA `(.L_x_5858) ;  /* 0x0000000c00707947 */ /* 0x000fec0003800000 */
.L_x_5855:
        /* <DEDUP_REMOVED lines=10> */
.L_x_5860:
[----:B------:R-:W2:Y:S01]  /*1410*/  LDG.E R4, desc[UR36][R4.64] ;  /* 0x0000002404047981 */ /* 0x000ea2000c1e1900 */
[----:B------:R-:W-:Y:S01]  /*1420*/  IMAD.MOV.U32 R23, RZ, RZ, RZ ;  /* 0x000000ffff177224 */ /* 0x000fe200078e00ff */
[----:B--2---:R-:W-:Y:S01]  /*1430*/  I2FP.F32.S32 R22, R4 ;  /* 0x0000000400167245 */ /* 0x004fe20000201400 */
[----:B------:R-:W-:Y:S06]  /*1440*/  BRA `(.L_x_5858) ;  /* 0x0000000c00387947 */ /* 0x000fec0003800000 */
.L_x_5859:
[----:B------:R-:W2:Y:S01]  /*1450*/  LDG.E.U16 R4, desc[UR36][R4.64] ;  /* 0x0000002404047981 */ /* 0x000ea2000c1e1500 */
[----:B------:R-:W-:Y:S01]  /*1460*/  IMAD.MOV.U32 R23, RZ, RZ, RZ ;  /* 0x000000ffff177224 */ /* 0x000fe200078e00ff */
[----:B--2---:R0:W1:Y:S01]  /*1470*/  I2F.S16 R22, R4 ;  /* 0x0000000400167306 */ /* 0x0040620000101400 */
[----:B------:R-:W-:Y:S05]  /*1480*/  BRA `(.L_x_5858) ;  /* 0x0000000c00287947 */ /* 0x000fea0003800000 */
.L_x_5854:
        /* <DEDUP_REMOVED lines=9> */
.L_x_5862:
[----:B------:R-:W2:Y:S01]  /*1520*/  LDG.E.U16 R4, desc[UR36][R4.64] ;  /* 0x0000002404047981 */ /* 0x000ea2000c1e1500 */
[----:B------:R-:W-:Y:S02]  /*1530*/  IMAD.MOV.U32 R23, RZ, RZ, RZ ;  /* 0x000000ffff177224 */ /* 0x000fe400078e00ff */
[----:B--2---:R-:W-:Y:S01]  /*1540*/  HADD2.F32 R22, -RZ, R4.H0_H0 ;  /* 0x20000004ff167230 */ /* 0x004fe20000004100 */
[----:B------:R-:W-:Y:S06]  /*1550*/  BRA `(.L_x_5858) ;  /* 0x0000000800f47947 */ /* 0x000fec0003800000 */
.L_x_5861:
        /* <DEDUP_REMOVED lines=8> */
.L_x_5864:
[----:B------:R-:W2:Y:S02]  /*15e0*/  LDG.E R4, desc[UR36][R4.64] ;  /* 0x0000002404047981 */ /* 0x000ea4000c1e1900 */
[--C-:B--2---:R-:W-:Y:S02]  /*15f0*/  HADD2.F32 R22, -RZ, R4.reuse.H0_H0 ;  /* 0x20000004ff167230 */ /* 0x104fe40000004100 */
[----:B------:R-:W-:Y:S01]  /*1600*/  HADD2.F32 R23, -RZ, R4.H1_H1 ;  /* 0x30000004ff177230 */ /* 0x000fe20000004100 */
[----:B------:R-:W-:Y:S06]  /*1610*/  BRA `(.L_x_5858) ;  /* 0x0000000800c47947 */ /* 0x000fec0003800000 */
.L_x_5863:
        /* <DEDUP_REMOVED lines=8> */
.L_x_5853:
        /* <DEDUP_REMOVED lines=13> */
.L_x_5867:
        /* <DEDUP_REMOVED lines=10> */
.L_x_5866:
        /* <DEDUP_REMOVED lines=26> */
.L_x_5869:
        /* <DEDUP_REMOVED lines=14> */
.L_x_5868:
[----:B------:R-:W2:Y:S01]  /*1a90*/  LDG.E.U16 R4, desc[UR36][R4.64] ;  /* 0x0000002404047981 */ /* 0x000ea2000c1e1500 */
[----:B------:R-:W-:Y:S02]  /*1aa0*/  IMAD.MOV.U32 R23, RZ, RZ, RZ ;  /* 0x000000ffff177224 */ /* 0x000fe400078e00ff */
[----:B--2---:R-:W-:Y:S01]  /*1ab0*/  IMAD.U32 R22, R4, 0x10000, RZ ;  /* 0x0001000004167824 */ /* 0x004fe200078e00ff */
[----:B------:R-:W-:Y:S06]  /*1ac0*/  BRA `(.L_x_5858) ;  /* 0x0000000400987947 */ /* 0x000fec0003800000 */
.L_x_5865:
        /* <DEDUP_REMOVED lines=12> */
.L_x_5872:
        /* <DEDUP_REMOVED lines=20> */
.L_x_5874:
[----:B------:R-:W-:Y:S05]  /*1cd0*/  BSYNC.RECONVERGENT B0 ;  /* 0x0000000000007941 */ /* 0x000fea0003800200 */
.L_x_5873:
[----:B------:R-:W-:Y:S01]  /*1ce0*/  IMAD.SHL.U32 R0, R0, 0x100000, RZ ;  /* 0x0010000000007824 */ /* 0x000fe200078e00ff */
[----:B------:R-:W-:-:S04]  /*1cf0*/  LEA R3, R3, 0x3b800000, 0x17 ;  /* 0x3b80000003037811 */ /* 0x000fc800078eb8ff */
[----:B------:R-:W-:Y:S01]  /*1d00*/  LOP3.LUT R22, R3, R0, R7, 0xfe, !PT ;  /* 0x0000000003167212 */ /* 0x000fe200078efe07 */
[----:B------:R-:W-:Y:S06]  /*1d10*/  BRA `(.L_x_5858) ;  /* 0x0000000400047947 */ /* 0x000fec0003800000 */
.L_x_5871:
        /* <DEDUP_REMOVED lines=20> */
.L_x_5876:
[----:B------:R-:W-:Y:S05]  /*1e60*/  BSYNC.RECONVERGENT B0 ;  /* 0x0000000000007941 */ /* 0x000fea0003800200 */
.L_x_5875:
[----:B------:R-:W-:Y:S01]  /*1e70*/  IMAD.SHL.U32 R0, R0, 0x200000, RZ ;  /* 0x0020000000007824 */ /* 0x000fe200078e00ff */
[----:B------:R-:W-:-:S04]  /*1e80*/  LEA R3, R3, 0x37800000, 0x17 ;  /* 0x3780000003037811 */ /* 0x000fc800078eb8ff */
[----:B------:R-:W-:Y:S01]  /*1e90*/  LOP3.LUT R22, R3, R0, R7, 0xfe, !PT ;  /* 0x0000000003167212 */ /* 0x000fe200078efe07 */
[----:B------:R-:W-:Y:S06]  /*1ea0*/  BRA `(.L_x_5858) ;  /* 0x0000000000a07947 */ /* 0x000fec0003800000 */
.L_x_5870:
[----:B------:R-:W-:-:S09]  /*1eb0*/  UISETP.NE.AND UP0, UPT, UR4, 0x1c, UPT ;  /* 0x0000001c0400788c */ /* 0x000fd2000bf05270 */
[----:B------:R-:W-:Y:S05]  /*1ec0*/  BRA.U !UP0, `(.L_x_5877) ;  /* 0x00000001088c7547 */ /* 0x000fea000b800000 */
[----:B------:R-:W-:-:S09]  /*1ed0*/  UISETP.NE.AND UP0, UPT, UR4, 0x1d, UPT ;  /* 0x0000001d0400788c */ /* 0x000fd2000bf05270 */
[----:B------:R-:W-:Y:S05]  /*1ee0*/  BRA.U !UP0, `(.L_x_5878) ;  /* 0x0000000108747547 */ /* 0x000fea000b800000 */
[----:B------:R-:W-:-:S09]  /*1ef0*/  UISETP.NE.AND UP0, UPT, UR4, 0x2c, UPT ;  /* 0x0000002c0400788c */ /* 0x000fd2000bf05270 */
[----:B------:R-:W-:Y:S05]  /*1f00*/  BRA.U !UP0, `(.L_x_5879) ;  /* 0x0000000108487547 */ /* 0x000fea000b800000 */
.L_x_5857:
[----:B------:R-:W-:Y:S01]  /*1f10*/  MOV R0, 0x228 ;  /* 0x0000022800007802 */ /* 0x000fe20000000f00 */
[----:B------:R-:W0:Y:S01]  /*1f20*/  LDCU.64 UR4, c[0x4][0x218] ;  /* 0x01004300ff0477ac */ /* 0x000e220008000a00 */
[----:B------:R-:W-:Y:S02]  /*1f30*/  IMAD.MOV.U32 R8, RZ, RZ, 0x4e ;  /* 0x0000004eff087424 */ /* 0x000fe400078e00ff */
[----:B------:R1:W2:Y:S01]  /*1f40*/  LDC.64 R14, c[0x4][R0] ;  /* 0x01000000000e7b82 */ /* 0x0002a20000000a00 */
[----:B------:R-:W4:Y:S01]  /*1f50*/  LDCU.64 UR6, c[0x4][0x220] ;  /* 0x01004400ff0677ac */ /* 0x000f220008000a00 */
[----:B------:R-:W-:Y:S02]  /*1f60*/  IMAD.MOV.U32 R12, RZ, RZ, 0x1 ;  /* 0x00000001ff0c7424 */ /* 0x000fe400078e00ff */
[----:B------:R-:W-:Y:S01]  /*1f70*/  IMAD.MOV.U32 R13, RZ, RZ, RZ ;  /* 0x000000ffff0d7224 */ /* 0x000fe200078e00ff */
[----:B------:R-:W3:Y:S01]  /*1f80*/  LDCU.64 UR8, c[0x4][0x90] ;  /* 0x01001200ff0877ac */ /* 0x000ee20008000a00 */
[----:B0-----:R-:W-:-:S02]  /*1f90*/  IMAD.U32 R4, RZ, RZ, UR4 ;  /* 0x00000004ff047e24 */ /* 0x001fc4000f8e00ff */
[----:B------:R-:W-:Y:S02]  /*1fa0*/  IMAD.U32 R5, RZ, RZ, UR5 ;  /* 0x00000005ff057e24 */ /* 0x000fe4000f8e00ff */
[----:B----4-:R-:W-:Y:S02]  /*1fb0*/  IMAD.U32 R6, RZ, RZ, UR6 ;  /* 0x00000006ff067e24 */ /* 0x010fe4000f8e00ff */
[----:B------:R-:W-:Y:S02]  /*1fc0*/  IMAD.U32 R7, RZ, RZ, UR7 ;  /* 0x00000007ff077e24 */ /* 0x000fe4000f8e00ff */
[----:B---3--:R-:W-:Y:S02]  /*1fd0*/  IMAD.U32 R10, RZ, RZ, UR8 ;  /* 0x00000008ff0a7e24 */ /* 0x008fe4000f8e00ff */
[----:B-1----:R-:W-:-:S07]  /*1fe0*/  IMAD.U32 R11, RZ, RZ, UR9 ;  /* 0x00000009ff0b7e24 */ /* 0x002fce000f8e00ff */
[----:B------:R-:W-:-:S07]  /*1ff0*/  LEPC R20, `(.L_x_5880) ;  /* 0x000000001014794e */ /* 0x000fce0000000000 */
[----:B--2--5:R-:W-:Y:S05]  /*2000*/  CALL.ABS.NOINC R14 ;  /* 0x000000000e007343 */ /* 0x024fea0003c00000 */
.L_x_5880:
[----:B------:R-:W-:Y:S01]  /*2010*/  CS2R R22, SRZ ;  /* 0x0000000000167805 */ /* 0x000fe2000001ff00 */
[----:B------:R-:W-:Y:S06]  /*2020*/  BRA `(.L_x_5858) ;  /* 0x0000000000407947 */ /* 0x000fec0003800000 */
.L_x_5879:
        /* <DEDUP_REMOVED lines=9> */
.L_x_5878:
[----:B------:R-:W2:Y:S01]  /*20c0*/  LDG.E.64 R4, desc[UR36][R4.64] ;  /* 0x0000002404047981 */ /* 0x000ea2000c1e1b00 */
[----:B------:R-:W-:Y:S01]  /*20d0*/  IMAD.MOV.U32 R23, RZ, RZ, RZ ;  /* 0x000000ffff177224 */ /* 0x000fe200078e00ff */
[----:B--2---:R0:W1:Y:S01]  /*20e0*/  I2F.U64 R22, R4 ;  /* 0x0000000400167312 */ /* 0x0040620000301000 */
[----:B------:R-:W-:Y:S05]  /*20f0*/  BRA `(.L_x_5858) ;  /* 0x00000000000c7947 */ /* 0x000fea0003800000 */
.L_x_5877:
[----:B------:R-:W2:Y:S01]  /*2100*/  LDG.E R4, desc[UR36][R4.64] ;  /* 0x0000002404047981 */ /* 0x000ea2000c1e1900 */
[----:B------:R-:W-:Y:S01]  /*2110*/  IMAD.MOV.U32 R23, RZ, RZ, RZ ;  /* 0x000000ffff177224 */ /* 0x000fe200078e00ff */
[----:B--2---:R-:W-:-:S07]  /*2120*/  I2FP.F32.U32 R22, R4 ;  /* 0x0000000400167245 */ /* 0x004fce0000201000 */
.L_x_5858:
[----:B------:R-:W-:Y:S05]  /*2130*/  BSYNC.RECONVERGENT B6 ;  /* 0x0000000000067941 */ /* 0x000fea0003800200 */
.L_x_5852:
[----:B------:R-:W-:-:S07]  /*2140*/  VIADD R37, R35, 0x80 ;  /* 0x0000008023257836 */ /* 0x000fce0000000000 */
.L_x_5821:
[----:B------:R-:W-:Y:S05]  /*2150*/  BSYNC.RECONVERGENT B7 ;  /* 0x0000000000077941 */ /* 0x000fea0003800200 */
.L_x_5820:
[----:B------:R-:W-:Y:S01]  /*2160*/  ISETP.GE.AND P0, PT, R37, R34, PT ;  /* 0x000000222500720c */ /* 0x000fe20003f06270 */
[----:B------:R-:W-:Y:S01]  /*2170*/  BSSY.RECONVERGENT B7, `(.L_x_5881) ;  /* 0x000020a000077945 */ /* 0x000fe20003800200 */
[----:B------:R-:W-:Y:S02]  /*2180*/  CS2R R24, SRZ ;  /* 0x0000000000187805 */ /* 0x000fe4000001ff00 */
[----:B------:R-:W-:-:S09]  /*2190*/  CS2R R26, SRZ ;  /* 0x00000000001a7805 */ /* 0x000fd2000001ff00 */
[----:B------:R-:W-:Y:S05]  /*21a0*/  @P0 BRA `(.L_x_5882) ;  /* 0x0000002000180947 */ /* 0x000fea0003800000 */
[----:B------:R-:W-:Y:S01]  /*21b0*/  IMAD.MOV.U32 R3, RZ, RZ, 0x1 ;  /* 0x00000001ff037424 */ /* 0x000fe200078e00ff */
[----:B------:R-:W-:Y:S01]  /*21c0*/  LOP3.LUT R0, R36, 0xff, RZ, 0xc0, !PT ;  /* 0x000000ff24007812 */ /* 0x000fe200078ec0ff */
[----:B------:R-:W-:Y:S01]  /*21d0*/  IMAD R16, R2, 0x200, R37 ;  /* 0x0000020002107824 */ /* 0x000fe200078e0225 */
[----:B------:R-:W-:Y:S02]  /*21e0*/  ISETP.LE.U32.AND P1, PT, R36, 0x2c, PT ;  /* 0x0000002c2400780c */ /* 0x000fe40003f23070 */
[CC--:B0-2-4-:R-:W-:Y:S02]  /*21f0*/  SHF.L.U32 R4, R3.reuse, R0.reuse, RZ ;  /* 0x0000000003047219 */ /* 0x0d5fe400000006ff */
        /* <DEDUP_REMOVED lines=20> */
.L_x_5883:
[----:B------:R-:W0:Y:S01]  /*2340*/  LDC.64 R4, c[0x0][0x3a8] ;  /* 0x0000ea00ff047b82 */ /* 0x000e220000000a00 */
        /* <DEDUP_REMOVED lines=20> */
.L_x_5888:
[----:B------:R-:W2:Y:S01]  /*2490*/  LDG.E.U8 R4, desc[UR36][R4.64] ;  /* 0x0000002404047981 */ /* 0x000ea2000c1e1100 */
[----:B------:R-:W-:Y:S01]  /*24a0*/  IMAD.MOV.U32 R25, RZ, RZ, RZ ;  /* 0x000000ffff197224 */ /* 0x000fe200078e00ff */
[----:B--2---:R-:W-:Y:S01]  /*24b0*/  I2FP.F32.U32 R24, R4 ;  /* 0x0000000400187245 */ /* 0x004fe20000201000 */
[----:B------:R-:W-:Y:S06]  /*24c0*/  BRA `(.L_x_5890) ;  /* 0x0000000c00707947 */ /* 0x000fec0003800000 */
.L_x_5887:
        /* <DEDUP_REMOVED lines=10> */
.L_x_5892:
[----:B------:R-:W2:Y:S01]  /*2570*/  LDG.E R4, desc[UR36][R4.64] ;  /* 0x0000002404047981 */ /* 0x000ea2000c1e1900 */
[----:B------:R-:W-:Y:S01]  /*2580*/  IMAD.MOV.U32 R25, RZ, RZ, RZ ;  /* 0x000000ffff197224 */ /* 0x000fe200078e00ff */
[----:B--2---:R-:W-:Y:S01]  /*2590*/  I2FP.F32.S32 R24, R4 ;  /* 0x0000000400187245 */ /* 0x004fe20000201400 */
[----:B------:R-:W-:Y:S06]  /*25a0*/  BRA `(.L_x_5890) ;  /* 0x0000000c00387947 */ /* 0x000fec0003800000 */
.L_x_5891:
[----:B------:R-:W2:Y:S01]  /*25b0*/  LDG.E.U16 R4, desc[UR36][R4.64] ;  /* 0x0000002404047981 */ /* 0x000ea2000c1e1500 */
[----:B------:R-:W-:Y:S01]  /*25c0*/  IMAD.MOV.U32 R25, RZ, RZ, RZ ;  /* 0x000000ffff197224 */ /* 0x000fe200078e00ff */
[----:B--2---:R0:W2:Y:S01]  /*25d0*/  I2F.S16 R24, R4 ;  /* 0x0000000400187306 */ /* 0x0040a20000101400 */
[----:B------:R-:W-:Y:S05]  /*25e0*/  BRA `(.L_x_5890) ;  /* 0x0000000c00287947 */ /* 0x000fea0003800000 */
.L_x_5886:
        /* <DEDUP_REMOVED lines=9> */
.L_x_5894:
[----:B------:R-:W2:Y:S01]  /*2680*/  LDG.E.U16 R4, desc[UR36][R4.64] ;  /* 0x0000002404047981 */ /* 0x000ea2000c1e1500 */
[----:B------:R-:W-:Y:S02]  /*2690*/  IMAD.MOV.U32 R25, RZ, RZ, RZ ;  /* 0x000000ffff197224 */ /* 0x000fe400078e00ff */
[----:B--2---:R-:W-:Y:S01]  /*26a0*/  HADD2.F32 R24, -RZ, R4.H0_H0 ;  /* 0x20000004ff187230 */ /* 0x004fe20000004100 */
[----:B------:R-:W-:Y:S06]  /*26b0*/  BRA `(.L_x_5890) ;  /* 0x0000000800f47947 */ /* 0x000fec0003800000 */
.L_x_5893:
        /* <DEDUP_REMOVED lines=8> */
.L_x_5896:
[----:B------:R-:W2:Y:S02]  /*2740*/  LDG.E R4, desc[UR36][R4.64] ;  /* 0x0000002404047981 */ /* 0x000ea4000c1e1900 */
[--C-:B--2---:R-:W-:Y:S02]  /*2750*/  HADD2.F32 R24, -RZ, R4.reuse.H0_H0 ;  /* 0x20000004ff187230 */ /* 0x104fe40000004100 */
[----:B------:R-:W-:Y:S01]  /*2760*/  HADD2.F32 R25, -RZ, R4.H1_H1 ;  /* 0x30000004ff197230 */ /* 0x000fe20000004100 */
[----:B------:R-:W-:Y:S06]  /*2770*/  BRA `(.L_x_5890) ;  /* 0x0000000800c47947 */ /* 0x000fec0003800000 */
.L_x_5895:
        /* <DEDUP_REMOVED lines=8> */
.L_x_5885:
        /* <DEDUP_REMOVED lines=13> */
.L_x_5899:
        /* <DEDUP_REMOVED lines=10> */
.L_x_5898:
        /* <DEDUP_REMOVED lines=26> */
.L_x_5901:
        /* <DEDUP_REMOVED lines=14> */
.L_x_5900:
[----:B------:R-:W2:Y:S01]  /*2bf0*/  LDG.E.U16 R4, desc[UR36][R4.64] ;  /* 0x0000002404047981 */ /* 0x000ea2000c1e1500 */
[----:B------:R-:W-:Y:S02]  /*2c00*/  IMAD.MOV.U32 R25, RZ, RZ, RZ ;  /* 0x000000ffff197224 */ /* 0x000fe400078e00ff */
[----:B--2---:R-:W-:Y:S01]  /*2c10*/  IMAD.U32 R24, R4, 0x10000, RZ ;  /* 0x0001000004187824 */ /* 0x004fe200078e00ff */
[----:B------:R-:W-:Y:S06]  /*2c20*/  BRA `(.L_x_5890) ;  /* 0x0000000400987947 */ /* 0x000fec0003800000 */
.L_x_5897:
        /* <DEDUP_REMOVED lines=12> */
.L_x_5904:
        /* <DEDUP_REMOVED lines=20> */
.L_x_5906:
[----:B------:R-:W-:Y:S05]  /*2e30*/  BSYNC.RECONVERGENT B0 ;  /* 0x0000000000007941 */ /* 0x000fea0003800200 */
.L_x_5905:
[----:B------:R-:W-:Y:S01]  /*2e40*/  IMAD.SHL.U32 R0, R0, 0x100000, RZ ;  /* 0x0010000000007824 */ /* 0x000fe200078e00ff */
[----:B------:R-:W-:-:S04]  /*2e50*/  LEA R3, R3, 0x3b800000, 0x17 ;  /* 0x3b80000003037811 */ /* 0x000fc800078eb8ff */
[----:B------:R-:W-:Y:S01]  /*2e60*/  LOP3.LUT R24, R3, R0, R7, 0xfe, !PT ;  /* 0x0000000003187212 */ /* 0x000fe200078efe07 */
[----:B------:R-:W-:Y:S06]  /*2e70*/  BRA `(.L_x_5890) ;  /* 0x0000000400047947 */ /* 0x000fec0003800000 */
.L_x_5903:
        /* <DEDUP_REMOVED lines=20> */
.L_x_5908:
[----:B------:R-:W-:Y:S05]  /*2fc0*/  BSYNC.RECONVERGENT B0 ;  /* 0x0000000000007941 */ /* 0x000fea0003800200 */
.L_x_5907:
[----:B------:R-:W-:Y:S01]  /*2fd0*/  IMAD.SHL.U32 R0, R0, 0x200000, RZ ;  /* 0x0020000000007824 */ /* 0x000fe200078e00ff */
[----:B------:R-:W-:-:S04]  /*2fe0*/  LEA R3, R3, 0x37800000, 0x17 ;  /* 0x3780000003037811 */ /* 0x000fc800078eb8ff */
[----:B------:R-:W-:Y:S01]  /*2ff0*/  LOP3.LUT R24, R3, R0, R7, 0xfe, !PT ;  /* 0x0000000003187212 */ /* 0x000fe200078efe07 */
[----:B------:R-:W-:Y:S06]  /*3000*/  BRA `(.L_x_5890) ;  /* 0x0000000000a07947 */ /* 0x000fec0003800000 */
.L_x_5902:
        /* <DEDUP_REMOVED lines=15> */
.L_x_5889:
        /* <DEDUP_REMOVED lines=16> */
.L_x_5911:
[----:B------:R-:W-:Y:S01]  /*3200*/  CS2R R24, SRZ ;  /* 0x0000000000187805 */ /* 0x000fe2000001ff00 */
[----:B------:R-:W-:Y:S06]  /*3210*/  BRA `(.L_x_5890) ;  /* 0x00000000001c7947 */ /* 0x000fec0003800000 */
.L_x_5910:
[----:B------:R-:W2:Y:S01]  /*3220*/  LDG.E.64 R4, desc[UR36][R4.64] ;  /* 0x0000002404047981 */ /* 0x000ea2000c1e1b00 */
[----:B------:R-:W-:Y:S01]  /*3230*/  IMAD.MOV.U32 R25, RZ, RZ, RZ ;  /* 0x000000ffff197224 */ /* 0x000fe200078e00ff */
[----:B--2---:R0:W2:Y:S01]  /*3240*/  I2F.U64 R24, R4 ;  /* 0x0000000400187312 */ /* 0x0040a20000301000 */
[----:B------:R-:W-:Y:S05]  /*3250*/  BRA `(.L_x_5890) ;  /* 0x00000000000c7947 */ /* 0x000fea0003800000 */
.L_x_5909:
[----:B------:R-:W2:Y:S01]  /*3260*/  LDG.E R4, desc[UR36][R4.64] ;  /* 0x0000002404047981 */ /* 0x000ea2000c1e1900 */
[----:B------:R-:W-:Y:S01]  /*3270*/  IMAD.MOV.U32 R25, RZ, RZ, RZ ;  /* 0x000000ffff197224 */ /* 0x000fe200078e00ff */
[----:B--2---:R-:W-:-:S07]  /*3280*/  I2FP.F32.U32 R24, R4 ;  /* 0x0000000400187245 */ /* 0x004fce0000201000 */
.L_x_5890:
[----:B------:R-:W-:Y:S05]  /*3290*/  BSYNC.RECONVERGENT B6 ;  /* 0x0000000000067941 */ /* 0x000fea0003800200 */
.L_x_5884:
        /* <DEDUP_REMOVED lines=21> */
.L_x_5916:
[----:B------:R-:W4:Y:S01]  /*33f0*/  LDG.E.U8 R4, desc[UR36][R4.64] ;  /* 0x0000002404047981 */ /* 0x000f22000c1e1100 */
[----:B------:R-:W-:Y:S01]  /*3400*/  IMAD.MOV.U32 R27, RZ, RZ, RZ ;  /* 0x000000ffff1b7224 */ /* 0x000fe200078e00ff */
[----:B----4-:R-:W-:Y:S01]  /*3410*/  I2FP.F32.U32 R26, R4 ;  /* 0x00000004001a7245 */ /* 0x010fe20000201000 */
[----:B------:R-:W-:Y:S06]  /*3420*/  BRA `(.L_x_5918) ;  /* 0x0000000c00707947 */ /* 0x000fec0003800000 */
.L_x_5915:
        /* <DEDUP_REMOVED lines=10> */
.L_x_5920:
[----:B------:R-:W4:Y:S01]  /*34d0*/  LDG.E R4, desc[UR36][R4.64] ;  /* 0x0000002404047981 */ /* 0x000f22000c1e1900 */
[----:B------:R-:W-:Y:S01]  /*34e0*/  IMAD.MOV.U32 R27, RZ, RZ, RZ ;  /* 0x000000ffff1b7224 */ /* 0x000fe200078e00ff */
[----:B----4-:R-:W-:Y:S01]  /*34f0*/  I2FP.F32.S32 R26, R4 ;  /* 0x00000004001a7245 */ /* 0x010fe20000201400 */
[----:B------:R-:W-:Y:S06]  /*3500*/  BRA `(.L_x_5918) ;  /* 0x0000000c00387947 */ /* 0x000fec0003800000 */
.L_x_5919:
[----:B------:R-:W4:Y:S01]  /*3510*/  LDG.E.U16 R4, desc[UR36][R4.64] ;  /* 0x0000002404047981 */ /* 0x000f22000c1e1500 */
[----:B------:R-:W-:Y:S01]  /*3520*/  IMAD.MOV.U32 R27, RZ, RZ, RZ ;  /* 0x000000ffff1b7224 */ /* 0x000fe200078e00ff */
[----:B----4-:R0:W4:Y:S01]  /*3530*/  I2F.S16 R26, R4 ;  /* 0x00000004001a7306 */ /* 0x0101220000101400 */
[----:B------:R-:W-:Y:S05]  /*3540*/  BRA `(.L_x_5918) ;  /* 0x0000000c00287947 */ /* 0x000fea0003800000 */
.L_x_5914:
        /* <DEDUP_REMOVED lines=9> */
.L_x_5922:
[----:B------:R-:W4:Y:S01]  /*35e0*/  LDG.E.U16 R4, desc[UR36][R4.64] ;  /* 0x0000002404047981 */ /* 0x000f22000c1e1500 */
[----:B------:R-:W-:Y:S02]  /*35f0*/  IMAD.MOV.U32 R27, RZ, RZ, RZ ;  /* 0x000000ffff1b7224 */ /* 0x000fe400078e00ff */
[----:B----4-:R-:W-:Y:S01]  /*3600*/  HADD2.F32 R26, -RZ, R4.H0_H0 ;  /* 0x20000004ff1a7230 */ /* 0x010fe20000004100 */
[----:B------:R-:W-:Y:S06]  /*3610*/  BRA `(.L_x_5918) ;  /* 0x0000000800f47947 */ /* 0x000fec0003800000 */
.L_x_5921:
        /* <DEDUP_REMOVED lines=8> */
.L_x_5924:
[----:B------:R-:W4:Y:S02]  /*36a0*/  LDG.E R4, desc[UR36][R4.64] ;  /* 0x0000002404047981 */ /* 0x000f24000c1e1900 */
[--C-:B----4-:R-:W-:Y:S02]  /*36b0*/  HADD2.F32 R26, -RZ, R4.reuse.H0_H0 ;  /* 0x20000004ff1a7230 */ /* 0x110fe40000004100 */
[----:B------:R-:W-:Y:S01]  /*36c0*/  HADD2.F32 R27, -RZ, R4.H1_H1 ;  /* 0x30000004ff1b7230 */ /* 0x000fe20000004100 */
[----:B------:R-:W-:Y:S06]  /*36d0*/  BRA `(.L_x_5918) ;  /* 0x0000000800c47947 */ /* 0x000fec0003800000 */
.L_x_5923:
        /* <DEDUP_REMOVED lines=8> */
.L_x_5913:
        /* <DEDUP_REMOVED lines=13> */
.L_x_5927:
        /* <DEDUP_REMOVED lines=10> */
.L_x_5926:
        /* <DEDUP_REMOVED lines=26> */
.L_x_5929:
[----:B------:R-:W4:Y:S01]  /*3a70*/  LDG.E.U8 R4, desc[UR36][R4.64] ;  /* 0x0000002404047981 */ /* 0x000f22000c1e1100 */
[----:B------:R-:W-:Y:S02]  /*3a80*/  IMAD.MOV.U32 R27, RZ, RZ, RZ ;  /* 0x000000ffff1b7224 */ /* 0x000fe400078e00ff */
[C---:B----4-:R-:W-:Y:S02]  /*3a90*/  IMAD.SHL.U32 R0, R4.reuse, 0x2000000, RZ ;  /* 0x0200000004007824 */ /* 0x050fe400078e00ff */
        /* <DEDUP_REMOVED lines=11> */
.L_x_5928:
[----:B------:R-:W4:Y:S01]  /*3b50*/  LDG.E.U16 R4, desc[UR36][R4.64] ;  /* 0x0000002404047981 */ /* 0x000f22000c1e1500 */
[----:B------:R-:W-:Y:S02]  /*3b60*/  IMAD.MOV.U32 R27, RZ, RZ, RZ ;  /* 0x000000ffff1b7224 */ /* 0x000fe400078e00ff */
[----:B----4-:R-:W-:Y:S01]  /*3b70*/  IMAD.U32 R26, R4, 0x10000, RZ ;  /* 0x00010000041a7824 */ /* 0x010fe200078e00ff */
[----:B------:R-:W-:Y:S06]  /*3b80*/  BRA `(.L_x_5918) ;  /* 0x0000000400987947 */ /* 0x000fec0003800000 */
.L_x_5925:
        /* <DEDUP_REMOVED lines=12> */
.L_x_5932:
        /* <DEDUP_REMOVED lines=20> */
.L_x_5934:
[----:B------:R-:W-:Y:S05]  /*3d90*/  BSYNC.RECONVERGENT B0 ;  /* 0x0000000000007941 */ /* 0x000fea0003800200 */
.L_x_5933:
[----:B------:R-:W-:Y:S01]  /*3da0*/  IMAD.SHL.U32 R0, R0, 0x100000, RZ ;  /* 0x0010000000007824 */ /* 0x000fe200078e00ff */
[----:B------:R-:W-:-:S04]  /*3db0*/  LEA R3, R3, 0x3b800000, 0x17 ;  /* 0x3b80000003037811 */ /* 0x000fc800078eb8ff */
[----:B------:R-:W-:Y:S01]  /*3dc0*/  LOP3.LUT R26, R3, R0, R7, 0xfe, !PT ;  /* 0x00000000031a7212 */ /* 0x000fe200078efe07 */
[----:B------:R-:W-:Y:S06]  /*3dd0*/  BRA `(.L_x_5918) ;  /* 0x0000000400047947 */ /* 0x000fec0003800000 */
.L_x_5931:
        /* <DEDUP_REMOVED lines=20> */
.L_x_5936:
[----:B------:R-:W-:Y:S05]  /*3f20*/  BSYNC.RECONVERGENT B0 ;  /* 0x0000000000007941 */ /* 0x000fea0003800200 */
.L_x_5935:
[----:B------:R-:W-:Y:S01]  /*3f30*/  IMAD.SHL.U32 R0, R0, 0x200000, RZ ;  /* 0x0020000000007824 */ /* 0x000fe200078e00ff */
[----:B------:R-:W-:-:S04]  /*3f40*/  LEA R3, R3, 0x37800000, 0x17 ;  /* 0x3780000003037811 */ /* 0x000fc800078eb8ff */
[----:B------:R-:W-:Y:S01]  /*3f50*/  LOP3.LUT R26, R3, R0, R7, 0xfe, !PT ;  /* 0x00000000031a7212 */ /* 0x000fe200078efe07 */
[----:B------:R-:W-:Y:S06]  /*3f60*/  BRA `(.L_x_5918) ;  /* 0x0000000000a07947 */ /* 0x000fec0003800000 */
.L_x_5930:
[----:B------:R-:W-:-:S09]  /*3f70*/  UISETP.NE.AND UP0, UPT, UR4, 0x1c, UPT ;  /* 0x0000001c0400788c */ /* 0x000fd2000bf05270 */
[----:B------:R-:W-:Y:S05]  /*3f80*/  BRA.U !UP0, `(.L_x_5937) ;  /* 0x00000001088c7547 */ /* 0x000fea000b800000 */
[----:B------:R-:W-:-:S09]  /*3f90*/  UISETP.NE.AND UP0, UPT, UR4, 0x1d, UPT ;  /* 0x0000001d0400788c */ /* 0x000fd2000bf05270 */
[----:B------:R-:W-:Y:S05]  /*3fa0*/  BRA.U !UP0, `(.L_x_5938) ;  /* 0x0000000108747547 */ /* 0x000fea000b800000 */
[----:B------:R-:W-:-:S09]  /*3fb0*/  UISETP.NE.AND UP0, UPT, UR4, 0x2c, UPT ;  /* 0x0000002c0400788c */ /* 0x000fd2000bf05270 */
[----:B------:R-:W-:Y:S05]  /*3fc0*/  BRA.U UP0, `(.L_x_5917) ;  /* 0x0000000100247547 */ /* 0x000fea000b800000 */
        /* <DEDUP_REMOVED lines=9> */
.L_x_5917:
[----:B------:R-:W-:Y:S01]  /*4060*/  MOV R14, 0x228 ;  /* 0x00000228000e7802 */ /* 0x000fe20000000f00 */
[----:B------:R-:W0:Y:S01]  /*4070*/  LDCU.64 UR4, c[0x4][0x218] ;  /* 0x01004300ff0477ac */ /* 0x000e220008000a00 */
[----:B------:R-:W-:Y:S02]  /*4080*/  IMAD.MOV.U32 R8, RZ, RZ, 0x4e ;  /* 0x0000004eff087424 */ /* 0x000fe400078e00ff */
[----:B------:R-:W-:Y:S01]  /*4090*/  IMAD.MOV.U32 R12, RZ, RZ, 0x1 ;  /* 0x00000001ff0c7424 */ /* 0x000fe200078e00ff */
[----:B------:R-:W4:Y:S01]  /*40a0*/  LDCU.64 UR6, c[0x4][0x220] ;  /* 0x01004400ff0677ac */ /* 0x000f220008000a00 */
[----:B------:R-:W1:Y:S01]  /*40b0*/  LDC.64 R14, c[0x4][R14] ;  /* 0x010000000e0e7b82 */ /* 0x000e620000000a00 */
[----:B------:R-:W-:Y:S01]  /*40c0*/  IMAD.MOV.U32 R13, RZ, RZ, RZ ;  /* 0x000000ffff0d7224 */ /* 0x000fe200078e00ff */
[----:B------:R-:W2:Y:S01]  /*40d0*/  LDCU.64 UR8, c[0x4][0x90] ;  /* 0x01001200ff0877ac */ /* 0x000ea20008000a00 */
[----:B0-----:R-:W-:Y:S02]  /*40e0*/  IMAD.U32 R4, RZ, RZ, UR4 ;  /* 0x00000004ff047e24 */ /* 0x001fe4000f8e00ff */
[----:B------:R-:W-:-:S02]  /*40f0*/  IMAD.U32 R5, RZ, RZ, UR5 ;  /* 0x00000005ff057e24 */ /* 0x000fc4000f8e00ff */
[----:B----4-:R-:W-:Y:S02]  /*4100*/  IMAD.U32 R6, RZ, RZ, UR6 ;  /* 0x00000006ff067e24 */ /* 0x010fe4000f8e00ff */
[----:B------:R-:W-:Y:S02]  /*4110*/  IMAD.U32 R7, RZ, RZ, UR7 ;  /* 0x00000007ff077e24 */ /* 0x000fe4000f8e00ff */
[----:B--2---:R-:W-:Y:S02]  /*4120*/  IMAD.U32 R10, RZ, RZ, UR8 ;  /* 0x00000008ff0a7e24 */ /* 0x004fe4000f8e00ff */
[----:B------:R-:W-:-:S07]  /*4130*/  IMAD.U32 R11, RZ, RZ, UR9 ;  /* 0x00000009ff0b7e24 */ /* 0x000fce000f8e00ff */
[----:B------:R-:W-:-:S07]  /*4140*/  LEPC R20, `(.L_x_5939) ;  /* 0x000000001014794e */ /* 0x000fce0000000000 */
[----:B-1-3-5:R-:W-:Y:S05]  /*4150*/  CALL.ABS.NOINC R14 ;  /* 0x000000000e007343 */ /* 0x02afea0003c00000 */
.L_x_5939:
[----:B------:R-:W-:Y:S01]  /*4160*/  CS2R R26, SRZ ;  /* 0x00000000001a7805 */ /* 0x000fe2000001ff00 */
[----:B------:R-:W-:Y:S06]  /*4170*/  BRA `(.L_x_5918) ;  /* 0x00000000001c7947 */ /* 0x000fec0003800000 */
.L_x_5938:
[----:B------:R-:W4:Y:S01]  /*4180*/  LDG.E.64 R4, desc[UR36][R4.64] ;  /* 0x0000002404047981 */ /* 0x000f22000c1e1b00 */
[----:B------:R-:W-:Y:S01]  /*4190*/  IMAD.MOV.U32 R27, RZ, RZ, RZ ;  /* 0x000000ffff1b7224 */ /* 0x000fe200078e00ff */
[----:B----4-:R0:W4:Y:S01]  /*41a0*/  I2F.U64 R26, R4 ;  /* 0x00000004001a7312 */ /* 0x0101220000301000 */
[----:B------:R-:W-:Y:S05]  /*41b0*/  BRA `(.L_x_5918) ;  /* 0x00000000000c7947 */ /* 0x000fea0003800000 */
.L_x_5937:
[----:B------:R-:W4:Y:S01]  /*41c0*/  LDG.E R4, desc[UR36][R4.64] ;  /* 0x0000002404047981 */ /* 0x000f22000c1e1900 */
[----:B------:R-:W-:Y:S01]  /*41d0*/  IMAD.MOV.U32 R27, RZ, RZ, RZ ;  /* 0x000000ffff1b7224 */ /* 0x000fe200078e00ff */
[----:B----4-:R-:W-:-:S07]  /*41e0*/  I2FP.F32.U32 R26, R4 ;  /* 0x00000004001a7245 */ /* 0x010fce0000201000 */
.L_x_5918:
[----:B------:R-:W-:Y:S05]  /*41f0*/  BSYNC.RECONVERGENT B6 ;  /* 0x0000000000067941 */ /* 0x000fea0003800200 */
.L_x_5912:
[----:B------:R-:W-:-:S07]  /*4200*/  VIADD R37, R37, 0x80 ;  /* 0x0000008025257836 */ /* 0x000fce0000000000 */
.L_x_5882:
[----:B------:R-:W-:Y:S05]  /*4210*/  BSYNC.RECONVERGENT B7 ;  /* 0x0000000000077941 */ /* 0x000fea0003800200 */
.L_x_5881:
        /* <DEDUP_REMOVED lines=30> */
.L_x_5942:
        /* <DEDUP_REMOVED lines=21> */
.L_x_5947:
[----:B------:R-:W2:Y:S01]  /*4550*/  LDG.E.U8 R4, desc[UR36][R4.64] ;  /* 0x0000002404047981 */ /* 0x000ea2000c1e1100 */
[----:B------:R-:W-:Y:S01]  /*4560*/  IMAD.MOV.U32 R29, RZ, RZ, RZ ;  /* 0x000000ffff1d7224 */ /* 0x000fe200078e00ff */
[----:B--2---:R-:W-:Y:S01]  /*4570*/  I2FP.F32.U32 R28, R4 ;  /* 0x00000004001c7245 */ /* 0x004fe20000201000 */
[----:B------:R-:W-:Y:S06]  /*4580*/  BRA `(.L_x_5949) ;  /* 0x0000000c00707947 */ /* 0x000fec0003800000 */
.L_x_5946:
        /* <DEDUP_REMOVED lines=10> */
.L_x_5951:
[----:B------:R-:W2:Y:S01]  /*4630*/  LDG.E R4, desc[UR36][R4.64] ;  /* 0x0000002404047981 */ /* 0x000ea2000c1e1900 */
[----:B------:R-:W-:Y:S01]  /*4640*/  IMAD.MOV.U32 R29, RZ, RZ, RZ ;  /* 0x000000ffff1d7224 */ /* 0x000fe200078e00ff */
[----:B--2---:R-:W-:Y:S01]  /*4650*/  I2FP.F32.S32 R28, R4 ;  /* 0x00000004001c7245 */ /* 0x004fe20000201400 */
[----:B------:R-:W-:Y:S06]  /*4660*/  BRA `(.L_x_5949) ;  /* 0x0000000c00387947 */ /* 0x000fec0003800000 */
.L_x_5950:
[----:B------:R-:W2:Y:S01]  /*4670*/  LDG.E.U16 R4, desc[UR36][R4.64] ;  /* 0x0000002404047981 */ /* 0x000ea2000c1e1500 */
[----:B------:R-:W-:Y:S01]  /*4680*/  IMAD.MOV.U32 R29, RZ, RZ, RZ ;  /* 0x000000ffff1d7224 */ /* 0x000fe200078e00ff */
[----:B--2---:R0:W2:Y:S01]  /*4690*/  I2F.S16 R28, R4 ;  /* 0x00000004001c7306 */ /* 0x0040a20000101400 */
[----:B------:R-:W-:Y:S05]  /*46a0*/  BRA `(.L_x_5949) ;  /* 0x0000000c00287947 */ /* 0x000fea0003800000 */
.L_x_5945:
        /* <DEDUP_REMOVED lines=9> */
.L_x_5953:
[----:B------:R-:W2:Y:S01]  /*4740*/  LDG.E.U16 R4, desc[UR36][R4.64] ;  /* 0x0000002404047981 */ /* 0x000ea2000c1e1500 */
[----:B------:R-:W-:Y:S02]  /*4750*/  IMAD.MOV.U32 R29, RZ, RZ, RZ ;  /* 0x000000ffff1d7224 */ /* 0x000fe400078e00ff */
[----:B--2---:R-:W-:Y:S01]  /*4760*/  HADD2.F32 R28, -RZ, R4.H0_H0 ;  /* 0x20000004ff1c7230 */ /* 0x004fe20000004100 */
[----:B------:R-:W-:Y:S06]  /*4770*/  BRA `(.L_x_5949) ;  /* 0x0000000800f47947 */ /* 0x000fec0003800000 */
.L_x_5952:
        /* <DEDUP_REMOVED lines=8> */
.L_x_5955:
[----:B------:R-:W2:Y:S02]  /*4800*/  LDG.E R4, desc[UR36][R4.64] ;  /* 0x0000002404047981 */ /* 0x000ea4000c1e1900 */
[--C-:B--2---:R-:W-:Y:S02]  /*4810*/  HADD2.F32 R28, -RZ, R4.reuse.H0_H0 ;  /* 0x20000004ff1c7230 */ /* 0x104fe40000004100 */
[----:B------:R-:W-:Y:S01]  /*4820*/  HADD2.F32 R29, -RZ, R4.H1_H1 ;  /* 0x30000004ff1d7230 */ /* 0x000fe20000004100 */
[----:B------:R-:W-:Y:S06]  /*4830*/  BRA `(.L_x_5949) ;  /* 0x0000000800c47947 */ /* 0x000fec0003800000 */
.L_x_5954:
        /* <DEDUP_REMOVED lines=8> */
.L_x_5944:
        /* <DEDUP_REMOVED lines=13> */
.L_x_5958:
        /* <DEDUP_REMOVED lines=10> */
.L_x_5957:
        /* <DEDUP_REMOVED lines=26> */
.L_x_5960:
        /* <DEDUP_REMOVED lines=14> */
.L_x_5959:
[----:B------:R-:W2:Y:S01]  /*4cb0*/  LDG.E.U16 R4, desc[UR36][R4.64] ;  /* 0x0000002404047981 */ /* 0x000ea2000c1e1500 */
[----:B------:R-:W-:Y:S02]  /*4cc0*/  IMAD.MOV.U32 R29, RZ, RZ, RZ ;  /* 0x000000ffff1d7224 */ /* 0x000fe400078e00ff */
[----:B--2---:R-:W-:Y:S01]  /*4cd0*/  IMAD.U32 R28, R4, 0x10000, RZ ;  /* 0x00010000041c7824 */ /* 0x004fe200078e00ff */
[----:B------:R-:W-:Y:S06]  /*4ce0*/  BRA `(.L_x_5949) ;  /* 0x0000000400987947 */ /* 0x000fec0003800000 */
.L_x_5956:
        /* <DEDUP_REMOVED lines=12> */
.L_x_5963:
        /* <DEDUP_REMOVED lines=20> */
.L_x_5965:
[----:B------:R-:W-:Y:S05]  /*4ef0*/  BSYNC.RECONVERGENT B0 ;  /* 0x0000000000007941 */ /* 0x000fea0003800200 */
.L_x_5964:
[----:B------:R-:W-:Y:S01]  /*4f00*/  IMAD.SHL.U32 R0, R0, 0x100000, RZ ;  /* 0x0010000000007824 */ /* 0x000fe200078e00ff */
[----:B------:R-:W-:-:S04]  /*4f10*/  LEA R3, R3, 0x3b800000, 0x17 ;  /* 0x3b80000003037811 */ /* 0x000fc800078eb8ff */
[----:B------:R-:W-:Y:S01]  /*4f20*/  LOP3.LUT R28, R3, R0, R7, 0xfe, !PT ;  /* 0x00000000031c7212 */ /* 0x000fe200078efe07 */
[----:B------:R-:W-:Y:S06]  /*4f30*/  BRA `(.L_x_5949) ;  /* 0x0000000400047947 */ /* 0x000fec0003800000 */
.L_x_5962:
        /* <DEDUP_REMOVED lines=20> */
.L_x_5967:
[----:B------:R-:W-:Y:S05]  /*5080*/  BSYNC.RECONVERGENT B0 ;  /* 0x0000000000007941 */ /* 0x000fea0003800200 */
.L_x_5966:
[----:B------:R-:W-:Y:S01]  /*5090*/  IMAD.SHL.U32 R0, R0, 0x200000, RZ ;  /* 0x0020000000007824 */ /* 0x000fe200078e00ff */
[----:B------:R-:W-:-:S04]  /*50a0*/  LEA R3, R3, 0x37800000, 0x17 ;  /* 0x3780000003037811 */ /* 0x000fc800078eb8ff */
[----:B------:R-:W-:Y:S01]  /*50b0*/  LOP3.LUT R28, R3, R0, R7, 0xfe, !PT ;  /* 0x00000000031c7212 */ /* 0x000fe200078efe07 */
[----:B------:R-:W-:Y:S06]  /*50c0*/  BRA `(.L_x_5949) ;  /* 0x0000000000a07947 */ /* 0x000fec0003800000 */
.L_x_5961:
        /* <DEDUP_REMOVED lines=15> */
.L_x_5948:
        /* <DEDUP_REMOVED lines=16> */
.L_x_5970:
[----:B------:R-:W-:Y:S01]  /*52c0*/  CS2R R28, SRZ ;  /* 0x00000000001c7805 */ /* 0x000fe2000001ff00 */
[----:B------:R-:W-:Y:S06]  /*52d0*/  BRA `(.L_x_5949) ;  /* 0x00000000001c7947 */ /* 0x000fec0003800000 */
.L_x_5969:
[----:B------:R-:W2:Y:S01]  /*52e0*/  LDG.E.64 R4, desc[UR36][R4.64] ;  /* 0x0000002404047981 */ /* 0x000ea2000c1e1b00 */
[----:B------:R-:W-:Y:S01]  /*52f0*/  IMAD.MOV.U32 R29, RZ, RZ, RZ ;  /* 0x000000ffff1d7224 */ /* 0x000fe200078e00ff */
[----:B--2---:R0:W2:Y:S01]  /*5300*/  I2F.U64 R28, R4 ;  /* 0x00000004001c7312 */ /* 0x0040a20000301000 */
[----:B------:R-:W-:Y:S05]  /*5310*/  BRA `(.L_x_5949) ;  /* 0x00000000000c7947 */ /* 0x000fea0003800000 */
.L_x_5968:
[----:B------:R-:W2:Y:S01]  /*5320*/  LDG.E R4, desc[UR36][R4.64] ;  /* 0x0000002404047981 */ /* 0x000ea2000c1e1900 */
[----:B------:R-:W-:Y:S01]  /*5330*/  IMAD.MOV.U32 R29, RZ, RZ, RZ ;  /* 0x000000ffff1d7224 */ /* 0x000fe200078e00ff */
[----:B--2---:R-:W-:-:S07]  /*5340*/  I2FP.F32.U32 R28, R4 ;  /* 0x00000004001c7245 */ /* 0x004fce0000201000 */
.L_x_5949:
[----:B------:R-:W-:Y:S05]  /*5350*/  BSYNC.RECONVERGENT B6 ;  /* 0x0000000000067941 */ /* 0x000fea0003800200 */
.L_x_5943:
        /* <DEDUP_REMOVED lines=21> */
.L_x_5975:
[----:B------:R-:W4:Y:S01]  /*54b0*/  LDG.E.U8 R4, desc[UR36][R4.64] ;  /* 0x0000002404047981 */ /* 0x000f22000c1e1100 */
[----:B------:R-:W-:Y:S01]  /*54c0*/  IMAD.MOV.U32 R31, RZ, RZ, RZ ;  /* 0x000000ffff1f7224 */ /* 0x000fe200078e00ff */
[----:B----4-:R-:W-:Y:S01]  /*54d0*/  I2FP.F32.U32 R30, R4 ;  /* 0x00000004001e7245 */ /* 0x010fe20000201000 */
[----:B------:R-:W-:Y:S06]  /*54e0*/  BRA `(.L_x_5977) ;  /* 0x0000000c00707947 */ /* 0x000fec0003800000 */
.L_x_5974:
        /* <DEDUP_REMOVED lines=10> */
.L_x_5979:
[----:B------:R-:W4:Y:S01]  /*5590*/  LDG.E R4, desc[UR36][R4.64] ;  /* 0x0000002404047981 */ /* 0x000f22000c1e1900 */
[----:B------:R-:W-:Y:S01]  /*55a0*/  IMAD.MOV.U32 R31, RZ, RZ, RZ ;  /* 0x000000ffff1f7224 */ /* 0x000fe200078e00ff */
[----:B----4-:R-:W-:Y:S01]  /*55b0*/  I2FP.F32.S32 R30, R4 ;  /* 0x00000004001e7245 */ /* 0x010fe20000201400 */
[----:B------:R-:W-:Y:S06]  /*55c0*/  BRA `(.L_x_5977) ;  /* 0x0000000c00387947 */ /* 0x000fec0003800000 */
.L_x_5978:
[----:B------:R-:W4:Y:S01]  /*55d0*/  LDG.E.U16 R4, desc[UR36][R4.64] ;  /* 0x0000002404047981 */ /* 0x000f22000c1e1500 */
[----:B------:R-:W-:Y:S01]  /*55e0*/  IMAD.MOV.U32 R31, RZ, RZ, RZ ;  /* 0x000000ffff1f7224 */ /* 0x000fe200078e00ff */
[----:B----4-:R0:W4:Y:S01]  /*55f0*/  I2F.S16 R30, R4 ;  /* 0x00000004001e7306 */ /* 0x0101220000101400 */
[----:B------:R-:W-:Y:S05]  /*5600*/  BRA `(.L_x_5977) ;  /* 0x0000000c00287947 */ /* 0x000fea0003800000 */
.L_x_5973:
        /* <DEDUP_REMOVED lines=9> */
.L_x_5981:
[----:B------:R-:W4:Y:S01]  /*56a0*/  LDG.E.U16 R4, desc[UR36][R4.64] ;  /* 0x0000002404047981 */ /* 0x000f22000c1e1500 */
[----:B------:R-:W-:Y:S02]  /*56b0*/  IMAD.MOV.U32 R31, RZ, RZ, RZ ;  /* 0x000000ffff1f7224 */ /* 0x000fe400078e00ff */
[----:B----4-:R-:W-:Y:S01]  /*56c0*/  HADD2.F32 R30, -RZ, R4.H0_H0 ;  /* 0x20000004ff1e7230 */ /* 0x010fe20000004100 */
[----:B------:R-:W-:Y:S06]  /*56d0*/  BRA `(.L_x_5977) ;  /* 0x0000000800f47947 */ /* 0x000fec0003800000 */
.L_x_5980:
        /* <DEDUP_REMOVED lines=8> */
.L_x_5983:
[----:B------:R-:W4:Y:S02]  /*5760*/  LDG.E R4, desc[UR36][R4.64] ;  /* 0x0000002404047981 */ /* 0x000f24000c1e1900 */
[--C-:B----4-:R-:W-:Y:S02]  /*5770*/  HADD2.F32 R30, -RZ, R4.reuse.H0_H0 ;  /* 0x20000004ff1e7230 */ /* 0x110fe40000004100 */
[----:B------:R-:W-:Y:S01]  /*5780*/  HADD2.F32 R31, -RZ, R4.H1_H1 ;  /* 0x30000004ff1f7230 */ /* 0x000fe20000004100 */
[----:B------:R-:W-:Y:S06]  /*5790*/  BRA `(.L_x_5977) ;  /* 0x0000000800c47947 */ /* 0x000fec0003800000 */
.L_x_5982:
        /* <DEDUP_REMOVED lines=8> */
.L_x_5972:
        /* <DEDUP_REMOVED lines=13> */
.L_x_5986:
        /* <DEDUP_REMOVED lines=10> */
.L_x_5985:
        /* <DEDUP_REMOVED lines=26> */
.L_x_5988:
        /* <DEDUP_REMOVED lines=14> */
.L_x_5987:
[----:B------:R-:W4:Y:S01]  /*5c10*/  LDG.E.U16 R4, desc[UR36][R4.64] ;  /* 0x0000002404047981 */ /* 0x000f22000c1e1500 */
[----:B------:R-:W-:Y:S02]  /*5c20*/  IMAD.MOV.U32 R31, RZ, RZ, RZ ;  /* 0x000000ffff1f7224 */ /* 0x000fe400078e00ff */
[----:B----4-:R-:W-:Y:S01]  /*5c30*/  IMAD.U32 R30, R4, 0x10000, RZ ;  /* 0x00010000041e7824 */ /* 0x010fe200078e00ff */
[----:B------:R-:W-:Y:S06]  /*5c40*/  BRA `(.L_x_5977) ;  /* 0x0000000400987947 */ /* 0x000fec0003800000 */
.L_x_5984:
        /* <DEDUP_REMOVED lines=12> */
.L_x_5991:
        /* <DEDUP_REMOVED lines=20> */
.L_x_5993:
[----:B------:R-:W-:Y:S05]  /*5e50*/  BSYNC.RECONVERGENT B0 ;  /* 0x0000000000007941 */ /* 0x000fea0003800200 */
.L_x_5992:
[----:B------:R-:W-:Y:S01]  /*5e60*/  IMAD.SHL.U32 R0, R0, 0x100000, RZ ;  /* 0x0010000000007824 */ /* 0x000fe200078e00ff */
[----:B------:R-:W-:-:S04]  /*5e70*/  LEA R3, R3, 0x3b800000, 0x17 ;  /* 0x3b80000003037811 */ /* 0x000fc800078eb8ff */
[----:B------:R-:W-:Y:S01]  /*5e80*/  LOP3.LUT R30, R3, R0, R7, 0xfe, !PT ;  /* 0x00000000031e7212 */ /* 0x000fe200078efe07 */
[----:B------:R-:W-:Y:S06]  /*5e90*/  BRA `(.L_x_5977) ;  /* 0x0000000400047947 */ /* 0x000fec0003800000 */
.L_x_5990:
        /* <DEDUP_REMOVED lines=20> */
.L_x_5995:
[----:B------:R-:W-:Y:S05]  /*5fe0*/  BSYNC.RECONVERGENT B0 ;  /* 0x0000000000007941 */ /* 0x000fea0003800200 */
.L_x_5994:
[----:B------:R-:W-:Y:S01]  /*5ff0*/  IMAD.SHL.U32 R0, R0, 0x200000, RZ ;  /* 0x0020000000007824 */ /* 0x000fe200078e00ff */
[----:B------:R-:W-:-:S04]  /*6000*/  LEA R3, R3, 0x37800000, 0x17 ;  /* 0x3780000003037811 */ /* 0x000fc800078eb8ff */
[----:B------:R-:W-:Y:S01]  /*6010*/  LOP3.LUT R30, R3, R0, R7, 0xfe, !PT ;  /* 0x00000000031e7212 */ /* 0x000fe200078efe07 */
[----:B------:R-:W-:Y:S06]  /*6020*/  BRA `(.L_x_5977) ;  /* 0x0000000000a07947 */ /* 0x000fec0003800000 */
.L_x_5989:
        /* <DEDUP_REMOVED lines=15> */
.L_x_5976:
        /* <DEDUP_REMOVED lines=16> */
.L_x_5998:
[----:B------:R-:W-:Y:S01]  /*6220*/  CS2R R30, SRZ ;  /* 0x00000000001e7805 */ /* 0x000fe2000001ff00 */
[----:B------:R-:W-:Y:S06]  /*6230*/  BRA `(.L_x_5977) ;  /* 0x00000000001c7947 */ /* 0x000fec0003800000 */
.L_x_5997:
[----:B------:R-:W4:Y:S01]  /*6240*/  LDG.E.64 R4, desc[UR36][R4.64] ;  /* 0x0000002404047981 */ /* 0x000f22000c1e1b00 */
[----:B------:R-:W-:Y:S01]  /*6250*/  IMAD.MOV.U32 R31, RZ, RZ, RZ ;  /* 0x000000ffff1f7224 */ /* 0x000fe200078e00ff */
[----:B----4-:R0:W4:Y:S01]  /*6260*/  I2F.U64 R30, R4 ;  /* 0x00000004001e7312 */ /* 0x0101220000301000 */
[----:B------:R-:W-:Y:S05]  /*6270*/  BRA `(.L_x_5977) ;  /* 0x00000000000c7947 */ /* 0x000fea0003800000 */
.L_x_5996:
[----:B------:R-:W4:Y:S01]  /*6280*/  LDG.E R4, desc[UR36][R4.64] ;  /* 0x0000002404047981 */ /* 0x000f22000c1e1900 */
[----:B------:R-:W-:Y:S01]  /*6290*/  IMAD.MOV.U32 R31, RZ, RZ, RZ ;  /* 0x000000ffff1f7224 */ /* 0x000fe200078e00ff */
[----:B----4-:R-:W-:-:S07]  /*62a0*/  I2FP.F32.U32 R30, R4 ;  /* 0x00000004001e7245 */ /* 0x010fce0000201000 */
.L_x_5977:
[----:B------:R-:W-:Y:S05]  /*62b0*/  BSYNC.RECONVERGENT B6 ;  /* 0x0000000000067941 */ /* 0x000fea0003800200 */
.L_x_5971:
[----:B------:R-:W-:-:S07]  /*62c0*/  VIADD R37, R37, 0x80 ;  /* 0x0000008025257836 */ /* 0x000fce0000000000 */
.L_x_5941:
[----:B------:R-:W-:Y:S05]  /*62d0*/  BSYNC.RECONVERGENT B7 ;  /* 0x0000000000077941 */ /* 0x000fea0003800200 */
.L_x_5940:
        /* <DEDUP_REMOVED lines=30> */
.L_x_6001:
        /* <DEDUP_REMOVED lines=21> */
.L_x_6006:
[----:B------:R-:W2:Y:S01]  /*6610*/  LDG.E.U8 R4, desc[UR36][R4.64] ;  /* 0x0000002404047981 */ /* 0x000ea2000c1e1100 */
[----:B------:R-:W-:Y:S01]  /*6620*/  IMAD.MOV.U32 R33, RZ, RZ, RZ ;  /* 0x000000ffff217224 */ /* 0x000fe200078e00ff */
[----:B--2---:R-:W-:Y:S01]  /*6630*/  I2FP.F32.U32 R32, R4 ;  /* 0x0000000400207245 */ /* 0x004fe20000201000 */
[----:B------:R-:W-:Y:S06]  /*6640*/  BRA `(.L_x_6008) ;  /* 0x0000000c00707947 */ /* 0x000fec0003800000 */
.L_x_6005:
        /* <DEDUP_REMOVED lines=10> */
.L_x_6010:
[----:B------:R-:W2:Y:S01]  /*66f0*/  LDG.E R4, desc[UR36][R4.64] ;  /* 0x0000002404047981 */ /* 0x000ea2000c1e1900 */
[----:B------:R-:W-:Y:S01]  /*6700*/  IMAD.MOV.U32 R33, RZ, RZ, RZ ;  /* 0x000000ffff217224 */ /* 0x000fe200078e00ff */
[----:B--2---:R-:W-:Y:S01]  /*6710*/  I2FP.F32.S32 R32, R4 ;  /* 0x0000000400207245 */ /* 0x004fe20000201400 */
[----:B------:R-:W-:Y:S06]  /*6720*/  BRA `(.L_x_6008) ;  /* 0x0000000c00387947 */ /* 0x000fec0003800000 */
.L_x_6009:
[----:B------:R-:W2:Y:S01]  /*6730*/  LDG.E.U16 R4, desc[UR36][R4.64] ;  /* 0x0000002404047981 */ /* 0x000ea2000c1e1500 */
[----:B------:R-:W-:Y:S01]  /*6740*/  IMAD.MOV.U32 R33, RZ, RZ, RZ ;  /* 0x000000ffff217224 */ /* 0x000fe200078e00ff */
[----:B--2---:R0:W2:Y:S01]  /*6750*/  I2F.S16 R32, R4 ;  /* 0x0000000400207306 */ /* 0x0040a20000101400 */
[----:B------:R-:W-:Y:S05]  /*6760*/  BRA `(.L_x_6008) ;  /* 0x0000000c00287947 */ /* 0x000fea0003800000 */
.L_x_6004:
        /* <DEDUP_REMOVED lines=9> */
.L_x_6012:
[----:B------:R-:W2:Y:S01]  /*6800*/  LDG.E.U16 R4, desc[UR36][R4.64] ;  /* 0x0000002404047981 */ /* 0x000ea2000c1e1500 */
[----:B------:R-:W-:Y:S02]  /*6810*/  IMAD.MOV.U32 R33, RZ, RZ, RZ ;  /* 0x000000ffff217224 */ /* 0x000fe400078e00ff */
[----:B--2---:R-:W-:Y:S01]  /*6820*/  HADD2.F32 R32, -RZ, R4.H0_H0 ;  /* 0x20000004ff207230 */ /* 0x004fe20000004100 */
[----:B------:R-:W-:Y:S06]  /*6830*/  BRA `(.L_x_6008) ;  /* 0x0000000800f47947 */ /* 0x000fec0003800000 */
.L_x_6011:
        /* <DEDUP_REMOVED lines=8> */
.L_x_6014:
[----:B------:R-:W2:Y:S02]  /*68c0*/  LDG.E R4, desc[UR36][R4.64] ;  /* 0x0000002404047981 */ /* 0x000ea4000c1e1900 */
[--C-:B--2---:R-:W-:Y:S02]  /*68d0*/  HADD2.F32 R32, -RZ, R4.reuse.H0_H0 ;  /* 0x20000004ff207230 */ /* 0x104fe40000004100 */
[----:B------:R-:W-:Y:S01]  /*68e0*/  HADD2.F32 R33, -RZ, R4.H1_H1 ;  /* 0x30000004ff217230 */ /* 0x000fe20000004100 */
[----:B------:R-:W-:Y:S06]  /*68f0*/  BRA `(.L_x_6008) ;  /* 0x0000000800c47947 */ /* 0x000fec0003800000 */
.L_x_6013:
        /* <DEDUP_REMOVED lines=8> */
.L_x_6003:
        /* <DEDUP_REMOVED lines=13> */
.L_x_6017:
        /* <DEDUP_REMOVED lines=10> */
.L_x_6016:
        /* <DEDUP_REMOVED lines=26> */
.L_x_6019:
        /* <DEDUP_REMOVED lines=14> */
.L_x_6018:
[----:B------:R-:W2:Y:S01]  /*6d70*/  LDG.E.U16 R4, desc[UR36][R4.64] ;  /* 0x0000002404047981 */ /* 0x000ea2000c1e1500 */
[----:B------:R-:W-:Y:S02]  /*6d80*/  IMAD.MOV.U32 R33, RZ, RZ, RZ ;  /* 0x000000ffff217224 */ /* 0x000fe400078e00ff */
[----:B--2---:R-:W-:Y:S01]  /*6d90*/  IMAD.U32 R32, R4, 0x10000, RZ ;  /* 0x0001000004207824 */ /* 0x004fe200078e00ff */
[----:B------:R-:W-:Y:S06]  /*6da0*/  BRA `(.L_x_6008) ;  /* 0x0000000400987947 */ /* 0x000fec0003800000 */
.L_x_6015:
        /* <DEDUP_REMOVED lines=12> */
.L_x_6022:
        /* <DEDUP_REMOVED lines=20> */
.L_x_6024:
[----:B------:R-:W-:Y:S05]  /*6fb0*/  BSYNC.RECONVERGENT B0 ;  /* 0x0000000000007941 */ /* 0x000fea0003800200 */
.L_x_6023:
[----:B------:R-:W-:Y:S01]  /*6fc0*/  IMAD.SHL.U32 R0, R0, 0x100000, RZ ;  /* 0x0010000000007824 */ /* 0x000fe200078e00ff */
[----:B------:R-:W-:-:S04]  /*6fd0*/  LEA R3, R3, 0x3b800000, 0x17 ;  /* 0x3b80000003037811 */ /* 0x000fc800078eb8ff */
[----:B------:R-:W-:Y:S01]  /*6fe0*/  LOP3.LUT R32, R3, R0, R7, 0xfe, !PT ;  /* 0x0000000003207212 */ /* 0x000fe200078efe07 */
[----:B------:R-:W-:Y:S06]  /*6ff0*/  BRA `(.L_x_6008) ;  /* 0x0000000400047947 */ /* 0x000fec0003800000 */
.L_x_6021:
        /* <DEDUP_REMOVED lines=20> */
.L_x_6026:
[----:B------:R-:W-:Y:S05]  /*7140*/  BSYNC.RECONVERGENT B0 ;  /* 0x0000000000007941 */ /* 0x000fea0003800200 */
.L_x_6025:
[----:B------:R-:W-:Y:S01]  /*7150*/  IMAD.SHL.U32 R0, R0, 0x200000, RZ ;  /* 0x0020000000007824 */ /* 0x000fe200078e00ff */
[----:B------:R-:W-:-:S04]  /*7160*/  LEA R3, R3, 0x37800000, 0x17 ;  /* 0x3780000003037811 */ /* 0x000fc800078eb8ff */
[----:B------:R-:W-:Y:S01]  /*7170*/  LOP3.LUT R32, R3, R0, R7, 0xfe, !PT ;  /* 0x0000000003207212 */ /* 0x000fe200078efe07 */
[----:B------:R-:W-:Y:S06]  /*7180*/  BRA `(.L_x_6008) ;  /* 0x0000000000a07947 */ /* 0x000fec0003800000 */
.L_x_6020:
        /* <DEDUP_REMOVED lines=15> */
.L_x_6007:
        /* <DEDUP_REMOVED lines=16> */
.L_x_6029:
[----:B------:R-:W-:Y:S01]  /*7380*/  CS2R R32, SRZ ;  /* 0x0000000000207805 */ /* 0x000fe2000001ff00 */
[----:B------:R-:W-:Y:S06]  /*7390*/  BRA `(.L_x_6008) ;  /* 0x00000000001c7947 */ /* 0x000fec0003800000 */
.L_x_6028:
[----:B------:R-:W2:Y:S01]  /*73a0*/  LDG.E.64 R4, desc[UR36][R4.64] ;  /* 0x0000002404047981 */ /* 0x000ea2000c1e1b00 */
[----:B------:R-:W-:Y:S01]  /*73b0*/  IMAD.MOV.U32 R33, RZ, RZ, RZ ;  /* 0x000000ffff217224 */ /* 0x000fe200078e00ff */
[----:B--2---:R0:W2:Y:S01]  /*73c0*/  I2F.U64 R32, R4 ;  /* 0x0000000400207312 */ /* 0x0040a20000301000 */
[----:B------:R-:W-:Y:S05]  /*73d0*/  BRA `(.L_x_6008) ;  /* 0x00000000000c7947 */ /* 0x000fea0003800000 */
.L_x_6027:
[----:B------:R-:W2:Y:S01]  /*73e0*/  LDG.E R4, desc[UR36][R4.64] ;  /* 0x0000002404047981 */ /* 0x000ea2000c1e1900 */
[----:B------:R-:W-:Y:S01]  /*73f0*/  IMAD.MOV.U32 R33, RZ, RZ, RZ ;  /* 0x000000ffff217224 */ /* 0x000fe200078e00ff */
[----:B--2---:R-:W-:-:S07]  /*7400*/  I2FP.F32.U32 R32, R4 ;  /* 0x0000000400207245 */ /* 0x004fce0000201000 */
.L_x_6008:
[----:B------:R-:W-:Y:S05]  /*7410*/  BSYNC.RECONVERGENT B6 ;  /* 0x0000000000067941 */ /* 0x000fea0003800200 */
.L_x_6002:
[----:B------:R-:W1:Y:S01]  /*7420*/  LDCU.U8 UR6, c[0x0][0x3be] ;  /* 0x000077c0ff0677ac */ /* 0x000e620008000000 */
[----:B0---4-:R-:W0:Y:S01]  /*7430*/  LDC.64 R4, c[0x0][0x3b0] ;  /* 0x0000ec00ff047b82 */ /* 0x011e220000000a00 */
[----:B------:R-:W4:Y:S01]  /*7440*/  LDCU UR5, c[0x0][0x3c8] ;  /* 0x00007900ff0577ac */ /* 0x000f220008000800 */
[----:B-1----:R-:W-:-:S04]  /*7450*/  UPRMT UR4, UR6, 0x9910, URZ ;  /* 0x0000991006047896 */ /* 0x002fc800080000ff */
        /* <DEDUP_REMOVED lines=13> */
[----:B------:R-:W4:Y:S02]  /*7530*/  LDG.E.S8 R4, desc[UR36][R4.64] ;  /* 0x0000002404047981 */ /* 0x000f24000c1e1300 */
[----:B----4-:R0:W1:Y:S01]  /*7540*/  I2F.S16 R16, R4 ;  /* 0x0000000400107306 */ /* 0x0100620000101400 */
[----:B------:R-:W-:Y:S05]  /*7550*/  BRA `(.L_x_6000) ;  /* 0x0000000c00447947 */ /* 0x000fea0003800000 */
.L_x_6033:
[----:B------:R-:W4:Y:S02]  /*7560*/  LDG.E.U8 R4, desc[UR36][R4.64] ;  /* 0x0000002404047981 */ /* 0x000f24000c1e1100 */
[----:B----4-:R-:W-:Y:S01]  /*7570*/  I2FP.F32.U32 R16, R4 ;  /* 0x0000000400107245 */ /* 0x010fe20000201000 */
[----:B------:R-:W-:Y:S06]  /*7580*/  BRA `(.L_x_6000) ;  /* 0x0000000c00387947 */ /* 0x000fec0003800000 */
.L_x_6032:
[----:B------:R-:W-:-:S09]  /*7590*/  UISETP.NE.AND UP0, UPT, UR4, 0x2, UPT ;  /* 0x000000020400788c */ /* 0x000fd2000bf05270 */
[----:B------:R-:W-:Y:S05]  /*75a0*/  BRA.U !UP0, `(.L_x_6035) ;  /* 0x0000000108287547 */ /* 0x000fea000b800000 */
[----:B------:R-:W-:-:S09]  /*75b0*/  UISETP.NE.AND UP0, UPT, UR4, 0x3, UPT ;  /* 0x000000030400788c */ /* 0x000fd2000bf05270 */
[----:B------:R-:W-:Y:S05]  /*75c0*/  BRA.U !UP0, `(.L_x_6036) ;  /* 0x0000000108147547 */ /* 0x000fea000b800000 */
[----:B------:R-:W-:-:S09]  /*75d0*/  UISETP.NE.AND UP0, UPT, UR4, 0x4, UPT ;  /* 0x000000040400788c */ /* 0x000fd2000bf05270 */
[----:B------:R-:W-:Y:S05]  /*75e0*/  BRA.U UP0, `(.L_x_6034) ;  /* 0x0000000900c47547 */ /* 0x000fea000b800000 */
[----:B------:R-:W4:Y:S02]  /*75f0*/  LDG.E.64 R4, desc[UR36][R4.64] ;  /* 0x0000002404047981 */ /* 0x000f24000c1e1b00 */
[----:B----4-:R0:W1:Y:S01]  /*7600*/  I2F.S64 R16, R4 ;  /* 0x0000000400107312 */ /* 0x0100620000301400 */
[----:B------:R-:W-:Y:S05]  /*7610*/  BRA `(.L_x_6000) ;  /* 0x0000000c00147947 */ /* 0x000fea0003800000 */
.L_x_6036:
[----:B------:R-:W4:Y:S02]  /*7620*/  LDG.E R4, desc[UR36][R4.64] ;  /* 0x0000002404047981 */ /* 0x000f24000c1e1900 */
[----:B----4-:R-:W-:Y:S01]  /*7630*/  I2FP.F32.S32 R16, R4 ;  /* 0x0000000400107245 */ /* 0x010fe20000201400 */
[----:B------:R-:W-:Y:S06]  /*7640*/  BRA `(.L_x_6000) ;  /* 0x0000000c00087947 */ /* 0x000fec0003800000 */
.L_x_6035:
[----:B------:R-:W4:Y:S02]  /*7650*/  LDG.E.U16 R4, desc[UR36][R4.64] ;  /* 0x0000002404047981 */ /* 0x000f24000c1e1500 */
[----:B----4-:R0:W1:Y:S01]  /*7660*/  I2F.S16 R16, R4 ;  /* 0x0000000400107306 */ /* 0x0100620000101400 */
[----:B------:R-:W-:Y:S05]  /*7670*/  BRA `(.L_x_6000) ;  /* 0x0000000800fc7947 */ /* 0x000fea0003800000 */
.L_x_6031:
        /* <DEDUP_REMOVED lines=8> */
.L_x_6038:
[----:B------:R-:W4:Y:S02]  /*7700*/  LDG.E.U16 R4, desc[UR36][R4.64] ;  /* 0x0000002404047981 */ /* 0x000f24000c1e1500 */
[----:B----4-:R-:W-:Y:S01]  /*7710*/  HADD2.F32 R16, -RZ, R4.H0_H0 ;  /* 0x20000004ff107230 */ /* 0x010fe20000004100 */
[----:B------:R-:W-:Y:S06]  /*7720*/  BRA `(.L_x_6000) ;  /* 0x0000000800d07947 */ /* 0x000fec0003800000 */
.L_x_6037:
        /* <DEDUP_REMOVED lines=8> */
.L_x_6040:
[----:B------:R-:W4:Y:S02]  /*77b0*/  LDG.E R4, desc[UR36][R4.64] ;  /* 0x0000002404047981 */ /* 0x000f24000c1e1900 */
[--C-:B----4-:R-:W-:Y:S02]  /*77c0*/  HADD2.F32 R16, -RZ, R4.reuse.H0_H0 ;  /* 0x20000004ff107230 */ /* 0x110fe40000004100 */
[----:B------:R-:W-:Y:S01]  /*77d0*/  HADD2.F32 R17, -RZ, R4.H1_H1 ;  /* 0x30000004ff117230 */ /* 0x000fe20000004100 */
[----:B------:R-:W-:Y:S06]  /*77e0*/  BRA `(.L_x_6000) ;  /* 0x0000000800a07947 */ /* 0x000fec0003800000 */
.L_x_6039:
[----:B------:R-:W4:Y:S01]  /*77f0*/  LDG.E.64 R4, desc[UR36][R4.64] ;  /* 0x0000002404047981 */ /* 0x000f22000c1e1b00 */
[----:B------:R-:W-:Y:S01]  /*7800*/  UMOV UR4, 0xf0000000 ;  /* 0xf000000000047882 */ /* 0x000fe20000000000 */
[----:B------:R-:W-:Y:S01]  /*7810*/  UMOV UR5, 0x380fffff ;  /* 0x380fffff00057882 */ /* 0x000fe20000000000 */
[----:B----4-:R-:W0:Y:S01]  /*7820*/  F2F.F32.F64 R16, R4 ;  /* 0x0000000400107310 */ /* 0x010e220000301000 */
[----:B------:R-:W-:-:S14]  /*7830*/  DSETP.GEU.AND P0, PT, |R4|, UR4, PT ;  /* 0x0000000404007e2a */ /* 0x000fdc000bf0e200 */
[----:B0-----:R-:W-:Y:S01]  /*7840*/  @!P0 FMUL R16, R16, 1.175494350822287508e-38 ;  /* 0x0080000010108820 */ /* 0x001fe20000400000 */
[----:B------:R-:W-:Y:S06]  /*7850*/  BRA `(.L_x_6000) ;  /* 0x0000000800847947 */ /* 0x000fec0003800000 */
.L_x_6030:
        /* <DEDUP_REMOVED lines=8> */
[----:B------:R-:W4:Y:S02]  /*78e0*/  LDG.E.U8 R4, desc[UR36][R4.64] ;  /* 0x0000002404047981 */ /* 0x000f24000c1e1100 */
[----:B----4-:R-:W-:-:S04]  /*78f0*/  ISETP.NE.AND P0, PT, R4, RZ, PT ;  /* 0x000000ff0400720c */ /* 0x010fc80003f05270 */
[----:B------:R-:W-:Y:S01]  /*7900*/  FSEL R16, RZ, 1, !P0 ;  /* 0x3f800000ff107808 */ /* 0x000fe20004000000 */
[----:B------:R-:W-:Y:S08]  /*7910*/  BRA `(.L_x_6000) ;  /* 0x0000000800547947 */ /* 0x000ff00003800000 */
.L_x_6043:
[----:B------:R-:W4:Y:S01]  /*7920*/  LDG.E.128 R4, desc[UR36][R4.64] ;  /* 0x0000002404047981 */ /* 0x000f22000c1e1d00 */
[----:B------:R-:W-:Y:S01]  /*7930*/  UMOV UR4, 0xf0000000 ;  /* 0xf000000000047882 */ /* 0x000fe20000000000 */
[----:B------:R-:W-:Y:S01]  /*7940*/  UMOV UR5, 0x380fffff ;  /* 0x380fffff00057882 */ /* 0x000fe20000000000 */
[----:B----4-:R-:W0:Y:S01]  /*7950*/  F2F.F32.F64 R16, R4 ;  /* 0x0000000400107310 */ /* 0x010e220000301000 */
[----:B------:R-:W-:Y:S02]  /*7960*/  DSETP.GEU.AND P0, PT, |R4|, UR4, PT ;  /* 0x0000000404007e2a */ /* 0x000fe4000bf0e200 */
[----:B------:R-:W-:-:S05]  /*7970*/  DSETP.GEU.AND P1, PT, |R6|, UR4, PT ;  /* 0x0000000406007e2a */ /* 0x000fca000bf2e200 */
[----:B------:R-:W1:Y:S07]  /*7980*/  F2F.F32.F64 R17, R6 ;  /* 0x0000000600117310 */ /* 0x000e6e0000301000 */
[----:B0-----:R-:W-:Y:S02]  /*7990*/  @!P0 FMUL R16, R16, 1.175494350822287508e-38 ;  /* 0x0080000010108820 */ /* 0x001fe40000400000 */
[----:B-1----:R-:W-:Y:S01]  /*79a0*/  @!P1 FMUL R17, R17, 1.175494350822287508e-38 ;  /* 0x0080000011119820 */ /* 0x002fe20000400000 */
[----:B------:R-:W-:Y:S06]  /*79b0*/  BRA `(.L_x_6000) ;  /* 0x00000008002c7947 */ /* 0x000fec0003800000 */
.L_x_6042:
        /* <DEDUP_REMOVED lines=25> */
.L_x_6045:
[----:B------:R-:W4:Y:S02]  /*7b50*/  LDG.E.U8 R4, desc[UR36][R4.64] ;  /* 0x0000002404047981 */ /* 0x000f24000c1e1100 */
        /* <DEDUP_REMOVED lines=12> */
.L_x_6044:
[----:B------:R-:W4:Y:S02]  /*7c20*/  LDG.E.U16 R4, desc[UR36][R4.64] ;  /* 0x0000002404047981 */ /* 0x000f24000c1e1500 */
[----:B----4-:R-:W-:Y:S01]  /*7c30*/  IMAD.U32 R16, R4, 0x10000, RZ ;  /* 0x0001000004107824 */ /* 0x010fe200078e00ff */
[----:B------:R-:W-:Y:S06]  /*7c40*/  BRA `(.L_x_6000) ;  /* 0x0000000400887947 */ /* 0x000fec0003800000 */
.L_x_6041:
        /* <DEDUP_REMOVED lines=8> */
[----:B------:R-:W4:Y:S02]  /*7cd0*/  LDG.E.U16 R4, desc[UR36][R4.64] ;  /* 0x0000002404047981 */ /* 0x000f24000c1e1500 */
[----:B----4-:R-:W-:Y:S01]  /*7ce0*/  I2FP.F32.U32 R16, R4 ;  /* 0x0000000400107245 */ /* 0x010fe20000201000 */
[----:B------:R-:W-:Y:S06]  /*7cf0*/  BRA `(.L_x_6000) ;  /* 0x00000004005c7947 */ /* 0x000fec0003800000 */
.L_x_6048:
[----:B------:R-:W4:Y:S01]  /*7d00*/  LDG.E.U8 R4, desc[UR36][R4.64] ;  /* 0x0000002404047981 */ /* 0x000f22000c1e1100 */
[----:B------:R-:W-:Y:S01]  /*7d10*/  IMAD.MOV.U32 R16, RZ, RZ, RZ ;  /* 0x000000ffff107224 */ /* 0x000fe200078e00ff */
        /* <DEDUP_REMOVED lines=18> */
.L_x_6050:
[----:B------:R-:W-:Y:S05]  /*7e40*/  BSYNC.RECONVERGENT B0 ;  /* 0x0000000000007941 */ /* 0x000fea0003800200 */
.L_x_6049:
[----:B------:R-:W-:Y:S01]  /*7e50*/  IMAD.SHL.U32 R0, R0, 0x100000, RZ ;  /* 0x0010000000007824 */ /* 0x000fe200078e00ff */
[----:B------:R-:W-:-:S04]  /*7e60*/  LEA R3, R3, 0x3b800000, 0x17 ;  /* 0x3b80000003037811 */ /* 0x000fc800078eb8ff */
[----:B------:R-:W-:Y:S01]  /*7e70*/  LOP3.LUT R16, R3, R0, R7, 0xfe, !PT ;  /* 0x0000000003107212 */ /* 0x000fe200078efe07 */
[----:B------:R-:W-:Y:S06]  /*7e80*/  BRA `(.L_x_6000) ;  /* 0x0000000000f87947 */ /* 0x000fec0003800000 */
.L_x_6047:
        /* <DEDUP_REMOVED lines=20> */
.L_x_6052:
[----:B------:R-:W-:Y:S05]  /*7fd0*/  BSYNC.RECONVERGENT B0 ;  /* 0x0000000000007941 */ /* 0x000fea0003800200 */
.L_x_6051:
[----:B------:R-:W-:Y:S01]  /*7fe0*/  IMAD.SHL.U32 R0, R0, 0x200000, RZ ;  /* 0x0020000000007824 */ /* 0x000fe200078e00ff */
[----:B------:R-:W-:-:S04]  /*7ff0*/  LEA R3, R3, 0x37800000, 0x17 ;  /* 0x3780000003037811 */ /* 0x000fc800078eb8ff */
[----:B------:R-:W-:Y:S01]  /*8000*/  LOP3.LUT R16, R3, R0, R7, 0xfe, !PT ;  /* 0x0000000003107212 */ /* 0x000fe200078efe07 */
[----:B------:R-:W-:Y:S06]  /*8010*/  BRA `(.L_x_6000) ;  /* 0x0000000000947947 */ /* 0x000fec0003800000 */
.L_x_6046:
[----:B------:R-:W-:-:S09]  /*8020*/  UISETP.NE.AND UP0, UPT, UR4, 0x1c, UPT ;  /* 0x0000001c0400788c */ /* 0x000fd2000bf05270 */
[----:B------:R-:W-:Y:S05]  /*8030*/  BRA.U !UP0, `(.L_x_6053) ;  /* 0x0000000108847547 */ /* 0x000fea000b800000 */
[----:B------:R-:W-:-:S09]  /*8040*/  UISETP.NE.AND UP0, UPT, UR4, 0x1d, UPT ;  /* 0x0000001d0400788c */ /* 0x000fd2000bf05270 */
[----:B------:R-:W-:Y:S05]  /*8050*/  BRA.U !UP0, `(.L_x_6054) ;  /* 0x0000000108707547 */ /* 0x000fea000b800000 */
[----:B------:R-:W-:-:S09]  /*8060*/  UISETP.NE.AND UP0, UPT, UR4, 0x2c, UPT ;  /* 0x0000002c0400788c */ /* 0x000fd2000bf05270 */
[----:B------:R-:W-:Y:S05]  /*8070*/  BRA.U UP0, `(.L_x_6034) ;  /* 0x0000000100207547 */ /* 0x000fea000b800000 */
[----:B------:R-:W4:Y:S01]  /*8080*/  LDG.E.U8 R4, desc[UR36][R4.64] ;  /* 0x0000002404047981 */ /* 0x000f22000c1e1100 */
[----:B------:R-:W-:Y:S01]  /*8090*/  IMAD.MOV.U32 R16, RZ, RZ, 0x400000 ;  /* 0x00400000ff107424 */ /* 0x000fe200078e00ff */
[----:B----4-:R-:W-:-:S13]  /*80a0*/  ISETP.NE.AND P0, PT, R4, RZ, PT ;  /* 0x000000ff0400720c */ /* 0x010fda0003f05270 */
[----:B------:R-:W-:Y:S05]  /*80b0*/  @!P0 BRA `(.L_x_6000) ;  /* 0x00000000006c8947 */ /* 0x000fea0003800000 */
[----:B------:R-:W-:-:S13]  /*80c0*/  ISETP.NE.AND P0, PT, R4, 0xff, PT ;  /* 0x000000ff0400780c */ /* 0x000fda0003f05270 */
[----:B------:R-:W-:Y:S02]  /*80d0*/  @!P0 IMAD.MOV.U32 R16, RZ, RZ, 0x7f800001 ;  /* 0x7f800001ff108424 */ /* 0x000fe400078e00ff */
[----:B------:R-:W-:Y:S01]  /*80e0*/  @P0 IMAD.SHL.U32 R16, R4, 0x800000, RZ ;  /* 0x0080000004100824 */ /* 0x000fe200078e00ff */
[----:B------:R-:W-:Y:S06]  /*80f0*/  BRA `(.L_x_6000) ;  /* 0x00000000005c7947 */ /* 0x000fec0003800000 */
.L_x_6034:
[----:B------:R-:W-:Y:S01]  /*8100*/  MOV R14, 0x228 ;  /* 0x00000228000e7802 */ /* 0x000fe20000000f00 */
[----:B------:R-:W0:Y:S01]  /*8110*/  LDCU.64 UR4, c[0x4][0x218] ;  /* 0x01004300ff0477ac */ /* 0x000e220008000a00 */
[----:B------:R-:W-:Y:S02]  /*8120*/  IMAD.MOV.U32 R8, RZ, RZ, 0x4e ;  /* 0x0000004eff087424 */ /* 0x000fe400078e00ff */
[----:B------:R-:W-:Y:S01]  /*8130*/  IMAD.MOV.U32 R12, RZ, RZ, 0x1 ;  /* 0x00000001ff0c7424 */ /* 0x000fe200078e00ff */
[----:B------:R-:W1:Y:S01]  /*8140*/  LDCU.64 UR6, c[0x4][0x220] ;  /* 0x01004400ff0677ac */ /* 0x000e620008000a00 */
[----:B------:R-:W4:Y:S01]  /*8150*/  LDC.64 R14, c[0x4][R14] ;  /* 0x010000000e0e7b82 */ /* 0x000f220000000a00 */
[----:B------:R-:W-:Y:S01]  /*8160*/  IMAD.MOV.U32 R13, RZ, RZ, RZ ;  /* 0x000000ffff0d7224 */ /* 0x000fe200078e00ff */
[----:B------:R-:W2:Y:S01]  /*8170*/  LDCU.64 UR8, c[0x4][0x90] ;  /* 0x01001200ff0877ac */ /* 0x000ea20008000a00 */
[----:B0-----:R-:W-:Y:S02]  /*8180*/  IMAD.U32 R4, RZ, RZ, UR4 ;  /* 0x00000004ff047e24 */ /* 0x001fe4000f8e00ff */
[----:B------:R-:W-:-:S02]  /*8190*/  IMAD.U32 R5, RZ, RZ, UR5 ;  /* 0x00000005ff057e24 */ /* 0x000fc4000f8e00ff */
[----:B-1----:R-:W-:Y:S02]  /*81a0*/  IMAD.U32 R6, RZ, RZ, UR6 ;  /* 0x00000006ff067e24 */ /* 0x002fe4000f8e00ff */
[----:B------:R-:W-:Y:S02]  /*81b0*/  IMAD.U32 R7, RZ, RZ, UR7 ;  /* 0x00000007ff077e24 */ /* 0x000fe4000f8e00ff */
[----:B--2---:R-:W-:Y:S02]  /*81c0*/  IMAD.U32 R10, RZ, RZ, UR8 ;  /* 0x00000008ff0a7e24 */ /* 0x004fe4000f8e00ff */
[----:B------:R-:W-:-:S07]  /*81d0*/  IMAD.U32 R11, RZ, RZ, UR9 ;  /* 0x00000009ff0b7e24 */ /* 0x000fce000f8e00ff */
[----:B------:R-:W-:-:S07]  /*81e0*/  LEPC R20, `(.L_x_6055) ;  /* 0x000000001014794e */ /* 0x000fce0000000000 */
[----:B---345:R-:W-:Y:S05]  /*81f0*/  CALL.ABS.NOINC R14 ;  /* 0x000000000e007343 */ /* 0x038fea0003c00000 */
.L_x_6055:
[----:B------:R-:W-:Y:S01]  /*8200*/  IMAD.MOV.U32 R16, RZ, RZ, RZ ;  /* 0x000000ffff107224 */ /* 0x000fe200078e00ff */
[----:B------:R-:W-:Y:S06]  /*8210*/  BRA `(.L_x_6000) ;  /* 0x0000000000147947 */ /* 0x000fec0003800000 */
.L_x_6054:
[----:B------:R-:W4:Y:S02]  /*8220*/  LDG.E.64 R4, desc[UR36][R4.64] ;  /* 0x0000002404047981 */ /* 0x000f24000c1e1b00 */
[----:B----4-:R0:W1:Y:S01]  /*8230*/  I2F.U64 R16, R4 ;  /* 0x0000000400107312 */ /* 0x0100620000301000 */
[----:B------:R-:W-:Y:S05]  /*8240*/  BRA `(.L_x_6000) ;  /* 0x0000000000087947 */ /* 0x000fea0003800000 */
.L_x_6053:
[----:B------:R-:W4:Y:S02]  /*8250*/  LDG.E R4, desc[UR36][R4.64] ;  /* 0x0000002404047981 */ /* 0x000f24000c1e1900 */
[----:B----4-:R-:W-:-:S07]  /*8260*/  I2FP.F32.U32 R16, R4 ;  /* 0x0000000400107245 */ /* 0x010fce0000201000 */
.L_x_6000:
[----:B------:R-:W-:Y:S05]  /*8270*/  BSYNC.RECONVERGENT B7 ;  /* 0x0000000000077941 */ /* 0x000fea0003800200 */
.L_x_5999:
[----:B------:R-:W1:Y:S01]  /*8280*/  LDC.U8 R36, c[0x0][0x3cc] ;  /* 0x0000f300ff247b82 */ /* 0x000e620000000000 */
[CC--:B------:R-:W-:Y:S01]  /*8290*/  ISETP.GE.AND P0, PT, R35.reuse, R34.reuse, PT ;  /* 0x000000222300720c */ /* 0x0c0fe20003f06270 */
[C---:B------:R-:W-:Y:S01]  /*82a0*/  VIADD R3, R35.reuse, 0x100 ;  /* 0x0000010023037836 */ /* 0x040fe20000000000 */
[----:B------:R-:W-:Y:S01]  /*82b0*/  BSSY.RECONVERGENT B0, `(.L_x_6056) ;  /* 0x0000011000007945 */ /* 0x000fe20003800200 */
[C---:B0-2-4-:R-:W-:Y:S01]  /*82c0*/  VIADD R5, R35.reuse, 0x180 ;  /* 0x0000018023057836 */ /* 0x055fe20000000000 */
[----:B------:R-:W-:Y:S01]  /*82d0*/  CS2R R6, SRZ ;  /* 0x0000000000067805 */ /* 0x000fe2000001ff00 */
[----:B------:R-:W-:Y:S01]  /*82e0*/  VIADD R37, R35, 0x80 ;  /* 0x0000008023257836 */ /* 0x000fe20000000000 */
[-C--:B------:R-:W-:Y:S02]  /*82f0*/  ISETP.GE.AND P2, PT, R3, R34.reuse, PT ;  /* 0x000000220300720c */ /* 0x080fe40003f46270 */
[-C--:B------:R-:W-:Y:S02]  /*8300*/  ISETP.GE.AND P3, PT, R5, R34.reuse, PT ;  /* 0x000000220500720c */ /* 0x080fe40003f66270 */
[----:B------:R-:W-:-:S03]  /*8310*/  ISETP.GE.AND P1, PT, R37, R34, PT ;  /* 0x000000222500720c */ /* 0x000fc60003f26270 */
[----:B------:R-:W-:Y:S10]  /*8320*/  @P0 BRA `(.L_x_6057) ;  /* 0x0000000000240947 */ /* 0x000ff40003800000 */
[----:B------:R-:W0:Y:S02]  /*8330*/  LDCU.64 UR4, c[0x0][0x388] ;  /* 0x00007100ff0477ac */ /* 0x000e240008000a00 */
[C---:B0----5:R-:W-:Y:S01]  /*8340*/  FMUL.FTZ R3, R19.reuse, UR4 ;  /* 0x0000000413037c20 */ /* 0x061fe20008410000 */
[----:B------:R-:W-:-:S03]  /*8350*/  FMUL.FTZ R19, R19, UR5 ;  /* 0x0000000513137c20 */ /* 0x000fc60008410000 */
[C---:B---3--:R-:W-:Y:S01]  /*8360*/  FFMA.FTZ R3, R18.reuse, UR5, R3 ;  /* 0x0000000512037c23 */ /* 0x048fe20008010003 */
[----:B------:R-:W-:-:S03]  /*8370*/  FFMA.FTZ R19, R18, UR4, -R19 ;  /* 0x0000000412137c23 */ /* 0x000fc60008010813 */
[C---:B------:R-:W-:Y:S01]  /*8380*/  FMUL.FTZ R6, R3.reuse, R23 ;  /* 0x0000001703067220 */ /* 0x040fe20000410000 */
[----:B-1----:R-:W-:-:S03]  /*8390*/  FMUL.FTZ R0, R3, R22 ;  /* 0x0000001603007220 */ /* 0x002fc60000410000 */
[C---:B------:R-:W-:Y:S01]  /*83a0*/  FFMA.FTZ R6, R19.reuse, R22, -R6 ;  /* 0x0000001613067223 */ /* 0x040fe20000010806 */
[----:B------:R-:W-:-:S07]  /*83b0*/  FFMA.FTZ R7, R19, R23, R0 ;  /* 0x0000001713077223 */ /* 0x000fce0000010000 */
.L_x_6057:
[----:B------:R-:W-:Y:S05]  /*83c0*/  BSYNC.RECONVERGENT B0 ;  /* 0x0000000000007941 */ /* 0x000fea0003800200 */
.L_x_6056:
[----:B------:R-:W-:Y:S01]  /*83d0*/  BSSY.RECONVERGENT B0, `(.L_x_6058) ;  /* 0x000000c000007945 */ /* 0x000fe20003800200 */
[----:B---3-5:R-:W-:-:S03]  /*83e0*/  CS2R R18, SRZ ;  /* 0x0000000000127805 */ /* 0x028fc6000001ff00 */
[----:B------:R-:W-:Y:S05]  /*83f0*/  @P1 BRA `(.L_x_6059) ;  /* 0x0000000000241947 */ /* 0x000fea0003800000 */
[----:B------:R-:W0:Y:S02]  /*8400*/  LDCU.64 UR4, c[0x0][0x388] ;  /* 0x00007100ff0477ac */ /* 0x000e240008000a00 */
[C---:B0-----:R-:W-:Y:S01]  /*8410*/  FMUL.FTZ R3, R25.reuse, UR4 ;  /* 0x0000000419037c20 */ /* 0x041fe20008410000 */
[----:B------:R-:W-:-:S03]  /*8420*/  FMUL.FTZ R25, R25, UR5 ;  /* 0x0000000519197c20 */ /* 0x000fc60008410000 */
[C---:B------:R-:W-:Y:S01]  /*8430*/  FFMA.FTZ R3, R24.reuse, UR5, R3 ;  /* 0x0000000518037c23 */ /* 0x040fe20008010003 */
[----:B------:R-:W-:-:S03]  /*8440*/  FFMA.FTZ R25, R24, UR4, -R25 ;  /* 0x0000000418197c23 */ /* 0x000fc60008010819 */
[C---:B------:R-:W-:Y:S01]  /*8450*/  FMUL.FTZ R18, R3.reuse, R27 ;  /* 0x0000001b03127220 */ /* 0x040fe20000410000 */
[----:B------:R-:W-:-:S03]  /*8460*/  FMUL.FTZ R0, R3, R26 ;  /* 0x0000001a03007220 */ /* 0x000fc60000410000 */
[C---:B------:R-:W-:Y:S01]  /*8470*/  FFMA.FTZ R18, R25.reuse, R26, -R18 ;  /* 0x0000001a19127223 */ /* 0x040fe20000010812 */
[----:B------:R-:W-:-:S07]  /*8480*/  FFMA.FTZ R19, R25, R27, R0 ;  /* 0x0000001b19137223 */ /* 0x000fce0000010000 */
.L_x_6059:
[----:B------:R-:W-:Y:S05]  /*8490*/  BSYNC.RECONVERGENT B0 ;  /* 0x0000000000007941 */ /* 0x000fea0003800200 */
.L_x_6058:
[----:B------:R-:W-:Y:S01]  /*84a0*/  BSSY.RECONVERGENT B0, `(.L_x_6060) ;  /* 0x000000c000007945 */ /* 0x000fe20003800200 */
[----:B-1----:R-:W-:-:S03]  /*84b0*/  CS2R R22, SRZ ;  /* 0x0000000000167805 */ /* 0x002fc6000001ff00 */
        /* <DEDUP_REMOVED lines=10> */
.L_x_6061:
[----:B------:R-:W-:Y:S05]  /*8560*/  BSYNC.RECONVERGENT B0 ;  /* 0x0000000000007941 */ /* 0x000fea0003800200 */
.L_x_6060:
[----:B------:R-:W-:Y:S01]  /*8570*/  BSSY.RECONVERGENT B0, `(.L_x_6062) ;  /* 0x000000c000007945 */ /* 0x000fe20003800200 */
[----:B------:R-:W-:-:S03]  /*8580*/  CS2R R24, SRZ ;  /* 0x0000000000187805 */ /* 0x000fc6000001ff00 */
        /* <DEDUP_REMOVED lines=10> */
.L_x_6063:
[----:B------:R-:W-:Y:S05]  /*8630*/  BSYNC.RECONVERGENT B0 ;  /* 0x0000000000007941 */ /* 0x000fea0003800200 */
.L_x_6062:
        /* <DEDUP_REMOVED lines=24> */
.L_x_6069:
[----:B------:R-:W0:Y:S01]  /*87c0*/  F2I.S64.TRUNC R6, R6 ;  /* 0x0000000600067311 */ /* 0x000e22000020d900 */
[----:B------:R-:W-:Y:S02]  /*87d0*/  IMAD.MOV.U32 R35, RZ, RZ, R37 ;  /* 0x000000ffff237224 */ /* 0x000fe400078e0025 */
[----:B0-----:R-:W-:-:S05]  /*87e0*/  IMAD.MOV.U32 R3, RZ, RZ, R6 ;  /* 0x000000ffff037224 */ /* 0x001fca00078e0006 */
[----:B------:R0:W-:Y:S01]  /*87f0*/  STG.E.U8 desc[UR36][R8.64], R3 ;  /* 0x0000000308007986 */ /* 0x0001e2000c101124 */
[----:B------:R-:W-:Y:S05]  /*8800*/  BRA `(.L_x_6065) ;  /* 0x0000000c00807947 */ /* 0x000fea0003800000 */
.L_x_6068:
        /* <DEDUP_REMOVED lines=10> */
.L_x_6072:
[----:B------:R-:W0:Y:S01]  /*88b0*/  F2I.FTZ.TRUNC.NTZ R3, R6 ;  /* 0x0000000600037305 */ /* 0x000e22000021f100 */
[----:B------:R-:W-:Y:S01]  /*88c0*/  IMAD.MOV.U32 R35, RZ, RZ, R37 ;  /* 0x000000ffff237224 */ /* 0x000fe200078e0025 */
[----:B0-----:R0:W-:Y:S01]  /*88d0*/  STG.E desc[UR36][R8.64], R3 ;  /* 0x0000000308007986 */ /* 0x0011e2000c101924 */
[----:B------:R-:W-:Y:S05]  /*88e0*/  BRA `(.L_x_6065) ;  /* 0x0000000c00487947 */ /* 0x000fea0003800000 */
.L_x_6071:
[----:B------:R-:W0:Y:S01]  /*88f0*/  F2I.FTZ.TRUNC.NTZ R3, R6 ;  /* 0x0000000600037305 */ /* 0x000e22000021f100 */
[----:B------:R-:W-:Y:S01]  /*8900*/  IMAD.MOV.U32 R35, RZ, RZ, R37 ;  /* 0x000000ffff237224 */ /* 0x000fe200078e0025 */
[----:B0-----:R0:W-:Y:S01]  /*8910*/  STG.E.U16 desc[UR36][R8.64], R3 ;  /* 0x0000000308007986 */ /* 0x0011e2000c101524 */
[----:B------:R-:W-:Y:S05]  /*8920*/  BRA `(.L_x_6065) ;  /* 0x0000000c00387947 */ /* 0x000fea0003800000 */
.L_x_6067:
        /* <DEDUP_REMOVED lines=9> */
.L_x_6074:
[----:B------:R-:W-:Y:S01]  /*89c0*/  F2FP.F16.F32.PACK_AB R6, RZ, R6 ;  /* 0x00000006ff06723e */ /* 0x000fe200000000ff */
[----:B------:R-:W-:-:S04]  /*89d0*/  IMAD.MOV.U32 R35, RZ, RZ, R37 ;  /* 0x000000ffff237224 */ /* 0x000fc800078e0025 */
[----:B------:R0:W-:Y:S01]  /*89e0*/  STG.E.U16 desc[UR36][R8.64], R6 ;  /* 0x0000000608007986 */ /* 0x0001e2000c101524 */
[----:B------:R-:W-:Y:S05]  /*89f0*/  BRA `(.L_x_6065) ;  /* 0x0000000c00047947 */ /* 0x000fea0003800000 */
.L_x_6073:
        /* <DEDUP_REMOVED lines=9> */
.L_x_6076:
[----:B------:R-:W-:Y:S01]  /*8a90*/  F2FP.F16.F32.PACK_AB R7, R7, R6 ;  /* 0x000000060707723e */ /* 0x000fe200000000ff */
[----:B------:R-:W-:-:S04]  /*8aa0*/  IMAD.MOV.U32 R35, RZ, RZ, R37 ;  /* 0x000000ffff237224 */ /* 0x000fc800078e0025 */
[----:B------:R2:W-:Y:S01]  /*8ab0*/  STG.E desc[UR36][R8.64], R7 ;  /* 0x0000000708007986 */ /* 0x0005e2000c101924 */
[----:B------:R-:W-:Y:S05]  /*8ac0*/  BRA `(.L_x_6065) ;  /* 0x0000000800d07947 */ /* 0x000fea0003800000 */
.L_x_6075:
[----:B------:R-:W-:Y:S01]  /*8ad0*/  FMUL.FTZ R4, R6, 1 ;  /* 0x3f80000006047820 */ /* 0x000fe20000410000 */
[----:B------:R-:W-:-:S05]  /*8ae0*/  IMAD.MOV.U32 R35, RZ, RZ, R37 ;  /* 0x000000ffff237224 */ /* 0x000fca00078e0025 */
[----:B------:R-:W0:Y:S02]  /*8af0*/  F2F.F64.F32 R4, R4 ;  /* 0x0000000400047310 */ /* 0x000e240000201800 */
[----:B0-----:R4:W-:Y:S01]  /*8b00*/  STG.E.64 desc[UR36][R8.64], R4 ;  /* 0x0000000408007986 */ /* 0x0019e2000c101b24 */
[----:B------:R-:W-:Y:S05]  /*8b10*/  BRA `(.L_x_6065) ;  /* 0x0000000800bc7947 */ /* 0x000fea0003800000 */
.L_x_6066:
        /* <DEDUP_REMOVED lines=15> */
.L_x_6079:
[----:B------:R-:W-:Y:S01]  /*8c10*/  FMUL.FTZ R4, R6, 1 ;  /* 0x3f80000006047820 */ /* 0x000fe20000410000 */
[----:B------:R-:W-:Y:S01]  /*8c20*/  FMUL.FTZ R7, R7, 1 ;  /* 0x3f80000007077820 */ /* 0x000fe20000410000 */
[----:B------:R-:W-:-:S04]  /*8c30*/  IMAD.MOV.U32 R35, RZ, RZ, R37 ;  /* 0x000000ffff237224 */ /* 0x000fc800078e0025 */
[----:B------:R-:W-:Y:S08]  /*8c40*/  F2F.F64.F32 R4, R4 ;  /* 0x0000000400047310 */ /* 0x000ff00000201800 */
[----:B------:R-:W0:Y:S02]  /*8c50*/  F2F.F64.F32 R6, R7 ;  /* 0x0000000700067310 */ /* 0x000e240000201800 */
[----:B0-----:R0:W-:Y:S01]  /*8c60*/  STG.E.128 desc[UR36][R8.64], R4 ;  /* 0x0000000408007986 */ /* 0x0011e2000c101d24 */
[----:B------:R-:W-:Y:S05]  /*8c70*/  BRA `(.L_x_6065) ;  /* 0x0000000800647947 */ /* 0x000fea0003800000 */
.L_x_6078:
        /* <DEDUP_REMOVED lines=18> */
.L_x_6083:
[----:B------:R-:W-:Y:S05]  /*8da0*/  BSYNC.RECONVERGENT B0 ;  /* 0x0000000000007941 */ /* 0x000fea0003800200 */
.L_x_6082:
[----:B------:R-:W-:Y:S01]  /*8db0*/  LOP3.LUT R5, R0, 0x80, R5, 0xf8, !PT ;  /* 0x0000008000057812 */ /* 0x000fe200078ef805 */
[----:B------:R-:W-:-:S04]  /*8dc0*/  IMAD.MOV.U32 R35, RZ, RZ, R37 ;  /* 0x000000ffff237224 */ /* 0x000fc800078e0025 */
[----:B------:R0:W-:Y:S01]  /*8dd0*/  STG.E.U8 desc[UR36][R8.64], R5 ;  /* 0x0000000508007986 */ /* 0x0001e2000c101124 */
[----:B------:R-:W-:Y:S05]  /*8de0*/  BRA `(.L_x_6065) ;  /* 0x0000000800087947 */ /* 0x000fea0003800000 */
.L_x_6081:
        /* <DEDUP_REMOVED lines=14> */
.L_x_6085:
[----:B------:R-:W-:Y:S05]  /*8ed0*/  BSYNC.RECONVERGENT B0 ;  /* 0x0000000000007941 */ /* 0x000fea0003800200 */
.L_x_6084:
[----:B------:R-:W-:Y:S01]  /*8ee0*/  LOP3.LUT R3, R0, 0x80, R5, 0xf8, !PT ;  /* 0x0000008000037812 */ /* 0x000fe200078ef805 */
[----:B------:R-:W-:-:S04]  /*8ef0*/  IMAD.MOV.U32 R35, RZ, RZ, R37 ;  /* 0x000000ffff237224 */ /* 0x000fc800078e0025 */
[----:B------:R0:W-:Y:S01]  /*8f00*/  STG.E.U8 desc[UR36][R8.64], R3 ;  /* 0x0000000308007986 */ /* 0x0001e2000c101124 */
[----:B------:R-:W-:Y:S05]  /*8f10*/  BRA `(.L_x_6065) ;  /* 0x0000000400bc7947 */ /* 0x000fea0003800000 */
.L_x_6080:
[----:B------:R-:W-:Y:S01]  /*8f20*/  F2FP.BF16.F32.PACK_AB R6, RZ, R6 ;  /* 0x00000006ff06723e */ /* 0x000fe200000010ff */
[----:B------:R-:W-:-:S04]  /*8f30*/  IMAD.MOV.U32 R35, RZ, RZ, R37 ;  /* 0x000000ffff237224 */ /* 0x000fc800078e0025 */
[----:B------:R0:W-:Y:S01]  /*8f40*/  STG.E.U16 desc[UR36][R8.64], R6 ;  /* 0x0000000608007986 */ /* 0x0001e2000c101524 */
[----:B------:R-:W-:Y:S05]  /*8f50*/  BRA `(.L_x_6065) ;  /* 0x0000000400ac7947 */ /* 0x000fea0003800000 */
.L_x_6077:
        /* <DEDUP_REMOVED lines=12> */
.L_x_6088:
        /* <DEDUP_REMOVED lines=12> */
.L_x_6091:
[----:B------:R-:W-:-:S04]  /*90e0*/  SHF.R.U32.HI R0, RZ, 0x14, R6 ;  /* 0x00000014ff007819 */ /* 0x000fc80000011606 */
[----:B------:R-:W-:-:S04]  /*90f0*/  LOP3.LUT R3, R0, 0x1, RZ, 0xc0, !PT ;  /* 0x0000000100037812 */ /* 0x000fc800078ec0ff */
[----:B------:R-:W-:-:S04]  /*9100*/  IADD3 R0, PT, PT, R6, 0x487ffff, R3 ;  /* 0x0487ffff06007810 */ /* 0x000fc80007ffe003 */
[----:B------:R-:W-:-:S04]  /*9110*/  SHF.R.U32.HI R0, RZ, 0x14, R0 ;  /* 0x00000014ff007819 */ /* 0x000fc80000011600 */
[----:B------:R-:W-:-:S07]  /*9120*/  LOP3.LUT R0, R0, 0xff, RZ, 0xc0, !PT ;  /* 0x000000ff00007812 */ /* 0x000fce00078ec0ff */
.L_x_6092:
[----:B------:R-:W-:-:S04]  /*9130*/  SHF.R.U32.HI R3, RZ, 0x18, R6 ;  /* 0x00000018ff037819 */ /* 0x000fc80000011606 */
[----:B------:R-:W-:-:S04]  /*9140*/  LOP3.LUT R0, R0, 0x80, R3, 0xf8, !PT ;  /* 0x0000008000007812 */ /* 0x000fc800078ef803 */
[----:B------:R-:W-:-:S07]  /*9150*/  PRMT R4, R0, 0x7610, R4 ;  /* 0x0000761000047816 */ /* 0x000fce0000000004 */
.L_x_6090:
[----:B------:R-:W-:Y:S05]  /*9160*/  BSYNC.RECONVERGENT B0 ;  /* 0x0000000000007941 */ /* 0x000fea0003800200 */
.L_x_6089:
[----:B------:R0:W-:Y:S01]  /*9170*/  STG.E.U8 desc[UR36][R8.64], R4 ;  /* 0x0000000408007986 */ /* 0x0001e2000c101124 */
[----:B------:R-:W-:Y:S01]  /*9180*/  IMAD.MOV.U32 R35, RZ, RZ, R37 ;  /* 0x000000ffff237224 */ /* 0x000fe200078e0025 */
[----:B------:R-:W-:Y:S06]  /*9190*/  BRA `(.L_x_6065) ;  /* 0x00000004001c7947 */ /* 0x000fec0003800000 */
.L_x_6087:
        /* <DEDUP_REMOVED lines=12> */
.L_x_6095:
[----:B------:R-:W-:-:S04]  /*9260*/  SHF.R.U32.HI R0, RZ, 0x15, R6 ;  /* 0x00000015ff007819 */ /* 0x000fc80000011606 */
[----:B------:R-:W-:-:S04]  /*9270*/  LOP3.LUT R3, R0, 0x1, RZ, 0xc0, !PT ;  /* 0x0000000100037812 */ /* 0x000fc800078ec0ff */
[----:B------:R-:W-:-:S04]  /*9280*/  IADD3 R0, PT, PT, R6, 0x88fffff, R3 ;  /* 0x088fffff06007810 */ /* 0x000fc80007ffe003 */
[----:B------:R-:W-:-:S04]  /*9290*/  SHF.R.U32.HI R0, RZ, 0x15, R0 ;  /* 0x00000015ff007819 */ /* 0x000fc80000011600 */
[----:B------:R-:W-:-:S07]  /*92a0*/  LOP3.LUT R0, R0, 0xff, RZ, 0xc0, !PT ;  /* 0x000000ff00007812 */ /* 0x000fce00078ec0ff */
.L_x_6096:
[----:B------:R-:W-:-:S04]  /*92b0*/  SHF.R.U32.HI R3, RZ, 0x18, R6 ;  /* 0x00000018ff037819 */ /* 0x000fc80000011606 */
[----:B------:R-:W-:-:S04]  /*92c0*/  LOP3.LUT R0, R0, 0x80, R3, 0xf8, !PT ;  /* 0x0000008000007812 */ /* 0x000fc800078ef803 */
[----:B------:R-:W-:-:S07]  /*92d0*/  PRMT R4, R0, 0x7610, R4 ;  /* 0x0000761000047816 */ /* 0x000fce0000000004 */
.L_x_6094:
[----:B------:R-:W-:Y:S05]  /*92e0*/  BSYNC.RECONVERGENT B0 ;  /* 0x0000000000007941 */ /* 0x000fea0003800200 */
.L_x_6093:
[----:B------:R0:W-:Y:S01]  /*92f0*/  STG.E.U8 desc[UR36][R8.64], R4 ;  /* 0x0000000408007986 */ /* 0x0001e2000c101124 */
[----:B------:R-:W-:Y:S01]  /*9300*/  IMAD.MOV.U32 R35, RZ, RZ, R37 ;  /* 0x000000ffff237224 */ /* 0x000fe200078e0025 */
[----:B------:R-:W-:Y:S06]  /*9310*/  BRA `(.L_x_6065) ;  /* 0x0000000000bc7947 */ /* 0x000fec0003800000 */
.L_x_6086:
[----:B------:R-:W-:-:S13]  /*9320*/  ISETP.NE.AND P0, PT, R0, 0x1c, PT ;  /* 0x0000001c0000780c */ /* 0x000fda0003f05270 */
[----:B------:R-:W-:Y:S05]  /*9330*/  @!P0 BRA `(.L_x_6097) ;  /* 0x0000000000a88947 */ /* 0x000fea0003800000 */
[----:B------:R-:W-:-:S13]  /*9340*/  ISETP.NE.AND P0, PT, R0, 0x1d, PT ;  /* 0x0000001d0000780c */ /* 0x000fda0003f05270 */
[----:B------:R-:W-:Y:S05]  /*9350*/  @!P0 BRA `(.L_x_6098) ;  /* 0x0000000000908947 */ /* 0x000fea0003800000 */
[----:B------:R-:W-:-:S13]  /*9360*/  ISETP.NE.AND P0, PT, R0, 0x2c, PT ;  /* 0x0000002c0000780c */ /* 0x000fda0003f05270 */
[----:B------:R-:W-:Y:S05]  /*9370*/  @!P0 BRA `(.L_x_6099) ;  /* 0x0000000000488947 */ /* 0x000fea0003800000 */
.L_x_6070:
        /* <DEDUP_REMOVED lines=16> */
.L_x_6100:
[----:B------:R-:W-:Y:S01]  /*9480*/  IMAD.MOV.U32 R35, RZ, RZ, R37 ;  /* 0x000000ffff237224 */ /* 0x000fe200078e0025 */
[----:B------:R-:W-:Y:S06]  /*9490*/  BRA `(.L_x_6065) ;  /* 0x00000000005c7947 */ /* 0x000fec0003800000 */
.L_x_6099:
        /* <DEDUP_REMOVED lines=16> */
.L_x_6098:
[----:B------:R-:W0:Y:S01]  /*95a0*/  F2I.U64.TRUNC R6, R6 ;  /* 0x0000000600067311 */ /* 0x000e22000020d800 */
[----:B------:R-:W-:Y:S01]  /*95b0*/  IMAD.MOV.U32 R35, RZ, RZ, R37 ;  /* 0x000000ffff237224 */ /* 0x000fe200078e0025 */
[----:B0-----:R0:W-:Y:S01]  /*95c0*/  STG.E.64 desc[UR36][R8.64], R6 ;  /* 0x0000000608007986 */ /* 0x0011e2000c101b24 */
[----:B------:R-:W-:Y:S05]  /*95d0*/  BRA `(.L_x_6065) ;  /* 0x00000000000c7947 */ /* 0x000fea0003800000 */
.L_x_6097:
[----:B------:R-:W0:Y:S01]  /*95e0*/  F2I.FTZ.U32.TRUNC.NTZ R3, R6 ;  /* 0x0000000600037305 */ /* 0x000e22000021f000 */
[----:B------:R-:W-:Y:S01]  /*95f0*/  IMAD.MOV.U32 R35, RZ, RZ, R37 ;  /* 0x000000ffff237224 */ /* 0x000fe200078e0025 */
[----:B0-----:R0:W-:Y:S06]  /*9600*/  STG.E desc[UR36][R8.64], R3 ;  /* 0x0000000308007986 */ /* 0x0011ec000c101924 */
.L_x_6065:
[----:B------:R-:W-:Y:S05]  /*9610*/  BSYNC.RECONVERGENT B6 ;  /* 0x0000000000067941 */ /* 0x000fea0003800200 */
.L_x_6064:
[----:B------:R-:W-:Y:S01]  /*9620*/  ISETP.GE.AND P0, PT, R35, R34, PT ;  /* 0x000000222300720c */ /* 0x000fe20003f06270 */
[----:B------:R-:W-:-:S12]  /*9630*/  BSSY.RECONVERGENT B6, `(.L_x_6101) ;  /* 0x00001ce000067945 */ /* 0x000fd80003800200 */
        /* <DEDUP_REMOVED lines=22> */
.L_x_6106:
[----:B------:R-:W0:Y:S02]  /*97a0*/  F2I.S64.TRUNC R18, R18 ;  /* 0x0000001200127311 */ /* 0x000e24000020d900 */
[----:B0-----:R-:W-:-:S05]  /*97b0*/  IMAD.MOV.U32 R3, RZ, RZ, R18 ;  /* 0x000000ffff037224 */ /* 0x001fca00078e0012 */
[----:B------:R0:W-:Y:S01]  /*97c0*/  STG.E.U8 desc[UR36][R8.64], R3 ;  /* 0x0000000308007986 */ /* 0x0001e2000c101124 */
[----:B------:R-:W-:Y:S05]  /*97d0*/  BRA `(.L_x_6108) ;  /* 0x0000000c002c7947 */ /* 0x000fea0003800000 */
.L_x_6105:
        /* <DEDUP_REMOVED lines=9> */
.L_x_6110:
[----:B------:R-:W0:Y:S02]  /*9870*/  F2I.FTZ.TRUNC.NTZ R3, R18 ;  /* 0x0000001200037305 */ /* 0x000e24000021f100 */
[----:B0-----:R0:W-:Y:S01]  /*9880*/  STG.E desc[UR36][R8.64], R3 ;  /* 0x0000000308007986 */ /* 0x0011e2000c101924 */
[----:B------:R-:W-:Y:S05]  /*9890*/  BRA `(.L_x_6108) ;  /* 0x0000000800fc7947 */ /* 0x000fea0003800000 */
.L_x_6109:
[----:B------:R-:W0:Y:S02]  /*98a0*/  F2I.FTZ.TRUNC.NTZ R3, R18 ;  /* 0x0000001200037305 */ /* 0x000e24000021f100 */
[----:B0-----:R0:W-:Y:S01]  /*98b0*/  STG.E.U16 desc[UR36][R8.64], R3 ;  /* 0x0000000308007986 */ /* 0x0011e2000c101524 */
[----:B------:R-:W-:Y:S05]  /*98c0*/  BRA `(.L_x_6108) ;  /* 0x0000000800f07947 */ /* 0x000fea0003800000 */
.L_x_6104:
        /* <DEDUP_REMOVED lines=8> */
.L_x_6112:
[----:B------:R-:W-:-:S05]  /*9950*/  F2FP.F16.F32.PACK_AB R18, RZ, R18 ;  /* 0x00000012ff12723e */ /* 0x000fca00000000ff */
[----:B------:R0:W-:Y:S01]  /*9960*/  STG.E.U16 desc[UR36][R8.64], R18 ;  /* 0x0000001208007986 */ /* 0x0001e2000c101524 */
[----:B------:R-:W-:Y:S05]  /*9970*/  BRA `(.L_x_6108) ;  /* 0x0000000800c47947 */ /* 0x000fea0003800000 */
.L_x_6111:
        /* <DEDUP_REMOVED lines=8> */
.L_x_6114:
[----:B------:R-:W-:-:S05]  /*9a00*/  F2FP.F16.F32.PACK_AB R19, R19, R18 ;  /* 0x000000121313723e */ /* 0x000fca00000000ff */
[----:B------:R0:W-:Y:S01]  /*9a10*/  STG.E desc[UR36][R8.64], R19 ;  /* 0x0000001308007986 */ /* 0x0001e2000c101924 */
[----:B------:R-:W-:Y:S05]  /*9a20*/  BRA `(.L_x_6108) ;  /* 0x0000000800987947 */ /* 0x000fea0003800000 */
.L_x_6113:
[----:B------:R-:W-:-:S06]  /*9a30*/  FMUL.FTZ R4, R18, 1 ;  /* 0x3f80000012047820 */ /* 0x000fcc0000410000 */
[----:B------:R-:W0:Y:S02]  /*9a40*/  F2F.F64.F32 R4, R4 ;  /* 0x0000000400047310 */ /* 0x000e240000201800 */
[----:B0-----:R0:W-:Y:S01]  /*9a50*/  STG.E.64 desc[UR36][R8.64], R4 ;  /* 0x0000000408007986 */ /* 0x0011e2000c101b24 */
[----:B------:R-:W-:Y:S05]  /*9a60*/  BRA `(.L_x_6108) ;  /* 0x0000000800887947 */ /* 0x000fea0003800000 */
.L_x_6103:
        /* <DEDUP_REMOVED lines=13> */
.L_x_6118:
        /* <DEDUP_REMOVED lines=16> */
.L_x_6121:
[----:B------:R-:W-:-:S04]  /*9c40*/  SHF.R.U32.HI R18, RZ, 0x18, R18 ;  /* 0x00000018ff127819 */ /* 0x000fc80000011612 */
[----:B------:R-:W-:-:S04]  /*9c50*/  LOP3.LUT R3, R3, 0x80, R18, 0xf8, !PT ;  /* 0x0000008003037812 */ /* 0x000fc800078ef812 */
[----:B------:R-:W-:-:S07]  /*9c60*/  PRMT R4, R3, 0x7610, R4 ;  /* 0x0000761003047816 */ /* 0x000fce0000000004 */
.L_x_6120:
[----:B------:R-:W-:Y:S05]  /*9c70*/  BSYNC.RECONVERGENT B0 ;  /* 0x0000000000007941 */ /* 0x000fea0003800200 */
.L_x_6119:
[----:B------:R0:W-:Y:S01]  /*9c80*/  STG.E.U8 desc[UR36][R8.64], R4 ;  /* 0x0000000408007986 */ /* 0x0001e2000c101124 */
[----:B------:R-:W-:Y:S05]  /*9c90*/  BRA `(.L_x_6108) ;  /* 0x0000000400fc7947 */ /* 0x000fea0003800000 */
.L_x_6117:
        /* <DEDUP_REMOVED lines=16> */
.L_x_6124:
[----:B------:R-:W-:-:S04]  /*9da0*/  SHF.R.U32.HI R18, RZ, 0x18, R18 ;  /* 0x00000018ff127819 */ /* 0x000fc80000011612 */
[----:B------:R-:W-:-:S04]  /*9db0*/  LOP3.LUT R3, R3, 0x80, R18, 0xf8, !PT ;  /* 0x0000008003037812 */ /* 0x000fc800078ef812 */
[----:B------:R-:W-:-:S07]  /*9dc0*/  PRMT R4, R3, 0x7610, R4 ;  /* 0x0000761003047816 */ /* 0x000fce0000000004 */
.L_x_6123:
[----:B------:R-:W-:Y:S05]  /*9dd0*/  BSYNC.RECONVERGENT B0 ;  /* 0x0000000000007941 */ /* 0x000fea0003800200 */
.L_x_6122:
[----:B------:R0:W-:Y:S01]  /*9de0*/  STG.E.U8 desc[UR36][R8.64], R4 ;  /* 0x0000000408007986 */ /* 0x0001e2000c101124 */
[----:B------:R-:W-:Y:S05]  /*9df0*/  BRA `(.L_x_6108) ;  /* 0x0000000400a47947 */ /* 0x000fea0003800000 */
.L_x_6116:
        /* <DEDUP_REMOVED lines=21> */
.L_x_6126:
[----:B------:R-:W0:Y:S02]  /*9f50*/  F2I.U64.TRUNC R18, R18 ;  /* 0x0000001200127311 */ /* 0x000e24000020d800 */
[----:B0-----:R0:W-:Y:S01]  /*9f60*/  STG.E.64 desc[UR36][R8.64], R18 ;  /* 0x0000001208007986 */ /* 0x0011e2000c101b24 */
[----:B------:R-:W-:Y:S05]  /*9f70*/  BRA `(.L_x_6108) ;  /* 0x0000000400447947 */ /* 0x000fea0003800000 */
.L_x_6125:
[----:B------:R-:W0:Y:S02]  /*9f80*/  F2I.FTZ.U32.TRUNC.NTZ R3, R18 ;  /* 0x0000001200037305 */ /* 0x000e24000021f000 */
[----:B0-----:R0:W-:Y:S01]  /*9f90*/  STG.E desc[UR36][R8.64], R3 ;  /* 0x0000000308007986 */ /* 0x0011e2000c101924 */
[----:B------:R-:W-:Y:S05]  /*9fa0*/  BRA `(.L_x_6108) ;  /* 0x0000000400387947 */ /* 0x000fea0003800000 */
.L_x_6115:
        /* <DEDUP_REMOVED lines=12> */
.L_x_6128:
[----:B------:R-:W-:Y:S01]  /*a070*/  FMUL.FTZ R4, R18, 1 ;  /* 0x3f80000012047820 */ /* 0x000fe20000410000 */
[----:B------:R-:W-:-:S05]  /*a080*/  FMUL.FTZ R6, R19, 1 ;  /* 0x3f80000013067820 */ /* 0x000fca0000410000 */
[----:B------:R-:W-:Y:S08]  /*a090*/  F2F.F64.F32 R4, R4 ;  /* 0x0000000400047310 */ /* 0x000ff00000201800 */
[----:B------:R-:W0:Y:S02]  /*a0a0*/  F2F.F64.F32 R6, R6 ;  /* 0x0000000600067310 */ /* 0x000e240000201800 */
[----:B0-----:R4:W-:Y:S01]  /*a0b0*/  STG.E.128 desc[UR36][R8.64], R4 ;  /* 0x0000000408007986 */ /* 0x0019e2000c101d24 */
[----:B------:R-:W-:Y:S05]  /*a0c0*/  BRA `(.L_x_6108) ;  /* 0x0000000000f07947 */ /* 0x000fea0003800000 */
.L_x_6127:
[----:B------:R-:W-:-:S13]  /*a0d0*/  ISETP.NE.AND P0, PT, R0, 0xf, PT ;  /* 0x0000000f0000780c */ /* 0x000fda0003f05270 */
[----:B------:R-:W-:Y:S05]  /*a0e0*/  @!P0 BRA `(.L_x_6129) ;  /* 0x0000000000e08947 */ /* 0x000fea0003800000 */
[----:B------:R-:W-:-:S13]  /*a0f0*/  ISETP.NE.AND P0, PT, R0, 0x17, PT ;  /* 0x000000170000780c */ /* 0x000fda0003f05270 */
[----:B------:R-:W-:Y:S05]  /*a100*/  @!P0 BRA `(.L_x_6130) ;  /* 0x00000000008c8947 */ /* 0x000fea0003800000 */
[----:B------:R-:W-:-:S13]  /*a110*/  ISETP.NE.AND P0, PT, R0, 0x18, PT ;  /* 0x000000180000780c */ /* 0x000fda0003f05270 */
[----:B------:R-:W-:Y:S05]  /*a120*/  @!P0 BRA `(.L_x_6131) ;  /* 0x0000000000448947 */ /* 0x000fea0003800000 */
.L_x_6107:
        /* <DEDUP_REMOVED lines=16> */
.L_x_6132:
[----:B------:R-:W-:Y:S05]  /*a230*/  BRA `(.L_x_6108) ;  /* 0x0000000000947947 */ /* 0x000fea0003800000 */
.L_x_6131:
        /* <DEDUP_REMOVED lines=12> */
.L_x_6134:
[----:B------:R-:W-:Y:S05]  /*a300*/  BSYNC.RECONVERGENT B0 ;  /* 0x0000000000007941 */ /* 0x000fea0003800200 */
.L_x_6133:
[----:B------:R-:W-:-:S05]  /*a310*/  LOP3.LUT R3, R0, 0x80, R5, 0xf8, !PT ;  /* 0x0000008000037812 */ /* 0x000fca00078ef805 */
[----:B------:R1:W-:Y:S01]  /*a320*/  STG.E.U8 desc[UR36][R8.64], R3 ;  /* 0x0000000308007986 */ /* 0x0003e2000c101124 */
[----:B------:R-:W-:Y:S05]  /*a330*/  BRA `(.L_x_6108) ;  /* 0x0000000000547947 */ /* 0x000fea0003800000 */
.L_x_6130:
        /* <DEDUP_REMOVED lines=11> */
.L_x_6136:
[----:B------:R-:W-:Y:S01]  /*a3f0*/  IMAD.MOV.U32 R0, RZ, RZ, 0x7f ;  /* 0x0000007fff007424 */ /* 0x000fe200078e00ff */
[----:B------:R-:W-:-:S04]  /*a400*/  ISETP.GT.U32.AND P0, PT, R4, 0x7f800000, PT ;  /* 0x7f8000000400780c */ /* 0x000fc80003f04070 */
[----:B------:R-:W-:-:S09]  /*a410*/  SEL R0, R0, 0x7c, P0 ;  /* 0x0000007c00007807 */ /* 0x000fd20000000000 */
.L_x_6137:
[----:B------:R-:W-:Y:S05]  /*a420*/  BSYNC.RECONVERGENT B0 ;  /* 0x0000000000007941 */ /* 0x000fea0003800200 */
.L_x_6135:
[----:B------:R-:W-:-:S04]  /*a430*/  SHF.R.U32.HI R3, RZ, 0x18, R18 ;  /* 0x00000018ff037819 */ /* 0x000fc80000011612 */
[----:B------:R-:W-:-:S05]  /*a440*/  LOP3.LUT R3, R0, 0x80, R3, 0xf8, !PT ;  /* 0x0000008000037812 */ /* 0x000fca00078ef803 */
[----:B------:R0:W-:Y:S01]  /*a450*/  STG.E.U8 desc[UR36][R8.64], R3 ;  /* 0x0000000308007986 */ /* 0x0001e2000c101124 */
[----:B------:R-:W-:Y:S05]  /*a460*/  BRA `(.L_x_6108) ;  /* 0x0000000000087947 */ /* 0x000fea0003800000 */
.L_x_6129:
[----:B------:R-:W-:-:S05]  /*a470*/  F2FP.BF16.F32.PACK_AB R18, RZ, R18 ;  /* 0x00000012ff12723e */ /* 0x000fca00000010ff */
[----:B------:R2:W-:Y:S02]  /*a480*/  STG.E.U16 desc[UR36][R8.64], R18 ;  /* 0x0000001208007986 */ /* 0x0005e4000c101524 */
.L_x_6108:
[----:B------:R-:W-:-:S05]  /*a490*/  VIADD R35, R35, 0x80 ;  /* 0x0000008023237836 */ /* 0x000fca0000000000 */
[----:B------:R-:W-:-:S13]  /*a4a0*/  ISETP.GE.AND P0, PT, R35, R34, PT ;  /* 0x000000222300720c */ /* 0x000fda0003f06270 */
[----:B------:R-:W-:Y:S05]  /*a4b0*/  @P0 BRA `(.L_x_6102) ;  /* 0x0000000c00940947 */ /* 0x000fea0003800000 */
[----:B------:R-:W1:Y:S01]  /*a4c0*/  LDCU UR4, c[0x0][0x3d0] ;  /* 0x00007a00ff0477ac */ /* 0x000e620008000800 */
[----:B0---4-:R-:W0:Y:S01]  /*a4d0*/  LDC.64 R4, c[0x0][0x398] ;  /* 0x0000e600ff047b82 */ /* 0x011e220000000a00 */
[----:B------:R-:W-:Y:S01]  /*a4e0*/  IMAD R0, R2, 0x200, R35 ;  /* 0x0000020002007824 */ /* 0x000fe200078e0223 */
[----:B------:R-:W-:-:S03]  /*a4f0*/  PRMT R6, R36, 0x9910, RZ ;  /* 0x0000991024067816 */ /* 0x000fc600000000ff */
[----:B-1-3--:R-:W-:Y:S02]  /*a500*/  IMAD R3, R0, UR4, RZ ;  /* 0x0000000400037c24 */ /* 0x00afe4000f8e02ff */
        /* <DEDUP_REMOVED lines=16> */
.L_x_6141:
[----:B------:R-:W0:Y:S02]  /*a610*/  F2I.S64.TRUNC R22, R22 ;  /* 0x0000001600167311 */ /* 0x000e24000020d900 */
[----:B0-----:R-:W-:-:S05]  /*a620*/  IMAD.MOV.U32 R3, RZ, RZ, R22 ;  /* 0x000000ffff037224 */ /* 0x001fca00078e0016 */
[----:B------:R0:W-:Y:S01]  /*a630*/  STG.E.U8 desc[UR36][R4.64], R3 ;  /* 0x0000000304007986 */ /* 0x0001e2000c101124 */
[----:B------:R-:W-:Y:S05]  /*a640*/  BRA `(.L_x_6143) ;  /* 0x0000000c002c7947 */ /* 0x000fea0003800000 */
.L_x_6140:
        /* <DEDUP_REMOVED lines=9> */
.L_x_6145:
[----:B------:R-:W0:Y:S02]  /*a6e0*/  F2I.FTZ.TRUNC.NTZ R3, R22 ;  /* 0x0000001600037305 */ /* 0x000e24000021f100 */
[----:B0-----:R0:W-:Y:S01]  /*a6f0*/  STG.E desc[UR36][R4.64], R3 ;  /* 0x0000000304007986 */ /* 0x0011e2000c101924 */
[----:B------:R-:W-:Y:S05]  /*a700*/  BRA `(.L_x_6143) ;  /* 0x0000000800fc7947 */ /* 0x000fea0003800000 */
.L_x_6144:
[----:B------:R-:W0:Y:S02]  /*a710*/  F2I.FTZ.TRUNC.NTZ R3, R22 ;  /* 0x0000001600037305 */ /* 0x000e24000021f100 */
[----:B0-----:R0:W-:Y:S01]  /*a720*/  STG.E.U16 desc[UR36][R4.64], R3 ;  /* 0x0000000304007986 */ /* 0x0011e2000c101524 */
[----:B------:R-:W-:Y:S05]  /*a730*/  BRA `(.L_x_6143) ;  /* 0x0000000800f07947 */ /* 0x000fea0003800000 */
.L_x_6139:
        /* <DEDUP_REMOVED lines=8> */
.L_x_6147:
[----:B------:R-:W-:-:S05]  /*a7c0*/  F2FP.F16.F32.PACK_AB R22, RZ, R22 ;  /* 0x00000016ff16723e */ /* 0x000fca00000000ff */
[----:B------:R1:W-:Y:S01]  /*a7d0*/  STG.E.U16 desc[UR36][R4.64], R22 ;  /* 0x0000001604007986 */ /* 0x0003e2000c101524 */
[----:B------:R-:W-:Y:S05]  /*a7e0*/  BRA `(.L_x_6143) ;  /* 0x0000000800c47947 */ /* 0x000fea0003800000 */
.L_x_6146:
        /* <DEDUP_REMOVED lines=8> */
.L_x_6149:
[----:B------:R-:W-:-:S05]  /*a870*/  F2FP.F16.F32.PACK_AB R23, R23, R22 ;  /* 0x000000161717723e */ /* 0x000fca00000000ff */
[----:B------:R0:W-:Y:S01]  /*a880*/  STG.E desc[UR36][R4.64], R23 ;  /* 0x0000001704007986 */ /* 0x0001e2000c101924 */
[----:B------:R-:W-:Y:S05]  /*a890*/  BRA `(.L_x_6143) ;  /* 0x0000000800987947 */ /* 0x000fea0003800000 */
.L_x_6148:
[----:B------:R-:W-:-:S06]  /*a8a0*/  FMUL.FTZ R6, R22, 1 ;  /* 0x3f80000016067820 */ /* 0x000fcc0000410000 */
[----:B------:R-:W0:Y:S02]  /*a8b0*/  F2F.F64.F32 R6, R6 ;  /* 0x0000000600067310 */ /* 0x000e240000201800 */
[----:B0-----:R3:W-:Y:S01]  /*a8c0*/  STG.E.64 desc[UR36][R4.64], R6 ;  /* 0x0000000604007986 */ /* 0x0017e2000c101b24 */
[----:B------:R-:W-:Y:S05]  /*a8d0*/  BRA `(.L_x_6143) ;  /* 0x0000000800887947 */ /* 0x000fea0003800000 */
.L_x_6138:
        /* <DEDUP_REMOVED lines=13> */
.L_x_6153:
        /* <DEDUP_REMOVED lines=16> */
.L_x_6156:
[----:B------:R-:W-:-:S04]  /*aab0*/  SHF.R.U32.HI R22, RZ, 0x18, R22 ;  /* 0x00000018ff167819 */ /* 0x000fc80000011616 */
[----:B------:R-:W-:-:S04]  /*aac0*/  LOP3.LUT R3, R3, 0x80, R22, 0xf8, !PT ;  /* 0x0000008003037812 */ /* 0x000fc800078ef816 */
[----:B------:R-:W-:-:S07]  /*aad0*/  PRMT R0, R3, 0x7610, R0 ;  /* 0x0000761003007816 */ /* 0x000fce0000000000 */
.L_x_6155:
[----:B------:R-:W-:Y:S05]  /*aae0*/  BSYNC.RECONVERGENT B0 ;  /* 0x0000000000007941 */ /* 0x000fea0003800200 */
.L_x_6154:
[----:B------:R0:W-:Y:S01]  /*aaf0*/  STG.E.U8 desc[UR36][R4.64], R0 ;  /* 0x0000000004007986 */ /* 0x0001e2000c101124 */
[----:B------:R-:W-:Y:S05]  /*ab00*/  BRA `(.L_x_6143) ;  /* 0x0000000400fc7947 */ /* 0x000fea0003800000 */
.L_x_6152:
        /* <DEDUP_REMOVED lines=16> */
.L_x_6159:
[----:B------:R-:W-:-:S04]  /*ac10*/  SHF.R.U32.HI R22, RZ, 0x18, R22 ;  /* 0x00000018ff167819 */ /* 0x000fc80000011616 */
[----:B------:R-:W-:-:S04]  /*ac20*/  LOP3.LUT R3, R3, 0x80, R22, 0xf8, !PT ;  /* 0x0000008003037812 */ /* 0x000fc800078ef816 */
[----:B------:R-:W-:-:S07]  /*ac30*/  PRMT R0, R3, 0x7610, R0 ;  /* 0x0000761003007816 */ /* 0x000fce0000000000 */
.L_x_6158:
[----:B------:R-:W-:Y:S05]  /*ac40*/  BSYNC.RECONVERGENT B0 ;  /* 0x0000000000007941 */ /* 0x000fea0003800200 */
.L_x_6157:
[----:B------:R0:W-:Y:S01]  /*ac50*/  STG.E.U8 desc[UR36][R4.64], R0 ;  /* 0x0000000004007986 */ /* 0x0001e2000c101124 */
[----:B------:R-:W-:Y:S05]  /*ac60*/  BRA `(.L_x_6143) ;  /* 0x0000000400a47947 */ /* 0x000fea0003800000 */
.L_x_6151:
        /* <DEDUP_REMOVED lines=21> */
.L_x_6161:
[----:B------:R-:W0:Y:S02]  /*adc0*/  F2I.U64.TRUNC R22, R22 ;  /* 0x0000001600167311 */ /* 0x000e24000020d800 */
[----:B0-----:R0:W-:Y:S01]  /*add0*/  STG.E.64 desc[UR36][R4.64], R22 ;  /* 0x0000001604007986 */ /* 0x0011e2000c101b24 */
[----:B------:R-:W-:Y:S05]  /*ade0*/  BRA `(.L_x_6143) ;  /* 0x0000000400447947 */ /* 0x000fea0003800000 */
.L_x_6160:
[----:B------:R-:W0:Y:S02]  /*adf0*/  F2I.FTZ.U32.TRUNC.NTZ R3, R22 ;  /* 0x0000001600037305 */ /* 0x000e24000021f000 */
[----:B0-----:R0:W-:Y:S01]  /*ae00*/  STG.E desc[UR36][R4.64], R3 ;  /* 0x0000000304007986 */ /* 0x0011e2000c101924 */
[----:B------:R-:W-:Y:S05]  /*ae10*/  BRA `(.L_x_6143) ;  /* 0x0000000400387947 */ /* 0x000fea0003800000 */
.L_x_6150:
        /* <DEDUP_REMOVED lines=12> */
.L_x_6163:
[----:B--2---:R-:W-:Y:S01]  /*aee0*/  FMUL.FTZ R8, R22, 1 ;  /* 0x3f80000016087820 */ /* 0x004fe20000410000 */
[----:B------:R-:W-:-:S05]  /*aef0*/  FMUL.FTZ R10, R23, 1 ;  /* 0x3f800000170a7820 */ /* 0x000fca0000410000 */
[----:B------:R-:W-:Y:S08]  /*af00*/  F2F.F64.F32 R8, R8 ;  /* 0x0000000800087310 */ /* 0x000ff00000201800 */
[----:B------:R-:W0:Y:S02]  /*af10*/  F2F.F64.F32 R10, R10 ;  /* 0x0000000a000a7310 */ /* 0x000e240000201800 */
[----:B0-----:R0:W-:Y:S01]  /*af20*/  STG.E.128 desc[UR36][R4.64], R8 ;  /* 0x0000000804007986 */ /* 0x0011e2000c101d24 */
[----:B------:R-:W-:Y:S05]  /*af30*/  BRA `(.L_x_6143) ;  /* 0x0000000000f07947 */ /* 0x000fea0003800000 */
.L_x_6162:
[----:B------:R-:W-:-:S13]  /*af40*/  ISETP.NE.AND P0, PT, R0, 0xf, PT ;  /* 0x0000000f0000780c */ /* 0x000fda0003f05270 */
[----:B------:R-:W-:Y:S05]  /*af50*/  @!P0 BRA `(.L_x_6164) ;  /* 0x0000000000e08947 */ /* 0x000fea0003800000 */
[----:B------:R-:W-:-:S13]  /*af60*/  ISETP.NE.AND P0, PT, R0, 0x17, PT ;  /* 0x000000170000780c */ /* 0x000fda0003f05270 */
[----:B------:R-:W-:Y:S05]  /*af70*/  @!P0 BRA `(.L_x_6165) ;  /* 0x00000000008c8947 */ /* 0x000fea0003800000 */
[----:B------:R-:W-:-:S13]  /*af80*/  ISETP.NE.AND P0, PT, R0, 0x18, PT ;  /* 0x000000180000780c */ /* 0x000fda0003f05270 */
[----:B------:R-:W-:Y:S05]  /*af90*/  @!P0 BRA `(.L_x_6166) ;  /* 0x0000000000448947 */ /* 0x000fea0003800000 */
.L_x_6142:
[----:B------:R-:W-:Y:S01]  /*afa0*/  MOV R0, 0x228 ;  /* 0x0000022800007802 */ /* 0x000fe20000000f00 */
[----:B------:R-:W0:Y:S01]  /*afb0*/  LDCU.64 UR4, c[0x4][0x218] ;  /* 0x01004300ff0477ac */ /* 0x000e220008000a00 */
[----:B--2---:R-:W-:Y:S02]  /*afc0*/  IMAD.MOV.U32 R8, RZ, RZ, 0x65 ;  /* 0x00000065ff087424 */ /* 0x004fe400078e00ff */
        /* <DEDUP_REMOVED lines=13> */
.L_x_6167:
[----:B------:R-:W-:Y:S05]  /*b0a0*/  BRA `(.L_x_6143) ;  /* 0x0000000000947947 */ /* 0x000fea0003800000 */
.L_x_6166:
        /* <DEDUP_REMOVED lines=12> */
.L_x_6169:
[----:B------:R-:W-:Y:S05]  /*b170*/  BSYNC.RECONVERGENT B0 ;  /* 0x0000000000007941 */ /* 0x000fea0003800200 */
.L_x_6168:
[----:B------:R-:W-:-:S05]  /*b180*/  LOP3.LUT R3, R0, 0x80, R7, 0xf8, !PT ;  /* 0x0000008000037812 */ /* 0x000fca00078ef807 */
[----:B------:R0:W-:Y:S01]  /*b190*/  STG.E.U8 desc[UR36][R4.64], R3 ;  /* 0x0000000304007986 */ /* 0x0001e2000c101124 */
[----:B------:R-:W-:Y:S05]  /*b1a0*/  BRA `(.L_x_6143) ;  /* 0x0000000000547947 */ /* 0x000fea0003800000 */
.L_x_6165:
        /* <DEDUP_REMOVED lines=11> */
.L_x_6171:
[----:B------:R-:W-:Y:S01]  /*b260*/  IMAD.MOV.U32 R0, RZ, RZ, 0x7f ;  /* 0x0000007fff007424 */ /* 0x000fe200078e00ff */
[----:B------:R-:W-:-:S04]  /*b270*/  ISETP.GT.U32.AND P0, PT, R6, 0x7f800000, PT ;  /* 0x7f8000000600780c */ /* 0x000fc80003f04070 */
[----:B------:R-:W-:-:S09]  /*b280*/  SEL R0, R0, 0x7c, P0 ;  /* 0x0000007c00007807 */ /* 0x000fd20000000000 */
.L_x_6172:
[----:B------:R-:W-:Y:S05]  /*b290*/  BSYNC.RECONVERGENT B0 ;  /* 0x0000000000007941 */ /* 0x000fea0003800200 */
.L_x_6170:
[----:B------:R-:W-:-:S04]  /*b2a0*/  SHF.R.U32.HI R3, RZ, 0x18, R22 ;  /* 0x00000018ff037819 */ /* 0x000fc80000011616 */
[----:B------:R-:W-:-:S05]  /*b2b0*/  LOP3.LUT R3, R0, 0x80, R3, 0xf8, !PT ;  /* 0x0000008000037812 */ /* 0x000fca00078ef803 */
[----:B------:R0:W-:Y:S01]  /*b2c0*/  STG.E.U8 desc[UR36][R4.64], R3 ;  /* 0x0000000304007986 */ /* 0x0001e2000c101124 */
[----:B------:R-:W-:Y:S05]  /*b2d0*/  BRA `(.L_x_6143) ;  /* 0x0000000000087947 */ /* 0x000fea0003800000 */
.L_x_6164:
[----:B------:R-:W-:-:S05]  /*b2e0*/  F2FP.BF16.F32.PACK_AB R22, RZ, R22 ;  /* 0x00000016ff16723e */ /* 0x000fca00000010ff */
[----:B------:R0:W-:Y:S02]  /*b2f0*/  STG.E.U16 desc[UR36][R4.64], R22 ;  /* 0x0000001604007986 */ /* 0x0001e4000c101524 */
.L_x_6143:
[----:B------:R-:W-:-:S07]  /*b300*/  VIADD R35, R35, 0x80 ;  /* 0x0000008023237836 */ /* 0x000fce0000000000 */
.L_x_6102:
[----:B------:R-:W-:Y:S05]  /*b310*/  BSYNC.RECONVERGENT B6 ;  /* 0x0000000000067941 */ /* 0x000fea0003800200 */
.L_x_6101:
[----:B------:R-:W-:-:S13]  /*b320*/  ISETP.GE.AND P0, PT, R35, R34, PT ;  /* 0x000000222300720c */ /* 0x000fda0003f06270 */
[----:B------:R-:W-:Y:S05]  /*b330*/  @P0 EXIT ;  /* 0x000000000000094d */ /* 0x000fea0003800000 */
[----:B01-34-:R-:W0:Y:S01]  /*b340*/  LDC.64 R4, c[0x0][0x398] ;  /* 0x0000e600ff047b82 */ /* 0x01be220000000a00 */
        /* <DEDUP_REMOVED lines=19> */
.L_x_6176:
[----:B------:R-:W0:Y:S02]  /*b480*/  F2I.S64.TRUNC R24, R24 ;  /* 0x0000001800187311 */ /* 0x000e24000020d900 */
[----:B0-----:R-:W-:-:S05]  /*b490*/  IMAD.MOV.U32 R5, RZ, RZ, R24 ;  /* 0x000000ffff057224 */ /* 0x001fca00078e0018 */
[----:B------:R-:W-:Y:S01]  /*b4a0*/  STG.E.U8 desc[UR36][R2.64], R5 ;  /* 0x0000000502007986 */ /* 0x000fe2000c101124 */
[----:B------:R-:W-:Y:S05]  /*b4b0*/  EXIT ;  /* 0x000000000000794d */ /* 0x000fea0003800000 */
.L_x_6175:
        /* <DEDUP_REMOVED lines=9> */
.L_x_6179:
[----:B------:R-:W0:Y:S02]  /*b550*/  F2I.FTZ.TRUNC.NTZ R5, R24 ;  /* 0x0000001800057305 */ /* 0x000e24000021f100 */
[----:B0-----:R-:W-:Y:S01]  /*b560*/  STG.E desc[UR36][R2.64], R5 ;  /* 0x0000000502007986 */ /* 0x001fe2000c101924 */
[----:B------:R-:W-:Y:S05]  /*b570*/  EXIT ;  /* 0x000000000000794d */ /* 0x000fea0003800000 */
.L_x_6178:
[----:B------:R-:W0:Y:S02]  /*b580*/  F2I.FTZ.TRUNC.NTZ R5, R24 ;  /* 0x0000001800057305 */ /* 0x000e24000021f100 */
[----:B0-----:R-:W-:Y:S01]  /*b590*/  STG.E.U16 desc[UR36][R2.64], R5 ;  /* 0x0000000502007986 */ /* 0x001fe2000c101524 */
[----:B------:R-:W-:Y:S05]  /*b5a0*/  EXIT ;  /* 0x000000000000794d */ /* 0x000fea0003800000 */
.L_x_6174:
        /* <DEDUP_REMOVED lines=8> */
.L_x_6181:
[----:B------:R-:W-:-:S05]  /*b630*/  F2FP.F16.F32.PACK_AB R24, RZ, R24 ;  /* 0x00000018ff18723e */ /* 0x000fca00000000ff */
[----:B------:R-:W-:Y:S01]  /*b640*/  STG.E.U16 desc[UR36][R2.64], R24 ;  /* 0x0000001802007986 */ /* 0x000fe2000c101524 */
[----:B------:R-:W-:Y:S05]  /*b650*/  EXIT ;  /* 0x000000000000794d */ /* 0x000fea0003800000 */
.L_x_6180:
        /* <DEDUP_REMOVED lines=8> */
.L_x_6183:
[----:B------:R-:W-:-:S05]  /*b6e0*/  F2FP.F16.F32.PACK_AB R25, R25, R24 ;  /* 0x000000181919723e */ /* 0x000fca00000000ff */
[----:B------:R-:W-:Y:S01]  /*b6f0*/  STG.E desc[UR36][R2.64], R25 ;  /* 0x0000001902007986 */ /* 0x000fe2000c101924 */
[----:B------:R-:W-:Y:S05]  /*b700*/  EXIT ;  /* 0x000000000000794d */ /* 0x000fea0003800000 */
.L_x_6182:
[----:B------:R-:W-:-:S06]  /*b710*/  FMUL.FTZ R4, R24, 1 ;  /* 0x3f80000018047820 */ /* 0x000fcc0000410000 */
[----:B------:R-:W0:Y:S02]  /*b720*/  F2F.F64.F32 R4, R4 ;  /* 0x0000000400047310 */ /* 0x000e240000201800 */
[----:B0-----:R-:W-:Y:S01]  /*b730*/  STG.E.64 desc[UR36][R2.64], R4 ;  /* 0x0000000402007986 */ /* 0x001fe2000c101b24 */
[----:B------:R-:W-:Y:S05]  /*b740*/  EXIT ;  /* 0x000000000000794d */ /* 0x000fea0003800000 */
.L_x_6173:
        /* <DEDUP_REMOVED lines=13> */
.L_x_6187:
        /* <DEDUP_REMOVED lines=16> */
.L_x_6190:
[----:B------:R-:W-:-:S04]  /*b920*/  SHF.R.U32.HI R24, RZ, 0x18, R24 ;  /* 0x00000018ff187819 */ /* 0x000fc80000011618 */
[----:B------:R-:W-:-:S04]  /*b930*/  LOP3.LUT R5, R5, 0x80, R24, 0xf8, !PT ;  /* 0x0000008005057812 */ /* 0x000fc800078ef818 */
[----:B------:R-:W-:-:S07]  /*b940*/  PRMT R0, R5, 0x7610, R0 ;  /* 0x0000761005007816 */ /* 0x000fce0000000000 */
.L_x_6189:
[----:B------:R-:W-:Y:S05]  /*b950*/  BSYNC.RECONVERGENT B0 ;  /* 0x0000000000007941 */ /* 0x000fea0003800200 */
.L_x_6188:
[----:B------:R-:W-:Y:S01]  /*b960*/  STG.E.U8 desc[UR36][R2.64], R0 ;  /* 0x0000000002007986 */ /* 0x000fe2000c101124 */
[----:B------:R-:W-:Y:S05]  /*b970*/  EXIT ;  /* 0x000000000000794d */ /* 0x000fea0003800000 */
.L_x_6186:
        /* <DEDUP_REMOVED lines=16> */
.L_x_6193:
[----:B------:R-:W-:-:S04]  /*ba80*/  SHF.R.U32.HI R24, RZ, 0x18, R24 ;  /* 0x00000018ff187819 */ /* 0x000fc80000011618 */
[----:B------:R-:W-:-:S04]  /*ba90*/  LOP3.LUT R5, R5, 0x80, R24, 0xf8, !PT ;  /* 0x0000008005057812 */ /* 0x000fc800078ef818 */
[----:B------:R-:W-:-:S07]  /*baa0*/  PRMT R0, R5, 0x7610, R0 ;  /* 0x0000761005007816 */ /* 0x000fce0000000000 */
.L_x_6192:
[----:B------:R-:W-:Y:S05]  /*bab0*/  BSYNC.RECONVERGENT B0 ;  /* 0x0000000000007941 */ /* 0x000fea0003800200 */
.L_x_6191:
[----:B------:R-:W-:Y:S01]  /*bac0*/  STG.E.U8 desc[UR36][R2.64], R0 ;  /* 0x0000000002007986 */ /* 0x000fe2000c101124 */
[----:B------:R-:W-:Y:S05]  /*bad0*/  EXIT ;  /* 0x000000000000794d */ /* 0x000fea0003800000 */
.L_x_6185:
        /* <DEDUP_REMOVED lines=21> */
.L_x_6195:
[----:B------:R-:W0:Y:S02]  /*bc30*/  F2I.U64.TRUNC R24, R24 ;  /* 0x0000001800187311 */ /* 0x000e24000020d800 */
[----:B0-----:R-:W-:Y:S01]  /*bc40*/  STG.E.64 desc[UR36][R2.64], R24 ;  /* 0x0000001802007986 */ /* 0x001fe2000c101b24 */
[----:B------:R-:W-:Y:S05]  /*bc50*/  EXIT ;  /* 0x000000000000794d */ /* 0x000fea0003800000 */
.L_x_6194:
[----:B------:R-:W0:Y:S02]  /*bc60*/  F2I.FTZ.U32.TRUNC.NTZ R5, R24 ;  /* 0x0000001800057305 */ /* 0x000e24000021f000 */
[----:B0-----:R-:W-:Y:S01]  /*bc70*/  STG.E desc[UR36][R2.64], R5 ;  /* 0x0000000502007986 */ /* 0x001fe2000c101924 */
[----:B------:R-:W-:Y:S05]  /*bc80*/  EXIT ;  /* 0x000000000000794d */ /* 0x000fea0003800000 */
.L_x_6184:
        /* <DEDUP_REMOVED lines=12> */
.L_x_6197:
[----:B------:R-:W-:Y:S01]  /*bd50*/  FMUL.FTZ R4, R24, 1 ;  /* 0x3f80000018047820 */ /* 0x000fe20000410000 */
[----:B------:R-:W-:-:S05]  /*bd60*/  FMUL.FTZ R6, R25, 1 ;  /* 0x3f80000019067820 */ /* 0x000fca0000410000 */
[----:B------:R-:W-:Y:S08]  /*bd70*/  F2F.F64.F32 R4, R4 ;  /* 0x0000000400047310 */ /* 0x000ff00000201800 */
[----:B--2---:R-:W0:Y:S02]  /*bd80*/  F2F.F64.F32 R6, R6 ;  /* 0x0000000600067310 */ /* 0x004e240000201800 */
[----:B0-----:R-:W-:Y:S01]  /*bd90*/  STG.E.128 desc[UR36][R2.64], R4 ;  /* 0x0000000402007986 */ /* 0x001fe2000c101d24 */
[----:B------:R-:W-:Y:S05]  /*bda0*/  EXIT ;  /* 0x000000000000794d */ /* 0x000fea0003800000 */
.L_x_6196:
[----:B------:R-:W-:-:S13]  /*bdb0*/  ISETP.NE.AND P0, PT, R0, 0xf, PT ;  /* 0x0000000f0000780c */ /* 0x000fda0003f05270 */
[----:B------:R-:W-:Y:S05]  /*bdc0*/  @!P0 BRA `(.L_x_6198) ;  /* 0x0000000000e08947 */ /* 0x000fea0003800000 */
[----:B------:R-:W-:-:S13]  /*bdd0*/  ISETP.NE.AND P0, PT, R0, 0x17, PT ;  /* 0x000000170000780c */ /* 0x000fda0003f05270 */
[----:B------:R-:W-:Y:S05]  /*bde0*/  @!P0 BRA `(.L_x_6199) ;  /* 0x00000000008c8947 */ /* 0x000fea0003800000 */
[----:B------:R-:W-:-:S13]  /*bdf0*/  ISETP.NE.AND P0, PT, R0, 0x18, PT ;  /* 0x000000180000780c */ /* 0x000fda0003f05270 */
[----:B------:R-:W-:Y:S05]  /*be00*/  @!P0 BRA `(.L_x_6200) ;  /* 0x0000000000448947 */ /* 0x000fea0003800000 */
.L_x_6177:
        /* <DEDUP_REMOVED lines=16> */
.L_x_6201:
[----:B------:R-:W-:Y:S05]  /*bf10*/  EXIT ;  /* 0x000000000000794d */ /* 0x000fea0003800000 */
.L_x_6200:
[----:B------:R-:W-:Y:S01]  /*bf20*/  LOP3.LUT R4, R24, 0x7fffffff, RZ, 0xc0, !PT ;  /* 0x7fffffff18047812 */ /* 0x000fe200078ec0ff */
[----:B------:R-:W-:Y:S01]  /*bf30*/  BSSY.RECONVERGENT B0, `(.L_x_6202) ;  /* 0x000000b000007945 */ /* 0x000fe20003800200 */
[----:B--2---:R-:W-:Y:S01]  /*bf40*/  SHF.R.U32.HI R7, RZ, 0x18, R24 ;  /* 0x00000018ff077819 */ /* 0x004fe20000011618 */
        /* <DEDUP_REMOVED lines=9> */
.L_x_6203:
[----:B------:R-:W-:Y:S05]  /*bfe0*/  BSYNC.RECONVERGENT B0 ;  /* 0x0000000000007941 */ /* 0x000fea0003800200 */
.L_x_6202:
[----:B------:R-:W-:-:S05]  /*bff0*/  LOP3.LUT R5, R0, 0x80, R7, 0xf8, !PT ;  /* 0x0000008000057812 */ /* 0x000fca00078ef807 */
[----:B------:R-:W-:Y:S01]  /*c000*/  STG.E.U8 desc[UR36][R2.64], R5 ;  /* 0x0000000502007986 */ /* 0x000fe2000c101124 */
[----:B------:R-:W-:Y:S05]  /*c010*/  EXIT ;  /* 0x000000000000794d */ /* 0x000fea0003800000 */
.L_x_6199:
        /* <DEDUP_REMOVED lines=11> */
.L_x_6205:
[----:B------:R-:W-:Y:S01]  /*c0d0*/  IMAD.MOV.U32 R0, RZ, RZ, 0x7f ;  /* 0x0000007fff007424 */ /* 0x000fe200078e00ff */
[----:B------:R-:W-:-:S04]  /*c0e0*/  ISETP.GT.U32.AND P0, PT, R4, 0x7f800000, PT ;  /* 0x7f8000000400780c */ /* 0x000fc80003f04070 */
[----:B------:R-:W-:-:S09]  /*c0f0*/  SEL R0, R0, 0x7c, P0 ;  /* 0x0000007c00007807 */ /* 0x000fd20000000000 */
.L_x_6206:
[----:B------:R-:W-:Y:S05]  /*c100*/  BSYNC.RECONVERGENT B0 ;  /* 0x0000000000007941 */ /* 0x000fea0003800200 */
.L_x_6204:
[----:B------:R-:W-:-:S04]  /*c110*/  SHF.R.U32.HI R5, RZ, 0x18, R24 ;  /* 0x00000018ff057819 */ /* 0x000fc80000011618 */
[----:B------:R-:W-:-:S05]  /*c120*/  LOP3.LUT R5, R0, 0x80, R5, 0xf8, !PT ;  /* 0x0000008000057812 */ /* 0x000fca00078ef805 */
[----:B------:R-:W-:Y:S01]  /*c130*/  STG.E.U8 desc[UR36][R2.64], R5 ;  /* 0x0000000502007986 */ /* 0x000fe2000c101124 */
[----:B------:R-:W-:Y:S05]  /*c140*/  EXIT ;  /* 0x000000000000794d */ /* 0x000fea0003800000 */
.L_x_6198:
[----:B------:R-:W-:-:S05]  /*c150*/  F2FP.BF16.F32.PACK_AB R24, RZ, R24 ;  /* 0x00000018ff18723e */ /* 0x000fca00000010ff */
[----:B------:R-:W-:Y:S01]  /*c160*/  STG.E.U16 desc[UR36][R2.64], R24 ;  /* 0x0000001802007986 */ /* 0x000fe2000c101524 */
[----:B------:R-:W-:Y:S05]  /*c170*/  EXIT ;  /* 0x000000000000794d */ /* 0x000fea0003800000 */
.L_x_6207:
        /* <DEDUP_REMOVED lines=16> */
.L_x_23869:


//--------------------- .text._ZN2at6native18elementwise_kernelILi128ELi2EZNS0_22gpu_kernel_impl_nocastIZZZNS0_54_GLOBAL__N__d8c5977b_16_LinearAlgebra_cu_35b291db_316116addr_kernel_cudaERNS_14TensorIteratorERKN3c106ScalarES9_ENKUlvE_clEvENKUlvE7_clEvEUlNS6_7complexIfEESD_SD_E_EEvRNS_18TensorIteratorBaseERKT_EUliE_EEviT1_ --------------------------
	.section	.text._ZN2at6native18elementwise_kernelILi128ELi2EZNS0_22gpu_kernel_impl_nocastIZZZNS0_54_GLOBAL__N__d8c5977b_16_LinearAlgebra_cu_35b291db_316116addr_kernel_cudaERNS_14TensorIteratorERKN3c106ScalarES9_ENKUlvE_clEvENKUlvE7_clEvEUlNS6_7complexIfEESD_SD_E_EEvRNS_18TensorIteratorBaseERKT_EUliE_EEviT1_,"ax",@progbits
	.align	128
        .global         _ZN2at6native18elementwise_kernelILi128ELi2EZNS0_22gpu_kernel_impl_nocastIZZZNS0_54_GLOBAL__N__d8c5977b_16_LinearAlgebra_cu_35b291db_316116addr_kernel_cudaERNS_14TensorIteratorERKN3c106ScalarES9_ENKUlvE_clEvENKUlvE7_clEvEUlNS6_7complexIfEESD_SD_E_EEvRNS_18TensorIteratorBaseERKT_EUliE_EEviT1_
        .type           _ZN2at6native18elementwise_kernelILi128ELi2EZNS0_22gpu_kernel_impl_nocastIZZZNS0_54_GLOBAL__N__d8c5977b_16_LinearAlgebra_cu_35b291db_316116addr_kernel_cudaERNS_14TensorIteratorERKN3c106ScalarES9_ENKUlvE_clEvENKUlvE7_clEvEUlNS6_7complexIfEESD_SD_E_EEvRNS_18TensorIteratorBaseERKT_EUliE_EEviT1_,@function
        .size           _ZN2at6native18elementwise_kernelILi128ELi2EZNS0_22gpu_kernel_impl_nocastIZZZNS0_54_GLOBAL__N__d8c5977b_16_LinearAlgebra_cu_35b291db_316116addr_kernel_cudaERNS_14TensorIteratorERKN3c106ScalarES9_ENKUlvE_clEvENKUlvE7_clEvEUlNS6_7complexIfEESD_SD_E_EEvRNS_18TensorIteratorBaseERKT_EUliE_EEviT1_,(.L_x_23870 - _ZN2at6native18elementwise_kernelILi128ELi2EZNS0_22gpu_kernel_impl_nocastIZZZNS0_54_GLOBAL__N__d8c5977b_16_LinearAlgebra_cu_35b291db_316116addr_kernel_cudaERNS_14TensorIteratorERKN3c106ScalarES9_ENKUlvE_clEvENKUlvE7_clEvEUlNS6_7complexIfEESD_SD_E_EEvRNS_18TensorIteratorBaseERKT_EUliE_EEviT1_)
        .other          _ZN2at6native18elementwise_kernelILi128ELi2EZNS0_22gpu_kernel_impl_nocastIZZZNS0_54_GLOBAL__N__d8c5977b_16_LinearAlgebra_cu_35b291db_316116addr_kernel_cudaERNS_14TensorIteratorERKN3c106ScalarES9_ENKUlvE_clEvENKUlvE7_clEvEUlNS6_7complexIfEESD_SD_E_EEvRNS_18TensorIteratorBaseERKT_EUliE_EEviT1_,@"STO_CUDA_ENTRY STV_DEFAULT"
_ZN2at6native18elementwise_kernelILi128ELi2EZNS0_22gpu_kernel_impl_nocastIZZZNS0_54_GLOBAL__N__d8c5977b_16_LinearAlgebra_cu_35b291db_316116addr_kernel_cudaERNS_14TensorIteratorERKN3c106ScalarES9_ENKUlvE_clEvENKUlvE7_clEvEUlNS6_7complexIfEESD_SD_E_EEvRNS_18TensorIteratorBaseERKT_EUliE_EEviT1_:
.text._ZN2at6native18elementwise_kernelILi128ELi2EZNS0_22gpu_kernel_impl_nocastIZZZNS0_54_GLOBAL__N__d8c5977b_16_LinearAlgebra_cu_35b291db_316116addr_kernel_cudaERNS_14TensorIteratorERKN3c106ScalarES9_ENKUlvE_clEvENKUlvE7_clEvEUlNS6_7complexIfEESD_SD_E_EEvRNS_18TensorIteratorBaseERKT_EUliE_EEviT1_:
        /* <DEDUP_REMOVED lines=14> */
[----:B------:R-:W1:Y:S07]  /*00e0*/  LDCU.64 UR8, c[0x0][0x668] ;  /* 0x0000cd00ff0877ac */ /* 0x000e6e0008000a00 */
[----:B------:R-:W2:Y:S01]  /*00f0*/  LDC.64 R6, c[0x0][0x660] ;  /* 0x00019800ff067b82 */ /* 0x000ea20000000a00 */
[----:B0-----:R-:W1:Y:S04]  /*0100*/  LDG.E.64 R4, desc[UR6][R4.64] ;  /* 0x0000000604047981 */ /* 0x001e68000c1e1b00 */
[----:B--2---:R-:W2:Y:S03]  /*0110*/  LDG.E.64 R6, desc[UR6][R6.64] ;  /* 0x0000000606067981 */ /* 0x004ea6000c1e1b00 */
[----:B------:R-:W0:Y:S01]  /*0120*/  LDC.64 R8, c[0x0][0x648] ;  /* 0x00019200ff087b82 */ /* 0x000e220000000a00 */
[----:B------:R-:W-:Y:S01]  /*0130*/  IADD3 R3, PT, PT, R3, 0x80, RZ ;  /* 0x0000008003037810 */ /* 0x000fe20007ffe0ff */
[----:B-1----:R-:W-:Y:S01]  /*0140*/  FMUL.FTZ R0, R4, UR9 ;  /* 0x0000000904007c20 */ /* 0x002fe20008410000 */
[----:B------:R-:W-:-:S03]  /*0150*/  FMUL.FTZ R11, R5, UR9 ;  /* 0x00000009050b7c20 */ /* 0x000fc60008410000 */
[----:B------:R-:W-:Y:S01]  /*0160*/  FFMA.FTZ R0, R5, UR8, R0 ;  /* 0x0000000805007c23 */ /* 0x000fe20008010000 */
[----:B------:R-:W-:-:S03]  /*0170*/  FFMA.FTZ R11, R4, UR8, -R11 ;  /* 0x00000008040b7c23 */ /* 0x000fc6000801080b */
[-C--:B--2---:R-:W-:Y:S01]  /*0180*/  FMUL.FTZ R13, R7, R0.reuse ;  /* 0x00000000070d7220 */ /* 0x084fe20000410000 */
[----:B------:R-:W-:-:S03]  /*0190*/  FMUL.FTZ R0, R6, R0 ;  /* 0x0000000006007220 */ /* 0x000fc60000410000 */
[-C--:B------:R-:W-:Y:S01]  /*01a0*/  FFMA.FTZ R10, R6, R11.reuse, -R13 ;  /* 0x0000000b060a7223 */ /* 0x080fe2000001080d */
[----:B------:R-:W-:-:S05]  /*01b0*/  FFMA.FTZ R11, R7, R11, R0 ;  /* 0x0000000b070b7223 */ /* 0x000fca0000010000 */
[----:B0-----:R0:W-:Y:S02]  /*01c0*/  STG.E.64 desc[UR6][R8.64], R10 ;  /* 0x0000000a08007986 */ /* 0x0011e4000c101b06 */
.L_x_6210:
[----:B------:R-:W-:Y:S05]  /*01d0*/  BSYNC.RECONVERGENT B0 ;  /* 0x0000000000007941 */ /* 0x000fea0003800200 */
.L_x_6209:
[----:B------:R-:W-:-:S13]  /*01e0*/  ISETP.GE.AND P0, PT, R3, UR4, PT ;  /* 0x0000000403007c0c */ /* 0x000fda000bf06270 */
[----:B------:R-:W-:Y:S05]  /*01f0*/  @P0 EXIT ;  /* 0x000000000000094d */ /* 0x000fea0003800000 */
[----:B------:R-:W1:Y:S01]  /*0200*/  LDC.64 R2, c[0x0][0x658] ;  /* 0x00019600ff027b82 */ /* 0x000e620000000a00 */
[----:B------:R-:W2:Y:S07]  /*0210*/  LDCU.64 UR4, c[0x0][0x668] ;  /* 0x0000cd00ff0477ac */ /* 0x000eae0008000a00 */
[----:B------:R-:W3:Y:S01]  /*0220*/  LDC.64 R4, c[0x0][0x660] ;  /* 0x00019800ff047b82 */ /* 0x000ee20000000a00 */
[----:B-1----:R-:W2:Y:S04]  /*0230*/  LDG.E.64 R2, desc[UR6][R2.64] ;  /* 0x0000000602027981 */ /* 0x002ea8000c1e1b00 */
[----:B---3--:R-:W3:Y:S03]  /*0240*/  LDG.E.64 R4, desc[UR6][R4.64] ;  /* 0x0000000604047981 */ /* 0x008ee6000c1e1b00 */
[----:B------:R-:W1:Y:S01]  /*0250*/  LDC.64 R6, c[0x0][0x648] ;  /* 0x00019200ff067b82 */ /* 0x000e620000000a00 */
[----:B--2---:R-:W-:Y:S01]  /*0260*/  FMUL.FTZ R0, R2, UR5 ;  /* 0x0000000502007c20 */ /* 0x004fe20008410000 */
[----:B0-----:R-:W-:-:S03]  /*0270*/  FMUL.FTZ R9, R3, UR5 ;  /* 0x0000000503097c20 */ /* 0x001fc60008410000 */
[----:B------:R-:W-:Y:S01]  /*0280*/  FFMA.FTZ R0, R3, UR4, R0 ;  /* 0x0000000403007c23 */ /* 0x000fe20008010000 */
[----:B------:R-:W-:-:S03]  /*0290*/  FFMA.FTZ R9, R2, UR4, -R9 ;  /* 0x0000000402097c23 */ /* 0x000fc60008010809 */
[-C--:B---3--:R-:W-:Y:S01]  /*02a0*/  FMUL.FTZ R11, R5, R0.reuse ;  /* 0x00000000050b7220 */ /* 0x088fe20000410000 */
[----:B------:R-:W-:-:S03]  /*02b0*/  FMUL.FTZ R0, R4, R0 ;  /* 0x0000000004007220 */ /* 0x000fc60000410000 */
[-C--:B------:R-:W-:Y:S01]  /*02c0*/  FFMA.FTZ R8, R4, R9.reuse, -R11 ;  /* 0x0000000904087223 */ /* 0x080fe2000001080b */
[----:B------:R-:W-:-:S05]  /*02d0*/  FFMA.FTZ R9, R5, R9, R0 ;  /* 0x0000000905097223 */ /* 0x000fca0000010000 */
[----:B-1----:R-:W-:Y:S01]  /*02e0*/  STG.E.64 desc[UR6][R6.64], R8 ;  /* 0x0000000806007986 */ /* 0x002fe2000c101b06 */
[----:B------:R-:W-:Y:S05]  /*02f0*/  EXIT ;  /* 0x000000000000794d */ /* 0x000fea0003800000 */
.L_x_6208:
        /* <DEDUP_REMOVED lines=355> */
.L_x_6213:
[----:B------:R-:W0:Y:S01]  /*1930*/  LDCU.64 UR8, c[0x0][0x658] ;  /* 0x0000cb00ff0877ac */ /* 0x000e220008000a00 */
[----:B------:R-:W1:Y:S01]  /*1940*/  LDCU.128 UR12, c[0x0][0x660] ;  /* 0x0000cc00ff0c77ac */ /* 0x000e620008000c00 */
[----:B0-----:R-:W-:-:S04]  /*1950*/  IADD3 R8, P0, PT, R5, UR8, RZ ;  /* 0x0000000805087c10 */ /* 0x001fc8000ff1e0ff */
[----:B------:R-:W-:Y:S01]  /*1960*/  IADD3.X R9, PT, PT, RZ, UR9, RZ, P0, !PT ;  /* 0x00000009ff097c10 */ /* 0x000fe200087fe4ff */
[----:B------:R-:W0:Y:S01]  /*1970*/  LDCU.64 UR8, c[0x0][0x648] ;  /* 0x0000c900ff0877ac */ /* 0x000e220008000a00 */
[----:B-1----:R-:W-:-:S04]  /*1980*/  IADD3 R6, P0, PT, R6, UR12, RZ ;  /* 0x0000000c06067c10 */ /* 0x002fc8000ff1e0ff */
[----:B------:R-:W2:Y:S01]  /*1990*/  LDG.E.64 R8, desc[UR6][R8.64] ;  /* 0x0000000608087981 */ /* 0x000ea2000c1e1b00 */
[----:B------:R-:W-:-:S06]  /*19a0*/  IADD3.X R7, PT, PT, RZ, UR13, RZ, P0, !PT ;  /* 0x0000000dff077c10 */ /* 0x000fcc00087fe4ff */
[----:B------:R-:W3:Y:S01]  /*19b0*/  LDG.E.64 R6, desc[UR6][R6.64] ;  /* 0x0000000606067981 */ /* 0x000ee2000c1e1b00 */
[----:B------:R-:W-:Y:S02]  /*19c0*/  IADD3 R3, PT, PT, R3, 0x80, RZ ;  /* 0x0000008003037810 */ /* 0x000fe40007ffe0ff */
[----:B0-----:R-:W-:Y:S01]  /*19d0*/  IADD3 R4, P0, PT, R4, UR8, RZ ;  /* 0x0000000804047c10 */ /* 0x001fe2000ff1e0ff */
[----:B--2---:R-:W-:Y:S01]  /*19e0*/  FMUL.FTZ R10, R8, UR15 ;  /* 0x0000000f080a7c20 */ /* 0x004fe20008410000 */
[----:B------:R-:W-:-:S03]  /*19f0*/  FMUL.FTZ R5, R9, UR15 ;  /* 0x0000000f09057c20 */ /* 0x000fc60008410000 */
[----:B------:R-:W-:Y:S01]  /*1a00*/  FFMA.FTZ R11, R9, UR14, R10 ;  /* 0x0000000e090b7c23 */ /* 0x000fe2000801000a */
[----:B------:R-:W-:Y:S01]  /*1a10*/  FFMA.FTZ R10, R8, UR14, -R5 ;  /* 0x0000000e080a7c23 */ /* 0x000fe20008010805 */
[----:B------:R-:W-:Y:S02]  /*1a20*/  IADD3.X R5, PT, PT, RZ, UR9, RZ, P0, !PT ;  /* 0x00000009ff057c10 */ /* 0x000fe400087fe4ff */
[-C--:B---3--:R-:W-:Y:S01]  /*1a30*/  FMUL.FTZ R13, R7, R11.reuse ;  /* 0x0000000b070d7220 */ /* 0x088fe20000410000 */
[----:B------:R-:W-:-:S03]  /*1a40*/  FMUL.FTZ R12, R6, R11 ;  /* 0x0000000b060c7220 */ /* 0x000fc60000410000 */
[-C--:B------:R-:W-:Y:S01]  /*1a50*/  FFMA.FTZ R8, R6, R10.reuse, -R13 ;  /* 0x0000000a06087223 */ /* 0x080fe2000001080d */
[----:B------:R-:W-:-:S05]  /*1a60*/  FFMA.FTZ R9, R7, R10, R12 ;  /* 0x0000000a07097223 */ /* 0x000fca000001000c */
[----:B------:R0:W-:Y:S02]  /*1a70*/  STG.E.64 desc[UR6][R4.64], R8 ;  /* 0x0000000804007986 */ /* 0x0001e4000c101b06 */
.L_x_6212:
[----:B------:R-:W-:Y:S05]  /*1a80*/  BSYNC.RECONVERGENT B0 ;  /* 0x0000000000007941 */ /* 0x000fea0003800200 */
.L_x_6211:
        /* <DEDUP_REMOVED lines=350> */
.L_x_6214:
        /* <DEDUP_REMOVED lines=19> */
[----:B------:R-:W-:Y:S01]  /*31a0*/  STG.E.64 desc[UR6][R2.64], R6 ;  /* 0x0000000602007986 */ /* 0x000fe2000c101b06 */
[----:B------:R-:W-:Y:S05]  /*31b0*/  EXIT ;  /* 0x000000000000794d */ /* 0x000fea0003800000 */
.L_x_6215:
        /* <DEDUP_REMOVED lines=12> */
.L_x_23870:


//--------------------- .text._ZN2at6native27unrolled_elementwise_kernelIZZZNS0_54_GLOBAL__N__d8c5977b_16_LinearAlgebra_cu_35b291db_316116addr_kernel_cudaERNS_14TensorIteratorERKN3c106ScalarES8_ENKUlvE_clEvENKUlvE7_clEvEUlNS5_7complexIfEESC_SC_E_St5arrayIPcLm4EELi4E23TrivialOffsetCalculatorILi3EjESH_ILi1EjENS0_6memory15LoadWithoutCastENSK_16StoreWithoutCastEEEviT_T0_T2_T3_T4_T5_ --------------------------
	.section	.text._ZN2at6native27unrolled_elementwise_kernelIZZZNS0_54_GLOBAL__N__d8c5977b_16_LinearAlgebra_cu_35b291db_316116addr_kernel_cudaERNS_14TensorIteratorERKN3c106ScalarES8_ENKUlvE_clEvENKUlvE7_clEvEUlNS5_7complexIfEESC_SC_E_St5arrayIPcLm4EELi4E23TrivialOffsetCalculatorILi3EjESH_ILi1EjENS0_6memory15LoadWithoutCastENSK_16StoreWithoutCastEEEviT_T0_T2_T3_T4_T5_,"ax",@progbits
	.align	128
        .global         _ZN2at6native27unrolled_elementwise_kernelIZZZNS0_54_GLOBAL__N__d8c5977b_16_LinearAlgebra_cu_35b291db_316116addr_kernel_cudaERNS_14TensorIteratorERKN3c106ScalarES8_ENKUlvE_clEvENKUlvE7_clEvEUlNS5_7complexIfEESC_SC_E_St5arrayIPcLm4EELi4E23TrivialOffsetCalculatorILi3EjESH_ILi1EjENS0_6memory15LoadWithoutCastENSK_16StoreWithoutCastEEEviT_T0_T2_T3_T4_T5_
        .type           _ZN2at6native27unrolled_elementwise_kernelIZZZNS0_54_GLOBAL__N__d8c5977b_16_LinearAlgebra_cu_35b291db_316116addr_kernel_cudaERNS_14TensorIteratorERKN3c106ScalarES8_ENKUlvE_clEvENKUlvE7_clEvEUlNS5_7complexIfEESC_SC_E_St5arrayIPcLm4EELi4E23TrivialOffsetCalculatorILi3EjESH_ILi1EjENS0_6memory15LoadWithoutCastENSK_16StoreWithoutCastEEEviT_T0_T2_T3_T4_T5_,@function
        .size           _ZN2at6native27unrolled_elementwise_kernelIZZZNS0_54_GLOBAL__N__d8c5977b_16_LinearAlgebra_cu_35b291db_316116addr_kernel_cudaERNS_14TensorIteratorERKN3c106ScalarES8_ENKUlvE_clEvENKUlvE7_clEvEUlNS5_7complexIfEESC_SC_E_St5arrayIPcLm4EELi4E23TrivialOffsetCalculatorILi3EjESH_ILi1EjENS0_6memory15LoadWithoutCastENSK_16StoreWithoutCastEEEviT_T0_T2_T3_T4_T5_,(.L_x_23871 - _ZN2at6native27unrolled_elementwise_kernelIZZZNS0_54_GLOBAL__N__d8c5977b_16_LinearAlgebra_cu_35b291db_316116addr_kernel_cudaERNS_14TensorIteratorERKN3c106ScalarES8_ENKUlvE_clEvENKUlvE7_clEvEUlNS5_7complexIfEESC_SC_E_St5arrayIPcLm4EELi4E23TrivialOffsetCalculatorILi3EjESH_ILi1EjENS0_6memory15LoadWithoutCastENSK_16StoreWithoutCastEEEviT_T0_T2_T3_T4_T5_)
        .other          _ZN2at6native27unrolled_elementwise_kernelIZZZNS0_54_GLOBAL__N__d8c5977b_16_LinearAlgebra_cu_35b291db_316116addr_kernel_cudaERNS_14TensorIteratorERKN3c106ScalarES8_ENKUlvE_clEvENKUlvE7_clEvEUlNS5_7complexIfEESC_SC_E_St5arrayIPcLm4EELi4E23TrivialOffsetCalculatorILi3EjESH_ILi1EjENS0_6memory15LoadWithoutCastENSK_16StoreWithoutCastEEEviT_T0_T2_T3_T4_T5_,@"STO_CUDA_ENTRY STV_DEFAULT"
_ZN2at6native27unrolled_elementwise_kernelIZZZNS0_54_GLOBAL__N__d8c5977b_16_LinearAlgebra_cu_35b291db_316116addr_kernel_cudaERNS_14TensorIteratorERKN3c106ScalarES8_ENKUlvE_clEvENKUlvE7_clEvEUlNS5_7complexIfEESC_SC_E_St5arrayIPcLm4EELi4E23TrivialOffsetCalculatorILi3EjESH_ILi1EjENS0_6memory15LoadWithoutCastENSK_16StoreWithoutCastEEEviT_T0_T2_T3_T4_T5_:
.text._ZN2at6native27unrolled_elementwise_kernelIZZZNS0_54_GLOBAL__N__d8c5977b_16_LinearAlgebra_cu_35b291db_316116addr_kernel_cudaERNS_14TensorIteratorERKN3c106ScalarES8_ENKUlvE_clEvENKUlvE7_clEvEUlNS5_7complexIfEESC_SC_E_St5arrayIPcLm4EELi4E23TrivialOffsetCalculatorILi3EjESH_ILi1EjENS0_6memory15LoadWithoutCastENSK_16StoreWithoutCastEEEviT_T0_T2_T3_T4_T5_:
[----:B------:R-:W-:Y:S01]  /*0000*/  LDC R1, c[0x0][0x37c] ;  /* 0x0000df00ff017b82 */ /* 0x000fe20000000800 */
[----:B------:R-:W0:Y:S07]  /*0010*/  S2R R0, SR_CTAID.X ;  /* 0x0000000000007919 */ /* 0x000e2e0000002500 */
[----:B------:R-:W0:Y:S01]  /*0020*/  LDC R5, c[0x0][0x380] ;  /* 0x0000e000ff057b82 */ /* 0x000e220000000800 */
[----:B------:R-:W1:Y:S01]  /*0030*/  LDCU.64 UR4, c[0x0][0x358] ;  /* 0x00006b00ff0477ac */ /* 0x000e620008000a00 */
[----:B------:R-:W-:Y:S01]  /*0040*/  CS2R R8, SRZ ;  /* 0x0000000000087805 */ /* 0x000fe2000001ff00 */
[----:B------:R-:W2:Y:S01]  /*0050*/  S2R R3, SR_TID.X ;  /* 0x0000000000037919 */ /* 0x000ea20000002100 */
[----:B0-----:R-:W-:Y:S01]  /*0060*/  IMAD R22, R0, -0x200, R5 ;  /* 0xfffffe0000167824 */ /* 0x001fe200078e0205 */
[----:B--2---:R-:W-:-:S04]  /*0070*/  MOV R23, R3 ;  /* 0x0000000300177202 */ /* 0x004fc80000000f00 */
[----:B------:R-:W-:-:S13]  /*0080*/  ISETP.GE.AND P0, PT, R3, R22, PT ;  /* 0x000000160300720c */ /* 0x000fda0003f06270 */
[----:B------:R-:W0:Y:S01]  /*0090*/  @!P0 LDC.64 R4, c[0x0][0x3a8] ;  /* 0x0000ea00ff048b82 */ /* 0x000e220000000a00 */
[----:B------:R-:W-:-:S07]  /*00a0*/  @!P0 LEA R11, R0, R23, 0x9 ;  /* 0x00000017000b8211 */ /* 0x000fce00078e48ff */
[----:B------:R-:W2:Y:S01]  /*00b0*/  @!P0 LDC.64 R6, c[0x0][0x3b0] ;  /* 0x0000ec00ff068b82 */ /* 0x000ea20000000a00 */
[----:B------:R-:W-:Y:S01]  /*00c0*/  CS2R R16, SRZ ;  /* 0x0000000000107805 */ /* 0x000fe2000001ff00 */
[----:B0-----:R-:W-:-:S05]  /*00d0*/  @!P0 IMAD.WIDE.U32 R4, R11, 0x8, R4 ;  /* 0x000000080b048825 */ /* 0x001fca00078e0004 */
[----:B-1----:R0:W3:Y:S01]  /*00e0*/  @!P0 LDG.E.64 R8, desc[UR4][R4.64] ;  /* 0x0000000404088981 */ /* 0x0020e2000c1e1b00 */
[----:B--2---:R-:W-:-:S05]  /*00f0*/  @!P0 IMAD.WIDE.U32 R6, R11, 0x8, R6 ;  /* 0x000000080b068825 */ /* 0x004fca00078e0006 */
[----:B------:R1:W2:Y:S01]  /*0100*/  @!P0 LDG.E.64 R16, desc[UR4][R6.64] ;  /* 0x0000000406108981 */ /* 0x0002a2000c1e1b00 */
[----:B------:R-:W-:Y:S02]  /*0110*/  @!P0 IADD3 R3, PT, PT, R23, 0x80, RZ ;  /* 0x0000008017038810 */ /* 0x000fe40007ffe0ff */
[----:B0-----:R-:W-:Y:S02]  /*0120*/  CS2R R4, SRZ ;  /* 0x0000000000047805 */ /* 0x001fe4000001ff00 */
[----:B------:R-:W-:-:S13]  /*0130*/  ISETP.GE.AND P0, PT, R3, R22, PT ;  /* 0x000000160300720c */ /* 0x000fda0003f06270 */
[----:B------:R-:W-:Y:S01]  /*0140*/  @!P0 LEA R25, R0, R3, 0x9 ;  /* 0x0000000300198211 */ /* 0x000fe200078e48ff */
[----:B------:R-:W0:Y:S01]  /*0150*/  @!P0 LDC.64 R28, c[0x0][0x3a8] ;  /* 0x0000ea00ff1c8b82 */ /* 0x000e220000000a00 */
[----:B------:R-:W-:-:S04]  /*0160*/  @!P0 IADD3 R3, PT, PT, R3, 0x80, RZ ;  /* 0x0000008003038810 */ /* 0x000fc80007ffe0ff */
[----:B------:R-:W-:-:S03]  /*0170*/  ISETP.GE.AND P2, PT, R3, R22, PT ;  /* 0x000000160300720c */ /* 0x000fc60003f46270 */
[----:B------:R-:W4:Y:S10]  /*0180*/  @!P0 LDC.64 R10, c[0x0][0x3b0] ;  /* 0x0000ec00ff0a8b82 */ /* 0x000f340000000a00 */
[----:B------:R-:W4:Y:S01]  /*0190*/  @!P2 LDC.64 R18, c[0x0][0x3a8] ;  /* 0x0000ea00ff12ab82 */ /* 0x000f220000000a00 */
[----:B------:R-:W-:-:S02]  /*01a0*/  @!P2 LEA R27, R0, R3, 0x9 ;  /* 0x00000003001ba211 */ /* 0x000fc400078e48ff */
[----:B------:R-:W-:Y:S02]  /*01b0*/  @!P2 IADD3 R3, PT, PT, R3, 0x80, RZ ;  /* 0x000000800303a810 */ /* 0x000fe40007ffe0ff */
[----:B-1----:R-:W-:Y:S01]  /*01c0*/  CS2R R6, SRZ ;  /* 0x0000000000067805 */ /* 0x002fe2000001ff00 */
[----:B0-----:R-:W-:Y:S01]  /*01d0*/  @!P0 IMAD.WIDE.U32 R28, R25, 0x8, R28 ;  /* 0x00000008191c8825 */ /* 0x001fe200078e001c */
[----:B------:R-:W-:Y:S01]  /*01e0*/  ISETP.GE.AND P1, PT, R3, R22, PT ;  /* 0x000000160300720c */ /* 0x000fe20003f26270 */
[----:B------:R-:W0:Y:S03]  /*01f0*/  @!P2 LDC.64 R20, c[0x0][0x3b0] ;  /* 0x0000ec00ff14ab82 */ /* 0x000e260000000a00 */
[----:B------:R-:W5:Y:S01]  /*0200*/  @!P0 LDG.E.64 R4, desc[UR4][R28.64] ;  /* 0x000000041c048981 */ /* 0x000f62000c1e1b00 */
[----:B----4-:R-:W-:-:S05]  /*0210*/  @!P0 IMAD.WIDE.U32 R10, R25, 0x8, R10 ;  /* 0x00000008190a8825 */ /* 0x010fca00078e000a */
[----:B------:R1:W5:Y:S01]  /*0220*/  @!P0 LDG.E.64 R6, desc[UR4][R10.64] ;  /* 0x000000040a068981 */ /* 0x000362000c1e1b00 */
[----:B------:R-:W-:Y:S02]  /*0230*/  ISETP.GE.AND P0, PT, R23, R22, PT ;  /* 0x000000161700720c */ /* 0x000fe40003f06270 */
[----:B------:R-:W4:Y:S01]  /*0240*/  @!P1 LDC.64 R14, c[0x0][0x3a8] ;  /* 0x0000ea00ff0e9b82 */ /* 0x000f220000000a00 */
[----:B------:R-:W-:Y:S02]  /*0250*/  @!P1 LEA R25, R0, R3, 0x9 ;  /* 0x0000000300199211 */ /* 0x000fe400078e48ff */
[----:B------:R-:W-:Y:S01]  /*0260*/  CS2R R2, SRZ ;  /* 0x0000000000027805 */ /* 0x000fe2000001ff00 */
[----:B------:R-:W-:-:S04]  /*0270*/  @!P2 IMAD.WIDE.U32 R18, R27, 0x8, R18 ;  /* 0x000000081b12a825 */ /* 0x000fc800078e0012 */
[----:B------:R-:W0:Y:S01]  /*0280*/  @!P1 LDC.64 R12, c[0x0][0x3b0] ;  /* 0x0000ec00ff0c9b82 */ /* 0x000e220000000a00 */
[----:B------:R1:W5:Y:S07]  /*0290*/  @!P2 LDG.E.64 R2, desc[UR4][R18.64] ;  /* 0x000000041202a981 */ /* 0x00036e000c1e1b00 */
[----:B-1----:R-:W1:Y:S08]  /*02a0*/  @!P0 LDC.64 R10, c[0x0][0x398] ;  /* 0x0000e600ff0a8b82 */ /* 0x002e700000000a00 */
[----:B------:R-:W3:Y:S01]  /*02b0*/  @!P0 LDC.64 R18, c[0x0][0x388] ;  /* 0x0000e200ff128b82 */ /* 0x000ee20000000a00 */
[----:B----4-:R-:W-:-:S04]  /*02c0*/  @!P1 IMAD.WIDE.U32 R14, R25, 0x8, R14 ;  /* 0x00000008190e9825 */ /* 0x010fc800078e000e */
[----:B0-----:R-:W-:Y:S01]  /*02d0*/  @!P1 IMAD.WIDE.U32 R12, R25, 0x8, R12 ;  /* 0x00000008190c9825 */ /* 0x001fe200078e000c */
[----:B------:R-:W-:-:S06]  /*02e0*/  CS2R R24, SRZ ;  /* 0x0000000000187805 */ /* 0x000fcc000001ff00 */
[----:B------:R-:W5:Y:S01]  /*02f0*/  @!P1 LDG.E.64 R24, desc[UR4][R12.64] ;  /* 0x000000040c189981 */ /* 0x000f62000c1e1b00 */
[----:B------:R-:W-:Y:S01]  /*0300*/  @!P2 IMAD.WIDE.U32 R20, R27, 0x8, R20 ;  /* 0x000000081b14a825 */ /* 0x000fe200078e0014 */
[----:B------:R-:W-:Y:S02]  /*0310*/  CS2R R26, SRZ ;  /* 0x00000000001a7805 */ /* 0x000fe4000001ff00 */
[----:B------:R-:W-:-:S04]  /*0320*/  CS2R R28, SRZ ;  /* 0x00000000001c7805 */ /* 0x000fc8000001ff00 */
[----:B------:R0:W5:Y:S04]  /*0330*/  @!P1 LDG.E.64 R26, desc[UR4][R14.64] ;  /* 0x000000040e1a9981 */ /* 0x000168000c1e1b00 */
[----:B------:R4:W5:Y:S01]  /*0340*/  @!P2 LDG.E.64 R28, desc[UR4][R20.64] ;  /* 0x00000004141ca981 */ /* 0x000962000c1e1b00 */
[----:B0-----:R-:W-:Y:S01]  /*0350*/  IADD3 R15, PT, PT, R23, 0x80, RZ ;  /* 0x00000080170f7810 */ /* 0x001fe20007ffe0ff */
[----:B------:R-:W-:Y:S01]  /*0360*/  BSSY.RECONVERGENT B0, `(.L_x_6216) ;  /* 0x000001f000007945 */ /* 0x000fe20003800200 */
[C---:B---3--:R-:W-:Y:S01]  /*0370*/  @!P0 FMUL.FTZ R13, R9.reuse, R18 ;  /* 0x00000012090d8220 */ /* 0x048fe20000410000 */
[----:B------:R-:W-:-:S03]  /*0380*/  @!P0 FMUL.FTZ R9, R9, R19 ;  /* 0x0000001309098220 */ /* 0x000fc60000410000 */
[C---:B------:R-:W-:Y:S01]  /*0390*/  @!P0 FFMA.FTZ R13, R8.reuse, R19, R13 ;  /* 0x00000013080d8223 */ /* 0x040fe2000001000d */
[----:B------:R-:W-:-:S03]  /*03a0*/  @!P0 FFMA.FTZ R9, R8, R18, -R9 ;  /* 0x0000001208098223 */ /* 0x000fc60000010809 */
[C---:B--2---:R-:W-:Y:S01]  /*03b0*/  @!P0 FMUL.FTZ R8, R13.reuse, R17 ;  /* 0x000000110d088220 */ /* 0x044fe20000410000 */
[-C--:B------:R-:W-:Y:S01]  /*03c0*/  @!P0 FMUL.FTZ R12, R13, R16.reuse ;  /* 0x000000100d0c8220 */ /* 0x080fe20000410000 */
[----:B------:R-:W-:Y:S02]  /*03d0*/  @!P0 LEA R13, R0, R23, 0x9 ;  /* 0x00000017000d8211 */ /* 0x000fe400078e48ff */
[----:B------:R-:W-:Y:S02]  /*03e0*/  CS2R R18, SRZ ;  /* 0x0000000000127805 */ /* 0x000fe4000001ff00 */
[C---:B------:R-:W-:Y:S01]  /*03f0*/  @!P0 FFMA.FTZ R18, R9.reuse, R16, -R8 ;  /* 0x0000001009128223 */ /* 0x040fe20000010808 */
[----:B------:R-:W-:Y:S01]  /*0400*/  @!P0 FFMA.FTZ R19, R9, R17, R12 ;  /* 0x0000001109138223 */ /* 0x000fe2000001000c */
[----:B-1----:R-:W-:Y:S01]  /*0410*/  @!P0 IMAD.WIDE.U32 R10, R13, 0x8, R10 ;  /* 0x000000080d0a8825 */ /* 0x002fe200078e000a */
[C---:B------:R-:W-:Y:S02]  /*0420*/  IADD3 R9, PT, PT, R23.reuse, 0x100, RZ ;  /* 0x0000010017097810 */ /* 0x040fe40007ffe0ff */
[----:B------:R-:W-:-:S02]  /*0430*/  IADD3 R13, PT, PT, R23, 0x180, RZ ;  /* 0x00000180170d7810 */ /* 0x000fc40007ffe0ff */
[----:B------:R4:W-:Y:S01]  /*0440*/  @!P0 STG.E.64 desc[UR4][R10.64], R18 ;  /* 0x000000120a008986 */ /* 0x0009e2000c101b04 */
[----:B------:R-:W-:Y:S02]  /*0450*/  @!P0 MOV R23, R15 ;  /* 0x0000000f00178202 */ /* 0x000fe40000000f00 */
[-C--:B------:R-:W-:Y:S02]  /*0460*/  ISETP.GE.AND P0, PT, R15, R22.reuse, PT ;  /* 0x000000160f00720c */ /* 0x080fe40003f06270 */
[-C--:B------:R-:W-:Y:S02]  /*0470*/  ISETP.GE.AND P1, PT, R9, R22.reuse, PT ;  /* 0x000000160900720c */ /* 0x080fe40003f26270 */
[----:B------:R-:W-:Y:S02]  /*0480*/  CS2R R8, SRZ ;  /* 0x0000000000087805 */ /* 0x000fe4000001ff00 */
[-C--:B------:R-:W-:Y:S02]  /*0490*/  ISETP.GE.AND P2, PT, R13, R22.reuse, PT ;  /* 0x000000160d00720c */ /* 0x080fe40003f46270 */
[----:B------:R-:W-:-:S05]  /*04a0*/  ISETP.GE.AND P3, PT, R23, R22, PT ;  /* 0x000000161700720c */ /* 0x000fca0003f66270 */
[----:B----4-:R-:W-:Y:S08]  /*04b0*/  @P0 BRA `(.L_x_6217) ;  /* 0x0000000000240947 */ /* 0x010ff00003800000 */
[----:B------:R-:W0:Y:S02]  /*04c0*/  LDCU.64 UR6, c[0x0][0x388] ;  /* 0x00007100ff0677ac */ /* 0x000e240008000a00 */
[C---:B0----5:R-:W-:Y:S01]  /*04d0*/  FMUL.FTZ R9, R5.reuse, UR6 ;  /* 0x0000000605097c20 */ /* 0x061fe20008410000 */
[----:B------:R-:W-:-:S03]  /*04e0*/  FMUL.FTZ R5, R5, UR7 ;  /* 0x0000000705057c20 */ /* 0x000fc60008410000 */
[C---:B------:R-:W-:Y:S01]  /*04f0*/  FFMA.FTZ R9, R4.reuse, UR7, R9 ;  /* 0x0000000704097c23 */ /* 0x040fe20008010009 */
[----:B------:R-:W-:-:S03]  /*0500*/  FFMA.FTZ R5, R4, UR6, -R5 ;  /* 0x0000000604057c23 */ /* 0x000fc60008010805 */
[C---:B------:R-:W-:Y:S01]  /*0510*/  FMUL.FTZ R8, R9.reuse, R7 ;  /* 0x0000000709087220 */ /* 0x040fe20000410000 */
[----:B------:R-:W-:-:S03]  /*0520*/  FMUL.FTZ R4, R9, R6 ;  /* 0x0000000609047220 */ /* 0x000fc60000410000 */
[C---:B------:R-:W-:Y:S01]  /*0530*/  FFMA.FTZ R8, R5.reuse, R6, -R8 ;  /* 0x0000000605087223 */ /* 0x040fe20000010808 */
[----:B------:R-:W-:-:S07]  /*0540*/  FFMA.FTZ R9, R5, R7, R4 ;  /* 0x0000000705097223 */ /* 0x000fce0000010004 */
.L_x_6217:
[----:B------:R-:W-:Y:S05]  /*0550*/  BSYNC.RECONVERGENT B0 ;  /* 0x0000000000007941 */ /* 0x000fea0003800200 */
.L_x_6216:
[----:B------:R-:W-:Y:S01]  /*0560*/  BSSY.RECONVERGENT B0, `(.L_x_6218) ;  /* 0x000000c000007945 */ /* 0x000fe20003800200 */
[----:B-----5:R-:W-:-:S03]  /*0570*/  CS2R R4, SRZ ;  /* 0x0000000000047805 */ /* 0x020fc6000001ff00 */
        /* <DEDUP_REMOVED lines=10> */
.L_x_6219:
[----:B------:R-:W-:Y:S05]  /*0620*/  BSYNC.RECONVERGENT B0 ;  /* 0x0000000000007941 */ /* 0x000fea0003800200 */
.L_x_6218:
        /* <DEDUP_REMOVED lines=12> */
.L_x_6221:
[----:B------:R-:W-:Y:S05]  /*06f0*/  BSYNC.RECONVERGENT B0 ;  /* 0x0000000000007941 */ /* 0x000fea0003800200 */
.L_x_6220:
[----:B------:R-:W-:Y:S04]  /*0700*/  BSSY.RECONVERGENT B0, `(.L_x_6222) ;  /* 0x000000c000007945 */ /* 0x000fe80003800200 */
[----:B------:R-:W-:Y:S05]  /*0710*/  @P3 BRA `(.L_x_6223) ;  /* 0x0000000000283947 */ /* 0x000fea0003800000 */
[----:B------:R-:W0:Y:S01]  /*0720*/  LDC.64 R6, c[0x0][0x398] ;  /* 0x0000e600ff067b82 */ /* 0x000e220000000a00 */
        /* <DEDUP_REMOVED lines=9> */
.L_x_6223:
[----:B------:R-:W-:Y:S05]  /*07c0*/  BSYNC.RECONVERGENT B0 ;  /* 0x0000000000007941 */ /* 0x000fea0003800200 */
.L_x_6222:
[----:B------:R-:W-:-:S13]  /*07d0*/  ISETP.GE.AND P0, PT, R23, R22, PT ;  /* 0x000000161700720c */ /* 0x000fda0003f06270 */
[----:B------:R-:W-:Y:S05]  /*07e0*/  @P0 EXIT ;  /* 0x000000000000094d */ /* 0x000fea0003800000 */
[----:B0-----:R-:W0:Y:S01]  /*07f0*/  LDC.64 R4, c[0x0][0x398] ;  /* 0x0000e600ff047b82 */ /* 0x001e220000000a00 */
[----:B------:R-:W-:-:S05]  /*0800*/  LEA R23, R0, R23, 0x9 ;  /* 0x0000001700177211 */ /* 0x000fca00078e48ff */
[----:B0-----:R-:W-:-:S05]  /*0810*/  IMAD.WIDE.U32 R4, R23, 0x8, R4 ;  /* 0x0000000817047825 */ /* 0x001fca00078e0004 */
[----:B------:R-:W-:Y:S01]  /*0820*/  STG.E.64 desc[UR4][R4.64], R2 ;  /* 0x0000000204007986 */ /* 0x000fe2000c101b04 */
[----:B------:R-:W-:Y:S05]  /*0830*/  EXIT ;  /* 0x000000000000794d */ /* 0x000fea0003800000 */
.L_x_6224:
        /* <DEDUP_REMOVED lines=12> */
.L_x_23871:


//--------------------- .text._ZN2at6native29vectorized_elementwise_kernelILi2EZZZNS0_54_GLOBAL__N__d8c5977b_16_LinearAlgebra_cu_35b291db_316116addr_kernel_cudaERNS_14TensorIteratorERKN3c106ScalarES8_ENKUlvE_clEvENKUlvE7_clEvEUlNS5_7complexIfEESC_SC_E_St5arrayIPcLm4EEEEviT0_T1_ --------------------------
	.section	.text._ZN2at6native29vectorized_elementwise_kernelILi2EZZZNS0_54_GLOBAL__N__d8c5977b_16_LinearAlgebra_cu_35b291db_316116addr_kernel_cudaERNS_14TensorIteratorERKN3c106ScalarES8_ENKUlvE_clEvENKUlvE7_clEvEUlNS5_7complexIfEESC_SC_E_St5arrayIPcLm4EEEEviT0_T1_,"ax",@progbits
	.align	128
        .global         _ZN2at6native29vectorized_elementwise_kernelILi2EZZZNS0_54_GLOBAL__N__d8c5977b_16_LinearAlgebra_cu_35b291db_316116addr_kernel_cudaERNS_14TensorIteratorERKN3c106ScalarES8_ENKUlvE_clEvENKUlvE7_clEvEUlNS5_7complexIfEESC_SC_E_St5arrayIPcLm4EEEEviT0_T1_
        .type           _ZN2at6native29vectorized_elementwise_kernelILi2EZZZNS0_54_GLOBAL__N__d8c5977b_16_LinearAlgebra_cu_35b291db_316116addr_kernel_cudaERNS_14TensorIteratorERKN3c106ScalarES8_ENKUlvE_clEvENKUlvE7_clEvEUlNS5_7complexIfEESC_SC_E_St5arrayIPcLm4EEEEviT0_T1_,@function
        .size           _ZN2at6native29vectorized_elementwise_kernelILi2EZZZNS0_54_GLOBAL__N__d8c5977b_16_LinearAlgebra_cu_35b291db_316116addr_kernel_cudaERNS_14TensorIteratorERKN3c106ScalarES8_ENKUlvE_clEvENKUlvE7_clEvEUlNS5_7complexIfEESC_SC_E_St5arrayIPcLm4EEEEviT0_T1_,(.L_x_23872 - _ZN2at6native29vectorized_elementwise_kernelILi2EZZZNS0_54_GLOBAL__N__d8c5977b_16_LinearAlgebra_cu_35b291db_316116addr_kernel_cudaERNS_14TensorIteratorERKN3c106ScalarES8_ENKUlvE_clEvENKUlvE7_clEvEUlNS5_7complexIfEESC_SC_E_St5arrayIPcLm4EEEEviT0_T1_)
        .other          _ZN2at6native29vectorized_elementwise_kernelILi2EZZZNS0_54_GLOBAL__N__d8c5977b_16_LinearAlgebra_cu_35b291db_316116addr_kernel_cudaERNS_14TensorIteratorERKN3c106ScalarES8_ENKUlvE_clEvENKUlvE7_clEvEUlNS5_7complexIfEESC_SC_E_St5arrayIPcLm4EEEEviT0_T1_,@"STO_CUDA_ENTRY STV_DEFAULT"
_ZN2at6native29vectorized_elementwise_kernelILi2EZZZNS0_54_GLOBAL__N__d8c5977b_16_LinearAlgebra_cu_35b291db_316116addr_kernel_cudaERNS_14TensorIteratorERKN3c106ScalarES8_ENKUlvE_clEvENKUlvE7_clEvEUlNS5_7complexIfEESC_SC_E_St5arrayIPcLm4EEEEviT0_T1_:
.text._ZN2at6native29vectorized_elementwise_kernelILi2EZZZNS0_54_GLOBAL__N__d8c5977b_16_LinearAlgebra_cu_35b291db_316116addr_kernel_cudaERNS_14TensorIteratorERKN3c106ScalarES8_ENKUlvE_clEvENKUlvE7_clEvEUlNS5_7complexIfEESC_SC_E_St5arrayIPcLm4EEEEviT0_T1_:
        /* <DEDUP_REMOVED lines=8> */
[----:B------:R-:W-:Y:S02]  /*0080*/  CS2R R10, SRZ ;  /* 0x00000000000a7805 */ /* 0x000fe4000001ff00 */
[----:B0-----:R-:W-:-:S13]  /*0090*/  ISETP.GE.U32.AND P0, PT, R13, R36, PT ;  /* 0x000000240d00720c */ /* 0x001fda0003f06070 */
[----:B------:R-:W0:Y:S01]  /*00a0*/  @!P0 LDC.64 R4, c[0x0][0x3a8] ;  /* 0x0000ea00ff048b82 */ /* 0x000e220000000a00 */
[----:B------:R-:W-:-:S07]  /*00b0*/  @!P0 LEA R3, R2, R13, 0xa ;  /* 0x0000000d02038211 */ /* 0x000fce00078e50ff */
[----:B------:R-:W1:Y:S01]  /*00c0*/  @!P0 LDC.64 R8, c[0x0][0x3b0] ;  /* 0x0000ec00ff088b82 */ /* 0x000e620000000a00 */
[----:B------:R-:W-:-:S07]  /*00d0*/  CS2R R6, SRZ ;  /* 0x0000000000067805 */ /* 0x000fce000001ff00 */
[----:B------:R-:W2:Y:S01]  /*00e0*/  @!P0 LDC.64 R26, c[0x0][0x388] ;  /* 0x0000e200ff1a8b82 */ /* 0x000ea20000000a00 */
[----:B0-----:R-:W-:-:S05]  /*00f0*/  @!P0 IMAD.WIDE.U32 R4, R3, 0x8, R4 ;  /* 0x0000000803048825 */ /* 0x001fca00078e0004 */
[----:B------:R-:W2:Y:S01]  /*0100*/  @!P0 LDG.E.64 R10, desc[UR4][R4.64] ;  /* 0x00000004040a8981 */ /* 0x000ea2000c1e1b00 */
[----:B-1----:R-:W-:-:S05]  /*0110*/  @!P0 IMAD.WIDE.U32 R8, R3, 0x8, R8 ;  /* 0x0000000803088825 */ /* 0x002fca00078e0008 */
[----:B------:R0:W3:Y:S01]  /*0120*/  @!P0 LDG.E.64 R6, desc[UR4][R8.64] ;  /* 0x0000000408068981 */ /* 0x0000e2000c1e1b00 */
[----:B------:R-:W-:Y:S02]  /*0130*/  MOV R3, R13 ;  /* 0x0000000d00037202 */ /* 0x000fe40000000f00 */
[----:B------:R-:W-:Y:S02]  /*0140*/  CS2R R32, SRZ ;  /* 0x0000000000207805 */ /* 0x000fe4000001ff00 */
[----:B------:R-:W-:Y:S02]  /*0150*/  @!P0 IADD3 R3, PT, PT, R13, 0x80, RZ ;  /* 0x000000800d038810 */ /* 0x000fe40007ffe0ff */
[----:B------:R-:W-:Y:S02]  /*0160*/  CS2R R30, SRZ ;  /* 0x00000000001e7805 */ /* 0x000fe4000001ff00 */
[----:B------:R-:W-:-:S13]  /*0170*/  ISETP.GE.U32.AND P3, PT, R3, R36, PT ;  /* 0x000000240300720c */ /* 0x000fda0003f66070 */
[----:B------:R-:W-:Y:S01]  /*0180*/  @!P3 LEA R25, R2, R3, 0xa ;  /* 0x000000030219b211 */ /* 0x000fe200078e50ff */
[----:B------:R-:W1:Y:S01]  /*0190*/  @!P3 LDC.64 R12, c[0x0][0x3a8] ;  /* 0x0000ea00ff0cbb82 */ /* 0x000e620000000a00 */
[----:B------:R-:W-:-:S04]  /*01a0*/  @!P3 IADD3 R3, PT, PT, R3, 0x80, RZ ;  /* 0x000000800303b810 */ /* 0x000fc80007ffe0ff */
[----:B------:R-:W-:-:S03]  /*01b0*/  ISETP.GE.U32.AND P4, PT, R3, R36, PT ;  /* 0x000000240300720c */ /* 0x000fc60003f86070 */
[----:B------:R-:W4:Y:S10]  /*01c0*/  @!P3 LDC.64 R18, c[0x0][0x3b0] ;  /* 0x0000ec00ff12bb82 */ /* 0x000f340000000a00 */
[----:B------:R-:W-:Y:S01]  /*01d0*/  @!P4 LEA R23, R2, R3, 0xa ;  /* 0x000000030217c211 */ /* 0x000fe200078e50ff */
[----:B------:R-:W3:Y:S01]  /*01e0*/  @!P4 LDC.64 R14, c[0x0][0x3a8] ;  /* 0x0000ea00ff0ecb82 */ /* 0x000ee20000000a00 */
[----:B------:R-:W-:-:S04]  /*01f0*/  @!P4 IADD3 R3, PT, PT, R3, 0x80, RZ ;  /* 0x000000800303c810 */ /* 0x000fc80007ffe0ff */
[----:B------:R-:W-:Y:S01]  /*0200*/  ISETP.GE.U32.AND P2, PT, R3, R36, PT ;  /* 0x000000240300720c */ /* 0x000fe20003f46070 */
[C---:B-1----:R-:W-:Y:S02]  /*0210*/  @!P3 IMAD.WIDE.U32 R12, R25.reuse, 0x8, R12 ;  /* 0x00000008190cb825 */ /* 0x042fe400078e000c */
[----:B0-----:R-:W0:Y:S01]  /*0220*/  @!P4 LDC.64 R8, c[0x0][0x3b0] ;  /* 0x0000ec00ff08cb82 */ /* 0x001e220000000a00 */
[----:B------:R-:W-:Y:S02]  /*0230*/  CS2R R28, SRZ ;  /* 0x00000000001c7805 */ /* 0x000fe4000001ff00 */
[----:B------:R-:W5:Y:S01]  /*0240*/  @!P3 LDG.E.64 R30, desc[UR4][R12.64] ;  /* 0x000000040c1eb981 */ /* 0x000f62000c1e1b00 */
[----:B----4-:R-:W-:-:S06]  /*0250*/  @!P3 IMAD.WIDE.U32 R18, R25, 0x8, R18 ;  /* 0x000000081912b825 */ /* 0x010fcc00078e0012 */
[----:B------:R-:W1:Y:S08]  /*0260*/  @!P2 LDC.64 R16, c[0x0][0x3a8] ;  /* 0x0000ea00ff10ab82 */ /* 0x000e700000000a00 */
[----:B------:R-:W4:Y:S01]  /*0270*/  @!P2 LDC.64 R4, c[0x0][0x3b0] ;  /* 0x0000ec00ff04ab82 */ /* 0x000f220000000a00 */
[----:B------:R-:W-:Y:S01]  /*0280*/  CS2R R24, SRZ ;  /* 0x0000000000187805 */ /* 0x000fe2000001ff00 */
[----:B------:R0:W5:Y:S02]  /*0290*/  @!P3 LDG.E.64 R28, desc[UR4][R18.64] ;  /* 0x00000004121cb981 */ /* 0x000164000c1e1b00 */
[----:B0-----:R-:W-:Y:S01]  /*02a0*/  CS2R R18, SRZ ;  /* 0x0000000000127805 */ /* 0x001fe2000001ff00 */
[----:B------:R-:W-:Y:S01]  /*02b0*/  BSSY.RECONVERGENT B0, `(.L_x_6226) ;  /* 0x000004e000007945 */ /* 0x000fe20003800200 */
[C---:B--2---:R-:W-:Y:S01]  /*02c0*/  @!P0 FMUL.FTZ R21, R11.reuse, R27 ;  /* 0x0000001b0b158220 */ /* 0x044fe20000410000 */
[----:B------:R-:W-:-:S03]  /*02d0*/  @!P0 FMUL.FTZ R20, R11, R26 ;  /* 0x0000001a0b148220 */ /* 0x000fc60000410000 */
[----:B------:R-:W-:Y:S01]  /*02e0*/  @!P0 FFMA.FTZ R0, R10, R26, -R21 ;  /* 0x0000001a0a008223 */ /* 0x000fe20000010815 */
[----:B------:R-:W-:Y:S01]  /*02f0*/  @!P2 LEA R21, R2, R3, 0xa ;  /* 0x000000030215a211 */ /* 0x000fe200078e50ff */
[----:B------:R-:W-:Y:S01]  /*0300*/  @!P0 FFMA.FTZ R20, R10, R27, R20 ;  /* 0x0000001b0a148223 */ /* 0x000fe20000010014 */
[----:B------:R-:W-:-:S03]  /*0310*/  @!P2 IADD3 R3, PT, PT, R3, 0x80, RZ ;  /* 0x000000800303a810 */ /* 0x000fc60007ffe0ff */
[C---:B---3--:R-:W-:Y:S01]  /*0320*/  @!P0 FMUL.FTZ R11, R20.reuse, R7 ;  /* 0x00000007140b8220 */ /* 0x048fe20000410000 */
[----:B------:R-:W-:Y:S01]  /*0330*/  ISETP.GE.U32.AND P1, PT, R3, R36, PT ;  /* 0x000000240300720c */ /* 0x000fe20003f26070 */
[----:B------:R-:W-:Y:S01]  /*0340*/  @!P0 FMUL.FTZ R20, R20, R6 ;  /* 0x0000000614148220 */ /* 0x000fe20000410000 */
[----:B-1----:R-:W-:-:S04]  /*0350*/  @!P2 IMAD.WIDE.U32 R16, R21, 0x8, R16 ;  /* 0x000000081510a825 */ /* 0x002fc800078e0010 */
[C---:B------:R-:W-:Y:S01]  /*0360*/  @!P0 FFMA.FTZ R32, R0.reuse, R6, -R11 ;  /* 0x0000000600208223 */ /* 0x040fe2000001080b */
[----:B------:R-:W-:Y:S01]  /*0370*/  @!P0 FFMA.FTZ R33, R0, R7, R20 ;  /* 0x0000000700218223 */ /* 0x000fe20000010014 */
[----:B------:R-:W-:-:S04]  /*0380*/  @!P4 IMAD.WIDE.U32 R10, R23, 0x8, R14 ;  /* 0x00000008170ac825 */ /* 0x000fc800078e000e */
[----:B------:R-:W-:Y:S01]  /*0390*/  @!P4 IMAD.WIDE.U32 R6, R23, 0x8, R8 ;  /* 0x000000081706c825 */ /* 0x000fe200078e0008 */
[C---:B------:R-:W-:Y:S01]  /*03a0*/  @!P1 LEA R15, R2.reuse, R3, 0xa ;  /* 0x00000003020f9211 */ /* 0x040fe200078e50ff */
[----:B------:R-:W0:Y:S01]  /*03b0*/  @!P1 LDC.64 R34, c[0x0][0x3a8] ;  /* 0x0000ea00ff229b82 */ /* 0x000e220000000a00 */
[----:B------:R-:W-:Y:S02]  /*03c0*/  @!P1 IADD3 R3, PT, PT, R3, 0x80, RZ ;  /* 0x0000008003039810 */ /* 0x000fe40007ffe0ff */
[----:B------:R-:W-:Y:S01]  /*03d0*/  CS2R R26, SRZ ;  /* 0x00000000001a7805 */ /* 0x000fe2000001ff00 */
[----:B------:R1:W5:Y:S01]  /*03e0*/  @!P4 LDG.E.64 R24, desc[UR4][R6.64] ;  /* 0x000000040618c981 */ /* 0x000362000c1e1b00 */
[----:B----4-:R-:W-:Y:S01]  /*03f0*/  @!P2 IMAD.WIDE.U32 R4, R21, 0x8, R4 ;  /* 0x000000081504a825 */ /* 0x010fe200078e0004 */
[C---:B------:R-:W-:Y:S02]  /*0400*/  ISETP.GE.U32.AND P0, PT, R3.reuse, R36, PT ;  /* 0x000000240300720c */ /* 0x040fe40003f06070 */
[----:B------:R-:W2:Y:S01]  /*0410*/  @!P1 LDC.64 R8, c[0x0][0x3b0] ;  /* 0x0000ec00ff089b82 */ /* 0x000ea20000000a00 */
[----:B------:R3:W5:Y:S10]  /*0420*/  @!P4 LDG.E.64 R26, desc[UR4][R10.64] ;  /* 0x000000040a1ac981 */ /* 0x000774000c1e1b00 */
[----:B------:R-:W-:Y:S01]  /*0430*/  @!P0 LEA R13, R2, R3, 0xa ;  /* 0x00000003020d8211 */ /* 0x000fe200078e50ff */
[----:B-1----:R-:W1:Y:S01]  /*0440*/  @!P0 LDC.64 R6, c[0x0][0x3a8] ;  /* 0x0000ea00ff068b82 */ /* 0x002e620000000a00 */
[----:B------:R-:W-:-:S04]  /*0450*/  @!P0 IADD3 R3, PT, PT, R3, 0x80, RZ ;  /* 0x0000008003038810 */ /* 0x000fc80007ffe0ff */
[----:B------:R-:W-:Y:S02]  /*0460*/  ISETP.GE.U32.AND P3, PT, R3, R36, PT ;  /* 0x000000240300720c */ /* 0x000fe40003f66070 */
[----:B------:R-:W-:Y:S01]  /*0470*/  CS2R R20, SRZ ;  /* 0x0000000000147805 */ /* 0x000fe2000001ff00 */
[----:B---3--:R-:W3:Y:S01]  /*0480*/  @!P0 LDC.64 R10, c[0x0][0x3b0] ;  /* 0x0000ec00ff0a8b82 */ /* 0x008ee20000000a00 */
[----:B------:R-:W-:Y:S01]  /*0490*/  CS2R R22, SRZ ;  /* 0x0000000000167805 */ /* 0x000fe2000001ff00 */
[----:B0-----:R-:W-:-:S03]  /*04a0*/  @!P1 IMAD.WIDE.U32 R34, R15, 0x8, R34 ;  /* 0x000000080f229825 */ /* 0x001fc600078e0022 */
[----:B------:R0:W5:Y:S01]  /*04b0*/  @!P2 LDG.E.64 R20, desc[UR4][R4.64] ;  /* 0x000000040414a981 */ /* 0x000162000c1e1b00 */
[----:B--2---:R-:W-:-:S03]  /*04c0*/  @!P1 IMAD.WIDE.U32 R8, R15, 0x8, R8 ;  /* 0x000000080f089825 */ /* 0x004fc600078e0008 */
[----:B------:R2:W5:Y:S04]  /*04d0*/  @!P2 LDG.E.64 R22, desc[UR4][R16.64] ;  /* 0x000000041016a981 */ /* 0x000568000c1e1b00 */
[----:B------:R4:W5:Y:S01]  /*04e0*/  @!P1 LDG.E.64 R18, desc[UR4][R34.64] ;  /* 0x0000000422129981 */ /* 0x000962000c1e1b00 */
[----:B0-----:R-:W0:Y:S01]  /*04f0*/  @!P3 LDC.64 R4, c[0x0][0x3a8] ;  /* 0x0000ea00ff04bb82 */ /* 0x001e220000000a00 */
[----:B--2---:R-:W-:Y:S02]  /*0500*/  CS2R R16, SRZ ;  /* 0x0000000000107805 */ /* 0x004fe4000001ff00 */
[----:B----4-:R-:W-:Y:S02]  /*0510*/  @!P3 LEA R35, R2, R3, 0xa ;  /* 0x000000030223b211 */ /* 0x010fe400078e50ff */
[----:B------:R-:W-:-:S02]  /*0520*/  @!P3 IADD3 R3, PT, PT, R3, 0x80, RZ ;  /* 0x000000800303b810 */ /* 0x000fc40007ffe0ff */
[----:B------:R2:W5:Y:S02]  /*0530*/  @!P1 LDG.E.64 R16, desc[UR4][R8.64] ;  /* 0x0000000408109981 */ /* 0x000564000c1e1b00 */
[----:B------:R-:W-:Y:S02]  /*0540*/  ISETP.GE.U32.AND P1, PT, R3, R36, PT ;  /* 0x000000240300720c */ /* 0x000fe40003f26070 */
[----:B------:R-:W-:Y:S01]  /*0550*/  CS2R R14, SRZ ;  /* 0x00000000000e7805 */ /* 0x000fe2000001ff00 */
[----:B-1----:R-:W-:-:S04]  /*0560*/  @!P0 IMAD.WIDE.U32 R6, R13, 0x8, R6 ;  /* 0x000000080d068825 */ /* 0x002fc800078e0006 */
[----:B---3--:R-:W-:Y:S01]  /*0570*/  @!P0 IMAD.WIDE.U32 R10, R13, 0x8, R10 ;  /* 0x000000080d0a8825 */ /* 0x008fe200078e000a */
[----:B--2---:R-:W1:Y:S01]  /*0580*/  @!P3 LDC.64 R8, c[0x0][0x3b0] ;  /* 0x0000ec00ff08bb82 */ /* 0x004e620000000a00 */
[----:B------:R-:W-:Y:S01]  /*0590*/  CS2R R12, SRZ ;  /* 0x00000000000c7805 */ /* 0x000fe2000001ff00 */
[----:B------:R2:W5:Y:S01]  /*05a0*/  @!P0 LDG.E.64 R14, desc[UR4][R6.64] ;  /* 0x00000004060e8981 */ /* 0x000562000c1e1b00 */
[----:B0-----:R-:W-:-:S04]  /*05b0*/  @!P3 IMAD.WIDE.U32 R4, R35, 0x8, R4 ;  /* 0x000000082304b825 */ /* 0x001fc800078e0004 */
[----:B------:R0:W5:Y:S01]  /*05c0*/  @!P0 LDG.E.64 R12, desc[UR4][R10.64] ;  /* 0x000000040a0c8981 */ /* 0x000162000c1e1b00 */
[----:B--2---:R-:W2:Y:S01]  /*05d0*/  @!P1 LDC.64 R6, c[0x0][0x3a8] ;  /* 0x0000ea00ff069b82 */ /* 0x004ea20000000a00 */
[----:B0-----:R-:W-:-:S06]  /*05e0*/  CS2R R10, SRZ ;  /* 0x00000000000a7805 */ /* 0x001fcc000001ff00 */
[----:B------:R0:W5:Y:S01]  /*05f0*/  @!P3 LDG.E.64 R10, desc[UR4][R4.64] ;  /* 0x00000004040ab981 */ /* 0x000162000c1e1b00 */
[----:B-1----:R-:W-:Y:S01]  /*0600*/  @!P3 IMAD.WIDE.U32 R34, R35, 0x8, R8 ;  /* 0x000000082322b825 */ /* 0x002fe200078e0008 */
[----:B0-----:R-:W0:Y:S01]  /*0610*/  @!P1 LDC.64 R4, c[0x0][0x3b0] ;  /* 0x0000ec00ff049b82 */ /* 0x001e220000000a00 */
[----:B------:R-:W-:Y:S02]  /*0620*/  CS2R R8, SRZ ;  /* 0x0000000000087805 */ /* 0x000fe4000001ff00 */
[----:B------:R-:W-:-:S04]  /*0630*/  @!P1 LEA R3, R2, R3, 0xa ;  /* 0x0000000302039211 */ /* 0x000fc800078e50ff */
[----:B------:R2:W5:Y:S02]  /*0640*/  @!P3 LDG.E.64 R8, desc[UR4][R34.64] ;  /* 0x000000042208b981 */ /* 0x000564000c1e1b00 */
[----:B--2---:R-:W-:Y:S01]  /*0650*/  @!P1 IMAD.WIDE.U32 R34, R3, 0x8, R6 ;  /* 0x0000000803229825 */ /* 0x004fe200078e0006 */
[----:B------:R-:W-:-:S06]  /*0660*/  CS2R R6, SRZ ;  /* 0x0000000000067805 */ /* 0x000fcc000001ff00 */
[----:B------:R0:W5:Y:S02]  /*0670*/  @!P1 LDG.E.64 R6, desc[UR4][R34.64] ;  /* 0x0000000422069981 */ /* 0x000164000c1e1b00 */
[----:B0-----:R-:W-:Y:S02]  /*0680*/  @!P1 IMAD.WIDE.U32 R34, R3, 0x8, R4 ;  /* 0x0000000803229825 */ /* 0x001fe400078e0004 */
[----:B------:R-:W0:Y:S01]  /*0690*/  S2R R3, SR_TID.X ;  /* 0x0000000000037919 */ /* 0x000e220000002100 */
[----:B------:R-:W-:-:S06]  /*06a0*/  CS2R R4, SRZ ;  /* 0x0000000000047805 */ /* 0x000fcc000001ff00 */
[----:B------:R1:W5:Y:S01]  /*06b0*/  @!P1 LDG.E.64 R4, desc[UR4][R34.64] ;  /* 0x0000000422049981 */ /* 0x000362000c1e1b00 */
[----:B0-----:R-:W-:-:S04]  /*06c0*/  IADD3 R0, PT, PT, R3, 0x80, RZ ;  /* 0x0000008003007810 */ /* 0x001fc80007ffe0ff */
[----:B------:R-:W-:Y:S02]  /*06d0*/  ISETP.GE.U32.AND P0, PT, R0, R36, PT ;  /* 0x000000240000720c */ /* 0x000fe40003f06070 */
[----:B-1----:R-:W-:-:S11]  /*06e0*/  CS2R R34, SRZ ;  /* 0x0000000000227805 */ /* 0x002fd6000001ff00 */
[----:B------:R-:W-:Y:S05]  /*06f0*/  @P0 BRA `(.L_x_6227) ;  /* 0x0000000000240947 */ /* 0x000fea0003800000 */
[----:B------:R-:W0:Y:S02]  /*0700*/  LDCU.64 UR6, c[0x0][0x388] ;  /* 0x00007100ff0677ac */ /* 0x000e240008000a00 */
[C---:B0----5:R-:W-:Y:S01]  /*0710*/  FMUL.FTZ R35, R31.reuse, UR7 ;  /* 0x000000071f237c20 */ /* 0x061fe20008410000 */
[----:B------:R-:W-:-:S03]  /*0720*/  FMUL.FTZ R31, R31, UR6 ;  /* 0x000000061f1f7c20 */ /* 0x000fc60008410000 */
[C---:B------:R-:W-:Y:S01]  /*0730*/  FFMA.FTZ R35, R30.reuse, UR6, -R35 ;  /* 0x000000061e237c23 */ /* 0x040fe20008010823 */
[----:B------:R-:W-:-:S04]  /*0740*/  FFMA.FTZ R31, R30, UR7, R31 ;  /* 0x000000071e1f7c23 */ /* 0x000fc8000801001f */
[----:B------:R-:W-:-:S04]  /*0750*/  FMUL.FTZ R34, R31, R29 ;  /* 0x0000001d1f227220 */ /* 0x000fc80000410000 */
[-C--:B------:R-:W-:Y:S01]  /*0760*/  FFMA.FTZ R34, R35, R28.reuse, -R34 ;  /* 0x0000001c23227223 */ /* 0x080fe20000010822 */
[----:B------:R-:W-:-:S04]  /*0770*/  FMUL.FTZ R28, R31, R28 ;  /* 0x0000001c1f1c7220 */ /* 0x000fc80000410000 */
[----:B------:R-:W-:-:S07]  /*0780*/  FFMA.FTZ R35, R35, R29, R28 ;  /* 0x0000001d23237223 */ /* 0x000fce000001001c */
.L_x_6227:
[----:B------:R-:W-:Y:S05]  /*0790*/  BSYNC.RECONVERGENT B0 ;  /* 0x0000000000007941 */ /* 0x000fea0003800200 */
.L_x_6226:
[----:B-----5:R-:W-:Y:S01]  /*07a0*/  IADD3 R29, PT, PT, R3, 0x100, RZ ;  /* 0x00000100031d7810 */ /* 0x020fe20007ffe0ff */
[----:B------:R-:W-:Y:S03]  /*07b0*/  BSSY.RECONVERGENT B0, `(.L_x_6228) ;  /* 0x000000d000007945 */ /* 0x000fe60003800200 */
[----:B------:R-:W-:Y:S02]  /*07c0*/  ISETP.GE.U32.AND P0, PT, R29, R36, PT ;  /* 0x000000241d00720c */ /* 0x000fe40003f06070 */
[----:B------:R-:W-:-:S11]  /*07d0*/  CS2R R28, SRZ ;  /* 0x00000000001c7805 */ /* 0x000fd6000001ff00 */
        /* <DEDUP_REMOVED lines=10> */
.L_x_6229:
[----:B------:R-:W-:Y:S05]  /*0880*/  BSYNC.RECONVERGENT B0 ;  /* 0x0000000000007941 */ /* 0x000fea0003800200 */
.L_x_6228:
[C---:B------:R-:W-:Y:S01]  /*0890*/  IADD3 R25, PT, PT, R3.reuse, 0x180, RZ ;  /* 0x0000018003197810 */ /* 0x040fe20007ffe0ff */
[----:B------:R-:W-:Y:S01]  /*08a0*/  BSSY.RECONVERGENT B0, `(.L_x_6230) ;  /* 0x0000016000007945 */ /* 0x000fe20003800200 */
[----:B------:R-:W-:Y:S02]  /*08b0*/  IADD3 R27, PT, PT, R3, 0x280, RZ ;  /* 0x00000280031b7810 */ /* 0x000fe40007ffe0ff */
[-C--:B------:R-:W-:Y:S02]  /*08c0*/  ISETP.GE.U32.AND P0, PT, R25, R36.reuse, PT ;  /* 0x000000241900720c */ /* 0x080fe40003f06070 */
[----:B------:R-:W-:Y:S02]  /*08d0*/  IADD3 R25, PT, PT, R3, 0x200, RZ ;  /* 0x0000020003197810 */ /* 0x000fe40007ffe0ff */
[-C--:B------:R-:W-:Y:S02]  /*08e0*/  ISETP.GE.U32.AND P2, PT, R27, R36.reuse, PT ;  /* 0x000000241b00720c */ /* 0x080fe40003f46070 */
[----:B------:R-:W-:-:S02]  /*08f0*/  ISETP.GE.U32.AND P1, PT, R25, R36, PT ;  /* 0x000000241900720c */ /* 0x000fc40003f26070 */
[C---:B------:R-:W-:Y:S02]  /*0900*/  IADD3 R25, PT, PT, R3.reuse, 0x300, RZ ;  /* 0x0000030003197810 */ /* 0x040fe40007ffe0ff */
[----:B------:R-:W-:Y:S02]  /*0910*/  IADD3 R27, PT, PT, R3, 0x380, RZ ;  /* 0x00000380031b7810 */ /* 0x000fe40007ffe0ff */
[-C--:B------:R-:W-:Y:S02]  /*0920*/  ISETP.GE.U32.AND P3, PT, R25, R36.reuse, PT ;  /* 0x000000241900720c */ /* 0x080fe40003f66070 */
[----:B------:R-:W-:Y:S02]  /*0930*/  CS2R R24, SRZ ;  /* 0x0000000000187805 */ /* 0x000fe4000001ff00 */
[-C--:B------:R-:W-:Y:S02]  /*0940*/  ISETP.GE.U32.AND P4, PT, R27, R36.reuse, PT ;  /* 0x000000241b00720c */ /* 0x080fe40003f86070 */
[----:B------:R-:W-:Y:S01]  /*0950*/  ISETP.GE.U32.AND P5, PT, R3, R36, PT ;  /* 0x000000240300720c */ /* 0x000fe20003fa6070 */
[----:B------:R-:W-:-:S12]  /*0960*/  @P0 BRA `(.L_x_6231) ;  /* 0x0000000000240947 */ /* 0x000fd80003800000 */
        /* <DEDUP_REMOVED lines=9> */
.L_x_6231:
[----:B------:R-:W-:Y:S05]  /*0a00*/  BSYNC.RECONVERGENT B0 ;  /* 0x0000000000007941 */ /* 0x000fea0003800200 */
.L_x_6230:
        /* <DEDUP_REMOVED lines=12> */
.L_x_6233:
[----:B------:R-:W-:Y:S05]  /*0ad0*/  BSYNC.RECONVERGENT B0 ;  /* 0x0000000000007941 */ /* 0x000fea0003800200 */
.L_x_6232:
        /* <DEDUP_REMOVED lines=12> */
.L_x_6235:
[----:B------:R-:W-:Y:S05]  /*0ba0*/  BSYNC.RECONVERGENT B0 ;  /* 0x0000000000007941 */ /* 0x000fea0003800200 */
.L_x_6234:
        /* <DEDUP_REMOVED lines=12> */
.L_x_6237:
[----:B------:R-:W-:Y:S05]  /*0c70*/  BSYNC.RECONVERGENT B0 ;  /* 0x0000000000007941 */ /* 0x000fea0003800200 */
.L_x_6236:
        /* <DEDUP_REMOVED lines=12> */
.L_x_6239:
[----:B------:R-:W-:Y:S05]  /*0d40*/  BSYNC.RECONVERGENT B0 ;  /* 0x0000000000007941 */ /* 0x000fea0003800200 */
.L_x_6238:
[----:B------:R-:W-:Y:S04]  /*0d50*/  BSSY.RECONVERGENT B0, `(.L_x_6240) ;  /* 0x0000033000007945 */ /* 0x000fe80003800200 */
[----:B------:R-:W-:Y:S04]  /*0d60*/  BSSY.RELIABLE B1, `(.L_x_6241) ;  /* 0x000002b000017945 */ /* 0x000fe80003800100 */
[----:B------:R-:W-:Y:S05]  /*0d70*/  @P5 BRA `(.L_x_6242) ;  /* 0x0000000000305947 */ /* 0x000fea0003800000 */
[----:B------:R-:W0:Y:S01]  /*0d80*/  LDC.64 R4, c[0x0][0x398] ;  /* 0x0000e600ff047b82 */ /* 0x000e220000000a00 */
[----:B------:R-:W-:-:S05]  /*0d90*/  LEA R3, R2, R3, 0xa ;  /* 0x0000000302037211 */ /* 0x000fca00078e50ff */
[----:B0-----:R-:W-:Y:S01]  /*0da0*/  IMAD.WIDE.U32 R4, R3, 0x8, R4 ;  /* 0x0000000803047825 */ /* 0x001fe200078e0004 */
[----:B------:R-:W-:-:S04]  /*0db0*/  MOV R3, R0 ;  /* 0x0000000000037202 */ /* 0x000fc80000000f00 */
[----:B------:R0:W-:Y:S01]  /*0dc0*/  STG.E.64 desc[UR4][R4.64], R32 ;  /* 0x0000002004007986 */ /* 0x0001e2000c101b04 */
[----:B------:R-:W-:-:S13]  /*0dd0*/  ISETP.GE.U32.AND P0, PT, R3, R36, PT ;  /* 0x000000240300720c */ /* 0x000fda0003f06070 */
[----:B0-----:R-:W-:Y:S05]  /*0de0*/  @P0 BRA `(.L_x_6243) ;  /* 0x0000000000300947 */ /* 0x001fea0003800000 */
[----:B------:R-:W0:Y:S01]  /*0df0*/  LDC.64 R4, c[0x0][0x398] ;  /* 0x0000e600ff047b82 */ /* 0x000e220000000a00 */
[----:B------:R-:W-:Y:S02]  /*0e00*/  LEA R7, R2, R3, 0xa ;  /* 0x0000000302077211 */ /* 0x000fe400078e50ff */
[----:B------:R-:W-:-:S03]  /*0e10*/  IADD3 R3, PT, PT, R3, 0x80, RZ ;  /* 0x0000008003037810 */ /* 0x000fc60007ffe0ff */
[----:B0-----:R-:W-:-:S05]  /*0e20*/  IMAD.WIDE.U32 R4, R7, 0x8, R4 ;  /* 0x0000000807047825 */ /* 0x001fca00078e0004 */
[----:B------:R0:W-:Y:S02]  /*0e30*/  STG.E.64 desc[UR4][R4.64], R34 ;  /* 0x0000002204007986 */ /* 0x0001e4000c101b04 */
.L_x_6242:
[----:B------:R-:W-:-:S13]  /*0e40*/  ISETP.GE.U32.AND P0, PT, R3, R36, PT ;  /* 0x000000240300720c */ /* 0x000fda0003f06070 */
[----:B------:R-:W-:Y:S05]  /*0e50*/  @P0 BRA `(.L_x_6244) ;  /* 0x0000000000300947 */ /* 0x000fea0003800000 */
[----:B0-----:R-:W0:Y:S01]  /*0e60*/  LDC.64 R4, c[0x0][0x398] ;  /* 0x0000e600ff047b82 */ /* 0x001e220000000a00 */
[----:B------:R-:W-:Y:S02]  /*0e70*/  LEA R7, R2, R3, 0xa ;  /* 0x0000000302077211 */ /* 0x000fe400078e50ff */
[----:B------:R-:W-:-:S03]  /*0e80*/  IADD3 R3, PT, PT, R3, 0x80, RZ ;  /* 0x0000008003037810 */ /* 0x000fc60007ffe0ff */
[----:B0-----:R-:W-:-:S05]  /*0e90*/  IMAD.WIDE.U32 R4, R7, 0x8, R4 ;  /* 0x0000000807047825 */ /* 0x001fca00078e0004 */
[----:B------:R0:W-:Y:S02]  /*0ea0*/  STG.E.64 desc[UR4][R4.64], R28 ;  /* 0x0000001c04007986 */ /* 0x0001e4000c101b04 */
.L_x_6243:
[----:B------:R-:W-:-:S13]  /*0eb0*/  ISETP.GE.U32.AND P0, PT, R3, R36, PT ;  /* 0x000000240300720c */ /* 0x000fda0003f06070 */
[----:B------:R-:W-:Y:S05]  /*0ec0*/  @P0 BRA `(.L_x_6245) ;  /* 0x0000000000300947 */ /* 0x000fea0003800000 */
[----:B0-----:R-:W0:Y:S01]  /*0ed0*/  LDC.64 R4, c[0x0][0x398] ;  /* 0x0000e600ff047b82 */ /* 0x001e220000000a00 */
[----:B------:R-:W-:Y:S02]  /*0ee0*/  LEA R7, R2, R3, 0xa ;  /* 0x0000000302077211 */ /* 0x000fe400078e50ff */
[----:B------:R-:W-:-:S03]  /*0ef0*/  IADD3 R3, PT, PT, R3, 0x80, RZ ;  /* 0x0000008003037810 */ /* 0x000fc60007ffe0ff */
[----:B0-----:R-:W-:-:S05]  /*0f00*/  IMAD.WIDE.U32 R4, R7, 0x8, R4 ;  /* 0x0000000807047825 */ /* 0x001fca00078e0004 */
[----:B------:R1:W-:Y:S02]  /*0f10*/  STG.E.64 desc[UR4][R4.64], R24 ;  /* 0x0000001804007986 */ /* 0x0003e4000c101b04 */
.L_x_6244:
[----:B------:R-:W-:-:S13]  /*0f20*/  ISETP.GE.U32.AND P0, PT, R3, R36, PT ;  /* 0x000000240300720c */ /* 0x000fda0003f06070 */
[----:B------:R-:W-:Y:S05]  /*0f30*/  @P0 BRA `(.L_x_6246) ;  /* 0x0000000000340947 */ /* 0x000fea0003800000 */
[----:B01----:R-:W0:Y:S01]  /*0f40*/  LDC.64 R4, c[0x0][0x398] ;  /* 0x0000e600ff047b82 */ /* 0x003e220000000a00 */
[----:B------:R-:W-:Y:S02]  /*0f50*/  LEA R7, R2, R3, 0xa ;  /* 0x0000000302077211 */ /* 0x000fe400078e50ff */
[----:B------:R-:W-:-:S03]  /*0f60*/  IADD3 R3, PT, PT, R3, 0x80, RZ ;  /* 0x0000008003037810 */ /* 0x000fc60007ffe0ff */
[----:B0-----:R-:W-:-:S05]  /*0f70*/  IMAD.WIDE.U32 R4, R7, 0x8, R4 ;  /* 0x0000000807047825 */ /* 0x001fca00078e0004 */
[----:B------:R1:W-:Y:S02]  /*0f80*/  STG.E.64 desc[UR4][R4.64], R20 ;  /* 0x0000001404007986 */ /* 0x0003e4000c101b04 */
.L_x_6245:
[----:B------:R-:W-:-:S13]  /*0f90*/  ISETP.GE.U32.AND P0, PT, R3, R36, PT ;  /* 0x000000240300720c */ /* 0x000fda0003f06070 */
[----:B------:R-:W-:Y:S05]  /*0fa0*/  @P0 BREAK.RELIABLE B1 ;  /* 0x0000000000010942 */ /* 0x000fea0003800100 */
[----:B------:R-:W-:Y:S05]  /*0fb0*/  @P0 BRA `(.L_x_6247) ;  /* 0x0000000000300947 */ /* 0x000fea0003800000 */
[----:B01----:R-:W0:Y:S01]  /*0fc0*/  LDC.64 R4, c[0x0][0x398] ;  /* 0x0000e600ff047b82 */ /* 0x003e220000000a00 */
[----:B------:R-:W-:Y:S02]  /*0fd0*/  LEA R7, R2, R3, 0xa ;  /* 0x0000000302077211 */ /* 0x000fe400078e50ff */
[----:B------:R-:W-:-:S03]  /*0fe0*/  IADD3 R3, PT, PT, R3, 0x80, RZ ;  /* 0x0000008003037810 */ /* 0x000fc60007ffe0ff */
[----:B0-----:R-:W-:-:S05]  /*0ff0*/  IMAD.WIDE.U32 R4, R7, 0x8, R4 ;  /* 0x0000000807047825 */ /* 0x001fca00078e0004 */
[----:B------:R2:W-:Y:S02]  /*1000*/  STG.E.64 desc[UR4][R4.64], R16 ;  /* 0x0000001004007986 */ /* 0x0005e4000c101b04 */
.L_x_6246:
[----:B------:R-:W-:Y:S05]  /*1010*/  BSYNC.RELIABLE B1 ;  /* 0x0000000000017941 */ /* 0x000fea0003800100 */
.L_x_6241:
[----:B------:R-:W-:-:S13]  /*1020*/  ISETP.GE.U32.AND P0, PT, R3, R36, PT ;  /* 0x000000240300720c */ /* 0x000fda0003f06070 */
[----:B012---:R-:W0:Y:S01]  /*1030*/  @!P0 LDC.64 R4, c[0x0][0x398] ;  /* 0x0000e600ff048b82 */ /* 0x007e220000000a00 */
[----:B------:R-:W-:Y:S02]  /*1040*/  @!P0 LEA R7, R2, R3, 0xa ;  /* 0x0000000302078211 */ /* 0x000fe400078e50ff */
[----:B------:R-:W-:-:S03]  /*1050*/  @!P0 IADD3 R3, PT, PT, R3, 0x80, RZ ;  /* 0x0000008003038810 */ /* 0x000fc60007ffe0ff */
[----:B0-----:R-:W-:-:S05]  /*1060*/  @!P0 IMAD.WIDE.U32 R4, R7, 0x8, R4 ;  /* 0x0000000807048825 */ /* 0x001fca00078e0004 */
[----:B------:R2:W-:Y:S02]  /*1070*/  @!P0 STG.E.64 desc[UR4][R4.64], R12 ;  /* 0x0000000c04008986 */ /* 0x0005e4000c101b04 */
.L_x_6247:
[----:B------:R-:W-:Y:S05]  /*1080*/  BSYNC.RECONVERGENT B0 ;  /* 0x0000000000007941 */ /* 0x000fea0003800200 */
.L_x_6240:
[----:B------:R-:W-:Y:S05]  /*1090*/  WARPSYNC.ALL ;  /* 0x0000000000007948 */ /* 0x000fea0003800000 */
[----:B------:R-:W-:-:S13]  /*10a0*/  ISETP.GE.U32.AND P0, PT, R3, R36, PT ;  /* 0x000000240300720c */ /* 0x000fda0003f06070 */
[----:B------:R-:W-:Y:S05]  /*10b0*/  @P0 EXIT ;  /* 0x000000000000094d */ /* 0x000fea0003800000 */
[----:B012---:R-:W0:Y:S01]  /*10c0*/  LDC.64 R4, c[0x0][0x398] ;  /* 0x0000e600ff047b82 */ /* 0x007e220000000a00 */
[----:B------:R-:W-:-:S05]  /*10d0*/  LEA R3, R2, R3, 0xa ;  /* 0x0000000302037211 */ /* 0x000fca00078e50ff */
[----:B0-----:R-:W-:-:S05]  /*10e0*/  IMAD.WIDE.U32 R2, R3, 0x8, R4 ;  /* 0x0000000803027825 */ /* 0x001fca00078e0004 */
[----:B------:R-:W-:Y:S01]  /*10f0*/  STG.E.64 desc[UR4][R2.64], R8 ;  /* 0x0000000802007986 */ /* 0x000fe2000c101b04 */
[----:B------:R-:W-:Y:S05]  /*1100*/  EXIT ;  /* 0x000000000000794d */ /* 0x000fea0003800000 */
.L_x_6225:
[----:B------:R-:W0:Y:S01]  /*1110*/  S2R R0, SR_TID.X ;  /* 0x0000000000007919 */ /* 0x000e220000002100 */
[----:B------:R-:W1:Y:S01]  /*1120*/  LDC.64 R4, c[0x0][0x3a8] ;  /* 0x0000ea00ff047b82 */ /* 0x000e620000000a00 */
[----:B------:R-:W-:Y:S01]  /*1130*/  SHF.L.U32 R2, R2, 0xa, RZ ;  /* 0x0000000a02027819 */ /* 0x000fe200000006ff */
[----:B------:R-:W2:Y:S06]  /*1140*/  LDCU.64 UR6, c[0x0][0x388] ;  /* 0x00007100ff0677ac */ /* 0x000eac0008000a00 */
[----:B------:R-:W3:Y:S01]  /*1150*/  LDC.64 R36, c[0x0][0x3b0] ;  /* 0x0000ec00ff247b82 */ /* 0x000ee20000000a00 */
[----:B-1----:R-:W-:-:S04]  /*1160*/  IMAD.WIDE.U32 R4, R2, 0x8, R4 ;  /* 0x0000000802047825 */ /* 0x002fc800078e0004 */
[----:B0-----:R-:W-:-:S04]  /*1170*/  IMAD.WIDE.U32 R32, R0, 0x10, R4 ;  /* 0x0000001000207825 */ /* 0x001fc800078e0004 */
[----:B---3--:R-:W-:Y:S01]  /*1180*/  IMAD.WIDE.U32 R36, R2, 0x8, R36 ;  /* 0x0000000802247825 */ /* 0x008fe200078e0024 */
[----:B------:R-:W2:Y:S04]  /*1190*/  LDG.E.128 R4, desc[UR4][R32.64] ;  /* 0x0000000420047981 */ /* 0x000ea8000c1e1d00 */
[----:B------:R-:W3:Y:S01]  /*11a0*/  LDG.E.128 R12, desc[UR4][R32.64+0x800] ;  /* 0x00080004200c7981 */ /* 0x000ee2000c1e1d00 */
[----:B------:R-:W-:-:S03]  /*11b0*/  IMAD.WIDE.U32 R36, R0, 0x10, R36 ;  /* 0x0000001000247825 */ /* 0x000fc600078e0024 */
[----:B------:R-:W4:Y:S04]  /*11c0*/  LDG.E.128 R20, desc[UR4][R32.64+0x1000] ;  /* 0x0010000420147981 */ /* 0x000f28000c1e1d00 */
[----:B------:R-:W5:Y:S04]  /*11d0*/  LDG.E.128 R8, desc[UR4][R36.64] ;  /* 0x0000000424087981 */ /* 0x000f68000c1e1d00 */
[----:B------:R-:W4:Y:S04]  /*11e0*/  LDG.E.128 R16, desc[UR4][R36.64+0x800] ;  /* 0x0008000424107981 */ /* 0x000f28000c1e1d00 */
[----:B------:R-:W4:Y:S04]  /*11f0*/  LDG.E.128 R24, desc[UR4][R32.64+0x1800] ;  /* 0x0018000420187981 */ /* 0x000f28000c1e1d00 */
[----:B------:R-:W4:Y:S04]  /*1200*/  LDG.E.128 R28, desc[UR4][R36.64+0x1000] ;  /* 0x00100004241c7981 */ /* 0x000f28000c1e1d00 */
[----:B------:R-:W4:Y:S01]  /*1210*/  LDG.E.128 R32, desc[UR4][R36.64+0x1800] ;  /* 0x0018000424207981 */ /* 0x000f22000c1e1d00 */
[C---:B--2---:R-:W-:Y:S01]  /*1220*/  FMUL.FTZ R3, R5.reuse, UR7 ;  /* 0x0000000705037c20 */ /* 0x044fe20008410000 */
[----:B------:R-:W-:-:S03]  /*1230*/  FMUL.FTZ R5, R5, UR6 ;  /* 0x0000000605057c20 */ /* 0x000fc60008410000 */
[C---:B------:R-:W-:Y:S01]  /*1240*/  FFMA.FTZ R3, R4.reuse, UR6, -R3 ;  /* 0x0000000604037c23 */ /* 0x040fe20008010803 */
[----:B------:R-:W-:-:S04]  /*1250*/  FFMA.FTZ R4, R4, UR7, R5 ;  /* 0x0000000704047c23 */ /* 0x000fc80008010005 */
[-C--:B-----5:R-:W-:Y:S01]  /*1260*/  FMUL.FTZ R5, R9, R4.reuse ;  /* 0x0000000409057220 */ /* 0x0a0fe20000410000 */
[----:B------:R-:W-:-:S03]  /*1270*/  FMUL.FTZ R4, R8, R4 ;  /* 0x0000000408047220 */ /* 0x000fc60000410000 */
[-C--:B------:R-:W-:Y:S01]  /*1280*/  FFMA.FTZ R8, R8, R3.reuse, -R5 ;  /* 0x0000000308087223 */ /* 0x080fe20000010805 */
[----:B------:R-:W-:Y:S01]  /*1290*/  FFMA.FTZ R9, R9, R3, R4 ;  /* 0x0000000309097223 */ /* 0x000fe20000010004 */
[C---:B------:R-:W-:Y:S01]  /*12a0*/  FMUL.FTZ R3, R7.reuse, UR6 ;  /* 0x0000000607037c20 */ /* 0x040fe20008410000 */
[----:B------:R-:W-:-:S03]  /*12b0*/  FMUL.FTZ R7, R7, UR7 ;  /* 0x0000000707077c20 */ /* 0x000fc60008410000 */
[C---:B------:R-:W-:Y:S01]  /*12c0*/  FFMA.FTZ R3, R6.reuse, UR7, R3 ;  /* 0x0000000706037c23 */ /* 0x040fe20008010003 */
[----:B------:R-:W-:-:S03]  /*12d0*/  FFMA.FTZ R7, R6, UR6, -R7 ;  /* 0x0000000606077c23 */ /* 0x000fc60008010807 */
[-C--:B------:R-:W-:Y:S01]  /*12e0*/  FMUL.FTZ R5, R11, R3.reuse ;  /* 0x000000030b057220 */ /* 0x080fe20000410000 */
[----:B------:R-:W-:-:S03]  /*12f0*/  FMUL.FTZ R6, R10, R3 ;  /* 0x000000030a067220 */ /* 0x000fc60000410000 */
[-C--:B------:R-:W-:Y:S02]  /*1300*/  FFMA.FTZ R10, R10, R7.reuse, -R5 ;  /* 0x000000070a0a7223 */ /* 0x080fe40000010805 */
[----:B------:R-:W0:Y:S01]  /*1310*/  LDC.64 R4, c[0x0][0x398] ;  /* 0x0000e600ff047b82 */ /* 0x000e220000000a00 */
[C---:B---3--:R-:W-:Y:S01]  /*1320*/  FMUL.FTZ R3, R13.reuse, UR7 ;  /* 0x000000070d037c20 */ /* 0x048fe20008410000 */
[----:B------:R-:W-:Y:S01]  /*1330*/  FMUL.FTZ R13, R13, UR6 ;  /* 0x000000060d0d7c20 */ /* 0x000fe20008410000 */
[----:B------:R-:W-:Y:S01]  /*1340*/  FFMA.FTZ R11, R11, R7, R6 ;  /* 0x000000070b0b7223 */ /* 0x000fe20000010006 */
[C---:B------:R-:W-:Y:S01]  /*1350*/  FMUL.FTZ R7, R15.reuse, UR7 ;  /* 0x000000070f077c20 */ /* 0x040fe20008410000 */
[C---:B------:R-:W-:Y:S01]  /*1360*/  FFMA.FTZ R3, R12.reuse, UR6, -R3 ;  /* 0x000000060c037c23 */ /* 0x040fe20008010803 */
[----:B------:R-:W-:Y:S01]  /*1370*/  FFMA.FTZ R12, R12, UR7, R13 ;  /* 0x000000070c0c7c23 */ /* 0x000fe2000801000d */
[----:B------:R-:W-:Y:S01]  /*1380*/  FMUL.FTZ R15, R15, UR6 ;  /* 0x000000060f0f7c20 */ /* 0x000fe20008410000 */
[----:B------:R-:W-:-:S02]  /*1390*/  FFMA.FTZ R6, R14, UR6, -R7 ;  /* 0x000000060e067c23 */ /* 0x000fc40008010807 */
[-C--:B----4-:R-:W-:Y:S01]  /*13a0*/  FMUL.FTZ R7, R17, R12.reuse ;  /* 0x0000000c11077220 */ /* 0x090fe20000410000 */
[----:B------:R-:W-:Y:S01]  /*13b0*/  FFMA.FTZ R14, R14, UR7, R15 ;  /* 0x000000070e0e7c23 */ /* 0x000fe2000801000f */
[C---:B------:R-:W-:Y:S02]  /*13c0*/  FMUL.FTZ R12, R16.reuse, R12 ;  /* 0x0000000c100c7220 */ /* 0x040fe40000410000 */
[-C--:B------:R-:W-:Y:S01]  /*13d0*/  FFMA.FTZ R16, R16, R3.reuse, -R7 ;  /* 0x0000000310107223 */ /* 0x080fe20000010807 */
[-C--:B------:R-:W-:Y:S01]  /*13e0*/  FMUL.FTZ R7, R19, R14.reuse ;  /* 0x0000000e13077220 */ /* 0x080fe20000410000 */
[C---:B------:R-:W-:Y:S01]  /*13f0*/  FMUL.FTZ R14, R18.reuse, R14 ;  /* 0x0000000e120e7220 */ /* 0x040fe20000410000 */
[----:B------:R-:W-:Y:S01]  /*1400*/  FFMA.FTZ R17, R17, R3, R12 ;  /* 0x0000000311117223 */ /* 0x000fe2000001000c */
[----:B------:R-:W-:Y:S01]  /*1410*/  FMUL.FTZ R3, R21, UR7 ;  /* 0x0000000715037c20 */ /* 0x000fe20008410000 */
[----:B------:R-:W-:Y:S01]  /*1420*/  FFMA.FTZ R18, R18, R6, -R7 ;  /* 0x0000000612127223 */ /* 0x000fe20000010807 */
[----:B------:R-:W-:Y:S01]  /*1430*/  FMUL.FTZ R7, R23, UR7 ;  /* 0x0000000717077c20 */ /* 0x000fe20008410000 */
[----:B0-----:R-:W-:-:S04]  /*1440*/  IMAD.WIDE.U32 R4, R2, 0x8, R4 ;  /* 0x0000000802047825 */ /* 0x001fc800078e0004 */
[----:B------:R-:W-:Y:S01]  /*1450*/  FMUL.FTZ R21, R21, UR6 ;  /* 0x0000000615157c20 */ /* 0x000fe20008410000 */
[----:B------:R-:W-:Y:S01]  /*1460*/  FMUL.FTZ R23, R23, UR6 ;  /* 0x0000000617177c20 */ /* 0x000fe20008410000 */
[----:B------:R-:W-:Y:S01]  /*1470*/  FFMA.FTZ R2, R22, UR6, -R7 ;  /* 0x0000000616027c23 */ /* 0x000fe20008010807 */
[----:B------:R-:W-:-:S04]  /*1480*/  IMAD.WIDE.U32 R4, R0, 0x10, R4 ;  /* 0x0000001000047825 */ /* 0x000fc800078e0004 */
[C---:B------:R-:W-:Y:S01]  /*1490*/  FFMA.FTZ R0, R20.reuse, UR6, -R3 ;  /* 0x0000000614007c23 */ /* 0x040fe20008010803 */
[----:B------:R-:W-:Y:S01]  /*14a0*/  FMUL.FTZ R3, R25, UR7 ;  /* 0x0000000719037c20 */ /* 0x000fe20008410000 */
[----:B------:R-:W-:Y:S01]  /*14b0*/  FMUL.FTZ R7, R27, UR7 ;  /* 0x000000071b077c20 */ /* 0x000fe20008410000 */
[----:B------:R-:W-:Y:S01]  /*14c0*/  FFMA.FTZ R20, R20, UR7, R21 ;  /* 0x0000000714147c23 */ /* 0x000fe20008010015 */
[----:B------:R-:W-:Y:S01]  /*14d0*/  FFMA.FTZ R19, R19, R6, R14 ;  /* 0x0000000613137223 */ /* 0x000fe2000001000e */
[----:B------:R-:W-:Y:S01]  /*14e0*/  FFMA.FTZ R23, R22, UR7, R23 ;  /* 0x0000000716177c23 */ /* 0x000fe20008010017 */
[----:B------:R-:W-:Y:S01]  /*14f0*/  FMUL.FTZ R25, R25, UR6 ;  /* 0x0000000619197c20 */ /* 0x000fe20008410000 */
[----:B------:R-:W-:Y:S01]  /*1500*/  FMUL.FTZ R27, R27, UR6 ;  /* 0x000000061b1b7c20 */ /* 0x000fe20008410000 */
[----:B------:R-:W-:Y:S01]  /*1510*/  FFMA.FTZ R6, R24, UR6, -R3 ;  /* 0x0000000618067c23 */ /* 0x000fe20008010803 */
[----:B------:R-:W-:Y:S01]  /*1520*/  FFMA.FTZ R3, R26, UR6, -R7 ;  /* 0x000000061a037c23 */ /* 0x000fe20008010807 */
[-C--:B------:R-:W-:Y:S01]  /*1530*/  FMUL.FTZ R7, R29, R20.reuse ;  /* 0x000000141d077220 */ /* 0x080fe20000410000 */
[----:B------:R-:W-:Y:S01]  /*1540*/  FFMA.FTZ R24, R24, UR7, R25 ;  /* 0x0000000718187c23 */ /* 0x000fe20008010019 */
[----:B------:R-:W-:Y:S01]  /*1550*/  FMUL.FTZ R20, R28, R20 ;  /* 0x000000141c147220 */ /* 0x000fe20000410000 */
[-C--:B------:R-:W-:Y:S01]  /*1560*/  FMUL.FTZ R13, R31, R23.reuse ;  /* 0x000000171f0d7220 */ /* 0x080fe20000410000 */
[----:B------:R-:W-:Y:S01]  /*1570*/  FFMA.FTZ R27, R26, UR7, R27 ;  /* 0x000000071a1b7c23 */ /* 0x000fe2000801001b */
[----:B------:R-:W-:Y:S01]  /*1580*/  FMUL.FTZ R12, R30, R23 ;  /* 0x000000171e0c7220 */ /* 0x000fe20000410000 */
[-C--:B------:R-:W-:Y:S01]  /*1590*/  FFMA.FTZ R28, R28, R0.reuse, -R7 ;  /* 0x000000001c1c7223 */ /* 0x080fe20000010807 */
[----:B------:R-:W-:Y:S01]  /*15a0*/  FFMA.FTZ R29, R29, R0, R20 ;  /* 0x000000001d1d7223 */ /* 0x000fe20000010014 */
[----:B------:R-:W-:Y:S01]  /*15b0*/  FFMA.FTZ R30, R30, R2, -R13 ;  /* 0x000000021e1e7223 */ /* 0x000fe2000001080d */
[-C--:B------:R-:W-:Y:S01]  /*15c0*/  FMUL.FTZ R7, R33, R24.reuse ;  /* 0x0000001821077220 */ /* 0x080fe20000410000 */
[----:B------:R-:W-:Y:S01]  /*15d0*/  FMUL.FTZ R24, R32, R24 ;  /* 0x0000001820187220 */ /* 0x000fe20000410000 */
[-C--:B------:R-:W-:Y:S01]  /*15e0*/  FMUL.FTZ R13, R35, R27.reuse ;  /* 0x0000001b230d7220 */ /* 0x080fe20000410000 */
[----:B------:R-:W-:Y:S01]  /*15f0*/  FMUL.FTZ R0, R34, R27 ;  /* 0x0000001b22007220 */ /* 0x000fe20000410000 */
[----:B------:R-:W-:Y:S01]  /*1600*/  FFMA.FTZ R31, R31, R2, R12 ;  /* 0x000000021f1f7223 */ /* 0x000fe2000001000c */
[-C--:B------:R-:W-:Y:S01]  /*1610*/  FFMA.FTZ R32, R32, R6.reuse, -R7 ;  /* 0x0000000620207223 */ /* 0x080fe20000010807 */
[----:B------:R-:W-:Y:S01]  /*1620*/  FFMA.FTZ R33, R33, R6, R24 ;  /* 0x0000000621217223 */ /* 0x000fe20000010018 */
[-C--:B------:R-:W-:Y:S01]  /*1630*/  FFMA.FTZ R34, R34, R3.reuse, -R13 ;  /* 0x0000000322227223 */ /* 0x080fe2000001080d */
[----:B------:R-:W-:Y:S01]  /*1640*/  FFMA.FTZ R35, R35, R3, R0 ;  /* 0x0000000323237223 */ /* 0x000fe20000010000 */
[----:B------:R-:W-:Y:S04]  /*1650*/  STG.E.128 desc[UR4][R4.64], R8 ;  /* 0x0000000804007986 */ /* 0x000fe8000c101d04 */
[----:B------:R-:W-:Y:S04]  /*1660*/  STG.E.128 desc[UR4][R4.64+0x800], R16 ;  /* 0x0008001004007986 */ /* 0x000fe8000c101d04 */
[----:B------:R-:W-:Y:S04]  /*1670*/  STG.E.128 desc[UR4][R4.64+0x1000], R28 ;  /* 0x0010001c04007986 */ /* 0x000fe8000c101d04 */
[----:B------:R-:W-:Y:S01]  /*1680*/  STG.E.128 desc[UR4][R4.64+0x1800], R32 ;  /* 0x0018002004007986 */ /* 0x000fe2000c101d04 */
[----:B------:R-:W-:Y:S05]  /*1690*/  EXIT ;  /* 0x000000000000794d */ /* 0x000fea0003800000 */
.L_x_6248:
        /* <DEDUP_REMOVED lines=14> */
.L_x_23872:


//--------------------- .text._ZN2at6native29vectorized_elementwise_kernelILi4EZZZNS0_54_GLOBAL__N__d8c5977b_16_LinearAlgebra_cu_35b291db_316116addr_kernel_cudaERNS_14TensorIteratorERKN3c106ScalarES8_ENKUlvE_clEvENKUlvE7_clEvEUlNS5_7complexIfEESC_SC_E_St5arrayIPcLm4EEEEviT0_T1_ --------------------------
	.section	.text._ZN2at6native29vectorized_elementwise_kernelILi4EZZZNS0_54_GLOBAL__N__d8c5977b_16_LinearAlgebra_cu_35b291db_316116addr_kernel_cudaERNS_14TensorIteratorERKN3c106ScalarES8_ENKUlvE_clEvENKUlvE7_clEvEUlNS5_7complexIfEESC_SC_E_St5arrayIPcLm4EEEEviT0_T1_,"ax",@progbits
	.align	128
        .global         _ZN2at6native29vectorized_elementwise_kernelILi4EZZZNS0_54_GLOBAL__N__d8c5977b_16_LinearAlgebra_cu_35b291db_316116addr_kernel_cudaERNS_14TensorIteratorERKN3c106ScalarES8_ENKUlvE_clEvENKUlvE7_clEvEUlNS5_7complexIfEESC_SC_E_St5arrayIPcLm4EEEEviT0_T1_
        .type           _ZN2at6native29vectorized_elementwise_kernelILi4EZZZNS0_54_GLOBAL__N__d8c5977b_16_LinearAlgebra_cu_35b291db_316116addr_kernel_cudaERNS_14TensorIteratorERKN3c106ScalarES8_ENKUlvE_clEvENKUlvE7_clEvEUlNS5_7complexIfEESC_SC_E_St5arrayIPcLm4EEEEviT0_T1_,@function
        .size           _ZN2at6native29vectorized_elementwise_kernelILi4EZZZNS0_54_GLOBAL__N__d8c5977b_16_LinearAlgebra_cu_35b291db_316116addr_kernel_cudaERNS_14TensorIteratorERKN3c106ScalarES8_ENKUlvE_clEvENKUlvE7_clEvEUlNS5_7complexIfEESC_SC_E_St5arrayIPcLm4EEEEviT0_T1_,(.L_x_23873 - _ZN2at6native29vectorized_elementwise_kernelILi4EZZZNS0_54_GLOBAL__N__d8c5977b_16_LinearAlgebra_cu_35b291db_316116addr_kernel_cudaERNS_14TensorIteratorERKN3c106ScalarES8_ENKUlvE_clEvENKUlvE7_clEvEUlNS5_7complexIfEESC_SC_E_St5arrayIPcLm4EEEEviT0_T1_)
        .other          _ZN2at6native29vectorized_elementwise_kernelILi4EZZZNS0_54_GLOBAL__N__d8c5977b_16_LinearAlgebra_cu_35b291db_316116addr_kernel_cudaERNS_14TensorIteratorERKN3c106ScalarES8_ENKUlvE_clEvENKUlvE7_clEvEUlNS5_7complexIfEESC_SC_E_St5arrayIPcLm4EEEEviT0_T1_,@"STO_CUDA_ENTRY STV_DEFAULT"
_ZN2at6native29vectorized_elementwise_kernelILi4EZZZNS0_54_GLOBAL__N__d8c5977b_16_LinearAlgebra_cu_35b291db_316116addr_kernel_cudaERNS_14TensorIteratorERKN3c106ScalarES8_ENKUlvE_clEvENKUlvE7_clEvEUlNS5_7complexIfEESC_SC_E_St5arrayIPcLm4EEEEviT0_T1_:
.text._ZN2at6native29vectorized_elementwise_kernelILi4EZZZNS0_54_GLOBAL__N__d8c5977b_16_LinearAlgebra_cu_35b291db_316116addr_kernel_cudaERNS_14TensorIteratorERKN3c106ScalarES8_ENKUlvE_clEvENKUlvE7_clEvEUlNS5_7complexIfEESC_SC_E_St5arrayIPcLm4EEEEviT0_T1_:
        /* <DEDUP_REMOVED lines=121> */
.L_x_6251:
[----:B------:R-:W-:Y:S05]  /*0790*/  BSYNC.RECONVERGENT B0 ;  /* 0x0000000000007941 */ /* 0x000fea0003800200 */
.L_x_6250:
        /* <DEDUP_REMOVED lines=14> */
.L_x_6253:
[----:B------:R-:W-:Y:S05]  /*0880*/  BSYNC.RECONVERGENT B0 ;  /* 0x0000000000007941 */ /* 0x000fea0003800200 */
.L_x_6252:
        /* <DEDUP_REMOVED lines=23> */
.L_x_6255:
[----:B------:R-:W-:Y:S05]  /*0a00*/  BSYNC.RECONVERGENT B0 ;  /* 0x0000000000007941 */ /* 0x000fea0003800200 */
.L_x_6254:
        /* <DEDUP_REMOVED lines=12> */
.L_x_6257:
[----:B------:R-:W-:Y:S05]  /*0ad0*/  BSYNC.RECONVERGENT B0 ;  /* 0x0000000000007941 */ /* 0x000fea0003800200 */
.L_x_6256:
        /* <DEDUP_REMOVED lines=12> */
.L_x_6259:
[----:B------:R-:W-:Y:S05]  /*0ba0*/  BSYNC.RECONVERGENT B0 ;  /* 0x0000000000007941 */ /* 0x000fea0003800200 */
.L_x_6258:
        /* <DEDUP_REMOVED lines=12> */
.L_x_6261:
[----:B------:R-:W-:Y:S05]  /*0c70*/  BSYNC.RECONVERGENT B0 ;  /* 0x0000000000007941 */ /* 0x000fea0003800200 */
.L_x_6260:
        /* <DEDUP_REMOVED lines=12> */
.L_x_6263:
[----:B------:R-:W-:Y:S05]  /*0d40*/  BSYNC.RECONVERGENT B0 ;  /* 0x0000000000007941 */ /* 0x000fea0003800200 */
.L_x_6262:
        /* <DEDUP_REMOVED lines=15> */
.L_x_6266:
[----:B------:R-:W-:-:S13]  /*0e40*/  ISETP.GE.U32.AND P0, PT, R3, R36, PT ;  /* 0x000000240300720c */ /* 0x000fda0003f06070 */
[----:B------:R-:W-:Y:S05]  /*0e50*/  @P0 BRA `(.L_x_6268) ;  /* 0x0000000000300947 */ /* 0x000fea0003800000 */
[----:B0-----:R-:W0:Y:S01]  /*0e60*/  LDC.64 R4, c[0x0][0x398] ;  /* 0x0000e600ff047b82 */ /* 0x001e220000000a00 */
[----:B------:R-:W-:Y:S02]  /*0e70*/  LEA R7, R2, R3, 0xa ;  /* 0x0000000302077211 */ /* 0x000fe400078e50ff */
[----:B------:R-:W-:-:S03]  /*0e80*/  IADD3 R3, PT, PT, R3, 0x80, RZ ;  /* 0x0000008003037810 */ /* 0x000fc60007ffe0ff */
[----:B0-----:R-:W-:-:S05]  /*0e90*/  IMAD.WIDE.U32 R4, R7, 0x8, R4 ;  /* 0x0000000807047825 */ /* 0x001fca00078e0004 */
[----:B------:R0:W-:Y:S02]  /*0ea0*/  STG.E.64 desc[UR4][R4.64], R28 ;  /* 0x0000001c04007986 */ /* 0x0001e4000c101b04 */
.L_x_6267:
[----:B------:R-:W-:-:S13]  /*0eb0*/  ISETP.GE.U32.AND P0, PT, R3, R36, PT ;  /* 0x000000240300720c */ /* 0x000fda0003f06070 */
[----:B------:R-:W-:Y:S05]  /*0ec0*/  @P0 BRA `(.L_x_6269) ;  /* 0x0000000000300947 */ /* 0x000fea0003800000 */
[----:B0-----:R-:W0:Y:S01]  /*0ed0*/  LDC.64 R4, c[0x0][0x398] ;  /* 0x0000e600ff047b82 */ /* 0x001e220000000a00 */
[----:B------:R-:W-:Y:S02]  /*0ee0*/  LEA R7, R2, R3, 0xa ;  /* 0x0000000302077211 */ /* 0x000fe400078e50ff */
[----:B------:R-:W-:-:S03]  /*0ef0*/  IADD3 R3, PT, PT, R3, 0x80, RZ ;  /* 0x0000008003037810 */ /* 0x000fc60007ffe0ff */
[----:B0-----:R-:W-:-:S05]  /*0f00*/  IMAD.WIDE.U32 R4, R7, 0x8, R4 ;  /* 0x0000000807047825 */ /* 0x001fca00078e0004 */
[----:B------:R1:W-:Y:S02]  /*0f10*/  STG.E.64 desc[UR4][R4.64], R24 ;  /* 0x0000001804007986 */ /* 0x0003e4000c101b04 */
.L_x_6268:
[----:B------:R-:W-:-:S13]  /*0f20*/  ISETP.GE.U32.AND P0, PT, R3, R36, PT ;  /* 0x000000240300720c */ /* 0x000fda0003f06070 */
[----:B------:R-:W-:Y:S05]  /*0f30*/  @P0 BRA `(.L_x_6270) ;  /* 0x0000000000340947 */ /* 0x000fea0003800000 */
[----:B01----:R-:W0:Y:S01]  /*0f40*/  LDC.64 R4, c[0x0][0x398] ;  /* 0x0000e600ff047b82 */ /* 0x003e220000000a00 */
[----:B------:R-:W-:Y:S02]  /*0f50*/  LEA R7, R2, R3, 0xa ;  /* 0x0000000302077211 */ /* 0x000fe400078e50ff */
[----:B------:R-:W-:-:S03]  /*0f60*/  IADD3 R3, PT, PT, R3, 0x80, RZ ;  /* 0x0000008003037810 */ /* 0x000fc60007ffe0ff */
[----:B0-----:R-:W-:-:S05]  /*0f70*/  IMAD.WIDE.U32 R4, R7, 0x8, R4 ;  /* 0x0000000807047825 */ /* 0x001fca00078e0004 */
[----:B------:R1:W-:Y:S02]  /*0f80*/  STG.E.64 desc[UR4][R4.64], R20 ;  /* 0x0000001404007986 */ /* 0x0003e4000c101b04 */
.L_x_6269:
        /* <DEDUP_REMOVED lines=8> */
.L_x_6270:
[----:B------:R-:W-:Y:S05]  /*1010*/  BSYNC.RELIABLE B1 ;  /* 0x0000000000017941 */ /* 0x000fea0003800100 */
.L_x_6265:
[----:B------:R-:W-:-:S13]  /*1020*/  ISETP.GE.U32.AND P0, PT, R3, R36, PT ;  /* 0x000000240300720c */ /* 0x000fda0003f06070 */
[----:B012---:R-:W0:Y:S01]  /*1030*/  @!P0 LDC.64 R4, c[0x0][0x398] ;  /* 0x0000e600ff048b82 */ /* 0x007e220000000a00 */
[----:B------:R-:W-:Y:S02]  /*1040*/  @!P0 LEA R7, R2, R3, 0xa ;  /* 0x0000000302078211 */ /* 0x000fe400078e50ff */
[----:B------:R-:W-:-:S03]  /*1050*/  @!P0 IADD3 R3, PT, PT, R3, 0x80, RZ ;  /* 0x0000008003038810 */ /* 0x000fc60007ffe0ff */
[----:B0-----:R-:W-:-:S05]  /*1060*/  @!P0 IMAD.WIDE.U32 R4, R7, 0x8, R4 ;  /* 0x0000000807048825 */ /* 0x001fca00078e0004 */
[----:B------:R2:W-:Y:S02]  /*1070*/  @!P0 STG.E.64 desc[UR4][R4.64], R12 ;  /* 0x0000000c04008986 */ /* 0x0005e4000c101b04 */
.L_x_6271:
[----:B------:R-:W-:Y:S05]  /*1080*/  BSYNC.RECONVERGENT B0 ;  /* 0x0000000000007941 */ /* 0x000fea0003800200 */
.L_x_6264:
        /* <DEDUP_REMOVED lines=8> */
.L_x_6249:
        /* <DEDUP_REMOVED lines=8> */
[----:B------:R-:W2:Y:S03]  /*1190*/  LDG.E.ENL2.256 R8, R4, desc[UR4][R20.64] ;  /* 0xfe0000041404797e */ /* 0x000ea60008121908 */
[----:B------:R-:W-:-:S05]  /*11a0*/  IMAD.WIDE.U32 R36, R0, 0x20, R36 ;  /* 0x0000002000247825 */ /* 0x000fca00078e0024 */
[----:B------:R-:W3:Y:S04]  /*11b0*/  LDG.E.ENL2.256 R16, R12, desc[UR4][R36.64] ;  /* 0xfe000004240c797e */ /* 0x000ee80008121910 */
[----:B------:R-:W4:Y:S04]  /*11c0*/  LDG.E.ENL2.256 R24, R20, desc[UR4][R20.64+0x1000] ;  /* 0xfe0080041414797e */ /* 0x000f280008121918 */
[----:B------:R-:W5:Y:S01]  /*11d0*/  LDG.E.ENL2.256 R32, R28, desc[UR4][R36.64+0x1000] ;  /* 0xfe008004241c797e */ /* 0x000f620008121920 */
[C---:B--2---:R-:W-:Y:S01]  /*11e0*/  FMUL.FTZ R3, R5.reuse, UR7 ;  /* 0x0000000705037c20 */ /* 0x044fe20008410000 */
[----:B------:R-:W-:-:S03]  /*11f0*/  FMUL.FTZ R5, R5, UR6 ;  /* 0x0000000605057c20 */ /* 0x000fc60008410000 */
[C---:B------:R-:W-:Y:S01]  /*1200*/  FFMA.FTZ R3, R4.reuse, UR6, -R3 ;  /* 0x0000000604037c23 */ /* 0x040fe20008010803 */
[----:B------:R-:W-:-:S04]  /*1210*/  FFMA.FTZ R5, R4, UR7, R5 ;  /* 0x0000000704057c23 */ /* 0x000fc80008010005 */
[-C--:B---3--:R-:W-:Y:S01]  /*1220*/  FMUL.FTZ R4, R13, R5.reuse ;  /* 0x000000050d047220 */ /* 0x088fe20000410000 */
        /* <DEDUP_REMOVED lines=11> */
[C---:B------:R-:W-:Y:S01]  /*12e0*/  FMUL.FTZ R3, R9.reuse, UR7 ;  /* 0x0000000709037c20 */ /* 0x040fe20008410000 */
[----:B------:R-:W-:Y:S01]  /*12f0*/  FMUL.FTZ R9, R9, UR6 ;  /* 0x0000000609097c20 */ /* 0x000fe20008410000 */
[----:B------:R-:W-:Y:S01]  /*1300*/  FFMA.FTZ R15, R15, R7, R6 ;  /* 0x000000070f0f7223 */ /* 0x000fe20000010006 */
[C---:B------:R-:W-:Y:S01]  /*1310*/  FMUL.FTZ R7, R11.reuse, UR7 ;  /* 0x000000070b077c20 */ /* 0x040fe20008410000 */
[C---:B------:R-:W-:Y:S01]  /*1320*/  FFMA.FTZ R3, R8.reuse, UR6, -R3 ;  /* 0x0000000608037c23 */ /* 0x040fe20008010803 */
[----:B------:R-:W-:Y:S01]  /*1330*/  FFMA.FTZ R8, R8, UR7, R9 ;  /* 0x0000000708087c23 */ /* 0x000fe20008010009 */
[----:B------:R-:W-:Y:S01]  /*1340*/  FMUL.FTZ R11, R11, UR6 ;  /* 0x000000060b0b7c20 */ /* 0x000fe20008410000 */
[----:B------:R-:W-:-:S02]  /*1350*/  FFMA.FTZ R6, R10, UR6, -R7 ;  /* 0x000000060a067c23 */ /* 0x000fc40008010807 */
[-C--:B------:R-:W-:Y:S01]  /*1360*/  FMUL.FTZ R7, R17, R8.reuse ;  /* 0x0000000811077220 */ /* 0x080fe20000410000 */
[----:B------:R-:W-:Y:S01]  /*1370*/  FFMA.FTZ R10, R10, UR7, R11 ;  /* 0x000000070a0a7c23 */ /* 0x000fe2000801000b */
[C---:B------:R-:W-:Y:S02]  /*1380*/  FMUL.FTZ R8, R16.reuse, R8 ;  /* 0x0000000810087220 */ /* 0x040fe40000410000 */
[-C--:B------:R-:W-:Y:S01]  /*1390*/  FFMA.FTZ R16, R16, R3.reuse, -R7 ;  /* 0x0000000310107223 */ /* 0x080fe20000010807 */
[-C--:B------:R-:W-:Y:S01]  /*13a0*/  FMUL.FTZ R7, R19, R10.reuse ;  /* 0x0000000a13077220 */ /* 0x080fe20000410000 */
[C---:B------:R-:W-:Y:S01]  /*13b0*/  FMUL.FTZ R10, R18.reuse, R10 ;  /* 0x0000000a120a7220 */ /* 0x040fe20000410000 */
[----:B------:R-:W-:Y:S01]  /*13c0*/  FFMA.FTZ R17, R17, R3, R8 ;  /* 0x0000000311117223 */ /* 0x000fe20000010008 */
[----:B----4-:R-:W-:Y:S01]  /*13d0*/  FMUL.FTZ R3, R21, UR7 ;  /* 0x0000000715037c20 */ /* 0x010fe20008410000 */
        /* <DEDUP_REMOVED lines=17> */
[-C--:B-----5:R-:W-:Y:S01]  /*14f0*/  FMUL.FTZ R7, R29, R20.reuse ;  /* 0x000000141d077220 */ /* 0x0a0fe20000410000 */
        /* <DEDUP_REMOVED lines=17> */
[----:B------:R-:W-:Y:S04]  /*1610*/  STG.E.ENL2.256 desc[UR4][R4.64], R12, R16 ;  /* 0xf800000c0410797f */ /* 0x000fe8000f121804 */
[----:B------:R-:W-:Y:S01]  /*1620*/  STG.E.ENL2.256 desc[UR4][R4.64+0x1000], R28, R32 ;  /* 0xf800801c0420797f */ /* 0x000fe2000f121804 */
[----:B------:R-:W-:Y:S05]  /*1630*/  EXIT ;  /* 0x000000000000794d */ /* 0x000fea0003800000 */
.L_x_6272:
        /* <DEDUP_REMOVED lines=12> */
.L_x_23873:


//--------------------- .text._ZN2at6native29vectorized_elementwise_kernelILi8EZZZNS0_54_GLOBAL__N__d8c5977b_16_LinearAlgebra_cu_35b291db_316116addr_kernel_cudaERNS_14TensorIteratorERKN3c106ScalarES8_ENKUlvE_clEvENKUlvE7_clEvEUlNS5_7complexIfEESC_SC_E_St5arrayIPcLm4EEEEviT0_T1_ --------------------------
	.section	.text._ZN2at6native29vectorized_elementwise_kernelILi8EZZZNS0_54_GLOBAL__N__d8c5977b_16_LinearAlgebra_cu_35b291db_316116addr_kernel_cudaERNS_14TensorIteratorERKN3c106ScalarES8_ENKUlvE_clEvENKUlvE7_clEvEUlNS5_7complexIfEESC_SC_E_St5arrayIPcLm4EEEEviT0_T1_,"ax",@progbits
	.align	128
        .global         _ZN2at6native29vectorized_elementwise_kernelILi8EZZZNS0_54_GLOBAL__N__d8c5977b_16_LinearAlgebra_cu_35b291db_316116addr_kernel_cudaERNS_14TensorIteratorERKN3c106ScalarES8_ENKUlvE_clEvENKUlvE7_clEvEUlNS5_7complexIfEESC_SC_E_St5arrayIPcLm4EEEEviT0_T1_
        .type           _ZN2at6native29vectorized_elementwise_kernelILi8EZZZNS0_54_GLOBAL__N__d8c5977b_16_LinearAlgebra_cu_35b291db_316116addr_kernel_cudaERNS_14TensorIteratorERKN3c106ScalarES8_ENKUlvE_clEvENKUlvE7_clEvEUlNS5_7complexIfEESC_SC_E_St5arrayIPcLm4EEEEviT0_T1_,@function
        .size           _ZN2at6native29vectorized_elementwise_kernelILi8EZZZNS0_54_GLOBAL__N__d8c5977b_16_LinearAlgebra_cu_35b291db_316116addr_kernel_cudaERNS_14TensorIteratorERKN3c106ScalarES8_ENKUlvE_clEvENKUlvE7_clEvEUlNS5_7complexIfEESC_SC_E_St5arrayIPcLm4EEEEviT0_T1_,(.L_x_23874 - _ZN2at6native29vectorized_elementwise_kernelILi8EZZZNS0_54_GLOBAL__N__d8c5977b_16_LinearAlgebra_cu_35b291db_316116addr_kernel_cudaERNS_14TensorIteratorERKN3c106ScalarES8_ENKUlvE_clEvENKUlvE7_clEvEUlNS5_7complexIfEESC_SC_E_St5arrayIPcLm4EEEEviT0_T1_)
        .other          _ZN2at6native29vectorized_elementwise_kernelILi8EZZZNS0_54_GLOBAL__N__d8c5977b_16_LinearAlgebra_cu_35b291db_316116addr_kernel_cudaERNS_14TensorIteratorERKN3c106ScalarES8_ENKUlvE_clEvENKUlvE7_clEvEUlNS5_7complexIfEESC_SC_E_St5arrayIPcLm4EEEEviT0_T1_,@"STO_CUDA_ENTRY STV_DEFAULT"
_ZN2at6native29vectorized_elementwise_kernelILi8EZZZNS0_54_GLOBAL__N__d8c5977b_16_LinearAlgebra_cu_35b291db_316116addr_kernel_cudaERNS_14TensorIteratorERKN3c106ScalarES8_ENKUlvE_clEvENKUlvE7_clEvEUlNS5_7complexIfEESC_SC_E_St5arrayIPcLm4EEEEviT0_T1_:
.text._ZN2at6native29vectorized_elementwise_kernelILi8EZZZNS0_54_GLOBAL__N__d8c5977b_16_LinearAlgebra_cu_35b291db_316116addr_kernel_cudaERNS_14TensorIteratorERKN3c106ScalarES8_ENKUlvE_clEvENKUlvE7_clEvEUlNS5_7complexIfEESC_SC_E_St5arrayIPcLm4EEEEviT0_T1_:
        /* <DEDUP_REMOVED lines=121> */
.L_x_6275:
[----:B------:R-:W-:Y:S05]  /*0790*/  BSYNC.RECONVERGENT B0 ;  /* 0x0000000000007941 */ /* 0x000fea0003800200 */
.L_x_6274:
        /* <DEDUP_REMOVED lines=14> */
.L_x_6277:
[----:B------:R-:W-:Y:S05]  /*0880*/  BSYNC.RECONVERGENT B0 ;  /* 0x0000000000007941 */ /* 0x000fea0003800200 */
.L_x_6276:
        /* <DEDUP_REMOVED lines=23> */
.L_x_6279:
[----:B------:R-:W-:Y:S05]  /*0a00*/  BSYNC.RECONVERGENT B0 ;  /* 0x0000000000007941 */ /* 0x000fea0003800200 */
.L_x_6278:
        /* <DEDUP_REMOVED lines=12> */
.L_x_6281:
[----:B------:R-:W-:Y:S05]  /*0ad0*/  BSYNC.RECONVERGENT B0 ;  /* 0x0000000000007941 */ /* 0x000fea0003800200 */
.L_x_6280:
        /* <DEDUP_REMOVED lines=12> */
.L_x_6283:
[----:B------:R-:W-:Y:S05]  /*0ba0*/  BSYNC.RECONVERGENT B0 ;  /* 0x0000000000007941 */ /* 0x000fea0003800200 */
.L_x_6282:
        /* <DEDUP_REMOVED lines=12> */
.L_x_6285:
[----:B------:R-:W-:Y:S05]  /*0c70*/  BSYNC.RECONVERGENT B0 ;  /* 0x0000000000007941 */ /* 0x000fea0003800200 */
.L_x_6284:
        /* <DEDUP_REMOVED lines=12> */
.L_x_6287:
[----:B------:R-:W-:Y:S05]  /*0d40*/  BSYNC.RECONVERGENT B0 ;  /* 0x0000000000007941 */ /* 0x000fea0003800200 */
.L_x_6286:
        /* <DEDUP_REMOVED lines=15> */
.L_x_6290:
[----:B------:R-:W-:-:S13]  /*0e40*/  ISETP.GE.U32.AND P0, PT, R3, R36, PT ;  /* 0x000000240300720c */ /* 0x000fda0003f06070 */
[----:B------:R-:W-:Y:S05]  /*0e50*/  @P0 BRA `(.L_x_6292) ;  /* 0x0000000000300947 */ /* 0x000fea0003800000 */
[----:B0-----:R-:W0:Y:S01]  /*0e60*/  LDC.64 R4, c[0x0][0x398] ;  /* 0x0000e600ff047b82 */ /* 0x001e220000000a00 */
[----:B------:R-:W-:Y:S02]  /*0e70*/  LEA R7, R2, R3, 0xa ;  /* 0x0000000302077211 */ /* 0x000fe400078e50ff */
[----:B------:R-:W-:-:S03]  /*0e80*/  IADD3 R3, PT, PT, R3, 0x80, RZ ;  /* 0x0000008003037810 */ /* 0x000fc60007ffe0ff */
[----:B0-----:R-:W-:-:S05]  /*0e90*/  IMAD.WIDE.U32 R4, R7, 0x8, R4 ;  /* 0x0000000807047825 */ /* 0x001fca00078e0004 */
[----:B------:R0:W-:Y:S02]  /*0ea0*/  STG.E.64 desc[UR4][R4.64], R28 ;  /* 0x0000001c04007986 */ /* 0x0001e4000c101b04 */
.L_x_6291:
[----:B------:R-:W-:-:S13]  /*0eb0*/  ISETP.GE.U32.AND P0, PT, R3, R36, PT ;  /* 0x000000240300720c */ /* 0x000fda0003f06070 */
[----:B------:R-:W-:Y:S05]  /*0ec0*/  @P0 BRA `(.L_x_6293) ;  /* 0x0000000000300947 */ /* 0x000fea0003800000 */
[----:B0-----:R-:W0:Y:S01]  /*0ed0*/  LDC.64 R4, c[0x0][0x398] ;  /* 0x0000e600ff047b82 */ /* 0x001e220000000a00 */
[----:B------:R-:W-:Y:S02]  /*0ee0*/  LEA R7, R2, R3, 0xa ;  /* 0x0000000302077211 */ /* 0x000fe400078e50ff */
[----:B------:R-:W-:-:S03]  /*0ef0*/  IADD3 R3, PT, PT, R3, 0x80, RZ ;  /* 0x0000008003037810 */ /* 0x000fc60007ffe0ff */
[----:B0-----:R-:W-:-:S05]  /*0f00*/  IMAD.WIDE.U32 R4, R7, 0x8, R4 ;  /* 0x0000000807047825 */ /* 0x001fca00078e0004 */
[----:B------:R1:W-:Y:S02]  /*0f10*/  STG.E.64 desc[UR4][R4.64], R24 ;  /* 0x0000001804007986 */ /* 0x0003e4000c101b04 */
.L_x_6292:
[----:B------:R-:W-:-:S13]  /*0f20*/  ISETP.GE.U32.AND P0, PT, R3, R36, PT ;  /* 0x000000240300720c */ /* 0x000fda0003f06070 */
[----:B------:R-:W-:Y:S05]  /*0f30*/  @P0 BRA `(.L_x_6294) ;  /* 0x0000000000340947 */ /* 0x000fea0003800000 */
[----:B01----:R-:W0:Y:S01]  /*0f40*/  LDC.64 R4, c[0x0][0x398] ;  /* 0x0000e600ff047b82 */ /* 0x003e220000000a00 */
[----:B------:R-:W-:Y:S02]  /*0f50*/  LEA R7, R2, R3, 0xa ;  /* 0x0000000302077211 */ /* 0x000fe400078e50ff */
[----:B------:R-:W-:-:S03]  /*0f60*/  IADD3 R3, PT, PT, R3, 0x80, RZ ;  /* 0x0000008003037810 */ /* 0x000fc60007ffe0ff */
[----:B0-----:R-:W-:-:S05]  /*0f70*/  IMAD.WIDE.U32 R4, R7, 0x8, R4 ;  /* 0x0000000807047825 */ /* 0x001fca00078e0004 */
[----:B------:R1:W-:Y:S02]  /*0f80*/  STG.E.64 desc[UR4][R4.64], R20 ;  /* 0x0000001404007986 */ /* 0x0003e4000c101b04 */
.L_x_6293:
        /* <DEDUP_REMOVED lines=8> */
.L_x_6294:
[----:B------:R-:W-:Y:S05]  /*1010*/  BSYNC.RELIABLE B1 ;  /* 0x0000000000017941 */ /* 0x000fea0003800100 */
.L_x_6289:
[----:B------:R-:W-:-:S13]  /*1020*/  ISETP.GE.U32.AND P0, PT, R3, R36, PT ;  /* 0x000000240300720c */ /* 0x000fda0003f06070 */
[----:B012---:R-:W0:Y:S01]  /*1030*/  @!P0 LDC.64 R4, c[0x0][0x398] ;  /* 0x0000e600ff048b82 */ /* 0x007e220000000a00 */
[----:B------:R-:W-:Y:S02]  /*1040*/  @!P0 LEA R7, R2, R3, 0xa ;  /* 0x0000000302078211 */ /* 0x000fe400078e50ff */
[----:B------:R-:W-:-:S03]  /*1050*/  @!P0 IADD3 R3, PT, PT, R3, 0x80, RZ ;  /* 0x0000008003038810 */ /* 0x000fc60007ffe0ff */
[----:B0-----:R-:W-:-:S05]  /*1060*/  @!P0 IMAD.WIDE.U32 R4, R7, 0x8, R4 ;  /* 0x0000000807048825 */ /* 0x001fca00078e0004 */
[----:B------:R2:W-:Y:S02]  /*1070*/  @!P0 STG.E.64 desc[UR4][R4.64], R12 ;  /* 0x0000000c04008986 */ /* 0x0005e4000c101b04 */
.L_x_6295:
[----:B------:R-:W-:Y:S05]  /*1080*/  BSYNC.RECONVERGENT B0 ;  /* 0x0000000000007941 */ /* 0x000fea0003800200 */
.L_x_6288:
        /* <DEDUP_REMOVED lines=8> */
.L_x_6273:
        /* <DEDUP_REMOVED lines=83> */
.L_x_6296:
        /* <DEDUP_REMOVED lines=12> */
.L_x_23874:


//--------------------- .text._ZN2at6native18elementwise_kernelILi128ELi4EZNS0_15gpu_kernel_implIZZZNS0_54_GLOBAL__N__d8c5977b_16_LinearAlgebra_cu_35b291db_316116addr_kernel_cudaERNS_14TensorIteratorERKN3c106ScalarES9_ENKUlvE_clEvENKUlvE6_clEvEUlNS6_7complexIdEESD_SD_E0_EEvRNS_18TensorIteratorBaseERKT_EUliE_EEviT1_ --------------------------
	.section	.text._ZN2at6native18elementwise_kernelILi128ELi4EZNS0_15gpu_kernel_implIZZZNS0_54_GLOBAL__N__d8c5977b_16_LinearAlgebra_cu_35b291db_316116addr_kernel_cudaERNS_14TensorIteratorERKN3c106ScalarES9_ENKUlvE_clEvENKUlvE6_clEvEUlNS6_7complexIdEESD_SD_E0_EEvRNS_18TensorIteratorBaseERKT_EUliE_EEviT1_,"ax",@progbits
	.align	128
        .global         _ZN2at6native18elementwise_kernelILi128ELi4EZNS0_15gpu_kernel_implIZZZNS0_54_GLOBAL__N__d8c5977b_16_LinearAlgebra_cu_35b291db_316116addr_kernel_cudaERNS_14TensorIteratorERKN3c106ScalarES9_ENKUlvE_clEvENKUlvE6_clEvEUlNS6_7complexIdEESD_SD_E0_EEvRNS_18TensorIteratorBaseERKT_EUliE_EEviT1_
        .type           _ZN2at6native18elementwise_kernelILi128ELi4EZNS0_15gpu_kernel_implIZZZNS0_54_GLOBAL__N__d8c5977b_16_LinearAlgebra_cu_35b291db_316116addr_kernel_cudaERNS_14TensorIteratorERKN3c106ScalarES9_ENKUlvE_clEvENKUlvE6_clEvEUlNS6_7complexIdEESD_SD_E0_EEvRNS_18TensorIteratorBaseERKT_EUliE_EEviT1_,@function
        .size           _ZN2at6native18elementwise_kernelILi128ELi4EZNS0_15gpu_kernel_implIZZZNS0_54_GLOBAL__N__d8c5977b_16_LinearAlgebra_cu_35b291db_316116addr_kernel_cudaERNS_14TensorIteratorERKN3c106ScalarES9_ENKUlvE_clEvENKUlvE6_clEvEUlNS6_7complexIdEESD_SD_E0_EEvRNS_18TensorIteratorBaseERKT_EUliE_EEviT1_,(.L_x_23875 - _ZN2at6native18elementwise_kernelILi128ELi4EZNS0_15gpu_kernel_implIZZZNS0_54_GLOBAL__N__d8c5977b_16_LinearAlgebra_cu_35b291db_316116addr_kernel_cudaERNS_14TensorIteratorERKN3c106ScalarES9_ENKUlvE_clEvENKUlvE6_clEvEUlNS6_7complexIdEESD_SD_E0_EEvRNS_18TensorIteratorBaseERKT_EUliE_EEviT1_)
        .other          _ZN2at6native18elementwise_kernelILi128ELi4EZNS0_15gpu_kernel_implIZZZNS0_54_GLOBAL__N__d8c5977b_16_LinearAlgebra_cu_35b291db_316116addr_kernel_cudaERNS_14TensorIteratorERKN3c106ScalarES9_ENKUlvE_clEvENKUlvE6_clEvEUlNS6_7complexIdEESD_SD_E0_EEvRNS_18TensorIteratorBaseERKT_EUliE_EEviT1_,@"STO_CUDA_ENTRY STV_DEFAULT"
_ZN2at6native18elementwise_kernelILi128ELi4EZNS0_15gpu_kernel_implIZZZNS0_54_GLOBAL__N__d8c5977b_16_LinearAlgebra_cu_35b291db_316116addr_kernel_cudaERNS_14TensorIteratorERKN3c106ScalarES9_ENKUlvE_clEvENKUlvE6_clEvEUlNS6_7complexIdEESD_SD_E0_EEvRNS_18TensorIteratorBaseERKT_EUliE_EEviT1_:
.text._ZN2at6native18elementwise_kernelILi128ELi4EZNS0_15gpu_kernel_implIZZZNS0_54_GLOBAL__N__d8c5977b_16_LinearAlgebra_cu_35b291db_316116addr_kernel_cudaERNS_14TensorIteratorERKN3c106ScalarES9_ENKUlvE_clEvENKUlvE6_clEvEUlNS6_7complexIdEESD_SD_E0_EEvRNS_18TensorIteratorBaseERKT_EUliE_EEviT1_:
        /* <DEDUP_REMOVED lines=29> */
[----:B------:R-:W2:Y:S01]  /*01d0*/  LDCU.128 UR8, c[0x0][0x4c0] ;  /* 0x00009800ff0877ac */ /* 0x000ea20008000c00 */
[----:B------:R-:W-:Y:S01]  /*01e0*/  UISETP.NE.AND UP0, UPT, UR44, URZ, UPT ;  /* 0x000000ff2c00728c */ /* 0x000fe2000bf05270 */
[----:B0-----:R-:W-:-:S05]  /*01f0*/  IMAD.HI.U32 R4, R23, UR4, R22 ;  /* 0x0000000417047c27 */ /* 0x001fca000f8e0016 */
[----:B------:R-:W-:-:S05]  /*0200*/  SHF.R.U32.HI R5, RZ, UR5, R4 ;  /* 0x00000005ff057c19 */ /* 0x000fca0008011604 */
[----:B------:R-:W-:-:S04]  /*0210*/  IMAD.MOV R22, RZ, RZ, -R5 ;  /* 0x000000ffff167224 */ /* 0x000fc800078e0a05 */
[----:B-1----:R-:W-:-:S04]  /*0220*/  IMAD R22, R22, UR6, R23 ;  /* 0x0000000616167c24 */ /* 0x002fc8000f8e0217 */
[C---:B--2---:R-:W-:Y:S02]  /*0230*/  IMAD R2, R22.reuse, UR8, RZ ;  /* 0x0000000816027c24 */ /* 0x044fe4000f8e02ff */
[C---:B------:R-:W-:Y:S02]  /*0240*/  IMAD R0, R22.reuse, UR9, RZ ;  /* 0x0000000916007c24 */ /* 0x040fe4000f8e02ff */
[C---:B------:R-:W-:Y:S02]  /*0250*/  IMAD R16, R22.reuse, UR10, RZ ;  /* 0x0000000a16107c24 */ /* 0x040fe4000f8e02ff */
[----:B------:R-:W-:Y:S01]  /*0260*/  IMAD R22, R22, UR11, RZ ;  /* 0x0000000b16167c24 */ /* 0x000fe2000f8e02ff */
[----:B------:R-:W-:Y:S06]  /*0270*/  BRA.U !UP0, `(.L_x_6299) ;  /* 0x0000001508387547 */ /* 0x000fec000b800000 */
[----:B------:R-:W0:Y:S01]  /*0280*/  LDCU.64 UR6, c[0x0][0x3a0] ;  /* 0x00007400ff0677ac */ /* 0x000e220008000a00 */
[----:B------:R-:W-:Y:S01]  /*0290*/  IMAD.MOV.U32 R4, RZ, RZ, RZ ;  /* 0x000000ffff047224 */ /* 0x000fe200078e00ff */
[----:B------:R-:W1:Y:S01]  /*02a0*/  LDCU UR4, c[0x0][0x3a8] ;  /* 0x00007500ff0477ac */ /* 0x000e620008000800 */
[----:B------:R-:W2:Y:S01]  /*02b0*/  LDCU.128 UR8, c[0x0][0x4d0] ;  /* 0x00009a00ff0877ac */ /* 0x000ea20008000c00 */
[----:B------:R-:W-:Y:S01]  /*02c0*/  UISETP.NE.AND UP0, UPT, UR38, 0x2, UPT ;  /* 0x000000022600788c */ /* 0x000fe2000bf05270 */
[----:B0-----:R-:W-:-:S05]  /*02d0*/  IMAD.HI.U32 R6, R5, UR7, R4 ;  /* 0x0000000705067c27 */ /* 0x001fca000f8e0004 */
[----:B-1----:R-:W-:-:S04]  /*02e0*/  SHF.R.U32.HI R7, RZ, UR4, R6 ;  /* 0x00000004ff077c19 */ /* 0x002fc80008011606 */
[----:B------:R-:W-:-:S05]  /*02f0*/  IADD3 R3, PT, PT, -R7, RZ, RZ ;  /* 0x000000ff07037210 */ /* 0x000fca0007ffe1ff */
[----:B------:R-:W-:-:S04]  /*0300*/  IMAD R5, R3, UR6, R5 ;  /* 0x0000000603057c24 */ /* 0x000fc8000f8e0205 */
[C---:B--2---:R-:W-:Y:S02]  /*0310*/  IMAD R2, R5.reuse, UR8, R2 ;  /* 0x0000000805027c24 */ /* 0x044fe4000f8e0202 */
[C---:B------:R-:W-:Y:S02]  /*0320*/  IMAD R0, R5.reuse, UR9, R0 ;  /* 0x0000000905007c24 */ /* 0x040fe4000f8e0200 */
[C---:B------:R-:W-:Y:S02]  /*0330*/  IMAD R16, R5.reuse, UR10, R16 ;  /* 0x0000000a05107c24 */ /* 0x040fe4000f8e0210 */
[----:B------:R-:W-:Y:S01]  /*0340*/  IMAD R22, R5, UR11, R22 ;  /* 0x0000000b05167c24 */ /* 0x000fe2000f8e0216 */
[----:B------:R-:W-:Y:S06]  /*0350*/  BRA.U !UP0, `(.L_x_6299) ;  /* 0x0000001508007547 */ /* 0x000fec000b800000 */
[----:B------:R-:W0:Y:S01]  /*0360*/  LDCU.64 UR4, c[0x0][0x3b0] ;  /* 0x00007600ff0477ac */ /* 0x000e220008000a00 */
[----:B------:R-:W-:Y:S01]  /*0370*/  IMAD.MOV.U32 R6, RZ, RZ, RZ ;  /* 0x000000ffff067224 */ /* 0x000fe200078e00ff */
[----:B------:R-:W1:Y:S01]  /*0380*/  LDCU UR6, c[0x0][0x3ac] ;  /* 0x00007580ff0677ac */ /* 0x000e620008000800 */
[----:B------:R-:W2:Y:S01]  /*0390*/  LDCU.128 UR8, c[0x0][0x4e0] ;  /* 0x00009c00ff0877ac */ /* 0x000ea20008000c00 */
[----:B------:R-:W-:Y:S01]  /*03a0*/  UISETP.NE.AND UP0, UPT, UR38, 0x3, UPT ;  /* 0x000000032600788c */ /* 0x000fe2000bf05270 */
[----:B0-----:R-:W-:-:S05]  /*03b0*/  IMAD.HI.U32 R4, R7, UR4, R6 ;  /* 0x0000000407047c27 */ /* 0x001fca000f8e0006 */
[----:B------:R-:W-:-:S05]  /*03c0*/  SHF.R.U32.HI R5, RZ, UR5, R4 ;  /* 0x00000005ff057c19 */ /* 0x000fca0008011604 */
[----:B------:R-:W-:-:S04]  /*03d0*/  IMAD.MOV R3, RZ, RZ, -R5 ;  /* 0x000000ffff037224 */ /* 0x000fc800078e0a05 */
[----:B-1----:R-:W-:-:S04]  /*03e0*/  IMAD R7, R3, UR6, R7 ;  /* 0x0000000603077c24 */ /* 0x002fc8000f8e0207 */
        /* <DEDUP_REMOVED lines=302> */
[----:B------:R-:W2:Y:S02]  /*16d0*/  LDCU.128 UR8, c[0x0][0x640] ;  /* 0x0000c800ff0877ac */ /* 0x000ea40008000c00 */
[----:B0-----:R-:W-:-:S05]  /*16e0*/  IMAD.HI.U32 R3, R7, UR4, R6 ;  /* 0x0000000407037c27 */ /* 0x001fca000f8e0006 */
[----:B------:R-:W-:-:S05]  /*16f0*/  SHF.R.U32.HI R3, RZ, UR5, R3 ;  /* 0x00000005ff037c19 */ /* 0x000fca0008011603 */
[----:B------:R-:W-:-:S04]  /*1700*/  IMAD.MOV R3, RZ, RZ, -R3 ;  /* 0x000000ffff037224 */ /* 0x000fc800078e0a03 */
[----:B-1----:R-:W-:-:S04]  /*1710*/  IMAD R7, R3, UR6, R7 ;  /* 0x0000000603077c24 */ /* 0x002fc8000f8e0207 */
[C---:B--2---:R-:W-:Y:S02]  /*1720*/  IMAD R2, R7.reuse, UR8, R2 ;  /* 0x0000000807027c24 */ /* 0x044fe4000f8e0202 */
[C---:B------:R-:W-:Y:S02]  /*1730*/  IMAD R0, R7.reuse, UR9, R0 ;  /* 0x0000000907007c24 */ /* 0x040fe4000f8e0200 */
[C---:B------:R-:W-:Y:S02]  /*1740*/  IMAD R16, R7.reuse, UR10, R16 ;  /* 0x0000000a07107c24 */ /* 0x040fe4000f8e0210 */
[----:B------:R-:W-:-:S07]  /*1750*/  IMAD R22, R7, UR11, R22 ;  /* 0x0000000b07167c24 */ /* 0x000fce000f8e0216 */
.L_x_6299:
        /* <DEDUP_REMOVED lines=16> */
[----:B------:R-:W-:Y:S01]  /*1860*/  CS2R R26, SRZ ;  /* 0x00000000001a7805 */ /* 0x000fe2000001ff00 */
[----:B--2---:R0:W1:Y:S01]  /*1870*/  I2F.F64.S16 R24, R4 ;  /* 0x0000000400187312 */ /* 0x0040620000101c00 */
[----:B------:R-:W-:Y:S05]  /*1880*/  BRA `(.L_x_6306) ;  /* 0x0000000c00cc7947 */ /* 0x000fea0003800000 */
.L_x_6304:
[----:B------:R-:W2:Y:S01]  /*1890*/  LDG.E.U8 R4, desc[UR36][R4.64] ;  /* 0x0000002404047981 */ /* 0x000ea2000c1e1100 */
[----:B------:R-:W-:Y:S01]  /*18a0*/  CS2R R26, SRZ ;  /* 0x00000000001a7805 */ /* 0x000fe2000001ff00 */
[----:B--2---:R0:W1:Y:S01]  /*18b0*/  I2F.F64.U16 R24, R4 ;  /* 0x0000000400187312 */ /* 0x0040620000101800 */
[----:B------:R-:W-:Y:S05]  /*18c0*/  BRA `(.L_x_6306) ;  /* 0x0000000c00bc7947 */ /* 0x000fea0003800000 */
.L_x_6303:
[----:B------:R-:W-:-:S09]  /*18d0*/  UISETP.NE.AND UP0, UPT, UR4, 0x2, UPT ;  /* 0x000000020400788c */ /* 0x000fd2000bf05270 */
[----:B------:R-:W-:Y:S05]  /*18e0*/  BRA.U !UP0, `(.L_x_6307) ;  /* 0x0000000108307547 */ /* 0x000fea000b800000 */
[----:B------:R-:W-:-:S09]  /*18f0*/  UISETP.NE.AND UP0, UPT, UR4, 0x3, UPT ;  /* 0x000000030400788c */ /* 0x000fd2000bf05270 */
[----:B------:R-:W-:Y:S05]  /*1900*/  BRA.U !UP0, `(.L_x_6308) ;  /* 0x0000000108187547 */ /* 0x000fea000b800000 */
[----:B------:R-:W-:-:S09]  /*1910*/  UISETP.NE.AND UP0, UPT, UR4, 0x4, UPT ;  /* 0x000000040400788c */ /* 0x000fd2000bf05270 */
[----:B------:R-:W-:Y:S05]  /*1920*/  BRA.U UP0, `(.L_x_6305) ;  /* 0x0000000d00087547 */ /* 0x000fea000b800000 */
[----:B------:R-:W2:Y:S01]  /*1930*/  LDG.E.64 R24, desc[UR36][R4.64] ;  /* 0x0000002404187981 */ /* 0x000ea2000c1e1b00 */
[----:B------:R-:W-:Y:S01]  /*1940*/  CS2R R26, SRZ ;  /* 0x00000000001a7805 */ /* 0x000fe2000001ff00 */
[----:B--2---:R-:W0:Y:S01]  /*1950*/  I2F.F64.S64 R24, R24 ;  /* 0x0000001800187312 */ /* 0x004e220000301c00 */
[----:B------:R-:W-:Y:S05]  /*1960*/  BRA `(.L_x_6306) ;  /* 0x0000000c00947947 */ /* 0x000fea0003800000 */
.L_x_6308:
[----:B------:R-:W2:Y:S01]  /*1970*/  LDG.E R4, desc[UR36][R4.64] ;  /* 0x0000002404047981 */ /* 0x000ea2000c1e1900 */
[----:B------:R-:W-:Y:S01]  /*1980*/  CS2R R26, SRZ ;  /* 0x00000000001a7805 */ /* 0x000fe2000001ff00 */
[----:B--2---:R0:W1:Y:S01]  /*1990*/  I2F.F64 R24, R4 ;  /* 0x0000000400187312 */ /* 0x0040620000201c00 */
[----:B------:R-:W-:Y:S05]  /*19a0*/  BRA `(.L_x_6306) ;  /* 0x0000000c00847947 */ /* 0x000fea0003800000 */
.L_x_6307:
[----:B------:R-:W2:Y:S01]  /*19b0*/  LDG.E.U16 R4, desc[UR36][R4.64] ;  /* 0x0000002404047981 */ /* 0x000ea2000c1e1500 */
[----:B------:R-:W-:Y:S01]  /*19c0*/  CS2R R26, SRZ ;  /* 0x00000000001a7805 */ /* 0x000fe2000001ff00 */
[----:B--2---:R0:W1:Y:S01]  /*19d0*/  I2F.F64.S16 R24, R4 ;  /* 0x0000000400187312 */ /* 0x0040620000101c00 */
[----:B------:R-:W-:Y:S05]  /*19e0*/  BRA `(.L_x_6306) ;  /* 0x0000000c00747947 */ /* 0x000fea0003800000 */
.L_x_6302:
[----:B------:R-:W-:-:S09]  /*19f0*/  UISETP.GT.AND UP0, UPT, UR4, 0x6, UPT ;  /* 0x000000060400788c */ /* 0x000fd2000bf04270 */
[----:B------:R-:W-:Y:S05]  /*1a00*/  BRA.U UP0, `(.L_x_6309) ;  /* 0x00000001003c7547 */ /* 0x000fea000b800000 */
[----:B------:R-:W-:-:S09]  /*1a10*/  UISETP.NE.AND UP0, UPT, UR4, 0x5, UPT ;  /* 0x000000050400788c */ /* 0x000fd2000bf05270 */
[----:B------:R-:W-:Y:S05]  /*1a20*/  BRA.U !UP0, `(.L_x_6310) ;  /* 0x00000001081c7547 */ /* 0x000fea000b800000 */
[----:B------:R-:W-:-:S09]  /*1a30*/  UISETP.NE.AND UP0, UPT, UR4, 0x6, UPT ;  /* 0x000000060400788c */ /* 0x000fd2000bf05270 */
[----:B------:R-:W-:Y:S05]  /*1a40*/  BRA.U UP0, `(.L_x_6305) ;  /* 0x0000000900c07547 */ /* 0x000fea000b800000 */
[----:B------:R-:W2:Y:S01]  /*1a50*/  LDG.E R24, desc[UR36][R4.64] ;  /* 0x0000002404187981 */ /* 0x000ea2000c1e1900 */
[----:B------:R-:W-:Y:S01]  /*1a60*/  CS2R R26, SRZ ;  /* 0x00000000001a7805 */ /* 0x000fe2000001ff00 */
[----:B--2---:R-:W-:-:S06]  /*1a70*/  FMUL.FTZ R24, R24, 1 ;  /* 0x3f80000018187820 */ /* 0x004fcc0000410000 */
[----:B------:R-:W0:Y:S01]  /*1a80*/  F2F.F64.F32 R24, R24 ;  /* 0x0000001800187310 */ /* 0x000e220000201800 */
[----:B------:R-:W-:Y:S05]  /*1a90*/  BRA `(.L_x_6306) ;  /* 0x0000000c00487947 */ /* 0x000fea0003800000 */
.L_x_6310:
[----:B------:R-:W2:Y:S01]  /*1aa0*/  LDG.E.U16 R0, desc[UR36][R4.64] ;  /* 0x0000002404007981 */ /* 0x000ea2000c1e1500 */
[----:B------:R-:W-:Y:S01]  /*1ab0*/  CS2R R26, SRZ ;  /* 0x00000000001a7805 */ /* 0x000fe2000001ff00 */
[----:B--2---:R-:W-:-:S05]  /*1ac0*/  HADD2.F32 R0, -RZ, R0.H0_H0 ;  /* 0x20000000ff007230 */ /* 0x004fca0000004100 */
[----:B------:R-:W-:-:S04]  /*1ad0*/  FMUL.FTZ R0, R0, 1 ;  /* 0x3f80000000007820 */ /* 0x000fc80000410000 */
[----:B------:R0:W1:Y:S01]  /*1ae0*/  F2F.F64.F32 R24, R0 ;  /* 0x0000000000187310 */ /* 0x0000620000201800 */
[----:B------:R-:W-:Y:S05]  /*1af0*/  BRA `(.L_x_6306) ;  /* 0x0000000c00307947 */ /* 0x000fea0003800000 */
.L_x_6309:
[----:B------:R-:W-:-:S09]  /*1b00*/  UISETP.NE.AND UP0, UPT, UR4, 0x7, UPT ;  /* 0x000000070400788c */ /* 0x000fd2000bf05270 */
[----:B------:R-:W-:Y:S05]  /*1b10*/  BRA.U !UP0, `(.L_x_6311) ;  /* 0x0000000108487547 */ /* 0x000fea000b800000 */
[----:B------:R-:W-:-:S09]  /*1b20*/  UISETP.NE.AND UP0, UPT, UR4, 0x8, UPT ;  /* 0x000000080400788c */ /* 0x000fd2000bf05270 */
[----:B------:R-:W-:Y:S05]  /*1b30*/  BRA.U !UP0, `(.L_x_6312) ;  /* 0x0000000108207547 */ /* 0x000fea000b800000 */
[----:B------:R-:W-:-:S09]  /*1b40*/  UISETP.NE.AND UP0, UPT, UR4, 0x9, UPT ;  /* 0x000000090400788c */ /* 0x000fd2000bf05270 */
[----:B------:R-:W-:Y:S05]  /*1b50*/  BRA.U UP0, `(.L_x_6305) ;  /* 0x00000009007c7547 */ /* 0x000fea000b800000 */
[----:B------:R-:W2:Y:S02]  /*1b60*/  LDG.E.64 R4, desc[UR36][R4.64] ;  /* 0x0000002404047981 */ /* 0x000ea4000c1e1b00 */
[----:B--2---:R-:W-:Y:S01]  /*1b70*/  FMUL.FTZ R24, R4, 1 ;  /* 0x3f80000004187820 */ /* 0x004fe20000410000 */
[----:B------:R-:W-:-:S05]  /*1b80*/  FMUL.FTZ R26, R5, 1 ;  /* 0x3f800000051a7820 */ /* 0x000fca0000410000 */
[----:B------:R-:W0:Y:S08]  /*1b90*/  F2F.F64.F32 R24, R24 ;  /* 0x0000001800187310 */ /* 0x000e300000201800 */
[----:B------:R-:W1:Y:S01]  /*1ba0*/  F2F.F64.F32 R26, R26 ;  /* 0x0000001a001a7310 */ /* 0x000e620000201800 */
[----:B------:R-:W-:Y:S05]  /*1bb0*/  BRA `(.L_x_6306) ;  /* 0x0000000c00007947 */ /* 0x000fea0003800000 */
.L_x_6312:
[----:B------:R-:W2:Y:S02]  /*1bc0*/  LDG.E R3, desc[UR36][R4.64] ;  /* 0x0000002404037981 */ /* 0x000ea4000c1e1900 */
[--C-:B--2---:R-:W-:Y:S02]  /*1bd0*/  HADD2.F32 R0, -RZ, R3.reuse.H0_H0 ;  /* 0x20000003ff007230 */ /* 0x104fe40000004100 */
[----:B------:R-:W-:-:S03]  /*1be0*/  HADD2.F32 R3, -RZ, R3.H1_H1 ;  /* 0x30000003ff037230 */ /* 0x000fc60000004100 */
[----:B------:R-:W-:Y:S02]  /*1bf0*/  FMUL.FTZ R0, R0, 1 ;  /* 0x3f80000000007820 */ /* 0x000fe40000410000 */
[----:B------:R-:W-:Y:S02]  /*1c00*/  FMUL.FTZ R3, R3, 1 ;  /* 0x3f80000003037820 */ /* 0x000fe40000410000 */
[----:B------:R0:W1:Y:S08]  /*1c10*/  F2F.F64.F32 R24, R0 ;  /* 0x0000000000187310 */ /* 0x0000700000201800 */
[----:B------:R0:W2:Y:S01]  /*1c20*/  F2F.F64.F32 R26, R3 ;  /* 0x00000003001a7310 */ /* 0x0000a20000201800 */
[----:B------:R-:W-:Y:S05]  /*1c30*/  BRA `(.L_x_6306) ;  /* 0x0000000800e07947 */ /* 0x000fea0003800000 */
.L_x_6311:
[----:B------:R0:W5:Y:S01]  /*1c40*/  LDG.E.64 R24, desc[UR36][R4.64] ;  /* 0x0000002404187981 */ /* 0x000162000c1e1b00 */
[----:B------:R-:W-:Y:S01]  /*1c50*/  CS2R R26, SRZ ;  /* 0x00000000001a7805 */ /* 0x000fe2000001ff00 */
[----:B------:R-:W-:Y:S06]  /*1c60*/  BRA `(.L_x_6306) ;  /* 0x0000000800d47947 */ /* 0x000fec0003800000 */
.L_x_6301:
        /* <DEDUP_REMOVED lines=9> */
[----:B------:R-:W-:Y:S02]  /*1d00*/  CS2R R26, SRZ ;  /* 0x00000000001a7805 */ /* 0x000fe4000001ff00 */
[----:B------:R-:W-:Y:S02]  /*1d10*/  MOV R24, RZ ;  /* 0x000000ff00187202 */ /* 0x000fe40000000f00 */
[----:B--2---:R-:W-:-:S04]  /*1d20*/  ISETP.NE.AND P0, PT, R4, RZ, PT ;  /* 0x000000ff0400720c */ /* 0x004fc80003f05270 */
[----:B------:R-:W-:Y:S01]  /*1d30*/  FSEL R25, RZ, 1.875, !P0 ;  /* 0x3ff00000ff197808 */ /* 0x000fe20004000000 */
[----:B------:R-:W-:Y:S08]  /*1d40*/  BRA `(.L_x_6306) ;  /* 0x00000008009c7947 */ /* 0x000ff00003800000 */
.L_x_6315:
[----:B------:R0:W5:Y:S01]  /*1d50*/  LDG.E.128 R24, desc[UR36][R4.64] ;  /* 0x0000002404187981 */ /* 0x000162000c1e1d00 */
[----:B------:R-:W-:Y:S05]  /*1d60*/  BRA `(.L_x_6306) ;  /* 0x0000000800947947 */ /* 0x000fea0003800000 */
.L_x_6314:
        /* <DEDUP_REMOVED lines=8> */
[----:B------:R-:W-:Y:S01]  /*1df0*/  CS2R R26, SRZ ;  /* 0x00000000001a7805 */ /* 0x000fe2000001ff00 */
        /* <DEDUP_REMOVED lines=15> */
[----:B------:R-:W-:-:S05]  /*1ef0*/  LOP3.LUT R3, R3, 0x80000000, R0, 0xf8, !PT ;  /* 0x8000000003037812 */ /* 0x000fca00078ef800 */
[----:B------:R-:W-:-:S04]  /*1f00*/  FMUL.FTZ R3, R3, 1 ;  /* 0x3f80000003037820 */ /* 0x000fc80000410000 */
[----:B------:R0:W1:Y:S01]  /*1f10*/  F2F.F64.F32 R24, R3 ;  /* 0x0000000300187310 */ /* 0x0000620000201800 */
[----:B------:R-:W-:Y:S05]  /*1f20*/  BRA `(.L_x_6306) ;  /* 0x0000000800247947 */ /* 0x000fea0003800000 */
.L_x_6317:
[----:B------:R-:W2:Y:S01]  /*1f30*/  LDG.E.U8 R4, desc[UR36][R4.64] ;  /* 0x0000002404047981 */ /* 0x000ea2000c1e1100 */
[----:B------:R-:W-:Y:S02]  /*1f40*/  CS2R R26, SRZ ;  /* 0x00000000001a7805 */ /* 0x000fe4000001ff00 */
[C---:B--2---:R-:W-:Y:S01]  /*1f50*/  SHF.L.U32 R3, R4.reuse, 0x19, RZ ;  /* 0x0000001904037819 */ /* 0x044fe200000006ff */
        /* <DEDUP_REMOVED lines=9> */
[----:B------:R-:W-:-:S05]  /*1ff0*/  LOP3.LUT R0, R0, 0x80000000, R3, 0xf8, !PT ;  /* 0x8000000000007812 */ /* 0x000fca00078ef803 */
[----:B------:R-:W-:-:S04]  /*2000*/  FMUL.FTZ R0, R0, 1 ;  /* 0x3f80000000007820 */ /* 0x000fc80000410000 */
[----:B------:R0:W1:Y:S01]  /*2010*/  F2F.F64.F32 R24, R0 ;  /* 0x0000000000187310 */ /* 0x0000620000201800 */
[----:B------:R-:W-:Y:S05]  /*2020*/  BRA `(.L_x_6306) ;  /* 0x0000000400e47947 */ /* 0x000fea0003800000 */
.L_x_6316:
[----:B------:R-:W2:Y:S01]  /*2030*/  LDG.E.U16 R0, desc[UR36][R4.64] ;  /* 0x0000002404007981 */ /* 0x000ea2000c1e1500 */
[----:B------:R-:W-:Y:S01]  /*2040*/  CS2R R26, SRZ ;  /* 0x00000000001a7805 */ /* 0x000fe2000001ff00 */
[----:B--2---:R-:W-:-:S04]  /*2050*/  IMAD.U32 R0, R0, 0x10000, RZ ;  /* 0x0001000000007824 */ /* 0x004fc800078e00ff */
[----:B------:R-:W-:-:S04]  /*2060*/  FMUL.FTZ R0, R0, 1 ;  /* 0x3f80000000007820 */ /* 0x000fc80000410000 */
[----:B------:R0:W1:Y:S01]  /*2070*/  F2F.F64.F32 R24, R0 ;  /* 0x0000000000187310 */ /* 0x0000620000201800 */
[----:B------:R-:W-:Y:S05]  /*2080*/  BRA `(.L_x_6306) ;  /* 0x0000000400cc7947 */ /* 0x000fea0003800000 */
.L_x_6313:
        /* <DEDUP_REMOVED lines=9> */
[----:B------:R-:W-:Y:S01]  /*2120*/  CS2R R26, SRZ ;  /* 0x00000000001a7805 */ /* 0x000fe2000001ff00 */
[----:B--2---:R0:W1:Y:S01]  /*2130*/  I2F.F64.U16 R24, R4 ;  /* 0x0000000400187312 */ /* 0x0040620000101800 */
[----:B------:R-:W-:Y:S05]  /*2140*/  BRA `(.L_x_6306) ;  /* 0x00000004009c7947 */ /* 0x000fea0003800000 */
.L_x_6320:
[----:B------:R-:W2:Y:S01]  /*2150*/  LDG.E.U8 R4, desc[UR36][R4.64] ;  /* 0x0000002404047981 */ /* 0x000ea2000c1e1100 */
[----:B------:R-:W-:Y:S02]  /*2160*/  CS2R R26, SRZ ;  /* 0x00000000001a7805 */ /* 0x000fe4000001ff00 */
[----:B------:R-:W-:Y:S02]  /*2170*/  CS2R R24, SRZ ;  /* 0x0000000000187805 */ /* 0x000fe4000001ff00 */
[----:B--2---:R-:W-:-:S13]  /*2180*/  ISETP.NE.AND P0, PT, R4, RZ, PT ;  /* 0x000000ff0400720c */ /* 0x004fda0003f05270 */
[----:B------:R-:W-:Y:S05]  /*2190*/  @!P0 BRA `(.L_x_6306) ;  /* 0x0000000400888947 */ /* 0x000fea0003800000 */
[----:B------:R-:W-:-:S13]  /*21a0*/  ISETP.NE.AND P0, PT, R4, 0x80, PT ;  /* 0x000000800400780c */ /* 0x000fda0003f05270 */
[----:B------:R-:W-:Y:S01]  /*21b0*/  @!P0 MOV R24, 0x20000000 ;  /* 0x2000000000188802 */ /* 0x000fe20000000f00 */
        /* <DEDUP_REMOVED lines=15> */
.L_x_6322:
[----:B------:R-:W-:Y:S05]  /*22b0*/  BSYNC.RECONVERGENT B0 ;  /* 0x0000000000007941 */ /* 0x000fea0003800200 */
.L_x_6321:
[----:B------:R-:W-:Y:S02]  /*22c0*/  SHF.L.U32 R0, R0, 0x14, RZ ;  /* 0x0000001400007819 */ /* 0x000fe400000006ff */
[----:B------:R-:W-:-:S04]  /*22d0*/  LEA R3, R3, 0x3b800000, 0x17 ;  /* 0x3b80000003037811 */ /* 0x000fc800078eb8ff */
[----:B------:R-:W-:-:S05]  /*22e0*/  LOP3.LUT R0, R3, R0, R7, 0xfe, !PT ;  /* 0x0000000003007212 */ /* 0x000fca00078efe07 */
[----:B------:R-:W-:-:S04]  /*22f0*/  FMUL.FTZ R0, R0, 1 ;  /* 0x3f80000000007820 */ /* 0x000fc80000410000 */
[----:B------:R0:W1:Y:S01]  /*2300*/  F2F.F64.F32 R24, R0 ;  /* 0x0000000000187310 */ /* 0x0000620000201800 */
[----:B------:R-:W-:Y:S05]  /*2310*/  BRA `(.L_x_6306) ;  /* 0x0000000400287947 */ /* 0x000fea0003800000 */
.L_x_6319:
[----:B------:R-:W2:Y:S01]  /*2320*/  LDG.E.U8 R4, desc[UR36][R4.64] ;  /* 0x0000002404047981 */ /* 0x000ea2000c1e1100 */
[----:B------:R-:W-:Y:S02]  /*2330*/  CS2R R26, SRZ ;  /* 0x00000000001a7805 */ /* 0x000fe4000001ff00 */
[----:B------:R-:W-:Y:S02]  /*2340*/  CS2R R24, SRZ ;  /* 0x0000000000187805 */ /* 0x000fe4000001ff00 */
[----:B--2---:R-:W-:-:S13]  /*2350*/  ISETP.NE.AND P0, PT, R4, RZ, PT ;  /* 0x000000ff0400720c */ /* 0x004fda0003f05270 */
[----:B------:R-:W-:Y:S05]  /*2360*/  @!P0 BRA `(.L_x_6306) ;  /* 0x0000000400148947 */ /* 0x000fea0003800000 */
[----:B------:R-:W-:-:S13]  /*2370*/  ISETP.NE.AND P0, PT, R4, 0x80, PT ;  /* 0x000000800400780c */ /* 0x000fda0003f05270 */
[----:B------:R-:W-:Y:S02]  /*2380*/  @!P0 IMAD.MOV.U32 R24, RZ, RZ, 0x20000000 ;  /* 0x20000000ff188424 */ /* 0x000fe400078e00ff */
        /* <DEDUP_REMOVED lines=15> */
.L_x_6324:
[----:B------:R-:W-:Y:S05]  /*2480*/  BSYNC.RECONVERGENT B0 ;  /* 0x0000000000007941 */ /* 0x000fea0003800200 */
.L_x_6323:
[----:B------:R-:W-:Y:S01]  /*2490*/  IMAD.SHL.U32 R0, R0, 0x200000, RZ ;  /* 0x0020000000007824 */ /* 0x000fe200078e00ff */
[----:B------:R-:W-:-:S04]  /*24a0*/  LEA R3, R3, 0x37800000, 0x17 ;  /* 0x3780000003037811 */ /* 0x000fc800078eb8ff */
[----:B------:R-:W-:-:S05]  /*24b0*/  LOP3.LUT R0, R3, R0, R7, 0xfe, !PT ;  /* 0x0000000003007212 */ /* 0x000fca00078efe07 */
[----:B------:R-:W-:-:S04]  /*24c0*/  FMUL.FTZ R0, R0, 1 ;  /* 0x3f80000000007820 */ /* 0x000fc80000410000 */
[----:B------:R0:W1:Y:S01]  /*24d0*/  F2F.F64.F32 R24, R0 ;  /* 0x0000000000187310 */ /* 0x0000620000201800 */
[----:B------:R-:W-:Y:S05]  /*24e0*/  BRA `(.L_x_6306) ;  /* 0x0000000000b47947 */ /* 0x000fea0003800000 */
.L_x_6318:
[----:B------:R-:W-:-:S09]  /*24f0*/  UISETP.NE.AND UP0, UPT, UR4, 0x1c, UPT ;  /* 0x0000001c0400788c */ /* 0x000fd2000bf05270 */
[----:B------:R-:W-:Y:S05]  /*2500*/  BRA.U !UP0, `(.L_x_6325) ;  /* 0x0000000108a07547 */ /* 0x000fea000b800000 */
[----:B------:R-:W-:-:S09]  /*2510*/  UISETP.NE.AND UP0, UPT, UR4, 0x1d, UPT ;  /* 0x0000001d0400788c */ /* 0x000fd2000bf05270 */
[----:B------:R-:W-:Y:S05]  /*2520*/  BRA.U !UP0, `(.L_x_6326) ;  /* 0x0000000108887547 */ /* 0x000fea000b800000 */
[----:B------:R-:W-:-:S09]  /*2530*/  UISETP.NE.AND UP0, UPT, UR4, 0x2c, UPT ;  /* 0x0000002c0400788c */ /* 0x000fd2000bf05270 */
[----:B------:R-:W-:Y:S05]  /*2540*/  BRA.U !UP0, `(.L_x_6327) ;  /* 0x00000001084c7547 */ /* 0x000fea000b800000 */
.L_x_6305:
        /* <DEDUP_REMOVED lines=16> */
.L_x_6328:
[----:B------:R-:W-:Y:S02]  /*2650*/  CS2R R26, SRZ ;  /* 0x00000000001a7805 */ /* 0x000fe4000001ff00 */
[----:B------:R-:W-:Y:S01]  /*2660*/  CS2R R24, SRZ ;  /* 0x0000000000187805 */ /* 0x000fe2000001ff00 */
[----:B------:R-:W-:Y:S06]  /*2670*/  BRA `(.L_x_6306) ;  /* 0x0000000000507947 */ /* 0x000fec0003800000 */
.L_x_6327:
[----:B------:R-:W2:Y:S01]  /*2680*/  LDG.E.U8 R0, desc[UR36][R4.64] ;  /* 0x0000002404007981 */ /* 0x000ea2000c1e1100 */
[----:B------:R-:W-:Y:S01]  /*2690*/  IMAD.MOV.U32 R24, RZ, RZ, 0x0 ;  /* 0x00000000ff187424 */ /* 0x000fe200078e00ff */
[----:B------:R-:W-:Y:S02]  /*26a0*/  MOV R25, 0x38000000 ;  /* 0x3800000000197802 */ /* 0x000fe40000000f00 */
[----:B------:R-:W-:Y:S02]  /*26b0*/  CS2R R26, SRZ ;  /* 0x00000000001a7805 */ /* 0x000fe4000001ff00 */
[----:B--2---:R-:W-:-:S13]  /*26c0*/  ISETP.NE.AND P0, PT, R0, RZ, PT ;  /* 0x000000ff0000720c */ /* 0x004fda0003f05270 */
[----:B------:R-:W-:Y:S05]  /*26d0*/  @!P0 BRA `(.L_x_6306) ;  /* 0x0000000000388947 */ /* 0x000fea0003800000 */
[----:B------:R-:W-:-:S13]  /*26e0*/  ISETP.NE.AND P0, PT, R0, 0xff, PT ;  /* 0x000000ff0000780c */ /* 0x000fda0003f05270 */
[----:B------:R-:W-:Y:S02]  /*26f0*/  @P0 IMAD.SHL.U32 R0, R0, 0x800000, RZ ;  /* 0x0080000000000824 */ /* 0x000fe400078e00ff */
[----:B------:R-:W-:Y:S02]  /*2700*/  @!P0 IMAD.MOV.U32 R24, RZ, RZ, 0x20000000 ;  /* 0x20000000ff188424 */ /* 0x000fe400078e00ff */
[----:B------:R-:W-:Y:S02]  /*2710*/  @!P0 IMAD.MOV.U32 R25, RZ, RZ, 0x7ff80000 ;  /* 0x7ff80000ff198424 */ /* 0x000fe400078e00ff */
[----:B------:R-:W-:-:S04]  /*2720*/  @P0 FMUL.FTZ R0, R0, 1 ;  /* 0x3f80000000000820 */ /* 0x000fc80000410000 */
[----:B------:R2:W3:Y:S01]  /*2730*/  @P0 F2F.F64.F32 R24, R0 ;  /* 0x0000000000180310 */ /* 0x0004e20000201800 */
[----:B------:R-:W-:Y:S05]  /*2740*/  BRA `(.L_x_6306) ;  /* 0x00000000001c7947 */ /* 0x000fea0003800000 */
.L_x_6326:
[----:B------:R-:W2:Y:S01]  /*2750*/  LDG.E.64 R24, desc[UR36][R4.64] ;  /* 0x0000002404187981 */ /* 0x000ea2000c1e1b00 */
[----:B------:R-:W-:Y:S01]  /*2760*/  CS2R R26, SRZ ;  /* 0x00000000001a7805 */ /* 0x000fe2000001ff00 */
[----:B--2---:R-:W4:Y:S01]  /*2770*/  I2F.F64.U64 R24, R24 ;  /* 0x0000001800187312 */ /* 0x004f220000301800 */
[----:B------:R-:W-:Y:S05]  /*2780*/  BRA `(.L_x_6306) ;  /* 0x00000000000c7947 */ /* 0x000fea0003800000 */
.L_x_6325:
[----:B------:R-:W2:Y:S01]  /*2790*/  LDG.E R4, desc[UR36][R4.64] ;  /* 0x0000002404047981 */ /* 0x000ea2000c1e1900 */
[----:B------:R-:W-:Y:S01]  /*27a0*/  CS2R R26, SRZ ;  /* 0x00000000001a7805 */ /* 0x000fe2000001ff00 */
[----:B--2---:R0:W1:Y:S06]  /*27b0*/  I2F.F64.U32 R24, R4 ;  /* 0x0000000400187312 */ /* 0x00406c0000201800 */
.L_x_6306:
[----:B------:R-:W-:Y:S05]  /*27c0*/  BSYNC.RECONVERGENT B6 ;  /* 0x0000000000067941 */ /* 0x000fea0003800200 */
.L_x_6300:
        /* <DEDUP_REMOVED lines=17> */
[----:B--2---:R0:W2:Y:S01]  /*28e0*/  I2F.F64.S16 R16, R4 ;  /* 0x0000000400107312 */ /* 0x0040a20000101c00 */
[----:B------:R-:W-:Y:S05]  /*28f0*/  BRA `(.L_x_6335) ;  /* 0x0000000c00cc7947 */ /* 0x000fea0003800000 */
.L_x_6333:
[----:B------:R-:W2:Y:S01]  /*2900*/  LDG.E.U8 R4, desc[UR36][R4.64] ;  /* 0x0000002404047981 */ /* 0x000ea2000c1e1100 */
[----:B------:R-:W-:Y:S01]  /*2910*/  CS2R R18, SRZ ;  /* 0x0000000000127805 */ /* 0x000fe2000001ff00 */
[----:B--2---:R0:W2:Y:S01]  /*2920*/  I2F.F64.U16 R16, R4 ;  /* 0x0000000400107312 */ /* 0x0040a20000101800 */
[----:B------:R-:W-:Y:S05]  /*2930*/  BRA `(.L_x_6335) ;  /* 0x0000000c00bc7947 */ /* 0x000fea0003800000 */
.L_x_6332:
        /* <DEDUP_REMOVED lines=10> */
.L_x_6337:
[----:B------:R-:W2:Y:S01]  /*29e0*/  LDG.E R4, desc[UR36][R4.64] ;  /* 0x0000002404047981 */ /* 0x000ea2000c1e1900 */
[----:B------:R-:W-:Y:S01]  /*29f0*/  CS2R R18, SRZ ;  /* 0x0000000000127805 */ /* 0x000fe2000001ff00 */
[----:B--2---:R0:W2:Y:S01]  /*2a00*/  I2F.F64 R16, R4 ;  /* 0x0000000400107312 */ /* 0x0040a20000201c00 */
[----:B------:R-:W-:Y:S05]  /*2a10*/  BRA `(.L_x_6335) ;  /* 0x0000000c00847947 */ /* 0x000fea0003800000 */
.L_x_6336:
[----:B------:R-:W2:Y:S01]  /*2a20*/  LDG.E.U16 R4, desc[UR36][R4.64] ;  /* 0x0000002404047981 */ /* 0x000ea2000c1e1500 */
[----:B------:R-:W-:Y:S01]  /*2a30*/  CS2R R18, SRZ ;  /* 0x0000000000127805 */ /* 0x000fe2000001ff00 */
[----:B--2---:R0:W2:Y:S01]  /*2a40*/  I2F.F64.S16 R16, R4 ;  /* 0x0000000400107312 */ /* 0x0040a20000101c00 */
[----:B------:R-:W-:Y:S05]  /*2a50*/  BRA `(.L_x_6335) ;  /* 0x0000000c00747947 */ /* 0x000fea0003800000 */
.L_x_6331:
        /* <DEDUP_REMOVED lines=11> */
.L_x_6339:
[----:B--2---:R-:W2:Y:S01]  /*2b10*/  LDG.E.U16 R0, desc[UR36][R4.64] ;  /* 0x0000002404007981 */ /* 0x004ea2000c1e1500 */
[----:B------:R-:W-:Y:S01]  /*2b20*/  CS2R R18, SRZ ;  /* 0x0000000000127805 */ /* 0x000fe2000001ff00 */
[----:B--2---:R-:W-:-:S05]  /*2b30*/  HADD2.F32 R0, -RZ, R0.H0_H0 ;  /* 0x20000000ff007230 */ /* 0x004fca0000004100 */
[----:B------:R-:W-:-:S04]  /*2b40*/  FMUL.FTZ R0, R0, 1 ;  /* 0x3f80000000007820 */ /* 0x000fc80000410000 */
[----:B------:R0:W2:Y:S01]  /*2b50*/  F2F.F64.F32 R16, R0 ;  /* 0x0000000000107310 */ /* 0x0000a20000201800 */
[----:B------:R-:W-:Y:S05]  /*2b60*/  BRA `(.L_x_6335) ;  /* 0x0000000c00307947 */ /* 0x000fea0003800000 */
.L_x_6338:
        /* <DEDUP_REMOVED lines=10> */
[----:B------:R-:W2:Y:S01]  /*2c10*/  F2F.F64.F32 R18, R18 ;  /* 0x0000001200127310 */ /* 0x000ea20000201800 */
[----:B------:R-:W-:Y:S05]  /*2c20*/  BRA `(.L_x_6335) ;  /* 0x0000000c00007947 */ /* 0x000fea0003800000 */
.L_x_6341:
[----:B------:R-:W2:Y:S02]  /*2c30*/  LDG.E R3, desc[UR36][R4.64] ;  /* 0x0000002404037981 */ /* 0x000ea4000c1e1900 */
[--C-:B--2---:R-:W-:Y:S02]  /*2c40*/  HADD2.F32 R0, -RZ, R3.reuse.H0_H0 ;  /* 0x20000003ff007230 */ /* 0x104fe40000004100 */
[----:B------:R-:W-:-:S03]  /*2c50*/  HADD2.F32 R3, -RZ, R3.H1_H1 ;  /* 0x30000003ff037230 */ /* 0x000fc60000004100 */
[----:B------:R-:W-:Y:S02]  /*2c60*/  FMUL.FTZ R0, R0, 1 ;  /* 0x3f80000000007820 */ /* 0x000fe40000410000 */
[----:B------:R-:W-:Y:S02]  /*2c70*/  FMUL.FTZ R3, R3, 1 ;  /* 0x3f80000003037820 */ /* 0x000fe40000410000 */
[----:B------:R0:W2:Y:S08]  /*2c80*/  F2F.F64.F32 R16, R0 ;  /* 0x0000000000107310 */ /* 0x0000b00000201800 */
[----:B------:R0:W0:Y:S01]  /*2c90*/  F2F.F64.F32 R18, R3 ;  /* 0x0000000300127310 */ /* 0x0000220000201800 */
[----:B------:R-:W-:Y:S05]  /*2ca0*/  BRA `(.L_x_6335) ;  /* 0x0000000800e07947 */ /* 0x000fea0003800000 */
.L_x_6340:
[----:B------:R0:W5:Y:S01]  /*2cb0*/  LDG.E.64 R16, desc[UR36][R4.64] ;  /* 0x0000002404107981 */ /* 0x000162000c1e1b00 */
[----:B------:R-:W-:Y:S01]  /*2cc0*/  CS2R R18, SRZ ;  /* 0x0000000000127805 */ /* 0x000fe2000001ff00 */
[----:B------:R-:W-:Y:S06]  /*2cd0*/  BRA `(.L_x_6335) ;  /* 0x0000000800d47947 */ /* 0x000fec0003800000 */
.L_x_6330:
        /* <DEDUP_REMOVED lines=9> */
[----:B------:R-:W-:Y:S01]  /*2d70*/  CS2R R18, SRZ ;  /* 0x0000000000127805 */ /* 0x000fe2000001ff00 */
[----:B------:R-:W-:Y:S01]  /*2d80*/  IMAD.MOV.U32 R16, RZ, RZ, RZ ;  /* 0x000000ffff107224 */ /* 0x000fe200078e00ff */
[----:B--2---:R-:W-:-:S04]  /*2d90*/  ISETP.NE.AND P0, PT, R4, RZ, PT ;  /* 0x000000ff0400720c */ /* 0x004fc80003f05270 */
[----:B------:R-:W-:Y:S01]  /*2da0*/  FSEL R17, RZ, 1.875, !P0 ;  /* 0x3ff00000ff117808 */ /* 0x000fe20004000000 */
[----:B------:R-:W-:Y:S08]  /*2db0*/  BRA `(.L_x_6335) ;  /* 0x00000008009c7947 */ /* 0x000ff00003800000 */
.L_x_6344:
[----:B------:R0:W5:Y:S01]  /*2dc0*/  LDG.E.128 R16, desc[UR36][R4.64] ;  /* 0x0000002404107981 */ /* 0x000162000c1e1d00 */
[----:B------:R-:W-:Y:S05]  /*2dd0*/  BRA `(.L_x_6335) ;  /* 0x0000000800947947 */ /* 0x000fea0003800000 */
.L_x_6343:
[----:B------:R-:W-:-:S09]  /*2de0*/  UISETP.NE.AND UP0, UPT, UR4, 0xf, UPT ;  /* 0x0000000f0400788c */ /* 0x000fd2000bf05270 */
[----:B------:R-:W-:Y:S05]  /*2df0*/  BRA.U !UP0, `(.L_x_6345) ;  /* 0x0000000108a87547 */ /* 0x000fea000b800000 */
[----:B------:R-:W-:-:S09]  /*2e00*/  UISETP.NE.AND UP0, UPT, UR4, 0x17, UPT ;  /* 0x000000170400788c */ /* 0x000fd2000bf05270 */
[----:B------:R-:W-:Y:S05]  /*2e10*/  BRA.U !UP0, `(.L_x_6346) ;  /* 0x0000000108607547 */ /* 0x000fea000b800000 */
[----:B------:R-:W-:-:S09]  /*2e20*/  UISETP.NE.AND UP0, UPT, UR4, 0x18, UPT ;  /* 0x000000180400788c */ /* 0x000fd2000bf05270 */
[----:B------:R-:W-:Y:S05]  /*2e30*/  BRA.U UP0, `(.L_x_6334) ;  /* 0x0000000500e07547 */ /* 0x000fea000b800000 */
[----:B--2---:R-:W2:Y:S01]  /*2e40*/  LDG.E.U8 R0, desc[UR36][R4.64] ;  /* 0x0000002404007981 */ /* 0x004ea2000c1e1100 */
[----:B------:R-:W-:Y:S01]  /*2e50*/  IMAD.MOV.U32 R7, RZ, RZ, 0x1f ;  /* 0x0000001fff077424 */ /* 0x000fe200078e00ff */
[----:B------:R-:W-:Y:S01]  /*2e60*/  CS2R R18, SRZ ;  /* 0x0000000000127805 */ /* 0x000fe2000001ff00 */
        /* <DEDUP_REMOVED lines=15> */
[----:B------:R-:W-:-:S05]  /*2f60*/  LOP3.LUT R3, R3, 0x80000000, R0, 0xf8, !PT ;  /* 0x8000000003037812 */ /* 0x000fca00078ef800 */
[----:B------:R-:W-:-:S04]  /*2f70*/  FMUL.FTZ R3, R3, 1 ;  /* 0x3f80000003037820 */ /* 0x000fc80000410000 */
[----:B------:R0:W2:Y:S01]  /*2f80*/  F2F.F64.F32 R16, R3 ;  /* 0x0000000300107310 */ /* 0x0000a20000201800 */
[----:B------:R-:W-:Y:S05]  /*2f90*/  BRA `(.L_x_6335) ;  /* 0x0000000800247947 */ /* 0x000fea0003800000 */
.L_x_6346:
[----:B------:R-:W2:Y:S01]  /*2fa0*/  LDG.E.U8 R4, desc[UR36][R4.64] ;  /* 0x0000002404047981 */ /* 0x000ea2000c1e1100 */
[----:B------:R-:W-:Y:S01]  /*2fb0*/  CS2R R18, SRZ ;  /* 0x0000000000127805 */ /* 0x000fe2000001ff00 */
        /* <DEDUP_REMOVED lines=12> */
[----:B------:R0:W2:Y:S01]  /*3080*/  F2F.F64.F32 R16, R0 ;  /* 0x0000000000107310 */ /* 0x0000a20000201800 */
[----:B------:R-:W-:Y:S05]  /*3090*/  BRA `(.L_x_6335) ;  /* 0x0000000400e47947 */ /* 0x000fea0003800000 */
.L_x_6345:
[----:B--2---:R-:W2:Y:S01]  /*30a0*/  LDG.E.U16 R0, desc[UR36][R4.64] ;  /* 0x0000002404007981 */ /* 0x004ea2000c1e1500 */
[----:B------:R-:W-:Y:S02]  /*30b0*/  CS2R R18, SRZ ;  /* 0x0000000000127805 */ /* 0x000fe4000001ff00 */
[----:B--2---:R-:W-:-:S05]  /*30c0*/  SHF.L.U32 R0, R0, 0x10, RZ ;  /* 0x0000001000007819 */ /* 0x004fca00000006ff */
[----:B------:R-:W-:-:S04]  /*30d0*/  FMUL.FTZ R0, R0, 1 ;  /* 0x3f80000000007820 */ /* 0x000fc80000410000 */
[----:B------:R0:W2:Y:S01]  /*30e0*/  F2F.F64.F32 R16, R0 ;  /* 0x0000000000107310 */ /* 0x0000a20000201800 */
[----:B------:R-:W-:Y:S05]  /*30f0*/  BRA `(.L_x_6335) ;  /* 0x0000000400cc7947 */ /* 0x000fea0003800000 */
.L_x_6342:
        /* <DEDUP_REMOVED lines=10> */
[----:B--2---:R0:W2:Y:S01]  /*31a0*/  I2F.F64.U16 R16, R4 ;  /* 0x0000000400107312 */ /* 0x0040a20000101800 */
[----:B------:R-:W-:Y:S05]  /*31b0*/  BRA `(.L_x_6335) ;  /* 0x00000004009c7947 */ /* 0x000fea0003800000 */
.L_x_6349:
        /* <DEDUP_REMOVED lines=22> */
.L_x_6351:
[----:B------:R-:W-:Y:S05]  /*3320*/  BSYNC.RECONVERGENT B0 ;  /* 0x0000000000007941 */ /* 0x000fea0003800200 */
.L_x_6350:
[----:B------:R-:W-:Y:S01]  /*3330*/  IMAD.SHL.U32 R0, R0, 0x100000, RZ ;  /* 0x0010000000007824 */ /* 0x000fe200078e00ff */
[----:B------:R-:W-:-:S04]  /*3340*/  LEA R3, R3, 0x3b800000, 0x17 ;  /* 0x3b80000003037811 */ /* 0x000fc800078eb8ff */
[----:B------:R-:W-:-:S05]  /*3350*/  LOP3.LUT R0, R3, R0, R7, 0xfe, !PT ;  /* 0x0000000003007212 */ /* 0x000fca00078efe07 */
[----:B------:R-:W-:-:S04]  /*3360*/  FMUL.FTZ R0, R0, 1 ;  /* 0x3f80000000007820 */ /* 0x000fc80000410000 */
[----:B------:R0:W2:Y:S01]  /*3370*/  F2F.F64.F32 R16, R0 ;  /* 0x0000000000107310 */ /* 0x0000a20000201800 */
[----:B------:R-:W-:Y:S05]  /*3380*/  BRA `(.L_x_6335) ;  /* 0x0000000400287947 */ /* 0x000fea0003800000 */
.L_x_6348:
        /* <DEDUP_REMOVED lines=22> */
.L_x_6353:
[----:B------:R-:W-:Y:S05]  /*34f0*/  BSYNC.RECONVERGENT B0 ;  /* 0x0000000000007941 */ /* 0x000fea0003800200 */
.L_x_6352:
[----:B------:R-:W-:Y:S01]  /*3500*/  IMAD.SHL.U32 R0, R0, 0x200000, RZ ;  /* 0x0020000000007824 */ /* 0x000fe200078e00ff */
[----:B------:R-:W-:-:S04]  /*3510*/  LEA R3, R3, 0x37800000, 0x17 ;  /* 0x3780000003037811 */ /* 0x000fc800078eb8ff */
[----:B------:R-:W-:-:S05]  /*3520*/  LOP3.LUT R0, R3, R0, R7, 0xfe, !PT ;  /* 0x0000000003007212 */ /* 0x000fca00078efe07 */
[----:B------:R-:W-:-:S04]  /*3530*/  FMUL.FTZ R0, R0, 1 ;  /* 0x3f80000000007820 */ /* 0x000fc80000410000 */
[----:B------:R0:W2:Y:S01]  /*3540*/  F2F.F64.F32 R16, R0 ;  /* 0x0000000000107310 */ /* 0x0000a20000201800 */
[----:B------:R-:W-:Y:S05]  /*3550*/  BRA `(.L_x_6335) ;  /* 0x0000000000b47947 */ /* 0x000fea0003800000 */
.L_x_6347:
[----:B------:R-:W-:-:S09]  /*3560*/  UISETP.NE.AND UP0, UPT, UR4, 0x1c, UPT ;  /* 0x0000001c0400788c */ /* 0x000fd2000bf05270 */
[----:B------:R-:W-:Y:S05]  /*3570*/  BRA.U !UP0, `(.L_x_6354) ;  /* 0x0000000108a07547 */ /* 0x000fea000b800000 */
[----:B------:R-:W-:-:S09]  /*3580*/  UISETP.NE.AND UP0, UPT, UR4, 0x1d, UPT ;  /* 0x0000001d0400788c */ /* 0x000fd2000bf05270 */
[----:B------:R-:W-:Y:S05]  /*3590*/  BRA.U !UP0, `(.L_x_6355) ;  /* 0x0000000108887547 */ /* 0x000fea000b800000 */
[----:B------:R-:W-:-:S09]  /*35a0*/  UISETP.NE.AND UP0, UPT, UR4, 0x2c, UPT ;  /* 0x0000002c0400788c */ /* 0x000fd2000bf05270 */
[----:B------:R-:W-:Y:S05]  /*35b0*/  BRA.U !UP0, `(.L_x_6356) ;  /* 0x00000001084c7547 */ /* 0x000fea000b800000 */
.L_x_6334:
        /* <DEDUP_REMOVED lines=12> */
[----:B---3--:R-:W-:Y:S01]  /*3680*/  IMAD.U32 R10, RZ, RZ, UR8 ;  /* 0x00000008ff0a7e24 */ /* 0x008fe2000f8e00ff */
[----:B------:R-:W-:-:S07]  /*3690*/  MOV R11, UR9 ;  /* 0x00000009000b7c02 */ /* 0x000fce0008000f00 */
[----:B------:R-:W-:-:S07]  /*36a0*/  LEPC R20, `(.L_x_6357) ;  /* 0x000000001014794e */ /* 0x000fce0000000000 */
[----:B--2-45:R-:W-:Y:S05]  /*36b0*/  CALL.ABS.NOINC R14 ;  /* 0x000000000e007343 */ /* 0x034fea0003c00000 */
.L_x_6357:
[----:B------:R-:W-:Y:S02]  /*36c0*/  CS2R R16, SRZ ;  /* 0x0000000000107805 */ /* 0x000fe4000001ff00 */
[----:B------:R-:W-:Y:S01]  /*36d0*/  CS2R R18, SRZ ;  /* 0x0000000000127805 */ /* 0x000fe2000001ff00 */
[----:B------:R-:W-:Y:S06]  /*36e0*/  BRA `(.L_x_6335) ;  /* 0x0000000000507947 */ /* 0x000fec0003800000 */
.L_x_6356:
[----:B--2---:R-:W2:Y:S01]  /*36f0*/  LDG.E.U8 R0, desc[UR36][R4.64] ;  /* 0x0000002404007981 */ /* 0x004ea2000c1e1100 */
[----:B------:R-:W-:Y:S01]  /*3700*/  HFMA2 R16, -RZ, RZ, 0, 0 ;  /* 0x00000000ff107431 */ /* 0x000fe200000001ff */
[----:B------:R-:W-:Y:S01]  /*3710*/  CS2R R18, SRZ ;  /* 0x0000000000127805 */ /* 0x000fe2000001ff00 */
[----:B------:R-:W-:Y:S01]  /*3720*/  IMAD.MOV.U32 R17, RZ, RZ, 0x38000000 ;  /* 0x38000000ff117424 */ /* 0x000fe200078e00ff */
[----:B--2---:R-:W-:-:S13]  /*3730*/  ISETP.NE.AND P0, PT, R0, RZ, PT ;  /* 0x000000ff0000720c */ /* 0x004fda0003f05270 */
[----:B------:R-:W-:Y:S05]  /*3740*/  @!P0 BRA `(.L_x_6335) ;  /* 0x0000000000388947 */ /* 0x000fea0003800000 */
[----:B------:R-:W-:-:S13]  /*3750*/  ISETP.NE.AND P0, PT, R0, 0xff, PT ;  /* 0x000000ff0000780c */ /* 0x000fda0003f05270 */
[----:B------:R-:W-:Y:S01]  /*3760*/  @P0 IMAD.SHL.U32 R0, R0, 0x800000, RZ ;  /* 0x0080000000000824 */ /* 0x000fe200078e00ff */
[----:B------:R-:W-:Y:S01]  /*3770*/  @!P0 MOV R17, 0x7ff80000 ;  /* 0x7ff8000000118802 */ /* 0x000fe20000000f00 */
[----:B------:R-:W-:Y:S02]  /*3780*/  @!P0 IMAD.MOV.U32 R16, RZ, RZ, 0x20000000 ;  /* 0x20000000ff108424 */ /* 0x000fe400078e00ff */
[----:B------:R-:W-:-:S04]  /*3790*/  @P0 FMUL.FTZ R0, R0, 1 ;  /* 0x3f80000000000820 */ /* 0x000fc80000410000 */
[----:B------:R2:W0:Y:S01]  /*37a0*/  @P0 F2F.F64.F32 R16, R0 ;  /* 0x0000000000100310 */ /* 0x0004220000201800 */
[----:B------:R-:W-:Y:S05]  /*37b0*/  BRA `(.L_x_6335) ;  /* 0x00000000001c7947 */ /* 0x000fea0003800000 */
.L_x_6355:
[----:B------:R-:W2:Y:S01]  /*37c0*/  LDG.E.64 R16, desc[UR36][R4.64] ;  /* 0x0000002404107981 */ /* 0x000ea2000c1e1b00 */
[----:B------:R-:W-:Y:S01]  /*37d0*/  CS2R R18, SRZ ;  /* 0x0000000000127805 */ /* 0x000fe2000001ff00 */
[----:B--2---:R-:W0:Y:S01]  /*37e0*/  I2F.F64.U64 R16, R16 ;  /* 0x0000001000107312 */ /* 0x004e220000301800 */
[----:B------:R-:W-:Y:S05]  /*37f0*/  BRA `(.L_x_6335) ;  /* 0x00000000000c7947 */ /* 0x000fea0003800000 */
.L_x_6354:
[----:B------:R-:W2:Y:S01]  /*3800*/  LDG.E R4, desc[UR36][R4.64] ;  /* 0x0000002404047981 */ /* 0x000ea2000c1e1900 */
[----:B------:R-:W-:Y:S01]  /*3810*/  CS2R R18, SRZ ;  /* 0x0000000000127805 */ /* 0x000fe2000001ff00 */
[----:B--2---:R0:W2:Y:S06]  /*3820*/  I2F.F64.U32 R16, R4 ;  /* 0x0000000400107312 */ /* 0x0040ac0000201800 */
.L_x_6335:
[----:B------:R-:W-:Y:S05]  /*3830*/  BSYNC.RECONVERGENT B6 ;  /* 0x0000000000067941 */ /* 0x000fea0003800200 */
.L_x_6329:
[----:B------:R-:W1:Y:S01]  /*3840*/  LDCU.64 UR6, c[0x0][0x668] ;  /* 0x0000cd00ff0677ac */ /* 0x000e620008000a00 */
[----:B------:R-:W-:Y:S01]  /*3850*/  BSSY.RECONVERGENT B6, `(.L_x_6358) ;  /* 0x0000105000067945 */ /* 0x000fe20003800200 */
[----:B------:R-:W-:-:S04]  /*3860*/  UPRMT UR4, UR39, 0x7773, URZ ;  /* 0x0000777327047896 */ /* 0x000fc800080000ff */
[----:B------:R-:W-:Y:S01]  /*3870*/  UISETP.GT.AND UP0, UPT, UR4, 0x9, UPT ;  /* 0x000000090400788c */ /* 0x000fe2000bf04270 */
[----:B-1----:R-:W-:-:S05]  /*3880*/  IADD3 R8, P0, PT, R22, UR6, RZ ;  /* 0x0000000616087c10 */ /* 0x002fca000ff1e0ff */
        /* <DEDUP_REMOVED lines=10> */
[----:B0-----:R-:W2:Y:S01]  /*3930*/  LDG.E.S8 R4, desc[UR36][R8.64] ;  /* 0x0000002408047981 */ /* 0x001ea2000c1e1300 */
[----:B------:R-:W-:Y:S01]  /*3940*/  CS2R R6, SRZ ;  /* 0x0000000000067805 */ /* 0x000fe2000001ff00 */
[----:B--2---:R-:W0:Y:S01]  /*3950*/  I2F.F64.S16 R4, R4 ;  /* 0x0000000400047312 */ /* 0x004e220000101c00 */
[----:B------:R-:W-:Y:S05]  /*3960*/  BRA `(.L_x_6364) ;  /* 0x0000000c00cc7947 */ /* 0x000fea0003800000 */
.L_x_6362:
[----:B0-----:R-:W2:Y:S01]  /*3970*/  LDG.E.U8 R4, desc[UR36][R8.64] ;  /* 0x0000002408047981 */ /* 0x001ea2000c1e1100 */
[----:B------:R-:W-:Y:S01]  /*3980*/  CS2R R6, SRZ ;  /* 0x0000000000067805 */ /* 0x000fe2000001ff00 */
[----:B--2---:R-:W0:Y:S01]  /*3990*/  I2F.F64.U16 R4, R4 ;  /* 0x0000000400047312 */ /* 0x004e220000101800 */
[----:B------:R-:W-:Y:S05]  /*39a0*/  BRA `(.L_x_6364) ;  /* 0x0000000c00bc7947 */ /* 0x000fea0003800000 */
.L_x_6361:
[----:B------:R-:W-:-:S09]  /*39b0*/  UISETP.NE.AND UP0, UPT, UR4, 0x2, UPT ;  /* 0x000000020400788c */ /* 0x000fd2000bf05270 */
[----:B------:R-:W-:Y:S05]  /*39c0*/  BRA.U !UP0, `(.L_x_6365) ;  /* 0x0000000108307547 */ /* 0x000fea000b800000 */
[----:B------:R-:W-:-:S09]  /*39d0*/  UISETP.NE.AND UP0, UPT, UR4, 0x3, UPT ;  /* 0x000000030400788c */ /* 0x000fd2000bf05270 */
[----:B------:R-:W-:Y:S05]  /*39e0*/  BRA.U !UP0, `(.L_x_6366) ;  /* 0x0000000108187547 */ /* 0x000fea000b800000 */
[----:B------:R-:W-:-:S09]  /*39f0*/  UISETP.NE.AND UP0, UPT, UR4, 0x4, UPT ;  /* 0x000000040400788c */ /* 0x000fd2000bf05270 */
[----:B------:R-:W-:Y:S05]  /*3a00*/  BRA.U UP0, `(.L_x_6363) ;  /* 0x0000000d00087547 */ /* 0x000fea000b800000 */
[----:B0-----:R-:W2:Y:S01]  /*3a10*/  LDG.E.64 R4, desc[UR36][R8.64] ;  /* 0x0000002408047981 */ /* 0x001ea2000c1e1b00 */
[----:B------:R-:W-:Y:S01]  /*3a20*/  CS2R R6, SRZ ;  /* 0x0000000000067805 */ /* 0x000fe2000001ff00 */
[----:B--2---:R-:W0:Y:S01]  /*3a30*/  I2F.F64.S64 R4, R4 ;  /* 0x0000000400047312 */ /* 0x004e220000301c00 */
[----:B------:R-:W-:Y:S05]  /*3a40*/  BRA `(.L_x_6364) ;  /* 0x0000000c00947947 */ /* 0x000fea0003800000 */
.L_x_6366:
[----:B0-----:R-:W2:Y:S01]  /*3a50*/  LDG.E R4, desc[UR36][R8.64] ;  /* 0x0000002408047981 */ /* 0x001ea2000c1e1900 */
[----:B------:R-:W-:Y:S01]  /*3a60*/  CS2R R6, SRZ ;  /* 0x0000000000067805 */ /* 0x000fe2000001ff00 */
[----:B--2---:R-:W0:Y:S01]  /*3a70*/  I2F.F64 R4, R4 ;  /* 0x0000000400047312 */ /* 0x004e220000201c00 */
[----:B------:R-:W-:Y:S05]  /*3a80*/  BRA `(.L_x_6364) ;  /* 0x0000000c00847947 */ /* 0x000fea0003800000 */
.L_x_6365:
[----:B0-----:R-:W2:Y:S01]  /*3a90*/  LDG.E.U16 R4, desc[UR36][R8.64] ;  /* 0x0000002408047981 */ /* 0x001ea2000c1e1500 */
[----:B------:R-:W-:Y:S01]  /*3aa0*/  CS2R R6, SRZ ;  /* 0x0000000000067805 */ /* 0x000fe2000001ff00 */
[----:B--2---:R-:W0:Y:S01]  /*3ab0*/  I2F.F64.S16 R4, R4 ;  /* 0x0000000400047312 */ /* 0x004e220000101c00 */
[----:B------:R-:W-:Y:S05]  /*3ac0*/  BRA `(.L_x_6364) ;  /* 0x0000000c00747947 */ /* 0x000fea0003800000 */
.L_x_6360:
[----:B------:R-:W-:-:S09]  /*3ad0*/  UISETP.GT.AND UP0, UPT, UR4, 0x6, UPT ;  /* 0x000000060400788c */ /* 0x000fd2000bf04270 */
[----:B------:R-:W-:Y:S05]  /*3ae0*/  BRA.U UP0, `(.L_x_6367) ;  /* 0x00000001003c7547 */ /* 0x000fea000b800000 */
[----:B------:R-:W-:-:S09]  /*3af0*/  UISETP.NE.AND UP0, UPT, UR4, 0x5, UPT ;  /* 0x000000050400788c */ /* 0x000fd2000bf05270 */
[----:B------:R-:W-:Y:S05]  /*3b00*/  BRA.U !UP0, `(.L_x_6368) ;  /* 0x00000001081c7547 */ /* 0x000fea000b800000 */
[----:B------:R-:W-:-:S09]  /*3b10*/  UISETP.NE.AND UP0, UPT, UR4, 0x6, UPT ;  /* 0x000000060400788c */ /* 0x000fd2000bf05270 */
[----:B------:R-:W-:Y:S05]  /*3b20*/  BRA.U UP0, `(.L_x_6363) ;  /* 0x0000000900c07547 */ /* 0x000fea000b800000 */
[----:B0-----:R-:W2:Y:S01]  /*3b30*/  LDG.E R4, desc[UR36][R8.64] ;  /* 0x0000002408047981 */ /* 0x001ea2000c1e1900 */
[----:B------:R-:W-:Y:S01]  /*3b40*/  CS2R R6, SRZ ;  /* 0x0000000000067805 */ /* 0x000fe2000001ff00 */
[----:B--2---:R-:W-:-:S06]  /*3b50*/  FMUL.FTZ R4, R4, 1 ;  /* 0x3f80000004047820 */ /* 0x004fcc0000410000 */
[----:B------:R-:W2:Y:S01]  /*3b60*/  F2F.F64.F32 R4, R4 ;  /* 0x0000000400047310 */ /* 0x000ea20000201800 */
[----:B------:R-:W-:Y:S05]  /*3b70*/  BRA `(.L_x_6364) ;  /* 0x0000000c00487947 */ /* 0x000fea0003800000 */
.L_x_6368:
[----:B0-2---:R-:W2:Y:S01]  /*3b80*/  LDG.E.U16 R0, desc[UR36][R8.64] ;  /* 0x0000002408007981 */ /* 0x005ea2000c1e1500 */
[----:B------:R-:W-:Y:S01]  /*3b90*/  CS2R R6, SRZ ;  /* 0x0000000000067805 */ /* 0x000fe2000001ff00 */
[----:B--2---:R-:W-:-:S05]  /*3ba0*/  HADD2.F32 R0, -RZ, R0.H0_H0 ;  /* 0x20000000ff007230 */ /* 0x004fca0000004100 */
[----:B------:R-:W-:-:S04]  /*3bb0*/  FMUL.FTZ R0, R0, 1 ;  /* 0x3f80000000007820 */ /* 0x000fc80000410000 */
[----:B------:R0:W1:Y:S01]  /*3bc0*/  F2F.F64.F32 R4, R0 ;  /* 0x0000000000047310 */ /* 0x0000620000201800 */
[----:B------:R-:W-:Y:S05]  /*3bd0*/  BRA `(.L_x_6364) ;  /* 0x0000000c00307947 */ /* 0x000fea0003800000 */
.L_x_6367:
[----:B------:R-:W-:-:S09]  /*3be0*/  UISETP.NE.AND UP0, UPT, UR4, 0x7, UPT ;  /* 0x000000070400788c */ /* 0x000fd2000bf05270 */
[----:B------:R-:W-:Y:S05]  /*3bf0*/  BRA.U !UP0, `(.L_x_6369) ;  /* 0x0000000108487547 */ /* 0x000fea000b800000 */
[----:B------:R-:W-:-:S09]  /*3c00*/  UISETP.NE.AND UP0, UPT, UR4, 0x8, UPT ;  /* 0x000000080400788c */ /* 0x000fd2000bf05270 */
[----:B------:R-:W-:Y:S05]  /*3c10*/  BRA.U !UP0, `(.L_x_6370) ;  /* 0x0000000108207547 */ /* 0x000fea000b800000 */
[----:B------:R-:W-:-:S09]  /*3c20*/  UISETP.NE.AND UP0, UPT, UR4, 0x9, UPT ;  /* 0x000000090400788c */ /* 0x000fd2000bf05270 */
[----:B------:R-:W-:Y:S05]  /*3c30*/  BRA.U UP0, `(.L_x_6363) ;  /* 0x00000009007c7547 */ /* 0x000fea000b800000 */
[----:B------:R-:W0:Y:S02]  /*3c40*/  LDG.E.64 R8, desc[UR36][R8.64] ;  /* 0x0000002408087981 */ /* 0x000e24000c1e1b00 */
[----:B0-----:R-:W-:Y:S01]  /*3c50*/  FMUL.FTZ R4, R8, 1 ;  /* 0x3f80000008047820 */ /* 0x001fe20000410000 */
[----:B------:R-:W-:-:S05]  /*3c60*/  FMUL.FTZ R6, R9, 1 ;  /* 0x3f80000009067820 */ /* 0x000fca0000410000 */
[----:B------:R-:W0:Y:S08]  /*3c70*/  F2F.F64.F32 R4, R4 ;  /* 0x0000000400047310 */ /* 0x000e300000201800 */
[----:B------:R-:W1:Y:S01]  /*3c80*/  F2F.F64.F32 R6, R6 ;  /* 0x0000000600067310 */ /* 0x000e620000201800 */
[----:B------:R-:W-:Y:S05]  /*3c90*/  BRA `(.L_x_6364) ;  /* 0x0000000c00007947 */ /* 0x000fea0003800000 */
.L_x_6370:
[----:B0-----:R-:W2:Y:S02]  /*3ca0*/  LDG.E R3, desc[UR36][R8.64] ;  /* 0x0000002408037981 */ /* 0x001ea4000c1e1900 */
[--C-:B--2---:R-:W-:Y:S02]  /*3cb0*/  HADD2.F32 R0, -RZ, R3.reuse.H0_H0 ;  /* 0x20000003ff007230 */ /* 0x104fe40000004100 */
[----:B------:R-:W-:-:S03]  /*3cc0*/  HADD2.F32 R3, -RZ, R3.H1_H1 ;  /* 0x30000003ff037230 */ /* 0x000fc60000004100 */
[----:B------:R-:W-:Y:S02]  /*3cd0*/  FMUL.FTZ R0, R0, 1 ;  /* 0x3f80000000007820 */ /* 0x000fe40000410000 */
[----:B------:R-:W-:Y:S02]  /*3ce0*/  FMUL.FTZ R3, R3, 1 ;  /* 0x3f80000003037820 */ /* 0x000fe40000410000 */
[----:B------:R0:W1:Y:S08]  /*3cf0*/  F2F.F64.F32 R4, R0 ;  /* 0x0000000000047310 */ /* 0x0000700000201800 */
[----:B------:R0:W2:Y:S01]  /*3d00*/  F2F.F64.F32 R6, R3 ;  /* 0x0000000300067310 */ /* 0x0000a20000201800 */
[----:B------:R-:W-:Y:S05]  /*3d10*/  BRA `(.L_x_6364) ;  /* 0x0000000800e07947 */ /* 0x000fea0003800000 */
.L_x_6369:
[----:B0-----:R0:W5:Y:S01]  /*3d20*/  LDG.E.64 R4, desc[UR36][R8.64] ;  /* 0x0000002408047981 */ /* 0x001162000c1e1b00 */
[----:B------:R-:W-:Y:S01]  /*3d30*/  CS2R R6, SRZ ;  /* 0x0000000000067805 */ /* 0x000fe2000001ff00 */
[----:B------:R-:W-:Y:S06]  /*3d40*/  BRA `(.L_x_6364) ;  /* 0x0000000800d47947 */ /* 0x000fec0003800000 */
.L_x_6359:
        /* <DEDUP_REMOVED lines=10> */
[----:B0-----:R-:W-:Y:S01]  /*3df0*/  IMAD.MOV.U32 R4, RZ, RZ, RZ ;  /* 0x000000ffff047224 */ /* 0x001fe200078e00ff */
[----:B--2---:R-:W-:-:S04]  /*3e00*/  ISETP.NE.AND P0, PT, R8, RZ, PT ;  /* 0x000000ff0800720c */ /* 0x004fc80003f05270 */
[----:B------:R-:W-:Y:S01]  /*3e10*/  FSEL R5, RZ, 1.875, !P0 ;  /* 0x3ff00000ff057808 */ /* 0x000fe20004000000 */
[----:B------:R-:W-:Y:S08]  /*3e20*/  BRA `(.L_x_6364) ;  /* 0x00000008009c7947 */ /* 0x000ff00003800000 */
.L_x_6373:
[----:B0-----:R0:W5:Y:S01]  /*3e30*/  LDG.E.128 R4, desc[UR36][R8.64] ;  /* 0x0000002408047981 */ /* 0x001162000c1e1d00 */
[----:B------:R-:W-:Y:S05]  /*3e40*/  BRA `(.L_x_6364) ;  /* 0x0000000800947947 */ /* 0x000fea0003800000 */
.L_x_6372:
[----:B------:R-:W-:-:S09]  /*3e50*/  UISETP.NE.AND UP0, UPT, UR4, 0xf, UPT ;  /* 0x0000000f0400788c */ /* 0x000fd2000bf05270 */
[----:B------:R-:W-:Y:S05]  /*3e60*/  BRA.U !UP0, `(.L_x_6374) ;  /* 0x0000000108a87547 */ /* 0x000fea000b800000 */
[----:B------:R-:W-:-:S09]  /*3e70*/  UISETP.NE.AND UP0, UPT, UR4, 0x17, UPT ;  /* 0x000000170400788c */ /* 0x000fd2000bf05270 */
[----:B------:R-:W-:Y:S05]  /*3e80*/  BRA.U !UP0, `(.L_x_6375) ;  /* 0x0000000108607547 */ /* 0x000fea000b800000 */
[----:B------:R-:W-:-:S09]  /*3e90*/  UISETP.NE.AND UP0, UPT, UR4, 0x18, UPT ;  /* 0x000000180400788c */ /* 0x000fd2000bf05270 */
[----:B------:R-:W-:Y:S05]  /*3ea0*/  BRA.U UP0, `(.L_x_6363) ;  /* 0x0000000500e07547 */ /* 0x000fea000b800000 */
[----:B0-2---:R-:W2:Y:S01]  /*3eb0*/  LDG.E.U8 R0, desc[UR36][R8.64] ;  /* 0x0000002408007981 */ /* 0x005ea2000c1e1100 */
        /* <DEDUP_REMOVED lines=12> */
[----:B------:R-:W-:Y:S02]  /*3f80*/  CS2R R6, SRZ ;  /* 0x0000000000067805 */ /* 0x000fe4000001ff00 */
[----:B------:R-:W-:Y:S01]  /*3f90*/  SHF.R.S32.HI R4, RZ, 0x8, R4 ;  /* 0x00000008ff047819 */ /* 0x000fe20000011404 */
[----:B------:R-:W-:-:S05]  /*3fa0*/  VIADD R5, R5, 0x3c000000 ;  /* 0x3c00000005057836 */ /* 0x000fca0000000000 */
[----:B------:R-:W-:-:S04]  /*3fb0*/  LOP3.LUT R4, R5, 0x7f800000, R4, 0xf8, !PT ;  /* 0x7f80000005047812 */ /* 0x000fc800078ef804 */
[----:B------:R-:W-:-:S04]  /*3fc0*/  SEL R3, R4, RZ, P0 ;  /* 0x000000ff04037207 */ /* 0x000fc80000000000 */
[----:B------:R-:W-:-:S05]  /*3fd0*/  LOP3.LUT R3, R3, 0x80000000, R0, 0xf8, !PT ;  /* 0x8000000003037812 */ /* 0x000fca00078ef800 */
[----:B------:R-:W-:-:S04]  /*3fe0*/  FMUL.FTZ R3, R3, 1 ;  /* 0x3f80000003037820 */ /* 0x000fc80000410000 */
[----:B------:R0:W1:Y:S01]  /*3ff0*/  F2F.F64.F32 R4, R3 ;  /* 0x0000000300047310 */ /* 0x0000620000201800 */
[----:B------:R-:W-:Y:S05]  /*4000*/  BRA `(.L_x_6364) ;  /* 0x0000000800247947 */ /* 0x000fea0003800000 */
.L_x_6375:
[----:B0-----:R-:W2:Y:S01]  /*4010*/  LDG.E.U8 R4, desc[UR36][R8.64] ;  /* 0x0000002408047981 */ /* 0x001ea2000c1e1100 */
        /* <DEDUP_REMOVED lines=10> */
[----:B------:R-:W-:-:S04]  /*40c0*/  MOV R3, R4 ;  /* 0x0000000400037202 */ /* 0x000fc80000000f00 */
[----:B------:R-:W-:-:S05]  /*40d0*/  LOP3.LUT R0, R0, 0x80000000, R3, 0xf8, !PT ;  /* 0x8000000000007812 */ /* 0x000fca00078ef803 */
[----:B------:R-:W-:-:S04]  /*40e0*/  FMUL.FTZ R0, R0, 1 ;  /* 0x3f80000000007820 */ /* 0x000fc80000410000 */
[----:B------:R0:W1:Y:S01]  /*40f0*/  F2F.F64.F32 R4, R0 ;  /* 0x0000000000047310 */ /* 0x0000620000201800 */
[----:B------:R-:W-:Y:S05]  /*4100*/  BRA `(.L_x_6364) ;  /* 0x0000000400e47947 */ /* 0x000fea0003800000 */
.L_x_6374:
[----:B0-2---:R-:W2:Y:S01]  /*4110*/  LDG.E.U16 R0, desc[UR36][R8.64] ;  /* 0x0000002408007981 */ /* 0x005ea2000c1e1500 */
[----:B------:R-:W-:Y:S01]  /*4120*/  CS2R R6, SRZ ;  /* 0x0000000000067805 */ /* 0x000fe2000001ff00 */
[----:B--2---:R-:W-:-:S04]  /*4130*/  IMAD.U32 R0, R0, 0x10000, RZ ;  /* 0x0001000000007824 */ /* 0x004fc800078e00ff */
[----:B------:R-:W-:-:S04]  /*4140*/  FMUL.FTZ R0, R0, 1 ;  /* 0x3f80000000007820 */ /* 0x000fc80000410000 */
[----:B------:R0:W1:Y:S01]  /*4150*/  F2F.F64.F32 R4, R0 ;  /* 0x0000000000047310 */ /* 0x0000620000201800 */
[----:B------:R-:W-:Y:S05]  /*4160*/  BRA `(.L_x_6364) ;  /* 0x0000000400cc7947 */ /* 0x000fea0003800000 */
.L_x_6371:
        /* <DEDUP_REMOVED lines=8> */
[----:B0-----:R-:W2:Y:S01]  /*41f0*/  LDG.E.U16 R4, desc[UR36][R8.64] ;  /* 0x0000002408047981 */ /* 0x001ea2000c1e1500 */
[----:B------:R-:W-:Y:S01]  /*4200*/  CS2R R6, SRZ ;  /* 0x0000000000067805 */ /* 0x000fe2000001ff00 */
[----:B--2---:R-:W0:Y:S01]  /*4210*/  I2F.F64.U16 R4, R4 ;  /* 0x0000000400047312 */ /* 0x004e220000101800 */
[----:B------:R-:W-:Y:S05]  /*4220*/  BRA `(.L_x_6364) ;  /* 0x00000004009c7947 */ /* 0x000fea0003800000 */
.L_x_6378:
[----:B------:R-:W2:Y:S01]  /*4230*/  LDG.E.U8 R8, desc[UR36][R8.64] ;  /* 0x0000002408087981 */ /* 0x000ea2000c1e1100 */
[----:B------:R-:W-:Y:S02]  /*4240*/  CS2R R6, SRZ ;  /* 0x0000000000067805 */ /* 0x000fe4000001ff00 */
[----:B0-----:R-:W-:Y:S02]  /*4250*/  CS2R R4, SRZ ;  /* 0x0000000000047805 */ /* 0x001fe4000001ff00 */
        /* <DEDUP_REMOVED lines=19> */
.L_x_6380:
[----:B------:R-:W-:Y:S05]  /*4390*/  BSYNC.RECONVERGENT B0 ;  /* 0x0000000000007941 */ /* 0x000fea0003800200 */
.L_x_6379:
[----:B------:R-:W-:Y:S01]  /*43a0*/  IMAD.SHL.U32 R0, R0, 0x100000, RZ ;  /* 0x0010000000007824 */ /* 0x000fe200078e00ff */
[----:B------:R-:W-:-:S04]  /*43b0*/  LEA R3, R3, 0x3b800000, 0x17 ;  /* 0x3b80000003037811 */ /* 0x000fc800078eb8ff */
[----:B------:R-:W-:-:S05]  /*43c0*/  LOP3.LUT R0, R3, R0, R9, 0xfe, !PT ;  /* 0x0000000003007212 */ /* 0x000fca00078efe09 */
[----:B------:R-:W-:-:S04]  /*43d0*/  FMUL.FTZ R0, R0, 1 ;  /* 0x3f80000000007820 */ /* 0x000fc80000410000 */
[----:B------:R0:W1:Y:S01]  /*43e0*/  F2F.F64.F32 R4, R0 ;  /* 0x0000000000047310 */ /* 0x0000620000201800 */
[----:B------:R-:W-:Y:S05]  /*43f0*/  BRA `(.L_x_6364) ;  /* 0x0000000400287947 */ /* 0x000fea0003800000 */
.L_x_6377:
[----:B------:R-:W2:Y:S01]  /*4400*/  LDG.E.U8 R8, desc[UR36][R8.64] ;  /* 0x0000002408087981 */ /* 0x000ea2000c1e1100 */
[----:B------:R-:W-:Y:S02]  /*4410*/  CS2R R6, SRZ ;  /* 0x0000000000067805 */ /* 0x000fe4000001ff00 */
[----:B0-----:R-:W-:Y:S02]  /*4420*/  CS2R R4, SRZ ;  /* 0x0000000000047805 */ /* 0x001fe4000001ff00 */
[----:B--2---:R-:W-:-:S13]  /*4430*/  ISETP.NE.AND P0, PT, R8, RZ, PT ;  /* 0x000000ff0800720c */ /* 0x004fda0003f05270 */
[----:B------:R-:W-:Y:S05]  /*4440*/  @!P0 BRA `(.L_x_6364) ;  /* 0x0000000400148947 */ /* 0x000fea0003800000 */
[----:B------:R-:W-:-:S13]  /*4450*/  ISETP.NE.AND P0, PT, R8, 0x80, PT ;  /* 0x000000800800780c */ /* 0x000fda0003f05270 */
[----:B------:R-:W-:Y:S01]  /*4460*/  @!P0 IMAD.MOV.U32 R4, RZ, RZ, 0x20000000 ;  /* 0x20000000ff048424 */ /* 0x000fe200078e00ff */
        /* <DEDUP_REMOVED lines=15> */
.L_x_6382:
[----:B------:R-:W-:Y:S05]  /*4560*/  BSYNC.RECONVERGENT B0 ;  /* 0x0000000000007941 */ /* 0x000fea0003800200 */
.L_x_6381:
[----:B------:R-:W-:Y:S01]  /*4570*/  IMAD.SHL.U32 R0, R0, 0x200000, RZ ;  /* 0x0020000000007824 */ /* 0x000fe200078e00ff */
[----:B------:R-:W-:-:S04]  /*4580*/  LEA R3, R3, 0x37800000, 0x17 ;  /* 0x3780000003037811 */ /* 0x000fc800078eb8ff */
[----:B------:R-:W-:-:S05]  /*4590*/  LOP3.LUT R0, R3, R0, R9, 0xfe, !PT ;  /* 0x0000000003007212 */ /* 0x000fca00078efe09 */
[----:B------:R-:W-:-:S04]  /*45a0*/  FMUL.FTZ R0, R0, 1 ;  /* 0x3f80000000007820 */ /* 0x000fc80000410000 */
[----:B------:R0:W1:Y:S01]  /*45b0*/  F2F.F64.F32 R4, R0 ;  /* 0x0000000000047310 */ /* 0x0000620000201800 */
[----:B------:R-:W-:Y:S05]  /*45c0*/  BRA `(.L_x_6364) ;  /* 0x0000000000b47947 */ /* 0x000fea0003800000 */
.L_x_6376:
[----:B------:R-:W-:-:S09]  /*45d0*/  UISETP.NE.AND UP0, UPT, UR4, 0x1c, UPT ;  /* 0x0000001c0400788c */ /* 0x000fd2000bf05270 */
[----:B------:R-:W-:Y:S05]  /*45e0*/  BRA.U !UP0, `(.L_x_6383) ;  /* 0x0000000108a07547 */ /* 0x000fea000b800000 */
[----:B------:R-:W-:-:S09]  /*45f0*/  UISETP.NE.AND UP0, UPT, UR4, 0x1d, UPT ;  /* 0x0000001d0400788c */ /* 0x000fd2000bf05270 */
[----:B------:R-:W-:Y:S05]  /*4600*/  BRA.U !UP0, `(.L_x_6384) ;  /* 0x0000000108887547 */ /* 0x000fea000b800000 */
[----:B------:R-:W-:-:S09]  /*4610*/  UISETP.NE.AND UP0, UPT, UR4, 0x2c, UPT ;  /* 0x0000002c0400788c */ /* 0x000fd2000bf05270 */
[----:B------:R-:W-:Y:S05]  /*4620*/  BRA.U !UP0, `(.L_x_6385) ;  /* 0x00000001084c7547 */ /* 0x000fea000b800000 */
.L_x_6363:
        /* <DEDUP_REMOVED lines=8> */
[----:B0-----:R-:W-:Y:S01]  /*46b0*/  MOV R4, UR4 ;  /* 0x0000000400047c02 */ /* 0x001fe20008000f00 */
[----:B------:R-:W-:-:S02]  /*46c0*/  IMAD.U32 R5, RZ, RZ, UR5 ;  /* 0x00000005ff057e24 */ /* 0x000fc4000f8e00ff */
[----:B-1----:R-:W-:Y:S02]  /*46d0*/  IMAD.U32 R6, RZ, RZ, UR6 ;  /* 0x00000006ff067e24 */ /* 0x002fe4000f8e00ff */
[----:B------:R-:W-:Y:S01]  /*46e0*/  IMAD.U32 R7, RZ, RZ, UR7 ;  /* 0x00000007ff077e24 */ /* 0x000fe2000f8e00ff */
[----:B---3--:R-:W-:Y:S01]  /*46f0*/  MOV R10, UR8 ;  /* 0x00000008000a7c02 */ /* 0x008fe20008000f00 */
[----:B------:R-:W-:-:S07]  /*4700*/  IMAD.U32 R11, RZ, RZ, UR9 ;  /* 0x00000009ff0b7e24 */ /* 0x000fce000f8e00ff */
[----:B------:R-:W-:-:S07]  /*4710*/  LEPC R20, `(.L_x_6386) ;  /* 0x000000001014794e */ /* 0x000fce0000000000 */
[----:B--2-45:R-:W-:Y:S05]  /*4720*/  CALL.ABS.NOINC R14 ;  /* 0x000000000e007343 */ /* 0x034fea0003c00000 */
.L_x_6386:
[----:B------:R-:W-:Y:S02]  /*4730*/  CS2R R4, SRZ ;  /* 0x0000000000047805 */ /* 0x000fe4000001ff00 */
[----:B------:R-:W-:Y:S01]  /*4740*/  CS2R R6, SRZ ;  /* 0x0000000000067805 */ /* 0x000fe2000001ff00 */
[----:B------:R-:W-:Y:S06]  /*4750*/  BRA `(.L_x_6364) ;  /* 0x0000000000507947 */ /* 0x000fec0003800000 */
.L_x_6385:
[----:B0-2---:R-:W2:Y:S01]  /*4760*/  LDG.E.U8 R0, desc[UR36][R8.64] ;  /* 0x0000002408007981 */ /* 0x005ea2000c1e1100 */
[----:B------:R-:W-:Y:S01]  /*4770*/  CS2R R6, SRZ ;  /* 0x0000000000067805 */ /* 0x000fe2000001ff00 */
[----:B------:R-:W-:Y:S02]  /*4780*/  IMAD.MOV.U32 R4, RZ, RZ, 0x0 ;  /* 0x00000000ff047424 */ /* 0x000fe400078e00ff */
        /* <DEDUP_REMOVED lines=8> */
[----:B------:R0:W1:Y:S01]  /*4810*/  @P0 F2F.F64.F32 R4, R0 ;  /* 0x0000000000040310 */ /* 0x0000620000201800 */
[----:B------:R-:W-:Y:S05]  /*4820*/  BRA `(.L_x_6364) ;  /* 0x00000000001c7947 */ /* 0x000fea0003800000 */
.L_x_6384:
[----:B0-----:R-:W2:Y:S01]  /*4830*/  LDG.E.64 R4, desc[UR36][R8.64] ;  /* 0x0000002408047981 */ /* 0x001ea2000c1e1b00 */
[----:B------:R-:W-:Y:S01]  /*4840*/  CS2R R6, SRZ ;  /* 0x0000000000067805 */ /* 0x000fe2000001ff00 */
[----:B--2---:R-:W0:Y:S01]  /*4850*/  I2F.F64.U64 R4, R4 ;  /* 0x0000000400047312 */ /* 0x004e220000301800 */
[----:B------:R-:W-:Y:S05]  /*4860*/  BRA `(.L_x_6364) ;  /* 0x00000000000c7947 */ /* 0x000fea0003800000 */
.L_x_6383:
[----:B0-----:R-:W2:Y:S01]  /*4870*/  LDG.E R4, desc[UR36][R8.64] ;  /* 0x0000002408047981 */ /* 0x001ea2000c1e1900 */
[----:B------:R-:W-:Y:S01]  /*4880*/  CS2R R6, SRZ ;  /* 0x0000000000067805 */ /* 0x000fe2000001ff00 */
[----:B--2---:R-:W0:Y:S06]  /*4890*/  I2F.F64.U32 R4, R4 ;  /* 0x0000000400047312 */ /* 0x004e2c0000201800 */
.L_x_6364:
[----:B------:R-:W-:Y:S05]  /*48a0*/  BSYNC.RECONVERGENT B6 ;  /* 0x0000000000067941 */ /* 0x000fea0003800200 */
.L_x_6358:
[----:B------:R-:W0:Y:S01]  /*48b0*/  LDCU.128 UR4, c[0x0][0x680] ;  /* 0x0000d000ff0477ac */ /* 0x000e220008000c00 */
[----:B------:R-:W3:Y:S01]  /*48c0*/  LDCU.128 UR8, c[0x0][0x670] ;  /* 0x0000ce00ff0877ac */ /* 0x000ee20008000c00 */
[----:B0-2--5:R-:W-:Y:S02]  /*48d0*/  DMUL R8, R16, UR6 ;  /* 0x0000000610087c28 */ /* 0x025fe40008000000 */
[C---:B------:R-:W-:Y:S01]  /*48e0*/  DMUL R10, R18.reuse, UR6 ;  /* 0x00000006120a7c28 */ /* 0x040fe20008000000 */
[----:B------:R-:W0:Y:S05]  /*48f0*/  LDCU.64 UR6, c[0x0][0x650] ;  /* 0x0000ca00ff0677ac */ /* 0x000e2a0008000a00 */
[----:B------:R-:W-:-:S02]  /*4900*/  DFMA R18, R18, UR4, R8 ;  /* 0x0000000412127c2b */ /* 0x000fc40008000008 */
[----:B------:R-:W-:Y:S01]  /*4910*/  DFMA R16, R16, UR4, -R10 ;  /* 0x0000000410107c2b */ /* 0x000fe2000800080a */
[----:B------:R-:W-:Y:S01]  /*4920*/  ULOP3.LUT UR4, UR39, 0xff, URZ, 0xc0, !UPT ;  /* 0x000000ff27047892 */ /* 0x000fe2000f8ec0ff */
[----:B---3--:R-:W-:Y:S02]  /*4930*/  DMUL R8, R26, UR10 ;  /* 0x0000000a1a087c28 */ /* 0x008fe40008000000 */
[----:B----4-:R-:W-:Y:S01]  /*4940*/  DMUL R10, R24, UR10 ;  /* 0x0000000a180a7c28 */ /* 0x010fe20008000000 */
[----:B------:R-:W-:Y:S01]  /*4950*/  UISETP.GT.AND UP0, UPT, UR4, 0x9, UPT ;  /* 0x000000090400788c */ /* 0x000fe2000bf04270 */
[C---:B-1----:R-:W-:Y:S02]  /*4960*/  DMUL R12, R18.reuse, R6 ;  /* 0x00000006120c7228 */ /* 0x042fe40000000000 */
[----:B------:R-:W-:Y:S02]  /*4970*/  DMUL R18, R18, R4 ;  /* 0x0000000412127228 */ /* 0x000fe40000000000 */
[----:B------:R-:W-:Y:S01]  /*4980*/  DFMA R8, R24, UR8, -R8 ;  /* 0x0000000818087c2b */ /* 0x000fe20008000808 */
[----:B0-----:R-:W-:Y:S01]  /*4990*/  IADD3 R2, P0, PT, R2, UR6, RZ ;  /* 0x0000000602027c10 */ /* 0x001fe2000ff1e0ff */
[----:B------:R-:W-:-:S02]  /*49a0*/  DFMA R10, R26, UR8, R10 ;  /* 0x000000081a0a7c2b */ /* 0x000fc4000800000a */
[C---:B------:R-:W-:Y:S02]  /*49b0*/  DFMA R4, R16.reuse, R4, -R12 ;  /* 0x000000041004722b */ /* 0x040fe4000000080c */
[----:B------:R-:W-:Y:S01]  /*49c0*/  DFMA R6, R16, R6, R18 ;  /* 0x000000061006722b */ /* 0x000fe20000000012 */
[----:B------:R-:W-:-:S05]  /*49d0*/  IMAD.X R3, RZ, RZ, UR7, P0 ;  /* 0x00000007ff037e24 */ /* 0x000fca00080e06ff */
[----:B------:R-:W-:Y:S02]  /*49e0*/  DADD R4, R8, R4 ;  /* 0x0000000008047229 */ /* 0x000fe40000000004 */
[----:B------:R-:W-:Y:S01]  /*49f0*/  DADD R6, R10, R6 ;  /* 0x000000000a067229 */ /* 0x000fe20000000006 */
[----:B------:R-:W-:Y:S10]  /*4a00*/  BRA.U UP0, `(.L_x_6387) ;  /* 0x0000000500407547 */ /* 0x000ff4000b800000 */
        /* <DEDUP_REMOVED lines=8> */
[----:B------:R-:W0:Y:S02]  /*4a90*/  F2I.F64.TRUNC R5, R4 ;  /* 0x0000000400057311 */ /* 0x000e24000030d100 */
[----:B0-----:R0:W-:Y:S01]  /*4aa0*/  STG.E.U8 desc[UR36][R2.64], R5 ;  /* 0x0000000502007986 */ /* 0x0011e2000c101124 */
[----:B------:R-:W-:Y:S05]  /*4ab0*/  BRA `(.L_x_6392) ;  /* 0x0000001000047947 */ /* 0x000fea0003800000 */
.L_x_6390:
[----:B------:R-:W0:Y:S02]  /*4ac0*/  F2I.S64.F64.TRUNC R4, R4 ;  /* 0x0000000400047311 */ /* 0x000e24000030d900 */
[----:B0-----:R-:W-:-:S05]  /*4ad0*/  IMAD.MOV.U32 R7, RZ, RZ, R4 ;  /* 0x000000ffff077224 */ /* 0x001fca00078e0004 */
[----:B------:R0:W-:Y:S01]  /*4ae0*/  STG.E.U8 desc[UR36][R2.64], R7 ;  /* 0x0000000702007986 */ /* 0x0001e2000c101124 */
[----:B------:R-:W-:Y:S05]  /*4af0*/  BRA `(.L_x_6392) ;  /* 0x0000000c00f47947 */ /* 0x000fea0003800000 */
.L_x_6389:
[----:B------:R-:W-:-:S09]  /*4b00*/  UISETP.NE.AND UP0, UPT, UR4, 0x2, UPT ;  /* 0x000000020400788c */ /* 0x000fd2000bf05270 */
[----:B------:R-:W-:Y:S05]  /*4b10*/  BRA.U !UP0, `(.L_x_6393) ;  /* 0x0000000108287547 */ /* 0x000fea000b800000 */
[----:B------:R-:W-:-:S09]  /*4b20*/  UISETP.NE.AND UP0, UPT, UR4, 0x3, UPT ;  /* 0x000000030400788c */ /* 0x000fd2000bf05270 */
[----:B------:R-:W-:Y:S05]  /*4b30*/  BRA.U !UP0, `(.L_x_6394) ;  /* 0x0000000108147547 */ /* 0x000fea000b800000 */
[----:B------:R-:W-:-:S09]  /*4b40*/  UISETP.NE.AND UP0, UPT, UR4, 0x4, UPT ;  /* 0x000000040400788c */ /* 0x000fd2000bf05270 */
[----:B------:R-:W-:Y:S05]  /*4b50*/  BRA.U UP0, `(.L_x_6391) ;  /* 0x0000000d00347547 */ /* 0x000fea000b800000 */
[----:B------:R-:W0:Y:S02]  /*4b60*/  F2I.S64.F64.TRUNC R4, R4 ;  /* 0x0000000400047311 */ /* 0x000e24000030d900 */
[----:B0-----:R0:W-:Y:S01]  /*4b70*/  STG.E.64 desc[UR36][R2.64], R4 ;  /* 0x0000000402007986 */ /* 0x0011e2000c101b24 */
[----:B------:R-:W-:Y:S05]  /*4b80*/  BRA `(.L_x_6392) ;  /* 0x0000000c00d07947 */ /* 0x000fea0003800000 */
.L_x_6394:
[----:B------:R-:W0:Y:S02]  /*4b90*/  F2I.F64.TRUNC R5, R4 ;  /* 0x0000000400057311 */ /* 0x000e24000030d100 */
[----:B0-----:R0:W-:Y:S01]  /*4ba0*/  STG.E desc[UR36][R2.64], R5 ;  /* 0x0000000502007986 */ /* 0x0011e2000c101924 */
[----:B------:R-:W-:Y:S05]  /*4bb0*/  BRA `(.L_x_6392) ;  /* 0x0000000c00c47947 */ /* 0x000fea0003800000 */
.L_x_6393:
[----:B------:R-:W0:Y:S02]  /*4bc0*/  F2I.F64.TRUNC R5, R4 ;  /* 0x0000000400057311 */ /* 0x000e24000030d100 */
[----:B0-----:R0:W-:Y:S01]  /*4bd0*/  STG.E.U16 desc[UR36][R2.64], R5 ;  /* 0x0000000502007986 */ /* 0x0011e2000c101524 */
[----:B------:R-:W-:Y:S05]  /*4be0*/  BRA `(.L_x_6392) ;  /* 0x0000000c00b87947 */ /* 0x000fea0003800000 */
.L_x_6388:
[----:B------:R-:W-:-:S09]  /*4bf0*/  UISETP.GT.AND UP0, UPT, UR4, 0x6, UPT ;  /* 0x000000060400788c */ /* 0x000fd2000bf04270 */
[----:B------:R-:W-:Y:S05]  /*4c00*/  BRA.U UP0, `(.L_x_6395) ;  /* 0x00000001004c7547 */ /* 0x000fea000b800000 */
[----:B------:R-:W-:-:S09]  /*4c10*/  UISETP.NE.AND UP0, UPT, UR4, 0x5, UPT ;  /* 0x000000050400788c */ /* 0x000fd2000bf05270 */
[----:B------:R-:W-:Y:S05]  /*4c20*/  BRA.U !UP0, `(.L_x_6396) ;  /* 0x0000000108247547 */ /* 0x000fea000b800000 */
[----:B------:R-:W-:-:S09]  /*4c30*/  UISETP.NE.AND UP0, UPT, UR4, 0x6, UPT ;  /* 0x000000060400788c */ /* 0x000fd2000bf05270 */
[----:B------:R-:W-:Y:S05]  /*4c40*/  BRA.U UP0, `(.L_x_6391) ;  /* 0x0000000900f87547 */ /* 0x000fea000b800000 */
[----:B------:R-:W-:Y:S01]  /*4c50*/  UMOV UR4, 0xf0000000 ;  /* 0xf000000000047882 */ /* 0x000fe20000000000 */
[----:B------:R-:W-:Y:S01]  /*4c60*/  UMOV UR5, 0x380fffff ;  /* 0x380fffff00057882 */ /* 0x000fe20000000000 */
[----:B------:R-:W0:Y:S01]  /*4c70*/  F2F.F32.F64 R7, R4 ;  /* 0x0000000400077310 */ /* 0x000e220000301000 */
[----:B------:R-:W-:-:S14]  /*4c80*/  DSETP.GEU.AND P0, PT, |R4|, UR4, PT ;  /* 0x0000000404007e2a */ /* 0x000fdc000bf0e200 */
[----:B0-----:R-:W-:-:S05]  /*4c90*/  @!P0 FMUL R7, R7, 1.175494350822287508e-38 ;  /* 0x0080000007078820 */ /* 0x001fca0000400000 */
[----:B------:R0:W-:Y:S01]  /*4ca0*/  STG.E desc[UR36][R2.64], R7 ;  /* 0x0000000702007986 */ /* 0x0001e2000c101924 */
[----:B------:R-:W-:Y:S05]  /*4cb0*/  BRA `(.L_x_6392) ;  /* 0x0000000c00847947 */ /* 0x000fea0003800000 */
.L_x_6396:
[----:B------:R-:W-:Y:S01]  /*4cc0*/  UMOV UR4, 0xf0000000 ;  /* 0xf000000000047882 */ /* 0x000fe20000000000 */
[----:B------:R-:W-:Y:S01]  /*4cd0*/  UMOV UR5, 0x380fffff ;  /* 0x380fffff00057882 */ /* 0x000fe20000000000 */
[----:B------:R-:W0:Y:S01]  /*4ce0*/  F2F.F32.F64 R0, R4 ;  /* 0x0000000400007310 */ /* 0x000e220000301000 */
[----:B------:R-:W-:-:S14]  /*4cf0*/  DSETP.GEU.AND P0, PT, |R4|, UR4, PT ;  /* 0x0000000404007e2a */ /* 0x000fdc000bf0e200 */
[----:B0-----:R-:W-:-:S05]  /*4d00*/  @!P0 FMUL R0, R0, 1.175494350822287508e-38 ;  /* 0x0080000000008820 */ /* 0x001fca0000400000 */
[----:B------:R-:W-:-:S05]  /*4d10*/  F2FP.F16.F32.PACK_AB R0, RZ, R0 ;  /* 0x00000000ff00723e */ /* 0x000fca00000000ff */
[----:B------:R0:W-:Y:S01]  /*4d20*/  STG.E.U16 desc[UR36][R2.64], R0 ;  /* 0x0000000002007986 */ /* 0x0001e2000c101524 */
[----:B------:R-:W-:Y:S05]  /*4d30*/  BRA `(.L_x_6392) ;  /* 0x0000000c00647947 */ /* 0x000fea0003800000 */
.L_x_6395:
[----:B------:R-:W-:-:S09]  /*4d40*/  UISETP.NE.AND UP0, UPT, UR4, 0x7, UPT ;  /* 0x000000070400788c */ /* 0x000fd2000bf05270 */
[----:B------:R-:W-:Y:S05]  /*4d50*/  BRA.U !UP0, `(.L_x_6397) ;  /* 0x0000000108647547 */ /* 0x000fea000b800000 */
[----:B------:R-:W-:-:S09]  /*4d60*/  UISETP.NE.AND UP0, UPT, UR4, 0x8, UPT ;  /* 0x000000080400788c */ /* 0x000fd2000bf05270 */
[----:B------:R-:W-:Y:S05]  /*4d70*/  BRA.U !UP0, `(.L_x_6398) ;  /* 0x0000000108307547 */ /* 0x000fea000b800000 */
[----:B------:R-:W-:-:S09]  /*4d80*/  UISETP.NE.AND UP0, UPT, UR4, 0x9, UPT ;  /* 0x000000090400788c */ /* 0x000fd2000bf05270 */
[----:B------:R-:W-:Y:S05]  /*4d90*/  BRA.U UP0, `(.L_x_6391) ;  /* 0x0000000900a47547 */ /* 0x000fea000b800000 */
[----:B------:R-:W-:Y:S01]  /*4da0*/  UMOV UR4, 0xf0000000 ;  /* 0xf000000000047882 */ /* 0x000fe20000000000 */
[----:B------:R-:W-:Y:S01]  /*4db0*/  UMOV UR5, 0x380fffff ;  /* 0x380fffff00057882 */ /* 0x000fe20000000000 */
[----:B------:R-:W0:Y:S01]  /*4dc0*/  F2F.F32.F64 R8, R4 ;  /* 0x0000000400087310 */ /* 0x000e220000301000 */
[----:B------:R-:W-:Y:S02]  /*4dd0*/  DSETP.GEU.AND P1, PT, |R4|, UR4, PT ;  /* 0x0000000404007e2a */ /* 0x000fe4000bf2e200 */
[----:B------:R-:W-:-:S05]  /*4de0*/  DSETP.GEU.AND P0, PT, |R6|, UR4, PT ;  /* 0x0000000406007e2a */ /* 0x000fca000bf0e200 */
[----:B------:R-:W1:Y:S07]  /*4df0*/  F2F.F32.F64 R9, R6 ;  /* 0x0000000600097310 */ /* 0x000e6e0000301000 */
[----:B0-----:R-:W-:Y:S02]  /*4e00*/  @!P1 FMUL R8, R8, 1.175494350822287508e-38 ;  /* 0x0080000008089820 */ /* 0x001fe40000400000 */
[----:B-1----:R-:W-:-:S05]  /*4e10*/  @!P0 FMUL R9, R9, 1.175494350822287508e-38 ;  /* 0x0080000009098820 */ /* 0x002fca0000400000 */
[----:B------:R0:W-:Y:S01]  /*4e20*/  STG.E.64 desc[UR36][R2.64], R8 ;  /* 0x0000000802007986 */ /* 0x0001e2000c101b24 */
[----:B------:R-:W-:Y:S05]  /*4e30*/  BRA `(.L_x_6392) ;  /* 0x0000000c00247947 */ /* 0x000fea0003800000 */
.L_x_6398:
        /* <DEDUP_REMOVED lines=8> */
[----:B------:R-:W-:-:S05]  /*4ec0*/  F2FP.F16.F32.PACK_AB R9, R0, R9 ;  /* 0x000000090009723e */ /* 0x000fca00000000ff */
[----:B------:R0:W-:Y:S01]  /*4ed0*/  STG.E desc[UR36][R2.64], R9 ;  /* 0x0000000902007986 */ /* 0x0001e2000c101924 */
[----:B------:R-:W-:Y:S05]  /*4ee0*/  BRA `(.L_x_6392) ;  /* 0x0000000800f87947 */ /* 0x000fea0003800000 */
.L_x_6397:
[----:B------:R0:W-:Y:S01]  /*4ef0*/  STG.E.64 desc[UR36][R2.64], R4 ;  /* 0x0000000402007986 */ /* 0x0001e2000c101b24 */
[----:B------:R-:W-:Y:S05]  /*4f00*/  BRA `(.L_x_6392) ;  /* 0x0000000800f07947 */ /* 0x000fea0003800000 */
.L_x_6387:
        /* <DEDUP_REMOVED lines=8> */
[----:B------:R-:W-:-:S06]  /*4f90*/  DSETP.NEU.AND P0, PT, R6, RZ, PT ;  /* 0x000000ff0600722a */ /* 0x000fcc0003f0d000 */
[----:B------:R-:W-:-:S06]  /*4fa0*/  DSETP.NEU.OR P0, PT, R4, RZ, P0 ;  /* 0x000000ff0400722a */ /* 0x000fcc000070d400 */
[----:B------:R-:W-:-:S05]  /*4fb0*/  SEL R5, RZ, 0x1, !P0 ;  /* 0x00000001ff057807 */ /* 0x000fca0004000000 */
[----:B------:R0:W-:Y:S01]  /*4fc0*/  STG.E.U8 desc[UR36][R2.64], R5 ;  /* 0x0000000502007986 */ /* 0x0001e2000c101124 */
[----:B------:R-:W-:Y:S05]  /*4fd0*/  BRA `(.L_x_6392) ;  /* 0x0000000800bc7947 */ /* 0x000fea0003800000 */
.L_x_6401:
[----:B------:R0:W-:Y:S01]  /*4fe0*/  STG.E.128 desc[UR36][R2.64], R4 ;  /* 0x0000000402007986 */ /* 0x0001e2000c101d24 */
[----:B------:R-:W-:Y:S05]  /*4ff0*/  BRA `(.L_x_6392) ;  /* 0x0000000800b47947 */ /* 0x000fea0003800000 */
.L_x_6400:
        /* <DEDUP_REMOVED lines=9> */
[----:B------:R-:W-:Y:S01]  /*5090*/  DSETP.GEU.AND P0, PT, |R4|, UR4, PT ;  /* 0x0000000404007e2a */ /* 0x000fe2000bf0e200 */
[----:B------:R-:W-:Y:S01]  /*50a0*/  BSSY.RECONVERGENT B0, `(.L_x_6404) ;  /* 0x000000d000007945 */ /* 0x000fe20003800200 */
[----:B------:R-:W-:-:S12]  /*50b0*/  MOV R0, 0x7f ;  /* 0x0000007f00007802 */ /* 0x000fd80000000f00 */
[----:B0-----:R-:W-:-:S05]  /*50c0*/  @!P0 FMUL R9, R9, 1.175494350822287508e-38 ;  /* 0x0080000009098820 */ /* 0x001fca0000400000 */
        /* <DEDUP_REMOVED lines=10> */
.L_x_6405:
[----:B------:R-:W-:Y:S05]  /*5170*/  BSYNC.RECONVERGENT B0 ;  /* 0x0000000000007941 */ /* 0x000fea0003800200 */
.L_x_6404:
[----:B------:R-:W-:-:S05]  /*5180*/  LOP3.LUT R7, R0, 0x80, R7, 0xf8, !PT ;  /* 0x0000008000077812 */ /* 0x000fca00078ef807 */
[----:B------:R0:W-:Y:S01]  /*5190*/  STG.E.U8 desc[UR36][R2.64], R7 ;  /* 0x0000000702007986 */ /* 0x0001e2000c101124 */
[----:B------:R-:W-:Y:S05]  /*51a0*/  BRA `(.L_x_6392) ;  /* 0x0000000800487947 */ /* 0x000fea0003800000 */
.L_x_6403:
[----:B------:R-:W-:Y:S01]  /*51b0*/  UMOV UR4, 0xf0000000 ;  /* 0xf000000000047882 */ /* 0x000fe20000000000 */
[----:B------:R-:W-:Y:S01]  /*51c0*/  UMOV UR5, 0x380fffff ;  /* 0x380fffff00057882 */ /* 0x000fe20000000000 */
[----:B------:R-:W0:Y:S01]  /*51d0*/  F2F.F32.F64 R9, R4 ;  /* 0x0000000400097310 */ /* 0x000e220000301000 */
[----:B------:R-:W-:Y:S01]  /*51e0*/  DSETP.GEU.AND P0, PT, |R4|, UR4, PT ;  /* 0x0000000404007e2a */ /* 0x000fe2000bf0e200 */
[----:B------:R-:W-:-:S13]  /*51f0*/  BSSY.RECONVERGENT B0, `(.L_x_6406) ;  /* 0x000000f000007945 */ /* 0x000fda0003800200 */
[----:B0-----:R-:W-:-:S05]  /*5200*/  @!P0 FMUL R9, R9, 1.175494350822287508e-38 ;  /* 0x0080000009098820 */ /* 0x001fca0000400000 */
        /* <DEDUP_REMOVED lines=13> */
.L_x_6407:
[----:B------:R-:W-:Y:S05]  /*52e0*/  BSYNC.RECONVERGENT B0 ;  /* 0x0000000000007941 */ /* 0x000fea0003800200 */
.L_x_6406:
[----:B------:R-:W-:-:S05]  /*52f0*/  LOP3.LUT R7, R0, 0x80, R7, 0xf8, !PT ;  /* 0x0000008000077812 */ /* 0x000fca00078ef807 */
[----:B------:R0:W-:Y:S01]  /*5300*/  STG.E.U8 desc[UR36][R2.64], R7 ;  /* 0x0000000702007986 */ /* 0x0001e2000c101124 */
[----:B------:R-:W-:Y:S05]  /*5310*/  BRA `(.L_x_6392) ;  /* 0x0000000400ec7947 */ /* 0x000fea0003800000 */
.L_x_6402:
[----:B------:R-:W-:Y:S01]  /*5320*/  UMOV UR4, 0xf0000000 ;  /* 0xf000000000047882 */ /* 0x000fe20000000000 */
[----:B------:R-:W-:Y:S01]  /*5330*/  UMOV UR5, 0x380fffff ;  /* 0x380fffff00057882 */ /* 0x000fe20000000000 */
[----:B------:R-:W0:Y:S01]  /*5340*/  F2F.F32.F64 R0, R4 ;  /* 0x0000000400007310 */ /* 0x000e220000301000 */
[----:B------:R-:W-:-:S14]  /*5350*/  DSETP.GEU.AND P0, PT, |R4|, UR4, PT ;  /* 0x0000000404007e2a */ /* 0x000fdc000bf0e200 */
[----:B0-----:R-:W-:-:S05]  /*5360*/  @!P0 FMUL R0, R0, 1.175494350822287508e-38 ;  /* 0x0080000000008820 */ /* 0x001fca0000400000 */
[----:B------:R-:W-:-:S05]  /*5370*/  F2FP.BF16.F32.PACK_AB R0, RZ, R0 ;  /* 0x00000000ff00723e */ /* 0x000fca00000010ff */
[----:B------:R0:W-:Y:S01]  /*5380*/  STG.E.U16 desc[UR36][R2.64], R0 ;  /* 0x0000000002007986 */ /* 0x0001e2000c101524 */
[----:B------:R-:W-:Y:S05]  /*5390*/  BRA `(.L_x_6392) ;  /* 0x0000000400cc7947 */ /* 0x000fea0003800000 */
.L_x_6399:
        /* <DEDUP_REMOVED lines=8> */
[----:B------:R-:W0:Y:S02]  /*5420*/  F2I.U32.F64.TRUNC R5, R4 ;  /* 0x0000000400057311 */ /* 0x000e24000030d000 */
[----:B0-----:R1:W-:Y:S01]  /*5430*/  STG.E.U16 desc[UR36][R2.64], R5 ;  /* 0x0000000502007986 */ /* 0x0013e2000c101524 */
[----:B------:R-:W-:Y:S05]  /*5440*/  BRA `(.L_x_6392) ;  /* 0x0000000400a07947 */ /* 0x000fea0003800000 */
.L_x_6410:
[----:B------:R-:W-:Y:S01]  /*5450*/  UMOV UR4, 0xf0000000 ;  /* 0xf000000000047882 */ /* 0x000fe20000000000 */
[----:B------:R-:W-:Y:S01]  /*5460*/  UMOV UR5, 0x380fffff ;  /* 0x380fffff00057882 */ /* 0x000fe20000000000 */
[----:B------:R-:W0:Y:S01]  /*5470*/  F2F.F32.F64 R7, R4 ;  /* 0x0000000400077310 */ /* 0x000e220000301000 */
[----:B------:R-:W-:Y:S01]  /*5480*/  DSETP.GEU.AND P0, PT, |R4|, UR4, PT ;  /* 0x0000000404007e2a */ /* 0x000fe2000bf0e200 */
[----:B------:R-:W-:Y:S01]  /*5490*/  BSSY.RECONVERGENT B0, `(.L_x_6411) ;  /* 0x0000015000007945 */ /* 0x000fe20003800200 */
[----:B------:R-:W-:-:S12]  /*54a0*/  IMAD.MOV.U32 R0, RZ, RZ, 0x80 ;  /* 0x00000080ff007424 */ /* 0x000fd800078e00ff */
[----:B0-----:R-:W-:-:S05]  /*54b0*/  @!P0 FMUL R7, R7, 1.175494350822287508e-38 ;  /* 0x0080000007078820 */ /* 0x001fca0000400000 */
        /* <DEDUP_REMOVED lines=10> */
.L_x_6413:
[----:B------:R-:W-:-:S04]  /*5560*/  SHF.R.U32.HI R0, RZ, 0x14, R7 ;  /* 0x00000014ff007819 */ /* 0x000fc80000011607 */
[----:B------:R-:W-:-:S04]  /*5570*/  LOP3.LUT R0, R0, 0x1, RZ, 0xc0, !PT ;  /* 0x0000000100007812 */ /* 0x000fc800078ec0ff */
[----:B------:R-:W-:-:S04]  /*5580*/  IADD3 R0, PT, PT, R7, 0x487ffff, R0 ;  /* 0x0487ffff07007810 */ /* 0x000fc80007ffe000 */
[----:B------:R-:W-:-:S04]  /*5590*/  SHF.R.U32.HI R0, RZ, 0x14, R0 ;  /* 0x00000014ff007819 */ /* 0x000fc80000011600 */
[----:B------:R-:W-:-:S07]  /*55a0*/  LOP3.LUT R4, R0, 0xff, RZ, 0xc0, !PT ;  /* 0x000000ff00047812 */ /* 0x000fce00078ec0ff */
.L_x_6414:
[----:B------:R-:W-:-:S04]  /*55b0*/  SHF.R.U32.HI R5, RZ, 0x18, R7 ;  /* 0x00000018ff057819 */ /* 0x000fc80000011607 */
[----:B------:R-:W-:-:S04]  /*55c0*/  LOP3.LUT R4, R4, 0x80, R5, 0xf8, !PT ;  /* 0x0000008004047812 */ /* 0x000fc800078ef805 */
[----:B------:R-:W-:-:S07]  /*55d0*/  PRMT R0, R4, 0x7610, R0 ;  /* 0x0000761004007816 */ /* 0x000fce0000000000 */
.L_x_6412:
[----:B------:R-:W-:Y:S05]  /*55e0*/  BSYNC.RECONVERGENT B0 ;  /* 0x0000000000007941 */ /* 0x000fea0003800200 */
.L_x_6411:
[----:B------:R0:W-:Y:S01]  /*55f0*/  STG.E.U8 desc[UR36][R2.64], R0 ;  /* 0x0000000002007986 */ /* 0x0001e2000c101124 */
[----:B------:R-:W-:Y:S05]  /*5600*/  BRA `(.L_x_6392) ;  /* 0x0000000400307947 */ /* 0x000fea0003800000 */
.L_x_6409:
        /* <DEDUP_REMOVED lines=17> */
.L_x_6417:
[----:B------:R-:W-:-:S04]  /*5720*/  SHF.R.U32.HI R0, RZ, 0x15, R7 ;  /* 0x00000015ff007819 */ /* 0x000fc80000011607 */
[----:B------:R-:W-:-:S04]  /*5730*/  LOP3.LUT R0, R0, 0x1, RZ, 0xc0, !PT ;  /* 0x0000000100007812 */ /* 0x000fc800078ec0ff */
[----:B------:R-:W-:-:S04]  /*5740*/  IADD3 R0, PT, PT, R7, 0x88fffff, R0 ;  /* 0x088fffff07007810 */ /* 0x000fc80007ffe000 */
[----:B------:R-:W-:-:S04]  /*5750*/  SHF.R.U32.HI R0, RZ, 0x15, R0 ;  /* 0x00000015ff007819 */ /* 0x000fc80000011600 */
[----:B------:R-:W-:-:S07]  /*5760*/  LOP3.LUT R4, R0, 0xff, RZ, 0xc0, !PT ;  /* 0x000000ff00047812 */ /* 0x000fce00078ec0ff */
.L_x_6418:
[----:B------:R-:W-:-:S04]  /*5770*/  SHF.R.U32.HI R5, RZ, 0x18, R7 ;  /* 0x00000018ff057819 */ /* 0x000fc80000011607 */
[----:B------:R-:W-:-:S04]  /*5780*/  LOP3.LUT R4, R4, 0x80, R5, 0xf8, !PT ;  /* 0x0000008004047812 */ /* 0x000fc800078ef805 */
[----:B------:R-:W-:-:S07]  /*5790*/  PRMT R0, R4, 0x7610, R0 ;  /* 0x0000761004007816 */ /* 0x000fce0000000000 */
.L_x_6416:
[----:B------:R-:W-:Y:S05]  /*57a0*/  BSYNC.RECONVERGENT B0 ;  /* 0x0000000000007941 */ /* 0x000fea0003800200 */
.L_x_6415:
[----:B------:R2:W-:Y:S01]  /*57b0*/  STG.E.U8 desc[UR36][R2.64], R0 ;  /* 0x0000000002007986 */ /* 0x0005e2000c101124 */
[----:B------:R-:W-:Y:S05]  /*57c0*/  BRA `(.L_x_6392) ;  /* 0x0000000000c07947 */ /* 0x000fea0003800000 */
.L_x_6408:
[----:B------:R-:W-:-:S09]  /*57d0*/  UISETP.NE.AND UP0, UPT, UR4, 0x1c, UPT ;  /* 0x0000001c0400788c */ /* 0x000fd2000bf05270 */
[----:B------:R-:W-:Y:S05]  /*57e0*/  BRA.U !UP0, `(.L_x_6419) ;  /* 0x0000000108b07547 */ /* 0x000fea000b800000 */
[----:B------:R-:W-:-:S09]  /*57f0*/  UISETP.NE.AND UP0, UPT, UR4, 0x1d, UPT ;  /* 0x0000001d0400788c */ /* 0x000fd2000bf05270 */
[----:B------:R-:W-:Y:S05]  /*5800*/  BRA.U !UP0, `(.L_x_6420) ;  /* 0x00000001089c7547 */ /* 0x000fea000b800000 */
[----:B------:R-:W-:-:S09]  /*5810*/  UISETP.NE.AND UP0, UPT, UR4, 0x2c, UPT ;  /* 0x0000002c0400788c */ /* 0x000fd2000bf05270 */
[----:B------:R-:W-:Y:S05]  /*5820*/  BRA.U !UP0, `(.L_x_6421) ;  /* 0x0000000108447547 */ /* 0x000fea000b800000 */
.L_x_6391:
        /* <DEDUP_REMOVED lines=8> */
[----:B0-----:R-:W-:Y:S01]  /*58b0*/  MOV R4, UR6 ;  /* 0x0000000600047c02 */ /* 0x001fe20008000f00 */
[----:B------:R-:W-:-:S02]  /*58c0*/  IMAD.U32 R5, RZ, RZ, UR7 ;  /* 0x00000007ff057e24 */ /* 0x000fc4000f8e00ff */
[----:B---3--:R-:W-:Y:S02]  /*58d0*/  IMAD.U32 R6, RZ, RZ, UR8 ;  /* 0x00000008ff067e24 */ /* 0x008fe4000f8e00ff */
[----:B------:R-:W-:Y:S01]  /*58e0*/  IMAD.U32 R7, RZ, RZ, UR9 ;  /* 0x00000009ff077e24 */ /* 0x000fe2000f8e00ff */
[----:B----4-:R-:W-:Y:S01]  /*58f0*/  MOV R10, UR4 ;  /* 0x00000004000a7c02 */ /* 0x010fe20008000f00 */
[----:B-1----:R-:W-:-:S07]  /*5900*/  IMAD.U32 R11, RZ, RZ, UR5 ;  /* 0x00000005ff0b7e24 */ /* 0x002fce000f8e00ff */
[----:B------:R-:W-:-:S07]  /*5910*/  LEPC R20, `(.L_x_6422) ;  /* 0x000000001014794e */ /* 0x000fce0000000000 */
[----:B--2---:R-:W-:Y:S05]  /*5920*/  CALL.ABS.NOINC R2 ;  /* 0x0000000002007343 */ /* 0x004fea0003c00000 */
.L_x_6422:
[----:B------:R-:W-:Y:S05]  /*5930*/  BRA `(.L_x_6392) ;  /* 0x0000000000647947 */ /* 0x000fea0003800000 */
.L_x_6421:
[----:B------:R-:W-:Y:S01]  /*5940*/  UMOV UR4, 0xf0000000 ;  /* 0xf000000000047882 */ /* 0x000fe20000000000 */
[----:B------:R-:W-:Y:S01]  /*5950*/  UMOV UR5, 0x380fffff ;  /* 0x380fffff00057882 */ /* 0x000fe20000000000 */
[----:B------:R0:W1:Y:S01]  /*5960*/  F2F.F32.F64 R8, R4 ;  /* 0x0000000400087310 */ /* 0x0000620000301000 */
[----:B------:R-:W-:Y:S01]  /*5970*/  DSETP.GEU.AND P0, PT, |R4|, UR4, PT ;  /* 0x0000000404007e2a */ /* 0x000fe2000bf0e200 */
[----:B0-----:R-:W-:-:S13]  /*5980*/  IMAD.MOV.U32 R5, RZ, RZ, 0xff ;  /* 0x000000ffff057424 */ /* 0x001fda00078e00ff */
[----:B-1----:R-:W-:-:S05]  /*5990*/  @!P0 FMUL R8, R8, 1.175494350822287508e-38 ;  /* 0x0080000008088820 */ /* 0x002fca0000400000 */
        /* <DEDUP_REMOVED lines=14> */
.L_x_6420:
[----:B------:R-:W0:Y:S02]  /*5a80*/  F2I.U64.F64.TRUNC R4, R4 ;  /* 0x0000000400047311 */ /* 0x000e24000030d800 */
[----:B0-----:R0:W-:Y:S01]  /*5a90*/  STG.E.64 desc[UR36][R2.64], R4 ;  /* 0x0000000402007986 */ /* 0x0011e2000c101b24 */
[----:B------:R-:W-:Y:S05]  /*5aa0*/  BRA `(.L_x_6392) ;  /* 0x0000000000087947 */ /* 0x000fea0003800000 */
.L_x_6419:
[----:B------:R-:W0:Y:S02]  /*5ab0*/  F2I.U32.F64.TRUNC R5, R4 ;  /* 0x0000000400057311 */ /* 0x000e24000030d000 */
[----:B0-----:R3:W-:Y:S02]  /*5ac0*/  STG.E desc[UR36][R2.64], R5 ;  /* 0x0000000502007986 */ /* 0x0017e4000c101924 */
.L_x_6392:
[----:B------:R-:W-:-:S07]  /*5ad0*/  VIADD R23, R23, 0x80 ;  /* 0x0000008017177836 */ /* 0x000fce0000000000 */
.L_x_6298:
[----:B------:R-:W-:Y:S05]  /*5ae0*/  BSYNC.RECONVERGENT B7 ;  /* 0x0000000000077941 */ /* 0x000fea0003800200 */
.L_x_6297:
[----:B------:R-:W5:Y:S01]  /*5af0*/  LDCU UR4, c[0x0][0x380] ;  /* 0x00007000ff0477ac */ /* 0x000f620008000800 */
[----:B------:R-:W-:Y:S01]  /*5b00*/  BSSY.RECONVERGENT B7, `(.L_x_6423) ;  /* 0x000059d000077945 */ /* 0x000fe20003800200 */
[----:B-----5:R-:W-:-:S13]  /*5b10*/  ISETP.GE.AND P0, PT, R23, UR4, PT ;  /* 0x0000000417007c0c */ /* 0x020fda000bf06270 */
[----:B------:R-:W-:Y:S05]  /*5b20*/  @P0 BRA `(.L_x_6424) ;  /* 0x0000005800680947 */ /* 0x000fea0003800000 */
[----:B------:R-:W5:Y:S01]  /*5b30*/  LDCU UR4, c[0x0][0x390] ;  /* 0x00007200ff0477ac */ /* 0x000f620008000800 */
[----:B0-2---:R-:W-:Y:S02]  /*5b40*/  HFMA2 R0, -RZ, RZ, 0, 0 ;  /* 0x00000000ff007431 */ /* 0x005fe400000001ff */
[----:B------:R-:W-:Y:S02]  /*5b50*/  IMAD.MOV.U32 R22, RZ, RZ, RZ ;  /* 0x000000ffff167224 */ /* 0x000fe400078e00ff */
[----:B------:R-:W-:Y:S02]  /*5b60*/  IMAD.MOV.U32 R16, RZ, RZ, RZ ;  /* 0x000000ffff107224 */ /* 0x000fe400078e00ff */
[----:B-1-34-:R-:W-:Y:S01]  /*5b70*/  IMAD.MOV.U32 R2, RZ, RZ, RZ ;  /* 0x000000ffff027224 */ /* 0x01afe200078e00ff */
[----:B-----5:R-:W-:-:S09]  /*5b80*/  UISETP.NE.AND UP0, UPT, UR4, URZ, UPT ;  /* 0x000000ff0400728c */ /* 0x020fd2000bf05270 */
        /* <DEDUP_REMOVED lines=16> */
[----:B------:R-:W-:Y:S01]  /*5c90*/  MOV R4, RZ ;  /* 0x000000ff00047202 */ /* 0x000fe20000000f00 */
[----:B------:R-:W1:Y:S01]  /*5ca0*/  LDCU UR4, c[0x0][0x3a8] ;  /* 0x00007500ff0477ac */ /* 0x000e620008000800 */
[----:B------:R-:W2:Y:S01]  /*5cb0*/  LDCU.128 UR8, c[0x0][0x4d0] ;  /* 0x00009a00ff0877ac */ /* 0x000ea20008000c00 */
[----:B------:R-:W-:Y:S02]  /*5cc0*/  UISETP.NE.AND UP0, UPT, UR38, 0x2, UPT ;  /* 0x000000022600788c */ /* 0x000fe4000bf05270 */
[----:B0-----:R-:W-:-:S05]  /*5cd0*/  IMAD.HI.U32 R6, R5, UR7, R4 ;  /* 0x0000000705067c27 */ /* 0x001fca000f8e0004 */
[----:B-1----:R-:W-:-:S05]  /*5ce0*/  SHF.R.U32.HI R7, RZ, UR4, R6 ;  /* 0x00000004ff077c19 */ /* 0x002fca0008011606 */
[----:B------:R-:W-:-:S04]  /*5cf0*/  IMAD.MOV R3, RZ, RZ, -R7 ;  /* 0x000000ffff037224 */ /* 0x000fc800078e0a07 */
        /* <DEDUP_REMOVED lines=21> */
[----:B------:R-:W-:Y:S01]  /*5e50*/  HFMA2 R4, -RZ, RZ, 0, 0 ;  /* 0x00000000ff047431 */ /* 0x000fe200000001ff */
        /* <DEDUP_REMOVED lines=304> */
.L_x_6425:
        /* <DEDUP_REMOVED lines=19> */
.L_x_6430:
[----:B------:R-:W2:Y:S01]  /*7290*/  LDG.E.U8 R4, desc[UR36][R4.64] ;  /* 0x0000002404047981 */ /* 0x000ea2000c1e1100 */
[----:B------:R-:W-:Y:S01]  /*72a0*/  CS2R R26, SRZ ;  /* 0x00000000001a7805 */ /* 0x000fe2000001ff00 */
[----:B--2---:R0:W1:Y:S01]  /*72b0*/  I2F.F64.U16 R24, R4 ;  /* 0x0000000400187312 */ /* 0x0040620000101800 */
[----:B------:R-:W-:Y:S05]  /*72c0*/  BRA `(.L_x_6432) ;  /* 0x0000000c00bc7947 */ /* 0x000fea0003800000 */
.L_x_6429:
        /* <DEDUP_REMOVED lines=10> */
.L_x_6434:
[----:B------:R-:W2:Y:S01]  /*7370*/  LDG.E R4, desc[UR36][R4.64] ;  /* 0x0000002404047981 */ /* 0x000ea2000c1e1900 */
[----:B------:R-:W-:Y:S01]  /*7380*/  CS2R R26, SRZ ;  /* 0x00000000001a7805 */ /* 0x000fe2000001ff00 */
[----:B--2---:R0:W1:Y:S01]  /*7390*/  I2F.F64 R24, R4 ;  /* 0x0000000400187312 */ /* 0x0040620000201c00 */
[----:B------:R-:W-:Y:S05]  /*73a0*/  BRA `(.L_x_6432) ;  /* 0x0000000c00847947 */ /* 0x000fea0003800000 */
.L_x_6433:
[----:B------:R-:W2:Y:S01]  /*73b0*/  LDG.E.U16 R4, desc[UR36][R4.64] ;  /* 0x0000002404047981 */ /* 0x000ea2000c1e1500 */
[----:B------:R-:W-:Y:S01]  /*73c0*/  CS2R R26, SRZ ;  /* 0x00000000001a7805 */ /* 0x000fe2000001ff00 */
[----:B--2---:R0:W1:Y:S01]  /*73d0*/  I2F.F64.S16 R24, R4 ;  /* 0x0000000400187312 */ /* 0x0040620000101c00 */
[----:B------:R-:W-:Y:S05]  /*73e0*/  BRA `(.L_x_6432) ;  /* 0x0000000c00747947 */ /* 0x000fea0003800000 */
.L_x_6428:
        /* <DEDUP_REMOVED lines=11> */
.L_x_6436:
[----:B------:R-:W2:Y:S01]  /*74a0*/  LDG.E.U16 R0, desc[UR36][R4.64] ;  /* 0x0000002404007981 */ /* 0x000ea2000c1e1500 */
[----:B------:R-:W-:Y:S01]  /*74b0*/  CS2R R26, SRZ ;  /* 0x00000000001a7805 */ /* 0x000fe2000001ff00 */
[----:B--2---:R-:W-:-:S05]  /*74c0*/  HADD2.F32 R0, -RZ, R0.H0_H0 ;  /* 0x20000000ff007230 */ /* 0x004fca0000004100 */
[----:B------:R-:W-:-:S04]  /*74d0*/  FMUL.FTZ R0, R0, 1 ;  /* 0x3f80000000007820 */ /* 0x000fc80000410000 */
[----:B------:R0:W1:Y:S01]  /*74e0*/  F2F.F64.F32 R24, R0 ;  /* 0x0000000000187310 */ /* 0x0000620000201800 */
[----:B------:R-:W-:Y:S05]  /*74f0*/  BRA `(.L_x_6432) ;  /* 0x0000000c00307947 */ /* 0x000fea0003800000 */
.L_x_6435:
        /* <DEDUP_REMOVED lines=12> */
.L_x_6438:
        /* <DEDUP_REMOVED lines=8> */
.L_x_6437:
[----:B------:R0:W5:Y:S01]  /*7640*/  LDG.E.64 R24, desc[UR36][R4.64] ;  /* 0x0000002404187981 */ /* 0x000162000c1e1b00 */
[----:B------:R-:W-:Y:S01]  /*7650*/  CS2R R26, SRZ ;  /* 0x00000000001a7805 */ /* 0x000fe2000001ff00 */
[----:B------:R-:W-:Y:S06]  /*7660*/  BRA `(.L_x_6432) ;  /* 0x0000000800d47947 */ /* 0x000fec0003800000 */
.L_x_6427:
        /* <DEDUP_REMOVED lines=14> */
.L_x_6441:
[----:B------:R0:W5:Y:S01]  /*7750*/  LDG.E.128 R24, desc[UR36][R4.64] ;  /* 0x0000002404187981 */ /* 0x000162000c1e1d00 */
[----:B------:R-:W-:Y:S05]  /*7760*/  BRA `(.L_x_6432) ;  /* 0x0000000800947947 */ /* 0x000fea0003800000 */
.L_x_6440:
        /* <DEDUP_REMOVED lines=26> */
[----:B------:R2:W3:Y:S01]  /*7910*/  F2F.F64.F32 R24, R3 ;  /* 0x0000000300187310 */ /* 0x0004e20000201800 */
[----:B------:R-:W-:Y:S05]  /*7920*/  BRA `(.L_x_6432) ;  /* 0x0000000800247947 */ /* 0x000fea0003800000 */
.L_x_6443:
[----:B------:R-:W2:Y:S01]  /*7930*/  LDG.E.U8 R4, desc[UR36][R4.64] ;  /* 0x0000002404047981 */ /* 0x000ea2000c1e1100 */
[----:B------:R-:W-:Y:S01]  /*7940*/  CS2R R26, SRZ ;  /* 0x00000000001a7805 */ /* 0x000fe2000001ff00 */
        /* <DEDUP_REMOVED lines=10> */
[----:B------:R-:W-:-:S05]  /*79f0*/  LOP3.LUT R0, R0, 0x80000000, R3, 0xf8, !PT ;  /* 0x8000000000007812 */ /* 0x000fca00078ef803 */
[----:B------:R-:W-:-:S04]  /*7a00*/  FMUL.FTZ R0, R0, 1 ;  /* 0x3f80000000007820 */ /* 0x000fc80000410000 */
[----:B------:R4:W0:Y:S01]  /*7a10*/  F2F.F64.F32 R24, R0 ;  /* 0x0000000000187310 */ /* 0x0008220000201800 */
[----:B------:R-:W-:Y:S05]  /*7a20*/  BRA `(.L_x_6432) ;  /* 0x0000000400e47947 */ /* 0x000fea0003800000 */
.L_x_6442:
[----:B------:R-:W2:Y:S01]  /*7a30*/  LDG.E.U16 R0, desc[UR36][R4.64] ;  /* 0x0000002404007981 */ /* 0x000ea2000c1e1500 */
[----:B------:R-:W-:Y:S02]  /*7a40*/  CS2R R26, SRZ ;  /* 0x00000000001a7805 */ /* 0x000fe4000001ff00 */
[----:B--2---:R-:W-:-:S05]  /*7a50*/  SHF.L.U32 R0, R0, 0x10, RZ ;  /* 0x0000001000007819 */ /* 0x004fca00000006ff */
[----:B------:R-:W-:-:S04]  /*7a60*/  FMUL.FTZ R0, R0, 1 ;  /* 0x3f80000000007820 */ /* 0x000fc80000410000 */
[----:B------:R0:W1:Y:S01]  /*7a70*/  F2F.F64.F32 R24, R0 ;  /* 0x0000000000187310 */ /* 0x0000620000201800 */
[----:B------:R-:W-:Y:S05]  /*7a80*/  BRA `(.L_x_6432) ;  /* 0x0000000400cc7947 */ /* 0x000fea0003800000 */
.L_x_6439:
        /* <DEDUP_REMOVED lines=12> */
.L_x_6446:
        /* <DEDUP_REMOVED lines=22> */
.L_x_6448:
[----:B------:R-:W-:Y:S05]  /*7cb0*/  BSYNC.RECONVERGENT B0 ;  /* 0x0000000000007941 */ /* 0x000fea0003800200 */
.L_x_6447:
[----:B------:R-:W-:Y:S01]  /*7cc0*/  IMAD.SHL.U32 R0, R0, 0x100000, RZ ;  /* 0x0010000000007824 */ /* 0x000fe200078e00ff */
[----:B------:R-:W-:-:S04]  /*7cd0*/  LEA R3, R3, 0x3b800000, 0x17 ;  /* 0x3b80000003037811 */ /* 0x000fc800078eb8ff */
[----:B------:R-:W-:-:S05]  /*7ce0*/  LOP3.LUT R0, R3, R0, R7, 0xfe, !PT ;  /* 0x0000000003007212 */ /* 0x000fca00078efe07 */
[----:B------:R-:W-:-:S04]  /*7cf0*/  FMUL.FTZ R0, R0, 1 ;  /* 0x3f80000000007820 */ /* 0x000fc80000410000 */
[----:B------:R0:W1:Y:S01]  /*7d00*/  F2F.F64.F32 R24, R0 ;  /* 0x0000000000187310 */ /* 0x0000620000201800 */
[----:B------:R-:W-:Y:S05]  /*7d10*/  BRA `(.L_x_6432) ;  /* 0x0000000400287947 */ /* 0x000fea0003800000 */
.L_x_6445:
        /* <DEDUP_REMOVED lines=22> */
.L_x_6450:
[----:B------:R-:W-:Y:S05]  /*7e80*/  BSYNC.RECONVERGENT B0 ;  /* 0x0000000000007941 */ /* 0x000fea0003800200 */
.L_x_6449:
[----:B------:R-:W-:Y:S01]  /*7e90*/  IMAD.SHL.U32 R0, R0, 0x200000, RZ ;  /* 0x0020000000007824 */ /* 0x000fe200078e00ff */
[----:B------:R-:W-:-:S04]  /*7ea0*/  LEA R3, R3, 0x37800000, 0x17 ;  /* 0x3780000003037811 */ /* 0x000fc800078eb8ff */
[----:B------:R-:W-:-:S05]  /*7eb0*/  LOP3.LUT R0, R3, R0, R7, 0xfe, !PT ;  /* 0x0000000003007212 */ /* 0x000fca00078efe07 */
[----:B------:R-:W-:-:S04]  /*7ec0*/  FMUL.FTZ R0, R0, 1 ;  /* 0x3f80000000007820 */ /* 0x000fc80000410000 */
[----:B------:R0:W1:Y:S01]  /*7ed0*/  F2F.F64.F32 R24, R0 ;  /* 0x0000000000187310 */ /* 0x0000620000201800 */
[----:B------:R-:W-:Y:S05]  /*7ee0*/  BRA `(.L_x_6432) ;  /* 0x0000000000b47947 */ /* 0x000fea0003800000 */
.L_x_6444:
        /* <DEDUP_REMOVED lines=17> */
[----:B------:R0:W1:Y:S01]  /*8000*/  @P0 F2F.F64.F32 R24, R0 ;  /* 0x0000000000180310 */ /* 0x0000620000201800 */
[----:B------:R-:W-:Y:S05]  /*8010*/  BRA `(.L_x_6432) ;  /* 0x0000000000687947 */ /* 0x000fea0003800000 */
.L_x_6431:
        /* <DEDUP_REMOVED lines=15> */
[----:B--2---:R-:W-:Y:S05]  /*8110*/  CALL.ABS.NOINC R14 ;  /* 0x000000000e007343 */ /* 0x004fea0003c00000 */
.L_x_6453:
[----:B------:R-:W-:Y:S02]  /*8120*/  CS2R R26, SRZ ;  /* 0x00000000001a7805 */ /* 0x000fe4000001ff00 */
[----:B------:R-:W-:Y:S01]  /*8130*/  CS2R R24, SRZ ;  /* 0x0000000000187805 */ /* 0x000fe2000001ff00 */
[----:B------:R-:W-:Y:S06]  /*8140*/  BRA `(.L_x_6432) ;  /* 0x00000000001c7947 */ /* 0x000fec0003800000 */
.L_x_6452:
[----:B------:R-:W2:Y:S01]  /*8150*/  LDG.E.64 R24, desc[UR36][R4.64] ;  /* 0x0000002404187981 */ /* 0x000ea2000c1e1b00 */
[----:B------:R-:W-:Y:S01]  /*8160*/  CS2R R26, SRZ ;  /* 0x00000000001a7805 */ /* 0x000fe2000001ff00 */
[----:B--2---:R-:W0:Y:S01]  /*8170*/  I2F.F64.U64 R24, R24 ;  /* 0x0000001800187312 */ /* 0x004e220000301800 */
[----:B------:R-:W-:Y:S05]  /*8180*/  BRA `(.L_x_6432) ;  /* 0x00000000000c7947 */ /* 0x000fea0003800000 */
.L_x_6451:
[----:B------:R-:W2:Y:S01]  /*8190*/  LDG.E R4, desc[UR36][R4.64] ;  /* 0x0000002404047981 */ /* 0x000ea2000c1e1900 */
[----:B------:R-:W-:Y:S01]  /*81a0*/  CS2R R26, SRZ ;  /* 0x00000000001a7805 */ /* 0x000fe2000001ff00 */
[----:B--2---:R0:W1:Y:S06]  /*81b0*/  I2F.F64.U32 R24, R4 ;  /* 0x0000000400187312 */ /* 0x00406c0000201800 */
.L_x_6432:
[----:B------:R-:W-:Y:S05]  /*81c0*/  BSYNC.RECONVERGENT B6 ;  /* 0x0000000000067941 */ /* 0x000fea0003800200 */
.L_x_6426:
        /* <DEDUP_REMOVED lines=19> */
.L_x_6458:
[----:B------:R-:W2:Y:S01]  /*8300*/  LDG.E.U8 R4, desc[UR36][R4.64] ;  /* 0x0000002404047981 */ /* 0x000ea2000c1e1100 */
[----:B------:R-:W-:Y:S01]  /*8310*/  CS2R R18, SRZ ;  /* 0x0000000000127805 */ /* 0x000fe2000001ff00 */
[----:B--2---:R0:W2:Y:S01]  /*8320*/  I2F.F64.U16 R16, R4 ;  /* 0x0000000400107312 */ /* 0x0040a20000101800 */
[----:B------:R-:W-:Y:S05]  /*8330*/  BRA `(.L_x_6460) ;  /* 0x0000000c00bc7947 */ /* 0x000fea0003800000 */
.L_x_6457:
        /* <DEDUP_REMOVED lines=10> */
.L_x_6462:
[----:B------:R-:W2:Y:S01]  /*83e0*/  LDG.E R4, desc[UR36][R4.64] ;  /* 0x0000002404047981 */ /* 0x000ea2000c1e1900 */
[----:B------:R-:W-:Y:S01]  /*83f0*/  CS2R R18, SRZ ;  /* 0x0000000000127805 */ /* 0x000fe2000001ff00 */
[----:B--2---:R0:W2:Y:S01]  /*8400*/  I2F.F64 R16, R4 ;  /* 0x0000000400107312 */ /* 0x0040a20000201c00 */
[----:B------:R-:W-:Y:S05]  /*8410*/  BRA `(.L_x_6460) ;  /* 0x0000000c00847947 */ /* 0x000fea0003800000 */
.L_x_6461:
[----:B------:R-:W2:Y:S01]  /*8420*/  LDG.E.U16 R4, desc[UR36][R4.64] ;  /* 0x0000002404047981 */ /* 0x000ea2000c1e1500 */
[----:B------:R-:W-:Y:S01]  /*8430*/  CS2R R18, SRZ ;  /* 0x0000000000127805 */ /* 0x000fe2000001ff00 */
[----:B--2---:R0:W2:Y:S01]  /*8440*/  I2F.F64.S16 R16, R4 ;  /* 0x0000000400107312 */ /* 0x0040a20000101c00 */
[----:B------:R-:W-:Y:S05]  /*8450*/  BRA `(.L_x_6460) ;  /* 0x0000000c00747947 */ /* 0x000fea0003800000 */
.L_x_6456:
        /* <DEDUP_REMOVED lines=11> */
.L_x_6464:
[----:B----4-:R-:W4:Y:S01]  /*8510*/  LDG.E.U16 R0, desc[UR36][R4.64] ;  /* 0x0000002404007981 */ /* 0x010f22000c1e1500 */
[----:B------:R-:W-:Y:S01]  /*8520*/  CS2R R18, SRZ ;  /* 0x0000000000127805 */ /* 0x000fe2000001ff00 */
[----:B----4-:R-:W-:-:S05]  /*8530*/  HADD2.F32 R0, -RZ, R0.H0_H0 ;  /* 0x20000000ff007230 */ /* 0x010fca0000004100 */
[----:B------:R-:W-:-:S04]  /*8540*/  FMUL.FTZ R0, R0, 1 ;  /* 0x3f80000000007820 */ /* 0x000fc80000410000 */
[----:B------:R0:W4:Y:S01]  /*8550*/  F2F.F64.F32 R16, R0 ;  /* 0x0000000000107310 */ /* 0x0001220000201800 */
[----:B------:R-:W-:Y:S05]  /*8560*/  BRA `(.L_x_6460) ;  /* 0x0000000c00307947 */ /* 0x000fea0003800000 */
.L_x_6463:
        /* <DEDUP_REMOVED lines=12> */
.L_x_6466:
[----:B--2---:R-:W4:Y:S02]  /*8630*/  LDG.E R3, desc[UR36][R4.64] ;  /* 0x0000002404037981 */ /* 0x004f24000c1e1900 */
[--C-:B----4-:R-:W-:Y:S02]  /*8640*/  HADD2.F32 R0, -RZ, R3.reuse.H0_H0 ;  /* 0x20000003ff007230 */ /* 0x110fe40000004100 */
[----:B------:R-:W-:-:S03]  /*8650*/  HADD2.F32 R3, -RZ, R3.H1_H1 ;  /* 0x30000003ff037230 */ /* 0x000fc60000004100 */
[----:B------:R-:W-:Y:S02]  /*8660*/  FMUL.FTZ R0, R0, 1 ;  /* 0x3f80000000007820 */ /* 0x000fe40000410000 */
[----:B------:R-:W-:Y:S02]  /*8670*/  FMUL.FTZ R3, R3, 1 ;  /* 0x3f80000003037820 */ /* 0x000fe40000410000 */
[----:B------:R0:W2:Y:S08]  /*8680*/  F2F.F64.F32 R16, R0 ;  /* 0x0000000000107310 */ /* 0x0000b00000201800 */
[----:B------:R0:W4:Y:S01]  /*8690*/  F2F.F64.F32 R18, R3 ;  /* 0x0000000300127310 */ /* 0x0001220000201800 */
[----:B------:R-:W-:Y:S05]  /*86a0*/  BRA `(.L_x_6460) ;  /* 0x0000000800e07947 */ /* 0x000fea0003800000 */
.L_x_6465:
[----:B------:R0:W5:Y:S01]  /*86b0*/  LDG.E.64 R16, desc[UR36][R4.64] ;  /* 0x0000002404107981 */ /* 0x000162000c1e1b00 */
[----:B------:R-:W-:Y:S01]  /*86c0*/  CS2R R18, SRZ ;  /* 0x0000000000127805 */ /* 0x000fe2000001ff00 */
[----:B------:R-:W-:Y:S06]  /*86d0*/  BRA `(.L_x_6460) ;  /* 0x0000000800d47947 */ /* 0x000fec0003800000 */
.L_x_6455:
        /* <DEDUP_REMOVED lines=14> */
.L_x_6469:
[----:B------:R0:W5:Y:S01]  /*87c0*/  LDG.E.128 R16, desc[UR36][R4.64] ;  /* 0x0000002404107981 */ /* 0x000162000c1e1d00 */
[----:B------:R-:W-:Y:S05]  /*87d0*/  BRA `(.L_x_6460) ;  /* 0x0000000800947947 */ /* 0x000fea0003800000 */
.L_x_6468:
        /* <DEDUP_REMOVED lines=8> */
[----:B------:R-:W-:Y:S02]  /*8860*/  CS2R R18, SRZ ;  /* 0x0000000000127805 */ /* 0x000fe4000001ff00 */
[----:B----4-:R-:W-:-:S04]  /*8870*/  SHF.L.U32 R0, R0, 0x18, RZ ;  /* 0x0000001800007819 */ /* 0x010fc800000006ff */
[C---:B--2---:R-:W-:Y:S02]  /*8880*/  LOP3.LUT R3, R0.reuse, 0x7f000000, RZ, 0xc0, !PT ;  /* 0x7f00000000037812 */ /* 0x044fe400078ec0ff */
        /* <DEDUP_REMOVED lines=17> */
.L_x_6471:
[----:B------:R-:W4:Y:S01]  /*89a0*/  LDG.E.U8 R4, desc[UR36][R4.64] ;  /* 0x0000002404047981 */ /* 0x000f22000c1e1100 */
[----:B------:R-:W-:Y:S01]  /*89b0*/  CS2R R18, SRZ ;  /* 0x0000000000127805 */ /* 0x000fe2000001ff00 */
[C---:B----4-:R-:W-:Y:S02]  /*89c0*/  IMAD.SHL.U32 R0, R4.reuse, 0x2000000, RZ ;  /* 0x0200000004007824 */ /* 0x050fe400078e00ff */
[----:B------:R-:W-:-:S03]  /*89d0*/  IMAD.SHL.U32 R6, R4, 0x100, RZ ;  /* 0x0000010004067824 */ /* 0x000fc600078e00ff */
[----:B------:R-:W-:-:S13]  /*89e0*/  ISETP.GE.U32.AND P0, PT, R0, 0x8000000, PT ;  /* 0x080000000000780c */ /* 0x000fda0003f06070 */
[----:B--2---:R-:W-:Y:S02]  /*89f0*/  @!P0 LOP3.LUT R3, R6, 0x7f00, RZ, 0xc0, !PT ;  /* 0x00007f0006038812 */ /* 0x004fe400078ec0ff */
[----:B------:R-:W-:Y:S02]  /*8a00*/  @P0 LEA.HI R0, R0, 0x70000000, RZ, 0x1c ;  /* 0x7000000000000811 */ /* 0x000fe400078fe0ff */
[----:B------:R-:W-:Y:S02]  /*8a10*/  @!P0 LOP3.LUT R3, R3, 0x3f000000, RZ, 0xfc, !PT ;  /* 0x3f00000003038812 */ /* 0x000fe400078efcff */
[----:B------:R-:W-:Y:S01]  /*8a20*/  PRMT R6, R6, 0x9910, RZ ;  /* 0x0000991006067816 */ /* 0x000fe200000000ff */
[----:B------:R-:W-:Y:S02]  /*8a30*/  @P0 FMUL.FTZ R0, R0, 1.9259299443872358531e-34 ;  /* 0x0780000000000820 */ /* 0x000fe40000410000 */
[----:B------:R-:W-:Y:S01]  /*8a40*/  @!P0 FADD.FTZ R0, R3, -0.5 ;  /* 0xbf00000003008421 */ /* 0x000fe20000010000 */
[----:B------:R-:W-:-:S04]  /*8a50*/  MOV R3, R6 ;  /* 0x0000000600037202 */ /* 0x000fc80000000f00 */
[----:B------:R-:W-:-:S05]  /*8a60*/  LOP3.LUT R0, R0, 0x80000000, R3, 0xf8, !PT ;  /* 0x8000000000007812 */ /* 0x000fca00078ef803 */
[----:B------:R-:W-:-:S04]  /*8a70*/  FMUL.FTZ R0, R0, 1 ;  /* 0x3f80000000007820 */ /* 0x000fc80000410000 */
[----:B------:R0:W2:Y:S01]  /*8a80*/  F2F.F64.F32 R16, R0 ;  /* 0x0000000000107310 */ /* 0x0000a20000201800 */
[----:B------:R-:W-:Y:S05]  /*8a90*/  BRA `(.L_x_6460) ;  /* 0x0000000400e47947 */ /* 0x000fea0003800000 */
.L_x_6470:
[----:B----4-:R-:W4:Y:S01]  /*8aa0*/  LDG.E.U16 R0, desc[UR36][R4.64] ;  /* 0x0000002404007981 */ /* 0x010f22000c1e1500 */
[----:B------:R-:W-:Y:S01]  /*8ab0*/  CS2R R18, SRZ ;  /* 0x0000000000127805 */ /* 0x000fe2000001ff00 */
[----:B----4-:R-:W-:-:S04]  /*8ac0*/  IMAD.U32 R0, R0, 0x10000, RZ ;  /* 0x0001000000007824 */ /* 0x010fc800078e00ff */
[----:B------:R-:W-:-:S04]  /*8ad0*/  FMUL.FTZ R0, R0, 1 ;  /* 0x3f80000000007820 */ /* 0x000fc80000410000 */
[----:B------:R0:W4:Y:S01]  /*8ae0*/  F2F.F64.F32 R16, R0 ;  /* 0x0000000000107310 */ /* 0x0001220000201800 */
[----:B------:R-:W-:Y:S05]  /*8af0*/  BRA `(.L_x_6460) ;  /* 0x0000000400cc7947 */ /* 0x000fea0003800000 */
.L_x_6467:
        /* <DEDUP_REMOVED lines=12> */
.L_x_6474:
[----:B------:R-:W2:Y:S01]  /*8bc0*/  LDG.E.U8 R4, desc[UR36][R4.64] ;  /* 0x0000002404047981 */ /* 0x000ea2000c1e1100 */
[----:B------:R-:W-:Y:S02]  /*8bd0*/  CS2R R18, SRZ ;  /* 0x0000000000127805 */ /* 0x000fe4000001ff00 */
[----:B------:R-:W-:Y:S02]  /*8be0*/  CS2R R16, SRZ ;  /* 0x0000000000107805 */ /* 0x000fe4000001ff00 */
[----:B--2---:R-:W-:-:S13]  /*8bf0*/  ISETP.NE.AND P0, PT, R4, RZ, PT ;  /* 0x000000ff0400720c */ /* 0x004fda0003f05270 */
[----:B------:R-:W-:Y:S05]  /*8c00*/  @!P0 BRA `(.L_x_6460) ;  /* 0x0000000400888947 */ /* 0x000fea0003800000 */
[----:B------:R-:W-:-:S13]  /*8c10*/  ISETP.NE.AND P0, PT, R4, 0x80, PT ;  /* 0x000000800400780c */ /* 0x000fda0003f05270 */
[----:B------:R-:W-:Y:S01]  /*8c20*/  @!P0 IMAD.MOV.U32 R16, RZ, RZ, 0x20000000 ;  /* 0x20000000ff108424 */ /* 0x000fe200078e00ff */
[----:B------:R-:W-:Y:S01]  /*8c30*/  @!P0 MOV R17, 0x7ff80000 ;  /* 0x7ff8000000118802 */ /* 0x000fe20000000f00 */
[----:B------:R-:W-:Y:S06]  /*8c40*/  @!P0 BRA `(.L_x_6460) ;  /* 0x0000000400788947 */ /* 0x000fec0003800000 */
[--C-:B----4-:R-:W-:Y:S01]  /*8c50*/  SHF.R.U32.HI R0, RZ, 0x3, R4.reuse ;  /* 0x00000003ff007819 */ /* 0x110fe20000011604 */
        /* <DEDUP_REMOVED lines=12> */
.L_x_6476:
[----:B------:R-:W-:Y:S05]  /*8d20*/  BSYNC.RECONVERGENT B0 ;  /* 0x0000000000007941 */ /* 0x000fea0003800200 */
.L_x_6475:
[----:B------:R-:W-:Y:S02]  /*8d30*/  SHF.L.U32 R0, R0, 0x14, RZ ;  /* 0x0000001400007819 */ /* 0x000fe400000006ff */
[----:B------:R-:W-:-:S04]  /*8d40*/  LEA R3, R3, 0x3b800000, 0x17 ;  /* 0x3b80000003037811 */ /* 0x000fc800078eb8ff */
[----:B------:R-:W-:-:S05]  /*8d50*/  LOP3.LUT R0, R3, R0, R7, 0xfe, !PT ;  /* 0x0000000003007212 */ /* 0x000fca00078efe07 */
[----:B------:R-:W-:-:S04]  /*8d60*/  FMUL.FTZ R0, R0, 1 ;  /* 0x3f80000000007820 */ /* 0x000fc80000410000 */
[----:B------:R0:W2:Y:S01]  /*8d70*/  F2F.F64.F32 R16, R0 ;  /* 0x0000000000107310 */ /* 0x0000a20000201800 */
[----:B------:R-:W-:Y:S05]  /*8d80*/  BRA `(.L_x_6460) ;  /* 0x0000000400287947 */ /* 0x000fea0003800000 */
.L_x_6473:
        /* <DEDUP_REMOVED lines=9> */
[--C-:B----4-:R-:W-:Y:S01]  /*8e20*/  SHF.R.U32.HI R0, RZ, 0x2, R4.reuse ;  /* 0x00000002ff007819 */ /* 0x110fe20000011604 */
        /* <DEDUP_REMOVED lines=12> */
.L_x_6478:
[----:B------:R-:W-:Y:S05]  /*8ef0*/  BSYNC.RECONVERGENT B0 ;  /* 0x0000000000007941 */ /* 0x000fea0003800200 */
.L_x_6477:
[----:B------:R-:W-:Y:S01]  /*8f00*/  IMAD.SHL.U32 R0, R0, 0x200000, RZ ;  /* 0x0020000000007824 */ /* 0x000fe200078e00ff */
[----:B------:R-:W-:-:S04]  /*8f10*/  LEA R3, R3, 0x37800000, 0x17 ;  /* 0x3780000003037811 */ /* 0x000fc800078eb8ff */
[----:B------:R-:W-:-:S05]  /*8f20*/  LOP3.LUT R0, R3, R0, R7, 0xfe, !PT ;  /* 0x0000000003007212 */ /* 0x000fca00078efe07 */
[----:B------:R-:W-:-:S04]  /*8f30*/  FMUL.FTZ R0, R0, 1 ;  /* 0x3f80000000007820 */ /* 0x000fc80000410000 */
[----:B------:R0:W2:Y:S01]  /*8f40*/  F2F.F64.F32 R16, R0 ;  /* 0x0000000000107310 */ /* 0x0000a20000201800 */
[----:B------:R-:W-:Y:S05]  /*8f50*/  BRA `(.L_x_6460) ;  /* 0x0000000000b47947 */ /* 0x000fea0003800000 */
.L_x_6472:
[----:B------:R-:W-:-:S09]  /*8f60*/  UISETP.NE.AND UP0, UPT, UR4, 0x1c, UPT ;  /* 0x0000001c0400788c */ /* 0x000fd2000bf05270 */
[----:B------:R-:W-:Y:S05]  /*8f70*/  BRA.U !UP0, `(.L_x_6479) ;  /* 0x0000000108a07547 */ /* 0x000fea000b800000 */
[----:B------:R-:W-:-:S09]  /*8f80*/  UISETP.NE.AND UP0, UPT, UR4, 0x1d, UPT ;  /* 0x0000001d0400788c */ /* 0x000fd2000bf05270 */
[----:B------:R-:W-:Y:S05]  /*8f90*/  BRA.U !UP0, `(.L_x_6480) ;  /* 0x0000000108887547 */ /* 0x000fea000b800000 */
[----:B------:R-:W-:-:S09]  /*8fa0*/  UISETP.NE.AND UP0, UPT, UR4, 0x2c, UPT ;  /* 0x0000002c0400788c */ /* 0x000fd2000bf05270 */
[----:B------:R-:W-:Y:S05]  /*8fb0*/  BRA.U UP0, `(.L_x_6459) ;  /* 0x0000000100347547 */ /* 0x000fea000b800000 */
[----:B----4-:R-:W4:Y:S01]  /*8fc0*/  LDG.E.U8 R0, desc[UR36][R4.64] ;  /* 0x0000002404007981 */ /* 0x010f22000c1e1100 */
[----:B------:R-:W-:Y:S01]  /*8fd0*/  HFMA2 R16, -RZ, RZ, 0, 0 ;  /* 0x00000000ff107431 */ /* 0x000fe200000001ff */
[----:B------:R-:W-:Y:S01]  /*8fe0*/  CS2R R18, SRZ ;  /* 0x0000000000127805 */ /* 0x000fe2000001ff00 */
[----:B------:R-:W-:Y:S01]  /*8ff0*/  IMAD.MOV.U32 R17, RZ, RZ, 0x38000000 ;  /* 0x38000000ff117424 */ /* 0x000fe200078e00ff */
[----:B----4-:R-:W-:-:S13]  /*9000*/  ISETP.NE.AND P0, PT, R0, RZ, PT ;  /* 0x000000ff0000720c */ /* 0x010fda0003f05270 */
[----:B------:R-:W-:Y:S05]  /*9010*/  @!P0 BRA `(.L_x_6460) ;  /* 0x0000000000848947 */ /* 0x000fea0003800000 */
[----:B------:R-:W-:-:S13]  /*9020*/  ISETP.NE.AND P0, PT, R0, 0xff, PT ;  /* 0x000000ff0000780c */ /* 0x000fda0003f05270 */
[----:B------:R-:W-:Y:S01]  /*9030*/  @P0 IMAD.SHL.U32 R0, R0, 0x800000, RZ ;  /* 0x0080000000000824 */ /* 0x000fe200078e00ff */
[----:B------:R-:W-:Y:S01]  /*9040*/  @!P0 MOV R16, 0x20000000 ;  /* 0x2000000000108802 */ /* 0x000fe20000000f00 */
[----:B------:R-:W-:Y:S02]  /*9050*/  @!P0 IMAD.MOV.U32 R17, RZ, RZ, 0x7ff80000 ;  /* 0x7ff80000ff118424 */ /* 0x000fe400078e00ff */
[----:B------:R-:W-:-:S04]  /*9060*/  @P0 FMUL.FTZ R0, R0, 1 ;  /* 0x3f80000000000820 */ /* 0x000fc80000410000 */
[----:B------:R0:W4:Y:S01]  /*9070*/  @P0 F2F.F64.F32 R16, R0 ;  /* 0x0000000000100310 */ /* 0x0001220000201800 */
[----:B------:R-:W-:Y:S05]  /*9080*/  BRA `(.L_x_6460) ;  /* 0x0000000000687947 */ /* 0x000fea0003800000 */
.L_x_6459:
        /* <DEDUP_REMOVED lines=15> */
[----:B--2-45:R-:W-:Y:S05]  /*9180*/  CALL.ABS.NOINC R14 ;  /* 0x000000000e007343 */ /* 0x034fea0003c00000 */
.L_x_6481:
[----:B------:R-:W-:Y:S02]  /*9190*/  CS2R R16, SRZ ;  /* 0x0000000000107805 */ /* 0x000fe4000001ff00 */
[----:B------:R-:W-:Y:S01]  /*91a0*/  CS2R R18, SRZ ;  /* 0x0000000000127805 */ /* 0x000fe2000001ff00 */
[----:B------:R-:W-:Y:S06]  /*91b0*/  BRA `(.L_x_6460) ;  /* 0x00000000001c7947 */ /* 0x000fec0003800000 */
.L_x_6480:
[----:B------:R-:W2:Y:S01]  /*91c0*/  LDG.E.64 R16, desc[UR36][R4.64] ;  /* 0x0000002404107981 */ /* 0x000ea2000c1e1b00 */
[----:B------:R-:W-:Y:S01]  /*91d0*/  CS2R R18, SRZ ;  /* 0x0000000000127805 */ /* 0x000fe2000001ff00 */
[----:B--2---:R-:W0:Y:S01]  /*91e0*/  I2F.F64.U64 R16, R16 ;  /* 0x0000001000107312 */ /* 0x004e220000301800 */
[----:B------:R-:W-:Y:S05]  /*91f0*/  BRA `(.L_x_6460) ;  /* 0x00000000000c7947 */ /* 0x000fea0003800000 */
.L_x_6479:
[----:B------:R-:W2:Y:S01]  /*9200*/  LDG.E R4, desc[UR36][R4.64] ;  /* 0x0000002404047981 */ /* 0x000ea2000c1e1900 */
[----:B------:R-:W-:Y:S01]  /*9210*/  CS2R R18, SRZ ;  /* 0x0000000000127805 */ /* 0x000fe2000001ff00 */
[----:B--2---:R0:W2:Y:S06]  /*9220*/  I2F.F64.U32 R16, R4 ;  /* 0x0000000400107312 */ /* 0x0040ac0000201800 */
.L_x_6460:
[----:B------:R-:W-:Y:S05]  /*9230*/  BSYNC.RECONVERGENT B6 ;  /* 0x0000000000067941 */ /* 0x000fea0003800200 */
.L_x_6454:
        /* <DEDUP_REMOVED lines=17> */
[----:B--2---:R-:W1:Y:S01]  /*9350*/  I2F.F64.S16 R4, R4 ;  /* 0x0000000400047312 */ /* 0x004e620000101c00 */
[----:B------:R-:W-:Y:S05]  /*9360*/  BRA `(.L_x_6488) ;  /* 0x0000000c00cc7947 */ /* 0x000fea0003800000 */
.L_x_6486:
[----:B0-----:R-:W2:Y:S01]  /*9370*/  LDG.E.U8 R4, desc[UR36][R8.64] ;  /* 0x0000002408047981 */ /* 0x001ea2000c1e1100 */
[----:B------:R-:W-:Y:S01]  /*9380*/  CS2R R6, SRZ ;  /* 0x0000000000067805 */ /* 0x000fe2000001ff00 */
[----:B--2---:R-:W0:Y:S01]  /*9390*/  I2F.F64.U16 R4, R4 ;  /* 0x0000000400047312 */ /* 0x004e220000101800 */
[----:B------:R-:W-:Y:S05]  /*93a0*/  BRA `(.L_x_6488) ;  /* 0x0000000c00bc7947 */ /* 0x000fea0003800000 */
.L_x_6485:
        /* <DEDUP_REMOVED lines=10> */
.L_x_6490:
[----:B0-----:R-:W2:Y:S01]  /*9450*/  LDG.E R4, desc[UR36][R8.64] ;  /* 0x0000002408047981 */ /* 0x001ea2000c1e1900 */
[----:B------:R-:W-:Y:S01]  /*9460*/  CS2R R6, SRZ ;  /* 0x0000000000067805 */ /* 0x000fe2000001ff00 */
[----:B--2---:R-:W0:Y:S01]  /*9470*/  I2F.F64 R4, R4 ;  /* 0x0000000400047312 */ /* 0x004e220000201c00 */
[----:B------:R-:W-:Y:S05]  /*9480*/  BRA `(.L_x_6488) ;  /* 0x0000000c00847947 */ /* 0x000fea0003800000 */
.L_x_6489:
[----:B0-----:R-:W2:Y:S01]  /*9490*/  LDG.E.U16 R4, desc[UR36][R8.64] ;  /* 0x0000002408047981 */ /* 0x001ea2000c1e1500 */
[----:B------:R-:W-:Y:S01]  /*94a0*/  CS2R R6, SRZ ;  /* 0x0000000000067805 */ /* 0x000fe2000001ff00 */
[----:B--2---:R-:W2:Y:S01]  /*94b0*/  I2F.F64.S16 R4, R4 ;  /* 0x0000000400047312 */ /* 0x004ea20000101c00 */
[----:B------:R-:W-:Y:S05]  /*94c0*/  BRA `(.L_x_6488) ;  /* 0x0000000c00747947 */ /* 0x000fea0003800000 */
.L_x_6484:
        /* <DEDUP_REMOVED lines=9> */
[----:B------:R-:W0:Y:S01]  /*9560*/  F2F.F64.F32 R4, R4 ;  /* 0x0000000400047310 */ /* 0x000e220000201800 */
[----:B------:R-:W-:Y:S05]  /*9570*/  BRA `(.L_x_6488) ;  /* 0x0000000c00487947 */ /* 0x000fea0003800000 */
.L_x_6492:
[----:B0---4-:R-:W4:Y:S01]  /*9580*/  LDG.E.U16 R0, desc[UR36][R8.64] ;  /* 0x0000002408007981 */ /* 0x011f22000c1e1500 */
[----:B------:R-:W-:Y:S01]  /*9590*/  CS2R R6, SRZ ;  /* 0x0000000000067805 */ /* 0x000fe2000001ff00 */
[----:B----4-:R-:W-:-:S05]  /*95a0*/  HADD2.F32 R0, -RZ, R0.H0_H0 ;  /* 0x20000000ff007230 */ /* 0x010fca0000004100 */
[----:B------:R-:W-:-:S04]  /*95b0*/  FMUL.FTZ R0, R0, 1 ;  /* 0x3f80000000007820 */ /* 0x000fc80000410000 */
[----:B------:R0:W1:Y:S01]  /*95c0*/  F2F.F64.F32 R4, R0 ;  /* 0x0000000000047310 */ /* 0x0000620000201800 */
[----:B------:R-:W-:Y:S05]  /*95d0*/  BRA `(.L_x_6488) ;  /* 0x0000000c00307947 */ /* 0x000fea0003800000 */
.L_x_6491:
        /* <DEDUP_REMOVED lines=12> */
.L_x_6494:
[----:B0-2---:R-:W4:Y:S02]  /*96a0*/  LDG.E R3, desc[UR36][R8.64] ;  /* 0x0000002408037981 */ /* 0x005f24000c1e1900 */
[--C-:B----4-:R-:W-:Y:S02]  /*96b0*/  HADD2.F32 R0, -RZ, R3.reuse.H0_H0 ;  /* 0x20000003ff007230 */ /* 0x110fe40000004100 */
[----:B------:R-:W-:-:S03]  /*96c0*/  HADD2.F32 R3, -RZ, R3.H1_H1 ;  /* 0x30000003ff037230 */ /* 0x000fc60000004100 */
[----:B------:R-:W-:Y:S02]  /*96d0*/  FMUL.FTZ R0, R0, 1 ;  /* 0x3f80000000007820 */ /* 0x000fe40000410000 */
[----:B------:R-:W-:Y:S02]  /*96e0*/  FMUL.FTZ R3, R3, 1 ;  /* 0x3f80000003037820 */ /* 0x000fe40000410000 */
[----:B------:R0:W1:Y:S08]  /*96f0*/  F2F.F64.F32 R4, R0 ;  /* 0x0000000000047310 */ /* 0x0000700000201800 */
[----:B------:R0:W2:Y:S01]  /*9700*/  F2F.F64.F32 R6, R3 ;  /* 0x0000000300067310 */ /* 0x0000a20000201800 */
[----:B------:R-:W-:Y:S05]  /*9710*/  BRA `(.L_x_6488) ;  /* 0x0000000800e07947 */ /* 0x000fea0003800000 */
.L_x_6493:
[----:B0-----:R0:W5:Y:S01]  /*9720*/  LDG.E.64 R4, desc[UR36][R8.64] ;  /* 0x0000002408047981 */ /* 0x001162000c1e1b00 */
[----:B------:R-:W-:Y:S01]  /*9730*/  CS2R R6, SRZ ;  /* 0x0000000000067805 */ /* 0x000fe2000001ff00 */
[----:B------:R-:W-:Y:S06]  /*9740*/  BRA `(.L_x_6488) ;  /* 0x0000000800d47947 */ /* 0x000fec0003800000 */
.L_x_6483:
        /* <DEDUP_REMOVED lines=10> */
[----:B0-----:R-:W-:Y:S02]  /*97f0*/  MOV R4, RZ ;  /* 0x000000ff00047202 */ /* 0x001fe40000000f00 */
[----:B--2---:R-:W-:-:S04]  /*9800*/  ISETP.NE.AND P0, PT, R8, RZ, PT ;  /* 0x000000ff0800720c */ /* 0x004fc80003f05270 */
[----:B------:R-:W-:Y:S01]  /*9810*/  FSEL R5, RZ, 1.875, !P0 ;  /* 0x3ff00000ff057808 */ /* 0x000fe20004000000 */
[----:B------:R-:W-:Y:S08]  /*9820*/  BRA `(.L_x_6488) ;  /* 0x00000008009c7947 */ /* 0x000ff00003800000 */
.L_x_6497:
[----:B0-----:R0:W5:Y:S01]  /*9830*/  LDG.E.128 R4, desc[UR36][R8.64] ;  /* 0x0000002408047981 */ /* 0x001162000c1e1d00 */
[----:B------:R-:W-:Y:S05]  /*9840*/  BRA `(.L_x_6488) ;  /* 0x0000000800947947 */ /* 0x000fea0003800000 */
.L_x_6496:
[----:B------:R-:W-:-:S09]  /*9850*/  UISETP.NE.AND UP0, UPT, UR4, 0xf, UPT ;  /* 0x0000000f0400788c */ /* 0x000fd2000bf05270 */
[----:B------:R-:W-:Y:S05]  /*9860*/  BRA.U !UP0, `(.L_x_6498) ;  /* 0x0000000108a87547 */ /* 0x000fea000b800000 */
[----:B------:R-:W-:-:S09]  /*9870*/  UISETP.NE.AND UP0, UPT, UR4, 0x17, UPT ;  /* 0x000000170400788c */ /* 0x000fd2000bf05270 */
[----:B------:R-:W-:Y:S05]  /*9880*/  BRA.U !UP0, `(.L_x_6499) ;  /* 0x0000000108607547 */ /* 0x000fea000b800000 */
[----:B------:R-:W-:-:S09]  /*9890*/  UISETP.NE.AND UP0, UPT, UR4, 0x18, UPT ;  /* 0x000000180400788c */ /* 0x000fd2000bf05270 */
[----:B------:R-:W-:Y:S05]  /*98a0*/  BRA.U UP0, `(.L_x_6487) ;  /* 0x0000000900147547 */ /* 0x000fea000b800000 */
[----:B0---4-:R-:W4:Y:S01]  /*98b0*/  LDG.E.U8 R0, desc[UR36][R8.64] ;  /* 0x0000002408007981 */ /* 0x011f22000c1e1100 */
[----:B------:R-:W-:Y:S02]  /*98c0*/  IMAD.MOV.U32 R5, RZ, RZ, 0x1f ;  /* 0x0000001fff057424 */ /* 0x000fe400078e00ff */
[----:B----4-:R-:W-:-:S05]  /*98d0*/  IMAD.SHL.U32 R0, R0, 0x1000000, RZ ;  /* 0x0100000000007824 */ /* 0x010fca00078e00ff */
[C---:B--2---:R-:W-:Y:S02]  /*98e0*/  LOP3.LUT R3, R0.reuse, 0x7f000000, RZ, 0xc0, !PT ;  /* 0x7f00000000037812 */ /* 0x044fe400078ec0ff */
        /* <DEDUP_REMOVED lines=18> */
.L_x_6499:
[----:B0-----:R-:W4:Y:S01]  /*9a10*/  LDG.E.U8 R4, desc[UR36][R8.64] ;  /* 0x0000002408047981 */ /* 0x001f22000c1e1100 */
[----:B------:R-:W-:Y:S01]  /*9a20*/  CS2R R6, SRZ ;  /* 0x0000000000067805 */ /* 0x000fe2000001ff00 */
[C---:B----4-:R-:W-:Y:S01]  /*9a30*/  IMAD.SHL.U32 R0, R4.reuse, 0x2000000, RZ ;  /* 0x0200000004007824 */ /* 0x050fe200078e00ff */
[----:B------:R-:W-:-:S04]  /*9a40*/  SHF.L.U32 R4, R4, 0x8, RZ ;  /* 0x0000000804047819 */ /* 0x000fc800000006ff */
[----:B------:R-:W-:-:S13]  /*9a50*/  ISETP.GE.U32.AND P0, PT, R0, 0x8000000, PT ;  /* 0x080000000000780c */ /* 0x000fda0003f06070 */
[----:B--2---:R-:W-:Y:S02]  /*9a60*/  @!P0 LOP3.LUT R3, R4, 0x7f00, RZ, 0xc0, !PT ;  /* 0x00007f0004038812 */ /* 0x004fe400078ec0ff */
        /* <DEDUP_REMOVED lines=8> */
[----:B------:R0:W1:Y:S01]  /*9af0*/  F2F.F64.F32 R4, R0 ;  /* 0x0000000000047310 */ /* 0x0000620000201800 */
[----:B------:R-:W-:Y:S05]  /*9b00*/  BRA `(.L_x_6488) ;  /* 0x0000000400e47947 */ /* 0x000fea0003800000 */
.L_x_6498:
[----:B0---4-:R-:W4:Y:S01]  /*9b10*/  LDG.E.U16 R0, desc[UR36][R8.64] ;  /* 0x0000002408007981 */ /* 0x011f22000c1e1500 */
[----:B------:R-:W-:Y:S01]  /*9b20*/  CS2R R6, SRZ ;  /* 0x0000000000067805 */ /* 0x000fe2000001ff00 */
[----:B----4-:R-:W-:-:S04]  /*9b30*/  IMAD.U32 R0, R0, 0x10000, RZ ;  /* 0x0001000000007824 */ /* 0x010fc800078e00ff */
[----:B------:R-:W-:-:S04]  /*9b40*/  FMUL.FTZ R0, R0, 1 ;  /* 0x3f80000000007820 */ /* 0x000fc80000410000 */
[----:B------:R0:W1:Y:S01]  /*9b50*/  F2F.F64.F32 R4, R0 ;  /* 0x0000000000047310 */ /* 0x0000620000201800 */
[----:B------:R-:W-:Y:S05]  /*9b60*/  BRA `(.L_x_6488) ;  /* 0x0000000400cc7947 */ /* 0x000fea0003800000 */
.L_x_6495:
        /* <DEDUP_REMOVED lines=12> */
.L_x_6502:
[----:B------:R-:W2:Y:S01]  /*9c30*/  LDG.E.U8 R8, desc[UR36][R8.64] ;  /* 0x0000002408087981 */ /* 0x000ea2000c1e1100 */
[----:B------:R-:W-:Y:S02]  /*9c40*/  CS2R R6, SRZ ;  /* 0x0000000000067805 */ /* 0x000fe4000001ff00 */
[----:B0-----:R-:W-:Y:S02]  /*9c50*/  CS2R R4, SRZ ;  /* 0x0000000000047805 */ /* 0x001fe4000001ff00 */
[----:B--2---:R-:W-:-:S13]  /*9c60*/  ISETP.NE.AND P0, PT, R8, RZ, PT ;  /* 0x000000ff0800720c */ /* 0x004fda0003f05270 */
[----:B------:R-:W-:Y:S05]  /*9c70*/  @!P0 BRA `(.L_x_6488) ;  /* 0x0000000400888947 */ /* 0x000fea0003800000 */
[----:B------:R-:W-:-:S13]  /*9c80*/  ISETP.NE.AND P0, PT, R8, 0x80, PT ;  /* 0x000000800800780c */ /* 0x000fda0003f05270 */
[----:B------:R-:W-:Y:S01]  /*9c90*/  @!P0 MOV R4, 0x20000000 ;  /* 0x2000000000048802 */ /* 0x000fe20000000f00 */
[----:B------:R-:W-:Y:S01]  /*9ca0*/  @!P0 IMAD.MOV.U32 R5, RZ, RZ, 0x7ff80000 ;  /* 0x7ff80000ff058424 */ /* 0x000fe200078e00ff */
        /* <DEDUP_REMOVED lines=14> */
.L_x_6504:
[----:B------:R-:W-:Y:S05]  /*9d90*/  BSYNC.RECONVERGENT B0 ;  /* 0x0000000000007941 */ /* 0x000fea0003800200 */
.L_x_6503:
[----:B------:R-:W-:Y:S01]  /*9da0*/  IMAD.SHL.U32 R0, R0, 0x100000, RZ ;  /* 0x0010000000007824 */ /* 0x000fe200078e00ff */
[----:B------:R-:W-:-:S04]  /*9db0*/  LEA R3, R3, 0x3b800000, 0x17 ;  /* 0x3b80000003037811 */ /* 0x000fc800078eb8ff */
[----:B------:R-:W-:-:S05]  /*9dc0*/  LOP3.LUT R0, R3, R0, R9, 0xfe, !PT ;  /* 0x0000000003007212 */ /* 0x000fca00078efe09 */
[----:B------:R-:W-:-:S04]  /*9dd0*/  FMUL.FTZ R0, R0, 1 ;  /* 0x3f80000000007820 */ /* 0x000fc80000410000 */
[----:B------:R0:W1:Y:S01]  /*9de0*/  F2F.F64.F32 R4, R0 ;  /* 0x0000000000047310 */ /* 0x0000620000201800 */
[----:B------:R-:W-:Y:S05]  /*9df0*/  BRA `(.L_x_6488) ;  /* 0x0000000400287947 */ /* 0x000fea0003800000 */
.L_x_6501:
        /* <DEDUP_REMOVED lines=22> */
.L_x_6506:
[----:B------:R-:W-:Y:S05]  /*9f60*/  BSYNC.RECONVERGENT B0 ;  /* 0x0000000000007941 */ /* 0x000fea0003800200 */
.L_x_6505:
[----:B------:R-:W-:Y:S02]  /*9f70*/  SHF.L.U32 R0, R0, 0x15, RZ ;  /* 0x0000001500007819 */ /* 0x000fe400000006ff */
[----:B------:R-:W-:-:S04]  /*9f80*/  LEA R3, R3, 0x37800000, 0x17 ;  /* 0x3780000003037811 */ /* 0x000fc800078eb8ff */
[----:B------:R-:W-:-:S05]  /*9f90*/  LOP3.LUT R0, R3, R0, R9, 0xfe, !PT ;  /* 0x0000000003007212 */ /* 0x000fca00078efe09 */
[----:B------:R-:W-:-:S04]  /*9fa0*/  FMUL.FTZ R0, R0, 1 ;  /* 0x3f80000000007820 */ /* 0x000fc80000410000 */
[----:B------:R0:W1:Y:S01]  /*9fb0*/  F2F.F64.F32 R4, R0 ;  /* 0x0000000000047310 */ /* 0x0000620000201800 */
[----:B------:R-:W-:Y:S05]  /*9fc0*/  BRA `(.L_x_6488) ;  /* 0x0000000000b47947 */ /* 0x000fea0003800000 */
.L_x_6500:
[----:B------:R-:W-:-:S09]  /*9fd0*/  UISETP.NE.AND UP0, UPT, UR4, 0x1c, UPT ;  /* 0x0000001c0400788c */ /* 0x000fd2000bf05270 */
[----:B------:R-:W-:Y:S05]  /*9fe0*/  BRA.U !UP0, `(.L_x_6507) ;  /* 0x0000000108a07547 */ /* 0x000fea000b800000 */
[----:B------:R-:W-:-:S09]  /*9ff0*/  UISETP.NE.AND UP0, UPT, UR4, 0x1d, UPT ;  /* 0x0000001d0400788c */ /* 0x000fd2000bf05270 */
[----:B------:R-:W-:Y:S05]  /*a000*/  BRA.U !UP0, `(.L_x_6508) ;  /* 0x0000000108887547 */ /* 0x000fea000b800000 */
[----:B------:R-:W-:-:S09]  /*a010*/  UISETP.NE.AND UP0, UPT, UR4, 0x2c, UPT ;  /* 0x0000002c0400788c */ /* 0x000fd2000bf05270 */
[----:B------:R-:W-:Y:S05]  /*a020*/  BRA.U UP0, `(.L_x_6487) ;  /* 0x0000000100347547 */ /* 0x000fea000b800000 */
[----:B0---4-:R-:W4:Y:S01]  /*a030*/  LDG.E.U8 R0, desc[UR36][R8.64] ;  /* 0x0000002408007981 */ /* 0x011f22000c1e1100 */
[----:B------:R-:W-:Y:S01]  /*a040*/  CS2R R6, SRZ ;  /* 0x0000000000067805 */ /* 0x000fe2000001ff00 */
[----:B------:R-:W-:Y:S02]  /*a050*/  IMAD.MOV.U32 R4, RZ, RZ, 0x0 ;  /* 0x00000000ff047424 */ /* 0x000fe400078e00ff */
[----:B------:R-:W-:Y:S01]  /*a060*/  IMAD.MOV.U32 R5, RZ, RZ, 0x38000000 ;  /* 0x38000000ff057424 */ /* 0x000fe200078e00ff */
[----:B----4-:R-:W-:-:S13]  /*a070*/  ISETP.NE.AND P0, PT, R0, RZ, PT ;  /* 0x000000ff0000720c */ /* 0x010fda0003f05270 */
[----:B------:R-:W-:Y:S05]  /*a080*/  @!P0 BRA `(.L_x_6488) ;  /* 0x0000000000848947 */ /* 0x000fea0003800000 */
[----:B------:R-:W-:-:S13]  /*a090*/  ISETP.NE.AND P0, PT, R0, 0xff, PT ;  /* 0x000000ff0000780c */ /* 0x000fda0003f05270 */
[----:B------:R-:W-:Y:S01]  /*a0a0*/  @P0 SHF.L.U32 R0, R0, 0x17, RZ ;  /* 0x0000001700000819 */ /* 0x000fe200000006ff */
[----:B------:R-:W-:Y:S02]  /*a0b0*/  @!P0 IMAD.MOV.U32 R4, RZ, RZ, 0x20000000 ;  /* 0x20000000ff048424 */ /* 0x000fe400078e00ff */
[----:B------:R-:W-:Y:S02]  /*a0c0*/  @!P0 IMAD.MOV.U32 R5, RZ, RZ, 0x7ff80000 ;  /* 0x7ff80000ff058424 */ /* 0x000fe400078e00ff */
[----:B------:R-:W-:-:S04]  /*a0d0*/  @P0 FMUL.FTZ R0, R0, 1 ;  /* 0x3f80000000000820 */ /* 0x000fc80000410000 */
[----:B------:R0:W1:Y:S01]  /*a0e0*/  @P0 F2F.F64.F32 R4, R0 ;  /* 0x0000000000040310 */ /* 0x0000620000201800 */
[----:B------:R-:W-:Y:S05]  /*a0f0*/  BRA `(.L_x_6488) ;  /* 0x0000000000687947 */ /* 0x000fea0003800000 */
.L_x_6487:
        /* <DEDUP_REMOVED lines=15> */
[----:B--2-45:R-:W-:Y:S05]  /*a1f0*/  CALL.ABS.NOINC R14 ;  /* 0x000000000e007343 */ /* 0x034fea0003c00000 */
.L_x_6509:
[----:B------:R-:W-:Y:S02]  /*a200*/  CS2R R4, SRZ ;  /* 0x0000000000047805 */ /* 0x000fe4000001ff00 */
[----:B------:R-:W-:Y:S01]  /*a210*/  CS2R R6, SRZ ;  /* 0x0000000000067805 */ /* 0x000fe2000001ff00 */
[----:B------:R-:W-:Y:S06]  /*a220*/  BRA `(.L_x_6488) ;  /* 0x00000000001c7947 */ /* 0x000fec0003800000 */
.L_x_6508:
[----:B0-----:R-:W2:Y:S01]  /*a230*/  LDG.E.64 R4, desc[UR36][R8.64] ;  /* 0x0000002408047981 */ /* 0x001ea2000c1e1b00 */
[----:B------:R-:W-:Y:S01]  /*a240*/  CS2R R6, SRZ ;  /* 0x0000000000067805 */ /* 0x000fe2000001ff00 */
[----:B--2---:R-:W0:Y:S01]  /*a250*/  I2F.F64.U64 R4, R4 ;  /* 0x0000000400047312 */ /* 0x004e220000301800 */
[----:B------:R-:W-:Y:S05]  /*a260*/  BRA `(.L_x_6488) ;  /* 0x00000000000c7947 */ /* 0x000fea0003800000 */
.L_x_6507:
[----:B0-----:R-:W2:Y:S01]  /*a270*/  LDG.E R4, desc[UR36][R8.64] ;  /* 0x0000002408047981 */ /* 0x001ea2000c1e1900 */
[----:B------:R-:W-:Y:S01]  /*a280*/  CS2R R6, SRZ ;  /* 0x0000000000067805 */ /* 0x000fe2000001ff00 */
[----:B--2---:R-:W0:Y:S06]  /*a290*/  I2F.F64.U32 R4, R4 ;  /* 0x0000000400047312 */ /* 0x004e2c0000201800 */
.L_x_6488:
[----:B------:R-:W-:Y:S05]  /*a2a0*/  BSYNC.RECONVERGENT B6 ;  /* 0x0000000000067941 */ /* 0x000fea0003800200 */
.L_x_6482:
[----:B------:R-:W0:Y:S01]  /*a2b0*/  LDCU.128 UR4, c[0x0][0x680] ;  /* 0x0000d000ff0477ac */ /* 0x000e220008000c00 */
[----:B------:R-:W3:Y:S01]  /*a2c0*/  LDCU.128 UR8, c[0x0][0x670] ;  /* 0x0000ce00ff0877ac */ /* 0x000ee20008000c00 */
[----:B0-2-45:R-:W-:Y:S02]  /*a2d0*/  DMUL R8, R16, UR6 ;  /* 0x0000000610087c28 */ /* 0x035fe40008000000 */
[----:B------:R-:W-:Y:S01]  /*a2e0*/  DMUL R10, R18, UR6 ;  /* 0x00000006120a7c28 */ /* 0x000fe20008000000 */
[----:B------:R-:W-:-:S04]  /*a2f0*/  ULOP3.LUT UR6, UR39, 0xff, URZ, 0xc0, !UPT ;  /* 0x000000ff27067892 */ /* 0x000fc8000f8ec0ff */
[----:B------:R-:W-:Y:S01]  /*a300*/  UISETP.GT.AND UP0, UPT, UR6, 0x9, UPT ;  /* 0x000000090600788c */ /* 0x000fe2000bf04270 */
[----:B------:R-:W-:Y:S02]  /*a310*/  DFMA R18, R18, UR4, R8 ;  /* 0x0000000412127c2b */ /* 0x000fe40008000008 */
[----:B------:R-:W-:Y:S01]  /*a320*/  DFMA R16, R16, UR4, -R10 ;  /* 0x0000000410107c2b */ /* 0x000fe2000800080a */
[----:B------:R-:W0:Y:S01]  /*a330*/  LDCU.64 UR4, c[0x0][0x650] ;  /* 0x0000ca00ff0477ac */ /* 0x000e220008000a00 */
[----:B---3--:R-:W-:Y:S02]  /*a340*/  DMUL R8, R26, UR10 ;  /* 0x0000000a1a087c28 */ /* 0x008fe40008000000 */
[----:B------:R-:W-:Y:S02]  /*a350*/  DMUL R10, R24, UR10 ;  /* 0x0000000a180a7c28 */ /* 0x000fe40008000000 */
[C---:B-1----:R-:W-:Y:S02]  /*a360*/  DMUL R12, R18.reuse, R6 ;  /* 0x00000006120c7228 */ /* 0x042fe40000000000 */
[----:B------:R-:W-:-:S02]  /*a370*/  DMUL R18, R18, R4 ;  /* 0x0000000412127228 */ /* 0x000fc40000000000 */
[----:B------:R-:W-:Y:S02]  /*a380*/  DFMA R8, R24, UR8, -R8 ;  /* 0x0000000818087c2b */ /* 0x000fe40008000808 */
[----:B------:R-:W-:Y:S02]  /*a390*/  DFMA R10, R26, UR8, R10 ;  /* 0x000000081a0a7c2b */ /* 0x000fe4000800000a */
[C---:B------:R-:W-:Y:S02]  /*a3a0*/  DFMA R4, R16.reuse, R4, -R12 ;  /* 0x000000041004722b */ /* 0x040fe4000000080c */
[----:B------:R-:W-:Y:S01]  /*a3b0*/  DFMA R6, R16, R6, R18 ;  /* 0x000000061006722b */ /* 0x000fe20000000012 */
[----:B0-----:R-:W-:-:S05]  /*a3c0*/  IADD3 R2, P0, PT, R2, UR4, RZ ;  /* 0x0000000402027c10 */ /* 0x001fca000ff1e0ff */
[----:B------:R-:W-:Y:S01]  /*a3d0*/  DADD R4, R8, R4 ;  /* 0x0000000008047229 */ /* 0x000fe20000000004 */
[----:B------:R-:W-:Y:S01]  /*a3e0*/  IADD3.X R3, PT, PT, RZ, UR5, RZ, P0, !PT ;  /* 0x00000005ff037c10 */ /* 0x000fe200087fe4ff */
        /* <DEDUP_REMOVED lines=13> */
.L_x_6513:
[----:B------:R-:W0:Y:S02]  /*a4c0*/  F2I.S64.F64.TRUNC R4, R4 ;  /* 0x0000000400047311 */ /* 0x000e24000030d900 */
[----:B0-----:R-:W-:-:S05]  /*a4d0*/  IMAD.MOV.U32 R7, RZ, RZ, R4 ;  /* 0x000000ffff077224 */ /* 0x001fca00078e0004 */
[----:B------:R0:W-:Y:S01]  /*a4e0*/  STG.E.U8 desc[UR36][R2.64], R7 ;  /* 0x0000000702007986 */ /* 0x0001e2000c101124 */
[----:B------:R-:W-:Y:S05]  /*a4f0*/  BRA `(.L_x_6515) ;  /* 0x0000000c00f07947 */ /* 0x000fea0003800000 */
.L_x_6512:
        /* <DEDUP_REMOVED lines=9> */
.L_x_6517:
[----:B------:R-:W0:Y:S02]  /*a590*/  F2I.F64.TRUNC R5, R4 ;  /* 0x0000000400057311 */ /* 0x000e24000030d100 */
[----:B0-----:R0:W-:Y:S01]  /*a5a0*/  STG.E desc[UR36][R2.64], R5 ;  /* 0x0000000502007986 */ /* 0x0011e2000c101924 */
[----:B------:R-:W-:Y:S05]  /*a5b0*/  BRA `(.L_x_6515) ;  /* 0x0000000c00c07947 */ /* 0x000fea0003800000 */
.L_x_6516:
[----:B------:R-:W0:Y:S02]  /*a5c0*/  F2I.F64.TRUNC R5, R4 ;  /* 0x0000000400057311 */ /* 0x000e24000030d100 */
[----:B0-----:R0:W-:Y:S01]  /*a5d0*/  STG.E.U16 desc[UR36][R2.64], R5 ;  /* 0x0000000502007986 */ /* 0x0011e2000c101524 */
[----:B------:R-:W-:Y:S05]  /*a5e0*/  BRA `(.L_x_6515) ;  /* 0x0000000c00b47947 */ /* 0x000fea0003800000 */
.L_x_6511:
        /* <DEDUP_REMOVED lines=13> */
.L_x_6519:
        /* <DEDUP_REMOVED lines=8> */
.L_x_6518:
        /* <DEDUP_REMOVED lines=16> */
.L_x_6521:
        /* <DEDUP_REMOVED lines=11> */
.L_x_6520:
[----:B------:R4:W-:Y:S01]  /*a8f0*/  STG.E.64 desc[UR36][R2.64], R4 ;  /* 0x0000000402007986 */ /* 0x0009e2000c101b24 */
[----:B------:R-:W-:Y:S05]  /*a900*/  BRA `(.L_x_6515) ;  /* 0x0000000800ec7947 */ /* 0x000fea0003800000 */
.L_x_6510:
        /* <DEDUP_REMOVED lines=13> */
.L_x_6525:
        /* <DEDUP_REMOVED lines=21> */
[----:B------:R-:W-:-:S07]  /*ab30*/  MOV R0, R4 ;  /* 0x0000000400007202 */ /* 0x000fce0000000f00 */
.L_x_6528:
[----:B------:R-:W-:-:S04]  /*ab40*/  SHF.R.U32.HI R5, RZ, 0x18, R7 ;  /* 0x00000018ff057819 */ /* 0x000fc80000011607 */
[----:B------:R-:W-:-:S07]  /*ab50*/  LOP3.LUT R0, R0, 0x80, R5, 0xf8, !PT ;  /* 0x0000008000007812 */ /* 0x000fce00078ef805 */
.L_x_6527:
[----:B------:R-:W-:Y:S05]  /*ab60*/  BSYNC.RECONVERGENT B0 ;  /* 0x0000000000007941 */ /* 0x000fea0003800200 */
.L_x_6526:
[----:B------:R0:W-:Y:S01]  /*ab70*/  STG.E.U8 desc[UR36][R2.64], R0 ;  /* 0x0000000002007986 */ /* 0x0001e2000c101124 */
[----:B------:R-:W-:Y:S05]  /*ab80*/  BRA `(.L_x_6515) ;  /* 0x00000008004c7947 */ /* 0x000fea0003800000 */
.L_x_6524:
        /* <DEDUP_REMOVED lines=22> */
.L_x_6531:
[----:B------:R-:W-:-:S04]  /*acf0*/  SHF.R.U32.HI R5, RZ, 0x18, R7 ;  /* 0x00000018ff057819 */ /* 0x000fc80000011607 */
[----:B------:R-:W-:-:S07]  /*ad00*/  LOP3.LUT R0, R0, 0x80, R5, 0xf8, !PT ;  /* 0x0000008000007812 */ /* 0x000fce00078ef805 */
.L_x_6530:
[----:B------:R-:W-:Y:S05]  /*ad10*/  BSYNC.RECONVERGENT B0 ;  /* 0x0000000000007941 */ /* 0x000fea0003800200 */
.L_x_6529:
[----:B------:R0:W-:Y:S01]  /*ad20*/  STG.E.U8 desc[UR36][R2.64], R0 ;  /* 0x0000000002007986 */ /* 0x0001e2000c101124 */
[----:B------:R-:W-:Y:S05]  /*ad30*/  BRA `(.L_x_6515) ;  /* 0x0000000400e07947 */ /* 0x000fea0003800000 */
.L_x_6523:
        /* <DEDUP_REMOVED lines=8> */
[----:B------:R0:W1:Y:S01]  /*adc0*/  F2F.F32.F64 R8, R4 ;  /* 0x0000000400087310 */ /* 0x0000620000301000 */
[----:B------:R-:W-:Y:S01]  /*add0*/  DSETP.GEU.AND P0, PT, |R4|, UR4, PT ;  /* 0x0000000404007e2a */ /* 0x000fe2000bf0e200 */
[----:B0-----:R-:W-:-:S13]  /*ade0*/  HFMA2 R5, -RZ, RZ, 0, 1.5199184417724609375e-05 ;  /* 0x000000ffff057431 */ /* 0x001fda00000001ff */
        /* <DEDUP_REMOVED lines=15> */
.L_x_6533:
[----:B------:R-:W0:Y:S02]  /*aee0*/  F2I.U64.F64.TRUNC R4, R4 ;  /* 0x0000000400047311 */ /* 0x000e24000030d800 */
[----:B0-----:R0:W-:Y:S01]  /*aef0*/  STG.E.64 desc[UR36][R2.64], R4 ;  /* 0x0000000402007986 */ /* 0x0011e2000c101b24 */
[----:B------:R-:W-:Y:S05]  /*af00*/  BRA `(.L_x_6515) ;  /* 0x00000004006c7947 */ /* 0x000fea0003800000 */
.L_x_6532:
[----:B------:R-:W0:Y:S02]  /*af10*/  F2I.U32.F64.TRUNC R5, R4 ;  /* 0x0000000400057311 */ /* 0x000e24000030d000 */
[----:B0-----:R0:W-:Y:S01]  /*af20*/  STG.E desc[UR36][R2.64], R5 ;  /* 0x0000000502007986 */ /* 0x0011e2000c101924 */
[----:B------:R-:W-:Y:S05]  /*af30*/  BRA `(.L_x_6515) ;  /* 0x0000000400607947 */ /* 0x000fea0003800000 */
.L_x_6522:
        /* <DEDUP_REMOVED lines=11> */
.L_x_6535:
[----:B------:R0:W-:Y:S01]  /*aff0*/  STG.E.128 desc[UR36][R2.64], R4 ;  /* 0x0000000402007986 */ /* 0x0001e2000c101d24 */
[----:B------:R-:W-:Y:S05]  /*b000*/  BRA `(.L_x_6515) ;  /* 0x00000004002c7947 */ /* 0x000fea0003800000 */
.L_x_6534:
[----:B------:R-:W-:-:S09]  /*b010*/  UISETP.NE.AND UP0, UPT, UR6, 0xf, UPT ;  /* 0x0000000f0600788c */ /* 0x000fd2000bf05270 */
[----:B------:R-:W-:Y:S05]  /*b020*/  BRA.U !UP0, `(.L_x_6536) ;  /* 0x0000000508087547 */ /* 0x000fea000b800000 */
[----:B------:R-:W-:-:S09]  /*b030*/  UISETP.NE.AND UP0, UPT, UR6, 0x17, UPT ;  /* 0x000000170600788c */ /* 0x000fd2000bf05270 */
[----:B------:R-:W-:Y:S05]  /*b040*/  BRA.U !UP0, `(.L_x_6537) ;  /* 0x0000000108a07547 */ /* 0x000fea000b800000 */
[----:B------:R-:W-:-:S09]  /*b050*/  UISETP.NE.AND UP0, UPT, UR6, 0x18, UPT ;  /* 0x000000180600788c */ /* 0x000fd2000bf05270 */
[----:B------:R-:W-:Y:S05]  /*b060*/  BRA.U !UP0, `(.L_x_6538) ;  /* 0x0000000108447547 */ /* 0x000fea000b800000 */
.L_x_6514:
        /* <DEDUP_REMOVED lines=16> */
.L_x_6539:
[----:B------:R-:W-:Y:S05]  /*b170*/  BRA `(.L_x_6515) ;  /* 0x0000000000d07947 */ /* 0x000fea0003800000 */
.L_x_6538:
[----:B------:R-:W-:Y:S01]  /*b180*/  UMOV UR4, 0xf0000000 ;  /* 0xf000000000047882 */ /* 0x000fe20000000000 */
[----:B------:R-:W-:Y:S01]  /*b190*/  UMOV UR5, 0x380fffff ;  /* 0x380fffff00057882 */ /* 0x000fe20000000000 */
[----:B------:R-:W0:Y:S01]  /*b1a0*/  F2F.F32.F64 R9, R4 ;  /* 0x0000000400097310 */ /* 0x000e220000301000 */
[----:B------:R-:W-:Y:S01]  /*b1b0*/  DSETP.GEU.AND P0, PT, |R4|, UR4, PT ;  /* 0x0000000404007e2a */ /* 0x000fe2000bf0e200 */
[----:B------:R-:W-:Y:S01]  /*b1c0*/  BSSY.RECONVERGENT B0, `(.L_x_6540) ;  /* 0x000000d000007945 */ /* 0x000fe20003800200 */
[----:B------:R-:W-:-:S12]  /*b1d0*/  IMAD.MOV.U32 R0, RZ, RZ, 0x7f ;  /* 0x0000007fff007424 */ /* 0x000fd800078e00ff */
[----:B0-----:R-:W-:-:S05]  /*b1e0*/  @!P0 FMUL R9, R9, 1.175494350822287508e-38 ;  /* 0x0080000009098820 */ /* 0x001fca0000400000 */
        /* <DEDUP_REMOVED lines=10> */
.L_x_6541:
[----:B------:R-:W-:Y:S05]  /*b290*/  BSYNC.RECONVERGENT B0 ;  /* 0x0000000000007941 */ /* 0x000fea0003800200 */
.L_x_6540:
[----:B------:R-:W-:-:S05]  /*b2a0*/  LOP3.LUT R7, R0, 0x80, R7, 0xf8, !PT ;  /* 0x0000008000077812 */ /* 0x000fca00078ef807 */
[----:B------:R0:W-:Y:S01]  /*b2b0*/  STG.E.U8 desc[UR36][R2.64], R7 ;  /* 0x0000000702007986 */ /* 0x0001e2000c101124 */
[----:B------:R-:W-:Y:S05]  /*b2c0*/  BRA `(.L_x_6515) ;  /* 0x00000000007c7947 */ /* 0x000fea0003800000 */
.L_x_6537:
[----:B------:R-:W-:Y:S01]  /*b2d0*/  UMOV UR4, 0xf0000000 ;  /* 0xf000000000047882 */ /* 0x000fe20000000000 */
[----:B------:R-:W-:Y:S01]  /*b2e0*/  UMOV UR5, 0x380fffff ;  /* 0x380fffff00057882 */ /* 0x000fe20000000000 */
[----:B------:R-:W0:Y:S01]  /*b2f0*/  F2F.F32.F64 R7, R4 ;  /* 0x0000000400077310 */ /* 0x000e220000301000 */
[----:B------:R-:W-:Y:S01]  /*b300*/  DSETP.GEU.AND P0, PT, |R4|, UR4, PT ;  /* 0x0000000404007e2a */ /* 0x000fe2000bf0e200 */
[----:B------:R-:W-:-:S13]  /*b310*/  BSSY.RECONVERGENT B0, `(.L_x_6542) ;  /* 0x000000f000007945 */ /* 0x000fda0003800200 */
        /* <DEDUP_REMOVED lines=11> */
.L_x_6543:
[----:B------:R-:W-:Y:S01]  /*b3d0*/  IMAD.MOV.U32 R0, RZ, RZ, 0x7f ;  /* 0x0000007fff007424 */ /* 0x000fe200078e00ff */
[----:B------:R-:W-:-:S04]  /*b3e0*/  ISETP.GT.U32.AND P0, PT, R6, 0x7f800000, PT ;  /* 0x7f8000000600780c */ /* 0x000fc80003f04070 */
[----:B------:R-:W-:-:S09]  /*b3f0*/  SEL R0, R0, 0x7c, P0 ;  /* 0x0000007c00007807 */ /* 0x000fd20000000000 */
.L_x_6544:
[----:B------:R-:W-:Y:S05]  /*b400*/  BSYNC.RECONVERGENT B0 ;  /* 0x0000000000007941 */ /* 0x000fea0003800200 */
.L_x_6542:
[----:B------:R-:W-:-:S04]  /*b410*/  SHF.R.U32.HI R5, RZ, 0x18, R7 ;  /* 0x00000018ff057819 */ /* 0x000fc80000011607 */
[----:B------:R-:W-:-:S05]  /*b420*/  LOP3.LUT R5, R0, 0x80, R5, 0xf8, !PT ;  /* 0x0000008000057812 */ /* 0x000fca00078ef805 */
[----:B------:R0:W-:Y:S01]  /*b430*/  STG.E.U8 desc[UR36][R2.64], R5 ;  /* 0x0000000502007986 */ /* 0x0001e2000c101124 */
[----:B------:R-:W-:Y:S05]  /*b440*/  BRA `(.L_x_6515) ;  /* 0x00000000001c7947 */ /* 0x000fea0003800000 */
.L_x_6536:
[----:B------:R-:W-:Y:S01]  /*b450*/  UMOV UR4, 0xf0000000 ;  /* 0xf000000000047882 */ /* 0x000fe20000000000 */
[----:B------:R-:W-:Y:S01]  /*b460*/  UMOV UR5, 0x380fffff ;  /* 0x380fffff00057882 */ /* 0x000fe20000000000 */
[----:B------:R-:W0:Y:S01]  /*b470*/  F2F.F32.F64 R0, R4 ;  /* 0x0000000400007310 */ /* 0x000e220000301000 */
[----:B------:R-:W-:-:S14]  /*b480*/  DSETP.GEU.AND P0, PT, |R4|, UR4, PT ;  /* 0x0000000404007e2a */ /* 0x000fdc000bf0e200 */
[----:B0-----:R-:W-:-:S05]  /*b490*/  @!P0 FMUL R0, R0, 1.175494350822287508e-38 ;  /* 0x0080000000008820 */ /* 0x001fca0000400000 */
[----:B------:R-:W-:-:S05]  /*b4a0*/  F2FP.BF16.F32.PACK_AB R0, RZ, R0 ;  /* 0x00000000ff00723e */ /* 0x000fca00000010ff */
[----:B------:R0:W-:Y:S02]  /*b4b0*/  STG.E.U16 desc[UR36][R2.64], R0 ;  /* 0x0000000002007986 */ /* 0x0001e4000c101524 */
.L_x_6515:
[----:B------:R-:W-:-:S07]  /*b4c0*/  IADD3 R23, PT, PT, R23, 0x80, RZ ;  /* 0x0000008017177810 */ /* 0x000fce0007ffe0ff */
.L_x_6424:
[----:B------:R-:W-:Y:S05]  /*b4d0*/  BSYNC.RECONVERGENT B7 ;  /* 0x0000000000077941 */ /* 0x000fea0003800200 */
.L_x_6423:
[----:B------:R-:W5:Y:S01]  /*b4e0*/  LDCU UR4, c[0x0][0x380] ;  /* 0x00007000ff0477ac */ /* 0x000f620008000800 */
[----:B------:R-:W-:Y:S01]  /*b4f0*/  BSSY.RECONVERGENT B7, `(.L_x_6545) ;  /* 0x000059d000077945 */ /* 0x000fe20003800200 */
[----:B-----5:R-:W-:-:S13]  /*b500*/  ISETP.GE.AND P0, PT, R23, UR4, PT ;  /* 0x0000000417007c0c */ /* 0x020fda000bf06270 */
[----:B------:R-:W-:Y:S05]  /*b510*/  @P0 BRA `(.L_x_6546) ;  /* 0x0000005800680947 */ /* 0x000fea0003800000 */
[----:B------:R-:W5:Y:S01]  /*b520*/  LDCU UR4, c[0x0][0x390] ;  /* 0x00007200ff0477ac */ /* 0x000f620008000800 */
[----:B------:R-:W-:Y:S01]  /*b530*/  IMAD.MOV.U32 R22, RZ, RZ, RZ ;  /* 0x000000ffff167224 */ /* 0x000fe200078e00ff */
[----:B0-2---:R-:W-:Y:S01]  /*b540*/  MOV R0, RZ ;  /* 0x000000ff00007202 */ /* 0x005fe20000000f00 */
        /* <DEDUP_REMOVED lines=10> */
[----:B------:R-:W-:-:S04]  /*b5f0*/  SHF.R.U32.HI R5, RZ, UR5, R4 ;  /* 0x00000005ff057c19 */ /* 0x000fc80008011604 */
[----:B------:R-:W-:-:S05]  /*b600*/  IADD3 R22, PT, PT, -R5, RZ, RZ ;  /* 0x000000ff05167210 */ /* 0x000fca0007ffe1ff */
        /* <DEDUP_REMOVED lines=82> */
[----:B------:R-:W-:-:S04]  /*bb30*/  SHF.R.U32.HI R5, RZ, UR5, R4 ;  /* 0x00000005ff057c19 */ /* 0x000fc80008011604 */
[----:B------:R-:W-:-:S05]  /*bb40*/  IADD3 R3, PT, PT, -R5, RZ, RZ ;  /* 0x000000ff05037210 */ /* 0x000fca0007ffe1ff */
        /* <DEDUP_REMOVED lines=249> */
[----:B------:R-:W-:-:S04]  /*cae0*/  SHF.R.U32.HI R3, RZ, UR5, R3 ;  /* 0x00000005ff037c19 */ /* 0x000fc80008011603 */
[----:B------:R-:W-:-:S05]  /*caf0*/  IADD3 R3, PT, PT, -R3, RZ, RZ ;  /* 0x000000ff03037210 */ /* 0x000fca0007ffe1ff */
[----:B-1----:R-:W-:-:S04]  /*cb00*/  IMAD R7, R3, UR6, R7 ;  /* 0x0000000603077c24 */ /* 0x002fc8000f8e0207 */
[C---:B--2---:R-:W-:Y:S02]  /*cb10*/  IMAD R2, R7.reuse, UR8, R2 ;  /* 0x0000000807027c24 */ /* 0x044fe4000f8e0202 */
[C---:B------:R-:W-:Y:S02]  /*cb20*/  IMAD R0, R7.reuse, UR9, R0 ;  /* 0x0000000907007c24 */ /* 0x040fe4000f8e0200 */
[C---:B------:R-:W-:Y:S02]  /*cb30*/  IMAD R16, R7.reuse, UR10, R16 ;  /* 0x0000000a07107c24 */ /* 0x040fe4000f8e0210 */
[----:B------:R-:W-:-:S07]  /*cb40*/  IMAD R22, R7, UR11, R22 ;  /* 0x0000000b07167c24 */ /* 0x000fce000f8e0216 */
.L_x_6547:
        /* <DEDUP_REMOVED lines=19> */
.L_x_6552:
[----:B------:R-:W2:Y:S01]  /*cc80*/  LDG.E.U8 R4, desc[UR36][R4.64] ;  /* 0x0000002404047981 */ /* 0x000ea2000c1e1100 */
[----:B------:R-:W-:Y:S01]  /*cc90*/  CS2R R26, SRZ ;  /* 0x00000000001a7805 */ /* 0x000fe2000001ff00 */
[----:B--2---:R0:W1:Y:S01]  /*cca0*/  I2F.F64.U16 R24, R4 ;  /* 0x0000000400187312 */ /* 0x0040620000101800 */
[----:B------:R-:W-:Y:S05]  /*ccb0*/  BRA `(.L_x_6554) ;  /* 0x0000000c00bc7947 */ /* 0x000fea0003800000 */
.L_x_6551:
        /* <DEDUP_REMOVED lines=10> */
.L_x_6556:
[----:B------:R-:W2:Y:S01]  /*cd60*/  LDG.E R4, desc[UR36][R4.64] ;  /* 0x0000002404047981 */ /* 0x000ea2000c1e1900 */
[----:B------:R-:W-:Y:S01]  /*cd70*/  CS2R R26, SRZ ;  /* 0x00000000001a7805 */ /* 0x000fe2000001ff00 */
[----:B--2---:R0:W1:Y:S01]  /*cd80*/  I2F.F64 R24, R4 ;  /* 0x0000000400187312 */ /* 0x0040620000201c00 */
[----:B------:R-:W-:Y:S05]  /*cd90*/  BRA `(.L_x_6554) ;  /* 0x0000000c00847947 */ /* 0x000fea0003800000 */
.L_x_6555:
[----:B------:R-:W2:Y:S01]  /*cda0*/  LDG.E.U16 R4, desc[UR36][R4.64] ;  /* 0x0000002404047981 */ /* 0x000ea2000c1e1500 */
[----:B------:R-:W-:Y:S01]  /*cdb0*/  CS2R R26, SRZ ;  /* 0x00000000001a7805 */ /* 0x000fe2000001ff00 */
[----:B--2---:R0:W1:Y:S01]  /*cdc0*/  I2F.F64.S16 R24, R4 ;  /* 0x0000000400187312 */ /* 0x0040620000101c00 */
[----:B------:R-:W-:Y:S05]  /*cdd0*/  BRA `(.L_x_6554) ;  /* 0x0000000c00747947 */ /* 0x000fea0003800000 */
.L_x_6550:
        /* <DEDUP_REMOVED lines=9> */
[----:B------:R-:W2:Y:S01]  /*ce70*/  F2F.F64.F32 R24, R24 ;  /* 0x0000001800187310 */ /* 0x000ea20000201800 */
[----:B------:R-:W-:Y:S05]  /*ce80*/  BRA `(.L_x_6554) ;  /* 0x0000000c00487947 */ /* 0x000fea0003800000 */
.L_x_6558:
[----:B------:R-:W2:Y:S01]  /*ce90*/  LDG.E.U16 R0, desc[UR36][R4.64] ;  /* 0x0000002404007981 */ /* 0x000ea2000c1e1500 */
[----:B------:R-:W-:Y:S01]  /*cea0*/  CS2R R26, SRZ ;  /* 0x00000000001a7805 */ /* 0x000fe2000001ff00 */
[----:B--2---:R-:W-:-:S05]  /*ceb0*/  HADD2.F32 R0, -RZ, R0.H0_H0 ;  /* 0x20000000ff007230 */ /* 0x004fca0000004100 */
[----:B------:R-:W-:-:S04]  /*cec0*/  FMUL.FTZ R0, R0, 1 ;  /* 0x3f80000000007820 */ /* 0x000fc80000410000 */
[----:B------:R0:W1:Y:S01]  /*ced0*/  F2F.F64.F32 R24, R0 ;  /* 0x0000000000187310 */ /* 0x0000620000201800 */
[----:B------:R-:W-:Y:S05]  /*cee0*/  BRA `(.L_x_6554) ;  /* 0x0000000c00307947 */ /* 0x000fea0003800000 */
.L_x_6557:
        /* <DEDUP_REMOVED lines=9> */
[----:B------:R-:W3:Y:S08]  /*cf80*/  F2F.F64.F32 R24, R24 ;  /* 0x0000001800187310 */ /* 0x000ef00000201800 */
[----:B------:R-:W4:Y:S01]  /*cf90*/  F2F.F64.F32 R26, R26 ;  /* 0x0000001a001a7310 */ /* 0x000f220000201800 */
[----:B------:R-:W-:Y:S05]  /*cfa0*/  BRA `(.L_x_6554) ;  /* 0x0000000c00007947 */ /* 0x000fea0003800000 */
.L_x_6560:
        /* <DEDUP_REMOVED lines=8> */
.L_x_6559:
[----:B------:R0:W5:Y:S01]  /*d030*/  LDG.E.64 R24, desc[UR36][R4.64] ;  /* 0x0000002404187981 */ /* 0x000162000c1e1b00 */
[----:B------:R-:W-:Y:S01]  /*d040*/  CS2R R26, SRZ ;  /* 0x00000000001a7805 */ /* 0x000fe2000001ff00 */
[----:B------:R-:W-:Y:S06]  /*d050*/  BRA `(.L_x_6554) ;  /* 0x0000000800d47947 */ /* 0x000fec0003800000 */
.L_x_6549:
        /* <DEDUP_REMOVED lines=14> */
.L_x_6563:
[----:B------:R0:W5:Y:S01]  /*d140*/  LDG.E.128 R24, desc[UR36][R4.64] ;  /* 0x0000002404187981 */ /* 0x000162000c1e1d00 */
[----:B------:R-:W-:Y:S05]  /*d150*/  BRA `(.L_x_6554) ;  /* 0x0000000800947947 */ /* 0x000fea0003800000 */
.L_x_6562:
        /* <DEDUP_REMOVED lines=8> */
[----:B------:R-:W-:Y:S02]  /*d1e0*/  CS2R R26, SRZ ;  /* 0x00000000001a7805 */ /* 0x000fe4000001ff00 */
[----:B--2---:R-:W-:-:S04]  /*d1f0*/  SHF.L.U32 R0, R0, 0x18, RZ ;  /* 0x0000001800007819 */ /* 0x004fc800000006ff */
        /* <DEDUP_REMOVED lines=16> */
[----:B------:R0:W1:Y:S01]  /*d300*/  F2F.F64.F32 R24, R3 ;  /* 0x0000000300187310 */ /* 0x0000620000201800 */
[----:B------:R-:W-:Y:S05]  /*d310*/  BRA `(.L_x_6554) ;  /* 0x0000000800247947 */ /* 0x000fea0003800000 */
.L_x_6565:
        /* <DEDUP_REMOVED lines=14> */
[----:B------:R0:W1:Y:S01]  /*d400*/  F2F.F64.F32 R24, R0 ;  /* 0x0000000000187310 */ /* 0x0000620000201800 */
[----:B------:R-:W-:Y:S05]  /*d410*/  BRA `(.L_x_6554) ;  /* 0x0000000400e47947 */ /* 0x000fea0003800000 */
.L_x_6564:
[----:B------:R-:W2:Y:S01]  /*d420*/  LDG.E.U16 R0, desc[UR36][R4.64] ;  /* 0x0000002404007981 */ /* 0x000ea2000c1e1500 */
[----:B------:R-:W-:Y:S01]  /*d430*/  CS2R R26, SRZ ;  /* 0x00000000001a7805 */ /* 0x000fe2000001ff00 */
[----:B--2---:R-:W-:-:S04]  /*d440*/  IMAD.U32 R0, R0, 0x10000, RZ ;  /* 0x0001000000007824 */ /* 0x004fc800078e00ff */
[----:B------:R-:W-:-:S04]  /*d450*/  FMUL.FTZ R0, R0, 1 ;  /* 0x3f80000000007820 */ /* 0x000fc80000410000 */
[----:B------:R0:W1:Y:S01]  /*d460*/  F2F.F64.F32 R24, R0 ;  /* 0x0000000000187310 */ /* 0x0000620000201800 */
[----:B------:R-:W-:Y:S05]  /*d470*/  BRA `(.L_x_6554) ;  /* 0x0000000400cc7947 */ /* 0x000fea0003800000 */
.L_x_6561:
        /* <DEDUP_REMOVED lines=12> */
.L_x_6568:
        /* <DEDUP_REMOVED lines=22> */
.L_x_6570:
[----:B------:R-:W-:Y:S05]  /*d6a0*/  BSYNC.RECONVERGENT B0 ;  /* 0x0000000000007941 */ /* 0x000fea0003800200 */
.L_x_6569:
[----:B------:R-:W-:Y:S02]  /*d6b0*/  SHF.L.U32 R0, R0, 0x14, RZ ;  /* 0x0000001400007819 */ /* 0x000fe400000006ff */
[----:B------:R-:W-:-:S04]  /*d6c0*/  LEA R3, R3, 0x3b800000, 0x17 ;  /* 0x3b80000003037811 */ /* 0x000fc800078eb8ff */
[----:B------:R-:W-:-:S05]  /*d6d0*/  LOP3.LUT R0, R3, R0, R7, 0xfe, !PT ;  /* 0x0000000003007212 */ /* 0x000fca00078efe07 */
[----:B------:R-:W-:-:S04]  /*d6e0*/  FMUL.FTZ R0, R0, 1 ;  /* 0x3f80000000007820 */ /* 0x000fc80000410000 */
[----:B------:R0:W1:Y:S01]  /*d6f0*/  F2F.F64.F32 R24, R0 ;  /* 0x0000000000187310 */ /* 0x0000620000201800 */
[----:B------:R-:W-:Y:S05]  /*d700*/  BRA `(.L_x_6554) ;  /* 0x0000000400287947 */ /* 0x000fea0003800000 */
.L_x_6567:
        /* <DEDUP_REMOVED lines=22> */
.L_x_6572:
[----:B------:R-:W-:Y:S05]  /*d870*/  BSYNC.RECONVERGENT B0 ;  /* 0x0000000000007941 */ /* 0x000fea0003800200 */
.L_x_6571:
[----:B------:R-:W-:Y:S01]  /*d880*/  IMAD.SHL.U32 R0, R0, 0x200000, RZ ;  /* 0x0020000000007824 */ /* 0x000fe200078e00ff */
[----:B------:R-:W-:-:S04]  /*d890*/  LEA R3, R3, 0x37800000, 0x17 ;  /* 0x3780000003037811 */ /* 0x000fc800078eb8ff */
[----:B------:R-:W-:-:S05]  /*d8a0*/  LOP3.LUT R0, R3, R0, R7, 0xfe, !PT ;  /* 0x0000000003007212 */ /* 0x000fca00078efe07 */
[----:B------:R-:W-:-:S04]  /*d8b0*/  FMUL.FTZ R0, R0, 1 ;  /* 0x3f80000000007820 */ /* 0x000fc80000410000 */
[----:B------:R0:W1:Y:S01]  /*d8c0*/  F2F.F64.F32 R24, R0 ;  /* 0x0000000000187310 */ /* 0x0000620000201800 */
[----:B------:R-:W-:Y:S05]  /*d8d0*/  BRA `(.L_x_6554) ;  /* 0x0000000000b47947 */ /* 0x000fea0003800000 */
.L_x_6566:
        /* <DEDUP_REMOVED lines=9> */
[----:B------:R-:W-:Y:S02]  /*d970*/  CS2R R26, SRZ ;  /* 0x00000000001a7805 */ /* 0x000fe4000001ff00 */
        /* <DEDUP_REMOVED lines=9> */
.L_x_6553:
        /* <DEDUP_REMOVED lines=16> */
.L_x_6575:
[----:B------:R-:W-:Y:S02]  /*db10*/  CS2R R26, SRZ ;  /* 0x00000000001a7805 */ /* 0x000fe4000001ff00 */
[----:B------:R-:W-:Y:S01]  /*db20*/  CS2R R24, SRZ ;  /* 0x0000000000187805 */ /* 0x000fe2000001ff00 */
[----:B------:R-:W-:Y:S06]  /*db30*/  BRA `(.L_x_6554) ;  /* 0x00000000001c7947 */ /* 0x000fec0003800000 */
.L_x_6574:
[----:B------:R-:W2:Y:S01]  /*db40*/  LDG.E.64 R24, desc[UR36][R4.64] ;  /* 0x0000002404187981 */ /* 0x000ea2000c1e1b00 */
[----:B------:R-:W-:Y:S01]  /*db50*/  CS2R R26, SRZ ;  /* 0x00000000001a7805 */ /* 0x000fe2000001ff00 */
[----:B--2---:R-:W0:Y:S01]  /*db60*/  I2F.F64.U64 R24, R24 ;  /* 0x0000001800187312 */ /* 0x004e220000301800 */
[----:B------:R-:W-:Y:S05]  /*db70*/  BRA `(.L_x_6554) ;  /* 0x00000000000c7947 */ /* 0x000fea0003800000 */
.L_x_6573:
[----:B------:R-:W2:Y:S01]  /*db80*/  LDG.E R4, desc[UR36][R4.64] ;  /* 0x0000002404047981 */ /* 0x000ea2000c1e1900 */
[----:B------:R-:W-:Y:S01]  /*db90*/  CS2R R26, SRZ ;  /* 0x00000000001a7805 */ /* 0x000fe2000001ff00 */
[----:B--2---:R0:W1:Y:S06]  /*dba0*/  I2F.F64.U32 R24, R4 ;  /* 0x0000000400187312 */ /* 0x00406c0000201800 */
.L_x_6554:
[----:B------:R-:W-:Y:S05]  /*dbb0*/  BSYNC.RECONVERGENT B6 ;  /* 0x0000000000067941 */ /* 0x000fea0003800200 */
.L_x_6548:
        /* <DEDUP_REMOVED lines=19> */
.L_x_6580:
[----:B------:R-:W2:Y:S01]  /*dcf0*/  LDG.E.U8 R4, desc[UR36][R4.64] ;  /* 0x0000002404047981 */ /* 0x000ea2000c1e1100 */
[----:B------:R-:W-:Y:S01]  /*dd00*/  CS2R R18, SRZ ;  /* 0x0000000000127805 */ /* 0x000fe2000001ff00 */
[----:B--2---:R0:W2:Y:S01]  /*dd10*/  I2F.F64.U16 R16, R4 ;  /* 0x0000000400107312 */ /* 0x0040a20000101800 */
[----:B------:R-:W-:Y:S05]  /*dd20*/  BRA `(.L_x_6582) ;  /* 0x0000000c00bc7947 */ /* 0x000fea0003800000 */
.L_x_6579:
        /* <DEDUP_REMOVED lines=10> */
.L_x_6584:
[----:B------:R-:W2:Y:S01]  /*ddd0*/  LDG.E R4, desc[UR36][R4.64] ;  /* 0x0000002404047981 */ /* 0x000ea2000c1e1900 */
[----:B------:R-:W-:Y:S01]  /*dde0*/  CS2R R18, SRZ ;  /* 0x0000000000127805 */ /* 0x000fe2000001ff00 */
[----:B--2---:R0:W2:Y:S01]  /*ddf0*/  I2F.F64 R16, R4 ;  /* 0x0000000400107312 */ /* 0x0040a20000201c00 */
[----:B------:R-:W-:Y:S05]  /*de00*/  BRA `(.L_x_6582) ;  /* 0x0000000c00847947 */ /* 0x000fea0003800000 */
.L_x_6583:
[----:B------:R-:W2:Y:S01]  /*de10*/  LDG.E.U16 R4, desc[UR36][R4.64] ;  /* 0x0000002404047981 */ /* 0x000ea2000c1e1500 */
[----:B------:R-:W-:Y:S01]  /*de20*/  CS2R R18, SRZ ;  /* 0x0000000000127805 */ /* 0x000fe2000001ff00 */
[----:B--2---:R0:W2:Y:S01]  /*de30*/  I2F.F64.S16 R16, R4 ;  /* 0x0000000400107312 */ /* 0x0040a20000101c00 */
[----:B------:R-:W-:Y:S05]  /*de40*/  BRA `(.L_x_6582) ;  /* 0x0000000c00747947 */ /* 0x000fea0003800000 */
.L_x_6578:
        /* <DEDUP_REMOVED lines=11> */
.L_x_6586:
[----:B------:R-:W2:Y:S01]  /*df00*/  LDG.E.U16 R0, desc[UR36][R4.64] ;  /* 0x0000002404007981 */ /* 0x000ea2000c1e1500 */
[----:B------:R-:W-:Y:S01]  /*df10*/  CS2R R18, SRZ ;  /* 0x0000000000127805 */ /* 0x000fe2000001ff00 */
[----:B--2---:R-:W-:-:S05]  /*df20*/  HADD2.F32 R0, -RZ, R0.H0_H0 ;  /* 0x20000000ff007230 */ /* 0x004fca0000004100 */
[----:B------:R-:W-:-:S04]  /*df30*/  FMUL.FTZ R0, R0, 1 ;  /* 0x3f80000000007820 */ /* 0x000fc80000410000 */
[----:B------:R0:W2:Y:S01]  /*df40*/  F2F.F64.F32 R16, R0 ;  /* 0x0000000000107310 */ /* 0x0000a20000201800 */
[----:B------:R-:W-:Y:S05]  /*df50*/  BRA `(.L_x_6582) ;  /* 0x0000000c00307947 */ /* 0x000fea0003800000 */
.L_x_6585:
        /* <DEDUP_REMOVED lines=12> */
.L_x_6588:
        /* <DEDUP_REMOVED lines=8> */
.L_x_6587:
[----:B------:R0:W5:Y:S01]  /*e0a0*/  LDG.E.64 R16, desc[UR36][R4.64] ;  /* 0x0000002404107981 */ /* 0x000162000c1e1b00 */
[----:B------:R-:W-:Y:S01]  /*e0b0*/  CS2R R18, SRZ ;  /* 0x0000000000127805 */ /* 0x000fe2000001ff00 */
[----:B------:R-:W-:Y:S06]  /*e0c0*/  BRA `(.L_x_6582) ;  /* 0x0000000800d47947 */ /* 0x000fec0003800000 */
.L_x_6577:
        /* <DEDUP_REMOVED lines=14> */
.L_x_6591:
[----:B------:R0:W5:Y:S01]  /*e1b0*/  LDG.E.128 R16, desc[UR36][R4.64] ;  /* 0x0000002404107981 */ /* 0x000162000c1e1d00 */
[----:B------:R-:W-:Y:S05]  /*e1c0*/  BRA `(.L_x_6582) ;  /* 0x0000000800947947 */ /* 0x000fea0003800000 */
.L_x_6590:
        /* <DEDUP_REMOVED lines=24> */
[----:B------:R-:W-:-:S05]  /*e350*/  LOP3.LUT R3, R3, 0x80000000, R0, 0xf8, !PT ;  /* 0x8000000003037812 */ /* 0x000fca00078ef800 */
[----:B------:R-:W-:-:S04]  /*e360*/  FMUL.FTZ R3, R3, 1 ;  /* 0x3f80000003037820 */ /* 0x000fc80000410000 */
[----:B------:R0:W2:Y:S01]  /*e370*/  F2F.F64.F32 R16, R3 ;  /* 0x0000000300107310 */ /* 0x0000a20000201800 */
[----:B------:R-:W-:Y:S05]  /*e380*/  BRA `(.L_x_6582) ;  /* 0x0000000800247947 */ /* 0x000fea0003800000 */
.L_x_6593:
[----:B------:R-:W2:Y:S01]  /*e390*/  LDG.E.U8 R4, desc[UR36][R4.64] ;  /* 0x0000002404047981 */ /* 0x000ea2000c1e1100 */
[----:B------:R-:W-:Y:S01]  /*e3a0*/  CS2R R18, SRZ ;  /* 0x0000000000127805 */ /* 0x000fe2000001ff00 */
        /* <DEDUP_REMOVED lines=12> */
[----:B------:R0:W2:Y:S01]  /*e470*/  F2F.F64.F32 R16, R0 ;  /* 0x0000000000107310 */ /* 0x0000a20000201800 */
[----:B------:R-:W-:Y:S05]  /*e480*/  BRA `(.L_x_6582) ;  /* 0x0000000400e47947 */ /* 0x000fea0003800000 */
.L_x_6592:
[----:B------:R-:W2:Y:S01]  /*e490*/  LDG.E.U16 R0, desc[UR36][R4.64] ;  /* 0x0000002404007981 */ /* 0x000ea2000c1e1500 */
[----:B------:R-:W-:Y:S01]  /*e4a0*/  CS2R R18, SRZ ;  /* 0x0000000000127805 */ /* 0x000fe2000001ff00 */
[----:B--2---:R-:W-:-:S04]  /*e4b0*/  IMAD.U32 R0, R0, 0x10000, RZ ;  /* 0x0001000000007824 */ /* 0x004fc800078e00ff */
[----:B------:R-:W-:-:S04]  /*e4c0*/  FMUL.FTZ R0, R0, 1 ;  /* 0x3f80000000007820 */ /* 0x000fc80000410000 */
[----:B------:R0:W2:Y:S01]  /*e4d0*/  F2F.F64.F32 R16, R0 ;  /* 0x0000000000107310 */ /* 0x0000a20000201800 */
[----:B------:R-:W-:Y:S05]  /*e4e0*/  BRA `(.L_x_6582) ;  /* 0x0000000400cc7947 */ /* 0x000fea0003800000 */
.L_x_6589:
        /* <DEDUP_REMOVED lines=12> */
.L_x_6596:
        /* <DEDUP_REMOVED lines=22> */
.L_x_6598:
[----:B------:R-:W-:Y:S05]  /*e710*/  BSYNC.RECONVERGENT B0 ;  /* 0x0000000000007941 */ /* 0x000fea0003800200 */
.L_x_6597:
[----:B------:R-:W-:Y:S01]  /*e720*/  IMAD.SHL.U32 R0, R0, 0x100000, RZ ;  /* 0x0010000000007824 */ /* 0x000fe200078e00ff */
[----:B------:R-:W-:-:S04]  /*e730*/  LEA R3, R3, 0x3b800000, 0x17 ;  /* 0x3b80000003037811 */ /* 0x000fc800078eb8ff */
[----:B------:R-:W-:-:S05]  /*e740*/  LOP3.LUT R0, R3, R0, R7, 0xfe, !PT ;  /* 0x0000000003007212 */ /* 0x000fca00078efe07 */
[----:B------:R-:W-:-:S04]  /*e750*/  FMUL.FTZ R0, R0, 1 ;  /* 0x3f80000000007820 */ /* 0x000fc80000410000 */
[----:B------:R0:W2:Y:S01]  /*e760*/  F2F.F64.F32 R16, R0 ;  /* 0x0000000000107310 */ /* 0x0000a20000201800 */
[----:B------:R-:W-:Y:S05]  /*e770*/  BRA `(.L_x_6582) ;  /* 0x0000000400287947 */ /* 0x000fea0003800000 */
.L_x_6595:
        /* <DEDUP_REMOVED lines=22> */
.L_x_6600:
[----:B------:R-:W-:Y:S05]  /*e8e0*/  BSYNC.RECONVERGENT B0 ;  /* 0x0000000000007941 */ /* 0x000fea0003800200 */
.L_x_6599:
[----:B------:R-:W-:Y:S02]  /*e8f0*/  SHF.L.U32 R0, R0, 0x15, RZ ;  /* 0x0000001500007819 */ /* 0x000fe400000006ff */
[----:B------:R-:W-:-:S04]  /*e900*/  LEA R3, R3, 0x37800000, 0x17 ;  /* 0x3780000003037811 */ /* 0x000fc800078eb8ff */
[----:B------:R-:W-:-:S05]  /*e910*/  LOP3.LUT R0, R3, R0, R7, 0xfe, !PT ;  /* 0x0000000003007212 */ /* 0x000fca00078efe07 */
[----:B------:R-:W-:-:S04]  /*e920*/  FMUL.FTZ R0, R0, 1 ;  /* 0x3f80000000007820 */ /* 0x000fc80000410000 */
[----:B------:R0:W2:Y:S01]  /*e930*/  F2F.F64.F32 R16, R0 ;  /* 0x0000000000107310 */ /* 0x0000a20000201800 */
[----:B------:R-:W-:Y:S05]  /*e940*/  BRA `(.L_x_6582) ;  /* 0x0000000000b47947 */ /* 0x000fea0003800000 */
.L_x_6594:
[----:B------:R-:W-:-:S09]  /*e950*/  UISETP.NE.AND UP0, UPT, UR4, 0x1c, UPT ;  /* 0x0000001c0400788c */ /* 0x000fd2000bf05270 */
[----:B------:R-:W-:Y:S05]  /*e960*/  BRA.U !UP0, `(.L_x_6601) ;  /* 0x0000000108a07547 */ /* 0x000fea000b800000 */
[----:B------:R-:W-:-:S09]  /*e970*/  UISETP.NE.AND UP0, UPT, UR4, 0x1d, UPT ;  /* 0x0000001d0400788c */ /* 0x000fd2000bf05270 */
[----:B------:R-:W-:Y:S05]  /*e980*/  BRA.U !UP0, `(.L_x_6602) ;  /* 0x0000000108887547 */ /* 0x000fea000b800000 */
[----:B------:R-:W-:-:S09]  /*e990*/  UISETP.NE.AND UP0, UPT, UR4, 0x2c, UPT ;  /* 0x0000002c0400788c */ /* 0x000fd2000bf05270 */
[----:B------:R-:W-:Y:S05]  /*e9a0*/  BRA.U UP0, `(.L_x_6581) ;  /* 0x0000000100347547 */ /* 0x000fea000b800000 */
[----:B------:R-:W2:Y:S01]  /*e9b0*/  LDG.E.U8 R0, desc[UR36][R4.64] ;  /* 0x0000002404007981 */ /* 0x000ea2000c1e1100 */
[----:B------:R-:W-:Y:S01]  /*e9c0*/  CS2R R18, SRZ ;  /* 0x0000000000127805 */ /* 0x000fe2000001ff00 */
[----:B------:R-:W-:Y:S02]  /*e9d0*/  IMAD.MOV.U32 R16, RZ, RZ, 0x0 ;  /* 0x00000000ff107424 */ /* 0x000fe400078e00ff */
[----:B------:R-:W-:Y:S01]  /*e9e0*/  IMAD.MOV.U32 R17, RZ, RZ, 0x38000000 ;  /* 0x38000000ff117424 */ /* 0x000fe200078e00ff */
[----:B--2---:R-:W-:-:S13]  /*e9f0*/  ISETP.NE.AND P0, PT, R0, RZ, PT ;  /* 0x000000ff0000720c */ /* 0x004fda0003f05270 */
[----:B------:R-:W-:Y:S05]  /*ea00*/  @!P0 BRA `(.L_x_6582) ;  /* 0x0000000000848947 */ /* 0x000fea0003800000 */
[----:B------:R-:W-:-:S13]  /*ea10*/  ISETP.NE.AND P0, PT, R0, 0xff, PT ;  /* 0x000000ff0000780c */ /* 0x000fda0003f05270 */
[----:B------:R-:W-:Y:S01]  /*ea20*/  @P0 SHF.L.U32 R0, R0, 0x17, RZ ;  /* 0x0000001700000819 */ /* 0x000fe200000006ff */
[----:B------:R-:W-:Y:S02]  /*ea30*/  @!P0 IMAD.MOV.U32 R16, RZ, RZ, 0x20000000 ;  /* 0x20000000ff108424 */ /* 0x000fe400078e00ff */
[----:B------:R-:W-:Y:S02]  /*ea40*/  @!P0 IMAD.MOV.U32 R17, RZ, RZ, 0x7ff80000 ;  /* 0x7ff80000ff118424 */ /* 0x000fe400078e00ff */
[----:B------:R-:W-:-:S04]  /*ea50*/  @P0 FMUL.FTZ R0, R0, 1 ;  /* 0x3f80000000000820 */ /* 0x000fc80000410000 */
[----:B------:R0:W2:Y:S01]  /*ea60*/  @P0 F2F.F64.F32 R16, R0 ;  /* 0x0000000000100310 */ /* 0x0000a20000201800 */
[----:B------:R-:W-:Y:S05]  /*ea70*/  BRA `(.L_x_6582) ;  /* 0x0000000000687947 */ /* 0x000fea0003800000 */
.L_x_6581:
        /* <DEDUP_REMOVED lines=16> */
.L_x_6603:
[----:B------:R-:W-:Y:S02]  /*eb80*/  CS2R R16, SRZ ;  /* 0x0000000000107805 */ /* 0x000fe4000001ff00 */
[----:B------:R-:W-:Y:S01]  /*eb90*/  CS2R R18, SRZ ;  /* 0x0000000000127805 */ /* 0x000fe2000001ff00 */
[----:B------:R-:W-:Y:S06]  /*eba0*/  BRA `(.L_x_6582) ;  /* 0x00000000001c7947 */ /* 0x000fec0003800000 */
.L_x_6602:
[----:B------:R-:W2:Y:S01]  /*ebb0*/  LDG.E.64 R16, desc[UR36][R4.64] ;  /* 0x0000002404107981 */ /* 0x000ea2000c1e1b00 */
[----:B------:R-:W-:Y:S01]  /*ebc0*/  CS2R R18, SRZ ;  /* 0x0000000000127805 */ /* 0x000fe2000001ff00 */
[----:B--2---:R-:W0:Y:S01]  /*ebd0*/  I2F.F64.U64 R16, R16 ;  /* 0x0000001000107312 */ /* 0x004e220000301800 */
[----:B------:R-:W-:Y:S05]  /*ebe0*/  BRA `(.L_x_6582) ;  /* 0x00000000000c7947 */ /* 0x000fea0003800000 */
.L_x_6601:
[----:B------:R-:W2:Y:S01]  /*ebf0*/  LDG.E R4, desc[UR36][R4.64] ;  /* 0x0000002404047981 */ /* 0x000ea2000c1e1900 */
[----:B------:R-:W-:Y:S01]  /*ec00*/  CS2R R18, SRZ ;  /* 0x0000000000127805 */ /* 0x000fe2000001ff00 */
[----:B--2---:R0:W2:Y:S06]  /*ec10*/  I2F.F64.U32 R16, R4 ;  /* 0x0000000400107312 */ /* 0x0040ac0000201800 */
.L_x_6582:
[----:B------:R-:W-:Y:S05]  /*ec20*/  BSYNC.RECONVERGENT B6 ;  /* 0x0000000000067941 */ /* 0x000fea0003800200 */
.L_x_6576:
[----:B------:R-:W1:Y:S01]  /*ec30*/  LDCU.64 UR6, c[0x0][0x668] ;  /* 0x0000cd00ff0677ac */ /* 0x000e620008000a00 */
[----:B------:R-:W-:Y:S01]  /*ec40*/  BSSY.RECONVERGENT B6, `(.L_x_6604) ;  /* 0x0000105000067945 */ /* 0x000fe20003800200 */
[----:B------:R-:W-:-:S04]  /*ec50*/  UPRMT UR4, UR39, 0x7773, URZ ;  /* 0x0000777327047896 */ /* 0x000fc800080000ff */
[----:B------:R-:W-:Y:S01]  /*ec60*/  UISETP.GT.AND UP0, UPT, UR4, 0x9, UPT ;  /* 0x000000090400788c */ /* 0x000fe2000bf04270 */
[----:B-1----:R-:W-:-:S04]  /*ec70*/  IADD3 R8, P0, PT, R22, UR6, RZ ;  /* 0x0000000616087c10 */ /* 0x002fc8000ff1e0ff */
        /* <DEDUP_REMOVED lines=14> */
.L_x_6608:
[----:B0-----:R-:W2:Y:S01]  /*ed60*/  LDG.E.U8 R4, desc[UR36][R8.64] ;  /* 0x0000002408047981 */ /* 0x001ea2000c1e1100 */
[----:B------:R-:W-:Y:S01]  /*ed70*/  CS2R R6, SRZ ;  /* 0x0000000000067805 */ /* 0x000fe2000001ff00 */
[----:B--2---:R-:W0:Y:S01]  /*ed80*/  I2F.F64.U16 R4, R4 ;  /* 0x0000000400047312 */ /* 0x004e220000101800 */
[----:B------:R-:W-:Y:S05]  /*ed90*/  BRA `(.L_x_6610) ;  /* 0x0000000c00bc7947 */ /* 0x000fea0003800000 */
.L_x_6607:
        /* <DEDUP_REMOVED lines=10> */
.L_x_6612:
[----:B0-----:R-:W2:Y:S01]  /*ee40*/  LDG.E R4, desc[UR36][R8.64] ;  /* 0x0000002408047981 */ /* 0x001ea2000c1e1900 */
[----:B------:R-:W-:Y:S01]  /*ee50*/  CS2R R6, SRZ ;  /* 0x0000000000067805 */ /* 0x000fe2000001ff00 */
[----:B--2---:R-:W0:Y:S01]  /*ee60*/  I2F.F64 R4, R4 ;  /* 0x0000000400047312 */ /* 0x004e220000201c00 */
[----:B------:R-:W-:Y:S05]  /*ee70*/  BRA `(.L_x_6610) ;  /* 0x0000000c00847947 */ /* 0x000fea0003800000 */
.L_x_6611:
[----:B0-----:R-:W2:Y:S01]  /*ee80*/  LDG.E.U16 R4, desc[UR36][R8.64] ;  /* 0x0000002408047981 */ /* 0x001ea2000c1e1500 */
[----:B------:R-:W-:Y:S01]  /*ee90*/  CS2R R6, SRZ ;  /* 0x0000000000067805 */ /* 0x000fe2000001ff00 */
[----:B--2---:R-:W0:Y:S01]  /*eea0*/  I2F.F64.S16 R4, R4 ;  /* 0x0000000400047312 */ /* 0x004e220000101c00 */
[----:B------:R-:W-:Y:S05]  /*eeb0*/  BRA `(.L_x_6610) ;  /* 0x0000000c00747947 */ /* 0x000fea0003800000 */
.L_x_6606:
        /* <DEDUP_REMOVED lines=11> */
.L_x_6614:
[----:B0-----:R-:W2:Y:S01]  /*ef70*/  LDG.E.U16 R0, desc[UR36][R8.64] ;  /* 0x0000002408007981 */ /* 0x001ea2000c1e1500 */
[----:B------:R-:W-:Y:S01]  /*ef80*/  CS2R R6, SRZ ;  /* 0x0000000000067805 */ /* 0x000fe2000001ff00 */
[----:B--2---:R-:W-:-:S05]  /*ef90*/  HADD2.F32 R0, -RZ, R0.H0_H0 ;  /* 0x20000000ff007230 */ /* 0x004fca0000004100 */
[----:B------:R-:W-:-:S04]  /*efa0*/  FMUL.FTZ R0, R0, 1 ;  /* 0x3f80000000007820 */ /* 0x000fc80000410000 */
[----:B------:R0:W1:Y:S01]  /*efb0*/  F2F.F64.F32 R4, R0 ;  /* 0x0000000000047310 */ /* 0x0000620000201800 */
[----:B------:R-:W-:Y:S05]  /*efc0*/  BRA `(.L_x_6610) ;  /* 0x0000000c00307947 */ /* 0x000fea0003800000 */
.L_x_6613:
        /* <DEDUP_REMOVED lines=12> */
.L_x_6616:
        /* <DEDUP_REMOVED lines=8> */
.L_x_6615:
[----:B0-----:R0:W5:Y:S01]  /*f110*/  LDG.E.64 R4, desc[UR36][R8.64] ;  /* 0x0000002408047981 */ /* 0x001162000c1e1b00 */
[----:B------:R-:W-:Y:S01]  /*f120*/  CS2R R6, SRZ ;  /* 0x0000000000067805 */ /* 0x000fe2000001ff00 */
[----:B------:R-:W-:Y:S06]  /*f130*/  BRA `(.L_x_6610) ;  /* 0x0000000800d47947 */ /* 0x000fec0003800000 */
.L_x_6605:
        /* <DEDUP_REMOVED lines=14> */
.L_x_6619:
[----:B0-----:R0:W5:Y:S01]  /*f220*/  LDG.E.128 R4, desc[UR36][R8.64] ;  /* 0x0000002408047981 */ /* 0x001162000c1e1d00 */
[----:B------:R-:W-:Y:S05]  /*f230*/  BRA `(.L_x_6610) ;  /* 0x0000000800947947 */ /* 0x000fea0003800000 */
.L_x_6618:
[----:B------:R-:W-:-:S09]  /*f240*/  UISETP.NE.AND UP0, UPT, UR4, 0xf, UPT ;  /* 0x0000000f0400788c */ /* 0x000fd2000bf05270 */
[----:B------:R-:W-:Y:S05]  /*f250*/  BRA.U !UP0, `(.L_x_6620) ;  /* 0x0000000108a87547 */ /* 0x000fea000b800000 */
[----:B------:R-:W-:-:S09]  /*f260*/  UISETP.NE.AND UP0, UPT, UR4, 0x17, UPT ;  /* 0x000000170400788c */ /* 0x000fd2000bf05270 */
[----:B------:R-:W-:Y:S05]  /*f270*/  BRA.U !UP0, `(.L_x_6621) ;  /* 0x0000000108607547 */ /* 0x000fea000b800000 */
[----:B------:R-:W-:-:S09]  /*f280*/  UISETP.NE.AND UP0, UPT, UR4, 0x18, UPT ;  /* 0x000000180400788c */ /* 0x000fd2000bf05270 */
[----:B------:R-:W-:Y:S05]  /*f290*/  BRA.U UP0, `(.L_x_6609) ;  /* 0x0000000900147547 */ /* 0x000fea000b800000 */
[----:B0-----:R-:W2:Y:S01]  /*f2a0*/  LDG.E.U8 R0, desc[UR36][R8.64] ;  /* 0x0000002408007981 */ /* 0x001ea2000c1e1100 */
[----:B------:R-:W-:Y:S01]  /*f2b0*/  MOV R5, 0x1f ;  /* 0x0000001f00057802 */ /* 0x000fe20000000f00 */
        /* <DEDUP_REMOVED lines=20> */
.L_x_6621:
[----:B0-----:R-:W2:Y:S01]  /*f400*/  LDG.E.U8 R4, desc[UR36][R8.64] ;  /* 0x0000002408047981 */ /* 0x001ea2000c1e1100 */
[----:B------:R-:W-:Y:S02]  /*f410*/  CS2R R6, SRZ ;  /* 0x0000000000067805 */ /* 0x000fe4000001ff00 */
        /* <DEDUP_REMOVED lines=14> */
.L_x_6620:
[----:B0-----:R-:W2:Y:S01]  /*f500*/  LDG.E.U16 R0, desc[UR36][R8.64] ;  /* 0x0000002408007981 */ /* 0x001ea2000c1e1500 */
[----:B------:R-:W-:Y:S02]  /*f510*/  CS2R R6, SRZ ;  /* 0x0000000000067805 */ /* 0x000fe4000001ff00 */
[----:B--2---:R-:W-:-:S05]  /*f520*/  SHF.L.U32 R0, R0, 0x10, RZ ;  /* 0x0000001000007819 */ /* 0x004fca00000006ff */
[----:B------:R-:W-:-:S04]  /*f530*/  FMUL.FTZ R0, R0, 1 ;  /* 0x3f80000000007820 */ /* 0x000fc80000410000 */
[----:B------:R1:W0:Y:S01]  /*f540*/  F2F.F64.F32 R4, R0 ;  /* 0x0000000000047310 */ /* 0x0002220000201800 */
[----:B------:R-:W-:Y:S05]  /*f550*/  BRA `(.L_x_6610) ;  /* 0x0000000400cc7947 */ /* 0x000fea0003800000 */
.L_x_6617:
        /* <DEDUP_REMOVED lines=12> */
.L_x_6624:
        /* <DEDUP_REMOVED lines=22> */
.L_x_6626:
[----:B------:R-:W-:Y:S05]  /*f780*/  BSYNC.RECONVERGENT B0 ;  /* 0x0000000000007941 */ /* 0x000fea0003800200 */
.L_x_6625:
[----:B------:R-:W-:Y:S01]  /*f790*/  IMAD.SHL.U32 R0, R0, 0x100000, RZ ;  /* 0x0010000000007824 */ /* 0x000fe200078e00ff */
[----:B------:R-:W-:-:S04]  /*f7a0*/  LEA R3, R3, 0x3b800000, 0x17 ;  /* 0x3b80000003037811 */ /* 0x000fc800078eb8ff */
[----:B------:R-:W-:-:S05]  /*f7b0*/  LOP3.LUT R0, R3, R0, R9, 0xfe, !PT ;  /* 0x0000000003007212 */ /* 0x000fca00078efe09 */
[----:B------:R-:W-:-:S04]  /*f7c0*/  FMUL.FTZ R0, R0, 1 ;  /* 0x3f80000000007820 */ /* 0x000fc80000410000 */
[----:B------:R0:W1:Y:S01]  /*f7d0*/  F2F.F64.F32 R4, R0 ;  /* 0x0000000000047310 */ /* 0x0000620000201800 */
[----:B------:R-:W-:Y:S05]  /*f7e0*/  BRA `(.L_x_6610) ;  /* 0x0000000400287947 */ /* 0x000fea0003800000 */
.L_x_6623:
        /* <DEDUP_REMOVED lines=22> */
.L_x_6628:
[----:B------:R-:W-:Y:S05]  /*f950*/  BSYNC.RECONVERGENT B0 ;  /* 0x0000000000007941 */ /* 0x000fea0003800200 */
.L_x_6627:
[----:B------:R-:W-:Y:S01]  /*f960*/  IMAD.SHL.U32 R0, R0, 0x200000, RZ ;  /* 0x0020000000007824 */ /* 0x000fe200078e00ff */
[----:B------:R-:W-:-:S04]  /*f970*/  LEA R3, R3, 0x37800000, 0x17 ;  /* 0x3780000003037811 */ /* 0x000fc800078eb8ff */
[----:B------:R-:W-:-:S05]  /*f980*/  LOP3.LUT R0, R3, R0, R9, 0xfe, !PT ;  /* 0x0000000003007212 */ /* 0x000fca00078efe09 */
[----:B------:R-:W-:-:S04]  /*f990*/  FMUL.FTZ R0, R0, 1 ;  /* 0x3f80000000007820 */ /* 0x000fc80000410000 */
[----:B------:R0:W1:Y:S01]  /*f9a0*/  F2F.F64.F32 R4, R0 ;  /* 0x0000000000047310 */ /* 0x0000620000201800 */
[----:B------:R-:W-:Y:S05]  /*f9b0*/  BRA `(.L_x_6610) ;  /* 0x0000000000b47947 */ /* 0x000fea0003800000 */
.L_x_6622:
[----:B------:R-:W-:-:S09]  /*f9c0*/  UISETP.NE.AND UP0, UPT, UR4, 0x1c, UPT ;  /* 0x0000001c0400788c */ /* 0x000fd2000bf05270 */
[----:B------:R-:W-:Y:S05]  /*f9d0*/  BRA.U !UP0, `(.L_x_6629) ;  /* 0x0000000108a07547 */ /* 0x000fea000b800000 */
[----:B------:R-:W-:-:S09]  /*f9e0*/  UISETP.NE.AND UP0, UPT, UR4, 0x1d, UPT ;  /* 0x0000001d0400788c */ /* 0x000fd2000bf05270 */
[----:B------:R-:W-:Y:S05]  /*f9f0*/  BRA.U !UP0, `(.L_x_6630) ;  /* 0x0000000108887547 */ /* 0x000fea000b800000 */
[----:B------:R-:W-:-:S09]  /*fa00*/  UISETP.NE.AND UP0, UPT, UR4, 0x2c, UPT ;  /* 0x0000002c0400788c */ /* 0x000fd2000bf05270 */
[----:B------:R-:W-:Y:S05]  /*fa10*/  BRA.U UP0, `(.L_x_6609) ;  /* 0x0000000100347547 */ /* 0x000fea000b800000 */
[----:B0-----:R-:W2:Y:S01]  /*fa20*/  LDG.E.U8 R0, desc[UR36][R8.64] ;  /* 0x0000002408007981 */ /* 0x001ea2000c1e1100 */
[----:B------:R-:W-:Y:S01]  /*fa30*/  HFMA2 R5, -RZ, RZ, 0.5, 0 ;  /* 0x38000000ff057431 */ /* 0x000fe200000001ff */
        /* <DEDUP_REMOVED lines=11> */
.L_x_6609:
        /* <DEDUP_REMOVED lines=9> */
[----:B------:R-:W-:Y:S01]  /*fb80*/  IMAD.U32 R5, RZ, RZ, UR5 ;  /* 0x00000005ff057e24 */ /* 0x000fe2000f8e00ff */
[----:B-1----:R-:W-:Y:S01]  /*fb90*/  MOV R6, UR6 ;  /* 0x0000000600067c02 */ /* 0x002fe20008000f00 */
[----:B------:R-:W-:-:S02]  /*fba0*/  IMAD.U32 R7, RZ, RZ, UR7 ;  /* 0x00000007ff077e24 */ /* 0x000fc4000f8e00ff */
[----:B---3--:R-:W-:Y:S01]  /*fbb0*/  IMAD.U32 R10, RZ, RZ, UR8 ;  /* 0x00000008ff0a7e24 */ /* 0x008fe2000f8e00ff */
[----:B------:R-:W-:-:S07]  /*fbc0*/  MOV R11, UR9 ;  /* 0x00000009000b7c02 */ /* 0x000fce0008000f00 */
[----:B------:R-:W-:-:S07]  /*fbd0*/  LEPC R20, `(.L_x_6631) ;  /* 0x000000001014794e */ /* 0x000fce0000000000 */
[----:B--2-45:R-:W-:Y:S05]  /*fbe0*/  CALL.ABS.NOINC R14 ;  /* 0x000000000e007343 */ /* 0x034fea0003c00000 */
.L_x_6631:
[----:B------:R-:W-:Y:S02]  /*fbf0*/  CS2R R4, SRZ ;  /* 0x0000000000047805 */ /* 0x000fe4000001ff00 */
[----:B------:R-:W-:Y:S01]  /*fc00*/  CS2R R6, SRZ ;  /* 0x0000000000067805 */ /* 0x000fe2000001ff00 */
[----:B------:R-:W-:Y:S06]  /*fc10*/  BRA `(.L_x_6610) ;  /* 0x00000000001c7947 */ /* 0x000fec0003800000 */
.L_x_6630:
[----:B0-----:R-:W2:Y:S01]  /*fc20*/  LDG.E.64 R4, desc[UR36][R8.64] ;  /* 0x0000002408047981 */ /* 0x001ea2000c1e1b00 */
[----:B------:R-:W-:Y:S01]  /*fc30*/  CS2R R6, SRZ ;  /* 0x0000000000067805 */ /* 0x000fe2000001ff00 */
[----:B--2---:R-:W0:Y:S01]  /*fc40*/  I2F.F64.U64 R4, R4 ;  /* 0x0000000400047312 */ /* 0x004e220000301800 */
[----:B------:R-:W-:Y:S05]  /*fc50*/  BRA `(.L_x_6610) ;  /* 0x00000000000c7947 */ /* 0x000fea0003800000 */
.L_x_6629:
[----:B0-----:R-:W2:Y:S01]  /*fc60*/  LDG.E R4, desc[UR36][R8.64] ;  /* 0x0000002408047981 */ /* 0x001ea2000c1e1900 */
[----:B------:R-:W-:Y:S01]  /*fc70*/  CS2R R6, SRZ ;  /* 0x0000000000067805 */ /* 0x000fe2000001ff00 */
[----:B--2---:R-:W0:Y:S06]  /*fc80*/  I2F.F64.U32 R4, R4 ;  /* 0x0000000400047312 */ /* 0x004e2c0000201800 */
.L_x_6610:
[----:B------:R-:W-:Y:S05]  /*fc90*/  BSYNC.RECONVERGENT B6 ;  /* 0x0000000000067941 */ /* 0x000fea0003800200 */
.L_x_6604:
[----:B------:R-:W0:Y:S01]  /*fca0*/  LDCU.128 UR4, c[0x0][0x680] ;  /* 0x0000d000ff0477ac */ /* 0x000e220008000c00 */
[----:B------:R-:W4:Y:S01]  /*fcb0*/  LDCU.128 UR8, c[0x0][0x670] ;  /* 0x0000ce00ff0877ac */ /* 0x000f220008000c00 */
[----:B0-2--5:R-:W-:Y:S02]  /*fcc0*/  DMUL R8, R16, UR6 ;  /* 0x0000000610087c28 */ /* 0x025fe40008000000 */
[----:B------:R-:W-:Y:S01]  /*fcd0*/  DMUL R10, R18, UR6 ;  /* 0x00000006120a7c28 */ /* 0x000fe20008000000 */
[----:B------:R-:W-:-:S04]  /*fce0*/  ULOP3.LUT UR6, UR39, 0xff, URZ, 0xc0, !UPT ;  /* 0x000000ff27067892 */ /* 0x000fc8000f8ec0ff */
[----:B------:R-:W-:Y:S01]  /*fcf0*/  UISETP.GT.AND UP0, UPT, UR6, 0x9, UPT ;  /* 0x000000090600788c */ /* 0x000fe2000bf04270 */
[----:B------:R-:W-:Y:S02]  /*fd00*/  DFMA R18, R18, UR4, R8 ;  /* 0x0000000412127c2b */ /* 0x000fe40008000008 */
[----:B------:R-:W-:Y:S01]  /*fd10*/  DFMA R16, R16, UR4, -R10 ;  /* 0x0000000410107c2b */ /* 0x000fe2000800080a */
[----:B------:R-:W0:Y:S01]  /*fd20*/  LDCU.64 UR4, c[0x0][0x650] ;  /* 0x0000ca00ff0477ac */ /* 0x000e220008000a00 */
[----:B----4-:R-:W-:Y:S02]  /*fd30*/  DMUL R8, R26, UR10 ;  /* 0x0000000a1a087c28 */ /* 0x010fe40008000000 */
[----:B---3--:R-:W-:Y:S02]  /*fd40*/  DMUL R10, R24, UR10 ;  /* 0x0000000a180a7c28 */ /* 0x008fe40008000000 */
[C---:B-1----:R-:W-:Y:S02]  /*fd50*/  DMUL R12, R18.reuse, R6 ;  /* 0x00000006120c7228 */ /* 0x042fe40000000000 */
[----:B------:R-:W-:-:S02]  /*fd60*/  DMUL R18, R18, R4 ;  /* 0x0000000412127228 */ /* 0x000fc40000000000 */
[----:B------:R-:W-:Y:S02]  /*fd70*/  DFMA R8, R24, UR8, -R8 ;  /* 0x0000000818087c2b */ /* 0x000fe40008000808 */
[----:B------:R-:W-:Y:S02]  /*fd80*/  DFMA R10, R26, UR8, R10 ;  /* 0x000000081a0a7c2b */ /* 0x000fe4000800000a */
[C---:B------:R-:W-:Y:S02]  /*fd90*/  DFMA R4, R16.reuse, R4, -R12 ;  /* 0x000000041004722b */ /* 0x040fe4000000080c */
[----:B------:R-:W-:Y:S01]  /*fda0*/  DFMA R6, R16, R6, R18 ;  /* 0x000000061006722b */ /* 0x000fe20000000012 */
[----:B0-----:R-:W-:-:S05]  /*fdb0*/  IADD3 R2, P0, PT, R2, UR4, RZ ;  /* 0x0000000402027c10 */ /* 0x001fca000ff1e0ff */
[----:B------:R-:W-:Y:S02]  /*fdc0*/  DADD R4, R8, R4 ;  /* 0x0000000008047229 */ /* 0x000fe40000000004 */
[----:B------:R-:W-:Y:S01]  /*fdd0*/  DADD R6, R10, R6 ;  /* 0x000000000a067229 */ /* 0x000fe20000000006 */
[----:B------:R-:W-:Y:S01]  /*fde0*/  IMAD.X R3, RZ, RZ, UR5, P0 ;  /* 0x00000005ff037e24 */ /* 0x000fe200080e06ff */
[----:B------:R-:W-:Y:S09]  /*fdf0*/  BRA.U UP0, `(.L_x_6632) ;  /* 0x0000000500407547 */ /* 0x000ff2000b800000 */
        /* <DEDUP_REMOVED lines=11> */
.L_x_6635:
[----:B------:R-:W0:Y:S02]  /*feb0*/  F2I.S64.F64.TRUNC R4, R4 ;  /* 0x0000000400047311 */ /* 0x000e24000030d900 */
[----:B0-----:R-:W-:-:S05]  /*fec0*/  IMAD.MOV.U32 R7, RZ, RZ, R4 ;  /* 0x000000ffff077224 */ /* 0x001fca00078e0004 */
[----:B------:R0:W-:Y:S01]  /*fed0*/  STG.E.U8 desc[UR36][R2.64], R7 ;  /* 0x0000000702007986 */ /* 0x0001e2000c101124 */
[----:B------:R-:W-:Y:S05]  /*fee0*/  BRA `(.L_x_6637) ;  /* 0x0000000c00f07947 */ /* 0x000fea0003800000 */
.L_x_6634:
        /* <DEDUP_REMOVED lines=9> */
.L_x_6639:
[----:B------:R-:W0:Y:S02]  /*ff80*/  F2I.F64.TRUNC R5, R4 ;  /* 0x0000000400057311 */ /* 0x000e24000030d100 */
[----:B0-----:R0:W-:Y:S01]  /*ff90*/  STG.E desc[UR36][R2.64], R5 ;  /* 0x0000000502007986 */ /* 0x0011e2000c101924 */
[----:B------:R-:W-:Y:S05]  /*ffa0*/  BRA `(.L_x_6637) ;  /* 0x0000000c00c07947 */ /* 0x000fea0003800000 */
.L_x_6638:
[----:B------:R-:W0:Y:S02]  /*ffb0*/  F2I.F64.TRUNC R5, R4 ;  /* 0x0000000400057311 */ /* 0x000e24000030d100 */
[----:B0-----:R0:W-:Y:S01]  /*ffc0*/  STG.E.U16 desc[UR36][R2.64], R5 ;  /* 0x0000000502007986 */ /* 0x0011e2000c101524 */
[----:B------:R-:W-:Y:S05]  /*ffd0*/  BRA `(.L_x_6637) ;  /* 0x0000000c00b47947 */ /* 0x000fea0003800000 */
.L_x_6633:
        /* <DEDUP_REMOVED lines=13> */
.L_x_6641:
        /* <DEDUP_REMOVED lines=8> */
.L_x_6640:
        /* <DEDUP_REMOVED lines=16> */
.L_x_6643:
        /* <DEDUP_REMOVED lines=11> */
.L_x_6642:
[----:B------:R0:W-:Y:S01]  /*102e0*/  STG.E.64 desc[UR36][R2.64], R4 ;  /* 0x0000000402007986 */ /* 0x0001e2000c101b24 */
[----:B------:R-:W-:Y:S05]  /*102f0*/  BRA `(.L_x_6637) ;  /* 0x0000000800ec7947 */ /* 0x000fea0003800000 */
.L_x_6632:
        /* <DEDUP_REMOVED lines=13> */
.L_x_6647:
[----:B------:R-:W-:Y:S01]  /*103d0*/  UMOV UR4, 0xf0000000 ;  /* 0xf000000000047882 */ /* 0x000fe20000000000 */
[----:B------:R-:W-:Y:S01]  /*103e0*/  UMOV UR5, 0x380fffff ;  /* 0x380fffff00057882 */ /* 0x000fe20000000000 */
[----:B------:R-:W0:Y:S01]  /*103f0*/  F2F.F32.F64 R7, R4 ;  /* 0x0000000400077310 */ /* 0x000e220000301000 */
[----:B------:R-:W-:Y:S01]  /*10400*/  DSETP.GEU.AND P0, PT, |R4|, UR4, PT ;  /* 0x0000000404007e2a */ /* 0x000fe2000bf0e200 */
[----:B------:R-:W-:Y:S01]  /*10410*/  BSSY.RECONVERGENT B0, `(.L_x_6648) ;  /* 0x0000014000007945 */ /* 0x000fe20003800200 */
[----:B------:R-:W-:-:S12]  /*10420*/  MOV R0, 0x80 ;  /* 0x0000008000007802 */ /* 0x000fd80000000f00 */
        /* <DEDUP_REMOVED lines=16> */
.L_x_6650:
[----:B------:R-:W-:-:S04]  /*10530*/  SHF.R.U32.HI R5, RZ, 0x18, R7 ;  /* 0x00000018ff057819 */ /* 0x000fc80000011607 */
[----:B------:R-:W-:-:S07]  /*10540*/  LOP3.LUT R0, R0, 0x80, R5, 0xf8, !PT ;  /* 0x0000008000007812 */ /* 0x000fce00078ef805 */
.L_x_6649:
[----:B------:R-:W-:Y:S05]  /*10550*/  BSYNC.RECONVERGENT B0 ;  /* 0x0000000000007941 */ /* 0x000fea0003800200 */
.L_x_6648:
[----:B------:R0:W-:Y:S01]  /*10560*/  STG.E.U8 desc[UR36][R2.64], R0 ;  /* 0x0000000002007986 */ /* 0x0001e2000c101124 */
[----:B------:R-:W-:Y:S05]  /*10570*/  BRA `(.L_x_6637) ;  /* 0x00000008004c7947 */ /* 0x000fea0003800000 */
.L_x_6646:
        /* <DEDUP_REMOVED lines=22> */
.L_x_6653:
[----:B------:R-:W-:-:S04]  /*106e0*/  SHF.R.U32.HI R5, RZ, 0x18, R7 ;  /* 0x00000018ff057819 */ /* 0x000fc80000011607 */
[----:B------:R-:W-:-:S07]  /*106f0*/  LOP3.LUT R0, R0, 0x80, R5, 0xf8, !PT ;  /* 0x0000008000007812 */ /* 0x000fce00078ef805 */
.L_x_6652:
[----:B------:R-:W-:Y:S05]  /*10700*/  BSYNC.RECONVERGENT B0 ;  /* 0x0000000000007941 */ /* 0x000fea0003800200 */
.L_x_6651:
[----:B------:R0:W-:Y:S01]  /*10710*/  STG.E.U8 desc[UR36][R2.64], R0 ;  /* 0x0000000002007986 */ /* 0x0001e2000c101124 */
[----:B------:R-:W-:Y:S05]  /*10720*/  BRA `(.L_x_6637) ;  /* 0x0000000400e07947 */ /* 0x000fea0003800000 */
.L_x_6645:
        /* <DEDUP_REMOVED lines=26> */
.L_x_6655:
[----:B------:R-:W0:Y:S02]  /*108d0*/  F2I.U64.F64.TRUNC R4, R4 ;  /* 0x0000000400047311 */ /* 0x000e24000030d800 */
[----:B0-----:R0:W-:Y:S01]  /*108e0*/  STG.E.64 desc[UR36][R2.64], R4 ;  /* 0x0000000402007986 */ /* 0x0011e2000c101b24 */
[----:B------:R-:W-:Y:S05]  /*108f0*/  BRA `(.L_x_6637) ;  /* 0x00000004006c7947 */ /* 0x000fea0003800000 */
.L_x_6654:
[----:B------:R-:W0:Y:S02]  /*10900*/  F2I.U32.F64.TRUNC R5, R4 ;  /* 0x0000000400057311 */ /* 0x000e24000030d000 */
[----:B0-----:R0:W-:Y:S01]  /*10910*/  STG.E desc[UR36][R2.64], R5 ;  /* 0x0000000502007986 */ /* 0x0011e2000c101924 */
[----:B------:R-:W-:Y:S05]  /*10920*/  BRA `(.L_x_6637) ;  /* 0x0000000400607947 */ /* 0x000fea0003800000 */
.L_x_6644:
        /* <DEDUP_REMOVED lines=11> */
.L_x_6657:
[----:B------:R4:W-:Y:S01]  /*109e0*/  STG.E.128 desc[UR36][R2.64], R4 ;  /* 0x0000000402007986 */ /* 0x0009e2000c101d24 */
[----:B------:R-:W-:Y:S05]  /*109f0*/  BRA `(.L_x_6637) ;  /* 0x00000004002c7947 */ /* 0x000fea0003800000 */
.L_x_6656:
[----:B------:R-:W-:-:S09]  /*10a00*/  UISETP.NE.AND UP0, UPT, UR6, 0xf, UPT ;  /* 0x0000000f0600788c */ /* 0x000fd2000bf05270 */
[----:B------:R-:W-:Y:S05]  /*10a10*/  BRA.U !UP0, `(.L_x_6658) ;  /* 0x0000000508087547 */ /* 0x000fea000b800000 */
[----:B------:R-:W-:-:S09]  /*10a20*/  UISETP.NE.AND UP0, UPT, UR6, 0x17, UPT ;  /* 0x000000170600788c */ /* 0x000fd2000bf05270 */
[----:B------:R-:W-:Y:S05]  /*10a30*/  BRA.U !UP0, `(.L_x_6659) ;  /* 0x0000000108a07547 */ /* 0x000fea000b800000 */
[----:B------:R-:W-:-:S09]  /*10a40*/  UISETP.NE.AND UP0, UPT, UR6, 0x18, UPT ;  /* 0x000000180600788c */ /* 0x000fd2000bf05270 */
[----:B------:R-:W-:Y:S05]  /*10a50*/  BRA.U !UP0, `(.L_x_6660) ;  /* 0x0000000108447547 */ /* 0x000fea000b800000 */
.L_x_6636:
        /* <DEDUP_REMOVED lines=16> */
.L_x_6661:
[----:B------:R-:W-:Y:S05]  /*10b60*/  BRA `(.L_x_6637) ;  /* 0x0000000000d07947 */ /* 0x000fea0003800000 */
.L_x_6660:
        /* <DEDUP_REMOVED lines=17> */
.L_x_6663:
[----:B------:R-:W-:Y:S05]  /*10c80*/  BSYNC.RECONVERGENT B0 ;  /* 0x0000000000007941 */ /* 0x000fea0003800200 */
.L_x_6662:
[----:B------:R-:W-:-:S05]  /*10c90*/  LOP3.LUT R7, R0, 0x80, R7, 0xf8, !PT ;  /* 0x0000008000077812 */ /* 0x000fca00078ef807 */
[----:B------:R1:W-:Y:S01]  /*10ca0*/  STG.E.U8 desc[UR36][R2.64], R7 ;  /* 0x0000000702007986 */ /* 0x0003e2000c101124 */
[----:B------:R-:W-:Y:S05]  /*10cb0*/  BRA `(.L_x_6637) ;  /* 0x00000000007c7947 */ /* 0x000fea0003800000 */
.L_x_6659:
        /* <DEDUP_REMOVED lines=16> */
.L_x_6665:
[----:B------:R-:W-:Y:S02]  /*10dc0*/  ISETP.GT.U32.AND P0, PT, R6, 0x7f800000, PT ;  /* 0x7f8000000600780c */ /* 0x000fe40003f04070 */
[----:B------:R-:W-:-:S04]  /*10dd0*/  MOV R0, 0x7f ;  /* 0x0000007f00007802 */ /* 0x000fc80000000f00 */
[----:B------:R-:W-:-:S07]  /*10de0*/  SEL R0, R0, 0x7c, P0 ;  /* 0x0000007c00007807 */ /* 0x000fce0000000000 */
.L_x_6666:
[----:B------:R-:W-:Y:S05]  /*10df0*/  BSYNC.RECONVERGENT B0 ;  /* 0x0000000000007941 */ /* 0x000fea0003800200 */
.L_x_6664:
[----:B------:R-:W-:-:S04]  /*10e00*/  SHF.R.U32.HI R5, RZ, 0x18, R7 ;  /* 0x00000018ff057819 */ /* 0x000fc80000011607 */
[----:B------:R-:W-:-:S05]  /*10e10*/  LOP3.LUT R5, R0, 0x80, R5, 0xf8, !PT ;  /* 0x0000008000057812 */ /* 0x000fca00078ef805 */
[----:B------:R0:W-:Y:S01]  /*10e20*/  STG.E.U8 desc[UR36][R2.64], R5 ;  /* 0x0000000502007986 */ /* 0x0001e2000c101124 */
[----:B------:R-:W-:Y:S05]  /*10e30*/  BRA `(.L_x_6637) ;  /* 0x00000000001c7947 */ /* 0x000fea0003800000 */
.L_x_6658:
[----:B------:R-:W-:Y:S01]  /*10e40*/  UMOV UR4, 0xf0000000 ;  /* 0xf000000000047882 */ /* 0x000fe20000000000 */
[----:B------:R-:W-:Y:S01]  /*10e50*/  UMOV UR5, 0x380fffff ;  /* 0x380fffff00057882 */ /* 0x000fe20000000000 */
[----:B------:R-:W0:Y:S01]  /*10e60*/  F2F.F32.F64 R0, R4 ;  /* 0x0000000400007310 */ /* 0x000e220000301000 */
[----:B------:R-:W-:-:S14]  /*10e70*/  DSETP.GEU.AND P0, PT, |R4|, UR4, PT ;  /* 0x0000000404007e2a */ /* 0x000fdc000bf0e200 */
[----:B0-----:R-:W-:-:S05]  /*10e80*/  @!P0 FMUL R0, R0, 1.175494350822287508e-38 ;  /* 0x0080000000008820 */ /* 0x001fca0000400000 */
[----:B------:R-:W-:-:S05]  /*10e90*/  F2FP.BF16.F32.PACK_AB R0, RZ, R0 ;  /* 0x00000000ff00723e */ /* 0x000fca00000010ff */
[----:B------:R2:W-:Y:S02]  /*10ea0*/  STG.E.U16 desc[UR36][R2.64], R0 ;  /* 0x0000000002007986 */ /* 0x0005e4000c101524 */
.L_x_6637:
[----:B------:R-:W-:-:S07]  /*10eb0*/  VIADD R23, R23, 0x80 ;  /* 0x0000008017177836 */ /* 0x000fce0000000000 */
.L_x_6546:
[----:B------:R-:W-:Y:S05]  /*10ec0*/  BSYNC.RECONVERGENT B7 ;  /* 0x0000000000077941 */ /* 0x000fea0003800200 */
.L_x_6545:
[----:B------:R-:W5:Y:S02]  /*10ed0*/  LDCU UR4, c[0x0][0x380] ;  /* 0x00007000ff0477ac */ /* 0x000f640008000800 */
[----:B-----5:R-:W-:-:S13]  /*10ee0*/  ISETP.GE.AND P0, PT, R23, UR4, PT ;  /* 0x0000000417007c0c */ /* 0x020fda000bf06270 */
[----:B------:R-:W-:Y:S05]  /*10ef0*/  @P0 EXIT ;  /* 0x000000000000094d */ /* 0x000fea0003800000 */
[----:B------:R-:W5:Y:S01]  /*10f00*/  LDCU UR4, c[0x0][0x390] ;  /* 0x00007200ff0477ac */ /* 0x000f620008000800 */
[----:B01234-:R-:W-:Y:S01]  /*10f10*/  IMAD.MOV.U32 R2, RZ, RZ, RZ ;  /* 0x000000ffff027224 */ /* 0x01ffe200078e00ff */
[----:B------:R-:W-:Y:S01]  /*10f20*/  MOV R16, RZ ;  /* 0x000000ff00107202 */ /* 0x000fe20000000f00 */
[----:B------:R-:W-:Y:S02]  /*10f30*/  IMAD.MOV.U32 R0, RZ, RZ, RZ ;  /* 0x000000ffff007224 */ /* 0x000fe400078e00ff */
[----:B------:R-:W-:Y:S01]  /*10f40*/  IMAD.MOV.U32 R22, RZ, RZ, RZ ;  /* 0x000000ffff167224 */ /* 0x000fe200078e00ff */
[----:B-----5:R-:W-:-:S09]  /*10f50*/  UISETP.NE.AND UP0, UPT, UR4, URZ, UPT ;  /* 0x000000ff0400728c */ /* 0x020fd2000bf05270 */
[----:B------:R-:W-:Y:S05]  /*10f60*/  BRA.U !UP0, `(.L_x_6667) ;  /* 0x0000001508707547 */ /* 0x000fea000b800000 */
[----:B------:R-:W0:Y:S01]  /*10f70*/  LDCU.64 UR4, c[0x0][0x398] ;  /* 0x00007300ff0477ac */ /* 0x000e220008000a00 */
[----:B------:R-:W-:Y:S01]  /*10f80*/  HFMA2 R22, -RZ, RZ, 0, 0 ;  /* 0x00000000ff167431 */ /* 0x000fe200000001ff */
[----:B------:R-:W1:Y:S01]  /*10f90*/  LDCU UR6, c[0x0][0x394] ;  /* 0x00007280ff0677ac */ /* 0x000e620008000800 */
[----:B------:R-:W2:Y:S01]  /*10fa0*/  LDCU.128 UR8, c[0x0][0x4c0] ;  /* 0x00009800ff0877ac */ /* 0x000ea20008000c00 */
[----:B------:R-:W-:Y:S02]  /*10fb0*/  UISETP.NE.AND UP0, UPT, UR44, URZ, UPT ;  /* 0x000000ff2c00728c */ /* 0x000fe4000bf05270 */
        /* <DEDUP_REMOVED lines=334> */
[----:B------:R-:W2:Y:S03]  /*124a0*/  LDCU.128 UR8, c[0x0][0x640] ;  /* 0x0000c800ff0877ac */ /* 0x000ea60008000c00 */
        /* <DEDUP_REMOVED lines=8> */
.L_x_6667:
[----:B------:R-:W0:Y:S01]  /*12530*/  LDCU.128 UR8, c[0x0][0x650] ;  /* 0x0000ca00ff0877ac */ /* 0x000e220008000c00 */
[----:B------:R-:W-:Y:S01]  /*12540*/  BSSY.RECONVERGENT B6, `(.L_x_6668) ;  /* 0x0000107000067945 */ /* 0x000fe20003800200 */
[----:B------:R-:W-:-:S04]  /*12550*/  UPRMT UR4, UR39, 0x7771, URZ ;  /* 0x0000777127047896 */ /* 0x000fc800080000ff */
[----:B------:R-:W-:Y:S01]  /*12560*/  UISETP.GT.AND UP0, UPT, UR4, 0x9, UPT ;  /* 0x000000090400788c */ /* 0x000fe2000bf04270 */
[----:B0-----:R-:W-:Y:S02]  /*12570*/  IADD3 R22, P0, PT, R22, UR8, RZ ;  /* 0x0000000816167c10 */ /* 0x001fe4000ff1e0ff */
[----:B------:R-:W-:-:S03]  /*12580*/  IADD3 R4, P1, PT, R0, UR10, RZ ;  /* 0x0000000a00047c10 */ /* 0x000fc6000ff3e0ff */
        /* <DEDUP_REMOVED lines=15> */
.L_x_6672:
[----:B------:R-:W2:Y:S01]  /*12680*/  LDG.E.U8 R4, desc[UR36][R4.64] ;  /* 0x0000002404047981 */ /* 0x000ea2000c1e1100 */
[----:B------:R-:W-:Y:S01]  /*12690*/  CS2R R26, SRZ ;  /* 0x00000000001a7805 */ /* 0x000fe2000001ff00 */
[----:B--2---:R2:W3:Y:S01]  /*126a0*/  I2F.F64.U16 R24, R4 ;  /* 0x0000000400187312 */ /* 0x0044e20000101800 */
[----:B------:R-:W-:Y:S05]  /*126b0*/  BRA `(.L_x_6674) ;  /* 0x0000000c00bc7947 */ /* 0x000fea0003800000 */
.L_x_6671:
        /* <DEDUP_REMOVED lines=10> */
.L_x_6676:
[----:B------:R-:W2:Y:S01]  /*12760*/  LDG.E R4, desc[UR36][R4.64] ;  /* 0x0000002404047981 */ /* 0x000ea2000c1e1900 */
[----:B------:R-:W-:Y:S01]  /*12770*/  CS2R R26, SRZ ;  /* 0x00000000001a7805 */ /* 0x000fe2000001ff00 */
[----:B--2---:R0:W1:Y:S01]  /*12780*/  I2F.F64 R24, R4 ;  /* 0x0000000400187312 */ /* 0x0040620000201c00 */
[----:B------:R-:W-:Y:S05]  /*12790*/  BRA `(.L_x_6674) ;  /* 0x0000000c00847947 */ /* 0x000fea0003800000 */
.L_x_6675:
[----:B------:R-:W2:Y:S01]  /*127a0*/  LDG.E.U16 R4, desc[UR36][R4.64] ;  /* 0x0000002404047981 */ /* 0x000ea2000c1e1500 */
[----:B------:R-:W-:Y:S01]  /*127b0*/  CS2R R26, SRZ ;  /* 0x00000000001a7805 */ /* 0x000fe2000001ff00 */
[----:B--2---:R4:W0:Y:S01]  /*127c0*/  I2F.F64.S16 R24, R4 ;  /* 0x0000000400187312 */ /* 0x0048220000101c00 */
[----:B------:R-:W-:Y:S05]  /*127d0*/  BRA `(.L_x_6674) ;  /* 0x0000000c00747947 */ /* 0x000fea0003800000 */
.L_x_6670:
        /* <DEDUP_REMOVED lines=11> */
.L_x_6678:
[----:B------:R-:W2:Y:S01]  /*12890*/  LDG.E.U16 R0, desc[UR36][R4.64] ;  /* 0x0000002404007981 */ /* 0x000ea2000c1e1500 */
[----:B------:R-:W-:Y:S01]  /*128a0*/  CS2R R26, SRZ ;  /* 0x00000000001a7805 */ /* 0x000fe2000001ff00 */
[----:B--2---:R-:W-:-:S05]  /*128b0*/  HADD2.F32 R0, -RZ, R0.H0_H0 ;  /* 0x20000000ff007230 */ /* 0x004fca0000004100 */
[----:B------:R-:W-:-:S04]  /*128c0*/  FMUL.FTZ R0, R0, 1 ;  /* 0x3f80000000007820 */ /* 0x000fc80000410000 */
[----:B------:R0:W1:Y:S01]  /*128d0*/  F2F.F64.F32 R24, R0 ;  /* 0x0000000000187310 */ /* 0x0000620000201800 */
[----:B------:R-:W-:Y:S05]  /*128e0*/  BRA `(.L_x_6674) ;  /* 0x0000000c00307947 */ /* 0x000fea0003800000 */
.L_x_6677:
        /* <DEDUP_REMOVED lines=12> */
.L_x_6680:
        /* <DEDUP_REMOVED lines=8> */
.L_x_6679:
[----:B------:R0:W5:Y:S01]  /*12a30*/  LDG.E.64 R24, desc[UR36][R4.64] ;  /* 0x0000002404187981 */ /* 0x000162000c1e1b00 */
[----:B------:R-:W-:Y:S01]  /*12a40*/  CS2R R26, SRZ ;  /* 0x00000000001a7805 */ /* 0x000fe2000001ff00 */
[----:B------:R-:W-:Y:S06]  /*12a50*/  BRA `(.L_x_6674) ;  /* 0x0000000800d47947 */ /* 0x000fec0003800000 */
.L_x_6669:
        /* <DEDUP_REMOVED lines=14> */
.L_x_6683:
[----:B------:R0:W5:Y:S01]  /*12b40*/  LDG.E.128 R24, desc[UR36][R4.64] ;  /* 0x0000002404187981 */ /* 0x000162000c1e1d00 */
[----:B------:R-:W-:Y:S05]  /*12b50*/  BRA `(.L_x_6674) ;  /* 0x0000000800947947 */ /* 0x000fea0003800000 */
.L_x_6682:
[----:B------:R-:W-:-:S09]  /*12b60*/  UISETP.NE.AND UP0, UPT, UR4, 0xf, UPT ;  /* 0x0000000f0400788c */ /* 0x000fd2000bf05270 */
[----:B------:R-:W-:Y:S05]  /*12b70*/  BRA.U !UP0, `(.L_x_6684) ;  /* 0x0000000108a87547 */ /* 0x000fea000b800000 */
[----:B------:R-:W-:-:S09]  /*12b80*/  UISETP.NE.AND UP0, UPT, UR4, 0x17, UPT ;  /* 0x000000170400788c */ /* 0x000fd2000bf05270 */
[----:B------:R-:W-:Y:S05]  /*12b90*/  BRA.U !UP0, `(.L_x_6685) ;  /* 0x0000000108607547 */ /* 0x000fea000b800000 */
[----:B------:R-:W-:-:S09]  /*12ba0*/  UISETP.NE.AND UP0, UPT, UR4, 0x18, UPT ;  /* 0x000000180400788c */ /* 0x000fd2000bf05270 */
[----:B------:R-:W-:Y:S05]  /*12bb0*/  BRA.U UP0, `(.L_x_6673) ;  /* 0x0000000900147547 */ /* 0x000fea000b800000 */
[----:B------:R-:W2:Y:S01]  /*12bc0*/  LDG.E.U8 R0, desc[UR36][R4.64] ;  /* 0x0000002404007981 */ /* 0x000ea2000c1e1100 */
[----:B------:R-:W-:Y:S02]  /*12bd0*/  MOV R7, 0x1f ;  /* 0x0000001f00077802 */ /* 0x000fe40000000f00 */
[----:B------:R-:W-:Y:S01]  /*12be0*/  CS2R R26, SRZ ;  /* 0x00000000001a7805 */ /* 0x000fe2000001ff00 */
        /* <DEDUP_REMOVED lines=19> */
.L_x_6685:
[----:B------:R-:W2:Y:S01]  /*12d20*/  LDG.E.U8 R4, desc[UR36][R4.64] ;  /* 0x0000002404047981 */ /* 0x000ea2000c1e1100 */
        /* <DEDUP_REMOVED lines=15> */
.L_x_6684:
[----:B------:R-:W2:Y:S01]  /*12e20*/  LDG.E.U16 R0, desc[UR36][R4.64] ;  /* 0x0000002404007981 */ /* 0x000ea2000c1e1500 */
[----:B------:R-:W-:Y:S02]  /*12e30*/  CS2R R26, SRZ ;  /* 0x00000000001a7805 */ /* 0x000fe4000001ff00 */
[----:B--2---:R-:W-:-:S05]  /*12e40*/  SHF.L.U32 R0, R0, 0x10, RZ ;  /* 0x0000001000007819 */ /* 0x004fca00000006ff */
[----:B------:R-:W-:-:S04]  /*12e50*/  FMUL.FTZ R0, R0, 1 ;  /* 0x3f80000000007820 */ /* 0x000fc80000410000 */
[----:B------:R0:W1:Y:S01]  /*12e60*/  F2F.F64.F32 R24, R0 ;  /* 0x0000000000187310 */ /* 0x0000620000201800 */
[----:B------:R-:W-:Y:S05]  /*12e70*/  BRA `(.L_x_6674) ;  /* 0x0000000400cc7947 */ /* 0x000fea0003800000 */
.L_x_6681:
        /* <DEDUP_REMOVED lines=12> */
.L_x_6688:
        /* <DEDUP_REMOVED lines=22> */
.L_x_6690:
[----:B------:R-:W-:Y:S05]  /*130a0*/  BSYNC.RECONVERGENT B0 ;  /* 0x0000000000007941 */ /* 0x000fea0003800200 */
.L_x_6689:
[----:B------:R-:W-:Y:S01]  /*130b0*/  IMAD.SHL.U32 R0, R0, 0x100000, RZ ;  /* 0x0010000000007824 */ /* 0x000fe200078e00ff */
[----:B------:R-:W-:-:S04]  /*130c0*/  LEA R3, R3, 0x3b800000, 0x17 ;  /* 0x3b80000003037811 */ /* 0x000fc800078eb8ff */
[----:B------:R-:W-:-:S05]  /*130d0*/  LOP3.LUT R0, R3, R0, R7, 0xfe, !PT ;  /* 0x0000000003007212 */ /* 0x000fca00078efe07 */
[----:B------:R-:W-:-:S04]  /*130e0*/  FMUL.FTZ R0, R0, 1 ;  /* 0x3f80000000007820 */ /* 0x000fc80000410000 */
[----:B------:R0:W1:Y:S01]  /*130f0*/  F2F.F64.F32 R24, R0 ;  /* 0x0000000000187310 */ /* 0x0000620000201800 */
[----:B------:R-:W-:Y:S05]  /*13100*/  BRA `(.L_x_6674) ;  /* 0x0000000400287947 */ /* 0x000fea0003800000 */
.L_x_6687:
        /* <DEDUP_REMOVED lines=22> */
.L_x_6692:
[----:B------:R-:W-:Y:S05]  /*13270*/  BSYNC.RECONVERGENT B0 ;  /* 0x0000000000007941 */ /* 0x000fea0003800200 */
.L_x_6691:
[----:B------:R-:W-:Y:S01]  /*13280*/  IMAD.SHL.U32 R0, R0, 0x200000, RZ ;  /* 0x0020000000007824 */ /* 0x000fe200078e00ff */
[----:B------:R-:W-:-:S04]  /*13290*/  LEA R3, R3, 0x37800000, 0x17 ;  /* 0x3780000003037811 */ /* 0x000fc800078eb8ff */
[----:B------:R-:W-:-:S05]  /*132a0*/  LOP3.LUT R0, R3, R0, R7, 0xfe, !PT ;  /* 0x0000000003007212 */ /* 0x000fca00078efe07 */
[----:B------:R-:W-:-:S04]  /*132b0*/  FMUL.FTZ R0, R0, 1 ;  /* 0x3f80000000007820 */ /* 0x000fc80000410000 */
[----:B------:R0:W1:Y:S01]  /*132c0*/  F2F.F64.F32 R24, R0 ;  /* 0x0000000000187310 */ /* 0x0000620000201800 */
[----:B------:R-:W-:Y:S05]  /*132d0*/  BRA `(.L_x_6674) ;  /* 0x0000000000b47947 */ /* 0x000fea0003800000 */
.L_x_6686:
[----:B------:R-:W-:-:S09]  /*132e0*/  UISETP.NE.AND UP0, UPT, UR4, 0x1c, UPT ;  /* 0x0000001c0400788c */ /* 0x000fd2000bf05270 */
[----:B------:R-:W-:Y:S05]  /*132f0*/  BRA.U !UP0, `(.L_x_6693) ;  /* 0x0000000108a07547 */ /* 0x000fea000b800000 */
[----:B------:R-:W-:-:S09]  /*13300*/  UISETP.NE.AND UP0, UPT, UR4, 0x1d, UPT ;  /* 0x0000001d0400788c */ /* 0x000fd2000bf05270 */
[----:B------:R-:W-:Y:S05]  /*13310*/  BRA.U !UP0, `(.L_x_6694) ;  /* 0x0000000108887547 */ /* 0x000fea000b800000 */
[----:B------:R-:W-:-:S09]  /*13320*/  UISETP.NE.AND UP0, UPT, UR4, 0x2c, UPT ;  /* 0x0000002c0400788c */ /* 0x000fd2000bf05270 */
[----:B------:R-:W-:Y:S05]  /*13330*/  BRA.U UP0, `(.L_x_6673) ;  /* 0x0000000100347547 */ /* 0x000fea000b800000 */
[----:B------:R-:W2:Y:S01]  /*13340*/  LDG.E.U8 R0, desc[UR36][R4.64] ;  /* 0x0000002404007981 */ /* 0x000ea2000c1e1100 */
[----:B------:R-:W-:Y:S02]  /*13350*/  HFMA2 R25, -RZ, RZ, 0.5, 0 ;  /* 0x38000000ff197431 */ /* 0x000fe400000001ff */
        /* <DEDUP_REMOVED lines=11> */
.L_x_6673:
        /* <DEDUP_REMOVED lines=15> */
[----:B--2---:R-:W-:Y:S05]  /*13500*/  CALL.ABS.NOINC R14 ;  /* 0x000000000e007343 */ /* 0x004fea0003c00000 */
.L_x_6695:
[----:B------:R-:W-:Y:S02]  /*13510*/  CS2R R26, SRZ ;  /* 0x00000000001a7805 */ /* 0x000fe4000001ff00 */
[----:B------:R-:W-:Y:S01]  /*13520*/  CS2R R24, SRZ ;  /* 0x0000000000187805 */ /* 0x000fe2000001ff00 */
[----:B------:R-:W-:Y:S06]  /*13530*/  BRA `(.L_x_6674) ;  /* 0x00000000001c7947 */ /* 0x000fec0003800000 */
.L_x_6694:
[----:B------:R-:W2:Y:S01]  /*13540*/  LDG.E.64 R24, desc[UR36][R4.64] ;  /* 0x0000002404187981 */ /* 0x000ea2000c1e1b00 */
[----:B------:R-:W-:Y:S01]  /*13550*/  CS2R R26, SRZ ;  /* 0x00000000001a7805 */ /* 0x000fe2000001ff00 */
[----:B--2---:R-:W0:Y:S01]  /*13560*/  I2F.F64.U64 R24, R24 ;  /* 0x0000001800187312 */ /* 0x004e220000301800 */
[----:B------:R-:W-:Y:S05]  /*13570*/  BRA `(.L_x_6674) ;  /* 0x00000000000c7947 */ /* 0x000fea0003800000 */
.L_x_6693:
[----:B------:R-:W2:Y:S01]  /*13580*/  LDG.E R4, desc[UR36][R4.64] ;  /* 0x0000002404047981 */ /* 0x000ea2000c1e1900 */
[----:B------:R-:W-:Y:S01]  /*13590*/  CS2R R26, SRZ ;  /* 0x00000000001a7805 */ /* 0x000fe2000001ff00 */
[----:B--2---:R0:W1:Y:S06]  /*135a0*/  I2F.F64.U32 R24, R4 ;  /* 0x0000000400187312 */ /* 0x00406c0000201800 */
.L_x_6674:
[----:B------:R-:W-:Y:S05]  /*135b0*/  BSYNC.RECONVERGENT B6 ;  /* 0x0000000000067941 */ /* 0x000fea0003800200 */
.L_x_6668:
        /* <DEDUP_REMOVED lines=19> */
.L_x_6700:
[----:B------:R-:W2:Y:S01]  /*136f0*/  LDG.E.U8 R4, desc[UR36][R4.64] ;  /* 0x0000002404047981 */ /* 0x000ea2000c1e1100 */
[----:B------:R-:W-:Y:S01]  /*13700*/  CS2R R18, SRZ ;  /* 0x0000000000127805 */ /* 0x000fe2000001ff00 */
[----:B--2---:R4:W0:Y:S01]  /*13710*/  I2F.F64.U16 R16, R4 ;  /* 0x0000000400107312 */ /* 0x0048220000101800 */
[----:B------:R-:W-:Y:S05]  /*13720*/  BRA `(.L_x_6702) ;  /* 0x0000000c00bc7947 */ /* 0x000fea0003800000 */
.L_x_6699:
        /* <DEDUP_REMOVED lines=10> */
.L_x_6704:
[----:B------:R-:W2:Y:S01]  /*137d0*/  LDG.E R4, desc[UR36][R4.64] ;  /* 0x0000002404047981 */ /* 0x000ea2000c1e1900 */
[----:B------:R-:W-:Y:S01]  /*137e0*/  CS2R R18, SRZ ;  /* 0x0000000000127805 */ /* 0x000fe2000001ff00 */
[----:B--2---:R0:W2:Y:S01]  /*137f0*/  I2F.F64 R16, R4 ;  /* 0x0000000400107312 */ /* 0x0040a20000201c00 */
[----:B------:R-:W-:Y:S05]  /*13800*/  BRA `(.L_x_6702) ;  /* 0x0000000c00847947 */ /* 0x000fea0003800000 */
.L_x_6703:
[----:B------:R-:W2:Y:S01]  /*13810*/  LDG.E.U16 R4, desc[UR36][R4.64] ;  /* 0x0000002404047981 */ /* 0x000ea2000c1e1500 */
[----:B------:R-:W-:Y:S01]  /*13820*/  CS2R R18, SRZ ;  /* 0x0000000000127805 */ /* 0x000fe2000001ff00 */
[----:B--2---:R0:W2:Y:S01]  /*13830*/  I2F.F64.S16 R16, R4 ;  /* 0x0000000400107312 */ /* 0x0040a20000101c00 */
[----:B------:R-:W-:Y:S05]  /*13840*/  BRA `(.L_x_6702) ;  /* 0x0000000c00747947 */ /* 0x000fea0003800000 */
.L_x_6698:
        /* <DEDUP_REMOVED lines=11> */
.L_x_6706:
[----:B------:R-:W2:Y:S01]  /*13900*/  LDG.E.U16 R0, desc[UR36][R4.64] ;  /* 0x0000002404007981 */ /* 0x000ea2000c1e1500 */
[----:B------:R-:W-:Y:S01]  /*13910*/  CS2R R18, SRZ ;  /* 0x0000000000127805 */ /* 0x000fe2000001ff00 */
[----:B--2---:R-:W-:-:S05]  /*13920*/  HADD2.F32 R0, -RZ, R0.H0_H0 ;  /* 0x20000000ff007230 */ /* 0x004fca0000004100 */
[----:B------:R-:W-:-:S04]  /*13930*/  FMUL.FTZ R0, R0, 1 ;  /* 0x3f80000000007820 */ /* 0x000fc80000410000 */
[----:B------:R0:W2:Y:S01]  /*13940*/  F2F.F64.F32 R16, R0 ;  /* 0x0000000000107310 */ /* 0x0000a20000201800 */
[----:B------:R-:W-:Y:S05]  /*13950*/  BRA `(.L_x_6702) ;  /* 0x0000000c00307947 */ /* 0x000fea0003800000 */
.L_x_6705:
        /* <DEDUP_REMOVED lines=12> */
.L_x_6708:
[----:B------:R-:W2:Y:S02]  /*13a20*/  LDG.E R3, desc[UR36][R4.64] ;  /* 0x0000002404037981 */ /* 0x000ea4000c1e1900 */
[--C-:B--2---:R-:W-:Y:S02]  /*13a30*/  HADD2.F32 R0, -RZ, R3.reuse.H0_H0 ;  /* 0x20000003ff007230 */ /* 0x104fe40000004100 */
[----:B------:R-:W-:-:S03]  /*13a40*/  HADD2.F32 R3, -RZ, R3.H1_H1 ;  /* 0x30000003ff037230 */ /* 0x000fc60000004100 */
[----:B------:R-:W-:Y:S02]  /*13a50*/  FMUL.FTZ R0, R0, 1 ;  /* 0x3f80000000007820 */ /* 0x000fe40000410000 */
[----:B------:R-:W-:Y:S02]  /*13a60*/  FMUL.FTZ R3, R3, 1 ;  /* 0x3f80000003037820 */ /* 0x000fe40000410000 */
[----:B------:R0:W2:Y:S08]  /*13a70*/  F2F.F64.F32 R16, R0 ;  /* 0x0000000000107310 */ /* 0x0000b00000201800 */
[----:B------:R0:W4:Y:S01]  /*13a80*/  F2F.F64.F32 R18, R3 ;  /* 0x0000000300127310 */ /* 0x0001220000201800 */
[----:B------:R-:W-:Y:S05]  /*13a90*/  BRA `(.L_x_6702) ;  /* 0x0000000800e07947 */ /* 0x000fea0003800000 */
.L_x_6707:
[----:B------:R0:W5:Y:S01]  /*13aa0*/  LDG.E.64 R16, desc[UR36][R4.64] ;  /* 0x0000002404107981 */ /* 0x000162000c1e1b00 */
[----:B------:R-:W-:Y:S01]  /*13ab0*/  CS2R R18, SRZ ;  /* 0x0000000000127805 */ /* 0x000fe2000001ff00 */
[----:B------:R-:W-:Y:S06]  /*13ac0*/  BRA `(.L_x_6702) ;  /* 0x0000000800d47947 */ /* 0x000fec0003800000 */
.L_x_6697:
        /* <DEDUP_REMOVED lines=14> */
.L_x_6711:
[----:B------:R0:W5:Y:S01]  /*13bb0*/  LDG.E.128 R16, desc[UR36][R4.64] ;  /* 0x0000002404107981 */ /* 0x000162000c1e1d00 */
[----:B------:R-:W-:Y:S05]  /*13bc0*/  BRA `(.L_x_6702) ;  /* 0x0000000800947947 */ /* 0x000fea0003800000 */
.L_x_6710:
        /* <DEDUP_REMOVED lines=28> */
.L_x_6713:
        /* <DEDUP_REMOVED lines=16> */
.L_x_6712:
[----:B------:R-:W2:Y:S01]  /*13e90*/  LDG.E.U16 R0, desc[UR36][R4.64] ;  /* 0x0000002404007981 */ /* 0x000ea2000c1e1500 */
[----:B------:R-:W-:Y:S01]  /*13ea0*/  CS2R R18, SRZ ;  /* 0x0000000000127805 */ /* 0x000fe2000001ff00 */
[----:B--2---:R-:W-:-:S04]  /*13eb0*/  IMAD.U32 R0, R0, 0x10000, RZ ;  /* 0x0001000000007824 */ /* 0x004fc800078e00ff */
[----:B------:R-:W-:-:S04]  /*13ec0*/  FMUL.FTZ R0, R0, 1 ;  /* 0x3f80000000007820 */ /* 0x000fc80000410000 */
[----:B------:R0:W2:Y:S01]  /*13ed0*/  F2F.F64.F32 R16, R0 ;  /* 0x0000000000107310 */ /* 0x0000a20000201800 */
[----:B------:R-:W-:Y:S05]  /*13ee0*/  BRA `(.L_x_6702) ;  /* 0x0000000400cc7947 */ /* 0x000fea0003800000 */
.L_x_6709:
        /* <DEDUP_REMOVED lines=12> */
.L_x_6716:
        /* <DEDUP_REMOVED lines=22> */
.L_x_6718:
[----:B------:R-:W-:Y:S05]  /*14110*/  BSYNC.RECONVERGENT B0 ;  /* 0x0000000000007941 */ /* 0x000fea0003800200 */
.L_x_6717:
[----:B------:R-:W-:Y:S02]  /*14120*/  SHF.L.U32 R0, R0, 0x14, RZ ;  /* 0x0000001400007819 */ /* 0x000fe400000006ff */
[----:B------:R-:W-:-:S04]  /*14130*/  LEA R3, R3, 0x3b800000, 0x17 ;  /* 0x3b80000003037811 */ /* 0x000fc800078eb8ff */
[----:B------:R-:W-:-:S05]  /*14140*/  LOP3.LUT R0, R3, R0, R7, 0xfe, !PT ;  /* 0x0000000003007212 */ /* 0x000fca00078efe07 */
[----:B------:R-:W-:-:S04]  /*14150*/  FMUL.FTZ R0, R0, 1 ;  /* 0x3f80000000007820 */ /* 0x000fc80000410000 */
[----:B------:R0:W2:Y:S01]  /*14160*/  F2F.F64.F32 R16, R0 ;  /* 0x0000000000107310 */ /* 0x0000a20000201800 */
[----:B------:R-:W-:Y:S05]  /*14170*/  BRA `(.L_x_6702) ;  /* 0x0000000400287947 */ /* 0x000fea0003800000 */
.L_x_6715:
        /* <DEDUP_REMOVED lines=22> */
.L_x_6720:
[----:B------:R-:W-:Y:S05]  /*142e0*/  BSYNC.RECONVERGENT B0 ;  /* 0x0000000000007941 */ /* 0x000fea0003800200 */
.L_x_6719:
[----:B------:R-:W-:Y:S01]  /*142f0*/  IMAD.SHL.U32 R0, R0, 0x200000, RZ ;  /* 0x0020000000007824 */ /* 0x000fe200078e00ff */
[----:B------:R-:W-:-:S04]  /*14300*/  LEA R3, R3, 0x37800000, 0x17 ;  /* 0x3780000003037811 */ /* 0x000fc800078eb8ff */
[----:B------:R-:W-:-:S05]  /*14310*/  LOP3.LUT R0, R3, R0, R7, 0xfe, !PT ;  /* 0x0000000003007212 */ /* 0x000fca00078efe07 */
[----:B------:R-:W-:-:S04]  /*14320*/  FMUL.FTZ R0, R0, 1 ;  /* 0x3f80000000007820 */ /* 0x000fc80000410000 */
[----:B------:R0:W2:Y:S01]  /*14330*/  F2F.F64.F32 R16, R0 ;  /* 0x0000000000107310 */ /* 0x0000a20000201800 */
[----:B------:R-:W-:Y:S05]  /*14340*/  BRA `(.L_x_6702) ;  /* 0x0000000000b47947 */ /* 0x000fea0003800000 */
.L_x_6714:
[----:B------:R-:W-:-:S09]  /*14350*/  UISETP.NE.AND UP0, UPT, UR4, 0x1c, UPT ;  /* 0x0000001c0400788c */ /* 0x000fd2000bf05270 */
[----:B------:R-:W-:Y:S05]  /*14360*/  BRA.U !UP0, `(.L_x_6721) ;  /* 0x0000000108a07547 */ /* 0x000fea000b800000 */
[----:B------:R-:W-:-:S09]  /*14370*/  UISETP.NE.AND UP0, UPT, UR4, 0x1d, UPT ;  /* 0x0000001d0400788c */ /* 0x000fd2000bf05270 */
[----:B------:R-:W-:Y:S05]  /*14380*/  BRA.U !UP0, `(.L_x_6722) ;  /* 0x0000000108887547 */ /* 0x000fea000b800000 */
[----:B------:R-:W-:-:S09]  /*14390*/  UISETP.NE.AND UP0, UPT, UR4, 0x2c, UPT ;  /* 0x0000002c0400788c */ /* 0x000fd2000bf05270 */
[----:B------:R-:W-:Y:S05]  /*143a0*/  BRA.U UP0, `(.L_x_6701) ;  /* 0x0000000100347547 */ /* 0x000fea000b800000 */
[----:B------:R-:W2:Y:S01]  /*143b0*/  LDG.E.U8 R0, desc[UR36][R4.64] ;  /* 0x0000002404007981 */ /* 0x000ea2000c1e1100 */
        /* <DEDUP_REMOVED lines=10> */
[----:B------:R0:W2:Y:S01]  /*14460*/  @P0 F2F.F64.F32 R16, R0 ;  /* 0x0000000000100310 */ /* 0x0000a20000201800 */
[----:B------:R-:W-:Y:S05]  /*14470*/  BRA `(.L_x_6702) ;  /* 0x0000000000687947 */ /* 0x000fea0003800000 */
.L_x_6701:
        /* <DEDUP_REMOVED lines=10> */
[----:B--2---:R-:W-:-:S02]  /*14520*/  IMAD.U32 R6, RZ, RZ, UR6 ;  /* 0x00000006ff067e24 */ /* 0x004fc4000f8e00ff */
[----:B------:R-:W-:Y:S01]  /*14530*/  IMAD.U32 R7, RZ, RZ, UR7 ;  /* 0x00000007ff077e24 */ /* 0x000fe2000f8e00ff */
[----:B-1----:R-:W-:Y:S01]  /*14540*/  MOV R10, UR8 ;  /* 0x00000008000a7c02 */ /* 0x002fe20008000f00 */
[----:B------:R-:W-:-:S07]  /*14550*/  IMAD.U32 R11, RZ, RZ, UR9 ;  /* 0x00000009ff0b7e24 */ /* 0x000fce000f8e00ff */
[----:B------:R-:W-:-:S07]  /*14560*/  LEPC R20, `(.L_x_6723) ;  /* 0x000000001014794e */ /* 0x000fce0000000000 */
[----:B---345:R-:W-:Y:S05]  /*14570*/  CALL.ABS.NOINC R14 ;  /* 0x000000000e007343 */ /* 0x038fea0003c00000 */
.L_x_6723:
[----:B------:R-:W-:Y:S02]  /*14580*/  CS2R R16, SRZ ;  /* 0x0000000000107805 */ /* 0x000fe4000001ff00 */
[----:B------:R-:W-:Y:S01]  /*14590*/  CS2R R18, SRZ ;  /* 0x0000000000127805 */ /* 0x000fe2000001ff00 */
[----:B------:R-:W-:Y:S06]  /*145a0*/  BRA `(.L_x_6702) ;  /* 0x00000000001c7947 */ /* 0x000fec0003800000 */
.L_x_6722:
[----:B------:R-:W2:Y:S01]  /*145b0*/  LDG.E.64 R16, desc[UR36][R4.64] ;  /* 0x0000002404107981 */ /* 0x000ea2000c1e1b00 */
[----:B------:R-:W-:Y:S01]  /*145c0*/  CS2R R18, SRZ ;  /* 0x0000000000127805 */ /* 0x000fe2000001ff00 */
[----:B--2---:R-:W0:Y:S01]  /*145d0*/  I2F.F64.U64 R16, R16 ;  /* 0x0000001000107312 */ /* 0x004e220000301800 */
[----:B------:R-:W-:Y:S05]  /*145e0*/  BRA `(.L_x_6702) ;  /* 0x00000000000c7947 */ /* 0x000fea0003800000 */
.L_x_6721:
[----:B------:R-:W2:Y:S01]  /*145f0*/  LDG.E R4, desc[UR36][R4.64] ;  /* 0x0000002404047981 */ /* 0x000ea2000c1e1900 */
[----:B------:R-:W-:Y:S01]  /*14600*/  CS2R R18, SRZ ;  /* 0x0000000000127805 */ /* 0x000fe2000001ff00 */
[----:B--2---:R0:W2:Y:S06]  /*14610*/  I2F.F64.U32 R16, R4 ;  /* 0x0000000400107312 */ /* 0x0040ac0000201800 */
.L_x_6702:
[----:B------:R-:W-:Y:S05]  /*14620*/  BSYNC.RECONVERGENT B6 ;  /* 0x0000000000067941 */ /* 0x000fea0003800200 */
.L_x_6696:
[----:B------:R-:W1:Y:S01]  /*14630*/  LDCU.64 UR6, c[0x0][0x668] ;  /* 0x0000cd00ff0677ac */ /* 0x000e620008000a00 */
[----:B------:R-:W-:Y:S01]  /*14640*/  BSSY.RECONVERGENT B6, `(.L_x_6724) ;  /* 0x0000104000067945 */ /* 0x000fe20003800200 */
[----:B------:R-:W-:-:S04]  /*14650*/  UPRMT UR4, UR39, 0x7773, URZ ;  /* 0x0000777327047896 */ /* 0x000fc800080000ff */
[----:B------:R-:W-:Y:S01]  /*14660*/  UISETP.GT.AND UP0, UPT, UR4, 0x9, UPT ;  /* 0x000000090400788c */ /* 0x000fe2000bf04270 */
[----:B-1----:R-:W-:-:S05]  /*14670*/  IADD3 R2, P0, PT, R2, UR6, RZ ;  /* 0x0000000602027c10 */ /* 0x002fca000ff1e0ff */
[----:B0-----:R-:W-:-:S03]  /*14680*/  IMAD.X R3, RZ, RZ, UR7, P0 ;  /* 0x00000007ff037e24 */ /* 0x001fc600080e06ff */
        /* <DEDUP_REMOVED lines=10> */
[----:B------:R-:W-:Y:S01]  /*14730*/  CS2R R6, SRZ ;  /* 0x0000000000067805 */ /* 0x000fe2000001ff00 */
[----:B----4-:R0:W1:Y:S01]  /*14740*/  I2F.F64.S16 R4, R2 ;  /* 0x0000000200047312 */ /* 0x0100620000101c00 */
[----:B------:R-:W-:Y:S05]  /*14750*/  BRA `(.L_x_6730) ;  /* 0x0000000c00c87947 */ /* 0x000fea0003800000 */
.L_x_6728:
[----:B------:R-:W4:Y:S01]  /*14760*/  LDG.E.U8 R2, desc[UR36][R2.64] ;  /* 0x0000002402027981 */ /* 0x000f22000c1e1100 */
[----:B------:R-:W-:Y:S01]  /*14770*/  CS2R R6, SRZ ;  /* 0x0000000000067805 */ /* 0x000fe2000001ff00 */
[----:B----4-:R0:W1:Y:S01]  /*14780*/  I2F.F64.U16 R4, R2 ;  /* 0x0000000200047312 */ /* 0x0100620000101800 */
[----:B------:R-:W-:Y:S05]  /*14790*/  BRA `(.L_x_6730) ;  /* 0x0000000c00b87947 */ /* 0x000fea0003800000 */
.L_x_6727:
[----:B------:R-:W-:-:S09]  /*147a0*/  UISETP.NE.AND UP0, UPT, UR4, 0x2, UPT ;  /* 0x000000020400788c */ /* 0x000fd2000bf05270 */
[----:B------:R-:W-:Y:S05]  /*147b0*/  BRA.U !UP0, `(.L_x_6731) ;  /* 0x0000000108307547 */ /* 0x000fea000b800000 */
[----:B------:R-:W-:-:S09]  /*147c0*/  UISETP.NE.AND UP0, UPT, UR4, 0x3, UPT ;  /* 0x000000030400788c */ /* 0x000fd2000bf05270 */
[----:B------:R-:W-:Y:S05]  /*147d0*/  BRA.U !UP0, `(.L_x_6732) ;  /* 0x0000000108187547 */ /* 0x000fea000b800000 */
[----:B------:R-:W-:-:S09]  /*147e0*/  UISETP.NE.AND UP0, UPT, UR4, 0x4, UPT ;  /* 0x000000040400788c */ /* 0x000fd2000bf05270 */
[----:B------:R-:W-:Y:S05]  /*147f0*/  BRA.U UP0, `(.L_x_6729) ;  /* 0x0000000d00387547 */ /* 0x000fea000b800000 */
[----:B----4-:R-:W4:Y:S01]  /*14800*/  LDG.E.64 R4, desc[UR36][R2.64] ;  /* 0x0000002402047981 */ /* 0x010f22000c1e1b00 */
[----:B------:R-:W-:Y:S01]  /*14810*/  CS2R R6, SRZ ;  /* 0x0000000000067805 */ /* 0x000fe2000001ff00 */
[----:B----4-:R-:W0:Y:S01]  /*14820*/  I2F.F64.S64 R4, R4 ;  /* 0x0000000400047312 */ /* 0x010e220000301c00 */
[----:B------:R-:W-:Y:S05]  /*14830*/  BRA `(.L_x_6730) ;  /* 0x0000000c00907947 */ /* 0x000fea0003800000 */
.L_x_6732:
[----:B------:R-:W4:Y:S01]  /*14840*/  LDG.E R2, desc[UR36][R2.64] ;  /* 0x0000002402027981 */ /* 0x000f22000c1e1900 */
[----:B------:R-:W-:Y:S01]  /*14850*/  CS2R R6, SRZ ;  /* 0x0000000000067805 */ /* 0x000fe2000001ff00 */
[----:B----4-:R0:W1:Y:S01]  /*14860*/  I2F.F64 R4, R2 ;  /* 0x0000000200047312 */ /* 0x0100620000201c00 */
[----:B------:R-:W-:Y:S05]  /*14870*/  BRA `(.L_x_6730) ;  /* 0x0000000c00807947 */ /* 0x000fea0003800000 */
.L_x_6731:
[----:B------:R-:W4:Y:S01]  /*14880*/  LDG.E.U16 R2, desc[UR36][R2.64] ;  /* 0x0000002402027981 */ /* 0x000f22000c1e1500 */
[----:B------:R-:W-:Y:S01]  /*14890*/  CS2R R6, SRZ ;  /* 0x0000000000067805 */ /* 0x000fe2000001ff00 */
[----:B----4-:R0:W1:Y:S01]  /*148a0*/  I2F.F64.S16 R4, R2 ;  /* 0x0000000200047312 */ /* 0x0100620000101c00 */
[----:B------:R-:W-:Y:S05]  /*148b0*/  BRA `(.L_x_6730) ;  /* 0x0000000c00707947 */ /* 0x000fea0003800000 */
.L_x_6726:
[----:B------:R-:W-:-:S09]  /*148c0*/  UISETP.GT.AND UP0, UPT, UR4, 0x6, UPT ;  /* 0x000000060400788c */ /* 0x000fd2000bf04270 */
[----:B------:R-:W-:Y:S05]  /*148d0*/  BRA.U UP0, `(.L_x_6733) ;  /* 0x00000001003c7547 */ /* 0x000fea000b800000 */
[----:B------:R-:W-:-:S09]  /*148e0*/  UISETP.NE.AND UP0, UPT, UR4, 0x5, UPT ;  /* 0x000000050400788c */ /* 0x000fd2000bf05270 */
[----:B------:R-:W-:Y:S05]  /*148f0*/  BRA.U !UP0, `(.L_x_6734) ;  /* 0x00000001081c7547 */ /* 0x000fea000b800000 */
[----:B------:R-:W-:-:S09]  /*14900*/  UISETP.NE.AND UP0, UPT, UR4, 0x6, UPT ;  /* 0x000000060400788c */ /* 0x000fd2000bf05270 */
[----:B------:R-:W-:Y:S05]  /*14910*/  BRA.U UP0, `(.L_x_6729) ;  /* 0x0000000900f07547 */ /* 0x000fea000b800000 */
[----:B----4-:R-:W4:Y:S01]  /*14920*/  LDG.E R4, desc[UR36][R2.64] ;  /* 0x0000002402047981 */ /* 0x010f22000c1e1900 */
[----:B------:R-:W-:Y:S01]  /*14930*/  CS2R R6, SRZ ;  /* 0x0000000000067805 */ /* 0x000fe2000001ff00 */
[----:B----4-:R-:W-:-:S06]  /*14940*/  FMUL.FTZ R4, R4, 1 ;  /* 0x3f80000004047820 */ /* 0x010fcc0000410000 */
[----:B------:R-:W0:Y:S01]  /*14950*/  F2F.F64.F32 R4, R4 ;  /* 0x0000000400047310 */ /* 0x000e220000201800 */
[----:B------:R-:W-:Y:S05]  /*14960*/  BRA `(.L_x_6730) ;  /* 0x0000000c00447947 */ /* 0x000fea0003800000 */
.L_x_6734:
[----:B------:R-:W2:Y:S01]  /*14970*/  LDG.E.U16 R0, desc[UR36][R2.64] ;  /* 0x0000002402007981 */ /* 0x000ea2000c1e1500 */
[----:B------:R-:W-:Y:S01]  /*14980*/  CS2R R6, SRZ ;  /* 0x0000000000067805 */ /* 0x000fe2000001ff00 */
[----:B--2---:R-:W-:-:S05]  /*14990*/  HADD2.F32 R0, -RZ, R0.H0_H0 ;  /* 0x20000000ff007230 */ /* 0x004fca0000004100 */
[----:B------:R-:W-:-:S04]  /*149a0*/  FMUL.FTZ R0, R0, 1 ;  /* 0x3f80000000007820 */ /* 0x000fc80000410000 */
[----:B----4-:R0:W1:Y:S01]  /*149b0*/  F2F.F64.F32 R4, R0 ;  /* 0x0000000000047310 */ /* 0x0100620000201800 */
[----:B------:R-:W-:Y:S05]  /*149c0*/  BRA `(.L_x_6730) ;  /* 0x0000000c002c7947 */ /* 0x000fea0003800000 */
.L_x_6733:
[----:B------:R-:W-:-:S09]  /*149d0*/  UISETP.NE.AND UP0, UPT, UR4, 0x7, UPT ;  /* 0x000000070400788c */ /* 0x000fd2000bf05270 */
[----:B------:R-:W-:Y:S05]  /*149e0*/  BRA.U !UP0, `(.L_x_6735) ;  /* 0x0000000108487547 */ /* 0x000fea000b800000 */
[----:B------:R-:W-:-:S09]  /*149f0*/  UISETP.NE.AND UP0, UPT, UR4, 0x8, UPT ;  /* 0x000000080400788c */ /* 0x000fd2000bf05270 */
[----:B------:R-:W-:Y:S05]  /*14a00*/  BRA.U !UP0, `(.L_x_6736) ;  /* 0x0000000108207547 */ /* 0x000fea000b800000 */
[----:B------:R-:W-:-:S09]  /*14a10*/  UISETP.NE.AND UP0, UPT, UR4, 0x9, UPT ;  /* 0x000000090400788c */ /* 0x000fd2000bf05270 */
[----:B------:R-:W-:Y:S05]  /*14a20*/  BRA.U UP0, `(.L_x_6729) ;  /* 0x0000000900ac7547 */ /* 0x000fea000b800000 */
[----:B------:R-:W4:Y:S02]  /*14a30*/  LDG.E.64 R2, desc[UR36][R2.64] ;  /* 0x0000002402027981 */ /* 0x000f24000c1e1b00 */
[----:B----4-:R-:W-:Y:S01]  /*14a40*/  FMUL.FTZ R4, R2, 1 ;  /* 0x3f80000002047820 */ /* 0x010fe20000410000 */
[----:B------:R-:W-:-:S05]  /*14a50*/  FMUL.FTZ R6, R3, 1 ;  /* 0x3f80000003067820 */ /* 0x000fca0000410000 */
[----:B------:R-:W0:Y:S08]  /*14a60*/  F2F.F64.F32 R4, R4 ;  /* 0x0000000400047310 */ /* 0x000e300000201800 */
[----:B------:R-:W1:Y:S01]  /*14a70*/  F2F.F64.F32 R6, R6 ;  /* 0x0000000600067310 */ /* 0x000e620000201800 */
[----:B------:R-:W-:Y:S05]  /*14a80*/  BRA `(.L_x_6730) ;  /* 0x0000000800fc7947 */ /* 0x000fea0003800000 */
.L_x_6736:
[----:B------:R-:W2:Y:S02]  /*14a90*/  LDG.E R2, desc[UR36][R2.64] ;  /* 0x0000002402027981 */ /* 0x000ea4000c1e1900 */
[--C-:B--2---:R-:W-:Y:S02]  /*14aa0*/  HADD2.F32 R6, -RZ, R2.reuse.H1_H1 ;  /* 0x30000002ff067230 */ /* 0x104fe40000004100 */
[----:B------:R-:W-:-:S03]  /*14ab0*/  HADD2.F32 R0, -RZ, R2.H0_H0 ;  /* 0x20000002ff007230 */ /* 0x000fc60000004100 */
[----:B------:R-:W-:Y:S02]  /*14ac0*/  FMUL.FTZ R6, R6, 1 ;  /* 0x3f80000006067820 */ /* 0x000fe40000410000 */
[----:B------:R-:W-:-:S04]  /*14ad0*/  FMUL.FTZ R0, R0, 1 ;  /* 0x3f80000000007820 */ /* 0x000fc80000410000 */
[----:B----4-:R0:W1:Y:S08]  /*14ae0*/  F2F.F64.F32 R4, R0 ;  /* 0x0000000000047310 */ /* 0x0100700000201800 */
[----:B------:R-:W2:Y:S01]  /*14af0*/  F2F.F64.F32 R6, R6 ;  /* 0x0000000600067310 */ /* 0x000ea20000201800 */
[----:B0-----:R-:W-:Y:S05]  /*14b00*/  BRA `(.L_x_6730) ;  /* 0x0000000800dc7947 */ /* 0x001fea0003800000 */
.L_x_6735:
[----:B----4-:R0:W5:Y:S01]  /*14b10*/  LDG.E.64 R4, desc[UR36][R2.64] ;  /* 0x0000002402047981 */ /* 0x010162000c1e1b00 */
[----:B------:R-:W-:Y:S01]  /*14b20*/  CS2R R6, SRZ ;  /* 0x0000000000067805 */ /* 0x000fe2000001ff00 */
[----:B------:R-:W-:Y:S06]  /*14b30*/  BRA `(.L_x_6730) ;  /* 0x0000000800d07947 */ /* 0x000fec0003800000 */
.L_x_6725:
        /* <DEDUP_REMOVED lines=10> */
[----:B----4-:R-:W-:Y:S02]  /*14be0*/  MOV R4, RZ ;  /* 0x000000ff00047202 */ /* 0x010fe40000000f00 */
[----:B--2---:R-:W-:-:S04]  /*14bf0*/  ISETP.NE.AND P0, PT, R2, RZ, PT ;  /* 0x000000ff0200720c */ /* 0x004fc80003f05270 */
[----:B------:R-:W-:Y:S01]  /*14c00*/  FSEL R5, RZ, 1.875, !P0 ;  /* 0x3ff00000ff057808 */ /* 0x000fe20004000000 */
[----:B------:R-:W-:Y:S08]  /*14c10*/  BRA `(.L_x_6730) ;  /* 0x0000000800987947 */ /* 0x000ff00003800000 */
.L_x_6739:
[----:B----4-:R0:W5:Y:S01]  /*14c20*/  LDG.E.128 R4, desc[UR36][R2.64] ;  /* 0x0000002402047981 */ /* 0x010162000c1e1d00 */
[----:B------:R-:W-:Y:S05]  /*14c30*/  BRA `(.L_x_6730) ;  /* 0x0000000800907947 */ /* 0x000fea0003800000 */
.L_x_6738:
        /* <DEDUP_REMOVED lines=9> */
[C---:B----4-:R-:W-:Y:S02]  /*14cd0*/  LOP3.LUT R4, R0.reuse, 0x7f000000, RZ, 0xc0, !PT ;  /* 0x7f00000000047812 */ /* 0x050fe400078ec0ff */
        /* <DEDUP_REMOVED lines=11> */
[----:B------:R-:W-:Y:S02]  /*14d90*/  LOP3.LUT R5, R6, 0x7f800000, R5, 0xf8, !PT ;  /* 0x7f80000006057812 */ /* 0x000fe400078ef805 */
[----:B------:R-:W-:Y:S02]  /*14da0*/  CS2R R6, SRZ ;  /* 0x0000000000067805 */ /* 0x000fe4000001ff00 */
[----:B------:R-:W-:-:S04]  /*14db0*/  SEL R5, R5, RZ, P0 ;  /* 0x000000ff05057207 */ /* 0x000fc80000000000 */
[----:B------:R-:W-:-:S05]  /*14dc0*/  LOP3.LUT R5, R5, 0x80000000, R0, 0xf8, !PT ;  /* 0x8000000005057812 */ /* 0x000fca00078ef800 */
[----:B------:R-:W-:-:S06]  /*14dd0*/  FMUL.FTZ R5, R5, 1 ;  /* 0x3f80000005057820 */ /* 0x000fcc0000410000 */
[----:B------:R-:W0:Y:S01]  /*14de0*/  F2F.F64.F32 R4, R5 ;  /* 0x0000000500047310 */ /* 0x000e220000201800 */
[----:B------:R-:W-:Y:S05]  /*14df0*/  BRA `(.L_x_6730) ;  /* 0x0000000800207947 */ /* 0x000fea0003800000 */
.L_x_6741:
[----:B------:R-:W2:Y:S01]  /*14e00*/  LDG.E.U8 R2, desc[UR36][R2.64] ;  /* 0x0000002402027981 */ /* 0x000ea2000c1e1100 */
[----:B------:R-:W-:Y:S01]  /*14e10*/  CS2R R6, SRZ ;  /* 0x0000000000067805 */ /* 0x000fe2000001ff00 */
[C---:B--2---:R-:W-:Y:S01]  /*14e20*/  IMAD.SHL.U32 R0, R2.reuse, 0x2000000, RZ ;  /* 0x0200000002007824 */ /* 0x044fe200078e00ff */
[----:B------:R-:W-:-:S04]  /*14e30*/  SHF.L.U32 R5, R2, 0x8, RZ ;  /* 0x0000000802057819 */ /* 0x000fc800000006ff */
[----:B------:R-:W-:-:S13]  /*14e40*/  ISETP.GE.U32.AND P0, PT, R0, 0x8000000, PT ;  /* 0x080000000000780c */ /* 0x000fda0003f06070 */
[C---:B----4-:R-:W-:Y:S02]  /*14e50*/  @!P0 LOP3.LUT R4, R5.reuse, 0x7f00, RZ, 0xc0, !PT ;  /* 0x00007f0005048812 */ /* 0x050fe400078ec0ff */
[----:B------:R-:W-:Y:S02]  /*14e60*/  @P0 LEA.HI R0, R0, 0x70000000, RZ, 0x1c ;  /* 0x7000000000000811 */ /* 0x000fe400078fe0ff */
[----:B------:R-:W-:Y:S02]  /*14e70*/  @!P0 LOP3.LUT R4, R4, 0x3f000000, RZ, 0xfc, !PT ;  /* 0x3f00000004048812 */ /* 0x000fe400078efcff */
[----:B------:R-:W-:Y:S01]  /*14e80*/  PRMT R5, R5, 0x9910, RZ ;  /* 0x0000991005057816 */ /* 0x000fe200000000ff */
[----:B------:R-:W-:Y:S02]  /*14e90*/  @P0 FMUL.FTZ R0, R0, 1.9259299443872358531e-34 ;  /* 0x0780000000000820 */ /* 0x000fe40000410000 */
[----:B------:R-:W-:-:S05]  /*14ea0*/  @!P0 FADD.FTZ R0, R4, -0.5 ;  /* 0xbf00000004008421 */ /* 0x000fca0000010000 */
[----:B------:R-:W-:-:S05]  /*14eb0*/  LOP3.LUT R0, R0, 0x80000000, R5, 0xf8, !PT ;  /* 0x8000000000007812 */ /* 0x000fca00078ef805 */
[----:B------:R-:W-:-:S04]  /*14ec0*/  FMUL.FTZ R0, R0, 1 ;  /* 0x3f80000000007820 */ /* 0x000fc80000410000 */
[----:B------:R1:W2:Y:S01]  /*14ed0*/  F2F.F64.F32 R4, R0 ;  /* 0x0000000000047310 */ /* 0x0002a20000201800 */
[----:B------:R-:W-:Y:S05]  /*14ee0*/  BRA `(.L_x_6730) ;  /* 0x0000000400e47947 */ /* 0x000fea0003800000 */
.L_x_6740:
[----:B------:R-:W2:Y:S01]  /*14ef0*/  LDG.E.U16 R0, desc[UR36][R2.64] ;  /* 0x0000002402007981 */ /* 0x000ea2000c1e1500 */
[----:B------:R-:W-:Y:S01]  /*14f00*/  CS2R R6, SRZ ;  /* 0x0000000000067805 */ /* 0x000fe2000001ff00 */
[----:B--2---:R-:W-:-:S04]  /*14f10*/  IMAD.U32 R0, R0, 0x10000, RZ ;  /* 0x0001000000007824 */ /* 0x004fc800078e00ff */
[----:B------:R-:W-:-:S04]  /*14f20*/  FMUL.FTZ R0, R0, 1 ;  /* 0x3f80000000007820 */ /* 0x000fc80000410000 */
[----:B----4-:R4:W0:Y:S01]  /*14f30*/  F2F.F64.F32 R4, R0 ;  /* 0x0000000000047310 */ /* 0x0108220000201800 */
[----:B------:R-:W-:Y:S05]  /*14f40*/  BRA `(.L_x_6730) ;  /* 0x0000000400cc7947 */ /* 0x000fea0003800000 */
.L_x_6737:
        /* <DEDUP_REMOVED lines=9> */
[----:B------:R-:W-:Y:S01]  /*14fe0*/  CS2R R6, SRZ ;  /* 0x0000000000067805 */ /* 0x000fe2000001ff00 */
[----:B----4-:R0:W1:Y:S01]  /*14ff0*/  I2F.F64.U16 R4, R2 ;  /* 0x0000000200047312 */ /* 0x0100620000101800 */
[----:B------:R-:W-:Y:S05]  /*15000*/  BRA `(.L_x_6730) ;  /* 0x00000004009c7947 */ /* 0x000fea0003800000 */
.L_x_6744:
[----:B------:R-:W2:Y:S01]  /*15010*/  LDG.E.U8 R3, desc[UR36][R2.64] ;  /* 0x0000002402037981 */ /* 0x000ea2000c1e1100 */
[----:B------:R-:W-:Y:S02]  /*15020*/  CS2R R6, SRZ ;  /* 0x0000000000067805 */ /* 0x000fe4000001ff00 */
[----:B----4-:R-:W-:Y:S02]  /*15030*/  CS2R R4, SRZ ;  /* 0x0000000000047805 */ /* 0x010fe4000001ff00 */
        /* <DEDUP_REMOVED lines=19> */
.L_x_6746:
[----:B------:R-:W-:Y:S05]  /*15170*/  BSYNC.RECONVERGENT B0 ;  /* 0x0000000000007941 */ /* 0x000fea0003800200 */
.L_x_6745:
[----:B------:R-:W-:Y:S02]  /*15180*/  SHF.L.U32 R0, R0, 0x14, RZ ;  /* 0x0000001400007819 */ /* 0x000fe400000006ff */
[----:B------:R-:W-:-:S04]  /*15190*/  LEA R2, R2, 0x3b800000, 0x17 ;  /* 0x3b80000002027811 */ /* 0x000fc800078eb8ff */
[----:B------:R-:W-:-:S05]  /*151a0*/  LOP3.LUT R0, R2, R0, R9, 0xfe, !PT ;  /* 0x0000000002007212 */ /* 0x000fca00078efe09 */
[----:B------:R-:W-:-:S04]  /*151b0*/  FMUL.FTZ R0, R0, 1 ;  /* 0x3f80000000007820 */ /* 0x000fc80000410000 */
[----:B------:R0:W1:Y:S01]  /*151c0*/  F2F.F64.F32 R4, R0 ;  /* 0x0000000000047310 */ /* 0x0000620000201800 */
[----:B------:R-:W-:Y:S05]  /*151d0*/  BRA `(.L_x_6730) ;  /* 0x0000000400287947 */ /* 0x000fea0003800000 */
.L_x_6743:
[----:B------:R-:W2:Y:S01]  /*151e0*/  LDG.E.U8 R3, desc[UR36][R2.64] ;  /* 0x0000002402037981 */ /* 0x000ea2000c1e1100 */
[----:B------:R-:W-:Y:S02]  /*151f0*/  CS2R R6, SRZ ;  /* 0x0000000000067805 */ /* 0x000fe4000001ff00 */
[----:B----4-:R-:W-:Y:S02]  /*15200*/  CS2R R4, SRZ ;  /* 0x0000000000047805 */ /* 0x010fe4000001ff00 */
        /* <DEDUP_REMOVED lines=19> */
.L_x_6748:
[----:B------:R-:W-:Y:S05]  /*15340*/  BSYNC.RECONVERGENT B0 ;  /* 0x0000000000007941 */ /* 0x000fea0003800200 */
.L_x_6747:
[----:B------:R-:W-:Y:S01]  /*15350*/  IMAD.SHL.U32 R0, R0, 0x200000, RZ ;  /* 0x0020000000007824 */ /* 0x000fe200078e00ff */
[----:B------:R-:W-:-:S04]  /*15360*/  LEA R2, R2, 0x37800000, 0x17 ;  /* 0x3780000002027811 */ /* 0x000fc800078eb8ff */
[----:B------:R-:W-:-:S05]  /*15370*/  LOP3.LUT R0, R2, R0, R9, 0xfe, !PT ;  /* 0x0000000002007212 */ /* 0x000fca00078efe09 */
[----:B------:R-:W-:-:S04]  /*15380*/  FMUL.FTZ R0, R0, 1 ;  /* 0x3f80000000007820 */ /* 0x000fc80000410000 */
[----:B------:R0:W1:Y:S01]  /*15390*/  F2F.F64.F32 R4, R0 ;  /* 0x0000000000047310 */ /* 0x0000620000201800 */
[----:B------:R-:W-:Y:S05]  /*153a0*/  BRA `(.L_x_6730) ;  /* 0x0000000000b47947 */ /* 0x000fea0003800000 */
.L_x_6742:
[----:B------:R-:W-:-:S09]  /*153b0*/  UISETP.NE.AND UP0, UPT, UR4, 0x1c, UPT ;  /* 0x0000001c0400788c */ /* 0x000fd2000bf05270 */
[----:B------:R-:W-:Y:S05]  /*153c0*/  BRA.U !UP0, `(.L_x_6749) ;  /* 0x0000000108a07547 */ /* 0x000fea000b800000 */
[----:B------:R-:W-:-:S09]  /*153d0*/  UISETP.NE.AND UP0, UPT, UR4, 0x1d, UPT ;  /* 0x0000001d0400788c */ /* 0x000fd2000bf05270 */
[----:B------:R-:W-:Y:S05]  /*153e0*/  BRA.U !UP0, `(.L_x_6750) ;  /* 0x0000000108887547 */ /* 0x000fea000b800000 */
[----:B------:R-:W-:-:S09]  /*153f0*/  UISETP.NE.AND UP0, UPT, UR4, 0x2c, UPT ;  /* 0x0000002c0400788c */ /* 0x000fd2000bf05270 */
[----:B------:R-:W-:Y:S05]  /*15400*/  BRA.U UP0, `(.L_x_6729) ;  /* 0x0000000100347547 */ /* 0x000fea000b800000 */
[----:B------:R-:W2:Y:S01]  /*15410*/  LDG.E.U8 R0, desc[UR36][R2.64] ;  /* 0x0000002402007981 */ /* 0x000ea2000c1e1100 */
[----:B----4-:R-:W-:Y:S01]  /*15420*/  HFMA2 R4, -RZ, RZ, 0, 0 ;  /* 0x00000000ff047431 */ /* 0x010fe200000001ff */
        /* <DEDUP_REMOVED lines=11> */
.L_x_6729:
[----:B------:R-:W-:Y:S01]  /*154e0*/  MOV R2, 0x228 ;  /* 0x0000022800027802 */ /* 0x000fe20000000f00 */
[----:B------:R-:W4:Y:S01]  /*154f0*/  LDCU.64 UR4, c[0x4][0x218] ;  /* 0x01004300ff0477ac */ /* 0x000f220008000a00 */
[----:B------:R-:W-:Y:S02]  /*15500*/  HFMA2 R12, -RZ, RZ, 0, 5.9604644775390625e-08 ;  /* 0x00000001ff0c7431 */ /* 0x000fe400000001ff */
[----:B------:R-:W-:Y:S01]  /*15510*/  IMAD.MOV.U32 R8, RZ, RZ, 0x4e ;  /* 0x0000004eff087424 */ /* 0x000fe200078e00ff */
[----:B------:R-:W0:Y:S01]  /*15520*/  LDCU.64 UR6, c[0x4][0x220] ;  /* 0x01004400ff0677ac */ /* 0x000e220008000a00 */
[----:B------:R-:W1:Y:S01]  /*15530*/  LDC.64 R2, c[0x4][R2] ;  /* 0x0100000002027b82 */ /* 0x000e620000000a00 */
[----:B------:R-:W-:Y:S01]  /*15540*/  IMAD.MOV.U32 R13, RZ, RZ, RZ ;  /* 0x000000ffff0d7224 */ /* 0x000fe200078e00ff */
[----:B------:R-:W2:Y:S01]  /*15550*/  LDCU.64 UR8, c[0x4][0x80] ;  /* 0x01001000ff0877ac */ /* 0x000ea20008000a00 */
[----:B----4-:R-:W-:Y:S01]  /*15560*/  IMAD.U32 R4, RZ, RZ, UR4 ;  /* 0x00000004ff047e24 */ /* 0x010fe2000f8e00ff */
[----:B------:R-:W-:Y:S01]  /*15570*/  MOV R5, UR5 ;  /* 0x0000000500057c02 */ /* 0x000fe20008000f00 */
[----:B0-----:R-:W-:-:S02]  /*15580*/  IMAD.U32 R6, RZ, RZ, UR6 ;  /* 0x00000006ff067e24 */ /* 0x001fc4000f8e00ff */
[----:B------:R-:W-:Y:S01]  /*15590*/  IMAD.U32 R7, RZ, RZ, UR7 ;  /* 0x00000007ff077e24 */ /* 0x000fe2000f8e00ff */
[----:B--2---:R-:W-:Y:S01]  /*155a0*/  MOV R10, UR8 ;  /* 0x00000008000a7c02 */ /* 0x004fe20008000f00 */
[----:B------:R-:W-:-:S07]  /*155b0*/  IMAD.U32 R11, RZ, RZ, UR9 ;  /* 0x00000009ff0b7e24 */ /* 0x000fce000f8e00ff */
[----:B------:R-:W-:-:S07]  /*155c0*/  LEPC R20, `(.L_x_6751) ;  /* 0x000000001014794e */ /* 0x000fce0000000000 */
[----:B-1-3-5:R-:W-:Y:S05]  /*155d0*/  CALL.ABS.NOINC R2 ;  /* 0x0000000002007343 */ /* 0x02afea0003c00000 */
.L_x_6751:
[----:B------:R-:W-:Y:S02]  /*155e0*/  CS2R R4, SRZ ;  /* 0x0000000000047805 */ /* 0x000fe4000001ff00 */
[----:B------:R-:W-:Y:S01]  /*155f0*/  CS2R R6, SRZ ;  /* 0x0000000000067805 */ /* 0x000fe2000001ff00 */
[----:B------:R-:W-:Y:S06]  /*15600*/  BRA `(.L_x_6730) ;  /* 0x00000000001c7947 */ /* 0x000fec0003800000 */
.L_x_6750:
[----:B----4-:R-:W4:Y:S01]  /*15610*/  LDG.E.64 R4, desc[UR36][R2.64] ;  /* 0x0000002402047981 */ /* 0x010f22000c1e1b00 */
[----:B------:R-:W-:Y:S01]  /*15620*/  CS2R R6, SRZ ;  /* 0x0000000000067805 */ /* 0x000fe2000001ff00 */
[----:B----4-:R-:W0:Y:S01]  /*15630*/  I2F.F64.U64 R4, R4 ;  /* 0x0000000400047312 */ /* 0x010e220000301800 */
[----:B------:R-:W-:Y:S05]  /*15640*/  BRA `(.L_x_6730) ;  /* 0x00000000000c7947 */ /* 0x000fea0003800000 */
.L_x_6749:
[----:B------:R-:W4:Y:S01]  /*15650*/  LDG.E R2, desc[UR36][R2.64] ;  /* 0x0000002402027981 */ /* 0x000f22000c1e1900 */
[----:B------:R-:W-:Y:S01]  /*15660*/  CS2R R6, SRZ ;  /* 0x0000000000067805 */ /* 0x000fe2000001ff00 */
[----:B----4-:R0:W1:Y:S06]  /*15670*/  I2F.F64.U32 R4, R2 ;  /* 0x0000000200047312 */ /* 0x01006c0000201800 */
.L_x_6730:
[----:B------:R-:W-:Y:S05]  /*15680*/  BSYNC.RECONVERGENT B6 ;  /* 0x0000000000067941 */ /* 0x000fea0003800200 */
.L_x_6724:
[----:B------:R-:W0:Y:S01]  /*15690*/  LDCU.128 UR8, c[0x0][0x680] ;  /* 0x0000d000ff0877ac */ /* 0x000e220008000c00 */
[----:B------:R-:W3:Y:S01]  /*156a0*/  LDCU.128 UR4, c[0x0][0x670] ;  /* 0x0000ce00ff0477ac */ /* 0x000ee20008000c00 */
[----:B0-2--5:R-:W-:Y:S02]  /*156b0*/  DMUL R2, R16, UR10 ;  /* 0x0000000a10027c28 */ /* 0x025fe40008000000 */
[----:B------:R-:W-:-:S06]  /*156c0*/  DMUL R8, R18, UR10 ;  /* 0x0000000a12087c28 */ /* 0x000fcc0008000000 */
[----:B------:R-:W-:Y:S02]  /*156d0*/  DFMA R18, R18, UR8, R2 ;  /* 0x0000000812127c2b */ /* 0x000fe40008000002 */
[----:B------:R-:W-:Y:S02]  /*156e0*/  DFMA R16, R16, UR8, -R8 ;  /* 0x0000000810107c2b */ /* 0x000fe40008000808 */
[----:B---3--:R-:W-:Y:S02]  /*156f0*/  DMUL R2, R26, UR6 ;  /* 0x000000061a027c28 */ /* 0x008fe40008000000 */
[----:B------:R-:W-:Y:S02]  /*15700*/  DMUL R8, R24, UR6 ;  /* 0x0000000618087c28 */ /* 0x000fe40008000000 */
[C---:B-1----:R-:W-:Y:S02]  /*15710*/  DMUL R10, R18.reuse, R6 ;  /* 0x00000006120a7228 */ /* 0x042fe40000000000 */
[----:B------:R-:W-:-:S02]  /*15720*/  DMUL R18, R18, R4 ;  /* 0x0000000412127228 */ /* 0x000fc40000000000 */
[----:B------:R-:W-:Y:S02]  /*15730*/  DFMA R2, R24, UR4, -R2 ;  /* 0x0000000418027c2b */ /* 0x000fe40008000802 */
[----:B------:R-:W-:Y:S01]  /*15740*/  DFMA R8, R26, UR4, R8 ;  /* 0x000000041a087c2b */ /* 0x000fe20008000008 */
[----:B------:R-:W-:Y:S01]  /*15750*/  ULOP3.LUT UR4, UR39, 0xff, URZ, 0xc0, !UPT ;  /* 0x000000ff27047892 */ /* 0x000fe2000f8ec0ff */
[C---:B------:R-:W-:Y:S02]  /*15760*/  DFMA R4, R16.reuse, R4, -R10 ;  /* 0x000000041004722b */ /* 0x040fe4000000080a */
[----:B------:R-:W-:Y:S01]  /*15770*/  DFMA R6, R16, R6, R18 ;  /* 0x000000061006722b */ /* 0x000fe20000000012 */
[----:B------:R-:W-:-:S05]  /*15780*/  UISETP.GT.AND UP0, UPT, UR4, 0x9, UPT ;  /* 0x000000090400788c */ /* 0x000fca000bf04270 */
[----:B------:R-:W-:Y:S02]  /*15790*/  DADD R4, R2, R4 ;  /* 0x0000000002047229 */ /* 0x000fe40000000004 */
[----:B------:R-:W-:Y:S02]  /*157a0*/  DADD R6, R8, R6 ;  /* 0x0000000008067229 */ /* 0x000fe40000000006 */
        /* <DEDUP_REMOVED lines=10> */
[----:B0-----:R-:W-:Y:S01]  /*15850*/  STG.E.U8 desc[UR36][R22.64], R5 ;  /* 0x0000000516007986 */ /* 0x001fe2000c101124 */
[----:B------:R-:W-:Y:S05]  /*15860*/  EXIT ;  /* 0x000000000000794d */ /* 0x000fea0003800000 */
.L_x_6755:
[----:B------:R-:W0:Y:S02]  /*15870*/  F2I.S64.F64.TRUNC R4, R4 ;  /* 0x0000000400047311 */ /* 0x000e24000030d900 */
[----:B0-----:R-:W-:-:S05]  /*15880*/  IMAD.MOV.U32 R3, RZ, RZ, R4 ;  /* 0x000000ffff037224 */ /* 0x001fca00078e0004 */
[----:B------:R-:W-:Y:S01]  /*15890*/  STG.E.U8 desc[UR36][R22.64], R3 ;  /* 0x0000000316007986 */ /* 0x000fe2000c101124 */
[----:B------:R-:W-:Y:S05]  /*158a0*/  EXIT ;  /* 0x000000000000794d */ /* 0x000fea0003800000 */
.L_x_6754:
[----:B------:R-:W-:-:S09]  /*158b0*/  UISETP.NE.AND UP0, UPT, UR4, 0x2, UPT ;  /* 0x000000020400788c */ /* 0x000fd2000bf05270 */
[----:B------:R-:W-:Y:S05]  /*158c0*/  BRA.U !UP0, `(.L_x_6757) ;  /* 0x0000000108287547 */ /* 0x000fea000b800000 */
[----:B------:R-:W-:-:S09]  /*158d0*/  UISETP.NE.AND UP0, UPT, UR4, 0x3, UPT ;  /* 0x000000030400788c */ /* 0x000fd2000bf05270 */
[----:B------:R-:W-:Y:S05]  /*158e0*/  BRA.U !UP0, `(.L_x_6758) ;  /* 0x0000000108147547 */ /* 0x000fea000b800000 */
[----:B------:R-:W-:-:S09]  /*158f0*/  UISETP.NE.AND UP0, UPT, UR4, 0x4, UPT ;  /* 0x000000040400788c */ /* 0x000fd2000bf05270 */
[----:B------:R-:W-:Y:S05]  /*15900*/  BRA.U UP0, `(.L_x_6756) ;  /* 0x0000000900c47547 */ /* 0x000fea000b800000 */
[----:B------:R-:W0:Y:S02]  /*15910*/  F2I.S64.F64.TRUNC R4, R4 ;  /* 0x0000000400047311 */ /* 0x000e24000030d900 */
[----:B0-----:R-:W-:Y:S01]  /*15920*/  STG.E.64 desc[UR36][R22.64], R4 ;  /* 0x0000000416007986 */ /* 0x001fe2000c101b24 */
[----:B------:R-:W-:Y:S05]  /*15930*/  EXIT ;  /* 0x000000000000794d */ /* 0x000fea0003800000 */
.L_x_6758:
[----:B------:R-:W0:Y:S02]  /*15940*/  F2I.F64.TRUNC R5, R4 ;  /* 0x0000000400057311 */ /* 0x000e24000030d100 */
[----:B0-----:R-:W-:Y:S01]  /*15950*/  STG.E desc[UR36][R22.64], R5 ;  /* 0x0000000516007986 */ /* 0x001fe2000c101924 */
[----:B------:R-:W-:Y:S05]  /*15960*/  EXIT ;  /* 0x000000000000794d */ /* 0x000fea0003800000 */
.L_x_6757:
[----:B------:R-:W0:Y:S02]  /*15970*/  F2I.F64.TRUNC R5, R4 ;  /* 0x0000000400057311 */ /* 0x000e24000030d100 */
[----:B0-----:R-:W-:Y:S01]  /*15980*/  STG.E.U16 desc[UR36][R22.64], R5 ;  /* 0x0000000516007986 */ /* 0x001fe2000c101524 */
[----:B------:R-:W-:Y:S05]  /*15990*/  EXIT ;  /* 0x000000000000794d */ /* 0x000fea0003800000 */
.L_x_6753:
        /* <DEDUP_REMOVED lines=11> */
[----:B------:R-:W-:Y:S01]  /*15a50*/  STG.E desc[UR36][R22.64], R3 ;  /* 0x0000000316007986 */ /* 0x000fe2000c101924 */
[----:B------:R-:W-:Y:S05]  /*15a60*/  EXIT ;  /* 0x000000000000794d */ /* 0x000fea0003800000 */
.L_x_6760:
[----:B------:R-:W-:Y:S01]  /*15a70*/  UMOV UR4, 0xf0000000 ;  /* 0xf000000000047882 */ /* 0x000fe20000000000 */
[----:B------:R-:W-:Y:S01]  /*15a80*/  UMOV UR5, 0x380fffff ;  /* 0x380fffff00057882 */ /* 0x000fe20000000000 */
[----:B----4-:R-:W0:Y:S01]  /*15a90*/  F2F.F32.F64 R0, R4 ;  /* 0x0000000400007310 */ /* 0x010e220000301000 */
[----:B------:R-:W-:-:S14]  /*15aa0*/  DSETP.GEU.AND P0, PT, |R4|, UR4, PT ;  /* 0x0000000404007e2a */ /* 0x000fdc000bf0e200 */
[----:B0-----:R-:W-:-:S05]  /*15ab0*/  @!P0 FMUL R0, R0, 1.175494350822287508e-38 ;  /* 0x0080000000008820 */ /* 0x001fca0000400000 */
[----:B------:R-:W-:-:S05]  /*15ac0*/  F2FP.F16.F32.PACK_AB R0, RZ, R0 ;  /* 0x00000000ff00723e */ /* 0x000fca00000000ff */
[----:B------:R-:W-:Y:S01]  /*15ad0*/  STG.E.U16 desc[UR36][R22.64], R0 ;  /* 0x0000000016007986 */ /* 0x000fe2000c101524 */
[----:B------:R-:W-:Y:S05]  /*15ae0*/  EXIT ;  /* 0x000000000000794d */ /* 0x000fea0003800000 */
.L_x_6759:
        /* <DEDUP_REMOVED lines=14> */
[----:B------:R-:W-:Y:S01]  /*15bd0*/  STG.E.64 desc[UR36][R22.64], R2 ;  /* 0x0000000216007986 */ /* 0x000fe2000c101b24 */
[----:B------:R-:W-:Y:S05]  /*15be0*/  EXIT ;  /* 0x000000000000794d */ /* 0x000fea0003800000 */
.L_x_6762:
[----:B------:R-:W-:Y:S01]  /*15bf0*/  UMOV UR4, 0xf0000000 ;  /* 0xf000000000047882 */ /* 0x000fe20000000000 */
[----:B------:R-:W-:Y:S01]  /*15c00*/  UMOV UR5, 0x380fffff ;  /* 0x380fffff00057882 */ /* 0x000fe20000000000 */
[----:B------:R-:W0:Y:S01]  /*15c10*/  F2F.F32.F64 R3, R4 ;  /* 0x0000000400037310 */ /* 0x000e220000301000 */
[----:B------:R-:W-:Y:S02]  /*15c20*/  DSETP.GEU.AND P0, PT, |R4|, UR4, PT ;  /* 0x0000000404007e2a */ /* 0x000fe4000bf0e200 */
[----:B------:R-:W-:-:S05]  /*15c30*/  DSETP.GEU.AND P1, PT, |R6|, UR4, PT ;  /* 0x0000000406007e2a */ /* 0x000fca000bf2e200 */
[----:B----4-:R-:W1:Y:S07]  /*15c40*/  F2F.F32.F64 R0, R6 ;  /* 0x0000000600007310 */ /* 0x010e6e0000301000 */
[----:B0-----:R-:W-:Y:S02]  /*15c50*/  @!P0 FMUL R3, R3, 1.175494350822287508e-38 ;  /* 0x0080000003038820 */ /* 0x001fe40000400000 */
[----:B-1----:R-:W-:-:S05]  /*15c60*/  @!P1 FMUL R0, R0, 1.175494350822287508e-38 ;  /* 0x0080000000009820 */ /* 0x002fca0000400000 */
[----:B------:R-:W-:-:S05]  /*15c70*/  F2FP.F16.F32.PACK_AB R3, R0, R3 ;  /* 0x000000030003723e */ /* 0x000fca00000000ff */
[----:B------:R-:W-:Y:S01]  /*15c80*/  STG.E desc[UR36][R22.64], R3 ;  /* 0x0000000316007986 */ /* 0x000fe2000c101924 */
[----:B------:R-:W-:Y:S05]  /*15c90*/  EXIT ;  /* 0x000000000000794d */ /* 0x000fea0003800000 */
.L_x_6761:
[----:B------:R-:W-:Y:S01]  /*15ca0*/  STG.E.64 desc[UR36][R22.64], R4 ;  /* 0x0000000416007986 */ /* 0x000fe2000c101b24 */
[----:B------:R-:W-:Y:S05]  /*15cb0*/  EXIT ;  /* 0x000000000000794d */ /* 0x000fea0003800000 */
.L_x_6752:
        /* <DEDUP_REMOVED lines=11> */
[----:B0-----:R-:W-:Y:S01]  /*15d70*/  STG.E.U16 desc[UR36][R22.64], R5 ;  /* 0x0000000516007986 */ /* 0x001fe2000c101524 */
[----:B------:R-:W-:Y:S05]  /*15d80*/  EXIT ;  /* 0x000000000000794d */ /* 0x000fea0003800000 */
.L_x_6766:
        /* <DEDUP_REMOVED lines=11> */
[----:B----4-:R-:W-:-:S04]  /*15e40*/  @P0 SHF.R.U32.HI R0, RZ, 0x14, R3 ;  /* 0x00000014ff000819 */ /* 0x010fc80000011603 */
        /* <DEDUP_REMOVED lines=9> */
.L_x_6769:
[----:B------:R-:W-:-:S04]  /*15ee0*/  SHF.R.U32.HI R3, RZ, 0x18, R3 ;  /* 0x00000018ff037819 */ /* 0x000fc80000011603 */
[----:B------:R-:W-:-:S04]  /*15ef0*/  LOP3.LUT R0, R0, 0x80, R3, 0xf8, !PT ;  /* 0x0000008000007812 */ /* 0x000fc800078ef803 */
[----:B------:R-:W-:-:S07]  /*15f00*/  PRMT R11, R0, 0x7610, R11 ;  /* 0x00007610000b7816 */ /* 0x000fce000000000b */
.L_x_6768:
[----:B------:R-:W-:Y:S05]  /*15f10*/  BSYNC.RECONVERGENT B0 ;  /* 0x0000000000007941 */ /* 0x000fea0003800200 */
.L_x_6767:
[----:B------:R-:W-:Y:S01]  /*15f20*/  STG.E.U8 desc[UR36][R22.64], R11 ;  /* 0x0000000b16007986 */ /* 0x000fe2000c101124 */
[----:B------:R-:W-:Y:S05]  /*15f30*/  EXIT ;  /* 0x000000000000794d */ /* 0x000fea0003800000 */
.L_x_6765:
        /* <DEDUP_REMOVED lines=21> */
.L_x_6772:
[----:B------:R-:W-:-:S04]  /*16090*/  SHF.R.U32.HI R3, RZ, 0x18, R3 ;  /* 0x00000018ff037819 */ /* 0x000fc80000011603 */
[----:B------:R-:W-:-:S04]  /*160a0*/  LOP3.LUT R0, R0, 0x80, R3, 0xf8, !PT ;  /* 0x0000008000007812 */ /* 0x000fc800078ef803 */
[----:B------:R-:W-:-:S07]  /*160b0*/  PRMT R11, R0, 0x7610, R11 ;  /* 0x00007610000b7816 */ /* 0x000fce000000000b */
.L_x_6771:
[----:B------:R-:W-:Y:S05]  /*160c0*/  BSYNC.RECONVERGENT B0 ;  /* 0x0000000000007941 */ /* 0x000fea0003800200 */
.L_x_6770:
[----:B------:R-:W-:Y:S01]  /*160d0*/  STG.E.U8 desc[UR36][R22.64], R11 ;  /* 0x0000000b16007986 */ /* 0x000fe2000c101124 */
[----:B------:R-:W-:Y:S05]  /*160e0*/  EXIT ;  /* 0x000000000000794d */ /* 0x000fea0003800000 */
.L_x_6764:
        /* <DEDUP_REMOVED lines=11> */
[----:B------:R-:W-:-:S04]  /*161a0*/  SHF.R.U32.HI R2, RZ, 0x17, R6 ;  /* 0x00000017ff027819 */ /* 0x000fc80000011606 */
[----:B------:R-:W-:-:S04]  /*161b0*/  LOP3.LUT R3, R2, 0xff, RZ, 0xc0, !PT ;  /* 0x000000ff02037812 */ /* 0x000fc800078ec0ff */
[----:B------:R-:W-:-:S13]  /*161c0*/  ISETP.NE.AND P1, PT, R3, 0xff, PT ;  /* 0x000000ff0300780c */ /* 0x000fda0003f25270 */
[--C-:B----4-:R-:W-:Y:S02]  /*161d0*/  @P1 SHF.R.U32.HI R0, RZ, 0x16, R6.reuse ;  /* 0x00000016ff001819 */ /* 0x110fe40000011606 */
        /* <DEDUP_REMOVED lines=9> */
[----:B------:R-:W-:Y:S01]  /*16270*/  STG.E.U8 desc[UR36][R22.64], R3 ;  /* 0x0000000316007986 */ /* 0x000fe2000c101124 */
[----:B------:R-:W-:Y:S05]  /*16280*/  EXIT ;  /* 0x000000000000794d */ /* 0x000fea0003800000 */
.L_x_6774:
[----:B------:R-:W0:Y:S02]  /*16290*/  F2I.U64.F64.TRUNC R4, R4 ;  /* 0x0000000400047311 */ /* 0x000e24000030d800 */
[----:B0-----:R-:W-:Y:S01]  /*162a0*/  STG.E.64 desc[UR36][R22.64], R4 ;  /* 0x0000000416007986 */ /* 0x001fe2000c101b24 */
[----:B------:R-:W-:Y:S05]  /*162b0*/  EXIT ;  /* 0x000000000000794d */ /* 0x000fea0003800000 */
.L_x_6773:
[----:B------:R-:W0:Y:S02]  /*162c0*/  F2I.U32.F64.TRUNC R5, R4 ;  /* 0x0000000400057311 */ /* 0x000e24000030d000 */
[----:B0-----:R-:W-:Y:S01]  /*162d0*/  STG.E desc[UR36][R22.64], R5 ;  /* 0x0000000516007986 */ /* 0x001fe2000c101924 */
[----:B------:R-:W-:Y:S05]  /*162e0*/  EXIT ;  /* 0x000000000000794d */ /* 0x000fea0003800000 */
.L_x_6763:
        /* <DEDUP_REMOVED lines=9> */
[----:B------:R-:W-:Y:S01]  /*16380*/  STG.E.U8 desc[UR36][R22.64], R3 ;  /* 0x0000000316007986 */ /* 0x000fe2000c101124 */
[----:B------:R-:W-:Y:S05]  /*16390*/  EXIT ;  /* 0x000000000000794d */ /* 0x000fea0003800000 */
.L_x_6776:
[----:B------:R-:W-:Y:S01]  /*163a0*/  STG.E.128 desc[UR36][R22.64], R4 ;  /* 0x0000000416007986 */ /* 0x000fe2000c101d24 */
[----:B------:R-:W-:Y:S05]  /*163b0*/  EXIT ;  /* 0x000000000000794d */ /* 0x000fea0003800000 */
.L_x_6775:
[----:B------:R-:W-:-:S09]  /*163c0*/  UISETP.NE.AND UP0, UPT, UR4, 0xf, UPT ;  /* 0x0000000f0400788c */ /* 0x000fd2000bf05270 */
[----:B------:R-:W-:Y:S05]  /*163d0*/  BRA.U !UP0, `(.L_x_6777) ;  /* 0x0000000508087547 */ /* 0x000fea000b800000 */
[----:B------:R-:W-:-:S09]  /*163e0*/  UISETP.NE.AND UP0, UPT, UR4, 0x17, UPT ;  /* 0x000000170400788c */ /* 0x000fd2000bf05270 */
[----:B------:R-:W-:Y:S05]  /*163f0*/  BRA.U !UP0, `(.L_x_6778) ;  /* 0x0000000108a07547 */ /* 0x000fea000b800000 */
[----:B------:R-:W-:-:S09]  /*16400*/  UISETP.NE.AND UP0, UPT, UR4, 0x18, UPT ;  /* 0x000000180400788c */ /* 0x000fd2000bf05270 */
[----:B------:R-:W-:Y:S05]  /*16410*/  BRA.U !UP0, `(.L_x_6779) ;  /* 0x0000000108447547 */ /* 0x000fea000b800000 */
.L_x_6756:
[----:B----4-:R-:W-:Y:S01]  /*16420*/  MOV R0, 0x228 ;  /* 0x0000022800007802 */ /* 0x010fe20000000f00 */
[----:B------:R-:W0:Y:S01]  /*16430*/  LDCU.64 UR4, c[0x4][0x218] ;  /* 0x01004300ff0477ac */ /* 0x000e220008000a00 */
[----:B------:R-:W-:Y:S02]  /*16440*/  HFMA2 R8, -RZ, RZ, 0, 6.020069122314453125e-06 ;  /* 0x00000065ff087431 */ /* 0x000fe400000001ff */
[----:B------:R-:W-:Y:S01]  /*16450*/  IMAD.MOV.U32 R12, RZ, RZ, 0x1 ;  /* 0x00000001ff0c7424 */ /* 0x000fe200078e00ff */
[----:B------:R1:W2:Y:S01]  /*16460*/  LDC.64 R2, c[0x4][R0] ;  /* 0x0100000000027b82 */ /* 0x0002a20000000a00 */
[----:B------:R-:W3:Y:S01]  /*16470*/  LDCU.64 UR6, c[0x4][0x220] ;  /* 0x01004400ff0677ac */ /* 0x000ee20008000a00 */
[----:B------:R-:W-:Y:S01]  /*16480*/  IMAD.MOV.U32 R13, RZ, RZ, RZ ;  /* 0x000000ffff0d7224 */ /* 0x000fe200078e00ff */
[----:B------:R-:W4:Y:S01]  /*16490*/  LDCU.64 UR8, c[0x4][0x88] ;  /* 0x01001100ff0877ac */ /* 0x000f220008000a00 */
[----:B0-----:R-:W-:Y:S01]  /*164a0*/  MOV R4, UR4 ;  /* 0x0000000400047c02 */ /* 0x001fe20008000f00 */
[----:B------:R-:W-:-:S02]  /*164b0*/  IMAD.U32 R5, RZ, RZ, UR5 ;  /* 0x00000005ff057e24 */ /* 0x000fc4000f8e00ff */
[----:B---3--:R-:W-:Y:S01]  /*164c0*/  IMAD.U32 R6, RZ, RZ, UR6 ;  /* 0x00000006ff067e24 */ /* 0x008fe2000f8e00ff */
[----:B------:R-:W-:Y:S01]  /*164d0*/  MOV R7, UR7 ;  /* 0x0000000700077c02 */ /* 0x000fe20008000f00 */
[----:B----4-:R-:W-:Y:S02]  /*164e0*/  IMAD.U32 R10, RZ, RZ, UR8 ;  /* 0x00000008ff0a7e24 */ /* 0x010fe4000f8e00ff */
[----:B-1----:R-:W-:-:S07]  /*164f0*/  IMAD.U32 R11, RZ, RZ, UR9 ;  /* 0x00000009ff0b7e24 */ /* 0x002fce000f8e00ff */
[----:B------:R-:W-:-:S07]  /*16500*/  LEPC R20, `(.L_x_6780) ;  /* 0x000000001014794e */ /* 0x000fce0000000000 */
[----:B--2---:R-:W-:Y:S05]  /*16510*/  CALL.ABS.NOINC R2 ;  /* 0x0000000002007343 */ /* 0x004fea0003c00000 */
.L_x_6780:
[----:B------:R-:W-:Y:S05]  /*16520*/  EXIT ;  /* 0x000000000000794d */ /* 0x000fea0003800000 */
.L_x_6779:
[----:B------:R-:W-:Y:S01]  /*16530*/  UMOV UR4, 0xf0000000 ;  /* 0xf000000000047882 */ /* 0x000fe20000000000 */
[----:B------:R-:W-:Y:S01]  /*16540*/  UMOV UR5, 0x380fffff ;  /* 0x380fffff00057882 */ /* 0x000fe20000000000 */
[----:B------:R-:W0:Y:S01]  /*16550*/  F2F.F32.F64 R7, R4 ;  /* 0x0000000400077310 */ /* 0x000e220000301000 */
[----:B------:R-:W-:Y:S01]  /*16560*/  DSETP.GEU.AND P0, PT, |R4|, UR4, PT ;  /* 0x0000000404007e2a */ /* 0x000fe2000bf0e200 */
[----:B------:R-:W-:Y:S01]  /*16570*/  BSSY.RECONVERGENT B0, `(.L_x_6781) ;  /* 0x000000d000007945 */ /* 0x000fe20003800200 */
[----:B----4-:R-:W-:-:S12]  /*16580*/  MOV R0, 0x7f ;  /* 0x0000007f00007802 */ /* 0x010fd80000000f00 */
        /* <DEDUP_REMOVED lines=11> */
.L_x_6782:
[----:B------:R-:W-:Y:S05]  /*16640*/  BSYNC.RECONVERGENT B0 ;  /* 0x0000000000007941 */ /* 0x000fea0003800200 */
.L_x_6781:
[----:B------:R-:W-:-:S05]  /*16650*/  LOP3.LUT R3, R0, 0x80, R3, 0xf8, !PT ;  /* 0x0000008000037812 */ /* 0x000fca00078ef803 */
[----:B------:R-:W-:Y:S01]  /*16660*/  STG.E.U8 desc[UR36][R22.64], R3 ;  /* 0x0000000316007986 */ /* 0x000fe2000c101124 */
[----:B------:R-:W-:Y:S05]  /*16670*/  EXIT ;  /* 0x000000000000794d */ /* 0x000fea0003800000 */
.L_x_6778:
        /* <DEDUP_REMOVED lines=13> */
[----:B------:R-:W-:Y:S01]  /*16750*/  @P0 SHF.R.U32.HI R0, RZ, 0x15, R0 ;  /* 0x00000015ff000819 */ /* 0x000fe20000011600 */
[----:B------:R-:W-:Y:S01]  /*16760*/  @!P0 FADD.FTZ R0, R2, 128 ;  /* 0x4300000002008421 */ /* 0x000fe20000010000 */
[----:B------:R-:W-:Y:S06]  /*16770*/  BRA `(.L_x_6785) ;  /* 0x00000000000c7947 */ /* 0x000fec0003800000 */
.L_x_6784:
[----:B----4-:R-:W-:Y:S01]  /*16780*/  IMAD.MOV.U32 R0, RZ, RZ, 0x7f ;  /* 0x0000007fff007424 */ /* 0x010fe200078e00ff */
[----:B------:R-:W-:-:S04]  /*16790*/  ISETP.GT.U32.AND P0, PT, R2, 0x7f800000, PT ;  /* 0x7f8000000200780c */ /* 0x000fc80003f04070 */
[----:B------:R-:W-:-:S09]  /*167a0*/  SEL R0, R0, 0x7c, P0 ;  /* 0x0000007c00007807 */ /* 0x000fd20000000000 */
.L_x_6785:
[----:B------:R-:W-:Y:S05]  /*167b0*/  BSYNC.RECONVERGENT B0 ;  /* 0x0000000000007941 */ /* 0x000fea0003800200 */
.L_x_6783:
[----:B------:R-:W-:-:S04]  /*167c0*/  SHF.R.U32.HI R3, RZ, 0x18, R3 ;  /* 0x00000018ff037819 */ /* 0x000fc80000011603 */
[----:B------:R-:W-:-:S05]  /*167d0*/  LOP3.LUT R3, R0, 0x80, R3, 0xf8, !PT ;  /* 0x0000008000037812 */ /* 0x000fca00078ef803 */
[----:B------:R-:W-:Y:S01]  /*167e0*/  STG.E.U8 desc[UR36][R22.64], R3 ;  /* 0x0000000316007986 */ /* 0x000fe2000c101124 */
[----:B------:R-:W-:Y:S05]  /*167f0*/  EXIT ;  /* 0x000000000000794d */ /* 0x000fea0003800000 */
.L_x_6777:
[----:B------:R-:W-:Y:S01]  /*16800*/  UMOV UR4, 0xf0000000 ;  /* 0xf000000000047882 */ /* 0x000fe20000000000 */
[----:B------:R-:W-:Y:S01]  /*16810*/  UMOV UR5, 0x380fffff ;  /* 0x380fffff00057882 */ /* 0x000fe20000000000 */
[----:B----4-:R-:W0:Y:S01]  /*16820*/  F2F.F32.F64 R0, R4 ;  /* 0x0000000400007310 */ /* 0x010e220000301000 */
[----:B------:R-:W-:-:S14]  /*16830*/  DSETP.GEU.AND P0, PT, |R4|, UR4, PT ;  /* 0x0000000404007e2a */ /* 0x000fdc000bf0e200 */
[----:B0-----:R-:W-:-:S05]  /*16840*/  @!P0 FMUL R0, R0, 1.175494350822287508e-38 ;  /* 0x0080000000008820 */ /* 0x001fca0000400000 */
[----:B------:R-:W-:-:S05]  /*16850*/  F2FP.BF16.F32.PACK_AB R0, RZ, R0 ;  /* 0x00000000ff00723e */ /* 0x000fca00000010ff */
[----:B------:R-:W-:Y:S01]  /*16860*/  STG.E.U16 desc[UR36][R22.64], R0 ;  /* 0x0000000016007986 */ /* 0x000fe2000c101524 */
[----:B------:R-:W-:Y:S05]  /*16870*/  EXIT ;  /* 0x000000000000794d */ /* 0x000fea0003800000 */
.L_x_6786:
        /* <DEDUP_REMOVED lines=16> */
.L_x_23875:


//--------------------- .text._ZN2at6native27unrolled_elementwise_kernelIZZZNS0_54_GLOBAL__N__d8c5977b_16_LinearAlgebra_cu_35b291db_316116addr_kernel_cudaERNS_14TensorIteratorERKN3c106ScalarES8_ENKUlvE_clEvENKUlvE6_clEvEUlNS5_7complexIdEESC_SC_E0_St5arrayIPcLm4EELi4E23TrivialOffsetCalculatorILi3EjESH_ILi1EjENS0_6memory12LoadWithCastILi3EEENSK_13StoreWithCastILi1EEEEEviT_T0_T2_T3_T4_T5_ --------------------------
	.section	.text._ZN2at6native27unrolled_elementwise_kernelIZZZNS0_54_GLOBAL__N__d8c5977b_16_LinearAlgebra_cu_35b291db_316116addr_kernel_cudaERNS_14TensorIteratorERKN3c106ScalarES8_ENKUlvE_clEvENKUlvE6_clEvEUlNS5_7complexIdEESC_SC_E0_St5arrayIPcLm4EELi4E23TrivialOffsetCalculatorILi3EjESH_ILi1EjENS0_6memory12LoadWithCastILi3EEENSK_13StoreWithCastILi1EEEEEviT_T0_T2_T3_T4_T5_,"ax",@progbits
	.align	128
        .global         _ZN2at6native27unrolled_elementwise_kernelIZZZNS0_54_GLOBAL__N__d8c5977b_16_LinearAlgebra_cu_35b291db_316116addr_kernel_cudaERNS_14TensorIteratorERKN3c106ScalarES8_ENKUlvE_clEvENKUlvE6_clEvEUlNS5_7complexIdEESC_SC_E0_St5arrayIPcLm4EELi4E23TrivialOffsetCalculatorILi3EjESH_ILi1EjENS0_6memory12LoadWithCastILi3EEENSK_13StoreWithCastILi1EEEEEviT_T0_T2_T3_T4_T5_
        .type           _ZN2at6native27unrolled_elementwise_kernelIZZZNS0_54_GLOBAL__N__d8c5977b_16_LinearAlgebra_cu_35b291db_316116addr_kernel_cudaERNS_14TensorIteratorERKN3c106ScalarES8_ENKUlvE_clEvENKUlvE6_clEvEUlNS5_7complexIdEESC_SC_E0_St5arrayIPcLm4EELi4E23TrivialOffsetCalculatorILi3EjESH_ILi1EjENS0_6memory12LoadWithCastILi3EEENSK_13StoreWithCastILi1EEEEEviT_T0_T2_T3_T4_T5_,@function
        .size           _ZN2at6native27unrolled_elementwise_kernelIZZZNS0_54_GLOBAL__N__d8c5977b_16_LinearAlgebra_cu_35b291db_316116addr_kernel_cudaERNS_14TensorIteratorERKN3c106ScalarES8_ENKUlvE_clEvENKUlvE6_clEvEUlNS5_7complexIdEESC_SC_E0_St5arrayIPcLm4EELi4E23TrivialOffsetCalculatorILi3EjESH_ILi1EjENS0_6memory12LoadWithCastILi3EEENSK_13StoreWithCastILi1EEEEEviT_T0_T2_T3_T4_T5_,(.L_x_23876 - _ZN2at6native27unrolled_elementwise_kernelIZZZNS0_54_GLOBAL__N__d8c5977b_16_LinearAlgebra_cu_35b291db_316116addr_kernel_cudaERNS_14TensorIteratorERKN3c106ScalarES8_ENKUlvE_clEvENKUlvE6_clEvEUlNS5_7complexIdEESC_SC_E0_St5arrayIPcLm4EELi4E23TrivialOffsetCalculatorILi3EjESH_ILi1EjENS0_6memory12LoadWithCastILi3EEENSK_13StoreWithCastILi1EEEEEviT_T0_T2_T3_T4_T5_)
        .other          _ZN2at6native27unrolled_elementwise_kernelIZZZNS0_54_GLOBAL__N__d8c5977b_16_LinearAlgebra_cu_35b291db_316116addr_kernel_cudaERNS_14TensorIteratorERKN3c106ScalarES8_ENKUlvE_clEvENKUlvE6_clEvEUlNS5_7complexIdEESC_SC_E0_St5arrayIPcLm4EELi4E23TrivialOffsetCalculatorILi3EjESH_ILi1EjENS0_6memory12LoadWithCastILi3EEENSK_13StoreWithCastILi1EEEEEviT_T0_T2_T3_T4_T5_,@"STO_CUDA_ENTRY STV_DEFAULT"
_ZN2at6native27unrolled_elementwise_kernelIZZZNS0_54_GLOBAL__N__d8c5977b_16_LinearAlgebra_cu_35b291db_316116addr_kernel_cudaERNS_14TensorIteratorERKN3c106ScalarES8_ENKUlvE_clEvENKUlvE6_clEvEUlNS5_7complexIdEESC_SC_E0_St5arrayIPcLm4EELi4E23TrivialOffsetCalculatorILi3EjESH_ILi1EjENS0_6memory12LoadWithCastILi3EEENSK_13StoreWithCastILi1EEEEEviT_T0_T2_T3_T4_T5_:
.text._ZN2at6native27unrolled_elementwise_kernelIZZZNS0_54_GLOBAL__N__d8c5977b_16_LinearAlgebra_cu_35b291db_316116addr_kernel_cudaERNS_14TensorIteratorERKN3c106ScalarES8_ENKUlvE_clEvENKUlvE6_clEvEUlNS5_7complexIdEESC_SC_E0_St5arrayIPcLm4EELi4E23TrivialOffsetCalculatorILi3EjESH_ILi1EjENS0_6memory12LoadWithCastILi3EEENSK_13StoreWithCastILi1EEEEEviT_T0_T2_T3_T4_T5_:
        /* <DEDUP_REMOVED lines=9> */
[----:B------:R-:W-:Y:S02]  /*0090*/  CS2R R58, SRZ ;  /* 0x00000000003a7805 */ /* 0x000fe4000001ff00 */
[----:B------:R-:W-:Y:S01]  /*00a0*/  CS2R R56, SRZ ;  /* 0x0000000000387805 */ /* 0x000fe2000001ff00 */
[----:B------:R-:W0:Y:S01]  /*00b0*/  LDCU.U8 UR39, c[0x0][0x3e5] ;  /* 0x00007ca0ff2777ac */ /* 0x000e220008000000 */
[----:B------:R-:W-:Y:S02]  /*00c0*/  CS2R R54, SRZ ;  /* 0x0000000000367805 */ /* 0x000fe4000001ff00 */
[----:B------:R-:W-:Y:S01]  /*00d0*/  CS2R R52, SRZ ;  /* 0x0000000000347805 */ /* 0x000fe2000001ff00 */
        /* <DEDUP_REMOVED lines=27> */
.L_x_6793:
[----:B------:R-:W2:Y:S01]  /*0290*/  LDG.E.U8 R2, desc[UR36][R2.64] ;  /* 0x0000002402027981 */ /* 0x000ea2000c1e1100 */
[----:B------:R-:W-:Y:S01]  /*02a0*/  CS2R R62, SRZ ;  /* 0x00000000003e7805 */ /* 0x000fe2000001ff00 */
[----:B--2---:R0:W1:Y:S01]  /*02b0*/  I2F.F64.U16 R60, R2 ;  /* 0x00000002003c7312 */ /* 0x0040620000101800 */
[----:B------:R-:W-:Y:S05]  /*02c0*/  BRA `(.L_x_6795) ;  /* 0x0000000c00b87947 */ /* 0x000fea0003800000 */
.L_x_6792:
        /* <DEDUP_REMOVED lines=10> */
.L_x_6797:
[----:B------:R-:W2:Y:S01]  /*0370*/  LDG.E R2, desc[UR36][R2.64] ;  /* 0x0000002402027981 */ /* 0x000ea2000c1e1900 */
[----:B------:R-:W-:Y:S01]  /*0380*/  CS2R R62, SRZ ;  /* 0x00000000003e7805 */ /* 0x000fe2000001ff00 */
[----:B--2---:R1:W2:Y:S01]  /*0390*/  I2F.F64 R60, R2 ;  /* 0x00000002003c7312 */ /* 0x0042a20000201c00 */
[----:B------:R-:W-:Y:S05]  /*03a0*/  BRA `(.L_x_6795) ;  /* 0x0000000c00807947 */ /* 0x000fea0003800000 */
.L_x_6796:
[----:B------:R-:W2:Y:S01]  /*03b0*/  LDG.E.U16 R2, desc[UR36][R2.64] ;  /* 0x0000002402027981 */ /* 0x000ea2000c1e1500 */
[----:B------:R-:W-:Y:S01]  /*03c0*/  CS2R R62, SRZ ;  /* 0x00000000003e7805 */ /* 0x000fe2000001ff00 */
[----:B--2---:R3:W4:Y:S01]  /*03d0*/  I2F.F64.S16 R60, R2 ;  /* 0x00000002003c7312 */ /* 0x0047220000101c00 */
[----:B------:R-:W-:Y:S05]  /*03e0*/  BRA `(.L_x_6795) ;  /* 0x0000000c00707947 */ /* 0x000fea0003800000 */
.L_x_6791:
        /* <DEDUP_REMOVED lines=11> */
.L_x_6799:
[----:B------:R-:W2:Y:S01]  /*04a0*/  LDG.E.U16 R0, desc[UR36][R2.64] ;  /* 0x0000002402007981 */ /* 0x000ea2000c1e1500 */
[----:B------:R-:W-:Y:S01]  /*04b0*/  CS2R R62, SRZ ;  /* 0x00000000003e7805 */ /* 0x000fe2000001ff00 */
[----:B--2---:R-:W-:-:S05]  /*04c0*/  HADD2.F32 R0, -RZ, R0.H0_H0 ;  /* 0x20000000ff007230 */ /* 0x004fca0000004100 */
[----:B------:R-:W-:-:S04]  /*04d0*/  FMUL.FTZ R0, R0, 1 ;  /* 0x3f80000000007820 */ /* 0x000fc80000410000 */
[----:B------:R0:W1:Y:S01]  /*04e0*/  F2F.F64.F32 R60, R0 ;  /* 0x00000000003c7310 */ /* 0x0000620000201800 */
[----:B------:R-:W-:Y:S05]  /*04f0*/  BRA `(.L_x_6795) ;  /* 0x0000000c002c7947 */ /* 0x000fea0003800000 */
.L_x_6798:
        /* <DEDUP_REMOVED lines=12> */
.L_x_6801:
        /* <DEDUP_REMOVED lines=8> */
.L_x_6800:
[----:B------:R0:W5:Y:S01]  /*0640*/  LDG.E.64 R60, desc[UR36][R2.64] ;  /* 0x00000024023c7981 */ /* 0x000162000c1e1b00 */
[----:B------:R-:W-:Y:S01]  /*0650*/  CS2R R62, SRZ ;  /* 0x00000000003e7805 */ /* 0x000fe2000001ff00 */
[----:B------:R-:W-:Y:S06]  /*0660*/  BRA `(.L_x_6795) ;  /* 0x0000000800d07947 */ /* 0x000fec0003800000 */
.L_x_6790:
        /* <DEDUP_REMOVED lines=14> */
.L_x_6804:
[----:B------:R0:W5:Y:S01]  /*0750*/  LDG.E.128 R60, desc[UR36][R2.64] ;  /* 0x00000024023c7981 */ /* 0x000162000c1e1d00 */
[----:B------:R-:W-:Y:S05]  /*0760*/  BRA `(.L_x_6795) ;  /* 0x0000000800907947 */ /* 0x000fea0003800000 */
.L_x_6803:
        /* <DEDUP_REMOVED lines=28> */
.L_x_6806:
[----:B------:R-:W2:Y:S01]  /*0930*/  LDG.E.U8 R2, desc[UR36][R2.64] ;  /* 0x0000002402027981 */ /* 0x000ea2000c1e1100 */
[----:B------:R-:W-:Y:S01]  /*0940*/  CS2R R62, SRZ ;  /* 0x00000000003e7805 */ /* 0x000fe2000001ff00 */
        /* <DEDUP_REMOVED lines=9> */
[----:B------:R-:W-:-:S05]  /*09e0*/  LOP3.LUT R0, R0, 0x80000000, R5, 0xf8, !PT ;  /* 0x8000000000007812 */ /* 0x000fca00078ef805 */
[----:B------:R-:W-:-:S04]  /*09f0*/  FMUL.FTZ R0, R0, 1 ;  /* 0x3f80000000007820 */ /* 0x000fc80000410000 */
[----:B------:R0:W1:Y:S01]  /*0a00*/  F2F.F64.F32 R60, R0 ;  /* 0x00000000003c7310 */ /* 0x0000620000201800 */
[----:B------:R-:W-:Y:S05]  /*0a10*/  BRA `(.L_x_6795) ;  /* 0x0000000400e47947 */ /* 0x000fea0003800000 */
.L_x_6805:
[----:B------:R-:W2:Y:S01]  /*0a20*/  LDG.E.U16 R0, desc[UR36][R2.64] ;  /* 0x0000002402007981 */ /* 0x000ea2000c1e1500 */
[----:B------:R-:W-:Y:S01]  /*0a30*/  CS2R R62, SRZ ;  /* 0x00000000003e7805 */ /* 0x000fe2000001ff00 */
[----:B--2---:R-:W-:-:S04]  /*0a40*/  IMAD.U32 R0, R0, 0x10000, RZ ;  /* 0x0001000000007824 */ /* 0x004fc800078e00ff */
[----:B------:R-:W-:-:S04]  /*0a50*/  FMUL.FTZ R0, R0, 1 ;  /* 0x3f80000000007820 */ /* 0x000fc80000410000 */
[----:B------:R0:W1:Y:S01]  /*0a60*/  F2F.F64.F32 R60, R0 ;  /* 0x00000000003c7310 */ /* 0x0000620000201800 */
[----:B------:R-:W-:Y:S05]  /*0a70*/  BRA `(.L_x_6795) ;  /* 0x0000000400cc7947 */ /* 0x000fea0003800000 */
.L_x_6802:
        /* <DEDUP_REMOVED lines=12> */
.L_x_6809:
        /* <DEDUP_REMOVED lines=22> */
.L_x_6811:
[----:B------:R-:W-:Y:S05]  /*0ca0*/  BSYNC.RECONVERGENT B0 ;  /* 0x0000000000007941 */ /* 0x000fea0003800200 */
.L_x_6810:
[----:B------:R-:W-:Y:S01]  /*0cb0*/  IMAD.SHL.U32 R0, R0, 0x100000, RZ ;  /* 0x0010000000007824 */ /* 0x000fe200078e00ff */
[----:B------:R-:W-:-:S04]  /*0cc0*/  LEA R2, R2, 0x3b800000, 0x17 ;  /* 0x3b80000002027811 */ /* 0x000fc800078eb8ff */
[----:B------:R-:W-:-:S05]  /*0cd0*/  LOP3.LUT R0, R2, R0, R7, 0xfe, !PT ;  /* 0x0000000002007212 */ /* 0x000fca00078efe07 */
[----:B------:R-:W-:-:S04]  /*0ce0*/  FMUL.FTZ R0, R0, 1 ;  /* 0x3f80000000007820 */ /* 0x000fc80000410000 */
[----:B------:R0:W1:Y:S01]  /*0cf0*/  F2F.F64.F32 R60, R0 ;  /* 0x00000000003c7310 */ /* 0x0000620000201800 */
[----:B------:R-:W-:Y:S05]  /*0d00*/  BRA `(.L_x_6795) ;  /* 0x0000000400287947 */ /* 0x000fea0003800000 */
.L_x_6808:
        /* <DEDUP_REMOVED lines=22> */
.L_x_6813:
[----:B------:R-:W-:Y:S05]  /*0e70*/  BSYNC.RECONVERGENT B0 ;  /* 0x0000000000007941 */ /* 0x000fea0003800200 */
.L_x_6812:
[----:B------:R-:W-:Y:S01]  /*0e80*/  IMAD.SHL.U32 R0, R0, 0x200000, RZ ;  /* 0x0020000000007824 */ /* 0x000fe200078e00ff */
[----:B------:R-:W-:-:S04]  /*0e90*/  LEA R2, R2, 0x37800000, 0x17 ;  /* 0x3780000002027811 */ /* 0x000fc800078eb8ff */
[----:B------:R-:W-:-:S05]  /*0ea0*/  LOP3.LUT R0, R2, R0, R7, 0xfe, !PT ;  /* 0x0000000002007212 */ /* 0x000fca00078efe07 */
[----:B------:R-:W-:-:S04]  /*0eb0*/  FMUL.FTZ R0, R0, 1 ;  /* 0x3f80000000007820 */ /* 0x000fc80000410000 */
[----:B------:R0:W1:Y:S01]  /*0ec0*/  F2F.F64.F32 R60, R0 ;  /* 0x00000000003c7310 */ /* 0x0000620000201800 */
[----:B------:R-:W-:Y:S05]  /*0ed0*/  BRA `(.L_x_6795) ;  /* 0x0000000000b47947 */ /* 0x000fea0003800000 */
.L_x_6807:
[----:B------:R-:W-:-:S09]  /*0ee0*/  UISETP.NE.AND UP0, UPT, UR4, 0x1c, UPT ;  /* 0x0000001c0400788c */ /* 0x000fd2000bf05270 */
[----:B------:R-:W-:Y:S05]  /*0ef0*/  BRA.U !UP0, `(.L_x_6814) ;  /* 0x0000000108a07547 */ /* 0x000fea000b800000 */
[----:B------:R-:W-:-:S09]  /*0f00*/  UISETP.NE.AND UP0, UPT, UR4, 0x1d, UPT ;  /* 0x0000001d0400788c */ /* 0x000fd2000bf05270 */
[----:B------:R-:W-:Y:S05]  /*0f10*/  BRA.U !UP0, `(.L_x_6815) ;  /* 0x0000000108887547 */ /* 0x000fea000b800000 */
[----:B------:R-:W-:-:S09]  /*0f20*/  UISETP.NE.AND UP0, UPT, UR4, 0x2c, UPT ;  /* 0x0000002c0400788c */ /* 0x000fd2000bf05270 */
[----:B------:R-:W-:Y:S05]  /*0f30*/  BRA.U !UP0, `(.L_x_6816) ;  /* 0x00000001084c7547 */ /* 0x000fea000b800000 */
.L_x_6794:
        /* <DEDUP_REMOVED lines=16> */
.L_x_6817:
[----:B------:R-:W-:Y:S02]  /*1040*/  CS2R R60, SRZ ;  /* 0x00000000003c7805 */ /* 0x000fe4000001ff00 */
[----:B------:R-:W-:Y:S01]  /*1050*/  CS2R R62, SRZ ;  /* 0x00000000003e7805 */ /* 0x000fe2000001ff00 */
[----:B------:R-:W-:Y:S06]  /*1060*/  BRA `(.L_x_6795) ;  /* 0x0000000000507947 */ /* 0x000fec0003800000 */
.L_x_6816:
[----:B------:R-:W2:Y:S01]  /*1070*/  LDG.E.U8 R0, desc[UR36][R2.64] ;  /* 0x0000002402007981 */ /* 0x000ea2000c1e1100 */
[----:B------:R-:W-:Y:S01]  /*1080*/  CS2R R62, SRZ ;  /* 0x00000000003e7805 */ /* 0x000fe2000001ff00 */
[----:B------:R-:W-:Y:S02]  /*1090*/  IMAD.MOV.U32 R60, RZ, RZ, 0x0 ;  /* 0x00000000ff3c7424 */ /* 0x000fe400078e00ff */
[----:B------:R-:W-:Y:S01]  /*10a0*/  IMAD.MOV.U32 R61, RZ, RZ, 0x38000000 ;  /* 0x38000000ff3d7424 */ /* 0x000fe200078e00ff */
        /* <DEDUP_REMOVED lines=9> */
.L_x_6815:
[----:B------:R-:W2:Y:S01]  /*1140*/  LDG.E.64 R60, desc[UR36][R2.64] ;  /* 0x00000024023c7981 */ /* 0x000ea2000c1e1b00 */
[----:B------:R-:W-:Y:S01]  /*1150*/  CS2R R62, SRZ ;  /* 0x00000000003e7805 */ /* 0x000fe2000001ff00 */
[----:B--2---:R-:W0:Y:S01]  /*1160*/  I2F.F64.U64 R60, R60 ;  /* 0x0000003c003c7312 */ /* 0x004e220000301800 */
[----:B------:R-:W-:Y:S05]  /*1170*/  BRA `(.L_x_6795) ;  /* 0x00000000000c7947 */ /* 0x000fea0003800000 */
.L_x_6814:
[----:B------:R-:W2:Y:S01]  /*1180*/  LDG.E R2, desc[UR36][R2.64] ;  /* 0x0000002402027981 */ /* 0x000ea2000c1e1900 */
[----:B------:R-:W-:Y:S01]  /*1190*/  CS2R R62, SRZ ;  /* 0x00000000003e7805 */ /* 0x000fe2000001ff00 */
[----:B--2---:R0:W1:Y:S06]  /*11a0*/  I2F.F64.U32 R60, R2 ;  /* 0x00000002003c7312 */ /* 0x00406c0000201800 */
.L_x_6795:
[----:B------:R-:W-:Y:S05]  /*11b0*/  BSYNC.RECONVERGENT B6 ;  /* 0x0000000000067941 */ /* 0x000fea0003800200 */
.L_x_6789:
[----:B01-3--:R-:W0:Y:S01]  /*11c0*/  LDC.64 R2, c[0x0][0x3d0] ;  /* 0x0000f400ff027b82 */ /* 0x00be220000000a00 */
        /* <DEDUP_REMOVED lines=16> */
[----:B------:R-:W3:Y:S01]  /*12d0*/  LDG.E.S8 R2, desc[UR36][R2.64] ;  /* 0x0000002402027981 */ /* 0x000ee2000c1e1300 */
[----:B------:R-:W-:Y:S01]  /*12e0*/  CS2R R58, SRZ ;  /* 0x00000000003a7805 */ /* 0x000fe2000001ff00 */
[----:B---3--:R0:W1:Y:S01]  /*12f0*/  I2F.F64.S16 R56, R2 ;  /* 0x0000000200387312 */ /* 0x0080620000101c00 */
[----:B------:R-:W-:Y:S05]  /*1300*/  BRA `(.L_x_6824) ;  /* 0x0000000c00c87947 */ /* 0x000fea0003800000 */
.L_x_6822:
[----:B------:R-:W3:Y:S01]  /*1310*/  LDG.E.U8 R2, desc[UR36][R2.64] ;  /* 0x0000002402027981 */ /* 0x000ee2000c1e1100 */
[----:B------:R-:W-:Y:S01]  /*1320*/  CS2R R58, SRZ ;  /* 0x00000000003a7805 */ /* 0x000fe2000001ff00 */
[----:B---3--:R0:W1:Y:S01]  /*1330*/  I2F.F64.U16 R56, R2 ;  /* 0x0000000200387312 */ /* 0x0080620000101800 */
[----:B------:R-:W-:Y:S05]  /*1340*/  BRA `(.L_x_6824) ;  /* 0x0000000c00b87947 */ /* 0x000fea0003800000 */
.L_x_6821:
[----:B------:R-:W-:-:S09]  /*1350*/  UISETP.NE.AND UP0, UPT, UR4, 0x2, UPT ;  /* 0x000000020400788c */ /* 0x000fd2000bf05270 */
[----:B------:R-:W-:Y:S05]  /*1360*/  BRA.U !UP0, `(.L_x_6825) ;  /* 0x0000000108307547 */ /* 0x000fea000b800000 */
[----:B------:R-:W-:-:S09]  /*1370*/  UISETP.NE.AND UP0, UPT, UR4, 0x3, UPT ;  /* 0x000000030400788c */ /* 0x000fd2000bf05270 */
[----:B------:R-:W-:Y:S05]  /*1380*/  BRA.U !UP0, `(.L_x_6826) ;  /* 0x0000000108187547 */ /* 0x000fea000b800000 */
[----:B------:R-:W-:-:S09]  /*1390*/  UISETP.NE.AND UP0, UPT, UR4, 0x4, UPT ;  /* 0x000000040400788c */ /* 0x000fd2000bf05270 */
[----:B------:R-:W-:Y:S05]  /*13a0*/  BRA.U UP0, `(.L_x_6823) ;  /* 0x0000000d00047547 */ /* 0x000fea000b800000 */
[----:B------:R-:W3:Y:S01]  /*13b0*/  LDG.E.64 R56, desc[UR36][R2.64] ;  /* 0x0000002402387981 */ /* 0x000ee2000c1e1b00 */
[----:B------:R-:W-:Y:S01]  /*13c0*/  CS2R R58, SRZ ;  /* 0x00000000003a7805 */ /* 0x000fe2000001ff00 */
[----:B---3--:R-:W0:Y:S01]  /*13d0*/  I2F.F64.S64 R56, R56 ;  /* 0x0000003800387312 */ /* 0x008e220000301c00 */
[----:B------:R-:W-:Y:S05]  /*13e0*/  BRA `(.L_x_6824) ;  /* 0x0000000c00907947 */ /* 0x000fea0003800000 */
.L_x_6826:
[----:B------:R-:W3:Y:S01]  /*13f0*/  LDG.E R2, desc[UR36][R2.64] ;  /* 0x0000002402027981 */ /* 0x000ee2000c1e1900 */
[----:B------:R-:W-:Y:S01]  /*1400*/  CS2R R58, SRZ ;  /* 0x00000000003a7805 */ /* 0x000fe2000001ff00 */
[----:B---3--:R0:W1:Y:S01]  /*1410*/  I2F.F64 R56, R2 ;  /* 0x0000000200387312 */ /* 0x0080620000201c00 */
[----:B------:R-:W-:Y:S05]  /*1420*/  BRA `(.L_x_6824) ;  /* 0x0000000c00807947 */ /* 0x000fea0003800000 */
.L_x_6825:
[----:B------:R-:W3:Y:S01]  /*1430*/  LDG.E.U16 R2, desc[UR36][R2.64] ;  /* 0x0000002402027981 */ /* 0x000ee2000c1e1500 */
[----:B------:R-:W-:Y:S01]  /*1440*/  CS2R R58, SRZ ;  /* 0x00000000003a7805 */ /* 0x000fe2000001ff00 */
[----:B---3--:R0:W1:Y:S01]  /*1450*/  I2F.F64.S16 R56, R2 ;  /* 0x0000000200387312 */ /* 0x0080620000101c00 */
[----:B------:R-:W-:Y:S05]  /*1460*/  BRA `(.L_x_6824) ;  /* 0x0000000c00707947 */ /* 0x000fea0003800000 */
.L_x_6820:
[----:B------:R-:W-:-:S09]  /*1470*/  UISETP.GT.AND UP0, UPT, UR4, 0x6, UPT ;  /* 0x000000060400788c */ /* 0x000fd2000bf04270 */
[----:B------:R-:W-:Y:S05]  /*1480*/  BRA.U UP0, `(.L_x_6827) ;  /* 0x00000001003c7547 */ /* 0x000fea000b800000 */
[----:B------:R-:W-:-:S09]  /*1490*/  UISETP.NE.AND UP0, UPT, UR4, 0x5, UPT ;  /* 0x000000050400788c */ /* 0x000fd2000bf05270 */
[----:B------:R-:W-:Y:S05]  /*14a0*/  BRA.U !UP0, `(.L_x_6828) ;  /* 0x00000001081c7547 */ /* 0x000fea000b800000 */
[----:B------:R-:W-:-:S09]  /*14b0*/  UISETP.NE.AND UP0, UPT, UR4, 0x6, UPT ;  /* 0x000000060400788c */ /* 0x000fd2000bf05270 */
[----:B------:R-:W-:Y:S05]  /*14c0*/  BRA.U UP0, `(.L_x_6823) ;  /* 0x0000000900bc7547 */ /* 0x000fea000b800000 */
[----:B------:R-:W3:Y:S01]  /*14d0*/  LDG.E R56, desc[UR36][R2.64] ;  /* 0x0000002402387981 */ /* 0x000ee2000c1e1900 */
[----:B------:R-:W-:Y:S01]  /*14e0*/  CS2R R58, SRZ ;  /* 0x00000000003a7805 */ /* 0x000fe2000001ff00 */
[----:B---3--:R-:W-:-:S06]  /*14f0*/  FMUL.FTZ R56, R56, 1 ;  /* 0x3f80000038387820 */ /* 0x008fcc0000410000 */
[----:B------:R-:W0:Y:S01]  /*1500*/  F2F.F64.F32 R56, R56 ;  /* 0x0000003800387310 */ /* 0x000e220000201800 */
[----:B------:R-:W-:Y:S05]  /*1510*/  BRA `(.L_x_6824) ;  /* 0x0000000c00447947 */ /* 0x000fea0003800000 */
.L_x_6828:
[----:B------:R-:W3:Y:S01]  /*1520*/  LDG.E.U16 R0, desc[UR36][R2.64] ;  /* 0x0000002402007981 */ /* 0x000ee2000c1e1500 */
[----:B------:R-:W-:Y:S01]  /*1530*/  CS2R R58, SRZ ;  /* 0x00000000003a7805 */ /* 0x000fe2000001ff00 */
[----:B---3--:R-:W-:-:S05]  /*1540*/  HADD2.F32 R0, -RZ, R0.H0_H0 ;  /* 0x20000000ff007230 */ /* 0x008fca0000004100 */
[----:B------:R-:W-:-:S04]  /*1550*/  FMUL.FTZ R0, R0, 1 ;  /* 0x3f80000000007820 */ /* 0x000fc80000410000 */
[----:B------:R0:W1:Y:S01]  /*1560*/  F2F.F64.F32 R56, R0 ;  /* 0x0000000000387310 */ /* 0x0000620000201800 */
[----:B------:R-:W-:Y:S05]  /*1570*/  BRA `(.L_x_6824) ;  /* 0x0000000c002c7947 */ /* 0x000fea0003800000 */
.L_x_6827:
[----:B------:R-:W-:-:S09]  /*1580*/  UISETP.NE.AND UP0, UPT, UR4, 0x7, UPT ;  /* 0x000000070400788c */ /* 0x000fd2000bf05270 */
[----:B------:R-:W-:Y:S05]  /*1590*/  BRA.U !UP0, `(.L_x_6829) ;  /* 0x0000000108487547 */ /* 0x000fea000b800000 */
[----:B------:R-:W-:-:S09]  /*15a0*/  UISETP.NE.AND UP0, UPT, UR4, 0x8, UPT ;  /* 0x000000080400788c */ /* 0x000fd2000bf05270 */
[----:B------:R-:W-:Y:S05]  /*15b0*/  BRA.U !UP0, `(.L_x_6830) ;  /* 0x0000000108207547 */ /* 0x000fea000b800000 */
[----:B------:R-:W-:-:S09]  /*15c0*/  UISETP.NE.AND UP0, UPT, UR4, 0x9, UPT ;  /* 0x000000090400788c */ /* 0x000fd2000bf05270 */
[----:B------:R-:W-:Y:S05]  /*15d0*/  BRA.U UP0, `(.L_x_6823) ;  /* 0x0000000900787547 */ /* 0x000fea000b800000 */
[----:B------:R-:W3:Y:S02]  /*15e0*/  LDG.E.64 R2, desc[UR36][R2.64] ;  /* 0x0000002402027981 */ /* 0x000ee4000c1e1b00 */
[----:B---3--:R-:W-:Y:S01]  /*15f0*/  FMUL.FTZ R56, R2, 1 ;  /* 0x3f80000002387820 */ /* 0x008fe20000410000 */
[----:B------:R-:W-:-:S05]  /*1600*/  FMUL.FTZ R58, R3, 1 ;  /* 0x3f800000033a7820 */ /* 0x000fca0000410000 */
[----:B------:R-:W0:Y:S08]  /*1610*/  F2F.F64.F32 R56, R56 ;  /* 0x0000003800387310 */ /* 0x000e300000201800 */
[----:B------:R-:W1:Y:S01]  /*1620*/  F2F.F64.F32 R58, R58 ;  /* 0x0000003a003a7310 */ /* 0x000e620000201800 */
[----:B------:R-:W-:Y:S05]  /*1630*/  BRA `(.L_x_6824) ;  /* 0x0000000800fc7947 */ /* 0x000fea0003800000 */
.L_x_6830:
[----:B------:R-:W3:Y:S02]  /*1640*/  LDG.E R2, desc[UR36][R2.64] ;  /* 0x0000002402027981 */ /* 0x000ee4000c1e1900 */
[--C-:B---3--:R-:W-:Y:S02]  /*1650*/  HADD2.F32 R0, -RZ, R2.reuse.H0_H0 ;  /* 0x20000002ff007230 */ /* 0x108fe40000004100 */
[----:B------:R-:W-:-:S03]  /*1660*/  HADD2.F32 R4, -RZ, R2.H1_H1 ;  /* 0x30000002ff047230 */ /* 0x000fc60000004100 */
[----:B------:R-:W-:Y:S02]  /*1670*/  FMUL.FTZ R0, R0, 1 ;  /* 0x3f80000000007820 */ /* 0x000fe40000410000 */
[----:B------:R-:W-:Y:S02]  /*1680*/  FMUL.FTZ R4, R4, 1 ;  /* 0x3f80000004047820 */ /* 0x000fe40000410000 */
[----:B------:R0:W1:Y:S08]  /*1690*/  F2F.F64.F32 R56, R0 ;  /* 0x0000000000387310 */ /* 0x0000700000201800 */
[----:B------:R0:W3:Y:S01]  /*16a0*/  F2F.F64.F32 R58, R4 ;  /* 0x00000004003a7310 */ /* 0x0000e20000201800 */
[----:B------:R-:W-:Y:S05]  /*16b0*/  BRA `(.L_x_6824) ;  /* 0x0000000800dc7947 */ /* 0x000fea0003800000 */
.L_x_6829:
[----:B------:R0:W5:Y:S01]  /*16c0*/  LDG.E.64 R56, desc[UR36][R2.64] ;  /* 0x0000002402387981 */ /* 0x000162000c1e1b00 */
[----:B------:R-:W-:Y:S01]  /*16d0*/  CS2R R58, SRZ ;  /* 0x00000000003a7805 */ /* 0x000fe2000001ff00 */
[----:B------:R-:W-:Y:S06]  /*16e0*/  BRA `(.L_x_6824) ;  /* 0x0000000800d07947 */ /* 0x000fec0003800000 */
.L_x_6819:
        /* <DEDUP_REMOVED lines=9> */
[----:B------:R-:W-:Y:S01]  /*1780*/  CS2R R58, SRZ ;  /* 0x00000000003a7805 */ /* 0x000fe2000001ff00 */
[----:B------:R-:W-:Y:S01]  /*1790*/  IMAD.MOV.U32 R56, RZ, RZ, RZ ;  /* 0x000000ffff387224 */ /* 0x000fe200078e00ff */
[----:B---3--:R-:W-:-:S04]  /*17a0*/  ISETP.NE.AND P0, PT, R2, RZ, PT ;  /* 0x000000ff0200720c */ /* 0x008fc80003f05270 */
[----:B------:R-:W-:Y:S01]  /*17b0*/  FSEL R57, RZ, 1.875, !P0 ;  /* 0x3ff00000ff397808 */ /* 0x000fe20004000000 */
[----:B------:R-:W-:Y:S08]  /*17c0*/  BRA `(.L_x_6824) ;  /* 0x0000000800987947 */ /* 0x000ff00003800000 */
.L_x_6833:
[----:B------:R0:W5:Y:S01]  /*17d0*/  LDG.E.128 R56, desc[UR36][R2.64] ;  /* 0x0000002402387981 */ /* 0x000162000c1e1d00 */
[----:B------:R-:W-:Y:S05]  /*17e0*/  BRA `(.L_x_6824) ;  /* 0x0000000800907947 */ /* 0x000fea0003800000 */
.L_x_6832:
[----:B------:R-:W-:-:S09]  /*17f0*/  UISETP.NE.AND UP0, UPT, UR4, 0xf, UPT ;  /* 0x0000000f0400788c */ /* 0x000fd2000bf05270 */
[----:B------:R-:W-:Y:S05]  /*1800*/  BRA.U !UP0, `(.L_x_6834) ;  /* 0x0000000108a47547 */ /* 0x000fea000b800000 */
[----:B------:R-:W-:-:S09]  /*1810*/  UISETP.NE.AND UP0, UPT, UR4, 0x17, UPT ;  /* 0x000000170400788c */ /* 0x000fd2000bf05270 */
[----:B------:R-:W-:Y:S05]  /*1820*/  BRA.U !UP0, `(.L_x_6835) ;  /* 0x0000000108607547 */ /* 0x000fea000b800000 */
[----:B------:R-:W-:-:S09]  /*1830*/  UISETP.NE.AND UP0, UPT, UR4, 0x18, UPT ;  /* 0x000000180400788c */ /* 0x000fd2000bf05270 */
[----:B------:R-:W-:Y:S05]  /*1840*/  BRA.U UP0, `(.L_x_6823) ;  /* 0x0000000500dc7547 */ /* 0x000fea000b800000 */
[----:B------:R-:W3:Y:S01]  /*1850*/  LDG.E.U8 R0, desc[UR36][R2.64] ;  /* 0x0000002402007981 */ /* 0x000ee2000c1e1100 */
[----:B------:R-:W-:Y:S01]  /*1860*/  IMAD.MOV.U32 R6, RZ, RZ, 0x1f ;  /* 0x0000001fff067424 */ /* 0x000fe200078e00ff */
[----:B------:R-:W-:Y:S01]  /*1870*/  CS2R R58, SRZ ;  /* 0x00000000003a7805 */ /* 0x000fe2000001ff00 */
[----:B---3--:R-:W-:-:S05]  /*1880*/  IMAD.SHL.U32 R0, R0, 0x1000000, RZ ;  /* 0x0100000000007824 */ /* 0x008fca00078e00ff */
        /* <DEDUP_REMOVED lines=18> */
.L_x_6835:
[----:B------:R-:W3:Y:S01]  /*19b0*/  LDG.E.U8 R2, desc[UR36][R2.64] ;  /* 0x0000002402027981 */ /* 0x000ee2000c1e1100 */
[----:B------:R-:W-:Y:S01]  /*19c0*/  CS2R R58, SRZ ;  /* 0x00000000003a7805 */ /* 0x000fe2000001ff00 */
[C---:B---3--:R-:W-:Y:S02]  /*19d0*/  IMAD.SHL.U32 R4, R2.reuse, 0x2000000, RZ ;  /* 0x0200000002047824 */ /* 0x048fe400078e00ff */
        /* <DEDUP_REMOVED lines=10> */
[----:B------:R3:W0:Y:S01]  /*1a80*/  F2F.F64.F32 R56, R0 ;  /* 0x0000000000387310 */ /* 0x0006220000201800 */
[----:B------:R-:W-:Y:S05]  /*1a90*/  BRA `(.L_x_6824) ;  /* 0x0000000400e47947 */ /* 0x000fea0003800000 */
.L_x_6834:
[----:B------:R-:W3:Y:S01]  /*1aa0*/  LDG.E.U16 R0, desc[UR36][R2.64] ;  /* 0x0000002402007981 */ /* 0x000ee2000c1e1500 */
[----:B------:R-:W-:Y:S01]  /*1ab0*/  CS2R R58, SRZ ;  /* 0x00000000003a7805 */ /* 0x000fe2000001ff00 */
[----:B---3--:R-:W-:-:S04]  /*1ac0*/  IMAD.U32 R0, R0, 0x10000, RZ ;  /* 0x0001000000007824 */ /* 0x008fc800078e00ff */
[----:B------:R-:W-:-:S04]  /*1ad0*/  FMUL.FTZ R0, R0, 1 ;  /* 0x3f80000000007820 */ /* 0x000fc80000410000 */
[----:B------:R0:W1:Y:S01]  /*1ae0*/  F2F.F64.F32 R56, R0 ;  /* 0x0000000000387310 */ /* 0x0000620000201800 */
[----:B------:R-:W-:Y:S05]  /*1af0*/  BRA `(.L_x_6824) ;  /* 0x0000000400cc7947 */ /* 0x000fea0003800000 */
.L_x_6831:
        /* <DEDUP_REMOVED lines=8> */
[----:B------:R-:W3:Y:S01]  /*1b80*/  LDG.E.U16 R2, desc[UR36][R2.64] ;  /* 0x0000002402027981 */ /* 0x000ee2000c1e1500 */
[----:B------:R-:W-:Y:S01]  /*1b90*/  CS2R R58, SRZ ;  /* 0x00000000003a7805 */ /* 0x000fe2000001ff00 */
[----:B---3--:R0:W1:Y:S01]  /*1ba0*/  I2F.F64.U16 R56, R2 ;  /* 0x0000000200387312 */ /* 0x0080620000101800 */
[----:B------:R-:W-:Y:S05]  /*1bb0*/  BRA `(.L_x_6824) ;  /* 0x00000004009c7947 */ /* 0x000fea0003800000 */
.L_x_6838:
[----:B------:R-:W3:Y:S01]  /*1bc0*/  LDG.E.U8 R3, desc[UR36][R2.64] ;  /* 0x0000002402037981 */ /* 0x000ee2000c1e1100 */
[----:B------:R-:W-:Y:S02]  /*1bd0*/  CS2R R58, SRZ ;  /* 0x00000000003a7805 */ /* 0x000fe4000001ff00 */
[----:B------:R-:W-:Y:S02]  /*1be0*/  CS2R R56, SRZ ;  /* 0x0000000000387805 */ /* 0x000fe4000001ff00 */
[----:B---3--:R-:W-:-:S13]  /*1bf0*/  ISETP.NE.AND P0, PT, R3, RZ, PT ;  /* 0x000000ff0300720c */ /* 0x008fda0003f05270 */
        /* <DEDUP_REMOVED lines=18> */
.L_x_6840:
[----:B------:R-:W-:Y:S05]  /*1d20*/  BSYNC.RECONVERGENT B0 ;  /* 0x0000000000007941 */ /* 0x000fea0003800200 */
.L_x_6839:
[----:B------:R-:W-:Y:S01]  /*1d30*/  IMAD.SHL.U32 R0, R0, 0x100000, RZ ;  /* 0x0010000000007824 */ /* 0x000fe200078e00ff */
[----:B------:R-:W-:-:S04]  /*1d40*/  LEA R2, R2, 0x3b800000, 0x17 ;  /* 0x3b80000002027811 */ /* 0x000fc800078eb8ff */
[----:B------:R-:W-:-:S05]  /*1d50*/  LOP3.LUT R0, R2, R0, R7, 0xfe, !PT ;  /* 0x0000000002007212 */ /* 0x000fca00078efe07 */
[----:B------:R-:W-:-:S04]  /*1d60*/  FMUL.FTZ R0, R0, 1 ;  /* 0x3f80000000007820 */ /* 0x000fc80000410000 */
[----:B------:R0:W1:Y:S01]  /*1d70*/  F2F.F64.F32 R56, R0 ;  /* 0x0000000000387310 */ /* 0x0000620000201800 */
[----:B------:R-:W-:Y:S05]  /*1d80*/  BRA `(.L_x_6824) ;  /* 0x0000000400287947 */ /* 0x000fea0003800000 */
.L_x_6837:
        /* <DEDUP_REMOVED lines=22> */
.L_x_6842:
[----:B------:R-:W-:Y:S05]  /*1ef0*/  BSYNC.RECONVERGENT B0 ;  /* 0x0000000000007941 */ /* 0x000fea0003800200 */
.L_x_6841:
[----:B------:R-:W-:Y:S01]  /*1f00*/  IMAD.SHL.U32 R0, R0, 0x200000, RZ ;  /* 0x0020000000007824 */ /* 0x000fe200078e00ff */
[----:B------:R-:W-:-:S04]  /*1f10*/  LEA R2, R2, 0x37800000, 0x17 ;  /* 0x3780000002027811 */ /* 0x000fc800078eb8ff */
[----:B------:R-:W-:-:S05]  /*1f20*/  LOP3.LUT R0, R2, R0, R7, 0xfe, !PT ;  /* 0x0000000002007212 */ /* 0x000fca00078efe07 */
[----:B------:R-:W-:-:S04]  /*1f30*/  FMUL.FTZ R0, R0, 1 ;  /* 0x3f80000000007820 */ /* 0x000fc80000410000 */
[----:B------:R0:W1:Y:S01]  /*1f40*/  F2F.F64.F32 R56, R0 ;  /* 0x0000000000387310 */ /* 0x0000620000201800 */
[----:B------:R-:W-:Y:S05]  /*1f50*/  BRA `(.L_x_6824) ;  /* 0x0000000000b47947 */ /* 0x000fea0003800000 */
.L_x_6836:
[----:B------:R-:W-:-:S09]  /*1f60*/  UISETP.NE.AND UP0, UPT, UR4, 0x1c, UPT ;  /* 0x0000001c0400788c */ /* 0x000fd2000bf05270 */
[----:B------:R-:W-:Y:S05]  /*1f70*/  BRA.U !UP0, `(.L_x_6843) ;  /* 0x0000000108a07547 */ /* 0x000fea000b800000 */
[----:B------:R-:W-:-:S09]  /*1f80*/  UISETP.NE.AND UP0, UPT, UR4, 0x1d, UPT ;  /* 0x0000001d0400788c */ /* 0x000fd2000bf05270 */
[----:B------:R-:W-:Y:S05]  /*1f90*/  BRA.U !UP0, `(.L_x_6844) ;  /* 0x0000000108887547 */ /* 0x000fea000b800000 */
[----:B------:R-:W-:-:S09]  /*1fa0*/  UISETP.NE.AND UP0, UPT, UR4, 0x2c, UPT ;  /* 0x0000002c0400788c */ /* 0x000fd2000bf05270 */
[----:B------:R-:W-:Y:S05]  /*1fb0*/  BRA.U !UP0, `(.L_x_6845) ;  /* 0x00000001084c7547 */ /* 0x000fea000b800000 */
.L_x_6823:
[----:B------:R-:W-:Y:S01]  /*1fc0*/  MOV R0, 0x228 ;  /* 0x0000022800007802 */ /* 0x000fe20000000f00 */
[----:B------:R-:W0:Y:S01]  /*1fd0*/  LDCU.64 UR4, c[0x4][0x218] ;  /* 0x01004300ff0477ac */ /* 0x000e220008000a00 */
[----:B------:R-:W-:Y:S02]  /*1fe0*/  IMAD.MOV.U32 R8, RZ, RZ, 0x4e ;  /* 0x0000004eff087424 */ /* 0x000fe400078e00ff */
[----:B------:R1:W3:Y:S01]  /*1ff0*/  LDC.64 R2, c[0x4][R0] ;  /* 0x0100000000027b82 */ /* 0x0002e20000000a00 */
[----:B------:R-:W2:Y:S01]  /*2000*/  LDCU.64 UR6, c[0x4][0x220] ;  /* 0x01004400ff0677ac */ /* 0x000ea20008000a00 */
[----:B------:R-:W-:Y:S02]  /*2010*/  IMAD.MOV.U32 R12, RZ, RZ, 0x1 ;  /* 0x00000001ff0c7424 */ /* 0x000fe400078e00ff */
[----:B------:R-:W-:Y:S01]  /*2020*/  IMAD.MOV.U32 R13, RZ, RZ, RZ ;  /* 0x000000ffff0d7224 */ /* 0x000fe200078e00ff */
[----:B------:R-:W4:Y:S01]  /*2030*/  LDCU.64 UR8, c[0x4][0x80] ;  /* 0x01001000ff0877ac */ /* 0x000f220008000a00 */
[----:B0-----:R-:W-:-:S02]  /*2040*/  IMAD.U32 R4, RZ, RZ, UR4 ;  /* 0x00000004ff047e24 */ /* 0x001fc4000f8e00ff */
[----:B------:R-:W-:Y:S02]  /*2050*/  IMAD.U32 R5, RZ, RZ, UR5 ;  /* 0x00000005ff057e24 */ /* 0x000fe4000f8e00ff */
[----:B--2---:R-:W-:Y:S02]  /*2060*/  IMAD.U32 R6, RZ, RZ, UR6 ;  /* 0x00000006ff067e24 */ /* 0x004fe4000f8e00ff */
[----:B------:R-:W-:Y:S02]  /*2070*/  IMAD.U32 R7, RZ, RZ, UR7 ;  /* 0x00000007ff077e24 */ /* 0x000fe4000f8e00ff */
[----:B----4-:R-:W-:Y:S02]  /*2080*/  IMAD.U32 R10, RZ, RZ, UR8 ;  /* 0x00000008ff0a7e24 */ /* 0x010fe4000f8e00ff */
[----:B-1----:R-:W-:-:S07]  /*2090*/  IMAD.U32 R11, RZ, RZ, UR9 ;  /* 0x00000009ff0b7e24 */ /* 0x002fce000f8e00ff */
[----:B------:R-:W-:-:S07]  /*20a0*/  LEPC R20, `(.L_x_6846) ;  /* 0x000000001014794e */ /* 0x000fce0000000000 */
[----:B---3-5:R-:W-:Y:S05]  /*20b0*/  CALL.ABS.NOINC R2 ;  /* 0x0000000002007343 */ /* 0x028fea0003c00000 */
.L_x_6846:
[----:B------:R-:W-:Y:S02]  /*20c0*/  CS2R R56, SRZ ;  /* 0x0000000000387805 */ /* 0x000fe4000001ff00 */
[----:B------:R-:W-:Y:S01]  /*20d0*/  CS2R R58, SRZ ;  /* 0x00000000003a7805 */ /* 0x000fe2000001ff00 */
[----:B------:R-:W-:Y:S06]  /*20e0*/  BRA `(.L_x_6824) ;  /* 0x0000000000507947 */ /* 0x000fec0003800000 */
.L_x_6845:
[----:B------:R-:W3:Y:S01]  /*20f0*/  LDG.E.U8 R0, desc[UR36][R2.64] ;  /* 0x0000002402007981 */ /* 0x000ee2000c1e1100 */
[----:B------:R-:W-:Y:S01]  /*2100*/  CS2R R58, SRZ ;  /* 0x00000000003a7805 */ /* 0x000fe2000001ff00 */
[----:B------:R-:W-:Y:S02]  /*2110*/  IMAD.MOV.U32 R56, RZ, RZ, 0x0 ;  /* 0x00000000ff387424 */ /* 0x000fe400078e00ff */
[----:B------:R-:W-:Y:S01]  /*2120*/  IMAD.MOV.U32 R57, RZ, RZ, 0x38000000 ;  /* 0x38000000ff397424 */ /* 0x000fe200078e00ff */
[----:B---3--:R-:W-:-:S13]  /*2130*/  ISETP.NE.AND P0, PT, R0, RZ, PT ;  /* 0x000000ff0000720c */ /* 0x008fda0003f05270 */
        /* <DEDUP_REMOVED lines=8> */
.L_x_6844:
[----:B------:R-:W3:Y:S01]  /*21c0*/  LDG.E.64 R56, desc[UR36][R2.64] ;  /* 0x0000002402387981 */ /* 0x000ee2000c1e1b00 */
[----:B------:R-:W-:Y:S01]  /*21d0*/  CS2R R58, SRZ ;  /* 0x00000000003a7805 */ /* 0x000fe2000001ff00 */
[----:B---3--:R-:W0:Y:S01]  /*21e0*/  I2F.F64.U64 R56, R56 ;  /* 0x0000003800387312 */ /* 0x008e220000301800 */
[----:B------:R-:W-:Y:S05]  /*21f0*/  BRA `(.L_x_6824) ;  /* 0x00000000000c7947 */ /* 0x000fea0003800000 */
.L_x_6843:
[----:B------:R-:W3:Y:S01]  /*2200*/  LDG.E R2, desc[UR36][R2.64] ;  /* 0x0000002402027981 */ /* 0x000ee2000c1e1900 */
[----:B------:R-:W-:Y:S01]  /*2210*/  CS2R R58, SRZ ;  /* 0x00000000003a7805 */ /* 0x000fe2000001ff00 */
[----:B---3--:R0:W1:Y:S06]  /*2220*/  I2F.F64.U32 R56, R2 ;  /* 0x0000000200387312 */ /* 0x00806c0000201800 */
.L_x_6824:
[----:B------:R-:W-:Y:S05]  /*2230*/  BSYNC.RECONVERGENT B6 ;  /* 0x0000000000067941 */ /* 0x000fea0003800200 */
.L_x_6818:
[----:B0-----:R-:W0:Y:S01]  /*2240*/  LDC.64 R2, c[0x0][0x3d8] ;  /* 0x0000f600ff027b82 */ /* 0x001e220000000a00 */
        /* <DEDUP_REMOVED lines=20> */
.L_x_6851:
[----:B------:R-:W2:Y:S01]  /*2390*/  LDG.E.U8 R2, desc[UR36][R2.64] ;  /* 0x0000002402027981 */ /* 0x000ea2000c1e1100 */
[----:B------:R-:W-:Y:S01]  /*23a0*/  CS2R R54, SRZ ;  /* 0x0000000000367805 */ /* 0x000fe2000001ff00 */
[----:B--2---:R0:W2:Y:S01]  /*23b0*/  I2F.F64.U16 R52, R2 ;  /* 0x0000000200347312 */ /* 0x0040a20000101800 */
[----:B------:R-:W-:Y:S05]  /*23c0*/  BRA `(.L_x_6853) ;  /* 0x0000000c00b87947 */ /* 0x000fea0003800000 */
.L_x_6850:
        /* <DEDUP_REMOVED lines=10> */
.L_x_6855:
[----:B------:R-:W2:Y:S01]  /*2470*/  LDG.E R2, desc[UR36][R2.64] ;  /* 0x0000002402027981 */ /* 0x000ea2000c1e1900 */
[----:B------:R-:W-:Y:S01]  /*2480*/  CS2R R54, SRZ ;  /* 0x0000000000367805 */ /* 0x000fe2000001ff00 */
[----:B--2---:R0:W2:Y:S01]  /*2490*/  I2F.F64 R52, R2 ;  /* 0x0000000200347312 */ /* 0x0040a20000201c00 */
[----:B------:R-:W-:Y:S05]  /*24a0*/  BRA `(.L_x_6853) ;  /* 0x0000000c00807947 */ /* 0x000fea0003800000 */
.L_x_6854:
[----:B------:R-:W2:Y:S01]  /*24b0*/  LDG.E.U16 R2, desc[UR36][R2.64] ;  /* 0x0000002402027981 */ /* 0x000ea2000c1e1500 */
[----:B------:R-:W-:Y:S01]  /*24c0*/  CS2R R54, SRZ ;  /* 0x0000000000367805 */ /* 0x000fe2000001ff00 */
[----:B--2---:R0:W2:Y:S01]  /*24d0*/  I2F.F64.S16 R52, R2 ;  /* 0x0000000200347312 */ /* 0x0040a20000101c00 */
[----:B------:R-:W-:Y:S05]  /*24e0*/  BRA `(.L_x_6853) ;  /* 0x0000000c00707947 */ /* 0x000fea0003800000 */
.L_x_6849:
        /* <DEDUP_REMOVED lines=11> */
.L_x_6857:
[----:B---3--:R-:W2:Y:S01]  /*25a0*/  LDG.E.U16 R0, desc[UR36][R2.64] ;  /* 0x0000002402007981 */ /* 0x008ea2000c1e1500 */
[----:B------:R-:W-:Y:S01]  /*25b0*/  CS2R R54, SRZ ;  /* 0x0000000000367805 */ /* 0x000fe2000001ff00 */
[----:B--2---:R-:W-:-:S05]  /*25c0*/  HADD2.F32 R0, -RZ, R0.H0_H0 ;  /* 0x20000000ff007230 */ /* 0x004fca0000004100 */
[----:B------:R-:W-:-:S04]  /*25d0*/  FMUL.FTZ R0, R0, 1 ;  /* 0x3f80000000007820 */ /* 0x000fc80000410000 */
[----:B------:R0:W2:Y:S01]  /*25e0*/  F2F.F64.F32 R52, R0 ;  /* 0x0000000000347310 */ /* 0x0000a20000201800 */
[----:B------:R-:W-:Y:S05]  /*25f0*/  BRA `(.L_x_6853) ;  /* 0x0000000c002c7947 */ /* 0x000fea0003800000 */
.L_x_6856:
        /* <DEDUP_REMOVED lines=12> */
.L_x_6859:
[----:B------:R-:W3:Y:S02]  /*26c0*/  LDG.E R2, desc[UR36][R2.64] ;  /* 0x0000002402027981 */ /* 0x000ee4000c1e1900 */
[--C-:B---3--:R-:W-:Y:S02]  /*26d0*/  HADD2.F32 R0, -RZ, R2.reuse.H0_H0 ;  /* 0x20000002ff007230 */ /* 0x108fe40000004100 */
[----:B------:R-:W-:-:S03]  /*26e0*/  HADD2.F32 R4, -RZ, R2.H1_H1 ;  /* 0x30000002ff047230 */ /* 0x000fc60000004100 */
[----:B------:R-:W-:Y:S02]  /*26f0*/  FMUL.FTZ R0, R0, 1 ;  /* 0x3f80000000007820 */ /* 0x000fe40000410000 */
[----:B------:R-:W-:Y:S02]  /*2700*/  FMUL.FTZ R4, R4, 1 ;  /* 0x3f80000004047820 */ /* 0x000fe40000410000 */
[----:B------:R0:W2:Y:S08]  /*2710*/  F2F.F64.F32 R52, R0 ;  /* 0x0000000000347310 */ /* 0x0000b00000201800 */
[----:B------:R0:W3:Y:S01]  /*2720*/  F2F.F64.F32 R54, R4 ;  /* 0x0000000400367310 */ /* 0x0000e20000201800 */
[----:B------:R-:W-:Y:S05]  /*2730*/  BRA `(.L_x_6853) ;  /* 0x0000000800dc7947 */ /* 0x000fea0003800000 */
.L_x_6858:
[----:B------:R0:W5:Y:S01]  /*2740*/  LDG.E.64 R52, desc[UR36][R2.64] ;  /* 0x0000002402347981 */ /* 0x000162000c1e1b00 */
[----:B------:R-:W-:Y:S01]  /*2750*/  CS2R R54, SRZ ;  /* 0x0000000000367805 */ /* 0x000fe2000001ff00 */
[----:B------:R-:W-:Y:S06]  /*2760*/  BRA `(.L_x_6853) ;  /* 0x0000000800d07947 */ /* 0x000fec0003800000 */
.L_x_6848:
        /* <DEDUP_REMOVED lines=14> */
.L_x_6862:
[----:B------:R0:W5:Y:S01]  /*2850*/  LDG.E.128 R52, desc[UR36][R2.64] ;  /* 0x0000002402347981 */ /* 0x000162000c1e1d00 */
[----:B------:R-:W-:Y:S05]  /*2860*/  BRA `(.L_x_6853) ;  /* 0x0000000800907947 */ /* 0x000fea0003800000 */
.L_x_6861:
[----:B------:R-:W-:-:S09]  /*2870*/  UISETP.NE.AND UP0, UPT, UR4, 0xf, UPT ;  /* 0x0000000f0400788c */ /* 0x000fd2000bf05270 */
[----:B------:R-:W-:Y:S05]  /*2880*/  BRA.U !UP0, `(.L_x_6863) ;  /* 0x0000000108a47547 */ /* 0x000fea000b800000 */
[----:B------:R-:W-:-:S09]  /*2890*/  UISETP.NE.AND UP0, UPT, UR4, 0x17, UPT ;  /* 0x000000170400788c */ /* 0x000fd2000bf05270 */
[----:B------:R-:W-:Y:S05]  /*28a0*/  BRA.U !UP0, `(.L_x_6864) ;  /* 0x0000000108607547 */ /* 0x000fea000b800000 */
[----:B------:R-:W-:-:S09]  /*28b0*/  UISETP.NE.AND UP0, UPT, UR4, 0x18, UPT ;  /* 0x000000180400788c */ /* 0x000fd2000bf05270 */
[----:B------:R-:W-:Y:S05]  /*28c0*/  BRA.U UP0, `(.L_x_6852) ;  /* 0x0000000500dc7547 */ /* 0x000fea000b800000 */
[----:B---3--:R-:W2:Y:S01]  /*28d0*/  LDG.E.U8 R0, desc[UR36][R2.64] ;  /* 0x0000002402007981 */ /* 0x008ea2000c1e1100 */
        /* <DEDUP_REMOVED lines=21> */
.L_x_6864:
[----:B------:R-:W2:Y:S01]  /*2a30*/  LDG.E.U8 R2, desc[UR36][R2.64] ;  /* 0x0000002402027981 */ /* 0x000ea2000c1e1100 */
[----:B------:R-:W-:Y:S01]  /*2a40*/  CS2R R54, SRZ ;  /* 0x0000000000367805 */ /* 0x000fe2000001ff00 */
[C---:B--2---:R-:W-:Y:S02]  /*2a50*/  IMAD.SHL.U32 R4, R2.reuse, 0x2000000, RZ ;  /* 0x0200000002047824 */ /* 0x044fe400078e00ff */
[----:B------:R-:W-:-:S03]  /*2a60*/  IMAD.SHL.U32 R5, R2, 0x100, RZ ;  /* 0x0000010002057824 */ /* 0x000fc600078e00ff */
[----:B------:R-:W-:-:S13]  /*2a70*/  ISETP.GT.U32.AND P0, PT, R4, 0x7ffffff, PT ;  /* 0x07ffffff0400780c */ /* 0x000fda0003f04070 */
[C---:B---3--:R-:W-:Y:S02]  /*2a80*/  @!P0 LOP3.LUT R0, R5.reuse, 0x7f00, RZ, 0xc0, !PT ;  /* 0x00007f0005008812 */ /* 0x048fe400078ec0ff */
[----:B------:R-:W-:Y:S02]  /*2a90*/  @P0 LEA.HI R4, R4, 0x70000000, RZ, 0x1c ;  /* 0x7000000004040811 */ /* 0x000fe400078fe0ff */
[----:B------:R-:W-:Y:S02]  /*2aa0*/  @!P0 LOP3.LUT R0, R0, 0x3f000000, RZ, 0xfc, !PT ;  /* 0x3f00000000008812 */ /* 0x000fe400078efcff */
[----:B------:R-:W-:-:S03]  /*2ab0*/  PRMT R5, R5, 0x9910, RZ ;  /* 0x0000991005057816 */ /* 0x000fc600000000ff */
[----:B------:R-:W-:Y:S01]  /*2ac0*/  @!P0 FADD.FTZ R0, R0, -0.5 ;  /* 0xbf00000000008421 */ /* 0x000fe20000010000 */
[----:B------:R-:W-:-:S05]  /*2ad0*/  @P0 FMUL.FTZ R0, R4, 1.9259299443872358531e-34 ;  /* 0x0780000004000820 */ /* 0x000fca0000410000 */
[----:B------:R-:W-:-:S05]  /*2ae0*/  LOP3.LUT R0, R0, 0x80000000, R5, 0xf8, !PT ;  /* 0x8000000000007812 */ /* 0x000fca00078ef805 */
[----:B------:R-:W-:-:S04]  /*2af0*/  FMUL.FTZ R0, R0, 1 ;  /* 0x3f80000000007820 */ /* 0x000fc80000410000 */
[----:B------:R0:W2:Y:S01]  /*2b00*/  F2F.F64.F32 R52, R0 ;  /* 0x0000000000347310 */ /* 0x0000a20000201800 */
[----:B------:R-:W-:Y:S05]  /*2b10*/  BRA `(.L_x_6853) ;  /* 0x0000000400e47947 */ /* 0x000fea0003800000 */
.L_x_6863:
[----:B---3--:R-:W2:Y:S01]  /*2b20*/  LDG.E.U16 R0, desc[UR36][R2.64] ;  /* 0x0000002402007981 */ /* 0x008ea2000c1e1500 */
[----:B------:R-:W-:Y:S01]  /*2b30*/  CS2R R54, SRZ ;  /* 0x0000000000367805 */ /* 0x000fe2000001ff00 */
[----:B--2---:R-:W-:-:S04]  /*2b40*/  IMAD.U32 R0, R0, 0x10000, RZ ;  /* 0x0001000000007824 */ /* 0x004fc800078e00ff */
[----:B------:R-:W-:-:S04]  /*2b50*/  FMUL.FTZ R0, R0, 1 ;  /* 0x3f80000000007820 */ /* 0x000fc80000410000 */
[----:B------:R0:W2:Y:S01]  /*2b60*/  F2F.F64.F32 R52, R0 ;  /* 0x0000000000347310 */ /* 0x0000a20000201800 */
[----:B------:R-:W-:Y:S05]  /*2b70*/  BRA `(.L_x_6853) ;  /* 0x0000000400cc7947 */ /* 0x000fea0003800000 */
.L_x_6860:
        /* <DEDUP_REMOVED lines=12> */
.L_x_6867:
        /* <DEDUP_REMOVED lines=9> */
[--C-:B---3--:R-:W-:Y:S01]  /*2cd0*/  SHF.R.U32.HI R0, RZ, 0x3, R3.reuse ;  /* 0x00000003ff007819 */ /* 0x108fe20000011603 */
        /* <DEDUP_REMOVED lines=12> */
.L_x_6869:
[----:B------:R-:W-:Y:S05]  /*2da0*/  BSYNC.RECONVERGENT B0 ;  /* 0x0000000000007941 */ /* 0x000fea0003800200 */
.L_x_6868:
[----:B------:R-:W-:Y:S01]  /*2db0*/  IMAD.SHL.U32 R0, R0, 0x100000, RZ ;  /* 0x0010000000007824 */ /* 0x000fe200078e00ff */
[----:B------:R-:W-:-:S04]  /*2dc0*/  LEA R2, R2, 0x3b800000, 0x17 ;  /* 0x3b80000002027811 */ /* 0x000fc800078eb8ff */
[----:B------:R-:W-:-:S05]  /*2dd0*/  LOP3.LUT R0, R2, R0, R7, 0xfe, !PT ;  /* 0x0000000002007212 */ /* 0x000fca00078efe07 */
[----:B------:R-:W-:-:S04]  /*2de0*/  FMUL.FTZ R0, R0, 1 ;  /* 0x3f80000000007820 */ /* 0x000fc80000410000 */
[----:B------:R0:W2:Y:S01]  /*2df0*/  F2F.F64.F32 R52, R0 ;  /* 0x0000000000347310 */ /* 0x0000a20000201800 */
[----:B------:R-:W-:Y:S05]  /*2e00*/  BRA `(.L_x_6853) ;  /* 0x0000000400287947 */ /* 0x000fea0003800000 */
.L_x_6866:
        /* <DEDUP_REMOVED lines=22> */
.L_x_6871:
[----:B------:R-:W-:Y:S05]  /*2f70*/  BSYNC.RECONVERGENT B0 ;  /* 0x0000000000007941 */ /* 0x000fea0003800200 */
.L_x_6870:
[----:B------:R-:W-:Y:S01]  /*2f80*/  IMAD.SHL.U32 R0, R0, 0x200000, RZ ;  /* 0x0020000000007824 */ /* 0x000fe200078e00ff */
[----:B------:R-:W-:-:S04]  /*2f90*/  LEA R2, R2, 0x37800000, 0x17 ;  /* 0x3780000002027811 */ /* 0x000fc800078eb8ff */
[----:B------:R-:W-:-:S05]  /*2fa0*/  LOP3.LUT R0, R2, R0, R7, 0xfe, !PT ;  /* 0x0000000002007212 */ /* 0x000fca00078efe07 */
[----:B------:R-:W-:-:S04]  /*2fb0*/  FMUL.FTZ R0, R0, 1 ;  /* 0x3f80000000007820 */ /* 0x000fc80000410000 */
[----:B------:R0:W2:Y:S01]  /*2fc0*/  F2F.F64.F32 R52, R0 ;  /* 0x0000000000347310 */ /* 0x0000a20000201800 */
[----:B------:R-:W-:Y:S05]  /*2fd0*/  BRA `(.L_x_6853) ;  /* 0x0000000000b47947 */ /* 0x000fea0003800000 */
.L_x_6865:
[----:B------:R-:W-:-:S09]  /*2fe0*/  UISETP.NE.AND UP0, UPT, UR4, 0x1c, UPT ;  /* 0x0000001c0400788c */ /* 0x000fd2000bf05270 */
[----:B------:R-:W-:Y:S05]  /*2ff0*/  BRA.U !UP0, `(.L_x_6872) ;  /* 0x0000000108a07547 */ /* 0x000fea000b800000 */
[----:B------:R-:W-:-:S09]  /*3000*/  UISETP.NE.AND UP0, UPT, UR4, 0x1d, UPT ;  /* 0x0000001d0400788c */ /* 0x000fd2000bf05270 */
[----:B------:R-:W-:Y:S05]  /*3010*/  BRA.U !UP0, `(.L_x_6873) ;  /* 0x0000000108887547 */ /* 0x000fea000b800000 */
[----:B------:R-:W-:-:S09]  /*3020*/  UISETP.NE.AND UP0, UPT, UR4, 0x2c, UPT ;  /* 0x0000002c0400788c */ /* 0x000fd2000bf05270 */
[----:B------:R-:W-:Y:S05]  /*3030*/  BRA.U !UP0, `(.L_x_6874) ;  /* 0x00000001084c7547 */ /* 0x000fea000b800000 */
.L_x_6852:
[----:B---3--:R-:W-:Y:S01]  /*3040*/  MOV R0, 0x228 ;  /* 0x0000022800007802 */ /* 0x008fe20000000f00 */
[----:B------:R-:W0:Y:S01]  /*3050*/  LDCU.64 UR4, c[0x4][0x218] ;  /* 0x01004300ff0477ac */ /* 0x000e220008000a00 */
[----:B------:R-:W-:Y:S02]  /*3060*/  IMAD.MOV.U32 R8, RZ, RZ, 0x4e ;  /* 0x0000004eff087424 */ /* 0x000fe400078e00ff */
[----:B------:R2:W3:Y:S01]  /*3070*/  LDC.64 R2, c[0x4][R0] ;  /* 0x0100000000027b82 */ /* 0x0004e20000000a00 */
[----:B------:R-:W1:Y:S01]  /*3080*/  LDCU.64 UR6, c[0x4][0x220] ;  /* 0x01004400ff0677ac */ /* 0x000e620008000a00 */
[----:B------:R-:W-:Y:S02]  /*3090*/  IMAD.MOV.U32 R12, RZ, RZ, 0x1 ;  /* 0x00000001ff0c7424 */ /* 0x000fe400078e00ff */
[----:B------:R-:W-:Y:S01]  /*30a0*/  IMAD.MOV.U32 R13, RZ, RZ, RZ ;  /* 0x000000ffff0d7224 */ /* 0x000fe200078e00ff */
[----:B------:R-:W4:Y:S01]  /*30b0*/  LDCU.64 UR8, c[0x4][0x80] ;  /* 0x01001000ff0877ac */ /* 0x000f220008000a00 */
[----:B0-----:R-:W-:-:S02]  /*30c0*/  IMAD.U32 R4, RZ, RZ, UR4 ;  /* 0x00000004ff047e24 */ /* 0x001fc4000f8e00ff */
[----:B------:R-:W-:Y:S02]  /*30d0*/  IMAD.U32 R5, RZ, RZ, UR5 ;  /* 0x00000005ff057e24 */ /* 0x000fe4000f8e00ff */
[----:B-1----:R-:W-:Y:S02]  /*30e0*/  IMAD.U32 R6, RZ, RZ, UR6 ;  /* 0x00000006ff067e24 */ /* 0x002fe4000f8e00ff */
[----:B------:R-:W-:Y:S02]  /*30f0*/  IMAD.U32 R7, RZ, RZ, UR7 ;  /* 0x00000007ff077e24 */ /* 0x000fe4000f8e00ff */
[----:B----4-:R-:W-:Y:S02]  /*3100*/  IMAD.U32 R10, RZ, RZ, UR8 ;  /* 0x00000008ff0a7e24 */ /* 0x010fe4000f8e00ff */
[----:B--2---:R-:W-:-:S07]  /*3110*/  IMAD.U32 R11, RZ, RZ, UR9 ;  /* 0x00000009ff0b7e24 */ /* 0x004fce000f8e00ff */
[----:B------:R-:W-:-:S07]  /*3120*/  LEPC R20, `(.L_x_6875) ;  /* 0x000000001014794e */ /* 0x000fce0000000000 */
[----:B---3-5:R-:W-:Y:S05]  /*3130*/  CALL.ABS.NOINC R2 ;  /* 0x0000000002007343 */ /* 0x028fea0003c00000 */
.L_x_6875:
[----:B------:R-:W-:Y:S02]  /*3140*/  CS2R R52, SRZ ;  /* 0x0000000000347805 */ /* 0x000fe4000001ff00 */
[----:B------:R-:W-:Y:S01]  /*3150*/  CS2R R54, SRZ ;  /* 0x0000000000367805 */ /* 0x000fe2000001ff00 */
[----:B------:R-:W-:Y:S06]  /*3160*/  BRA `(.L_x_6853) ;  /* 0x0000000000507947 */ /* 0x000fec0003800000 */
.L_x_6874:
[----:B---3--:R-:W2:Y:S01]  /*3170*/  LDG.E.U8 R0, desc[UR36][R2.64] ;  /* 0x0000002402007981 */ /* 0x008ea2000c1e1100 */
        /* <DEDUP_REMOVED lines=10> */
[----:B------:R0:W2:Y:S01]  /*3220*/  @P0 F2F.F64.F32 R52, R0 ;  /* 0x0000000000340310 */ /* 0x0000a20000201800 */
[----:B------:R-:W-:Y:S05]  /*3230*/  BRA `(.L_x_6853) ;  /* 0x00000000001c7947 */ /* 0x000fea0003800000 */
.L_x_6873:
[----:B------:R-:W2:Y:S01]  /*3240*/  LDG.E.64 R52, desc[UR36][R2.64] ;  /* 0x0000002402347981 */ /* 0x000ea2000c1e1b00 */
[----:B------:R-:W-:Y:S01]  /*3250*/  CS2R R54, SRZ ;  /* 0x0000000000367805 */ /* 0x000fe2000001ff00 */
[----:B--2---:R-:W0:Y:S01]  /*3260*/  I2F.F64.U64 R52, R52 ;  /* 0x0000003400347312 */ /* 0x004e220000301800 */
[----:B------:R-:W-:Y:S05]  /*3270*/  BRA `(.L_x_6853) ;  /* 0x00000000000c7947 */ /* 0x000fea0003800000 */
.L_x_6872:
[----:B------:R-:W2:Y:S01]  /*3280*/  LDG.E R2, desc[UR36][R2.64] ;  /* 0x0000002402027981 */ /* 0x000ea2000c1e1900 */
[----:B------:R-:W-:Y:S01]  /*3290*/  CS2R R54, SRZ ;  /* 0x0000000000367805 */ /* 0x000fe2000001ff00 */
[----:B--2---:R0:W2:Y:S06]  /*32a0*/  I2F.F64.U32 R52, R2 ;  /* 0x0000000200347312 */ /* 0x0040ac0000201800 */
.L_x_6853:
[----:B------:R-:W-:Y:S05]  /*32b0*/  BSYNC.RECONVERGENT B6 ;  /* 0x0000000000067941 */ /* 0x000fea0003800200 */
.L_x_6847:
[----:B0-----:R-:W-:-:S07]  /*32c0*/  VIADD R2, R66, 0x80 ;  /* 0x0000008042027836 */ /* 0x001fce0000000000 */
.L_x_6788:
[----:B------:R-:W-:Y:S05]  /*32d0*/  BSYNC.RECONVERGENT B7 ;  /* 0x0000000000077941 */ /* 0x000fea0003800200 */
.L_x_6787:
[----:B------:R-:W-:Y:S01]  /*32e0*/  ISETP.GE.AND P0, PT, R2, R23, PT ;  /* 0x000000170200720c */ /* 0x000fe20003f06270 */
[----:B------:R-:W-:Y:S01]  /*32f0*/  BSSY.RECONVERGENT B7, `(.L_x_6876) ;  /* 0x0000325000077945 */ /* 0x000fe20003800200 */
[----:B------:R-:W-:Y:S02]  /*3300*/  CS2R R50, SRZ ;  /* 0x0000000000327805 */ /* 0x000fe4000001ff00 */
[----:B------:R-:W-:Y:S02]  /*3310*/  CS2R R48, SRZ ;  /* 0x0000000000307805 */ /* 0x000fe4000001ff00 */
[----:B------:R-:W-:Y:S02]  /*3320*/  CS2R R46, SRZ ;  /* 0x00000000002e7805 */ /* 0x000fe4000001ff00 */
[----:B------:R-:W-:Y:S02]  /*3330*/  CS2R R44, SRZ ;  /* 0x00000000002c7805 */ /* 0x000fe4000001ff00 */
[----:B------:R-:W-:-:S02]  /*3340*/  CS2R R18, SRZ ;  /* 0x0000000000127805 */ /* 0x000fc4000001ff00 */
[----:B------:R-:W-:Y:S01]  /*3350*/  CS2R R16, SRZ ;  /* 0x0000000000107805 */ /* 0x000fe2000001ff00 */
[----:B------:R-:W-:Y:S06]  /*3360*/  @P0 BRA `(.L_x_6877) ;  /* 0x0000003000740947 */ /* 0x000fec0003800000 */
        /* <DEDUP_REMOVED lines=22> */
.L_x_6882:
[----:B------:R-:W2:Y:S01]  /*34d0*/  LDG.E.U8 R4, desc[UR36][R4.64] ;  /* 0x0000002404047981 */ /* 0x000ea2000c1e1100 */
[----:B------:R-:W-:Y:S01]  /*34e0*/  CS2R R50, SRZ ;  /* 0x0000000000327805 */ /* 0x000fe2000001ff00 */
[----:B--2---:R2:W0:Y:S01]  /*34f0*/  I2F.F64.U16 R48, R4 ;  /* 0x0000000400307312 */ /* 0x0044220000101800 */
[----:B------:R-:W-:Y:S05]  /*3500*/  BRA `(.L_x_6884) ;  /* 0x0000000c00bc7947 */ /* 0x000fea0003800000 */
.L_x_6881:
        /* <DEDUP_REMOVED lines=10> */
.L_x_6886:
[----:B------:R-:W2:Y:S01]  /*35b0*/  LDG.E R4, desc[UR36][R4.64] ;  /* 0x0000002404047981 */ /* 0x000ea2000c1e1900 */
[----:B------:R-:W-:Y:S01]  /*35c0*/  CS2R R50, SRZ ;  /* 0x0000000000327805 */ /* 0x000fe2000001ff00 */
[----:B--2---:R0:W1:Y:S01]  /*35d0*/  I2F.F64 R48, R4 ;  /* 0x0000000400307312 */ /* 0x0040620000201c00 */
[----:B------:R-:W-:Y:S05]  /*35e0*/  BRA `(.L_x_6884) ;  /* 0x0000000c00847947 */ /* 0x000fea0003800000 */
.L_x_6885:
[----:B------:R-:W2:Y:S01]  /*35f0*/  LDG.E.U16 R4, desc[UR36][R4.64] ;  /* 0x0000002404047981 */ /* 0x000ea2000c1e1500 */
[----:B------:R-:W-:Y:S01]  /*3600*/  CS2R R50, SRZ ;  /* 0x0000000000327805 */ /* 0x000fe2000001ff00 */
[----:B--2---:R0:W1:Y:S01]  /*3610*/  I2F.F64.S16 R48, R4 ;  /* 0x0000000400307312 */ /* 0x0040620000101c00 */
[----:B------:R-:W-:Y:S05]  /*3620*/  BRA `(.L_x_6884) ;  /* 0x0000000c00747947 */ /* 0x000fea0003800000 */
.L_x_6880:
        /* <DEDUP_REMOVED lines=11> */
.L_x_6888:
[----:B---3--:R-:W3:Y:S01]  /*36e0*/  LDG.E.U16 R0, desc[UR36][R4.64] ;  /* 0x0000002404007981 */ /* 0x008ee2000c1e1500 */
[----:B------:R-:W-:Y:S01]  /*36f0*/  CS2R R50, SRZ ;  /* 0x0000000000327805 */ /* 0x000fe2000001ff00 */
[----:B---3--:R-:W-:-:S05]  /*3700*/  HADD2.F32 R0, -RZ, R0.H0_H0 ;  /* 0x20000000ff007230 */ /* 0x008fca0000004100 */
[----:B------:R-:W-:-:S04]  /*3710*/  FMUL.FTZ R0, R0, 1 ;  /* 0x3f80000000007820 */ /* 0x000fc80000410000 */
[----:B------:R0:W1:Y:S01]  /*3720*/  F2F.F64.F32 R48, R0 ;  /* 0x0000000000307310 */ /* 0x0000620000201800 */
[----:B------:R-:W-:Y:S05]  /*3730*/  BRA `(.L_x_6884) ;  /* 0x0000000c00307947 */ /* 0x000fea0003800000 */
.L_x_6887:
        /* <DEDUP_REMOVED lines=12> */
.L_x_6890:
        /* <DEDUP_REMOVED lines=8> */
.L_x_6889:
[----:B------:R0:W5:Y:S01]  /*3880*/  LDG.E.64 R48, desc[UR36][R4.64] ;  /* 0x0000002404307981 */ /* 0x000162000c1e1b00 */
[----:B------:R-:W-:Y:S01]  /*3890*/  CS2R R50, SRZ ;  /* 0x0000000000327805 */ /* 0x000fe2000001ff00 */
[----:B------:R-:W-:Y:S06]  /*38a0*/  BRA `(.L_x_6884) ;  /* 0x0000000800d47947 */ /* 0x000fec0003800000 */
.L_x_6879:
        /* <DEDUP_REMOVED lines=14> */
.L_x_6893:
[----:B------:R0:W5:Y:S01]  /*3990*/  LDG.E.128 R48, desc[UR36][R4.64] ;  /* 0x0000002404307981 */ /* 0x000162000c1e1d00 */
[----:B------:R-:W-:Y:S05]  /*39a0*/  BRA `(.L_x_6884) ;  /* 0x0000000800947947 */ /* 0x000fea0003800000 */
.L_x_6892:
[----:B------:R-:W-:-:S09]  /*39b0*/  UISETP.NE.AND UP0, UPT, UR4, 0xf, UPT ;  /* 0x0000000f0400788c */ /* 0x000fd2000bf05270 */
[----:B------:R-:W-:Y:S05]  /*39c0*/  BRA.U !UP0, `(.L_x_6894) ;  /* 0x0000000108a87547 */ /* 0x000fea000b800000 */
[----:B------:R-:W-:-:S09]  /*39d0*/  UISETP.NE.AND UP0, UPT, UR4, 0x17, UPT ;  /* 0x000000170400788c */ /* 0x000fd2000bf05270 */
[----:B------:R-:W-:Y:S05]  /*39e0*/  BRA.U !UP0, `(.L_x_6895) ;  /* 0x0000000108607547 */ /* 0x000fea000b800000 */
[----:B------:R-:W-:-:S09]  /*39f0*/  UISETP.NE.AND UP0, UPT, UR4, 0x18, UPT ;  /* 0x000000180400788c */ /* 0x000fd2000bf05270 */
[----:B------:R-:W-:Y:S05]  /*3a00*/  BRA.U UP0, `(.L_x_6883) ;  /* 0x0000000900147547 */ /* 0x000fea000b800000 */
[----:B---3--:R-:W3:Y:S01]  /*3a10*/  LDG.E.U8 R0, desc[UR36][R4.64] ;  /* 0x0000002404007981 */ /* 0x008ee2000c1e1100 */
        /* <DEDUP_REMOVED lines=21> */
.L_x_6895:
[----:B------:R-:W3:Y:S01]  /*3b70*/  LDG.E.U8 R4, desc[UR36][R4.64] ;  /* 0x0000002404047981 */ /* 0x000ee2000c1e1100 */
[----:B------:R-:W-:Y:S01]  /*3b80*/  CS2R R50, SRZ ;  /* 0x0000000000327805 */ /* 0x000fe2000001ff00 */
[C---:B---3--:R-:W-:Y:S02]  /*3b90*/  IMAD.SHL.U32 R0, R4.reuse, 0x2000000, RZ ;  /* 0x0200000004007824 */ /* 0x048fe400078e00ff */
        /* <DEDUP_REMOVED lines=13> */
.L_x_6894:
[----:B---3--:R-:W3:Y:S01]  /*3c70*/  LDG.E.U16 R0, desc[UR36][R4.64] ;  /* 0x0000002404007981 */ /* 0x008ee2000c1e1500 */
[----:B------:R-:W-:Y:S01]  /*3c80*/  CS2R R50, SRZ ;  /* 0x0000000000327805 */ /* 0x000fe2000001ff00 */
[----:B---3--:R-:W-:-:S04]  /*3c90*/  IMAD.U32 R0, R0, 0x10000, RZ ;  /* 0x0001000000007824 */ /* 0x008fc800078e00ff */
[----:B------:R-:W-:-:S04]  /*3ca0*/  FMUL.FTZ R0, R0, 1 ;  /* 0x3f80000000007820 */ /* 0x000fc80000410000 */
[----:B------:R0:W1:Y:S01]  /*3cb0*/  F2F.F64.F32 R48, R0 ;  /* 0x0000000000307310 */ /* 0x0000620000201800 */
[----:B------:R-:W-:Y:S05]  /*3cc0*/  BRA `(.L_x_6884) ;  /* 0x0000000400cc7947 */ /* 0x000fea0003800000 */
.L_x_6891:
        /* <DEDUP_REMOVED lines=12> */
.L_x_6898:
        /* <DEDUP_REMOVED lines=22> */
.L_x_6900:
[----:B------:R-:W-:Y:S05]  /*3ef0*/  BSYNC.RECONVERGENT B0 ;  /* 0x0000000000007941 */ /* 0x000fea0003800200 */
.L_x_6899:
[----:B------:R-:W-:Y:S01]  /*3f00*/  IMAD.SHL.U32 R0, R0, 0x100000, RZ ;  /* 0x0010000000007824 */ /* 0x000fe200078e00ff */
[----:B------:R-:W-:-:S04]  /*3f10*/  LEA R3, R3, 0x3b800000, 0x17 ;  /* 0x3b80000003037811 */ /* 0x000fc800078eb8ff */
[----:B------:R-:W-:-:S05]  /*3f20*/  LOP3.LUT R0, R3, R0, R7, 0xfe, !PT ;  /* 0x0000000003007212 */ /* 0x000fca00078efe07 */
[----:B------:R-:W-:-:S04]  /*3f30*/  FMUL.FTZ R0, R0, 1 ;  /* 0x3f80000000007820 */ /* 0x000fc80000410000 */
[----:B------:R0:W1:Y:S01]  /*3f40*/  F2F.F64.F32 R48, R0 ;  /* 0x0000000000307310 */ /* 0x0000620000201800 */
[----:B------:R-:W-:Y:S05]  /*3f50*/  BRA `(.L_x_6884) ;  /* 0x0000000400287947 */ /* 0x000fea0003800000 */
.L_x_6897:
        /* <DEDUP_REMOVED lines=22> */
.L_x_6902:
[----:B------:R-:W-:Y:S05]  /*40c0*/  BSYNC.RECONVERGENT B0 ;  /* 0x0000000000007941 */ /* 0x000fea0003800200 */
.L_x_6901:
[----:B------:R-:W-:Y:S01]  /*40d0*/  IMAD.SHL.U32 R0, R0, 0x200000, RZ ;  /* 0x0020000000007824 */ /* 0x000fe200078e00ff */
[----:B------:R-:W-:-:S04]  /*40e0*/  LEA R3, R3, 0x37800000, 0x17 ;  /* 0x3780000003037811 */ /* 0x000fc800078eb8ff */
[----:B------:R-:W-:-:S05]  /*40f0*/  LOP3.LUT R0, R3, R0, R7, 0xfe, !PT ;  /* 0x0000000003007212 */ /* 0x000fca00078efe07 */
[----:B------:R-:W-:-:S04]  /*4100*/  FMUL.FTZ R0, R0, 1 ;  /* 0x3f80000000007820 */ /* 0x000fc80000410000 */
[----:B------:R0:W1:Y:S01]  /*4110*/  F2F.F64.F32 R48, R0 ;  /* 0x0000000000307310 */ /* 0x0000620000201800 */
[----:B------:R-:W-:Y:S05]  /*4120*/  BRA `(.L_x_6884) ;  /* 0x0000000000b47947 */ /* 0x000fea0003800000 */
.L_x_6896:
[----:B------:R-:W-:-:S09]  /*4130*/  UISETP.NE.AND UP0, UPT, UR4, 0x1c, UPT ;  /* 0x0000001c0400788c */ /* 0x000fd2000bf05270 */
[----:B------:R-:W-:Y:S05]  /*4140*/  BRA.U !UP0, `(.L_x_6903) ;  /* 0x0000000108a07547 */ /* 0x000fea000b800000 */
[----:B------:R-:W-:-:S09]  /*4150*/  UISETP.NE.AND UP0, UPT, UR4, 0x1d, UPT ;  /* 0x0000001d0400788c */ /* 0x000fd2000bf05270 */
[----:B------:R-:W-:Y:S05]  /*4160*/  BRA.U !UP0, `(.L_x_6904) ;  /* 0x0000000108887547 */ /* 0x000fea000b800000 */
[----:B------:R-:W-:-:S09]  /*4170*/  UISETP.NE.AND UP0, UPT, UR4, 0x2c, UPT ;  /* 0x0000002c0400788c */ /* 0x000fd2000bf05270 */
[----:B------:R-:W-:Y:S05]  /*4180*/  BRA.U UP0, `(.L_x_6883) ;  /* 0x0000000100347547 */ /* 0x000fea000b800000 */
[----:B---3--:R-:W3:Y:S01]  /*4190*/  LDG.E.U8 R0, desc[UR36][R4.64] ;  /* 0x0000002404007981 */ /* 0x008ee2000c1e1100 */
        /* <DEDUP_REMOVED lines=12> */
.L_x_6883:
[----:B---3--:R-:W-:Y:S01]  /*4260*/  MOV R0, 0x228 ;  /* 0x0000022800007802 */ /* 0x008fe20000000f00 */
        /* <DEDUP_REMOVED lines=15> */
.L_x_6905:
[----:B------:R-:W-:Y:S02]  /*4360*/  CS2R R48, SRZ ;  /* 0x0000000000307805 */ /* 0x000fe4000001ff00 */
[----:B------:R-:W-:Y:S01]  /*4370*/  CS2R R50, SRZ ;  /* 0x0000000000327805 */ /* 0x000fe2000001ff00 */
[----:B------:R-:W-:Y:S06]  /*4380*/  BRA `(.L_x_6884) ;  /* 0x00000000001c7947 */ /* 0x000fec0003800000 */
.L_x_6904:
[----:B------:R-:W2:Y:S01]  /*4390*/  LDG.E.64 R48, desc[UR36][R4.64] ;  /* 0x0000002404307981 */ /* 0x000ea2000c1e1b00 */
[----:B------:R-:W-:Y:S01]  /*43a0*/  CS2R R50, SRZ ;  /* 0x0000000000327805 */ /* 0x000fe2000001ff00 */
[----:B--2---:R-:W0:Y:S01]  /*43b0*/  I2F.F64.U64 R48, R48 ;  /* 0x0000003000307312 */ /* 0x004e220000301800 */
[----:B------:R-:W-:Y:S05]  /*43c0*/  BRA `(.L_x_6884) ;  /* 0x00000000000c7947 */ /* 0x000fea0003800000 */
.L_x_6903:
[----:B------:R-:W2:Y:S01]  /*43d0*/  LDG.E R4, desc[UR36][R4.64] ;  /* 0x0000002404047981 */ /* 0x000ea2000c1e1900 */
[----:B------:R-:W-:Y:S01]  /*43e0*/  CS2R R50, SRZ ;  /* 0x0000000000327805 */ /* 0x000fe2000001ff00 */
[----:B--2---:R0:W1:Y:S06]  /*43f0*/  I2F.F64.U32 R48, R4 ;  /* 0x0000000400307312 */ /* 0x00406c0000201800 */
.L_x_6884:
[----:B------:R-:W-:Y:S05]  /*4400*/  BSYNC.RECONVERGENT B6 ;  /* 0x0000000000067941 */ /* 0x000fea0003800200 */
.L_x_6878:
        /* <DEDUP_REMOVED lines=21> */
.L_x_6910:
[----:B------:R-:W2:Y:S01]  /*4560*/  LDG.E.U8 R4, desc[UR36][R4.64] ;  /* 0x0000002404047981 */ /* 0x000ea2000c1e1100 */
[----:B------:R-:W-:Y:S01]  /*4570*/  CS2R R46, SRZ ;  /* 0x00000000002e7805 */ /* 0x000fe2000001ff00 */
[----:B--2---:R0:W2:Y:S01]  /*4580*/  I2F.F64.U16 R44, R4 ;  /* 0x00000004002c7312 */ /* 0x0040a20000101800 */
[----:B------:R-:W-:Y:S05]  /*4590*/  BRA `(.L_x_6912) ;  /* 0x0000000c00bc7947 */ /* 0x000fea0003800000 */
.L_x_6909:
        /* <DEDUP_REMOVED lines=10> */
.L_x_6914:
[----:B------:R-:W2:Y:S01]  /*4640*/  LDG.E R4, desc[UR36][R4.64] ;  /* 0x0000002404047981 */ /* 0x000ea2000c1e1900 */
[----:B------:R-:W-:Y:S01]  /*4650*/  CS2R R46, SRZ ;  /* 0x00000000002e7805 */ /* 0x000fe2000001ff00 */
[----:B--2---:R0:W2:Y:S01]  /*4660*/  I2F.F64 R44, R4 ;  /* 0x00000004002c7312 */ /* 0x0040a20000201c00 */
[----:B------:R-:W-:Y:S05]  /*4670*/  BRA `(.L_x_6912) ;  /* 0x0000000c00847947 */ /* 0x000fea0003800000 */
.L_x_6913:
[----:B------:R-:W2:Y:S01]  /*4680*/  LDG.E.U16 R4, desc[UR36][R4.64] ;  /* 0x0000002404047981 */ /* 0x000ea2000c1e1500 */
[----:B------:R-:W-:Y:S01]  /*4690*/  CS2R R46, SRZ ;  /* 0x00000000002e7805 */ /* 0x000fe2000001ff00 */
[----:B--2---:R0:W2:Y:S01]  /*46a0*/  I2F.F64.S16 R44, R4 ;  /* 0x00000004002c7312 */ /* 0x0040a20000101c00 */
[----:B------:R-:W-:Y:S05]  /*46b0*/  BRA `(.L_x_6912) ;  /* 0x0000000c00747947 */ /* 0x000fea0003800000 */
.L_x_6908:
        /* <DEDUP_REMOVED lines=11> */
.L_x_6916:
[----:B---3--:R-:W2:Y:S01]  /*4770*/  LDG.E.U16 R0, desc[UR36][R4.64] ;  /* 0x0000002404007981 */ /* 0x008ea2000c1e1500 */
[----:B------:R-:W-:Y:S01]  /*4780*/  CS2R R46, SRZ ;  /* 0x00000000002e7805 */ /* 0x000fe2000001ff00 */
[----:B--2---:R-:W-:-:S05]  /*4790*/  HADD2.F32 R0, -RZ, R0.H0_H0 ;  /* 0x20000000ff007230 */ /* 0x004fca0000004100 */
[----:B------:R-:W-:-:S04]  /*47a0*/  FMUL.FTZ R0, R0, 1 ;  /* 0x3f80000000007820 */ /* 0x000fc80000410000 */
[----:B------:R0:W2:Y:S01]  /*47b0*/  F2F.F64.F32 R44, R0 ;  /* 0x00000000002c7310 */ /* 0x0000a20000201800 */
[----:B------:R-:W-:Y:S05]  /*47c0*/  BRA `(.L_x_6912) ;  /* 0x0000000c00307947 */ /* 0x000fea0003800000 */
.L_x_6915:
        /* <DEDUP_REMOVED lines=12> */
.L_x_6918:
        /* <DEDUP_REMOVED lines=8> */
.L_x_6917:
[----:B------:R0:W5:Y:S01]  /*4910*/  LDG.E.64 R44, desc[UR36][R4.64] ;  /* 0x00000024042c7981 */ /* 0x000162000c1e1b00 */
[----:B------:R-:W-:Y:S01]  /*4920*/  CS2R R46, SRZ ;  /* 0x00000000002e7805 */ /* 0x000fe2000001ff00 */
[----:B------:R-:W-:Y:S06]  /*4930*/  BRA `(.L_x_6912) ;  /* 0x0000000800d47947 */ /* 0x000fec0003800000 */
.L_x_6907:
        /* <DEDUP_REMOVED lines=14> */
.L_x_6921:
[----:B------:R0:W5:Y:S01]  /*4a20*/  LDG.E.128 R44, desc[UR36][R4.64] ;  /* 0x00000024042c7981 */ /* 0x000162000c1e1d00 */
[----:B------:R-:W-:Y:S05]  /*4a30*/  BRA `(.L_x_6912) ;  /* 0x0000000800947947 */ /* 0x000fea0003800000 */
.L_x_6920:
        /* <DEDUP_REMOVED lines=28> */
.L_x_6923:
        /* <DEDUP_REMOVED lines=16> */
.L_x_6922:
[----:B---3--:R-:W2:Y:S01]  /*4d00*/  LDG.E.U16 R0, desc[UR36][R4.64] ;  /* 0x0000002404007981 */ /* 0x008ea2000c1e1500 */
[----:B------:R-:W-:Y:S01]  /*4d10*/  CS2R R46, SRZ ;  /* 0x00000000002e7805 */ /* 0x000fe2000001ff00 */
[----:B--2---:R-:W-:-:S04]  /*4d20*/  IMAD.U32 R0, R0, 0x10000, RZ ;  /* 0x0001000000007824 */ /* 0x004fc800078e00ff */
[----:B------:R-:W-:-:S04]  /*4d30*/  FMUL.FTZ R0, R0, 1 ;  /* 0x3f80000000007820 */ /* 0x000fc80000410000 */
[----:B------:R0:W2:Y:S01]  /*4d40*/  F2F.F64.F32 R44, R0 ;  /* 0x00000000002c7310 */ /* 0x0000a20000201800 */
[----:B------:R-:W-:Y:S05]  /*4d50*/  BRA `(.L_x_6912) ;  /* 0x0000000400cc7947 */ /* 0x000fea0003800000 */
.L_x_6919:
        /* <DEDUP_REMOVED lines=12> */
.L_x_6926:
        /* <DEDUP_REMOVED lines=22> */
.L_x_6928:
[----:B------:R-:W-:Y:S05]  /*4f80*/  BSYNC.RECONVERGENT B0 ;  /* 0x0000000000007941 */ /* 0x000fea0003800200 */
.L_x_6927:
[----:B------:R-:W-:Y:S01]  /*4f90*/  IMAD.SHL.U32 R0, R0, 0x100000, RZ ;  /* 0x0010000000007824 */ /* 0x000fe200078e00ff */
[----:B------:R-:W-:-:S04]  /*4fa0*/  LEA R3, R3, 0x3b800000, 0x17 ;  /* 0x3b80000003037811 */ /* 0x000fc800078eb8ff */
[----:B------:R-:W-:-:S05]  /*4fb0*/  LOP3.LUT R0, R3, R0, R7, 0xfe, !PT ;  /* 0x0000000003007212 */ /* 0x000fca00078efe07 */
[----:B------:R-:W-:-:S04]  /*4fc0*/  FMUL.FTZ R0, R0, 1 ;  /* 0x3f80000000007820 */ /* 0x000fc80000410000 */
[----:B------:R0:W2:Y:S01]  /*4fd0*/  F2F.F64.F32 R44, R0 ;  /* 0x00000000002c7310 */ /* 0x0000a20000201800 */
[----:B------:R-:W-:Y:S05]  /*4fe0*/  BRA `(.L_x_6912) ;  /* 0x0000000400287947 */ /* 0x000fea0003800000 */
.L_x_6925:
        /* <DEDUP_REMOVED lines=22> */
.L_x_6930:
[----:B------:R-:W-:Y:S05]  /*5150*/  BSYNC.RECONVERGENT B0 ;  /* 0x0000000000007941 */ /* 0x000fea0003800200 */
.L_x_6929:
[----:B------:R-:W-:Y:S01]  /*5160*/  IMAD.SHL.U32 R0, R0, 0x200000, RZ ;  /* 0x0020000000007824 */ /* 0x000fe200078e00ff */
[----:B------:R-:W-:-:S04]  /*5170*/  LEA R3, R3, 0x37800000, 0x17 ;  /* 0x3780000003037811 */ /* 0x000fc800078eb8ff */
[----:B------:R-:W-:-:S05]  /*5180*/  LOP3.LUT R0, R3, R0, R7, 0xfe, !PT ;  /* 0x0000000003007212 */ /* 0x000fca00078efe07 */
[----:B------:R-:W-:-:S04]  /*5190*/  FMUL.FTZ R0, R0, 1 ;  /* 0x3f80000000007820 */ /* 0x000fc80000410000 */
[----:B------:R0:W2:Y:S01]  /*51a0*/  F2F.F64.F32 R44, R0 ;  /* 0x00000000002c7310 */ /* 0x0000a20000201800 */
[----:B------:R-:W-:Y:S05]  /*51b0*/  BRA `(.L_x_6912) ;  /* 0x0000000000b47947 */ /* 0x000fea0003800000 */
.L_x_6924:
[----:B------:R-:W-:-:S09]  /*51c0*/  UISETP.NE.AND UP0, UPT, UR4, 0x1c, UPT ;  /* 0x0000001c0400788c */ /* 0x000fd2000bf05270 */
[----:B------:R-:W-:Y:S05]  /*51d0*/  BRA.U !UP0, `(.L_x_6931) ;  /* 0x0000000108a07547 */ /* 0x000fea000b800000 */
[----:B------:R-:W-:-:S09]  /*51e0*/  UISETP.NE.AND UP0, UPT, UR4, 0x1d, UPT ;  /* 0x0000001d0400788c */ /* 0x000fd2000bf05270 */
[----:B------:R-:W-:Y:S05]  /*51f0*/  BRA.U !UP0, `(.L_x_6932) ;  /* 0x0000000108887547 */ /* 0x000fea000b800000 */
[----:B------:R-:W-:-:S09]  /*5200*/  UISETP.NE.AND UP0, UPT, UR4, 0x2c, UPT ;  /* 0x0000002c0400788c */ /* 0x000fd2000bf05270 */
[----:B------:R-:W-:Y:S05]  /*5210*/  BRA.U UP0, `(.L_x_6911) ;  /* 0x0000000100347547 */ /* 0x000fea000b800000 */
        /* <DEDUP_REMOVED lines=13> */
.L_x_6911:
        /* <DEDUP_REMOVED lines=16> */
.L_x_6933:
[----:B------:R-:W-:Y:S02]  /*53f0*/  CS2R R44, SRZ ;  /* 0x00000000002c7805 */ /* 0x000fe4000001ff00 */
[----:B------:R-:W-:Y:S01]  /*5400*/  CS2R R46, SRZ ;  /* 0x00000000002e7805 */ /* 0x000fe2000001ff00 */
[----:B------:R-:W-:Y:S06]  /*5410*/  BRA `(.L_x_6912) ;  /* 0x00000000001c7947 */ /* 0x000fec0003800000 */
.L_x_6932:
[----:B------:R-:W2:Y:S01]  /*5420*/  LDG.E.64 R44, desc[UR36][R4.64] ;  /* 0x00000024042c7981 */ /* 0x000ea2000c1e1b00 */
[----:B------:R-:W-:Y:S01]  /*5430*/  CS2R R46, SRZ ;  /* 0x00000000002e7805 */ /* 0x000fe2000001ff00 */
[----:B--2---:R-:W0:Y:S01]  /*5440*/  I2F.F64.U64 R44, R44 ;  /* 0x0000002c002c7312 */ /* 0x004e220000301800 */
[----:B------:R-:W-:Y:S05]  /*5450*/  BRA `(.L_x_6912) ;  /* 0x00000000000c7947 */ /* 0x000fea0003800000 */
.L_x_6931:
[----:B------:R-:W2:Y:S01]  /*5460*/  LDG.E R4, desc[UR36][R4.64] ;  /* 0x0000002404047981 */ /* 0x000ea2000c1e1900 */
[----:B------:R-:W-:Y:S01]  /*5470*/  CS2R R46, SRZ ;  /* 0x00000000002e7805 */ /* 0x000fe2000001ff00 */
[----:B--2---:R0:W2:Y:S06]  /*5480*/  I2F.F64.U32 R44, R4 ;  /* 0x00000004002c7312 */ /* 0x0040ac0000201800 */
.L_x_6912:
[----:B------:R-:W-:Y:S05]  /*5490*/  BSYNC.RECONVERGENT B6 ;  /* 0x0000000000067941 */ /* 0x000fea0003800200 */
.L_x_6906:
        /* <DEDUP_REMOVED lines=21> */
.L_x_6938:
[----:B------:R-:W2:Y:S01]  /*55f0*/  LDG.E.U8 R4, desc[UR36][R4.64] ;  /* 0x0000002404047981 */ /* 0x000ea2000c1e1100 */
[----:B------:R-:W-:Y:S01]  /*5600*/  CS2R R18, SRZ ;  /* 0x0000000000127805 */ /* 0x000fe2000001ff00 */
[----:B--2---:R0:W1:Y:S01]  /*5610*/  I2F.F64.U16 R16, R4 ;  /* 0x0000000400107312 */ /* 0x0040620000101800 */
[----:B------:R-:W-:Y:S05]  /*5620*/  BRA `(.L_x_6940) ;  /* 0x0000000c00bc7947 */ /* 0x000fea0003800000 */
.L_x_6937:
        /* <DEDUP_REMOVED lines=10> */
.L_x_6942:
[----:B------:R-:W2:Y:S01]  /*56d0*/  LDG.E R4, desc[UR36][R4.64] ;  /* 0x0000002404047981 */ /* 0x000ea2000c1e1900 */
[----:B------:R-:W-:Y:S01]  /*56e0*/  CS2R R18, SRZ ;  /* 0x0000000000127805 */ /* 0x000fe2000001ff00 */
[----:B--2---:R0:W1:Y:S01]  /*56f0*/  I2F.F64 R16, R4 ;  /* 0x0000000400107312 */ /* 0x0040620000201c00 */
[----:B------:R-:W-:Y:S05]  /*5700*/  BRA `(.L_x_6940) ;  /* 0x0000000c00847947 */ /* 0x000fea0003800000 */
.L_x_6941:
[----:B------:R-:W2:Y:S01]  /*5710*/  LDG.E.U16 R4, desc[UR36][R4.64] ;  /* 0x0000002404047981 */ /* 0x000ea2000c1e1500 */
[----:B------:R-:W-:Y:S01]  /*5720*/  CS2R R18, SRZ ;  /* 0x0000000000127805 */ /* 0x000fe2000001ff00 */
[----:B--2---:R0:W1:Y:S01]  /*5730*/  I2F.F64.S16 R16, R4 ;  /* 0x0000000400107312 */ /* 0x0040620000101c00 */
[----:B------:R-:W-:Y:S05]  /*5740*/  BRA `(.L_x_6940) ;  /* 0x0000000c00747947 */ /* 0x000fea0003800000 */
.L_x_6936:
        /* <DEDUP_REMOVED lines=11> */
.L_x_6944:
[----:B---3--:R-:W3:Y:S01]  /*5800*/  LDG.E.U16 R0, desc[UR36][R4.64] ;  /* 0x0000002404007981 */ /* 0x008ee2000c1e1500 */
[----:B------:R-:W-:Y:S01]  /*5810*/  CS2R R18, SRZ ;  /* 0x0000000000127805 */ /* 0x000fe2000001ff00 */
[----:B---3--:R-:W-:-:S05]  /*5820*/  HADD2.F32 R0, -RZ, R0.H0_H0 ;  /* 0x20000000ff007230 */ /* 0x008fca0000004100 */
[----:B------:R-:W-:-:S04]  /*5830*/  FMUL.FTZ R0, R0, 1 ;  /* 0x3f80000000007820 */ /* 0x000fc80000410000 */
[----:B------:R0:W1:Y:S01]  /*5840*/  F2F.F64.F32 R16, R0 ;  /* 0x0000000000107310 */ /* 0x0000620000201800 */
[----:B------:R-:W-:Y:S05]  /*5850*/  BRA `(.L_x_6940) ;  /* 0x0000000c00307947 */ /* 0x000fea0003800000 */
.L_x_6943:
        /* <DEDUP_REMOVED lines=12> */
.L_x_6946:
        /* <DEDUP_REMOVED lines=8> */
.L_x_6945:
[----:B------:R0:W5:Y:S01]  /*59a0*/  LDG.E.64 R16, desc[UR36][R4.64] ;  /* 0x0000002404107981 */ /* 0x000162000c1e1b00 */
[----:B------:R-:W-:Y:S01]  /*59b0*/  CS2R R18, SRZ ;  /* 0x0000000000127805 */ /* 0x000fe2000001ff00 */
[----:B------:R-:W-:Y:S06]  /*59c0*/  BRA `(.L_x_6940) ;  /* 0x0000000800d47947 */ /* 0x000fec0003800000 */
.L_x_6935:
        /* <DEDUP_REMOVED lines=14> */
.L_x_6949:
[----:B------:R0:W5:Y:S01]  /*5ab0*/  LDG.E.128 R16, desc[UR36][R4.64] ;  /* 0x0000002404107981 */ /* 0x000162000c1e1d00 */
[----:B------:R-:W-:Y:S05]  /*5ac0*/  BRA `(.L_x_6940) ;  /* 0x0000000800947947 */ /* 0x000fea0003800000 */
.L_x_6948:
        /* <DEDUP_REMOVED lines=26> */
[----:B------:R3:W0:Y:S01]  /*5c70*/  F2F.F64.F32 R16, R3 ;  /* 0x0000000300107310 */ /* 0x0006220000201800 */
[----:B------:R-:W-:Y:S05]  /*5c80*/  BRA `(.L_x_6940) ;  /* 0x0000000800247947 */ /* 0x000fea0003800000 */
.L_x_6951:
        /* <DEDUP_REMOVED lines=16> */
.L_x_6950:
[----:B---3--:R-:W3:Y:S01]  /*5d90*/  LDG.E.U16 R0, desc[UR36][R4.64] ;  /* 0x0000002404007981 */ /* 0x008ee2000c1e1500 */
[----:B------:R-:W-:Y:S01]  /*5da0*/  CS2R R18, SRZ ;  /* 0x0000000000127805 */ /* 0x000fe2000001ff00 */
[----:B---3--:R-:W-:-:S04]  /*5db0*/  IMAD.U32 R0, R0, 0x10000, RZ ;  /* 0x0001000000007824 */ /* 0x008fc800078e00ff */
[----:B------:R-:W-:-:S04]  /*5dc0*/  FMUL.FTZ R0, R0, 1 ;  /* 0x3f80000000007820 */ /* 0x000fc80000410000 */
[----:B------:R0:W1:Y:S01]  /*5dd0*/  F2F.F64.F32 R16, R0 ;  /* 0x0000000000107310 */ /* 0x0000620000201800 */
[----:B------:R-:W-:Y:S05]  /*5de0*/  BRA `(.L_x_6940) ;  /* 0x0000000400cc7947 */ /* 0x000fea0003800000 */
.L_x_6947:
        /* <DEDUP_REMOVED lines=12> */
.L_x_6954:
        /* <DEDUP_REMOVED lines=22> */
.L_x_6956:
[----:B------:R-:W-:Y:S05]  /*6010*/  BSYNC.RECONVERGENT B0 ;  /* 0x0000000000007941 */ /* 0x000fea0003800200 */
.L_x_6955:
[----:B------:R-:W-:Y:S01]  /*6020*/  IMAD.SHL.U32 R0, R0, 0x100000, RZ ;  /* 0x0010000000007824 */ /* 0x000fe200078e00ff */
[----:B------:R-:W-:-:S04]  /*6030*/  LEA R3, R3, 0x3b800000, 0x17 ;  /* 0x3b80000003037811 */ /* 0x000fc800078eb8ff */
[----:B------:R-:W-:-:S05]  /*6040*/  LOP3.LUT R0, R3, R0, R7, 0xfe, !PT ;  /* 0x0000000003007212 */ /* 0x000fca00078efe07 */
[----:B------:R-:W-:-:S04]  /*6050*/  FMUL.FTZ R0, R0, 1 ;  /* 0x3f80000000007820 */ /* 0x000fc80000410000 */
[----:B------:R0:W1:Y:S01]  /*6060*/  F2F.F64.F32 R16, R0 ;  /* 0x0000000000107310 */ /* 0x0000620000201800 */
[----:B------:R-:W-:Y:S05]  /*6070*/  BRA `(.L_x_6940) ;  /* 0x0000000400287947 */ /* 0x000fea0003800000 */
.L_x_6953:
        /* <DEDUP_REMOVED lines=22> */
.L_x_6958:
[----:B------:R-:W-:Y:S05]  /*61e0*/  BSYNC.RECONVERGENT B0 ;  /* 0x0000000000007941 */ /* 0x000fea0003800200 */
.L_x_6957:
[----:B------:R-:W-:Y:S01]  /*61f0*/  IMAD.SHL.U32 R0, R0, 0x200000, RZ ;  /* 0x0020000000007824 */ /* 0x000fe200078e00ff */
[----:B------:R-:W-:-:S04]  /*6200*/  LEA R3, R3, 0x37800000, 0x17 ;  /* 0x3780000003037811 */ /* 0x000fc800078eb8ff */
[----:B------:R-:W-:-:S05]  /*6210*/  LOP3.LUT R0, R3, R0, R7, 0xfe, !PT ;  /* 0x0000000003007212 */ /* 0x000fca00078efe07 */
[----:B------:R-:W-:-:S04]  /*6220*/  FMUL.FTZ R0, R0, 1 ;  /* 0x3f80000000007820 */ /* 0x000fc80000410000 */
[----:B------:R0:W1:Y:S01]  /*6230*/  F2F.F64.F32 R16, R0 ;  /* 0x0000000000107310 */ /* 0x0000620000201800 */
[----:B------:R-:W-:Y:S05]  /*6240*/  BRA `(.L_x_6940) ;  /* 0x0000000000b47947 */ /* 0x000fea0003800000 */
.L_x_6952:
        /* <DEDUP_REMOVED lines=19> */
.L_x_6939:
        /* <DEDUP_REMOVED lines=16> */
.L_x_6961:
[----:B------:R-:W-:Y:S02]  /*6480*/  CS2R R16, SRZ ;  /* 0x0000000000107805 */ /* 0x000fe4000001ff00 */
[----:B------:R-:W-:Y:S01]  /*6490*/  CS2R R18, SRZ ;  /* 0x0000000000127805 */ /* 0x000fe2000001ff00 */
[----:B------:R-:W-:Y:S06]  /*64a0*/  BRA `(.L_x_6940) ;  /* 0x00000000001c7947 */ /* 0x000fec0003800000 */
.L_x_6960:
[----:B------:R-:W2:Y:S01]  /*64b0*/  LDG.E.64 R16, desc[UR36][R4.64] ;  /* 0x0000002404107981 */ /* 0x000ea2000c1e1b00 */
[----:B------:R-:W-:Y:S01]  /*64c0*/  CS2R R18, SRZ ;  /* 0x0000000000127805 */ /* 0x000fe2000001ff00 */
[----:B--2---:R-:W0:Y:S01]  /*64d0*/  I2F.F64.U64 R16, R16 ;  /* 0x0000001000107312 */ /* 0x004e220000301800 */
[----:B------:R-:W-:Y:S05]  /*64e0*/  BRA `(.L_x_6940) ;  /* 0x00000000000c7947 */ /* 0x000fea0003800000 */
.L_x_6959:
[----:B------:R-:W2:Y:S01]  /*64f0*/  LDG.E R4, desc[UR36][R4.64] ;  /* 0x0000002404047981 */ /* 0x000ea2000c1e1900 */
[----:B------:R-:W-:Y:S01]  /*6500*/  CS2R R18, SRZ ;  /* 0x0000000000127805 */ /* 0x000fe2000001ff00 */
[----:B--2---:R0:W1:Y:S06]  /*6510*/  I2F.F64.U32 R16, R4 ;  /* 0x0000000400107312 */ /* 0x00406c0000201800 */
.L_x_6940:
[----:B------:R-:W-:Y:S05]  /*6520*/  BSYNC.RECONVERGENT B6 ;  /* 0x0000000000067941 */ /* 0x000fea0003800200 */
.L_x_6934:
[----:B------:R-:W-:-:S07]  /*6530*/  VIADD R2, R2, 0x80 ;  /* 0x0000008002027836 */ /* 0x000fce0000000000 */
.L_x_6877:
[----:B------:R-:W-:Y:S05]  /*6540*/  BSYNC.RECONVERGENT B7 ;  /* 0x0000000000077941 */ /* 0x000fea0003800200 */
.L_x_6876:
        /* <DEDUP_REMOVED lines=9> */
[----:B0-----:R-:W0:Y:S01]  /*65e0*/  LDC.64 R4, c[0x0][0x3c8] ;  /* 0x0000f200ff047b82 */ /* 0x001e220000000a00 */
[----:B------:R-:W3:Y:S01]  /*65f0*/  LDCU UR5, c[0x0][0x3e8] ;  /* 0x00007d00ff0577ac */ /* 0x000ee20008000800 */
[----:B------:R-:W-:Y:S01]  /*6600*/  IMAD R22, R65, 0x200, R2 ;  /* 0x0000020041167824 */ /* 0x000fe200078e0202 */
[----:B------:R-:W-:Y:S01]  /*6610*/  BSSY.RECONVERGENT B6, `(.L_x_6964) ;  /* 0x0000106000067945 */ /* 0x000fe20003800200 */
[----:B------:R-:W-:-:S04]  /*6620*/  UPRMT UR4, UR38, 0x9910, URZ ;  /* 0x0000991026047896 */ /* 0x000fc800080000ff */
[----:B------:R-:W-:Y:S01]  /*6630*/  UISETP.GT.AND UP0, UPT, UR4, 0x9, UPT ;  /* 0x000000090400788c */ /* 0x000fe2000bf04270 */
[----:B---3--:R-:W-:-:S05]  /*6640*/  IMAD R3, R22, UR5, RZ ;  /* 0x0000000516037c24 */ /* 0x008fca000f8e02ff */
        /* <DEDUP_REMOVED lines=13> */
[----:B---3--:R0:W3:Y:S01]  /*6720*/  I2F.F64.S16 R24, R4 ;  /* 0x0000000400187312 */ /* 0x0080e20000101c00 */
[----:B------:R-:W-:Y:S05]  /*6730*/  BRA `(.L_x_6970) ;  /* 0x0000000c00cc7947 */ /* 0x000fea0003800000 */
.L_x_6968:
[----:B------:R-:W3:Y:S01]  /*6740*/  LDG.E.U8 R4, desc[UR36][R4.64] ;  /* 0x0000002404047981 */ /* 0x000ee2000c1e1100 */
[----:B------:R-:W-:Y:S01]  /*6750*/  CS2R R26, SRZ ;  /* 0x00000000001a7805 */ /* 0x000fe2000001ff00 */
[----:B---3--:R0:W3:Y:S01]  /*6760*/  I2F.F64.U16 R24, R4 ;  /* 0x0000000400187312 */ /* 0x0080e20000101800 */
[----:B------:R-:W-:Y:S05]  /*6770*/  BRA `(.L_x_6970) ;  /* 0x0000000c00bc7947 */ /* 0x000fea0003800000 */
.L_x_6967:
        /* <DEDUP_REMOVED lines=10> */
.L_x_6972:
[----:B------:R-:W3:Y:S01]  /*6820*/  LDG.E R4, desc[UR36][R4.64] ;  /* 0x0000002404047981 */ /* 0x000ee2000c1e1900 */
[----:B------:R-:W-:Y:S01]  /*6830*/  CS2R R26, SRZ ;  /* 0x00000000001a7805 */ /* 0x000fe2000001ff00 */
[----:B---3--:R0:W3:Y:S01]  /*6840*/  I2F.F64 R24, R4 ;  /* 0x0000000400187312 */ /* 0x0080e20000201c00 */
[----:B------:R-:W-:Y:S05]  /*6850*/  BRA `(.L_x_6970) ;  /* 0x0000000c00847947 */ /* 0x000fea0003800000 */
.L_x_6971:
[----:B------:R-:W3:Y:S01]  /*6860*/  LDG.E.U16 R4, desc[UR36][R4.64] ;  /* 0x0000002404047981 */ /* 0x000ee2000c1e1500 */
[----:B------:R-:W-:Y:S01]  /*6870*/  CS2R R26, SRZ ;  /* 0x00000000001a7805 */ /* 0x000fe2000001ff00 */
[----:B---3--:R0:W3:Y:S01]  /*6880*/  I2F.F64.S16 R24, R4 ;  /* 0x0000000400187312 */ /* 0x0080e20000101c00 */
[----:B------:R-:W-:Y:S05]  /*6890*/  BRA `(.L_x_6970) ;  /* 0x0000000c00747947 */ /* 0x000fea0003800000 */
.L_x_6966:
        /* <DEDUP_REMOVED lines=11> */
.L_x_6974:
[----:B------:R-:W3:Y:S01]  /*6950*/  LDG.E.U16 R0, desc[UR36][R4.64] ;  /* 0x0000002404007981 */ /* 0x000ee2000c1e1500 */
[----:B------:R-:W-:Y:S01]  /*6960*/  CS2R R26, SRZ ;  /* 0x00000000001a7805 */ /* 0x000fe2000001ff00 */
[----:B---3--:R-:W-:-:S05]  /*6970*/  HADD2.F32 R0, -RZ, R0.H0_H0 ;  /* 0x20000000ff007230 */ /* 0x008fca0000004100 */
[----:B------:R-:W-:-:S04]  /*6980*/  FMUL.FTZ R0, R0, 1 ;  /* 0x3f80000000007820 */ /* 0x000fc80000410000 */
[----:B------:R0:W3:Y:S01]  /*6990*/  F2F.F64.F32 R24, R0 ;  /* 0x0000000000187310 */ /* 0x0000e20000201800 */
[----:B------:R-:W-:Y:S05]  /*69a0*/  BRA `(.L_x_6970) ;  /* 0x0000000c00307947 */ /* 0x000fea0003800000 */
.L_x_6973:
        /* <DEDUP_REMOVED lines=10> */
[----:B------:R-:W3:Y:S01]  /*6a50*/  F2F.F64.F32 R26, R26 ;  /* 0x0000001a001a7310 */ /* 0x000ee20000201800 */
[----:B------:R-:W-:Y:S05]  /*6a60*/  BRA `(.L_x_6970) ;  /* 0x0000000c00007947 */ /* 0x000fea0003800000 */
.L_x_6976:
[----:B------:R-:W3:Y:S02]  /*6a70*/  LDG.E R3, desc[UR36][R4.64] ;  /* 0x0000002404037981 */ /* 0x000ee4000c1e1900 */
[--C-:B---3--:R-:W-:Y:S02]  /*6a80*/  HADD2.F32 R0, -RZ, R3.reuse.H0_H0 ;  /* 0x20000003ff007230 */ /* 0x108fe40000004100 */
[----:B------:R-:W-:-:S03]  /*6a90*/  HADD2.F32 R3, -RZ, R3.H1_H1 ;  /* 0x30000003ff037230 */ /* 0x000fc60000004100 */
[----:B------:R-:W-:Y:S02]  /*6aa0*/  FMUL.FTZ R0, R0, 1 ;  /* 0x3f80000000007820 */ /* 0x000fe40000410000 */
[----:B------:R-:W-:Y:S02]  /*6ab0*/  FMUL.FTZ R3, R3, 1 ;  /* 0x3f80000003037820 */ /* 0x000fe40000410000 */
[----:B------:R0:W3:Y:S08]  /*6ac0*/  F2F.F64.F32 R24, R0 ;  /* 0x0000000000187310 */ /* 0x0000f00000201800 */
[----:B------:R0:W0:Y:S01]  /*6ad0*/  F2F.F64.F32 R26, R3 ;  /* 0x00000003001a7310 */ /* 0x0000220000201800 */
[----:B------:R-:W-:Y:S05]  /*6ae0*/  BRA `(.L_x_6970) ;  /* 0x0000000800e07947 */ /* 0x000fea0003800000 */
.L_x_6975:
[----:B------:R0:W5:Y:S01]  /*6af0*/  LDG.E.64 R24, desc[UR36][R4.64] ;  /* 0x0000002404187981 */ /* 0x000162000c1e1b00 */
[----:B------:R-:W-:Y:S01]  /*6b00*/  CS2R R26, SRZ ;  /* 0x00000000001a7805 */ /* 0x000fe2000001ff00 */
[----:B------:R-:W-:Y:S06]  /*6b10*/  BRA `(.L_x_6970) ;  /* 0x0000000800d47947 */ /* 0x000fec0003800000 */
.L_x_6965:
        /* <DEDUP_REMOVED lines=14> */
.L_x_6979:
[----:B------:R0:W5:Y:S01]  /*6c00*/  LDG.E.128 R24, desc[UR36][R4.64] ;  /* 0x0000002404187981 */ /* 0x000162000c1e1d00 */
[----:B------:R-:W-:Y:S05]  /*6c10*/  BRA `(.L_x_6970) ;  /* 0x0000000800947947 */ /* 0x000fea0003800000 */
.L_x_6978:
        /* <DEDUP_REMOVED lines=26> */
[----:B------:R0:W3:Y:S01]  /*6dc0*/  F2F.F64.F32 R24, R3 ;  /* 0x0000000300187310 */ /* 0x0000e20000201800 */
[----:B------:R-:W-:Y:S05]  /*6dd0*/  BRA `(.L_x_6970) ;  /* 0x0000000800247947 */ /* 0x000fea0003800000 */
.L_x_6981:
        /* <DEDUP_REMOVED lines=14> */
[----:B------:R0:W3:Y:S01]  /*6ec0*/  F2F.F64.F32 R24, R0 ;  /* 0x0000000000187310 */ /* 0x0000e20000201800 */
[----:B------:R-:W-:Y:S05]  /*6ed0*/  BRA `(.L_x_6970) ;  /* 0x0000000400e47947 */ /* 0x000fea0003800000 */
.L_x_6980:
[----:B------:R-:W3:Y:S01]  /*6ee0*/  LDG.E.U16 R0, desc[UR36][R4.64] ;  /* 0x0000002404007981 */ /* 0x000ee2000c1e1500 */
[----:B------:R-:W-:Y:S01]  /*6ef0*/  CS2R R26, SRZ ;  /* 0x00000000001a7805 */ /* 0x000fe2000001ff00 */
[----:B---3--:R-:W-:-:S04]  /*6f00*/  IMAD.U32 R0, R0, 0x10000, RZ ;  /* 0x0001000000007824 */ /* 0x008fc800078e00ff */
[----:B------:R-:W-:-:S04]  /*6f10*/  FMUL.FTZ R0, R0, 1 ;  /* 0x3f80000000007820 */ /* 0x000fc80000410000 */
[----:B------:R0:W3:Y:S01]  /*6f20*/  F2F.F64.F32 R24, R0 ;  /* 0x0000000000187310 */ /* 0x0000e20000201800 */
[----:B------:R-:W-:Y:S05]  /*6f30*/  BRA `(.L_x_6970) ;  /* 0x0000000400cc7947 */ /* 0x000fea0003800000 */
.L_x_6977:
        /* <DEDUP_REMOVED lines=10> */
[----:B---3--:R0:W3:Y:S01]  /*6fe0*/  I2F.F64.U16 R24, R4 ;  /* 0x0000000400187312 */ /* 0x0080e20000101800 */
[----:B------:R-:W-:Y:S05]  /*6ff0*/  BRA `(.L_x_6970) ;  /* 0x00000004009c7947 */ /* 0x000fea0003800000 */
.L_x_6984:
        /* <DEDUP_REMOVED lines=22> */
.L_x_6986:
[----:B------:R-:W-:Y:S05]  /*7160*/  BSYNC.RECONVERGENT B0 ;  /* 0x0000000000007941 */ /* 0x000fea0003800200 */
.L_x_6985:
[----:B------:R-:W-:Y:S01]  /*7170*/  IMAD.SHL.U32 R0, R0, 0x100000, RZ ;  /* 0x0010000000007824 */ /* 0x000fe200078e00ff */
[----:B------:R-:W-:-:S04]  /*7180*/  LEA R3, R3, 0x3b800000, 0x17 ;  /* 0x3b80000003037811 */ /* 0x000fc800078eb8ff */
[----:B------:R-:W-:-:S05]  /*7190*/  LOP3.LUT R0, R3, R0, R7, 0xfe, !PT ;  /* 0x0000000003007212 */ /* 0x000fca00078efe07 */
[----:B------:R-:W-:-:S04]  /*71a0*/  FMUL.FTZ R0, R0, 1 ;  /* 0x3f80000000007820 */ /* 0x000fc80000410000 */
[----:B------:R0:W3:Y:S01]  /*71b0*/  F2F.F64.F32 R24, R0 ;  /* 0x0000000000187310 */ /* 0x0000e20000201800 */
[----:B------:R-:W-:Y:S05]  /*71c0*/  BRA `(.L_x_6970) ;  /* 0x0000000400287947 */ /* 0x000fea0003800000 */
.L_x_6983:
        /* <DEDUP_REMOVED lines=22> */
.L_x_6988:
[----:B------:R-:W-:Y:S05]  /*7330*/  BSYNC.RECONVERGENT B0 ;  /* 0x0000000000007941 */ /* 0x000fea0003800200 */
.L_x_6987:
[----:B------:R-:W-:Y:S01]  /*7340*/  IMAD.SHL.U32 R0, R0, 0x200000, RZ ;  /* 0x0020000000007824 */ /* 0x000fe200078e00ff */
[----:B------:R-:W-:-:S04]  /*7350*/  LEA R3, R3, 0x37800000, 0x17 ;  /* 0x3780000003037811 */ /* 0x000fc800078eb8ff */
[----:B------:R-:W-:-:S05]  /*7360*/  LOP3.LUT R0, R3, R0, R7, 0xfe, !PT ;  /* 0x0000000003007212 */ /* 0x000fca00078efe07 */
[----:B------:R-:W-:-:S04]  /*7370*/  FMUL.FTZ R0, R0, 1 ;  /* 0x3f80000000007820 */ /* 0x000fc80000410000 */
[----:B------:R0:W3:Y:S01]  /*7380*/  F2F.F64.F32 R24, R0 ;  /* 0x0000000000187310 */ /* 0x0000e20000201800 */
[----:B------:R-:W-:Y:S05]  /*7390*/  BRA `(.L_x_6970) ;  /* 0x0000000000b47947 */ /* 0x000fea0003800000 */
.L_x_6982:
[----:B------:R-:W-:-:S09]  /*73a0*/  UISETP.NE.AND UP0, UPT, UR4, 0x1c, UPT ;  /* 0x0000001c0400788c */ /* 0x000fd2000bf05270 */
[----:B------:R-:W-:Y:S05]  /*73b0*/  BRA.U !UP0, `(.L_x_6989) ;  /* 0x0000000108a07547 */ /* 0x000fea000b800000 */
[----:B------:R-:W-:-:S09]  /*73c0*/  UISETP.NE.AND UP0, UPT, UR4, 0x1d, UPT ;  /* 0x0000001d0400788c */ /* 0x000fd2000bf05270 */
[----:B------:R-:W-:Y:S05]  /*73d0*/  BRA.U !UP0, `(.L_x_6990) ;  /* 0x0000000108887547 */ /* 0x000fea000b800000 */
[----:B------:R-:W-:-:S09]  /*73e0*/  UISETP.NE.AND UP0, UPT, UR4, 0x2c, UPT ;  /* 0x0000002c0400788c */ /* 0x000fd2000bf05270 */
[----:B------:R-:W-:Y:S05]  /*73f0*/  BRA.U UP0, `(.L_x_6969) ;  /* 0x0000000100347547 */ /* 0x000fea000b800000 */
        /* <DEDUP_REMOVED lines=13> */
.L_x_6969:
[----:B------:R-:W-:Y:S01]  /*74d0*/  MOV R0, 0x228 ;  /* 0x0000022800007802 */ /* 0x000fe20000000f00 */
[----:B------:R-:W0:Y:S01]  /*74e0*/  LDCU.64 UR4, c[0x4][0x218] ;  /* 0x01004300ff0477ac */ /* 0x000e220008000a00 */
[----:B------:R-:W-:Y:S02]  /*74f0*/  IMAD.MOV.U32 R8, RZ, RZ, 0x4e ;  /* 0x0000004eff087424 */ /* 0x000fe400078e00ff */
[----:B------:R3:W1:Y:S01]  /*7500*/  LDC.64 R14, c[0x4][R0] ;  /* 0x01000000000e7b82 */ /* 0x0006620000000a00 */
        /* <DEDUP_REMOVED lines=9> */
[----:B---3--:R-:W-:-:S07]  /*75a0*/  IMAD.U32 R11, RZ, RZ, UR9 ;  /* 0x00000009ff0b7e24 */ /* 0x008fce000f8e00ff */
[----:B------:R-:W-:-:S07]  /*75b0*/  LEPC R20, `(.L_x_6991) ;  /* 0x000000001014794e */ /* 0x000fce0000000000 */
[----:B-1---5:R-:W-:Y:S05]  /*75c0*/  CALL.ABS.NOINC R14 ;  /* 0x000000000e007343 */ /* 0x022fea0003c00000 */
.L_x_6991:
[----:B------:R-:W-:Y:S02]  /*75d0*/  CS2R R24, SRZ ;  /* 0x0000000000187805 */ /* 0x000fe4000001ff00 */
[----:B------:R-:W-:Y:S01]  /*75e0*/  CS2R R26, SRZ ;  /* 0x00000000001a7805 */ /* 0x000fe2000001ff00 */
[----:B------:R-:W-:Y:S06]  /*75f0*/  BRA `(.L_x_6970) ;  /* 0x00000000001c7947 */ /* 0x000fec0003800000 */
.L_x_6990:
[----:B------:R-:W3:Y:S01]  /*7600*/  LDG.E.64 R24, desc[UR36][R4.64] ;  /* 0x0000002404187981 */ /* 0x000ee2000c1e1b00 */
[----:B------:R-:W-:Y:S01]  /*7610*/  CS2R R26, SRZ ;  /* 0x00000000001a7805 */ /* 0x000fe2000001ff00 */
[----:B---3--:R-:W0:Y:S01]  /*7620*/  I2F.F64.U64 R24, R24 ;  /* 0x0000001800187312 */ /* 0x008e220000301800 */
[----:B------:R-:W-:Y:S05]  /*7630*/  BRA `(.L_x_6970) ;  /* 0x00000000000c7947 */ /* 0x000fea0003800000 */
.L_x_6989:
[----:B------:R-:W3:Y:S01]  /*7640*/  LDG.E R4, desc[UR36][R4.64] ;  /* 0x0000002404047981 */ /* 0x000ee2000c1e1900 */
[----:B------:R-:W-:Y:S01]  /*7650*/  CS2R R26, SRZ ;  /* 0x00000000001a7805 */ /* 0x000fe2000001ff00 */
[----:B---3--:R0:W3:Y:S06]  /*7660*/  I2F.F64.U32 R24, R4 ;  /* 0x0000000400187312 */ /* 0x0080ec0000201800 */
.L_x_6970:
[----:B------:R-:W-:Y:S05]  /*7670*/  BSYNC.RECONVERGENT B6 ;  /* 0x0000000000067941 */ /* 0x000fea0003800200 */
.L_x_6964:
        /* <DEDUP_REMOVED lines=19> */
[----:B--2---:R2:W0:Y:S01]  /*77b0*/  I2F.F64.S16 R28, R4 ;  /* 0x00000004001c7312 */ /* 0x0044220000101c00 */
[----:B------:R-:W-:Y:S05]  /*77c0*/  BRA `(.L_x_6998) ;  /* 0x0000000c00cc7947 */ /* 0x000fea0003800000 */
.L_x_6996:
[----:B------:R-:W2:Y:S01]  /*77d0*/  LDG.E.U8 R4, desc[UR36][R4.64] ;  /* 0x0000002404047981 */ /* 0x000ea2000c1e1100 */
[----:B------:R-:W-:Y:S01]  /*77e0*/  CS2R R30, SRZ ;  /* 0x00000000001e7805 */ /* 0x000fe2000001ff00 */
[----:B--2---:R0:W1:Y:S01]  /*77f0*/  I2F.F64.U16 R28, R4 ;  /* 0x00000004001c7312 */ /* 0x0040620000101800 */
[----:B------:R-:W-:Y:S05]  /*7800*/  BRA `(.L_x_6998) ;  /* 0x0000000c00bc7947 */ /* 0x000fea0003800000 */
.L_x_6995:
        /* <DEDUP_REMOVED lines=10> */
.L_x_7000:
[----:B------:R-:W2:Y:S01]  /*78b0*/  LDG.E R4, desc[UR36][R4.64] ;  /* 0x0000002404047981 */ /* 0x000ea2000c1e1900 */
[----:B------:R-:W-:Y:S01]  /*78c0*/  CS2R R30, SRZ ;  /* 0x00000000001e7805 */ /* 0x000fe2000001ff00 */
[----:B--2---:R0:W1:Y:S01]  /*78d0*/  I2F.F64 R28, R4 ;  /* 0x00000004001c7312 */ /* 0x0040620000201c00 */
[----:B------:R-:W-:Y:S05]  /*78e0*/  BRA `(.L_x_6998) ;  /* 0x0000000c00847947 */ /* 0x000fea0003800000 */
.L_x_6999:
[----:B------:R-:W2:Y:S01]  /*78f0*/  LDG.E.U16 R4, desc[UR36][R4.64] ;  /* 0x0000002404047981 */ /* 0x000ea2000c1e1500 */
[----:B------:R-:W-:Y:S01]  /*7900*/  CS2R R30, SRZ ;  /* 0x00000000001e7805 */ /* 0x000fe2000001ff00 */
[----:B--2---:R0:W1:Y:S01]  /*7910*/  I2F.F64.S16 R28, R4 ;  /* 0x00000004001c7312 */ /* 0x0040620000101c00 */
[----:B------:R-:W-:Y:S05]  /*7920*/  BRA `(.L_x_6998) ;  /* 0x0000000c00747947 */ /* 0x000fea0003800000 */
.L_x_6994:
        /* <DEDUP_REMOVED lines=11> */
.L_x_7002:
[----:B------:R-:W2:Y:S01]  /*79e0*/  LDG.E.U16 R0, desc[UR36][R4.64] ;  /* 0x0000002404007981 */ /* 0x000ea2000c1e1500 */
[----:B------:R-:W-:Y:S01]  /*79f0*/  CS2R R30, SRZ ;  /* 0x00000000001e7805 */ /* 0x000fe2000001ff00 */
[----:B--2---:R-:W-:-:S05]  /*7a00*/  HADD2.F32 R0, -RZ, R0.H0_H0 ;  /* 0x20000000ff007230 */ /* 0x004fca0000004100 */
[----:B------:R-:W-:-:S04]  /*7a10*/  FMUL.FTZ R0, R0, 1 ;  /* 0x3f80000000007820 */ /* 0x000fc80000410000 */
[----:B------:R0:W1:Y:S01]  /*7a20*/  F2F.F64.F32 R28, R0 ;  /* 0x00000000001c7310 */ /* 0x0000620000201800 */
[----:B------:R-:W-:Y:S05]  /*7a30*/  BRA `(.L_x_6998) ;  /* 0x0000000c00307947 */ /* 0x000fea0003800000 */
.L_x_7001:
        /* <DEDUP_REMOVED lines=12> */
.L_x_7004:
        /* <DEDUP_REMOVED lines=8> */
.L_x_7003:
[----:B------:R0:W5:Y:S01]  /*7b80*/  LDG.E.64 R28, desc[UR36][R4.64] ;  /* 0x00000024041c7981 */ /* 0x000162000c1e1b00 */
[----:B------:R-:W-:Y:S01]  /*7b90*/  CS2R R30, SRZ ;  /* 0x00000000001e7805 */ /* 0x000fe2000001ff00 */
[----:B------:R-:W-:Y:S06]  /*7ba0*/  BRA `(.L_x_6998) ;  /* 0x0000000800d47947 */ /* 0x000fec0003800000 */
.L_x_6993:
        /* <DEDUP_REMOVED lines=14> */
.L_x_7007:
[----:B------:R0:W5:Y:S01]  /*7c90*/  LDG.E.128 R28, desc[UR36][R4.64] ;  /* 0x00000024041c7981 */ /* 0x000162000c1e1d00 */
[----:B------:R-:W-:Y:S05]  /*7ca0*/  BRA `(.L_x_6998) ;  /* 0x0000000800947947 */ /* 0x000fea0003800000 */
.L_x_7006:
        /* <DEDUP_REMOVED lines=28> */
.L_x_7009:
        /* <DEDUP_REMOVED lines=16> */
.L_x_7008:
[----:B------:R-:W2:Y:S01]  /*7f70*/  LDG.E.U16 R0, desc[UR36][R4.64] ;  /* 0x0000002404007981 */ /* 0x000ea2000c1e1500 */
[----:B------:R-:W-:Y:S01]  /*7f80*/  CS2R R30, SRZ ;  /* 0x00000000001e7805 */ /* 0x000fe2000001ff00 */
[----:B--2---:R-:W-:-:S04]  /*7f90*/  IMAD.U32 R0, R0, 0x10000, RZ ;  /* 0x0001000000007824 */ /* 0x004fc800078e00ff */
[----:B------:R-:W-:-:S04]  /*7fa0*/  FMUL.FTZ R0, R0, 1 ;  /* 0x3f80000000007820 */ /* 0x000fc80000410000 */
[----:B------:R0:W1:Y:S01]  /*7fb0*/  F2F.F64.F32 R28, R0 ;  /* 0x00000000001c7310 */ /* 0x0000620000201800 */
[----:B------:R-:W-:Y:S05]  /*7fc0*/  BRA `(.L_x_6998) ;  /* 0x0000000400cc7947 */ /* 0x000fea0003800000 */
.L_x_7005:
        /* <DEDUP_REMOVED lines=12> */
.L_x_7012:
        /* <DEDUP_REMOVED lines=22> */
.L_x_7014:
[----:B------:R-:W-:Y:S05]  /*81f0*/  BSYNC.RECONVERGENT B0 ;  /* 0x0000000000007941 */ /* 0x000fea0003800200 */
.L_x_7013:
[----:B------:R-:W-:Y:S01]  /*8200*/  IMAD.SHL.U32 R0, R0, 0x100000, RZ ;  /* 0x0010000000007824 */ /* 0x000fe200078e00ff */
[----:B------:R-:W-:-:S04]  /*8210*/  LEA R3, R3, 0x3b800000, 0x17 ;  /* 0x3b80000003037811 */ /* 0x000fc800078eb8ff */
[----:B------:R-:W-:-:S05]  /*8220*/  LOP3.LUT R0, R3, R0, R7, 0xfe, !PT ;  /* 0x0000000003007212 */ /* 0x000fca00078efe07 */
[----:B------:R-:W-:-:S04]  /*8230*/  FMUL.FTZ R0, R0, 1 ;  /* 0x3f80000000007820 */ /* 0x000fc80000410000 */
[----:B------:R0:W1:Y:S01]  /*8240*/  F2F.F64.F32 R28, R0 ;  /* 0x00000000001c7310 */ /* 0x0000620000201800 */
[----:B------:R-:W-:Y:S05]  /*8250*/  BRA `(.L_x_6998) ;  /* 0x0000000400287947 */ /* 0x000fea0003800000 */
.L_x_7011:
        /* <DEDUP_REMOVED lines=22> */
.L_x_7016:
[----:B------:R-:W-:Y:S05]  /*83c0*/  BSYNC.RECONVERGENT B0 ;  /* 0x0000000000007941 */ /* 0x000fea0003800200 */
.L_x_7015:
[----:B------:R-:W-:Y:S01]  /*83d0*/  IMAD.SHL.U32 R0, R0, 0x200000, RZ ;  /* 0x0020000000007824 */ /* 0x000fe200078e00ff */
[----:B------:R-:W-:-:S04]  /*83e0*/  LEA R3, R3, 0x37800000, 0x17 ;  /* 0x3780000003037811 */ /* 0x000fc800078eb8ff */
[----:B------:R-:W-:-:S05]  /*83f0*/  LOP3.LUT R0, R3, R0, R7, 0xfe, !PT ;  /* 0x0000000003007212 */ /* 0x000fca00078efe07 */
[----:B------:R-:W-:-:S04]  /*8400*/  FMUL.FTZ R0, R0, 1 ;  /* 0x3f80000000007820 */ /* 0x000fc80000410000 */
[----:B------:R0:W1:Y:S01]  /*8410*/  F2F.F64.F32 R28, R0 ;  /* 0x00000000001c7310 */ /* 0x0000620000201800 */
[----:B------:R-:W-:Y:S05]  /*8420*/  BRA `(.L_x_6998) ;  /* 0x0000000000b47947 */ /* 0x000fea0003800000 */
.L_x_7010:
        /* <DEDUP_REMOVED lines=19> */
.L_x_6997:
        /* <DEDUP_REMOVED lines=16> */
.L_x_7019:
[----:B------:R-:W-:Y:S02]  /*8660*/  CS2R R28, SRZ ;  /* 0x00000000001c7805 */ /* 0x000fe4000001ff00 */
[----:B------:R-:W-:Y:S01]  /*8670*/  CS2R R30, SRZ ;  /* 0x00000000001e7805 */ /* 0x000fe2000001ff00 */
[----:B------:R-:W-:Y:S06]  /*8680*/  BRA `(.L_x_6998) ;  /* 0x00000000001c7947 */ /* 0x000fec0003800000 */
.L_x_7018:
[----:B------:R-:W2:Y:S01]  /*8690*/  LDG.E.64 R28, desc[UR36][R4.64] ;  /* 0x00000024041c7981 */ /* 0x000ea2000c1e1b00 */
[----:B------:R-:W-:Y:S01]  /*86a0*/  CS2R R30, SRZ ;  /* 0x00000000001e7805 */ /* 0x000fe2000001ff00 */
[----:B--2---:R-:W0:Y:S01]  /*86b0*/  I2F.F64.U64 R28, R28 ;  /* 0x0000001c001c7312 */ /* 0x004e220000301800 */
[----:B------:R-:W-:Y:S05]  /*86c0*/  BRA `(.L_x_6998) ;  /* 0x00000000000c7947 */ /* 0x000fea0003800000 */
.L_x_7017:
[----:B------:R-:W2:Y:S01]  /*86d0*/  LDG.E R4, desc[UR36][R4.64] ;  /* 0x0000002404047981 */ /* 0x000ea2000c1e1900 */
[----:B------:R-:W-:Y:S01]  /*86e0*/  CS2R R30, SRZ ;  /* 0x00000000001e7805 */ /* 0x000fe2000001ff00 */
[----:B--2---:R0:W1:Y:S06]  /*86f0*/  I2F.F64.U32 R28, R4 ;  /* 0x00000004001c7312 */ /* 0x00406c0000201800 */
.L_x_6998:
[----:B------:R-:W-:Y:S05]  /*8700*/  BSYNC.RECONVERGENT B6 ;  /* 0x0000000000067941 */ /* 0x000fea0003800200 */
.L_x_6992:
        /* <DEDUP_REMOVED lines=21> */
.L_x_7024:
[----:B------:R-:W2:Y:S01]  /*8860*/  LDG.E.U8 R4, desc[UR36][R4.64] ;  /* 0x0000002404047981 */ /* 0x000ea2000c1e1100 */
[----:B------:R-:W-:Y:S01]  /*8870*/  CS2R R34, SRZ ;  /* 0x0000000000227805 */ /* 0x000fe2000001ff00 */
[----:B--2---:R0:W2:Y:S01]  /*8880*/  I2F.F64.U16 R32, R4 ;  /* 0x0000000400207312 */ /* 0x0040a20000101800 */
[----:B------:R-:W-:Y:S05]  /*8890*/  BRA `(.L_x_7026) ;  /* 0x0000000c00bc7947 */ /* 0x000fea0003800000 */
.L_x_7023:
        /* <DEDUP_REMOVED lines=10> */
.L_x_7028:
[----:B------:R-:W2:Y:S01]  /*8940*/  LDG.E R4, desc[UR36][R4.64] ;  /* 0x0000002404047981 */ /* 0x000ea2000c1e1900 */
[----:B------:R-:W-:Y:S01]  /*8950*/  CS2R R34, SRZ ;  /* 0x0000000000227805 */ /* 0x000fe2000001ff00 */
[----:B--2---:R0:W2:Y:S01]  /*8960*/  I2F.F64 R32, R4 ;  /* 0x0000000400207312 */ /* 0x0040a20000201c00 */
[----:B------:R-:W-:Y:S05]  /*8970*/  BRA `(.L_x_7026) ;  /* 0x0000000c00847947 */ /* 0x000fea0003800000 */
.L_x_7027:
[----:B------:R-:W2:Y:S01]  /*8980*/  LDG.E.U16 R4, desc[UR36][R4.64] ;  /* 0x0000002404047981 */ /* 0x000ea2000c1e1500 */
[----:B------:R-:W-:Y:S01]  /*8990*/  CS2R R34, SRZ ;  /* 0x0000000000227805 */ /* 0x000fe2000001ff00 */
[----:B--2---:R0:W2:Y:S01]  /*89a0*/  I2F.F64.S16 R32, R4 ;  /* 0x0000000400207312 */ /* 0x0040a20000101c00 */
[----:B------:R-:W-:Y:S05]  /*89b0*/  BRA `(.L_x_7026) ;  /* 0x0000000c00747947 */ /* 0x000fea0003800000 */
.L_x_7022:
        /* <DEDUP_REMOVED lines=11> */
.L_x_7030:
[----:B------:R-:W2:Y:S01]  /*8a70*/  LDG.E.U16 R0, desc[UR36][R4.64] ;  /* 0x0000002404007981 */ /* 0x000ea2000c1e1500 */
[----:B------:R-:W-:Y:S01]  /*8a80*/  CS2R R34, SRZ ;  /* 0x0000000000227805 */ /* 0x000fe2000001ff00 */
[----:B--2---:R-:W-:-:S05]  /*8a90*/  HADD2.F32 R0, -RZ, R0.H0_H0 ;  /* 0x20000000ff007230 */ /* 0x004fca0000004100 */
[----:B------:R-:W-:-:S04]  /*8aa0*/  FMUL.FTZ R0, R0, 1 ;  /* 0x3f80000000007820 */ /* 0x000fc80000410000 */
[----:B------:R0:W2:Y:S01]  /*8ab0*/  F2F.F64.F32 R32, R0 ;  /* 0x0000000000207310 */ /* 0x0000a20000201800 */
[----:B------:R-:W-:Y:S05]  /*8ac0*/  BRA `(.L_x_7026) ;  /* 0x0000000c00307947 */ /* 0x000fea0003800000 */
.L_x_7029:
        /* <DEDUP_REMOVED lines=12> */
.L_x_7032:
        /* <DEDUP_REMOVED lines=8> */
.L_x_7031:
[----:B------:R0:W5:Y:S01]  /*8c10*/  LDG.E.64 R32, desc[UR36][R4.64] ;  /* 0x0000002404207981 */ /* 0x000162000c1e1b00 */
[----:B------:R-:W-:Y:S01]  /*8c20*/  CS2R R34, SRZ ;  /* 0x0000000000227805 */ /* 0x000fe2000001ff00 */
[----:B------:R-:W-:Y:S06]  /*8c30*/  BRA `(.L_x_7026) ;  /* 0x0000000800d47947 */ /* 0x000fec0003800000 */
.L_x_7021:
        /* <DEDUP_REMOVED lines=14> */
.L_x_7035:
[----:B------:R0:W5:Y:S01]  /*8d20*/  LDG.E.128 R32, desc[UR36][R4.64] ;  /* 0x0000002404207981 */ /* 0x000162000c1e1d00 */
[----:B------:R-:W-:Y:S05]  /*8d30*/  BRA `(.L_x_7026) ;  /* 0x0000000800947947 */ /* 0x000fea0003800000 */
.L_x_7034:
        /* <DEDUP_REMOVED lines=28> */
.L_x_7037:
        /* <DEDUP_REMOVED lines=16> */
.L_x_7036:
[----:B------:R-:W2:Y:S01]  /*9000*/  LDG.E.U16 R0, desc[UR36][R4.64] ;  /* 0x0000002404007981 */ /* 0x000ea2000c1e1500 */
[----:B------:R-:W-:Y:S01]  /*9010*/  CS2R R34, SRZ ;  /* 0x0000000000227805 */ /* 0x000fe2000001ff00 */
[----:B--2---:R-:W-:-:S04]  /*9020*/  IMAD.U32 R0, R0, 0x10000, RZ ;  /* 0x0001000000007824 */ /* 0x004fc800078e00ff */
[----:B------:R-:W-:-:S04]  /*9030*/  FMUL.FTZ R0, R0, 1 ;  /* 0x3f80000000007820 */ /* 0x000fc80000410000 */
[----:B------:R0:W2:Y:S01]  /*9040*/  F2F.F64.F32 R32, R0 ;  /* 0x0000000000207310 */ /* 0x0000a20000201800 */
[----:B------:R-:W-:Y:S05]  /*9050*/  BRA `(.L_x_7026) ;  /* 0x0000000400cc7947 */ /* 0x000fea0003800000 */
.L_x_7033:
        /* <DEDUP_REMOVED lines=12> */
.L_x_7040:
        /* <DEDUP_REMOVED lines=22> */
.L_x_7042:
[----:B------:R-:W-:Y:S05]  /*9280*/  BSYNC.RECONVERGENT B0 ;  /* 0x0000000000007941 */ /* 0x000fea0003800200 */
.L_x_7041:
[----:B------:R-:W-:Y:S01]  /*9290*/  IMAD.SHL.U32 R0, R0, 0x100000, RZ ;  /* 0x0010000000007824 */ /* 0x000fe200078e00ff */
[----:B------:R-:W-:-:S04]  /*92a0*/  LEA R3, R3, 0x3b800000, 0x17 ;  /* 0x3b80000003037811 */ /* 0x000fc800078eb8ff */
[----:B------:R-:W-:-:S05]  /*92b0*/  LOP3.LUT R0, R3, R0, R7, 0xfe, !PT ;  /* 0x0000000003007212 */ /* 0x000fca00078efe07 */
[----:B------:R-:W-:-:S04]  /*92c0*/  FMUL.FTZ R0, R0, 1 ;  /* 0x3f80000000007820 */ /* 0x000fc80000410000 */
[----:B------:R0:W2:Y:S01]  /*92d0*/  F2F.F64.F32 R32, R0 ;  /* 0x0000000000207310 */ /* 0x0000a20000201800 */
[----:B------:R-:W-:Y:S05]  /*92e0*/  BRA `(.L_x_7026) ;  /* 0x0000000400287947 */ /* 0x000fea0003800000 */
.L_x_7039:
        /* <DEDUP_REMOVED lines=22> */
.L_x_7044:
[----:B------:R-:W-:Y:S05]  /*9450*/  BSYNC.RECONVERGENT B0 ;  /* 0x0000000000007941 */ /* 0x000fea0003800200 */
.L_x_7043:
[----:B------:R-:W-:Y:S01]  /*9460*/  IMAD.SHL.U32 R0, R0, 0x200000, RZ ;  /* 0x0020000000007824 */ /* 0x000fe200078e00ff */
[----:B------:R-:W-:-:S04]  /*9470*/  LEA R3, R3, 0x37800000, 0x17 ;  /* 0x3780000003037811 */ /* 0x000fc800078eb8ff */
[----:B------:R-:W-:-:S05]  /*9480*/  LOP3.LUT R0, R3, R0, R7, 0xfe, !PT ;  /* 0x0000000003007212 */ /* 0x000fca00078efe07 */
[----:B------:R-:W-:-:S04]  /*9490*/  FMUL.FTZ R0, R0, 1 ;  /* 0x3f80000000007820 */ /* 0x000fc80000410000 */
[----:B------:R0:W2:Y:S01]  /*94a0*/  F2F.F64.F32 R32, R0 ;  /* 0x0000000000207310 */ /* 0x0000a20000201800 */
[----:B------:R-:W-:Y:S05]  /*94b0*/  BRA `(.L_x_7026) ;  /* 0x0000000000b47947 */ /* 0x000fea0003800000 */
.L_x_7038:
        /* <DEDUP_REMOVED lines=19> */
.L_x_7025:
        /* <DEDUP_REMOVED lines=16> */
.L_x_7047:
[----:B------:R-:W-:Y:S02]  /*96f0*/  CS2R R32, SRZ ;  /* 0x0000000000207805 */ /* 0x000fe4000001ff00 */
[----:B------:R-:W-:Y:S01]  /*9700*/  CS2R R34, SRZ ;  /* 0x0000000000227805 */ /* 0x000fe2000001ff00 */
[----:B------:R-:W-:Y:S06]  /*9710*/  BRA `(.L_x_7026) ;  /* 0x00000000001c7947 */ /* 0x000fec0003800000 */
.L_x_7046:
[----:B------:R-:W2:Y:S01]  /*9720*/  LDG.E.64 R32, desc[UR36][R4.64] ;  /* 0x0000002404207981 */ /* 0x000ea2000c1e1b00 */
[----:B------:R-:W-:Y:S01]  /*9730*/  CS2R R34, SRZ ;  /* 0x0000000000227805 */ /* 0x000fe2000001ff00 */
[----:B--2---:R-:W0:Y:S01]  /*9740*/  I2F.F64.U64 R32, R32 ;  /* 0x0000002000207312 */ /* 0x004e220000301800 */
[----:B------:R-:W-:Y:S05]  /*9750*/  BRA `(.L_x_7026) ;  /* 0x00000000000c7947 */ /* 0x000fea0003800000 */
.L_x_7045:
[----:B------:R-:W2:Y:S01]  /*9760*/  LDG.E R4, desc[UR36][R4.64] ;  /* 0x0000002404047981 */ /* 0x000ea2000c1e1900 */
[----:B------:R-:W-:Y:S01]  /*9770*/  CS2R R34, SRZ ;  /* 0x0000000000227805 */ /* 0x000fe2000001ff00 */
[----:B--2---:R0:W2:Y:S06]  /*9780*/  I2F.F64.U32 R32, R4 ;  /* 0x0000000400207312 */ /* 0x0040ac0000201800 */
.L_x_7026:
[----:B------:R-:W-:Y:S05]  /*9790*/  BSYNC.RECONVERGENT B6 ;  /* 0x0000000000067941 */ /* 0x000fea0003800200 */
.L_x_7020:
[----:B------:R-:W-:-:S07]  /*97a0*/  VIADD R2, R2, 0x80 ;  /* 0x0000008002027836 */ /* 0x000fce0000000000 */
.L_x_6963:
[----:B------:R-:W-:Y:S05]  /*97b0*/  BSYNC.RECONVERGENT B7 ;  /* 0x0000000000077941 */ /* 0x000fea0003800200 */
.L_x_6962:
        /* <DEDUP_REMOVED lines=31> */
.L_x_7054:
[----:B------:R-:W3:Y:S01]  /*99b0*/  LDG.E.U8 R2, desc[UR36][R2.64] ;  /* 0x0000002402027981 */ /* 0x000ee2000c1e1100 */
[----:B------:R-:W-:Y:S01]  /*99c0*/  CS2R R38, SRZ ;  /* 0x0000000000267805 */ /* 0x000fe2000001ff00 */
[----:B---3--:R0:W3:Y:S01]  /*99d0*/  I2F.F64.U16 R36, R2 ;  /* 0x0000000200247312 */ /* 0x0080e20000101800 */
[----:B------:R-:W-:Y:S05]  /*99e0*/  BRA `(.L_x_7056) ;  /* 0x0000000c00b87947 */ /* 0x000fea0003800000 */
.L_x_7053:
        /* <DEDUP_REMOVED lines=10> */
.L_x_7058:
[----:B------:R-:W3:Y:S01]  /*9a90*/  LDG.E R2, desc[UR36][R2.64] ;  /* 0x0000002402027981 */ /* 0x000ee2000c1e1900 */
[----:B------:R-:W-:Y:S01]  /*9aa0*/  CS2R R38, SRZ ;  /* 0x0000000000267805 */ /* 0x000fe2000001ff00 */
[----:B---3--:R0:W3:Y:S01]  /*9ab0*/  I2F.F64 R36, R2 ;  /* 0x0000000200247312 */ /* 0x0080e20000201c00 */
[----:B------:R-:W-:Y:S05]  /*9ac0*/  BRA `(.L_x_7056) ;  /* 0x0000000c00807947 */ /* 0x000fea0003800000 */
.L_x_7057:
[----:B------:R-:W3:Y:S01]  /*9ad0*/  LDG.E.U16 R2, desc[UR36][R2.64] ;  /* 0x0000002402027981 */ /* 0x000ee2000c1e1500 */
[----:B------:R-:W-:Y:S01]  /*9ae0*/  CS2R R38, SRZ ;  /* 0x0000000000267805 */ /* 0x000fe2000001ff00 */
[----:B---3--:R0:W3:Y:S01]  /*9af0*/  I2F.F64.S16 R36, R2 ;  /* 0x0000000200247312 */ /* 0x0080e20000101c00 */
[----:B------:R-:W-:Y:S05]  /*9b00*/  BRA `(.L_x_7056) ;  /* 0x0000000c00707947 */ /* 0x000fea0003800000 */
.L_x_7052:
        /* <DEDUP_REMOVED lines=11> */
.L_x_7060:
[----:B------:R-:W3:Y:S01]  /*9bc0*/  LDG.E.U16 R0, desc[UR36][R2.64] ;  /* 0x0000002402007981 */ /* 0x000ee2000c1e1500 */
[----:B------:R-:W-:Y:S01]  /*9bd0*/  CS2R R38, SRZ ;  /* 0x0000000000267805 */ /* 0x000fe2000001ff00 */
[----:B---3--:R-:W-:-:S05]  /*9be0*/  HADD2.F32 R0, -RZ, R0.H0_H0 ;  /* 0x20000000ff007230 */ /* 0x008fca0000004100 */
[----:B------:R-:W-:-:S04]  /*9bf0*/  FMUL.FTZ R0, R0, 1 ;  /* 0x3f80000000007820 */ /* 0x000fc80000410000 */
[----:B------:R0:W3:Y:S01]  /*9c00*/  F2F.F64.F32 R36, R0 ;  /* 0x0000000000247310 */ /* 0x0000e20000201800 */
[----:B------:R-:W-:Y:S05]  /*9c10*/  BRA `(.L_x_7056) ;  /* 0x0000000c002c7947 */ /* 0x000fea0003800000 */
.L_x_7059:
        /* <DEDUP_REMOVED lines=9> */
[----:B------:R-:W3:Y:S08]  /*9cb0*/  F2F.F64.F32 R36, R36 ;  /* 0x0000002400247310 */ /* 0x000ef00000201800 */
[----:B------:R-:W0:Y:S01]  /*9cc0*/  F2F.F64.F32 R38, R38 ;  /* 0x0000002600267310 */ /* 0x000e220000201800 */
[----:B------:R-:W-:Y:S05]  /*9cd0*/  BRA `(.L_x_7056) ;  /* 0x0000000800fc7947 */ /* 0x000fea0003800000 */
.L_x_7062:
        /* <DEDUP_REMOVED lines=8> */
.L_x_7061:
[----:B------:R0:W5:Y:S01]  /*9d60*/  LDG.E.64 R36, desc[UR36][R2.64] ;  /* 0x0000002402247981 */ /* 0x000162000c1e1b00 */
[----:B------:R-:W-:Y:S01]  /*9d70*/  CS2R R38, SRZ ;  /* 0x0000000000267805 */ /* 0x000fe2000001ff00 */
[----:B------:R-:W-:Y:S06]  /*9d80*/  BRA `(.L_x_7056) ;  /* 0x0000000800d07947 */ /* 0x000fec0003800000 */
.L_x_7051:
        /* <DEDUP_REMOVED lines=14> */
.L_x_7065:
[----:B------:R0:W5:Y:S01]  /*9e70*/  LDG.E.128 R36, desc[UR36][R2.64] ;  /* 0x0000002402247981 */ /* 0x000162000c1e1d00 */
[----:B------:R-:W-:Y:S05]  /*9e80*/  BRA `(.L_x_7056) ;  /* 0x0000000800907947 */ /* 0x000fea0003800000 */
.L_x_7064:
        /* <DEDUP_REMOVED lines=28> */
.L_x_7067:
[----:B------:R-:W3:Y:S01]  /*a050*/  LDG.E.U8 R2, desc[UR36][R2.64] ;  /* 0x0000002402027981 */ /* 0x000ee2000c1e1100 */
[----:B------:R-:W-:Y:S01]  /*a060*/  CS2R R38, SRZ ;  /* 0x0000000000267805 */ /* 0x000fe2000001ff00 */
[C---:B---3--:R-:W-:Y:S02]  /*a070*/  IMAD.SHL.U32 R0, R2.reuse, 0x2000000, RZ ;  /* 0x0200000002007824 */ /* 0x048fe400078e00ff */
        /* <DEDUP_REMOVED lines=8> */
[----:B------:R-:W-:-:S05]  /*a100*/  LOP3.LUT R0, R0, 0x80000000, R5, 0xf8, !PT ;  /* 0x8000000000007812 */ /* 0x000fca00078ef805 */
[----:B------:R-:W-:-:S04]  /*a110*/  FMUL.FTZ R0, R0, 1 ;  /* 0x3f80000000007820 */ /* 0x000fc80000410000 */
[----:B------:R0:W3:Y:S01]  /*a120*/  F2F.F64.F32 R36, R0 ;  /* 0x0000000000247310 */ /* 0x0000e20000201800 */
[----:B------:R-:W-:Y:S05]  /*a130*/  BRA `(.L_x_7056) ;  /* 0x0000000400e47947 */ /* 0x000fea0003800000 */
.L_x_7066:
[----:B------:R-:W3:Y:S01]  /*a140*/  LDG.E.U16 R0, desc[UR36][R2.64] ;  /* 0x0000002402007981 */ /* 0x000ee2000c1e1500 */
[----:B------:R-:W-:Y:S01]  /*a150*/  CS2R R38, SRZ ;  /* 0x0000000000267805 */ /* 0x000fe2000001ff00 */
[----:B---3--:R-:W-:-:S04]  /*a160*/  IMAD.U32 R0, R0, 0x10000, RZ ;  /* 0x0001000000007824 */ /* 0x008fc800078e00ff */
[----:B------:R-:W-:-:S04]  /*a170*/  FMUL.FTZ R0, R0, 1 ;  /* 0x3f80000000007820 */ /* 0x000fc80000410000 */
[----:B------:R0:W3:Y:S01]  /*a180*/  F2F.F64.F32 R36, R0 ;  /* 0x0000000000247310 */ /* 0x0000e20000201800 */
[----:B------:R-:W-:Y:S05]  /*a190*/  BRA `(.L_x_7056) ;  /* 0x0000000400cc7947 */ /* 0x000fea0003800000 */
.L_x_7063:
        /* <DEDUP_REMOVED lines=12> */
.L_x_7070:
        /* <DEDUP_REMOVED lines=22> */
.L_x_7072:
[----:B------:R-:W-:Y:S05]  /*a3c0*/  BSYNC.RECONVERGENT B0 ;  /* 0x0000000000007941 */ /* 0x000fea0003800200 */
.L_x_7071:
[----:B------:R-:W-:Y:S01]  /*a3d0*/  IMAD.SHL.U32 R0, R0, 0x100000, RZ ;  /* 0x0010000000007824 */ /* 0x000fe200078e00ff */
[----:B------:R-:W-:-:S04]  /*a3e0*/  LEA R2, R2, 0x3b800000, 0x17 ;  /* 0x3b80000002027811 */ /* 0x000fc800078eb8ff */
[----:B------:R-:W-:-:S05]  /*a3f0*/  LOP3.LUT R0, R2, R0, R7, 0xfe, !PT ;  /* 0x0000000002007212 */ /* 0x000fca00078efe07 */
[----:B------:R-:W-:-:S04]  /*a400*/  FMUL.FTZ R0, R0, 1 ;  /* 0x3f80000000007820 */ /* 0x000fc80000410000 */
[----:B------:R0:W3:Y:S01]  /*a410*/  F2F.F64.F32 R36, R0 ;  /* 0x0000000000247310 */ /* 0x0000e20000201800 */
[----:B------:R-:W-:Y:S05]  /*a420*/  BRA `(.L_x_7056) ;  /* 0x0000000400287947 */ /* 0x000fea0003800000 */
.L_x_7069:
        /* <DEDUP_REMOVED lines=22> */
.L_x_7074:
[----:B------:R-:W-:Y:S05]  /*a590*/  BSYNC.RECONVERGENT B0 ;  /* 0x0000000000007941 */ /* 0x000fea0003800200 */
.L_x_7073:
[----:B------:R-:W-:Y:S01]  /*a5a0*/  IMAD.SHL.U32 R0, R0, 0x200000, RZ ;  /* 0x0020000000007824 */ /* 0x000fe200078e00ff */
[----:B------:R-:W-:-:S04]  /*a5b0*/  LEA R2, R2, 0x37800000, 0x17 ;  /* 0x3780000002027811 */ /* 0x000fc800078eb8ff */
[----:B------:R-:W-:-:S05]  /*a5c0*/  LOP3.LUT R0, R2, R0, R7, 0xfe, !PT ;  /* 0x0000000002007212 */ /* 0x000fca00078efe07 */
[----:B------:R-:W-:-:S04]  /*a5d0*/  FMUL.FTZ R0, R0, 1 ;  /* 0x3f80000000007820 */ /* 0x000fc80000410000 */
[----:B------:R0:W3:Y:S01]  /*a5e0*/  F2F.F64.F32 R36, R0 ;  /* 0x0000000000247310 */ /* 0x0000e20000201800 */
[----:B------:R-:W-:Y:S05]  /*a5f0*/  BRA `(.L_x_7056) ;  /* 0x0000000000b47947 */ /* 0x000fea0003800000 */
.L_x_7068:
        /* <DEDUP_REMOVED lines=19> */
.L_x_7055:
[----:B------:R-:W-:Y:S01]  /*a730*/  MOV R2, 0x228 ;  /* 0x0000022800027802 */ /* 0x000fe20000000f00 */
[----:B------:R-:W0:Y:S01]  /*a740*/  LDCU.64 UR4, c[0x4][0x218] ;  /* 0x01004300ff0477ac */ /* 0x000e220008000a00 */
[----:B------:R-:W-:Y:S02]  /*a750*/  IMAD.MOV.U32 R8, RZ, RZ, 0x4e ;  /* 0x0000004eff087424 */ /* 0x000fe400078e00ff */
[----:B------:R-:W-:Y:S01]  /*a760*/  IMAD.MOV.U32 R12, RZ, RZ, 0x1 ;  /* 0x00000001ff0c7424 */ /* 0x000fe200078e00ff */
[----:B------:R-:W3:Y:S01]  /*a770*/  LDCU.64 UR6, c[0x4][0x220] ;  /* 0x01004400ff0677ac */ /* 0x000ee20008000a00 */
[----:B------:R-:W1:Y:S01]  /*a780*/  LDC.64 R2, c[0x4][R2] ;  /* 0x0100000002027b82 */ /* 0x000e620000000a00 */
[----:B------:R-:W-:Y:S01]  /*a790*/  IMAD.MOV.U32 R13, RZ, RZ, RZ ;  /* 0x000000ffff0d7224 */ /* 0x000fe200078e00ff */
[----:B------:R-:W2:Y:S01]  /*a7a0*/  LDCU.64 UR8, c[0x4][0x80] ;  /* 0x01001000ff0877ac */ /* 0x000ea20008000a00 */
[----:B0-----:R-:W-:Y:S02]  /*a7b0*/  IMAD.U32 R4, RZ, RZ, UR4 ;  /* 0x00000004ff047e24 */ /* 0x001fe4000f8e00ff */
[----:B------:R-:W-:-:S02]  /*a7c0*/  IMAD.U32 R5, RZ, RZ, UR5 ;  /* 0x00000005ff057e24 */ /* 0x000fc4000f8e00ff */
[----:B---3--:R-:W-:Y:S02]  /*a7d0*/  IMAD.U32 R6, RZ, RZ, UR6 ;  /* 0x00000006ff067e24 */ /* 0x008fe4000f8e00ff */
[----:B------:R-:W-:Y:S02]  /*a7e0*/  IMAD.U32 R7, RZ, RZ, UR7 ;  /* 0x00000007ff077e24 */ /* 0x000fe4000f8e00ff */
[----:B--2---:R-:W-:Y:S02]  /*a7f0*/  IMAD.U32 R10, RZ, RZ, UR8 ;  /* 0x00000008ff0a7e24 */ /* 0x004fe4000f8e00ff */
[----:B------:R-:W-:-:S07]  /*a800*/  IMAD.U32 R11, RZ, RZ, UR9 ;  /* 0x00000009ff0b7e24 */ /* 0x000fce000f8e00ff */
[----:B------:R-:W-:-:S07]  /*a810*/  LEPC R20, `(.L_x_7077) ;  /* 0x000000001014794e */ /* 0x000fce0000000000 */
[----:B-1--45:R-:W-:Y:S05]  /*a820*/  CALL.ABS.NOINC R2 ;  /* 0x0000000002007343 */ /* 0x032fea0003c00000 */
.L_x_7077:
[----:B------:R-:W-:Y:S02]  /*a830*/  CS2R R36, SRZ ;  /* 0x0000000000247805 */ /* 0x000fe4000001ff00 */
[----:B------:R-:W-:Y:S01]  /*a840*/  CS2R R38, SRZ ;  /* 0x0000000000267805 */ /* 0x000fe2000001ff00 */
[----:B------:R-:W-:Y:S06]  /*a850*/  BRA `(.L_x_7056) ;  /* 0x00000000001c7947 */ /* 0x000fec0003800000 */
.L_x_7076:
[----:B------:R-:W3:Y:S01]  /*a860*/  LDG.E.64 R36, desc[UR36][R2.64] ;  /* 0x0000002402247981 */ /* 0x000ee2000c1e1b00 */
[----:B------:R-:W-:Y:S01]  /*a870*/  CS2R R38, SRZ ;  /* 0x0000000000267805 */ /* 0x000fe2000001ff00 */
[----:B---3--:R-:W0:Y:S01]  /*a880*/  I2F.F64.U64 R36, R36 ;  /* 0x0000002400247312 */ /* 0x008e220000301800 */
[----:B------:R-:W-:Y:S05]  /*a890*/  BRA `(.L_x_7056) ;  /* 0x00000000000c7947 */ /* 0x000fea0003800000 */
.L_x_7075:
[----:B------:R-:W3:Y:S01]  /*a8a0*/  LDG.E R2, desc[UR36][R2.64] ;  /* 0x0000002402027981 */ /* 0x000ee2000c1e1900 */
[----:B------:R-:W-:Y:S01]  /*a8b0*/  CS2R R38, SRZ ;  /* 0x0000000000267805 */ /* 0x000fe2000001ff00 */
[----:B---3--:R0:W3:Y:S06]  /*a8c0*/  I2F.F64.U32 R36, R2 ;  /* 0x0000000200247312 */ /* 0x0080ec0000201800 */
.L_x_7056:
[----:B------:R-:W-:Y:S05]  /*a8d0*/  BSYNC.RECONVERGENT B6 ;  /* 0x0000000000067941 */ /* 0x000fea0003800200 */
.L_x_7050:
        /* <DEDUP_REMOVED lines=21> */
.L_x_7082:
[----:B------:R-:W2:Y:S01]  /*aa30*/  LDG.E.U8 R2, desc[UR36][R2.64] ;  /* 0x0000002402027981 */ /* 0x000ea2000c1e1100 */
[----:B------:R-:W-:Y:S01]  /*aa40*/  CS2R R42, SRZ ;  /* 0x00000000002a7805 */ /* 0x000fe2000001ff00 */
[----:B--2---:R0:W1:Y:S01]  /*aa50*/  I2F.F64.U16 R40, R2 ;  /* 0x0000000200287312 */ /* 0x0040620000101800 */
[----:B------:R-:W-:Y:S05]  /*aa60*/  BRA `(.L_x_7084) ;  /* 0x0000000c00b87947 */ /* 0x000fea0003800000 */
.L_x_7081:
        /* <DEDUP_REMOVED lines=10> */
.L_x_7086:
[----:B------:R-:W2:Y:S01]  /*ab10*/  LDG.E R2, desc[UR36][R2.64] ;  /* 0x0000002402027981 */ /* 0x000ea2000c1e1900 */
[----:B------:R-:W-:Y:S01]  /*ab20*/  CS2R R42, SRZ ;  /* 0x00000000002a7805 */ /* 0x000fe2000001ff00 */
[----:B--2---:R0:W1:Y:S01]  /*ab30*/  I2F.F64 R40, R2 ;  /* 0x0000000200287312 */ /* 0x0040620000201c00 */
[----:B------:R-:W-:Y:S05]  /*ab40*/  BRA `(.L_x_7084) ;  /* 0x0000000c00807947 */ /* 0x000fea0003800000 */
.L_x_7085:
[----:B------:R-:W2:Y:S01]  /*ab50*/  LDG.E.U16 R2, desc[UR36][R2.64] ;  /* 0x0000002402027981 */ /* 0x000ea2000c1e1500 */
[----:B------:R-:W-:Y:S01]  /*ab60*/  CS2R R42, SRZ ;  /* 0x00000000002a7805 */ /* 0x000fe2000001ff00 */
[----:B--2---:R0:W1:Y:S01]  /*ab70*/  I2F.F64.S16 R40, R2 ;  /* 0x0000000200287312 */ /* 0x0040620000101c00 */
[----:B------:R-:W-:Y:S05]  /*ab80*/  BRA `(.L_x_7084) ;  /* 0x0000000c00707947 */ /* 0x000fea0003800000 */
.L_x_7080:
        /* <DEDUP_REMOVED lines=11> */
.L_x_7088:
[----:B------:R-:W2:Y:S01]  /*ac40*/  LDG.E.U16 R0, desc[UR36][R2.64] ;  /* 0x0000002402007981 */ /* 0x000ea2000c1e1500 */
[----:B------:R-:W-:Y:S01]  /*ac50*/  CS2R R42, SRZ ;  /* 0x00000000002a7805 */ /* 0x000fe2000001ff00 */
[----:B--2---:R-:W-:-:S05]  /*ac60*/  HADD2.F32 R0, -RZ, R0.H0_H0 ;  /* 0x20000000ff007230 */ /* 0x004fca0000004100 */
[----:B------:R-:W-:-:S04]  /*ac70*/  FMUL.FTZ R0, R0, 1 ;  /* 0x3f80000000007820 */ /* 0x000fc80000410000 */
[----:B------:R0:W1:Y:S01]  /*ac80*/  F2F.F64.F32 R40, R0 ;  /* 0x0000000000287310 */ /* 0x0000620000201800 */
[----:B------:R-:W-:Y:S05]  /*ac90*/  BRA `(.L_x_7084) ;  /* 0x0000000c002c7947 */ /* 0x000fea0003800000 */
.L_x_7087:
        /* <DEDUP_REMOVED lines=12> */
.L_x_7090:
        /* <DEDUP_REMOVED lines=8> */
.L_x_7089:
[----:B------:R0:W5:Y:S01]  /*ade0*/  LDG.E.64 R40, desc[UR36][R2.64] ;  /* 0x0000002402287981 */ /* 0x000162000c1e1b00 */
[----:B------:R-:W-:Y:S01]  /*adf0*/  CS2R R42, SRZ ;  /* 0x00000000002a7805 */ /* 0x000fe2000001ff00 */
[----:B------:R-:W-:Y:S06]  /*ae00*/  BRA `(.L_x_7084) ;  /* 0x0000000800d07947 */ /* 0x000fec0003800000 */
.L_x_7079:
        /* <DEDUP_REMOVED lines=14> */
.L_x_7093:
[----:B------:R0:W5:Y:S01]  /*aef0*/  LDG.E.128 R40, desc[UR36][R2.64] ;  /* 0x0000002402287981 */ /* 0x000162000c1e1d00 */
[----:B------:R-:W-:Y:S05]  /*af00*/  BRA `(.L_x_7084) ;  /* 0x0000000800907947 */ /* 0x000fea0003800000 */
.L_x_7092:
        /* <DEDUP_REMOVED lines=28> */
.L_x_7095:
[----:B------:R-:W2:Y:S01]  /*b0d0*/  LDG.E.U8 R2, desc[UR36][R2.64] ;  /* 0x0000002402027981 */ /* 0x000ea2000c1e1100 */
[----:B------:R-:W-:Y:S01]  /*b0e0*/  CS2R R42, SRZ ;  /* 0x00000000002a7805 */ /* 0x000fe2000001ff00 */
        /* <DEDUP_REMOVED lines=11> */
[----:B------:R0:W1:Y:S01]  /*b1a0*/  F2F.F64.F32 R40, R0 ;  /* 0x0000000000287310 */ /* 0x0000620000201800 */
[----:B------:R-:W-:Y:S05]  /*b1b0*/  BRA `(.L_x_7084) ;  /* 0x0000000400e47947 */ /* 0x000fea0003800000 */
.L_x_7094:
[----:B------:R-:W2:Y:S01]  /*b1c0*/  LDG.E.U16 R0, desc[UR36][R2.64] ;  /* 0x0000002402007981 */ /* 0x000ea2000c1e1500 */
[----:B------:R-:W-:Y:S01]  /*b1d0*/  CS2R R42, SRZ ;  /* 0x00000000002a7805 */ /* 0x000fe2000001ff00 */
[----:B--2---:R-:W-:-:S04]  /*b1e0*/  IMAD.U32 R0, R0, 0x10000, RZ ;  /* 0x0001000000007824 */ /* 0x004fc800078e00ff */
[----:B------:R-:W-:-:S04]  /*b1f0*/  FMUL.FTZ R0, R0, 1 ;  /* 0x3f80000000007820 */ /* 0x000fc80000410000 */
[----:B------:R0:W1:Y:S01]  /*b200*/  F2F.F64.F32 R40, R0 ;  /* 0x0000000000287310 */ /* 0x0000620000201800 */
[----:B------:R-:W-:Y:S05]  /*b210*/  BRA `(.L_x_7084) ;  /* 0x0000000400cc7947 */ /* 0x000fea0003800000 */
.L_x_7091:
        /* <DEDUP_REMOVED lines=12> */
.L_x_7098:
        /* <DEDUP_REMOVED lines=22> */
.L_x_7100:
[----:B------:R-:W-:Y:S05]  /*b440*/  BSYNC.RECONVERGENT B0 ;  /* 0x0000000000007941 */ /* 0x000fea0003800200 */
.L_x_7099:
[----:B------:R-:W-:Y:S01]  /*b450*/  IMAD.SHL.U32 R0, R0, 0x100000, RZ ;  /* 0x0010000000007824 */ /* 0x000fe200078e00ff */
[----:B------:R-:W-:-:S04]  /*b460*/  LEA R2, R2, 0x3b800000, 0x17 ;  /* 0x3b80000002027811 */ /* 0x000fc800078eb8ff */
[----:B------:R-:W-:-:S05]  /*b470*/  LOP3.LUT R0, R2, R0, R7, 0xfe, !PT ;  /* 0x0000000002007212 */ /* 0x000fca00078efe07 */
[----:B------:R-:W-:-:S04]  /*b480*/  FMUL.FTZ R0, R0, 1 ;  /* 0x3f80000000007820 */ /* 0x000fc80000410000 */
[----:B------:R0:W1:Y:S01]  /*b490*/  F2F.F64.F32 R40, R0 ;  /* 0x0000000000287310 */ /* 0x0000620000201800 */
[----:B------:R-:W-:Y:S05]  /*b4a0*/  BRA `(.L_x_7084) ;  /* 0x0000000400287947 */ /* 0x000fea0003800000 */
.L_x_7097:
        /* <DEDUP_REMOVED lines=22> */
.L_x_7102:
[----:B------:R-:W-:Y:S05]  /*b610*/  BSYNC.RECONVERGENT B0 ;  /* 0x0000000000007941 */ /* 0x000fea0003800200 */
.L_x_7101:
[----:B------:R-:W-:Y:S01]  /*b620*/  IMAD.SHL.U32 R0, R0, 0x200000, RZ ;  /* 0x0020000000007824 */ /* 0x000fe200078e00ff */
[----:B------:R-:W-:-:S04]  /*b630*/  LEA R2, R2, 0x37800000, 0x17 ;  /* 0x3780000002027811 */ /* 0x000fc800078eb8ff */
[----:B------:R-:W-:-:S05]  /*b640*/  LOP3.LUT R0, R2, R0, R7, 0xfe, !PT ;  /* 0x0000000002007212 */ /* 0x000fca00078efe07 */
[----:B------:R-:W-:-:S04]  /*b650*/  FMUL.FTZ R0, R0, 1 ;  /* 0x3f80000000007820 */ /* 0x000fc80000410000 */
[----:B------:R0:W1:Y:S01]  /*b660*/  F2F.F64.F32 R40, R0 ;  /* 0x0000000000287310 */ /* 0x0000620000201800 */
[----:B------:R-:W-:Y:S05]  /*b670*/  BRA `(.L_x_7084) ;  /* 0x0000000000b47947 */ /* 0x000fea0003800000 */
.L_x_7096:
        /* <DEDUP_REMOVED lines=19> */
.L_x_7083:
        /* <DEDUP_REMOVED lines=16> */
.L_x_7105:
[----:B------:R-:W-:Y:S02]  /*b8b0*/  CS2R R40, SRZ ;  /* 0x0000000000287805 */ /* 0x000fe4000001ff00 */
[----:B------:R-:W-:Y:S01]  /*b8c0*/  CS2R R42, SRZ ;  /* 0x00000000002a7805 */ /* 0x000fe2000001ff00 */
[----:B------:R-:W-:Y:S06]  /*b8d0*/  BRA `(.L_x_7084) ;  /* 0x00000000001c7947 */ /* 0x000fec0003800000 */
.L_x_7104:
[----:B------:R-:W2:Y:S01]  /*b8e0*/  LDG.E.64 R40, desc[UR36][R2.64] ;  /* 0x0000002402287981 */ /* 0x000ea2000c1e1b00 */
[----:B------:R-:W-:Y:S01]  /*b8f0*/  CS2R R42, SRZ ;  /* 0x00000000002a7805 */ /* 0x000fe2000001ff00 */
[----:B--2---:R-:W0:Y:S01]  /*b900*/  I2F.F64.U64 R40, R40 ;  /* 0x0000002800287312 */ /* 0x004e220000301800 */
[----:B------:R-:W-:Y:S05]  /*b910*/  BRA `(.L_x_7084) ;  /* 0x00000000000c7947 */ /* 0x000fea0003800000 */
.L_x_7103:
[----:B------:R-:W2:Y:S01]  /*b920*/  LDG.E R2, desc[UR36][R2.64] ;  /* 0x0000002402027981 */ /* 0x000ea2000c1e1900 */
[----:B------:R-:W-:Y:S01]  /*b930*/  CS2R R42, SRZ ;  /* 0x00000000002a7805 */ /* 0x000fe2000001ff00 */
[----:B--2---:R0:W1:Y:S06]  /*b940*/  I2F.F64.U32 R40, R2 ;  /* 0x0000000200287312 */ /* 0x00406c0000201800 */
.L_x_7084:
[----:B------:R-:W-:Y:S05]  /*b950*/  BSYNC.RECONVERGENT B6 ;  /* 0x0000000000067941 */ /* 0x000fea0003800200 */
.L_x_7078:
[----:B0-----:R-:W0:Y:S01]  /*b960*/  LDC.64 R2, c[0x0][0x3d8] ;  /* 0x0000f600ff027b82 */ /* 0x001e220000000a00 */
[----:B------:R-:W3:Y:S01]  /*b970*/  LDCU UR5, c[0x0][0x3f0] ;  /* 0x00007e00ff0577ac */ /* 0x000ee20008000800 */
        /* <DEDUP_REMOVED lines=14> */
[----:B------:R-:W3:Y:S02]  /*ba60*/  LDG.E.S8 R2, desc[UR36][R2.64] ;  /* 0x0000002402027981 */ /* 0x000ee4000c1e1300 */
[----:B---3--:R0:W3:Y:S01]  /*ba70*/  I2F.F64.S16 R20, R2 ;  /* 0x0000000200147312 */ /* 0x0080e20000101c00 */
[----:B------:R-:W-:Y:S05]  /*ba80*/  BRA `(.L_x_7049) ;  /* 0x0000000c00807947 */ /* 0x000fea0003800000 */
.L_x_7109:
[----:B------:R-:W3:Y:S02]  /*ba90*/  LDG.E.U8 R2, desc[UR36][R2.64] ;  /* 0x0000002402027981 */ /* 0x000ee4000c1e1100 */
[----:B---3--:R0:W3:Y:S01]  /*baa0*/  I2F.F64.U16 R20, R2 ;  /* 0x0000000200147312 */ /* 0x0080e20000101800 */
[----:B------:R-:W-:Y:S05]  /*bab0*/  BRA `(.L_x_7049) ;  /* 0x0000000c00747947 */ /* 0x000fea0003800000 */
.L_x_7108:
[----:B------:R-:W-:-:S09]  /*bac0*/  UISETP.NE.AND UP0, UPT, UR4, 0x2, UPT ;  /* 0x000000020400788c */ /* 0x000fd2000bf05270 */
[----:B------:R-:W-:Y:S05]  /*bad0*/  BRA.U !UP0, `(.L_x_7111) ;  /* 0x0000000108287547 */ /* 0x000fea000b800000 */
[----:B------:R-:W-:-:S09]  /*bae0*/  UISETP.NE.AND UP0, UPT, UR4, 0x3, UPT ;  /* 0x000000030400788c */ /* 0x000fd2000bf05270 */
[----:B------:R-:W-:Y:S05]  /*baf0*/  BRA.U !UP0, `(.L_x_7112) ;  /* 0x0000000108147547 */ /* 0x000fea000b800000 */
[----:B------:R-:W-:-:S09]  /*bb00*/  UISETP.NE.AND UP0, UPT, UR4, 0x4, UPT ;  /* 0x000000040400788c */ /* 0x000fd2000bf05270 */
[----:B------:R-:W-:Y:S05]  /*bb10*/  BRA.U UP0, `(.L_x_7110) ;  /* 0x0000000d00007547 */ /* 0x000fea000b800000 */
[----:B------:R-:W3:Y:S02]  /*bb20*/  LDG.E.64 R20, desc[UR36][R2.64] ;  /* 0x0000002402147981 */ /* 0x000ee4000c1e1b00 */
[----:B---3--:R-:W0:Y:S01]  /*bb30*/  I2F.F64.S64 R20, R20 ;  /* 0x0000001400147312 */ /* 0x008e220000301c00 */
[----:B------:R-:W-:Y:S05]  /*bb40*/  BRA `(.L_x_7049) ;  /* 0x0000000c00507947 */ /* 0x000fea0003800000 */
.L_x_7112:
[----:B------:R-:W3:Y:S02]  /*bb50*/  LDG.E R2, desc[UR36][R2.64] ;  /* 0x0000002402027981 */ /* 0x000ee4000c1e1900 */
[----:B---3--:R0:W3:Y:S01]  /*bb60*/  I2F.F64 R20, R2 ;  /* 0x0000000200147312 */ /* 0x0080e20000201c00 */
[----:B------:R-:W-:Y:S05]  /*bb70*/  BRA `(.L_x_7049) ;  /* 0x0000000c00447947 */ /* 0x000fea0003800000 */
.L_x_7111:
[----:B------:R-:W3:Y:S02]  /*bb80*/  LDG.E.U16 R2, desc[UR36][R2.64] ;  /* 0x0000002402027981 */ /* 0x000ee4000c1e1500 */
[----:B---3--:R0:W3:Y:S01]  /*bb90*/  I2F.F64.S16 R20, R2 ;  /* 0x0000000200147312 */ /* 0x0080e20000101c00 */
[----:B------:R-:W-:Y:S05]  /*bba0*/  BRA `(.L_x_7049) ;  /* 0x0000000c00387947 */ /* 0x000fea0003800000 */
.L_x_7107:
[----:B------:R-:W-:-:S09]  /*bbb0*/  UISETP.GT.AND UP0, UPT, UR4, 0x6, UPT ;  /* 0x000000060400788c */ /* 0x000fd2000bf04270 */
[----:B------:R-:W-:Y:S05]  /*bbc0*/  BRA.U UP0, `(.L_x_7113) ;  /* 0x0000000100347547 */ /* 0x000fea000b800000 */
[----:B------:R-:W-:-:S09]  /*bbd0*/  UISETP.NE.AND UP0, UPT, UR4, 0x5, UPT ;  /* 0x000000050400788c */ /* 0x000fd2000bf05270 */
[----:B------:R-:W-:Y:S05]  /*bbe0*/  BRA.U !UP0, `(.L_x_7114) ;  /* 0x0000000108187547 */ /* 0x000fea000b800000 */
[----:B------:R-:W-:-:S09]  /*bbf0*/  UISETP.NE.AND UP0, UPT, UR4, 0x6, UPT ;  /* 0x000000060400788c */ /* 0x000fd2000bf05270 */
[----:B------:R-:W-:Y:S05]  /*bc00*/  BRA.U UP0, `(.L_x_7110) ;  /* 0x0000000900c47547 */ /* 0x000fea000b800000 */
[----:B------:R-:W3:Y:S02]  /*bc10*/  LDG.E R20, desc[UR36][R2.64] ;  /* 0x0000002402147981 */ /* 0x000ee4000c1e1900 */
[----:B---3--:R-:W-:-:S06]  /*bc20*/  FMUL.FTZ R20, R20, 1 ;  /* 0x3f80000014147820 */ /* 0x008fcc0000410000 */
[----:B------:R-:W0:Y:S01]  /*bc30*/  F2F.F64.F32 R20, R20 ;  /* 0x0000001400147310 */ /* 0x000e220000201800 */
[----:B------:R-:W-:Y:S05]  /*bc40*/  BRA `(.L_x_7049) ;  /* 0x0000000c00107947 */ /* 0x000fea0003800000 */
.L_x_7114:
[----:B------:R-:W3:Y:S02]  /*bc50*/  LDG.E.U16 R0, desc[UR36][R2.64] ;  /* 0x0000002402007981 */ /* 0x000ee4000c1e1500 */
[----:B---3--:R-:W-:-:S05]  /*bc60*/  HADD2.F32 R0, -RZ, R0.H0_H0 ;  /* 0x20000000ff007230 */ /* 0x008fca0000004100 */
[----:B------:R-:W-:-:S04]  /*bc70*/  FMUL.FTZ R0, R0, 1 ;  /* 0x3f80000000007820 */ /* 0x000fc80000410000 */
[----:B------:R0:W3:Y:S01]  /*bc80*/  F2F.F64.F32 R20, R0 ;  /* 0x0000000000147310 */ /* 0x0000e20000201800 */
[----:B------:R-:W-:Y:S05]  /*bc90*/  BRA `(.L_x_7049) ;  /* 0x0000000800fc7947 */ /* 0x000fea0003800000 */
.L_x_7113:
        /* <DEDUP_REMOVED lines=12> */
.L_x_7116:
        /* <DEDUP_REMOVED lines=8> */
.L_x_7115:
[----:B------:R0:W5:Y:S01]  /*bde0*/  LDG.E.64 R20, desc[UR36][R2.64] ;  /* 0x0000002402147981 */ /* 0x000162000c1e1b00 */
[----:B------:R-:W-:Y:S05]  /*bdf0*/  BRA `(.L_x_7049) ;  /* 0x0000000800a47947 */ /* 0x000fea0003800000 */
.L_x_7106:
        /* <DEDUP_REMOVED lines=9> */
[----:B------:R-:W-:Y:S01]  /*be90*/  IMAD.MOV.U32 R20, RZ, RZ, RZ ;  /* 0x000000ffff147224 */ /* 0x000fe200078e00ff */
[----:B---3--:R-:W-:-:S04]  /*bea0*/  ISETP.NE.AND P0, PT, R2, RZ, PT ;  /* 0x000000ff0200720c */ /* 0x008fc80003f05270 */
[----:B------:R-:W-:Y:S01]  /*beb0*/  FSEL R21, RZ, 1.875, !P0 ;  /* 0x3ff00000ff157808 */ /* 0x000fe20004000000 */
[----:B------:R-:W-:Y:S08]  /*bec0*/  BRA `(.L_x_7049) ;  /* 0x0000000800707947 */ /* 0x000ff00003800000 */
.L_x_7119:
[----:B------:R0:W5:Y:S01]  /*bed0*/  LDG.E.128 R20, desc[UR36][R2.64] ;  /* 0x0000002402147981 */ /* 0x000162000c1e1d00 */
[----:B------:R-:W-:Y:S05]  /*bee0*/  BRA `(.L_x_7049) ;  /* 0x0000000800687947 */ /* 0x000fea0003800000 */
.L_x_7118:
[----:B------:R-:W-:-:S09]  /*bef0*/  UISETP.NE.AND UP0, UPT, UR4, 0xf, UPT ;  /* 0x0000000f0400788c */ /* 0x000fd2000bf05270 */
[----:B------:R-:W-:Y:S05]  /*bf00*/  BRA.U !UP0, `(.L_x_7120) ;  /* 0x00000001089c7547 */ /* 0x000fea000b800000 */
[----:B------:R-:W-:-:S09]  /*bf10*/  UISETP.NE.AND UP0, UPT, UR4, 0x17, UPT ;  /* 0x000000170400788c */ /* 0x000fd2000bf05270 */
[----:B------:R-:W-:Y:S05]  /*bf20*/  BRA.U !UP0, `(.L_x_7121) ;  /* 0x00000001085c7547 */ /* 0x000fea000b800000 */
[----:B------:R-:W-:-:S09]  /*bf30*/  UISETP.NE.AND UP0, UPT, UR4, 0x18, UPT ;  /* 0x000000180400788c */ /* 0x000fd2000bf05270 */
[----:B------:R-:W-:Y:S05]  /*bf40*/  BRA.U UP0, `(.L_x_7110) ;  /* 0x0000000500f47547 */ /* 0x000fea000b800000 */
[----:B------:R-:W3:Y:S01]  /*bf50*/  LDG.E.U8 R0, desc[UR36][R2.64] ;  /* 0x0000002402007981 */ /* 0x000ee2000c1e1100 */
[----:B------:R-:W-:Y:S02]  /*bf60*/  IMAD.MOV.U32 R6, RZ, RZ, 0x1f ;  /* 0x0000001fff067424 */ /* 0x000fe400078e00ff */
        /* <DEDUP_REMOVED lines=19> */
.L_x_7121:
[----:B------:R-:W3:Y:S02]  /*c0a0*/  LDG.E.U8 R2, desc[UR36][R2.64] ;  /* 0x0000002402027981 */ /* 0x000ee4000c1e1100 */
        /* <DEDUP_REMOVED lines=13> */
.L_x_7120:
[----:B------:R-:W3:Y:S02]  /*c180*/  LDG.E.U16 R0, desc[UR36][R2.64] ;  /* 0x0000002402007981 */ /* 0x000ee4000c1e1500 */
[----:B---3--:R-:W-:-:S04]  /*c190*/  IMAD.U32 R0, R0, 0x10000, RZ ;  /* 0x0001000000007824 */ /* 0x008fc800078e00ff */
[----:B------:R-:W-:-:S04]  /*c1a0*/  FMUL.FTZ R0, R0, 1 ;  /* 0x3f80000000007820 */ /* 0x000fc80000410000 */
[----:B------:R0:W3:Y:S01]  /*c1b0*/  F2F.F64.F32 R20, R0 ;  /* 0x0000000000147310 */ /* 0x0000e20000201800 */
[----:B------:R-:W-:Y:S05]  /*c1c0*/  BRA `(.L_x_7049) ;  /* 0x0000000400b07947 */ /* 0x000fea0003800000 */
.L_x_7117:
        /* <DEDUP_REMOVED lines=8> */
[----:B------:R-:W3:Y:S02]  /*c250*/  LDG.E.U16 R2, desc[UR36][R2.64] ;  /* 0x0000002402027981 */ /* 0x000ee4000c1e1500 */
[----:B---3--:R0:W3:Y:S01]  /*c260*/  I2F.F64.U16 R20, R2 ;  /* 0x0000000200147312 */ /* 0x0080e20000101800 */
[----:B------:R-:W-:Y:S05]  /*c270*/  BRA `(.L_x_7049) ;  /* 0x0000000400847947 */ /* 0x000fea0003800000 */
.L_x_7124:
[----:B------:R-:W3:Y:S01]  /*c280*/  LDG.E.U8 R3, desc[UR36][R2.64] ;  /* 0x0000002402037981 */ /* 0x000ee2000c1e1100 */
        /* <DEDUP_REMOVED lines=20> */
.L_x_7126:
[----:B------:R-:W-:Y:S05]  /*c3d0*/  BSYNC.RECONVERGENT B0 ;  /* 0x0000000000007941 */ /* 0x000fea0003800200 */
.L_x_7125:
[----:B------:R-:W-:Y:S01]  /*c3e0*/  IMAD.SHL.U32 R0, R0, 0x100000, RZ ;  /* 0x0010000000007824 */ /* 0x000fe200078e00ff */
[----:B------:R-:W-:-:S04]  /*c3f0*/  LEA R2, R2, 0x3b800000, 0x17 ;  /* 0x3b80000002027811 */ /* 0x000fc800078eb8ff */
[----:B------:R-:W-:-:S05]  /*c400*/  LOP3.LUT R0, R2, R0, R7, 0xfe, !PT ;  /* 0x0000000002007212 */ /* 0x000fca00078efe07 */
[----:B------:R-:W-:-:S04]  /*c410*/  FMUL.FTZ R0, R0, 1 ;  /* 0x3f80000000007820 */ /* 0x000fc80000410000 */
[----:B------:R0:W3:Y:S01]  /*c420*/  F2F.F64.F32 R20, R0 ;  /* 0x0000000000147310 */ /* 0x0000e20000201800 */
[----:B------:R-:W-:Y:S05]  /*c430*/  BRA `(.L_x_7049) ;  /* 0x0000000400147947 */ /* 0x000fea0003800000 */
.L_x_7123:
        /* <DEDUP_REMOVED lines=21> */
.L_x_7128:
[----:B------:R-:W-:Y:S05]  /*c590*/  BSYNC.RECONVERGENT B0 ;  /* 0x0000000000007941 */ /* 0x000fea0003800200 */
.L_x_7127:
[----:B------:R-:W-:Y:S01]  /*c5a0*/  IMAD.SHL.U32 R0, R0, 0x200000, RZ ;  /* 0x0020000000007824 */ /* 0x000fe200078e00ff */
[----:B------:R-:W-:-:S04]  /*c5b0*/  LEA R2, R2, 0x37800000, 0x17 ;  /* 0x3780000002027811 */ /* 0x000fc800078eb8ff */
[----:B------:R-:W-:-:S05]  /*c5c0*/  LOP3.LUT R0, R2, R0, R7, 0xfe, !PT ;  /* 0x0000000002007212 */ /* 0x000fca00078efe07 */
[----:B------:R-:W-:-:S04]  /*c5d0*/  FMUL.FTZ R0, R0, 1 ;  /* 0x3f80000000007820 */ /* 0x000fc80000410000 */
[----:B------:R0:W3:Y:S01]  /*c5e0*/  F2F.F64.F32 R20, R0 ;  /* 0x0000000000147310 */ /* 0x0000e20000201800 */
[----:B------:R-:W-:Y:S05]  /*c5f0*/  BRA `(.L_x_7049) ;  /* 0x0000000000a47947 */ /* 0x000fea0003800000 */
.L_x_7122:
        /* <DEDUP_REMOVED lines=18> */
.L_x_7110:
        /* <DEDUP_REMOVED lines=16> */
.L_x_7131:
[----:B------:R-:W-:Y:S01]  /*c820*/  CS2R R20, SRZ ;  /* 0x0000000000147805 */ /* 0x000fe2000001ff00 */
[----:B------:R-:W-:Y:S06]  /*c830*/  BRA `(.L_x_7049) ;  /* 0x0000000000147947 */ /* 0x000fec0003800000 */
.L_x_7130:
[----:B------:R-:W3:Y:S02]  /*c840*/  LDG.E.64 R20, desc[UR36][R2.64] ;  /* 0x0000002402147981 */ /* 0x000ee4000c1e1b00 */
[----:B---3--:R-:W0:Y:S01]  /*c850*/  I2F.F64.U64 R20, R20 ;  /* 0x0000001400147312 */ /* 0x008e220000301800 */
[----:B------:R-:W-:Y:S05]  /*c860*/  BRA `(.L_x_7049) ;  /* 0x0000000000087947 */ /* 0x000fea0003800000 */
.L_x_7129:
[----:B------:R-:W3:Y:S02]  /*c870*/  LDG.E R2, desc[UR36][R2.64] ;  /* 0x0000002402027981 */ /* 0x000ee4000c1e1900 */
[----:B---3--:R0:W3:Y:S02]  /*c880*/  I2F.F64.U32 R20, R2 ;  /* 0x0000000200147312 */ /* 0x0080e40000201800 */
.L_x_7049:
[----:B------:R-:W-:Y:S05]  /*c890*/  BSYNC.RECONVERGENT B7 ;  /* 0x0000000000077941 */ /* 0x000fea0003800200 */
.L_x_7048:
[----:B0-----:R-:W0:Y:S01]  /*c8a0*/  LDC R2, c[0x0][0x380] ;  /* 0x0000e000ff027b82 */ /* 0x001e220000000800 */
[----:B------:R-:W-:Y:S01]  /*c8b0*/  BSSY.RECONVERGENT B0, `(.L_x_7132) ;  /* 0x0000017000007945 */ /* 0x000fe20003800200 */
[----:B------:R-:W-:Y:S02]  /*c8c0*/  CS2R R6, SRZ ;  /* 0x0000000000067805 */ /* 0x000fe4000001ff00 */
[----:B------:R-:W-:-:S04]  /*c8d0*/  CS2R R4, SRZ ;  /* 0x0000000000047805 */ /* 0x000fc8000001ff00 */
[----:B------:R-:W1:Y:S01]  /*c8e0*/  LDC.U8 R64, c[0x0][0x3f4] ;  /* 0x0000fd00ff407b82 */ /* 0x000e620000000000 */
[----:B0-----:R-:W-:-:S05]  /*c8f0*/  IMAD R2, R65, -0x200, R2 ;  /* 0xfffffe0041027824 */ /* 0x001fca00078e0202 */
[----:B------:R-:W-:-:S13]  /*c900*/  ISETP.GE.AND P0, PT, R66, R2, PT ;  /* 0x000000024200720c */ /* 0x000fda0003f06270 */
[----:B-1----:R-:W-:Y:S05]  /*c910*/  @P0 BRA `(.L_x_7133) ;  /* 0x0000000000400947 */ /* 0x002fea0003800000 */
[----:B------:R-:W3:Y:S01]  /*c920*/  LDCU.128 UR8, c[0x0][0x3a0] ;  /* 0x00007400ff0877ac */ /* 0x000ee20008000c00 */
[----:B------:R-:W0:Y:S01]  /*c930*/  LDCU.128 UR4, c[0x0][0x390] ;  /* 0x00007200ff0477ac */ /* 0x000e220008000c00 */
[C---:B---3-5:R-:W-:Y:S02]  /*c940*/  DMUL R4, R58.reuse, UR8 ;  /* 0x000000083a047c28 */ /* 0x068fe40008000000 */
[----:B------:R-:W-:-:S06]  /*c950*/  DMUL R58, R58, UR10 ;  /* 0x0000000a3a3a7c28 */ /* 0x000fcc0008000000 */
[----:B------:R-:W-:Y:S02]  /*c960*/  DFMA R6, R56, UR10, R4 ;  /* 0x0000000a38067c2b */ /* 0x000fe40008000004 */
[----:B0-----:R-:W-:Y:S02]  /*c970*/  DMUL R4, R62, UR6 ;  /* 0x000000063e047c28 */ /* 0x001fe40008000000 */
[----:B------:R-:W-:Y:S02]  /*c980*/  DFMA R56, R56, UR8, -R58 ;  /* 0x0000000838387c2b */ /* 0x000fe4000800083a */
[----:B------:R-:W-:Y:S02]  /*c990*/  DMUL R62, R62, UR4 ;  /* 0x000000043e3e7c28 */ /* 0x000fe40008000000 */
[C---:B--2---:R-:W-:Y:S02]  /*c9a0*/  DMUL R8, R6.reuse, R54 ;  /* 0x0000003606087228 */ /* 0x044fe40000000000 */
[----:B------:R-:W-:-:S02]  /*c9b0*/  DMUL R6, R6, R52 ;  /* 0x0000003406067228 */ /* 0x000fc40000000000 */
[C---:B----4-:R-:W-:Y:S02]  /*c9c0*/  DFMA R4, R60.reuse, UR4, -R4 ;  /* 0x000000043c047c2b */ /* 0x050fe40008000804 */
[----:B------:R-:W-:Y:S02]  /*c9d0*/  DFMA R62, R60, UR6, R62 ;  /* 0x000000063c3e7c2b */ /* 0x000fe4000800003e */
[C---:B------:R-:W-:Y:S02]  /*c9e0*/  DFMA R8, R56.reuse, R52, -R8 ;  /* 0x000000343808722b */ /* 0x040fe40000000808 */
[----:B------:R-:W-:-:S06]  /*c9f0*/  DFMA R6, R56, R54, R6 ;  /* 0x000000363806722b */ /* 0x000fcc0000000006 */
[----:B------:R-:W-:Y:S02]  /*ca00*/  DADD R4, R4, R8 ;  /* 0x0000000004047229 */ /* 0x000fe40000000008 */
[----:B------:R-:W-:-:S11]  /*ca10*/  DADD R6, R62, R6 ;  /* 0x000000003e067229 */ /* 0x000fd60000000006 */
.L_x_7133:
[----:B------:R-:W-:Y:S05]  /*ca20*/  BSYNC.RECONVERGENT B0 ;  /* 0x0000000000007941 */ /* 0x000fea0003800200 */
.L_x_7132:
[C---:B-----5:R-:W-:Y:S01]  /*ca30*/  VIADD R57, R66.reuse, 0x80 ;  /* 0x0000008042397836 */ /* 0x060fe20000000000 */
[----:B------:R-:W-:Y:S01]  /*ca40*/  BSSY.RECONVERGENT B0, `(.L_x_7134) ;  /* 0x0000019000007945 */ /* 0x000fe20003800200 */
[C---:B---3--:R-:W-:Y:S01]  /*ca50*/  VIADD R3, R66.reuse, 0x100 ;  /* 0x0000010042037836 */ /* 0x048fe20000000000 */
[----:B--2---:R-:W-:Y:S01]  /*ca60*/  CS2R R54, SRZ ;  /* 0x0000000000367805 */ /* 0x004fe2000001ff00 */
[----:B------:R-:W-:Y:S01]  /*ca70*/  VIADD R9, R66, 0x180 ;  /* 0x0000018042097836 */ /* 0x000fe20000000000 */
[-C--:B------:R-:W-:Y:S02]  /*ca80*/  ISETP.GE.AND P1, PT, R57, R2.reuse, PT ;  /* 0x000000023900720c */ /* 0x080fe40003f26270 */
[----:B------:R-:W-:Y:S02]  /*ca90*/  CS2R R52, SRZ ;  /* 0x0000000000347805 */ /* 0x000fe4000001ff00 */
[-C--:B------:R-:W-:Y:S02]  /*caa0*/  ISETP.GE.AND P2, PT, R3, R2.reuse, PT ;  /* 0x000000020300720c */ /* 0x080fe40003f46270 */
[----:B------:R-:W-:-:S07]  /*cab0*/  ISETP.GE.AND P3, PT, R9, R2, PT ;  /* 0x000000020900720c */ /* 0x000fce0003f66270 */
[----:B------:R-:W-:Y:S06]  /*cac0*/  @P1 BRA `(.L_x_7135) ;  /* 0x0000000000401947 */ /* 0x000fec0003800000 */
[----:B------:R-:W0:Y:S01]  /*cad0*/  LDCU.128 UR8, c[0x0][0x3a0] ;  /* 0x00007400ff0877ac */ /* 0x000e220008000c00 */
[----:B------:R-:W1:Y:S01]  /*cae0*/  LDCU.128 UR4, c[0x0][0x390] ;  /* 0x00007200ff0477ac */ /* 0x000e620008000c00 */
[C---:B0-----:R-:W-:Y:S02]  /*caf0*/  DMUL R8, R46.reuse, UR8 ;  /* 0x000000082e087c28 */ /* 0x041fe40008000000 */
[----:B------:R-:W-:-:S06]  /*cb00*/  DMUL R46, R46, UR10 ;  /* 0x0000000a2e2e7c28 */ /* 0x000fcc0008000000 */
[----:B------:R-:W-:Y:S02]  /*cb10*/  DFMA R10, R44, UR10, R8 ;  /* 0x0000000a2c0a7c2b */ /* 0x000fe40008000008 */
[----:B-1----:R-:W-:Y:S02]  /*cb20*/  DMUL R8, R50, UR6 ;  /* 0x0000000632087c28 */ /* 0x002fe40008000000 */
[----:B------:R-:W-:Y:S02]  /*cb30*/  DFMA R46, R44, UR8, -R46 ;  /* 0x000000082c2e7c2b */ /* 0x000fe4000800082e */
[----:B------:R-:W-:Y:S02]  /*cb40*/  DMUL R50, R50, UR4 ;  /* 0x0000000432327c28 */ /* 0x000fe40008000000 */
[C---:B------:R-:W-:Y:S02]  /*cb50*/  DMUL R12, R10.reuse, R18 ;  /* 0x000000120a0c7228 */ /* 0x040fe40000000000 */
[----:B------:R-:W-:-:S02]  /*cb60*/  DMUL R10, R10, R16 ;  /* 0x000000100a0a7228 */ /* 0x000fc40000000000 */
[C---:B------:R-:W-:Y:S02]  /*cb70*/  DFMA R8, R48.reuse, UR4, -R8 ;  /* 0x0000000430087c2b */ /* 0x040fe40008000808 */
[----:B------:R-:W-:Y:S02]  /*cb80*/  DFMA R50, R48, UR6, R50 ;  /* 0x0000000630327c2b */ /* 0x000fe40008000032 */
[C---:B------:R-:W-:Y:S02]  /*cb90*/  DFMA R12, R46.reuse, R16, -R12 ;  /* 0x000000102e0c722b */ /* 0x040fe4000000080c */
[----:B------:R-:W-:-:S06]  /*cba0*/  DFMA R10, R46, R18, R10 ;  /* 0x000000122e0a722b */ /* 0x000fcc000000000a */
[----:B------:R-:W-:Y:S02]  /*cbb0*/  DADD R52, R8, R12 ;  /* 0x0000000008347229 */ /* 0x000fe4000000000c */
[----:B------:R-:W-:-:S11]  /*cbc0*/  DADD R54, R50, R10 ;  /* 0x0000000032367229 */ /* 0x000fd6000000000a */
.L_x_7135:
[----:B------:R-:W-:Y:S05]  /*cbd0*/  BSYNC.RECONVERGENT B0 ;  /* 0x0000000000007941 */ /* 0x000fea0003800200 */
.L_x_7134:
[----:B------:R-:W-:Y:S01]  /*cbe0*/  BSSY.RECONVERGENT B0, `(.L_x_7136) ;  /* 0x0000014000007945 */ /* 0x000fe20003800200 */
[----:B------:R-:W-:Y:S02]  /*cbf0*/  CS2R R18, SRZ ;  /* 0x0000000000127805 */ /* 0x000fe4000001ff00 */
[----:B------:R-:W-:Y:S01]  /*cc00*/  CS2R R16, SRZ ;  /* 0x0000000000107805 */ /* 0x000fe2000001ff00 */
        /* <DEDUP_REMOVED lines=17> */
.L_x_7137:
[----:B------:R-:W-:Y:S05]  /*cd20*/  BSYNC.RECONVERGENT B0 ;  /* 0x0000000000007941 */ /* 0x000fea0003800200 */
.L_x_7136:
        /* <DEDUP_REMOVED lines=20> */
.L_x_7139:
[----:B------:R-:W-:Y:S05]  /*ce70*/  BSYNC.RECONVERGENT B0 ;  /* 0x0000000000007941 */ /* 0x000fea0003800200 */
.L_x_7138:
        /* <DEDUP_REMOVED lines=20> */
[----:B------:R-:W0:Y:S01]  /*cfc0*/  F2I.F64.TRUNC R5, R4 ;  /* 0x0000000400057311 */ /* 0x000e22000030d100 */
[----:B------:R-:W-:Y:S01]  /*cfd0*/  IMAD.MOV.U32 R66, RZ, RZ, R57 ;  /* 0x000000ffff427224 */ /* 0x000fe200078e0039 */
[----:B0-----:R0:W-:Y:S01]  /*cfe0*/  STG.E.U8 desc[UR36][R8.64], R5 ;  /* 0x0000000508007986 */ /* 0x0011e2000c101124 */
[----:B------:R-:W-:Y:S05]  /*cff0*/  BRA `(.L_x_7141) ;  /* 0x0000001000507947 */ /* 0x000fea0003800000 */
.L_x_7145:
[----:B------:R-:W0:Y:S01]  /*d000*/  F2I.S64.F64.TRUNC R4, R4 ;  /* 0x0000000400047311 */ /* 0x000e22000030d900 */
[----:B------:R-:W-:Y:S02]  /*d010*/  IMAD.MOV.U32 R66, RZ, RZ, R57 ;  /* 0x000000ffff427224 */ /* 0x000fe400078e0039 */
[----:B0-----:R-:W-:-:S05]  /*d020*/  IMAD.MOV.U32 R3, RZ, RZ, R4 ;  /* 0x000000ffff037224 */ /* 0x001fca00078e0004 */
[----:B------:R0:W-:Y:S01]  /*d030*/  STG.E.U8 desc[UR36][R8.64], R3 ;  /* 0x0000000308007986 */ /* 0x0001e2000c101124 */
[----:B------:R-:W-:Y:S05]  /*d040*/  BRA `(.L_x_7141) ;  /* 0x00000010003c7947 */ /* 0x000fea0003800000 */
.L_x_7144:
[----:B------:R-:W-:-:S13]  /*d050*/  ISETP.NE.AND P0, PT, R0, 0x2, PT ;  /* 0x000000020000780c */ /* 0x000fda0003f05270 */
[----:B------:R-:W-:Y:S05]  /*d060*/  @!P0 BRA `(.L_x_7147) ;  /* 0x0000000000308947 */ /* 0x000fea0003800000 */
[----:B------:R-:W-:-:S13]  /*d070*/  ISETP.NE.AND P0, PT, R0, 0x3, PT ;  /* 0x000000030000780c */ /* 0x000fda0003f05270 */
[----:B------:R-:W-:Y:S05]  /*d080*/  @!P0 BRA `(.L_x_7148) ;  /* 0x0000000000188947 */ /* 0x000fea0003800000 */
[----:B------:R-:W-:-:S13]  /*d090*/  ISETP.NE.AND P0, PT, R0, 0x4, PT ;  /* 0x000000040000780c */ /* 0x000fda0003f05270 */
[----:B------:R-:W-:Y:S05]  /*d0a0*/  @P0 BRA `(.L_x_7146) ;  /* 0x0000000c006c0947 */ /* 0x000fea0003800000 */
[----:B------:R-:W0:Y:S01]  /*d0b0*/  F2I.S64.F64.TRUNC R4, R4 ;  /* 0x0000000400047311 */ /* 0x000e22000030d900 */
[----:B------:R-:W-:Y:S01]  /*d0c0*/  IMAD.MOV.U32 R66, RZ, RZ, R57 ;  /* 0x000000ffff427224 */ /* 0x000fe200078e0039 */
[----:B0-----:R0:W-:Y:S01]  /*d0d0*/  STG.E.64 desc[UR36][R8.64], R4 ;  /* 0x0000000408007986 */ /* 0x0011e2000c101b24 */
[----:B------:R-:W-:Y:S05]  /*d0e0*/  BRA `(.L_x_7141) ;  /* 0x0000001000147947 */ /* 0x000fea0003800000 */
.L_x_7148:
[----:B------:R-:W0:Y:S01]  /*d0f0*/  F2I.F64.TRUNC R5, R4 ;  /* 0x0000000400057311 */ /* 0x000e22000030d100 */
[----:B------:R-:W-:Y:S01]  /*d100*/  IMAD.MOV.U32 R66, RZ, RZ, R57 ;  /* 0x000000ffff427224 */ /* 0x000fe200078e0039 */
[----:B0-----:R0:W-:Y:S01]  /*d110*/  STG.E desc[UR36][R8.64], R5 ;  /* 0x0000000508007986 */ /* 0x0011e2000c101924 */
[----:B------:R-:W-:Y:S05]  /*d120*/  BRA `(.L_x_7141) ;  /* 0x0000001000047947 */ /* 0x000fea0003800000 */
.L_x_7147:
[----:B------:R-:W0:Y:S01]  /*d130*/  F2I.F64.TRUNC R5, R4 ;  /* 0x0000000400057311 */ /* 0x000e22000030d100 */
[----:B------:R-:W-:Y:S01]  /*d140*/  IMAD.MOV.U32 R66, RZ, RZ, R57 ;  /* 0x000000ffff427224 */ /* 0x000fe200078e0039 */
[----:B0-----:R0:W-:Y:S01]  /*d150*/  STG.E.U16 desc[UR36][R8.64], R5 ;  /* 0x0000000508007986 */ /* 0x0011e2000c101524 */
[----:B------:R-:W-:Y:S05]  /*d160*/  BRA `(.L_x_7141) ;  /* 0x0000000c00f47947 */ /* 0x000fea0003800000 */
.L_x_7143:
[----:B------:R-:W-:-:S13]  /*d170*/  ISETP.GT.AND P0, PT, R0, 0x6, PT ;  /* 0x000000060000780c */ /* 0x000fda0003f04270 */
[----:B------:R-:W-:Y:S05]  /*d180*/  @P0 BRA `(.L_x_7149) ;  /* 0x0000000000540947 */ /* 0x000fea0003800000 */
[----:B------:R-:W-:-:S13]  /*d190*/  ISETP.NE.AND P0, PT, R0, 0x5, PT ;  /* 0x000000050000780c */ /* 0x000fda0003f05270 */
[----:B------:R-:W-:Y:S05]  /*d1a0*/  @!P0 BRA `(.L_x_7150) ;  /* 0x0000000000288947 */ /* 0x000fea0003800000 */
[----:B------:R-:W-:-:S13]  /*d1b0*/  ISETP.NE.AND P0, PT, R0, 0x6, PT ;  /* 0x000000060000780c */ /* 0x000fda0003f05270 */
[----:B------:R-:W-:Y:S05]  /*d1c0*/  @P0 BRA `(.L_x_7146) ;  /* 0x0000000c00240947 */ /* 0x000fea0003800000 */
[----:B------:R-:W-:Y:S01]  /*d1d0*/  UMOV UR4, 0xf0000000 ;  /* 0xf000000000047882 */ /* 0x000fe20000000000 */
[----:B------:R-:W-:Y:S01]  /*d1e0*/  UMOV UR5, 0x380fffff ;  /* 0x380fffff00057882 */ /* 0x000fe20000000000 */
[----:B------:R-:W0:Y:S01]  /*d1f0*/  F2F.F32.F64 R3, R4 ;  /* 0x0000000400037310 */ /* 0x000e220000301000 */
[----:B------:R-:W-:Y:S01]  /*d200*/  DSETP.GEU.AND P0, PT, |R4|, UR4, PT ;  /* 0x0000000404007e2a */ /* 0x000fe2000bf0e200 */
[----:B------:R-:W-:-:S13]  /*d210*/  IMAD.MOV.U32 R66, RZ, RZ, R57 ;  /* 0x000000ffff427224 */ /* 0x000fda00078e0039 */
[----:B0-----:R-:W-:-:S05]  /*d220*/  @!P0 FMUL R3, R3, 1.175494350822287508e-38 ;  /* 0x0080000003038820 */ /* 0x001fca0000400000 */
[----:B------:R0:W-:Y:S01]  /*d230*/  STG.E desc[UR36][R8.64], R3 ;  /* 0x0000000308007986 */ /* 0x0001e2000c101924 */
[----:B------:R-:W-:Y:S05]  /*d240*/  BRA `(.L_x_7141) ;  /* 0x0000000c00bc7947 */ /* 0x000fea0003800000 */
.L_x_7150:
[----:B------:R-:W-:Y:S01]  /*d250*/  UMOV UR4, 0xf0000000 ;  /* 0xf000000000047882 */ /* 0x000fe20000000000 */
[----:B------:R-:W-:Y:S01]  /*d260*/  UMOV UR5, 0x380fffff ;  /* 0x380fffff00057882 */ /* 0x000fe20000000000 */
[----:B------:R-:W0:Y:S01]  /*d270*/  F2F.F32.F64 R0, R4 ;  /* 0x0000000400007310 */ /* 0x000e220000301000 */
[----:B------:R-:W-:Y:S01]  /*d280*/  DSETP.GEU.AND P0, PT, |R4|, UR4, PT ;  /* 0x0000000404007e2a */ /* 0x000fe2000bf0e200 */
[----:B------:R-:W-:-:S13]  /*d290*/  IMAD.MOV.U32 R66, RZ, RZ, R57 ;  /* 0x000000ffff427224 */ /* 0x000fda00078e0039 */
[----:B0-----:R-:W-:-:S05]  /*d2a0*/  @!P0 FMUL R0, R0, 1.175494350822287508e-38 ;  /* 0x0080000000008820 */ /* 0x001fca0000400000 */
[----:B------:R-:W-:-:S05]  /*d2b0*/  F2FP.F16.F32.PACK_AB R0, RZ, R0 ;  /* 0x00000000ff00723e */ /* 0x000fca00000000ff */
[----:B------:R0:W-:Y:S01]  /*d2c0*/  STG.E.U16 desc[UR36][R8.64], R0 ;  /* 0x0000000008007986 */ /* 0x0001e2000c101524 */
[----:B------:R-:W-:Y:S05]  /*d2d0*/  BRA `(.L_x_7141) ;  /* 0x0000000c00987947 */ /* 0x000fea0003800000 */
.L_x_7149:
[----:B------:R-:W-:-:S13]  /*d2e0*/  ISETP.NE.AND P0, PT, R0, 0x7, PT ;  /* 0x000000070000780c */ /* 0x000fda0003f05270 */
[----:B------:R-:W-:Y:S05]  /*d2f0*/  @!P0 BRA `(.L_x_7151) ;  /* 0x00000000006c8947 */ /* 0x000fea0003800000 */
        /* <DEDUP_REMOVED lines=8> */
[----:B------:R-:W-:Y:S01]  /*d380*/  IMAD.MOV.U32 R66, RZ, RZ, R57 ;  /* 0x000000ffff427224 */ /* 0x000fe200078e0039 */
[----:B------:R-:W-:-:S05]  /*d390*/  DSETP.GEU.AND P0, PT, |R6|, UR4, PT ;  /* 0x0000000406007e2a */ /* 0x000fca000bf0e200 */
[----:B------:R-:W1:Y:S07]  /*d3a0*/  F2F.F32.F64 R11, R6 ;  /* 0x00000006000b7310 */ /* 0x000e6e0000301000 */
[----:B0-----:R-:W-:Y:S02]  /*d3b0*/  @!P1 FMUL R10, R10, 1.175494350822287508e-38 ;  /* 0x008000000a0a9820 */ /* 0x001fe40000400000 */
[----:B-1----:R-:W-:-:S05]  /*d3c0*/  @!P0 FMUL R11, R11, 1.175494350822287508e-38 ;  /* 0x008000000b0b8820 */ /* 0x002fca0000400000 */
[----:B------:R0:W-:Y:S01]  /*d3d0*/  STG.E.64 desc[UR36][R8.64], R10 ;  /* 0x0000000a08007986 */ /* 0x0001e2000c101b24 */
[----:B------:R-:W-:Y:S05]  /*d3e0*/  BRA `(.L_x_7141) ;  /* 0x0000000c00547947 */ /* 0x000fea0003800000 */
.L_x_7152:
        /* <DEDUP_REMOVED lines=9> */
[----:B------:R-:W-:-:S05]  /*d480*/  F2FP.F16.F32.PACK_AB R3, R0, R3 ;  /* 0x000000030003723e */ /* 0x000fca00000000ff */
[----:B------:R0:W-:Y:S01]  /*d490*/  STG.E desc[UR36][R8.64], R3 ;  /* 0x0000000308007986 */ /* 0x0001e2000c101924 */
[----:B------:R-:W-:Y:S05]  /*d4a0*/  BRA `(.L_x_7141) ;  /* 0x0000000c00247947 */ /* 0x000fea0003800000 */
.L_x_7151:
[----:B------:R0:W-:Y:S01]  /*d4b0*/  STG.E.64 desc[UR36][R8.64], R4 ;  /* 0x0000000408007986 */ /* 0x0001e2000c101b24 */
[----:B------:R-:W-:Y:S01]  /*d4c0*/  IMAD.MOV.U32 R66, RZ, RZ, R57 ;  /* 0x000000ffff427224 */ /* 0x000fe200078e0039 */
[----:B------:R-:W-:Y:S06]  /*d4d0*/  BRA `(.L_x_7141) ;  /* 0x0000000c00187947 */ /* 0x000fec0003800000 */
.L_x_7142:
        /* <DEDUP_REMOVED lines=8> */
[----:B------:R-:W-:Y:S01]  /*d560*/  DSETP.NEU.AND P0, PT, R6, RZ, PT ;  /* 0x000000ff0600722a */ /* 0x000fe20003f0d000 */
[----:B------:R-:W-:-:S05]  /*d570*/  IMAD.MOV.U32 R66, RZ, RZ, R57 ;  /* 0x000000ffff427224 */ /* 0x000fca00078e0039 */
[----:B------:R-:W-:-:S06]  /*d580*/  DSETP.NEU.OR P0, PT, R4, RZ, P0 ;  /* 0x000000ff0400722a */ /* 0x000fcc000070d400 */
[----:B------:R-:W-:-:S05]  /*d590*/  SEL R3, RZ, 0x1, !P0 ;  /* 0x00000001ff037807 */ /* 0x000fca0004000000 */
[----:B------:R0:W-:Y:S01]  /*d5a0*/  STG.E.U8 desc[UR36][R8.64], R3 ;  /* 0x0000000308007986 */ /* 0x0001e2000c101124 */
[----:B------:R-:W-:Y:S05]  /*d5b0*/  BRA `(.L_x_7141) ;  /* 0x0000000800e07947 */ /* 0x000fea0003800000 */
.L_x_7155:
[----:B------:R0:W-:Y:S01]  /*d5c0*/  STG.E.128 desc[UR36][R8.64], R4 ;  /* 0x0000000408007986 */ /* 0x0001e2000c101d24 */
[----:B------:R-:W-:Y:S01]  /*d5d0*/  IMAD.MOV.U32 R66, RZ, RZ, R57 ;  /* 0x000000ffff427224 */ /* 0x000fe200078e0039 */
[----:B------:R-:W-:Y:S06]  /*d5e0*/  BRA `(.L_x_7141) ;  /* 0x0000000800d47947 */ /* 0x000fec0003800000 */
.L_x_7154:
        /* <DEDUP_REMOVED lines=23> */
.L_x_7159:
[----:B------:R-:W-:Y:S05]  /*d760*/  BSYNC.RECONVERGENT B0 ;  /* 0x0000000000007941 */ /* 0x000fea0003800200 */
.L_x_7158:
[----:B------:R-:W-:Y:S01]  /*d770*/  LOP3.LUT R7, R0, 0x80, R7, 0xf8, !PT ;  /* 0x0000008000077812 */ /* 0x000fe200078ef807 */
[----:B------:R-:W-:-:S04]  /*d780*/  IMAD.MOV.U32 R66, RZ, RZ, R57 ;  /* 0x000000ffff427224 */ /* 0x000fc800078e0039 */
[----:B------:R0:W-:Y:S01]  /*d790*/  STG.E.U8 desc[UR36][R8.64], R7 ;  /* 0x0000000708007986 */ /* 0x0001e2000c101124 */
[----:B------:R-:W-:Y:S05]  /*d7a0*/  BRA `(.L_x_7141) ;  /* 0x0000000800647947 */ /* 0x000fea0003800000 */
.L_x_7157:
        /* <DEDUP_REMOVED lines=19> */
.L_x_7161:
[----:B------:R-:W-:Y:S05]  /*d8e0*/  BSYNC.RECONVERGENT B0 ;  /* 0x0000000000007941 */ /* 0x000fea0003800200 */
.L_x_7160:
[----:B------:R-:W-:Y:S01]  /*d8f0*/  LOP3.LUT R7, R0, 0x80, R7, 0xf8, !PT ;  /* 0x0000008000077812 */ /* 0x000fe200078ef807 */
[----:B------:R-:W-:-:S04]  /*d900*/  IMAD.MOV.U32 R66, RZ, RZ, R57 ;  /* 0x000000ffff427224 */ /* 0x000fc800078e0039 */
[----:B------:R0:W-:Y:S01]  /*d910*/  STG.E.U8 desc[UR36][R8.64], R7 ;  /* 0x0000000708007986 */ /* 0x0001e2000c101124 */
[----:B------:R-:W-:Y:S05]  /*d920*/  BRA `(.L_x_7141) ;  /* 0x0000000800047947 */ /* 0x000fea0003800000 */
.L_x_7156:
[----:B------:R-:W-:Y:S01]  /*d930*/  UMOV UR4, 0xf0000000 ;  /* 0xf000000000047882 */ /* 0x000fe20000000000 */
[----:B------:R-:W-:Y:S01]  /*d940*/  UMOV UR5, 0x380fffff ;  /* 0x380fffff00057882 */ /* 0x000fe20000000000 */
[----:B------:R-:W0:Y:S01]  /*d950*/  F2F.F32.F64 R0, R4 ;  /* 0x0000000400007310 */ /* 0x000e220000301000 */
[----:B------:R-:W-:Y:S01]  /*d960*/  DSETP.GEU.AND P0, PT, |R4|, UR4, PT ;  /* 0x0000000404007e2a */ /* 0x000fe2000bf0e200 */
[----:B------:R-:W-:-:S13]  /*d970*/  IMAD.MOV.U32 R66, RZ, RZ, R57 ;  /* 0x000000ffff427224 */ /* 0x000fda00078e0039 */
[----:B0-----:R-:W-:-:S05]  /*d980*/  @!P0 FMUL R0, R0, 1.175494350822287508e-38 ;  /* 0x0080000000008820 */ /* 0x001fca0000400000 */
[----:B------:R-:W-:-:S05]  /*d990*/  F2FP.BF16.F32.PACK_AB R0, RZ, R0 ;  /* 0x00000000ff00723e */ /* 0x000fca00000010ff */
[----:B------:R0:W-:Y:S01]  /*d9a0*/  STG.E.U16 desc[UR36][R8.64], R0 ;  /* 0x0000000008007986 */ /* 0x0001e2000c101524 */
[----:B------:R-:W-:Y:S05]  /*d9b0*/  BRA `(.L_x_7141) ;  /* 0x0000000400e07947 */ /* 0x000fea0003800000 */
.L_x_7153:
        /* <DEDUP_REMOVED lines=8> */
[----:B------:R-:W0:Y:S01]  /*da40*/  F2I.U32.F64.TRUNC R5, R4 ;  /* 0x0000000400057311 */ /* 0x000e22000030d000 */
[----:B------:R-:W-:Y:S01]  /*da50*/  IMAD.MOV.U32 R66, RZ, RZ, R57 ;  /* 0x000000ffff427224 */ /* 0x000fe200078e0039 */
[----:B0-----:R0:W-:Y:S01]  /*da60*/  STG.E.U16 desc[UR36][R8.64], R5 ;  /* 0x0000000508007986 */ /* 0x0011e2000c101524 */
[----:B------:R-:W-:Y:S05]  /*da70*/  BRA `(.L_x_7141) ;  /* 0x0000000400b07947 */ /* 0x000fea0003800000 */
.L_x_7164:
        /* <DEDUP_REMOVED lines=17> */
.L_x_7167:
[----:B------:R-:W-:-:S04]  /*db90*/  SHF.R.U32.HI R0, RZ, 0x14, R7 ;  /* 0x00000014ff007819 */ /* 0x000fc80000011607 */
[----:B------:R-:W-:-:S04]  /*dba0*/  LOP3.LUT R0, R0, 0x1, RZ, 0xc0, !PT ;  /* 0x0000000100007812 */ /* 0x000fc800078ec0ff */
[----:B------:R-:W-:-:S04]  /*dbb0*/  IADD3 R0, PT, PT, R7, 0x487ffff, R0 ;  /* 0x0487ffff07007810 */ /* 0x000fc80007ffe000 */
[----:B------:R-:W-:-:S04]  /*dbc0*/  SHF.R.U32.HI R0, RZ, 0x14, R0 ;  /* 0x00000014ff007819 */ /* 0x000fc80000011600 */
[----:B------:R-:W-:-:S07]  /*dbd0*/  LOP3.LUT R3, R0, 0xff, RZ, 0xc0, !PT ;  /* 0x000000ff00037812 */ /* 0x000fce00078ec0ff */
.L_x_7168:
[----:B------:R-:W-:-:S04]  /*dbe0*/  SHF.R.U32.HI R0, RZ, 0x18, R7 ;  /* 0x00000018ff007819 */ /* 0x000fc80000011607 */
[----:B------:R-:W-:-:S07]  /*dbf0*/  LOP3.LUT R0, R3, 0x80, R0, 0xf8, !PT ;  /* 0x0000008003007812 */ /* 0x000fce00078ef800 */
.L_x_7166:
[----:B------:R-:W-:Y:S05]  /*dc00*/  BSYNC.RECONVERGENT B0 ;  /* 0x0000000000007941 */ /* 0x000fea0003800200 */
.L_x_7165:
[----:B------:R1:W-:Y:S01]  /*dc10*/  STG.E.U8 desc[UR36][R8.64], R0 ;  /* 0x0000000008007986 */ /* 0x0003e2000c101124 */
[----:B------:R-:W-:Y:S01]  /*dc20*/  IMAD.MOV.U32 R66, RZ, RZ, R57 ;  /* 0x000000ffff427224 */ /* 0x000fe200078e0039 */
[----:B------:R-:W-:Y:S06]  /*dc30*/  BRA `(.L_x_7141) ;  /* 0x0000000400407947 */ /* 0x000fec0003800000 */
.L_x_7163:
        /* <DEDUP_REMOVED lines=17> */
.L_x_7171:
[----:B------:R-:W-:-:S04]  /*dd50*/  SHF.R.U32.HI R0, RZ, 0x15, R7 ;  /* 0x00000015ff007819 */ /* 0x000fc80000011607 */
[----:B------:R-:W-:-:S04]  /*dd60*/  LOP3.LUT R0, R0, 0x1, RZ, 0xc0, !PT ;  /* 0x0000000100007812 */ /* 0x000fc800078ec0ff */
[----:B------:R-:W-:-:S04]  /*dd70*/  IADD3 R0, PT, PT, R7, 0x88fffff, R0 ;  /* 0x088fffff07007810 */ /* 0x000fc80007ffe000 */
[----:B------:R-:W-:-:S04]  /*dd80*/  SHF.R.U32.HI R0, RZ, 0x15, R0 ;  /* 0x00000015ff007819 */ /* 0x000fc80000011600 */
[----:B------:R-:W-:-:S07]  /*dd90*/  LOP3.LUT R3, R0, 0xff, RZ, 0xc0, !PT ;  /* 0x000000ff00037812 */ /* 0x000fce00078ec0ff */
.L_x_7172:
[----:B------:R-:W-:-:S04]  /*dda0*/  SHF.R.U32.HI R0, RZ, 0x18, R7 ;  /* 0x00000018ff007819 */ /* 0x000fc80000011607 */
[----:B------:R-:W-:-:S07]  /*ddb0*/  LOP3.LUT R0, R3, 0x80, R0, 0xf8, !PT ;  /* 0x0000008003007812 */ /* 0x000fce00078ef800 */
.L_x_7170:
[----:B------:R-:W-:Y:S05]  /*ddc0*/  BSYNC.RECONVERGENT B0 ;  /* 0x0000000000007941 */ /* 0x000fea0003800200 */
.L_x_7169:
[----:B------:R2:W-:Y:S01]  /*ddd0*/  STG.E.U8 desc[UR36][R8.64], R0 ;  /* 0x0000000008007986 */ /* 0x0005e2000c101124 */
[----:B------:R-:W-:Y:S01]  /*dde0*/  IMAD.MOV.U32 R66, RZ, RZ, R57 ;  /* 0x000000ffff427224 */ /* 0x000fe200078e0039 */
[----:B------:R-:W-:Y:S06]  /*ddf0*/  BRA `(.L_x_7141) ;  /* 0x0000000000d07947 */ /* 0x000fec0003800000 */
.L_x_7162:
[----:B------:R-:W-:-:S13]  /*de00*/  ISETP.NE.AND P0, PT, R0, 0x1c, PT ;  /* 0x0000001c0000780c */ /* 0x000fda0003f05270 */
[----:B------:R-:W-:Y:S05]  /*de10*/  @!P0 BRA `(.L_x_7173) ;  /* 0x0000000000bc8947 */ /* 0x000fea0003800000 */
[----:B------:R-:W-:-:S13]  /*de20*/  ISETP.NE.AND P0, PT, R0, 0x1d, PT ;  /* 0x0000001d0000780c */ /* 0x000fda0003f05270 */
[----:B------:R-:W-:Y:S05]  /*de30*/  @!P0 BRA `(.L_x_7174) ;  /* 0x0000000000a48947 */ /* 0x000fea0003800000 */
[----:B------:R-:W-:-:S13]  /*de40*/  ISETP.NE.AND P0, PT, R0, 0x2c, PT ;  /* 0x0000002c0000780c */ /* 0x000fda0003f05270 */
[----:B------:R-:W-:Y:S05]  /*de50*/  @!P0 BRA `(.L_x_7175) ;  /* 0x0000000000488947 */ /* 0x000fea0003800000 */
.L_x_7146:
[----:B------:R-:W-:Y:S01]  /*de60*/  MOV R0, 0x228 ;  /* 0x0000022800007802 */ /* 0x000fe20000000f00 */
[----:B------:R-:W0:Y:S01]  /*de70*/  LDCU.64 UR6, c[0x4][0x218] ;  /* 0x01004300ff0677ac */ /* 0x000e220008000a00 */
[----:B------:R-:W-:Y:S02]  /*de80*/  IMAD.MOV.U32 R8, RZ, RZ, 0x65 ;  /* 0x00000065ff087424 */ /* 0x000fe400078e00ff */
[----:B------:R1:W2:Y:S01]  /*de90*/  LDC.64 R14, c[0x4][R0] ;  /* 0x01000000000e7b82 */ /* 0x0002a20000000a00 */
[----:B------:R-:W3:Y:S01]  /*dea0*/  LDCU.64 UR8, c[0x4][0x220] ;  /* 0x01004400ff0877ac */ /* 0x000ee20008000a00 */
[----:B------:R-:W-:Y:S02]  /*deb0*/  IMAD.MOV.U32 R12, RZ, RZ, 0x1 ;  /* 0x00000001ff0c7424 */ /* 0x000fe400078e00ff */
[----:B------:R-:W-:Y:S01]  /*dec0*/  IMAD.MOV.U32 R13, RZ, RZ, RZ ;  /* 0x000000ffff0d7224 */ /* 0x000fe200078e00ff */
[----:B------:R-:W5:Y:S01]  /*ded0*/  LDCU.64 UR4, c[0x4][0x88] ;  /* 0x01001100ff0477ac */ /* 0x000f620008000a00 */
[----:B0-----:R-:W-:-:S02]  /*dee0*/  IMAD.U32 R4, RZ, RZ, UR6 ;  /* 0x00000006ff047e24 */ /* 0x001fc4000f8e00ff */
[----:B------:R-:W-:Y:S02]  /*def0*/  IMAD.U32 R5, RZ, RZ, UR7 ;  /* 0x00000007ff057e24 */ /* 0x000fe4000f8e00ff */
[----:B---3--:R-:W-:Y:S02]  /*df00*/  IMAD.U32 R6, RZ, RZ, UR8 ;  /* 0x00000008ff067e24 */ /* 0x008fe4000f8e00ff */
[----:B------:R-:W-:Y:S02]  /*df10*/  IMAD.U32 R7, RZ, RZ, UR9 ;  /* 0x00000009ff077e24 */ /* 0x000fe4000f8e00ff */
[----:B-----5:R-:W-:Y:S02]  /*df20*/  IMAD.U32 R10, RZ, RZ, UR4 ;  /* 0x00000004ff0a7e24 */ /* 0x020fe4000f8e00ff */
[----:B-1----:R-:W-:-:S07]  /*df30*/  IMAD.U32 R11, RZ, RZ, UR5 ;  /* 0x00000005ff0b7e24 */ /* 0x002fce000f8e00ff */
[----:B------:R-:W-:-:S07]  /*df40*/  LEPC R20, `(.L_x_7176) ;  /* 0x000000001014794e */ /* 0x000fce0000000000 */
[----:B--2-4-:R-:W-:Y:S05]  /*df50*/  CALL.ABS.NOINC R14 ;  /* 0x000000000e007343 */ /* 0x014fea0003c00000 */
.L_x_7176:
[----:B------:R-:W-:Y:S01]  /*df60*/  IMAD.MOV.U32 R66, RZ, RZ, R57 ;  /* 0x000000ffff427224 */ /* 0x000fe200078e0039 */
[----:B------:R-:W-:Y:S06]  /*df70*/  BRA `(.L_x_7141) ;  /* 0x0000000000707947 */ /* 0x000fec0003800000 */
.L_x_7175:
[----:B------:R-:W-:Y:S01]  /*df80*/  UMOV UR4, 0xf0000000 ;  /* 0xf000000000047882 */ /* 0x000fe20000000000 */
[----:B------:R-:W-:Y:S01]  /*df90*/  UMOV UR5, 0x380fffff ;  /* 0x380fffff00057882 */ /* 0x000fe20000000000 */
[----:B------:R-:W0:Y:S01]  /*dfa0*/  F2F.F32.F64 R10, R4 ;  /* 0x00000004000a7310 */ /* 0x000e220000301000 */
[----:B------:R-:W-:Y:S01]  /*dfb0*/  DSETP.GEU.AND P0, PT, |R4|, UR4, PT ;  /* 0x0000000404007e2a */ /* 0x000fe2000bf0e200 */
[----:B------:R-:W-:-:S13]  /*dfc0*/  IMAD.MOV.U32 R66, RZ, RZ, R57 ;  /* 0x000000ffff427224 */ /* 0x000fda00078e0039 */
[----:B0-----:R-:W-:-:S05]  /*dfd0*/  @!P0 FMUL R10, R10, 1.175494350822287508e-38 ;  /* 0x008000000a0a8820 */ /* 0x001fca0000400000 */
        /* <DEDUP_REMOVED lines=15> */
.L_x_7174:
[----:B------:R-:W0:Y:S01]  /*e0d0*/  F2I.U64.F64.TRUNC R4, R4 ;  /* 0x0000000400047311 */ /* 0x000e22000030d800 */
[----:B------:R-:W-:Y:S01]  /*e0e0*/  IMAD.MOV.U32 R66, RZ, RZ, R57 ;  /* 0x000000ffff427224 */ /* 0x000fe200078e0039 */
[----:B0-----:R0:W-:Y:S01]  /*e0f0*/  STG.E.64 desc[UR36][R8.64], R4 ;  /* 0x0000000408007986 */ /* 0x0011e2000c101b24 */
[----:B------:R-:W-:Y:S05]  /*e100*/  BRA `(.L_x_7141) ;  /* 0x00000000000c7947 */ /* 0x000fea0003800000 */
.L_x_7173:
[----:B------:R-:W0:Y:S01]  /*e110*/  F2I.U32.F64.TRUNC R5, R4 ;  /* 0x0000000400057311 */ /* 0x000e22000030d000 */
[----:B------:R-:W-:Y:S01]  /*e120*/  IMAD.MOV.U32 R66, RZ, RZ, R57 ;  /* 0x000000ffff427224 */ /* 0x000fe200078e0039 */
[----:B0-----:R3:W-:Y:S06]  /*e130*/  STG.E desc[UR36][R8.64], R5 ;  /* 0x0000000508007986 */ /* 0x0017ec000c101924 */
.L_x_7141:
[----:B------:R-:W-:Y:S05]  /*e140*/  BSYNC.RECONVERGENT B6 ;  /* 0x0000000000067941 */ /* 0x000fea0003800200 */
.L_x_7140:
[----:B------:R-:W-:Y:S01]  /*e150*/  ISETP.GE.AND P0, PT, R66, R2, PT ;  /* 0x000000024200720c */ /* 0x000fe20003f06270 */
[----:B------:R-:W-:-:S12]  /*e160*/  BSSY.RECONVERGENT B6, `(.L_x_7177) ;  /* 0x0000230000067945 */ /* 0x000fd80003800200 */
[----:B------:R-:W-:Y:S05]  /*e170*/  @P0 BRA `(.L_x_7178) ;  /* 0x0000002000b80947 */ /* 0x000fea0003800000 */
[----:B------:R-:W5:Y:S01]  /*e180*/  LDCU UR4, c[0x0][0x3f8] ;  /* 0x00007f00ff0477ac */ /* 0x000f620008000800 */
[----:B0--3--:R-:W0:Y:S01]  /*e190*/  LDC.64 R4, c[0x0][0x3c0] ;  /* 0x0000f000ff047b82 */ /* 0x009e220000000a00 */
[----:B-12---:R-:W-:Y:S01]  /*e1a0*/  IMAD R0, R65, 0x200, R66 ;  /* 0x0000020041007824 */ /* 0x006fe200078e0242 */
        /* <DEDUP_REMOVED lines=15> */
[----:B------:R-:W0:Y:S02]  /*e2a0*/  F2I.F64.TRUNC R53, R52 ;  /* 0x0000003400357311 */ /* 0x000e24000030d100 */
[----:B0-----:R0:W-:Y:S01]  /*e2b0*/  STG.E.U8 desc[UR36][R4.64], R53 ;  /* 0x0000003504007986 */ /* 0x0011e2000c101124 */
[----:B------:R-:W-:Y:S05]  /*e2c0*/  BRA `(.L_x_7184) ;  /* 0x0000001000007947 */ /* 0x000fea0003800000 */
.L_x_7182:
[----:B------:R-:W0:Y:S02]  /*e2d0*/  F2I.S64.F64.TRUNC R52, R52 ;  /* 0x0000003400347311 */ /* 0x000e24000030d900 */
[----:B0-----:R-:W-:-:S05]  /*e2e0*/  IMAD.MOV.U32 R3, RZ, RZ, R52 ;  /* 0x000000ffff037224 */ /* 0x001fca00078e0034 */
[----:B------:R1:W-:Y:S01]  /*e2f0*/  STG.E.U8 desc[UR36][R4.64], R3 ;  /* 0x0000000304007986 */ /* 0x0003e2000c101124 */
[----:B------:R-:W-:Y:S05]  /*e300*/  BRA `(.L_x_7184) ;  /* 0x0000000c00f07947 */ /* 0x000fea0003800000 */
.L_x_7181:
[----:B------:R-:W-:-:S13]  /*e310*/  ISETP.NE.AND P0, PT, R0, 0x2, PT ;  /* 0x000000020000780c */ /* 0x000fda0003f05270 */
[----:B------:R-:W-:Y:S05]  /*e320*/  @!P0 BRA `(.L_x_7185) ;  /* 0x0000000000288947 */ /* 0x000fea0003800000 */
[----:B------:R-:W-:-:S13]  /*e330*/  ISETP.NE.AND P0, PT, R0, 0x3, PT ;  /* 0x000000030000780c */ /* 0x000fda0003f05270 */
[----:B------:R-:W-:Y:S05]  /*e340*/  @!P0 BRA `(.L_x_7186) ;  /* 0x0000000000148947 */ /* 0x000fea0003800000 */
[----:B------:R-:W-:-:S13]  /*e350*/  ISETP.NE.AND P0, PT, R0, 0x4, PT ;  /* 0x000000040000780c */ /* 0x000fda0003f05270 */
[----:B------:R-:W-:Y:S05]  /*e360*/  @P0 BRA `(.L_x_7183) ;  /* 0x0000000800c40947 */ /* 0x000fea0003800000 */
[----:B------:R-:W0:Y:S02]  /*e370*/  F2I.S64.F64.TRUNC R52, R52 ;  /* 0x0000003400347311 */ /* 0x000e24000030d900 */
[----:B0-----:R2:W-:Y:S01]  /*e380*/  STG.E.64 desc[UR36][R4.64], R52 ;  /* 0x0000003404007986 */ /* 0x0015e2000c101b24 */
[----:B------:R-:W-:Y:S05]  /*e390*/  BRA `(.L_x_7184) ;  /* 0x0000000c00cc7947 */ /* 0x000fea0003800000 */
.L_x_7186:
[----:B------:R-:W0:Y:S02]  /*e3a0*/  F2I.F64.TRUNC R53, R52 ;  /* 0x0000003400357311 */ /* 0x000e24000030d100 */
[----:B0-----:R3:W-:Y:S01]  /*e3b0*/  STG.E desc[UR36][R4.64], R53 ;  /* 0x0000003504007986 */ /* 0x0017e2000c101924 */
[----:B------:R-:W-:Y:S05]  /*e3c0*/  BRA `(.L_x_7184) ;  /* 0x0000000c00c07947 */ /* 0x000fea0003800000 */
.L_x_7185:
[----:B------:R-:W0:Y:S02]  /*e3d0*/  F2I.F64.TRUNC R53, R52 ;  /* 0x0000003400357311 */ /* 0x000e24000030d100 */
[----:B0-----:R0:W-:Y:S01]  /*e3e0*/  STG.E.U16 desc[UR36][R4.64], R53 ;  /* 0x0000003504007986 */ /* 0x0011e2000c101524 */
[----:B------:R-:W-:Y:S05]  /*e3f0*/  BRA `(.L_x_7184) ;  /* 0x0000000c00b47947 */ /* 0x000fea0003800000 */
.L_x_7180:
        /* <DEDUP_REMOVED lines=9> */
[----:B------:R-:W-:-:S14]  /*e490*/  DSETP.GEU.AND P0, PT, |R52|, UR4, PT ;  /* 0x0000000434007e2a */ /* 0x000fdc000bf0e200 */
[----:B0-----:R-:W-:-:S05]  /*e4a0*/  @!P0 FMUL R3, R3, 1.175494350822287508e-38 ;  /* 0x0080000003038820 */ /* 0x001fca0000400000 */
[----:B------:R0:W-:Y:S01]  /*e4b0*/  STG.E desc[UR36][R4.64], R3 ;  /* 0x0000000304007986 */ /* 0x0001e2000c101924 */
[----:B------:R-:W-:Y:S05]  /*e4c0*/  BRA `(.L_x_7184) ;  /* 0x0000000c00807947 */ /* 0x000fea0003800000 */
.L_x_7188:
        /* <DEDUP_REMOVED lines=8> */
.L_x_7187:
        /* <DEDUP_REMOVED lines=16> */
.L_x_7190:
        /* <DEDUP_REMOVED lines=11> */
.L_x_7189:
[----:B------:R0:W-:Y:S01]  /*e700*/  STG.E.64 desc[UR36][R4.64], R52 ;  /* 0x0000003404007986 */ /* 0x0001e2000c101b24 */
[----:B------:R-:W-:Y:S05]  /*e710*/  BRA `(.L_x_7184) ;  /* 0x0000000800ec7947 */ /* 0x000fea0003800000 */
.L_x_7179:
        /* <DEDUP_REMOVED lines=10> */
[----:B------:R-:W0:Y:S02]  /*e7c0*/  F2I.U32.F64.TRUNC R53, R52 ;  /* 0x0000003400357311 */ /* 0x000e24000030d000 */
[----:B0-----:R0:W-:Y:S01]  /*e7d0*/  STG.E.U16 desc[UR36][R4.64], R53 ;  /* 0x0000003504007986 */ /* 0x0011e2000c101524 */
[----:B------:R-:W-:Y:S05]  /*e7e0*/  BRA `(.L_x_7184) ;  /* 0x0000000800b87947 */ /* 0x000fea0003800000 */
.L_x_7194:
        /* <DEDUP_REMOVED lines=22> */
.L_x_7197:
[----:B------:R-:W-:-:S04]  /*e950*/  SHF.R.U32.HI R3, RZ, 0x18, R7 ;  /* 0x00000018ff037819 */ /* 0x000fc80000011607 */
[----:B------:R-:W-:-:S07]  /*e960*/  LOP3.LUT R0, R0, 0x80, R3, 0xf8, !PT ;  /* 0x0000008000007812 */ /* 0x000fce00078ef803 */
.L_x_7196:
[----:B------:R-:W-:Y:S05]  /*e970*/  BSYNC.RECONVERGENT B0 ;  /* 0x0000000000007941 */ /* 0x000fea0003800200 */
.L_x_7195:
[----:B------:R0:W-:Y:S01]  /*e980*/  STG.E.U8 desc[UR36][R4.64], R0 ;  /* 0x0000000004007986 */ /* 0x0001e2000c101124 */
[----:B------:R-:W-:Y:S05]  /*e990*/  BRA `(.L_x_7184) ;  /* 0x00000008004c7947 */ /* 0x000fea0003800000 */
.L_x_7193:
        /* <DEDUP_REMOVED lines=22> */
.L_x_7200:
[----:B------:R-:W-:-:S04]  /*eb00*/  SHF.R.U32.HI R3, RZ, 0x18, R7 ;  /* 0x00000018ff037819 */ /* 0x000fc80000011607 */
[----:B------:R-:W-:-:S07]  /*eb10*/  LOP3.LUT R0, R0, 0x80, R3, 0xf8, !PT ;  /* 0x0000008000007812 */ /* 0x000fce00078ef803 */
.L_x_7199:
[----:B------:R-:W-:Y:S05]  /*eb20*/  BSYNC.RECONVERGENT B0 ;  /* 0x0000000000007941 */ /* 0x000fea0003800200 */
.L_x_7198:
[----:B------:R0:W-:Y:S01]  /*eb30*/  STG.E.U8 desc[UR36][R4.64], R0 ;  /* 0x0000000004007986 */ /* 0x0001e2000c101124 */
[----:B------:R-:W-:Y:S05]  /*eb40*/  BRA `(.L_x_7184) ;  /* 0x0000000400e07947 */ /* 0x000fea0003800000 */
.L_x_7192:
        /* <DEDUP_REMOVED lines=26> */
.L_x_7202:
[----:B------:R-:W0:Y:S02]  /*ecf0*/  F2I.U64.F64.TRUNC R52, R52 ;  /* 0x0000003400347311 */ /* 0x000e24000030d800 */
[----:B0-----:R0:W-:Y:S01]  /*ed00*/  STG.E.64 desc[UR36][R4.64], R52 ;  /* 0x0000003404007986 */ /* 0x0011e2000c101b24 */
[----:B------:R-:W-:Y:S05]  /*ed10*/  BRA `(.L_x_7184) ;  /* 0x00000004006c7947 */ /* 0x000fea0003800000 */
.L_x_7201:
[----:B------:R-:W0:Y:S02]  /*ed20*/  F2I.U32.F64.TRUNC R53, R52 ;  /* 0x0000003400357311 */ /* 0x000e24000030d000 */
[----:B0-----:R0:W-:Y:S01]  /*ed30*/  STG.E desc[UR36][R4.64], R53 ;  /* 0x0000003504007986 */ /* 0x0011e2000c101924 */
[----:B------:R-:W-:Y:S05]  /*ed40*/  BRA `(.L_x_7184) ;  /* 0x0000000400607947 */ /* 0x000fea0003800000 */
.L_x_7191:
[----:B------:R-:W-:-:S13]  /*ed50*/  ISETP.GT.AND P0, PT, R0, 0xe, PT ;  /* 0x0000000e0000780c */ /* 0x000fda0003f04270 */
[----:B------:R-:W-:Y:S05]  /*ed60*/  @P0 BRA `(.L_x_7203) ;  /* 0x00000000002c0947 */ /* 0x000fea0003800000 */
[----:B------:R-:W-:-:S13]  /*ed70*/  ISETP.NE.AND P0, PT, R0, 0xa, PT ;  /* 0x0000000a0000780c */ /* 0x000fda0003f05270 */
[----:B------:R-:W-:Y:S05]  /*ed80*/  @!P0 BRA `(.L_x_7204) ;  /* 0x00000000001c8947 */ /* 0x000fea0003800000 */
[----:B------:R-:W-:-:S13]  /*ed90*/  ISETP.NE.AND P0, PT, R0, 0xb, PT ;  /* 0x0000000b0000780c */ /* 0x000fda0003f05270 */
[----:B------:R-:W-:Y:S05]  /*eda0*/  @P0 BRA `(.L_x_7183) ;  /* 0x0000000000340947 */ /* 0x000fea0003800000 */
[----:B------:R-:W-:-:S06]  /*edb0*/  DSETP.NEU.AND P0, PT, R54, RZ, PT ;  /* 0x000000ff3600722a */ /* 0x000fcc0003f0d000 */
[----:B------:R-:W-:-:S06]  /*edc0*/  DSETP.NEU.OR P0, PT, R52, RZ, P0 ;  /* 0x000000ff3400722a */ /* 0x000fcc000070d400 */
[----:B------:R-:W-:-:S05]  /*edd0*/  SEL R3, RZ, 0x1, !P0 ;  /* 0x00000001ff037807 */ /* 0x000fca0004000000 */
[----:B------:R0:W-:Y:S01]  /*ede0*/  STG.E.U8 desc[UR36][R4.64], R3 ;  /* 0x0000000304007986 */ /* 0x0001e2000c101124 */
[----:B------:R-:W-:Y:S05]  /*edf0*/  BRA `(.L_x_7184) ;  /* 0x0000000400347947 */ /* 0x000fea0003800000 */
.L_x_7204:
[----:B------:R0:W-:Y:S01]  /*ee00*/  STG.E.128 desc[UR36][R4.64], R52 ;  /* 0x0000003404007986 */ /* 0x0001e2000c101d24 */
[----:B------:R-:W-:Y:S05]  /*ee10*/  BRA `(.L_x_7184) ;  /* 0x00000004002c7947 */ /* 0x000fea0003800000 */
.L_x_7203:
[----:B------:R-:W-:-:S13]  /*ee20*/  ISETP.NE.AND P0, PT, R0, 0xf, PT ;  /* 0x0000000f0000780c */ /* 0x000fda0003f05270 */
[----:B------:R-:W-:Y:S05]  /*ee30*/  @!P0 BRA `(.L_x_7205) ;  /* 0x0000000400088947 */ /* 0x000fea0003800000 */
[----:B------:R-:W-:-:S13]  /*ee40*/  ISETP.NE.AND P0, PT, R0, 0x17, PT ;  /* 0x000000170000780c */ /* 0x000fda0003f05270 */
[----:B------:R-:W-:Y:S05]  /*ee50*/  @!P0 BRA `(.L_x_7206) ;  /* 0x0000000000a08947 */ /* 0x000fea0003800000 */
[----:B------:R-:W-:-:S13]  /*ee60*/  ISETP.NE.AND P0, PT, R0, 0x18, PT ;  /* 0x000000180000780c */ /* 0x000fda0003f05270 */
[----:B------:R-:W-:Y:S05]  /*ee70*/  @!P0 BRA `(.L_x_7207) ;  /* 0x0000000000448947 */ /* 0x000fea0003800000 */
.L_x_7183:
        /* <DEDUP_REMOVED lines=16> */
.L_x_7208:
[----:B------:R-:W-:Y:S05]  /*ef80*/  BRA `(.L_x_7184) ;  /* 0x0000000000d07947 */ /* 0x000fea0003800000 */
.L_x_7207:
        /* <DEDUP_REMOVED lines=17> */
.L_x_7210:
[----:B------:R-:W-:Y:S05]  /*f0a0*/  BSYNC.RECONVERGENT B0 ;  /* 0x0000000000007941 */ /* 0x000fea0003800200 */
.L_x_7209:
[----:B------:R-:W-:-:S05]  /*f0b0*/  LOP3.LUT R3, R0, 0x80, R3, 0xf8, !PT ;  /* 0x0000008000037812 */ /* 0x000fca00078ef803 */
[----:B------:R0:W-:Y:S01]  /*f0c0*/  STG.E.U8 desc[UR36][R4.64], R3 ;  /* 0x0000000304007986 */ /* 0x0001e2000c101124 */
[----:B------:R-:W-:Y:S05]  /*f0d0*/  BRA `(.L_x_7184) ;  /* 0x00000000007c7947 */ /* 0x000fea0003800000 */
.L_x_7206:
        /* <DEDUP_REMOVED lines=16> */
.L_x_7212:
[----:B------:R-:W-:Y:S01]  /*f1e0*/  IMAD.MOV.U32 R0, RZ, RZ, 0x7f ;  /* 0x0000007fff007424 */ /* 0x000fe200078e00ff */
[----:B------:R-:W-:-:S04]  /*f1f0*/  ISETP.GT.U32.AND P0, PT, R3, 0x7f800000, PT ;  /* 0x7f8000000300780c */ /* 0x000fc80003f04070 */
[----:B------:R-:W-:-:S09]  /*f200*/  SEL R0, R0, 0x7c, P0 ;  /* 0x0000007c00007807 */ /* 0x000fd20000000000 */
.L_x_7213:
[----:B------:R-:W-:Y:S05]  /*f210*/  BSYNC.RECONVERGENT B0 ;  /* 0x0000000000007941 */ /* 0x000fea0003800200 */
.L_x_7211:
[----:B------:R-:W-:-:S04]  /*f220*/  SHF.R.U32.HI R3, RZ, 0x18, R7 ;  /* 0x00000018ff037819 */ /* 0x000fc80000011607 */
[----:B------:R-:W-:-:S05]  /*f230*/  LOP3.LUT R3, R0, 0x80, R3, 0xf8, !PT ;  /* 0x0000008000037812 */ /* 0x000fca00078ef803 */
[----:B------:R0:W-:Y:S01]  /*f240*/  STG.E.U8 desc[UR36][R4.64], R3 ;  /* 0x0000000304007986 */ /* 0x0001e2000c101124 */
[----:B------:R-:W-:Y:S05]  /*f250*/  BRA `(.L_x_7184) ;  /* 0x00000000001c7947 */ /* 0x000fea0003800000 */
.L_x_7205:
[----:B------:R-:W-:Y:S01]  /*f260*/  UMOV UR4, 0xf0000000 ;  /* 0xf000000000047882 */ /* 0x000fe20000000000 */
[----:B------:R-:W-:Y:S01]  /*f270*/  UMOV UR5, 0x380fffff ;  /* 0x380fffff00057882 */ /* 0x000fe20000000000 */
[----:B------:R-:W0:Y:S01]  /*f280*/  F2F.F32.F64 R0, R52 ;  /* 0x0000003400007310 */ /* 0x000e220000301000 */
[----:B------:R-:W-:-:S14]  /*f290*/  DSETP.GEU.AND P0, PT, |R52|, UR4, PT ;  /* 0x0000000434007e2a */ /* 0x000fdc000bf0e200 */
[----:B0-----:R-:W-:-:S05]  /*f2a0*/  @!P0 FMUL R0, R0, 1.175494350822287508e-38 ;  /* 0x0080000000008820 */ /* 0x001fca0000400000 */
[----:B------:R-:W-:-:S05]  /*f2b0*/  F2FP.BF16.F32.PACK_AB R0, RZ, R0 ;  /* 0x00000000ff00723e */ /* 0x000fca00000010ff */
[----:B------:R0:W-:Y:S02]  /*f2c0*/  STG.E.U16 desc[UR36][R4.64], R0 ;  /* 0x0000000004007986 */ /* 0x0001e4000c101524 */
.L_x_7184:
[----:B------:R-:W-:-:S05]  /*f2d0*/  VIADD R66, R66, 0x80 ;  /* 0x0000008042427836 */ /* 0x000fca0000000000 */
[----:B------:R-:W-:-:S13]  /*f2e0*/  ISETP.GE.AND P0, PT, R66, R2, PT ;  /* 0x000000024200720c */ /* 0x000fda0003f06270 */
[----:B------:R-:W-:Y:S05]  /*f2f0*/  @P0 BRA `(.L_x_7178) ;  /* 0x0000001000580947 */ /* 0x000fea0003800000 */
[----:B------:R-:W5:Y:S01]  /*f300*/  LDCU UR4, c[0x0][0x3f8] ;  /* 0x00007f00ff0477ac */ /* 0x000f620008000800 */
[----:B0123--:R-:W0:Y:S01]  /*f310*/  LDC.64 R4, c[0x0][0x3c0] ;  /* 0x0000f000ff047b82 */ /* 0x00fe220000000a00 */
        /* <DEDUP_REMOVED lines=19> */
.L_x_7217:
[----:B------:R-:W0:Y:S02]  /*f450*/  F2I.S64.F64.TRUNC R16, R16 ;  /* 0x0000001000107311 */ /* 0x000e24000030d900 */
[----:B0-----:R-:W-:-:S05]  /*f460*/  IMAD.MOV.U32 R3, RZ, RZ, R16 ;  /* 0x000000ffff037224 */ /* 0x001fca00078e0010 */
[----:B------:R0:W-:Y:S01]  /*f470*/  STG.E.U8 desc[UR36][R4.64], R3 ;  /* 0x0000000304007986 */ /* 0x0001e2000c101124 */
[----:B------:R-:W-:Y:S05]  /*f480*/  BRA `(.L_x_7219) ;  /* 0x0000000c00f07947 */ /* 0x000fea0003800000 */
.L_x_7216:
        /* <DEDUP_REMOVED lines=9> */
.L_x_7221:
[----:B------:R-:W0:Y:S02]  /*f520*/  F2I.F64.TRUNC R17, R16 ;  /* 0x0000001000117311 */ /* 0x000e24000030d100 */
[----:B0-----:R0:W-:Y:S01]  /*f530*/  STG.E desc[UR36][R4.64], R17 ;  /* 0x0000001104007986 */ /* 0x0011e2000c101924 */
[----:B------:R-:W-:Y:S05]  /*f540*/  BRA `(.L_x_7219) ;  /* 0x0000000c00c07947 */ /* 0x000fea0003800000 */
.L_x_7220:
[----:B------:R-:W0:Y:S02]  /*f550*/  F2I.F64.TRUNC R17, R16 ;  /* 0x0000001000117311 */ /* 0x000e24000030d100 */
[----:B0-----:R0:W-:Y:S01]  /*f560*/  STG.E.U16 desc[UR36][R4.64], R17 ;  /* 0x0000001104007986 */ /* 0x0011e2000c101524 */
[----:B------:R-:W-:Y:S05]  /*f570*/  BRA `(.L_x_7219) ;  /* 0x0000000c00b47947 */ /* 0x000fea0003800000 */
.L_x_7215:
        /* <DEDUP_REMOVED lines=13> */
.L_x_7223:
        /* <DEDUP_REMOVED lines=8> */
.L_x_7222:
        /* <DEDUP_REMOVED lines=16> */
.L_x_7225:
        /* <DEDUP_REMOVED lines=11> */
.L_x_7224:
[----:B------:R0:W-:Y:S01]  /*f880*/  STG.E.64 desc[UR36][R4.64], R16 ;  /* 0x0000001004007986 */ /* 0x0001e2000c101b24 */
[----:B------:R-:W-:Y:S05]  /*f890*/  BRA `(.L_x_7219) ;  /* 0x0000000800ec7947 */ /* 0x000fea0003800000 */
.L_x_7214:
        /* <DEDUP_REMOVED lines=13> */
.L_x_7229:
        /* <DEDUP_REMOVED lines=22> */
.L_x_7232:
[----:B------:R-:W-:-:S04]  /*fad0*/  SHF.R.U32.HI R3, RZ, 0x18, R7 ;  /* 0x00000018ff037819 */ /* 0x000fc80000011607 */
[----:B------:R-:W-:-:S07]  /*fae0*/  LOP3.LUT R0, R0, 0x80, R3, 0xf8, !PT ;  /* 0x0000008000007812 */ /* 0x000fce00078ef803 */
.L_x_7231:
[----:B------:R-:W-:Y:S05]  /*faf0*/  BSYNC.RECONVERGENT B0 ;  /* 0x0000000000007941 */ /* 0x000fea0003800200 */
.L_x_7230:
[----:B------:R0:W-:Y:S01]  /*fb00*/  STG.E.U8 desc[UR36][R4.64], R0 ;  /* 0x0000000004007986 */ /* 0x0001e2000c101124 */
[----:B------:R-:W-:Y:S05]  /*fb10*/  BRA `(.L_x_7219) ;  /* 0x00000008004c7947 */ /* 0x000fea0003800000 */
.L_x_7228:
        /* <DEDUP_REMOVED lines=22> */
.L_x_7235:
[----:B------:R-:W-:-:S04]  /*fc80*/  SHF.R.U32.HI R3, RZ, 0x18, R7 ;  /* 0x00000018ff037819 */ /* 0x000fc80000011607 */
[----:B------:R-:W-:-:S07]  /*fc90*/  LOP3.LUT R0, R0, 0x80, R3, 0xf8, !PT ;  /* 0x0000008000007812 */ /* 0x000fce00078ef803 */
.L_x_7234:
[----:B------:R-:W-:Y:S05]  /*fca0*/  BSYNC.RECONVERGENT B0 ;  /* 0x0000000000007941 */ /* 0x000fea0003800200 */
.L_x_7233:
[----:B------:R0:W-:Y:S01]  /*fcb0*/  STG.E.U8 desc[UR36][R4.64], R0 ;  /* 0x0000000004007986 */ /* 0x0001e2000c101124 */
[----:B------:R-:W-:Y:S05]  /*fcc0*/  BRA `(.L_x_7219) ;  /* 0x0000000400e07947 */ /* 0x000fea0003800000 */
.L_x_7227:
        /* <DEDUP_REMOVED lines=26> */
.L_x_7237:
[----:B------:R-:W0:Y:S02]  /*fe70*/  F2I.U64.F64.TRUNC R16, R16 ;  /* 0x0000001000107311 */ /* 0x000e24000030d800 */
[----:B0-----:R0:W-:Y:S01]  /*fe80*/  STG.E.64 desc[UR36][R4.64], R16 ;  /* 0x0000001004007986 */ /* 0x0011e2000c101b24 */
[----:B------:R-:W-:Y:S05]  /*fe90*/  BRA `(.L_x_7219) ;  /* 0x00000004006c7947 */ /* 0x000fea0003800000 */
.L_x_7236:
[----:B------:R-:W0:Y:S02]  /*fea0*/  F2I.U32.F64.TRUNC R17, R16 ;  /* 0x0000001000117311 */ /* 0x000e24000030d000 */
[----:B0-----:R0:W-:Y:S01]  /*feb0*/  STG.E desc[UR36][R4.64], R17 ;  /* 0x0000001104007986 */ /* 0x0011e2000c101924 */
[----:B------:R-:W-:Y:S05]  /*fec0*/  BRA `(.L_x_7219) ;  /* 0x0000000400607947 */ /* 0x000fea0003800000 */
.L_x_7226:
        /* <DEDUP_REMOVED lines=11> */
.L_x_7239:
[----:B------:R0:W-:Y:S01]  /*ff80*/  STG.E.128 desc[UR36][R4.64], R16 ;  /* 0x0000001004007986 */ /* 0x0001e2000c101d24 */
[----:B------:R-:W-:Y:S05]  /*ff90*/  BRA `(.L_x_7219) ;  /* 0x00000004002c7947 */ /* 0x000fea0003800000 */
.L_x_7238:
[----:B------:R-:W-:-:S13]  /*ffa0*/  ISETP.NE.AND P0, PT, R0, 0xf, PT ;  /* 0x0000000f0000780c */ /* 0x000fda0003f05270 */
[----:B------:R-:W-:Y:S05]  /*ffb0*/  @!P0 BRA `(.L_x_7240) ;  /* 0x0000000400088947 */ /* 0x000fea0003800000 */
[----:B------:R-:W-:-:S13]  /*ffc0*/  ISETP.NE.AND P0, PT, R0, 0x17, PT ;  /* 0x000000170000780c */ /* 0x000fda0003f05270 */
[----:B------:R-:W-:Y:S05]  /*ffd0*/  @!P0 BRA `(.L_x_7241) ;  /* 0x0000000000a08947 */ /* 0x000fea0003800000 */
[----:B------:R-:W-:-:S13]  /*ffe0*/  ISETP.NE.AND P0, PT, R0, 0x18, PT ;  /* 0x000000180000780c */ /* 0x000fda0003f05270 */
[----:B------:R-:W-:Y:S05]  /*fff0*/  @!P0 BRA `(.L_x_7242) ;  /* 0x0000000000448947 */ /* 0x000fea0003800000 */
.L_x_7218:
        /* <DEDUP_REMOVED lines=16> */
.L_x_7243:
[----:B------:R-:W-:Y:S05]  /*10100*/  BRA `(.L_x_7219) ;  /* 0x0000000000d07947 */ /* 0x000fea0003800000 */
.L_x_7242:
        /* <DEDUP_REMOVED lines=17> */
.L_x_7245:
[----:B------:R-:W-:Y:S05]  /*10220*/  BSYNC.RECONVERGENT B0 ;  /* 0x0000000000007941 */ /* 0x000fea0003800200 */
.L_x_7244:
[----:B------:R-:W-:-:S05]  /*10230*/  LOP3.LUT R3, R0, 0x80, R3, 0xf8, !PT ;  /* 0x0000008000037812 */ /* 0x000fca00078ef803 */
[----:B------:R1:W-:Y:S01]  /*10240*/  STG.E.U8 desc[UR36][R4.64], R3 ;  /* 0x0000000304007986 */ /* 0x0003e2000c101124 */
[----:B------:R-:W-:Y:S05]  /*10250*/  BRA `(.L_x_7219) ;  /* 0x00000000007c7947 */ /* 0x000fea0003800000 */
.L_x_7241:
        /* <DEDUP_REMOVED lines=16> */
.L_x_7247:
[----:B------:R-:W-:Y:S01]  /*10360*/  IMAD.MOV.U32 R0, RZ, RZ, 0x7f ;  /* 0x0000007fff007424 */ /* 0x000fe200078e00ff */
[----:B------:R-:W-:-:S04]  /*10370*/  ISETP.GT.U32.AND P0, PT, R3, 0x7f800000, PT ;  /* 0x7f8000000300780c */ /* 0x000fc80003f04070 */
[----:B------:R-:W-:-:S09]  /*10380*/  SEL R0, R0, 0x7c, P0 ;  /* 0x0000007c00007807 */ /* 0x000fd20000000000 */
.L_x_7248:
[----:B------:R-:W-:Y:S05]  /*10390*/  BSYNC.RECONVERGENT B0 ;  /* 0x0000000000007941 */ /* 0x000fea0003800200 */
.L_x_7246:
[----:B------:R-:W-:-:S04]  /*103a0*/  SHF.R.U32.HI R3, RZ, 0x18, R7 ;  /* 0x00000018ff037819 */ /* 0x000fc80000011607 */
[----:B------:R-:W-:-:S05]  /*103b0*/  LOP3.LUT R3, R0, 0x80, R3, 0xf8, !PT ;  /* 0x0000008000037812 */ /* 0x000fca00078ef803 */
[----:B------:R0:W-:Y:S01]  /*103c0*/  STG.E.U8 desc[UR36][R4.64], R3 ;  /* 0x0000000304007986 */ /* 0x0001e2000c101124 */
[----:B------:R-:W-:Y:S05]  /*103d0*/  BRA `(.L_x_7219) ;  /* 0x00000000001c7947 */ /* 0x000fea0003800000 */
.L_x_7240:
[----:B------:R-:W-:Y:S01]  /*103e0*/  UMOV UR4, 0xf0000000 ;  /* 0xf000000000047882 */ /* 0x000fe20000000000 */
[----:B------:R-:W-:Y:S01]  /*103f0*/  UMOV UR5, 0x380fffff ;  /* 0x380fffff00057882 */ /* 0x000fe20000000000 */
[----:B------:R-:W0:Y:S01]  /*10400*/  F2F.F32.F64 R0, R16 ;  /* 0x0000001000007310 */ /* 0x000e220000301000 */
[----:B------:R-:W-:-:S14]  /*10410*/  DSETP.GEU.AND P0, PT, |R16|, UR4, PT ;  /* 0x0000000410007e2a */ /* 0x000fdc000bf0e200 */
[----:B0-----:R-:W-:-:S05]  /*10420*/  @!P0 FMUL R0, R0, 1.175494350822287508e-38 ;  /* 0x0080000000008820 */ /* 0x001fca0000400000 */
[----:B------:R-:W-:-:S05]  /*10430*/  F2FP.BF16.F32.PACK_AB R0, RZ, R0 ;  /* 0x00000000ff00723e */ /* 0x000fca00000010ff */
[----:B------:R2:W-:Y:S02]  /*10440*/  STG.E.U16 desc[UR36][R4.64], R0 ;  /* 0x0000000004007986 */ /* 0x0005e4000c101524 */
.L_x_7219:
[----:B------:R-:W-:-:S07]  /*10450*/  VIADD R66, R66, 0x80 ;  /* 0x0000008042427836 */ /* 0x000fce0000000000 */
.L_x_7178:
[----:B------:R-:W-:Y:S05]  /*10460*/  BSYNC.RECONVERGENT B6 ;  /* 0x0000000000067941 */ /* 0x000fea0003800200 */
.L_x_7177:
[----:B------:R-:W-:-:S13]  /*10470*/  ISETP.GE.AND P0, PT, R66, R2, PT ;  /* 0x000000024200720c */ /* 0x000fda0003f06270 */
[----:B------:R-:W-:Y:S05]  /*10480*/  @P0 EXIT ;  /* 0x000000000000094d */ /* 0x000fea0003800000 */
[----:B01-3--:R-:W0:Y:S01]  /*10490*/  LDC.64 R2, c[0x0][0x3c0] ;  /* 0x0000f000ff027b82 */ /* 0x00be220000000a00 */
[----:B------:R-:W1:Y:S01]  /*104a0*/  LDCU UR4, c[0x0][0x3f8] ;  /* 0x00007f00ff0477ac */ /* 0x000e620008000800 */
[----:B--2---:R-:W-:Y:S01]  /*104b0*/  PRMT R0, R64, 0x9910, RZ ;  /* 0x0000991040007816 */ /* 0x004fe200000000ff */
        /* <DEDUP_REMOVED lines=15> */
[----:B0-----:R-:W-:Y:S01]  /*105b0*/  STG.E.U8 desc[UR36][R2.64], R25 ;  /* 0x0000001902007986 */ /* 0x001fe2000c101124 */
[----:B------:R-:W-:Y:S05]  /*105c0*/  EXIT ;  /* 0x000000000000794d */ /* 0x000fea0003800000 */
.L_x_7252:
[----:B------:R-:W0:Y:S02]  /*105d0*/  F2I.S64.F64.TRUNC R24, R24 ;  /* 0x0000001800187311 */ /* 0x000e24000030d900 */
[----:B0-----:R-:W-:-:S05]  /*105e0*/  IMAD.MOV.U32 R5, RZ, RZ, R24 ;  /* 0x000000ffff057224 */ /* 0x001fca00078e0018 */
[----:B------:R-:W-:Y:S01]  /*105f0*/  STG.E.U8 desc[UR36][R2.64], R5 ;  /* 0x0000000502007986 */ /* 0x000fe2000c101124 */
[----:B------:R-:W-:Y:S05]  /*10600*/  EXIT ;  /* 0x000000000000794d */ /* 0x000fea0003800000 */
.L_x_7251:
[----:B------:R-:W-:-:S13]  /*10610*/  ISETP.NE.AND P0, PT, R0, 0x2, PT ;  /* 0x000000020000780c */ /* 0x000fda0003f05270 */
[----:B------:R-:W-:Y:S05]  /*10620*/  @!P0 BRA `(.L_x_7254) ;  /* 0x0000000000288947 */ /* 0x000fea0003800000 */
[----:B------:R-:W-:-:S13]  /*10630*/  ISETP.NE.AND P0, PT, R0, 0x3, PT ;  /* 0x000000030000780c */ /* 0x000fda0003f05270 */
[----:B------:R-:W-:Y:S05]  /*10640*/  @!P0 BRA `(.L_x_7255) ;  /* 0x0000000000148947 */ /* 0x000fea0003800000 */
[----:B------:R-:W-:-:S13]  /*10650*/  ISETP.NE.AND P0, PT, R0, 0x4, PT ;  /* 0x000000040000780c */ /* 0x000fda0003f05270 */
[----:B------:R-:W-:Y:S05]  /*10660*/  @P0 BRA `(.L_x_7253) ;  /* 0x0000000800c40947 */ /* 0x000fea0003800000 */
[----:B------:R-:W0:Y:S02]  /*10670*/  F2I.S64.F64.TRUNC R24, R24 ;  /* 0x0000001800187311 */ /* 0x000e24000030d900 */
[----:B0-----:R-:W-:Y:S01]  /*10680*/  STG.E.64 desc[UR36][R2.64], R24 ;  /* 0x0000001802007986 */ /* 0x001fe2000c101b24 */
[----:B------:R-:W-:Y:S05]  /*10690*/  EXIT ;  /* 0x000000000000794d */ /* 0x000fea0003800000 */
.L_x_7255:
[----:B------:R-:W0:Y:S02]  /*106a0*/  F2I.F64.TRUNC R25, R24 ;  /* 0x0000001800197311 */ /* 0x000e24000030d100 */
[----:B0-----:R-:W-:Y:S01]  /*106b0*/  STG.E desc[UR36][R2.64], R25 ;  /* 0x0000001902007986 */ /* 0x001fe2000c101924 */
[----:B------:R-:W-:Y:S05]  /*106c0*/  EXIT ;  /* 0x000000000000794d */ /* 0x000fea0003800000 */
.L_x_7254:
[----:B------:R-:W0:Y:S02]  /*106d0*/  F2I.F64.TRUNC R25, R24 ;  /* 0x0000001800197311 */ /* 0x000e24000030d100 */
[----:B0-----:R-:W-:Y:S01]  /*106e0*/  STG.E.U16 desc[UR36][R2.64], R25 ;  /* 0x0000001902007986 */ /* 0x001fe2000c101524 */
[----:B------:R-:W-:Y:S05]  /*106f0*/  EXIT ;  /* 0x000000000000794d */ /* 0x000fea0003800000 */
.L_x_7250:
        /* <DEDUP_REMOVED lines=11> */
[----:B------:R-:W-:Y:S01]  /*107b0*/  STG.E desc[UR36][R2.64], R5 ;  /* 0x0000000502007986 */ /* 0x000fe2000c101924 */
[----:B------:R-:W-:Y:S05]  /*107c0*/  EXIT ;  /* 0x000000000000794d */ /* 0x000fea0003800000 */
.L_x_7257:
[----:B------:R-:W-:Y:S01]  /*107d0*/  UMOV UR4, 0xf0000000 ;  /* 0xf000000000047882 */ /* 0x000fe20000000000 */
[----:B------:R-:W-:Y:S01]  /*107e0*/  UMOV UR5, 0x380fffff ;  /* 0x380fffff00057882 */ /* 0x000fe20000000000 */
[----:B------:R-:W0:Y:S01]  /*107f0*/  F2F.F32.F64 R0, R24 ;  /* 0x0000001800007310 */ /* 0x000e220000301000 */
[----:B------:R-:W-:-:S14]  /*10800*/  DSETP.GEU.AND P0, PT, |R24|, UR4, PT ;  /* 0x0000000418007e2a */ /* 0x000fdc000bf0e200 */
[----:B0-----:R-:W-:-:S05]  /*10810*/  @!P0 FMUL R0, R0, 1.175494350822287508e-38 ;  /* 0x0080000000008820 */ /* 0x001fca0000400000 */
[----:B------:R-:W-:-:S05]  /*10820*/  F2FP.F16.F32.PACK_AB R0, RZ, R0 ;  /* 0x00000000ff00723e */ /* 0x000fca00000000ff */
[----:B------:R-:W-:Y:S01]  /*10830*/  STG.E.U16 desc[UR36][R2.64], R0 ;  /* 0x0000000002007986 */ /* 0x000fe2000c101524 */
[----:B------:R-:W-:Y:S05]  /*10840*/  EXIT ;  /* 0x000000000000794d */ /* 0x000fea0003800000 */
.L_x_7256:
        /* <DEDUP_REMOVED lines=16> */
.L_x_7259:
        /* <DEDUP_REMOVED lines=9> */
[----:B------:R-:W-:Y:S01]  /*109e0*/  STG.E desc[UR36][R2.64], R5 ;  /* 0x0000000502007986 */ /* 0x000fe2000c101924 */
[----:B------:R-:W-:Y:S05]  /*109f0*/  EXIT ;  /* 0x000000000000794d */ /* 0x000fea0003800000 */
.L_x_7258:
[----:B------:R-:W-:Y:S01]  /*10a00*/  STG.E.64 desc[UR36][R2.64], R24 ;  /* 0x0000001802007986 */ /* 0x000fe2000c101b24 */
[----:B------:R-:W-:Y:S05]  /*10a10*/  EXIT ;  /* 0x000000000000794d */ /* 0x000fea0003800000 */
.L_x_7249:
        /* <DEDUP_REMOVED lines=11> */
[----:B0-----:R-:W-:Y:S01]  /*10ad0*/  STG.E.U16 desc[UR36][R2.64], R25 ;  /* 0x0000001902007986 */ /* 0x001fe2000c101524 */
[----:B------:R-:W-:Y:S05]  /*10ae0*/  EXIT ;  /* 0x000000000000794d */ /* 0x000fea0003800000 */
.L_x_7263:
        /* <DEDUP_REMOVED lines=22> */
.L_x_7266:
[----:B------:R-:W-:-:S04]  /*10c50*/  SHF.R.U32.HI R5, RZ, 0x18, R5 ;  /* 0x00000018ff057819 */ /* 0x000fc80000011605 */
[----:B------:R-:W-:-:S07]  /*10c60*/  LOP3.LUT R0, R0, 0x80, R5, 0xf8, !PT ;  /* 0x0000008000007812 */ /* 0x000fce00078ef805 */
.L_x_7265:
[----:B------:R-:W-:Y:S05]  /*10c70*/  BSYNC.RECONVERGENT B0 ;  /* 0x0000000000007941 */ /* 0x000fea0003800200 */
.L_x_7264:
[----:B------:R-:W-:Y:S01]  /*10c80*/  STG.E.U8 desc[UR36][R2.64], R0 ;  /* 0x0000000002007986 */ /* 0x000fe2000c101124 */
[----:B------:R-:W-:Y:S05]  /*10c90*/  EXIT ;  /* 0x000000000000794d */ /* 0x000fea0003800000 */
.L_x_7262:
        /* <DEDUP_REMOVED lines=22> */
.L_x_7269:
[----:B------:R-:W-:-:S04]  /*10e00*/  SHF.R.U32.HI R5, RZ, 0x18, R5 ;  /* 0x00000018ff057819 */ /* 0x000fc80000011605 */
[----:B------:R-:W-:-:S07]  /*10e10*/  LOP3.LUT R0, R0, 0x80, R5, 0xf8, !PT ;  /* 0x0000008000007812 */ /* 0x000fce00078ef805 */
.L_x_7268:
[----:B------:R-:W-:Y:S05]  /*10e20*/  BSYNC.RECONVERGENT B0 ;  /* 0x0000000000007941 */ /* 0x000fea0003800200 */
.L_x_7267:
[----:B------:R-:W-:Y:S01]  /*10e30*/  STG.E.U8 desc[UR36][R2.64], R0 ;  /* 0x0000000002007986 */ /* 0x000fe2000c101124 */
[----:B------:R-:W-:Y:S05]  /*10e40*/  EXIT ;  /* 0x000000000000794d */ /* 0x000fea0003800000 */
.L_x_7261:
        /* <DEDUP_REMOVED lines=26> */
.L_x_7271:
[----:B------:R-:W0:Y:S02]  /*10ff0*/  F2I.U64.F64.TRUNC R24, R24 ;  /* 0x0000001800187311 */ /* 0x000e24000030d800 */
[----:B0-----:R-:W-:Y:S01]  /*11000*/  STG.E.64 desc[UR36][R2.64], R24 ;  /* 0x0000001802007986 */ /* 0x001fe2000c101b24 */
[----:B------:R-:W-:Y:S05]  /*11010*/  EXIT ;  /* 0x000000000000794d */ /* 0x000fea0003800000 */
.L_x_7270:
[----:B------:R-:W0:Y:S02]  /*11020*/  F2I.U32.F64.TRUNC R25, R24 ;  /* 0x0000001800197311 */ /* 0x000e24000030d000 */
[----:B0-----:R-:W-:Y:S01]  /*11030*/  STG.E desc[UR36][R2.64], R25 ;  /* 0x0000001902007986 */ /* 0x001fe2000c101924 */
[----:B------:R-:W-:Y:S05]  /*11040*/  EXIT ;  /* 0x000000000000794d */ /* 0x000fea0003800000 */
.L_x_7260:
        /* <DEDUP_REMOVED lines=9> */
[----:B------:R-:W-:Y:S01]  /*110e0*/  STG.E.U8 desc[UR36][R2.64], R5 ;  /* 0x0000000502007986 */ /* 0x000fe2000c101124 */
[----:B------:R-:W-:Y:S05]  /*110f0*/  EXIT ;  /* 0x000000000000794d */ /* 0x000fea0003800000 */
.L_x_7273:
[----:B------:R-:W-:Y:S01]  /*11100*/  STG.E.128 desc[UR36][R2.64], R24 ;  /* 0x0000001802007986 */ /* 0x000fe2000c101d24 */
[----:B------:R-:W-:Y:S05]  /*11110*/  EXIT ;  /* 0x000000000000794d */ /* 0x000fea0003800000 */
.L_x_7272:
[----:B------:R-:W-:-:S13]  /*11120*/  ISETP.NE.AND P0, PT, R0, 0xf, PT ;  /* 0x0000000f0000780c */ /* 0x000fda0003f05270 */
[----:B------:R-:W-:Y:S05]  /*11130*/  @!P0 BRA `(.L_x_7274) ;  /* 0x0000000400088947 */ /* 0x000fea0003800000 */
[----:B------:R-:W-:-:S13]  /*11140*/  ISETP.NE.AND P0, PT, R0, 0x17, PT ;  /* 0x000000170000780c */ /* 0x000fda0003f05270 */
[----:B------:R-:W-:Y:S05]  /*11150*/  @!P0 BRA `(.L_x_7275) ;  /* 0x0000000000a08947 */ /* 0x000fea0003800000 */
[----:B------:R-:W-:-:S13]  /*11160*/  ISETP.NE.AND P0, PT, R0, 0x18, PT ;  /* 0x000000180000780c */ /* 0x000fda0003f05270 */
[----:B------:R-:W-:Y:S05]  /*11170*/  @!P0 BRA `(.L_x_7276) ;  /* 0x0000000000448947 */ /* 0x000fea0003800000 */
.L_x_7253:
        /* <DEDUP_REMOVED lines=16> */
.L_x_7277:
[----:B------:R-:W-:Y:S05]  /*11280*/  EXIT ;  /* 0x000000000000794d */ /* 0x000fea0003800000 */
.L_x_7276:
        /* <DEDUP_REMOVED lines=17> */
.L_x_7279:
[----:B------:R-:W-:Y:S05]  /*113a0*/  BSYNC.RECONVERGENT B0 ;  /* 0x0000000000007941 */ /* 0x000fea0003800200 */
.L_x_7278:
[----:B------:R-:W-:-:S05]  /*113b0*/  LOP3.LUT R5, R0, 0x80, R5, 0xf8, !PT ;  /* 0x0000008000057812 */ /* 0x000fca00078ef805 */
[----:B------:R-:W-:Y:S01]  /*113c0*/  STG.E.U8 desc[UR36][R2.64], R5 ;  /* 0x0000000502007986 */ /* 0x000fe2000c101124 */
[----:B------:R-:W-:Y:S05]  /*113d0*/  EXIT ;  /* 0x000000000000794d */ /* 0x000fea0003800000 */
.L_x_7275:
        /* <DEDUP_REMOVED lines=16> */
.L_x_7281:
[----:B------:R-:W-:Y:S01]  /*114e0*/  IMAD.MOV.U32 R0, RZ, RZ, 0x7f ;  /* 0x0000007fff007424 */ /* 0x000fe200078e00ff */
[----:B------:R-:W-:-:S04]  /*114f0*/  ISETP.GT.U32.AND P0, PT, R4, 0x7f800000, PT ;  /* 0x7f8000000400780c */ /* 0x000fc80003f04070 */
[----:B------:R-:W-:-:S09]  /*11500*/  SEL R0, R0, 0x7c, P0 ;  /* 0x0000007c00007807 */ /* 0x000fd20000000000 */
.L_x_7282:
[----:B------:R-:W-:Y:S05]  /*11510*/  BSYNC.RECONVERGENT B0 ;  /* 0x0000000000007941 */ /* 0x000fea0003800200 */
.L_x_7280:
[----:B------:R-:W-:-:S04]  /*11520*/  SHF.R.U32.HI R5, RZ, 0x18, R5 ;  /* 0x00000018ff057819 */ /* 0x000fc80000011605 */
[----:B------:R-:W-:-:S05]  /*11530*/  LOP3.LUT R5, R0, 0x80, R5, 0xf8, !PT ;  /* 0x0000008000057812 */ /* 0x000fca00078ef805 */
[----:B------:R-:W-:Y:S01]  /*11540*/  STG.E.U8 desc[UR36][R2.64], R5 ;  /* 0x0000000502007986 */ /* 0x000fe2000c101124 */
[----:B------:R-:W-:Y:S05]  /*11550*/  EXIT ;  /* 0x000000000000794d */ /* 0x000fea0003800000 */
.L_x_7274:
[----:B------:R-:W-:Y:S01]  /*11560*/  UMOV UR4, 0xf0000000 ;  /* 0xf000000000047882 */ /* 0x000fe20000000000 */
[----:B------:R-:W-:Y:S01]  /*11570*/  UMOV UR5, 0x380fffff ;  /* 0x380fffff00057882 */ /* 0x000fe20000000000 */
[----:B------:R-:W0:Y:S01]  /*11580*/  F2F.F32.F64 R0, R24 ;  /* 0x0000001800007310 */ /* 0x000e220000301000 */
[----:B------:R-:W-:-:S14]  /*11590*/  DSETP.GEU.AND P0, PT, |R24|, UR4, PT ;  /* 0x0000000418007e2a */ /* 0x000fdc000bf0e200 */
[----:B0-----:R-:W-:-:S05]  /*115a0*/  @!P0 FMUL R0, R0, 1.175494350822287508e-38 ;  /* 0x0080000000008820 */ /* 0x001fca0000400000 */
[----:B------:R-:W-:-:S05]  /*115b0*/  F2FP.BF16.F32.PACK_AB R0, RZ, R0 ;  /* 0x00000000ff00723e */ /* 0x000fca00000010ff */
[----:B------:R-:W-:Y:S01]  /*115c0*/  STG.E.U16 desc[UR36][R2.64], R0 ;  /* 0x0000000002007986 */ /* 0x000fe2000c101524 */
[----:B------:R-:W-:Y:S05]  /*115d0*/  EXIT ;  /* 0x000000000000794d */ /* 0x000fea0003800000 */
.L_x_7283:
        /* <DEDUP_REMOVED lines=10> */
.L_x_23876:


//--------------------- .text._ZN2at6native18elementwise_kernelILi128ELi2EZNS0_22gpu_kernel_impl_nocastIZZZNS0_54_GLOBAL__N__d8c5977b_16_LinearAlgebra_cu_35b291db_316116addr_kernel_cudaERNS_14TensorIteratorERKN3c106ScalarES9_ENKUlvE_clEvENKUlvE6_clEvEUlNS6_7complexIdEESD_SD_E0_EEvRNS_18TensorIteratorBaseERKT_EUliE_EEviT1_ --------------------------
	.section	.text._ZN2at6native18elementwise_kernelILi128ELi2EZNS0_22gpu_kernel_impl_nocastIZZZNS0_54_GLOBAL__N__d8c5977b_16_LinearAlgebra_cu_35b291db_316116addr_kernel_cudaERNS_14TensorIteratorERKN3c106ScalarES9_ENKUlvE_clEvENKUlvE6_clEvEUlNS6_7complexIdEESD_SD_E0_EEvRNS_18TensorIteratorBaseERKT_EUliE_EEviT1_,"ax",@progbits
	.align	128
        .global         _ZN2at6native18elementwise_kernelILi128ELi2EZNS0_22gpu_kernel_impl_nocastIZZZNS0_54_GLOBAL__N__d8c5977b_16_LinearAlgebra_cu_35b291db_316116addr_kernel_cudaERNS_14TensorIteratorERKN3c106ScalarES9_ENKUlvE_clEvENKUlvE6_clEvEUlNS6_7complexIdEESD_SD_E0_EEvRNS_18TensorIteratorBaseERKT_EUliE_EEviT1_
        .type           _ZN2at6native18elementwise_kernelILi128ELi2EZNS0_22gpu_kernel_impl_nocastIZZZNS0_54_GLOBAL__N__d8c5977b_16_LinearAlgebra_cu_35b291db_316116addr_kernel_cudaERNS_14TensorIteratorERKN3c106ScalarES9_ENKUlvE_clEvENKUlvE6_clEvEUlNS6_7complexIdEESD_SD_E0_EEvRNS_18TensorIteratorBaseERKT_EUliE_EEviT1_,@function
        .size           _ZN2at6native18elementwise_kernelILi128ELi2EZNS0_22gpu_kernel_impl_nocastIZZZNS0_54_GLOBAL__N__d8c5977b_16_LinearAlgebra_cu_35b291db_316116addr_kernel_cudaERNS_14TensorIteratorERKN3c106ScalarES9_ENKUlvE_clEvENKUlvE6_clEvEUlNS6_7complexIdEESD_SD_E0_EEvRNS_18TensorIteratorBaseERKT_EUliE_EEviT1_,(.L_x_23877 - _ZN2at6native18elementwise_kernelILi128ELi2EZNS0_22gpu_kernel_impl_nocastIZZZNS0_54_GLOBAL__N__d8c5977b_16_LinearAlgebra_cu_35b291db_316116addr_kernel_cudaERNS_14TensorIteratorERKN3c106ScalarES9_ENKUlvE_clEvENKUlvE6_clEvEUlNS6_7complexIdEESD_SD_E0_EEvRNS_18TensorIteratorBaseERKT_EUliE_EEviT1_)
        .other          _ZN2at6native18elementwise_kernelILi128ELi2EZNS0_22gpu_kernel_impl_nocastIZZZNS0_54_GLOBAL__N__d8c5977b_16_LinearAlgebra_cu_35b291db_316116addr_kernel_cudaERNS_14TensorIteratorERKN3c106ScalarES9_ENKUlvE_clEvENKUlvE6_clEvEUlNS6_7complexIdEESD_SD_E0_EEvRNS_18TensorIteratorBaseERKT_EUliE_EEviT1_,@"STO_CUDA_ENTRY STV_DEFAULT"
_ZN2at6native18elementwise_kernelILi128ELi2EZNS0_22gpu_kernel_impl_nocastIZZZNS0_54_GLOBAL__N__d8c5977b_16_LinearAlgebra_cu_35b291db_316116addr_kernel_cudaERNS_14TensorIteratorERKN3c106ScalarES9_ENKUlvE_clEvENKUlvE6_clEvEUlNS6_7complexIdEESD_SD_E0_EEvRNS_18TensorIteratorBaseERKT_EUliE_EEviT1_:
.text._ZN2at6native18elementwise_kernelILi128ELi2EZNS0_22gpu_kernel_impl_nocastIZZZNS0_54_GLOBAL__N__d8c5977b_16_LinearAlgebra_cu_35b291db_316116addr_kernel_cudaERNS_14TensorIteratorERKN3c106ScalarES9_ENKUlvE_clEvENKUlvE6_clEvEUlNS6_7complexIdEESD_SD_E0_EEvRNS_18TensorIteratorBaseERKT_EUliE_EEviT1_:
        /* <DEDUP_REMOVED lines=14> */
[----:B------:R-:W1:Y:S01]  /*00e0*/  LDCU.128 UR12, c[0x0][0x680] ;  /* 0x0000d000ff0c77ac */ /* 0x000e620008000c00 */
[----:B------:R-:W2:Y:S06]  /*00f0*/  LDCU.128 UR8, c[0x0][0x670] ;  /* 0x0000ce00ff0877ac */ /* 0x000eac0008000c00 */
[----:B------:R-:W3:Y:S08]  /*0100*/  LDC.64 R8, c[0x0][0x668] ;  /* 0x00019a00ff087b82 */ /* 0x000ef00000000a00 */
[----:B------:R-:W4:Y:S01]  /*0110*/  LDC.64 R4, c[0x0][0x658] ;  /* 0x00019600ff047b82 */ /* 0x000f220000000a00 */
[----:B0-----:R-:W1:Y:S04]  /*0120*/  LDG.E.128 R12, desc[UR6][R12.64] ;  /* 0x000000060c0c7981 */ /* 0x001e68000c1e1d00 */
[----:B---3--:R-:W3:Y:S04]  /*0130*/  LDG.E.128 R8, desc[UR6][R8.64] ;  /* 0x0000000608087981 */ /* 0x008ee8000c1e1d00 */
[----:B----4-:R-:W2:Y:S01]  /*0140*/  LDG.E.128 R4, desc[UR6][R4.64] ;  /* 0x0000000604047981 */ /* 0x010ea2000c1e1d00 */
[----:B------:R-:W-:Y:S01]  /*0150*/  IADD3 R3, PT, PT, R3, 0x80, RZ ;  /* 0x0000008003037810 */ /* 0x000fe20007ffe0ff */
[----:B-1----:R-:W-:-:S02]  /*0160*/  DMUL R18, R12, UR14 ;  /* 0x0000000e0c127c28 */ /* 0x002fc40008000000 */
[----:B------:R-:W-:-:S06]  /*0170*/  DMUL R16, R14, UR14 ;  /* 0x0000000e0e107c28 */ /* 0x000fcc0008000000 */
[----:B------:R-:W-:Y:S02]  /*0180*/  DFMA R20, R14, UR12, R18 ;  /* 0x0000000c0e147c2b */ /* 0x000fe40008000012 */
[----:B------:R-:W-:Y:S01]  /*0190*/  DFMA R18, R12, UR12, -R16 ;  /* 0x0000000c0c127c2b */ /* 0x000fe20008000810 */
[----:B------:R-:W0:Y:S05]  /*01a0*/  LDC.64 R12, c[0x0][0x650] ;  /* 0x00019400ff0c7b82 */ /* 0x000e2a0000000a00 */
[----:B---3--:R-:W-:Y:S02]  /*01b0*/  DMUL R22, R10, R20 ;  /* 0x000000140a167228 */ /* 0x008fe40000000000 */
[----:B--2---:R-:W-:-:S02]  /*01c0*/  DMUL R14, R6, UR10 ;  /* 0x0000000a060e7c28 */ /* 0x004fc40008000000 */
[----:B------:R-:W-:Y:S02]  /*01d0*/  DMUL R20, R8, R20 ;  /* 0x0000001408147228 */ /* 0x000fe40000000000 */
[----:B------:R-:W-:Y:S02]  /*01e0*/  DMUL R16, R4, UR10 ;  /* 0x0000000a04107c28 */ /* 0x000fe40008000000 */
[-C--:B------:R-:W-:Y:S02]  /*01f0*/  DFMA R22, R8, R18.reuse, -R22 ;  /* 0x000000120816722b */ /* 0x080fe40000000816 */
[----:B------:R-:W-:Y:S02]  /*0200*/  DFMA R14, R4, UR8, -R14 ;  /* 0x00000008040e7c2b */ /* 0x000fe4000800080e */
[----:B------:R-:W-:Y:S02]  /*0210*/  DFMA R20, R10, R18, R20 ;  /* 0x000000120a14722b */ /* 0x000fe40000000014 */
[----:B------:R-:W-:-:S04]  /*0220*/  DFMA R16, R6, UR8, R16 ;  /* 0x0000000806107c2b */ /* 0x000fc80008000010 */
[----:B------:R-:W-:-:S04]  /*0230*/  DADD R4, R14, R22 ;  /* 0x000000000e047229 */ /* 0x000fc80000000016 */
[----:B------:R-:W-:-:S07]  /*0240*/  DADD R6, R16, R20 ;  /* 0x0000000010067229 */ /* 0x000fce0000000014 */
[----:B0-----:R0:W-:Y:S04]  /*0250*/  STG.E.128 desc[UR6][R12.64], R4 ;  /* 0x000000040c007986 */ /* 0x0011e8000c101d06 */
.L_x_7286:
[----:B------:R-:W-:Y:S05]  /*0260*/  BSYNC.RECONVERGENT B0 ;  /* 0x0000000000007941 */ /* 0x000fea0003800200 */
.L_x_7285:
[----:B------:R-:W-:-:S13]  /*0270*/  ISETP.GE.AND P0, PT, R3, UR4, PT ;  /* 0x0000000403007c0c */ /* 0x000fda000bf06270 */
[----:B------:R-:W-:Y:S05]  /*0280*/  @P0 EXIT ;  /* 0x000000000000094d */ /* 0x000fea0003800000 */
[----:B------:R-:W1:Y:S01]  /*0290*/  LDC.64 R20, c[0x0][0x660] ;  /* 0x00019800ff147b82 */ /* 0x000e620000000a00 */
[----:B------:R-:W2:Y:S01]  /*02a0*/  LDCU.128 UR12, c[0x0][0x680] ;  /* 0x0000d000ff0c77ac */ /* 0x000ea20008000c00 */
[----:B------:R-:W3:Y:S06]  /*02b0*/  LDCU.128 UR8, c[0x0][0x670] ;  /* 0x0000ce00ff0877ac */ /* 0x000eec0008000c00 */
[----:B------:R-:W4:Y:S08]  /*02c0*/  LDC.64 R8, c[0x0][0x668] ;  /* 0x00019a00ff087b82 */ /* 0x000f300000000a00 */
[----:B0-----:R-:W0:Y:S01]  /*02d0*/  LDC.64 R4, c[0x0][0x658] ;  /* 0x00019600ff047b82 */ /* 0x001e220000000a00 */
[----:B-1----:R-:W2:Y:S04]  /*02e0*/  LDG.E.128 R12, desc[UR6][R20.64] ;  /* 0x00000006140c7981 */ /* 0x002ea8000c1e1d00 */
[----:B----4-:R-:W4:Y:S04]  /*02f0*/  LDG.E.128 R8, desc[UR6][R8.64] ;  /* 0x0000000608087981 */ /* 0x010f28000c1e1d00 */
[----:B0-----:R-:W3:Y:S01]  /*0300*/  LDG.E.128 R4, desc[UR6][R4.64] ;  /* 0x0000000604047981 */ /* 0x001ee2000c1e1d00 */
[----:B--2---:R-:W-:-:S02]  /*0310*/  DMUL R16, R12, UR14 ;  /* 0x0000000e0c107c28 */ /* 0x004fc40008000000 */
[----:B------:R-:W-:-:S06]  /*0320*/  DMUL R2, R14, UR14 ;  /* 0x0000000e0e027c28 */ /* 0x000fcc0008000000 */
[----:B------:R-:W-:Y:S02]  /*0330*/  DFMA R14, R14, UR12, R16 ;  /* 0x0000000c0e0e7c2b */ /* 0x000fe40008000010 */
[----:B------:R-:W-:Y:S02]  /*0340*/  DFMA R16, R12, UR12, -R2 ;  /* 0x0000000c0c107c2b */ /* 0x000fe40008000802 */
[----:B------:R-:W0:Y:S04]  /*0350*/  LDC.64 R2, c[0x0][0x650] ;  /* 0x00019400ff027b82 */ /* 0x000e280000000a00 */
[-C--:B----4-:R-:W-:Y:S02]  /*0360*/  DMUL R18, R10, R14.reuse ;  /* 0x0000000e0a127228 */ /* 0x090fe40000000000 */
[----:B------:R-:W-:-:S02]  /*0370*/  DMUL R20, R8, R14 ;  /* 0x0000000e08147228 */ /* 0x000fc40000000000 */
[----:B---3--:R-:W-:Y:S02]  /*0380*/  DMUL R12, R6, UR10 ;  /* 0x0000000a060c7c28 */ /* 0x008fe40008000000 */
[----:B------:R-:W-:Y:S02]  /*0390*/  DMUL R14, R4, UR10 ;  /* 0x0000000a040e7c28 */ /* 0x000fe40008000000 */
[-C--:B------:R-:W-:Y:S02]  /*03a0*/  DFMA R18, R8, R16.reuse, -R18 ;  /* 0x000000100812722b */ /* 0x080fe40000000812 */
[----:B------:R-:W-:Y:S02]  /*03b0*/  DFMA R20, R10, R16, R20 ;  /* 0x000000100a14722b */ /* 0x000fe40000000014 */
[----:B------:R-:W-:Y:S02]  /*03c0*/  DFMA R12, R4, UR8, -R12 ;  /* 0x00000008040c7c2b */ /* 0x000fe4000800080c */
[----:B------:R-:W-:-:S06]  /*03d0*/  DFMA R14, R6, UR8, R14 ;  /* 0x00000008060e7c2b */ /* 0x000fcc000800000e */
[----:B------:R-:W-:Y:S02]  /*03e0*/  DADD R12, R12, R18 ;  /* 0x000000000c0c7229 */ /* 0x000fe40000000012 */
[----:B------:R-:W-:-:S07]  /*03f0*/  DADD R14, R14, R20 ;  /* 0x000000000e0e7229 */ /* 0x000fce0000000014 */
[----:B0-----:R-:W-:Y:S01]  /*0400*/  STG.E.128 desc[UR6][R2.64], R12 ;  /* 0x0000000c02007986 */ /* 0x001fe2000c101d06 */
[----:B------:R-:W-:Y:S05]  /*0410*/  EXIT ;  /* 0x000000000000794d */ /* 0x000fea0003800000 */
.L_x_7284:
        /* <DEDUP_REMOVED lines=8> */
[----:B------:R-:W-:Y:S02]  /*04a0*/  MOV R4, RZ ;  /* 0x000000ff00047202 */ /* 0x000fe40000000f00 */
[----:B------:R-:W-:Y:S01]  /*04b0*/  MOV R5, R3 ;  /* 0x0000000300057202 */ /* 0x000fe20000000f00 */
[----:B------:R-:W1:Y:S01]  /*04c0*/  LDCU UR5, c[0x0][0x394] ;  /* 0x00007280ff0577ac */ /* 0x000e620008000800 */
[----:B------:R-:W-:Y:S01]  /*04d0*/  ISETP.NE.AND P0, PT, R2, RZ, PT ;  /* 0x000000ff0200720c */ /* 0x000fe20003f05270 */
[----:B------:R-:W2:Y:S01]  /*04e0*/  LDCU.128 UR12, c[0x0][0x4c0] ;  /* 0x00009800ff0c77ac */ /* 0x000ea20008000c00 */
        /* <DEDUP_REMOVED lines=8> */
[----:B------:R-:W-:Y:S06]  /*0570*/  @!P0 BRA `(.L_x_7289) ;  /* 0x0000001400388947 */ /* 0x000fec0003800000 */
[----:B------:R-:W0:Y:S01]  /*0580*/  LDCU.64 UR8, c[0x0][0x3a0] ;  /* 0x00007400ff0877ac */ /* 0x000e220008000a00 */
[----:B------:R-:W-:Y:S01]  /*0590*/  HFMA2 R6, -RZ, RZ, 0, 0 ;  /* 0x00000000ff067431 */ /* 0x000fe200000001ff */
[----:B------:R-:W-:Y:S01]  /*05a0*/  ISETP.NE.AND P0, PT, R0, 0x2, PT ;  /* 0x000000020000780c */ /* 0x000fe20003f05270 */
[----:B------:R-:W1:Y:S01]  /*05b0*/  LDCU UR5, c[0x0][0x3a8] ;  /* 0x00007500ff0577ac */ /* 0x000e620008000800 */
[----:B------:R-:W2:Y:S02]  /*05c0*/  LDCU.128 UR12, c[0x0][0x4d0] ;  /* 0x00009a00ff0c77ac */ /* 0x000ea40008000c00 */
        /* <DEDUP_REMOVED lines=8> */
[----:B------:R-:W-:Y:S06]  /*0650*/  @!P0 BRA `(.L_x_7289) ;  /* 0x0000001400008947 */ /* 0x000fec0003800000 */
[----:B------:R-:W0:Y:S01]  /*0660*/  LDCU.64 UR8, c[0x0][0x3b0] ;  /* 0x00007600ff0877ac */ /* 0x000e220008000a00 */
[----:B------:R-:W-:Y:S02]  /*0670*/  MOV R12, RZ ;  /* 0x000000ff000c7202 */ /* 0x000fe40000000f00 */
[----:B------:R-:W-:Y:S01]  /*0680*/  ISETP.NE.AND P0, PT, R0, 0x3, PT ;  /* 0x000000030000780c */ /* 0x000fe20003f05270 */
[----:B------:R-:W1:Y:S01]  /*0690*/  LDCU UR5, c[0x0][0x3ac] ;  /* 0x00007580ff0577ac */ /* 0x000e620008000800 */
[----:B------:R-:W2:Y:S01]  /*06a0*/  LDCU.128 UR12, c[0x0][0x4e0] ;  /* 0x00009c00ff0c77ac */ /* 0x000ea20008000c00 */
        /* <DEDUP_REMOVED lines=24> */
[----:B------:R-:W-:Y:S01]  /*0830*/  HFMA2 R12, -RZ, RZ, 0, 0 ;  /* 0x00000000ff0c7431 */ /* 0x000fe200000001ff */
[----:B------:R-:W-:Y:S01]  /*0840*/  ISETP.NE.AND P0, PT, R0, 0x5, PT ;  /* 0x000000050000780c */ /* 0x000fe20003f05270 */
        /* <DEDUP_REMOVED lines=263> */
[----:B------:R-:W-:Y:S01]  /*18c0*/  ISETP.NE.AND P0, PT, R0, 0x18, PT ;  /* 0x000000180000780c */ /* 0x000fe20003f05270 */
[----:B------:R-:W0:Y:S01]  /*18d0*/  LDCU.64 UR8, c[0x0][0x4a8] ;  /* 0x00009500ff0877ac */ /* 0x000e220008000a00 */
[----:B------:R-:W-:Y:S01]  /*18e0*/  MOV R6, RZ ;  /* 0x000000ff00067202 */ /* 0x000fe20000000f00 */
[----:B------:R-:W1:Y:S01]  /*18f0*/  LDC.64 R14, c[0x0][0x640] ;  /* 0x00019000ff0e7b82 */ /* 0x000e620000000a00 */
[----:B------:R-:W2:Y:S01]  /*1900*/  LDCU UR5, c[0x0][0x4b0] ;  /* 0x00009600ff0577ac */ /* 0x000ea20008000800 */
[----:B------:R-:W3:Y:S06]  /*1910*/  LDCU.128 UR12, c[0x0][0x630] ;  /* 0x0000c600ff0c77ac */ /* 0x000eec0008000c00 */
[----:B------:R-:W4:Y:S08]  /*1920*/  LDC.64 R12, c[0x0][0x648] ;  /* 0x00019200ff0c7b82 */ /* 0x000f300000000a00 */
[----:B------:R-:W5:Y:S01]  /*1930*/  @P0 LDC.64 R20, c[0x0][0x4b8] ;  /* 0x00012e00ff140b82 */ /* 0x000f620000000a00 */
[----:B0-----:R-:W-:-:S05]  /*1940*/  IMAD.HI.U32 R18, R7, UR9, R6 ;  /* 0x0000000907127c27 */ /* 0x001fca000f8e0006 */
[----:B--2---:R-:W-:Y:S02]  /*1950*/  SHF.R.U32.HI R19, RZ, UR5, R18 ;  /* 0x00000005ff137c19 */ /* 0x004fe40008011612 */
[----:B------:R-:W0:Y:S01]  /*1960*/  @P0 LDC R9, c[0x0][0x4b4] ;  /* 0x00012d00ff090b82 */ /* 0x000e220000000800 */
[----:B------:R-:W-:Y:S02]  /*1970*/  @P0 MOV R18, RZ ;  /* 0x000000ff00120202 */ /* 0x000fe40000000f00 */
[----:B------:R-:W-:-:S05]  /*1980*/  IADD3 R6, PT, PT, -R19, RZ, RZ ;  /* 0x000000ff13067210 */ /* 0x000fca0007ffe1ff */
[----:B------:R-:W-:-:S04]  /*1990*/  IMAD R6, R6, UR8, R7 ;  /* 0x0000000806067c24 */ /* 0x000fc8000f8e0207 */
[C---:B---3--:R-:W-:Y:S02]  /*19a0*/  IMAD R17, R6.reuse, UR12, R17 ;  /* 0x0000000c06117c24 */ /* 0x048fe4000f8e0211 */
[----:B------:R-:W-:Y:S02]  /*19b0*/  IMAD R8, R6, UR13, R8 ;  /* 0x0000000d06087c24 */ /* 0x000fe4000f8e0208 */
[----:B-----5:R-:W-:-:S04]  /*19c0*/  @P0 IMAD.HI.U32 R20, R19, R20, R18 ;  /* 0x0000001413140227 */ /* 0x020fc800078e0012 */
[C---:B------:R-:W-:Y:S01]  /*19d0*/  IMAD R5, R6.reuse, UR14, R5 ;  /* 0x0000000e06057c24 */ /* 0x040fe2000f8e0205 */
[----:B------:R-:W-:Y:S01]  /*19e0*/  @P0 SHF.R.U32.HI R20, RZ, R21, R20 ;  /* 0x00000015ff140219 */ /* 0x000fe20000011614 */
[----:B------:R-:W-:-:S03]  /*19f0*/  IMAD R10, R6, UR15, R10 ;  /* 0x0000000f060a7c24 */ /* 0x000fc6000f8e020a */
[----:B------:R-:W-:-:S05]  /*1a00*/  @P0 IADD3 R18, PT, PT, -R20, RZ, RZ ;  /* 0x000000ff14120210 */ /* 0x000fca0007ffe1ff */
[----:B0-----:R-:W-:-:S04]  /*1a10*/  @P0 IMAD R18, R18, R9, R19 ;  /* 0x0000000912120224 */ /* 0x001fc800078e0213 */
[C---:B-1----:R-:W-:Y:S02]  /*1a20*/  @P0 IMAD R17, R18.reuse, R14, R17 ;  /* 0x0000000e12110224 */ /* 0x042fe400078e0211 */
[C---:B------:R-:W-:Y:S02]  /*1a30*/  @P0 IMAD R8, R18.reuse, R15, R8 ;  /* 0x0000000f12080224 */ /* 0x040fe400078e0208 */
[C---:B----4-:R-:W-:Y:S02]  /*1a40*/  @P0 IMAD R5, R18.reuse, R12, R5 ;  /* 0x0000000c12050224 */ /* 0x050fe400078e0205 */
[----:B------:R-:W-:-:S07]  /*1a50*/  @P0 IMAD R10, R18, R13, R10 ;  /* 0x0000000d120a0224 */ /* 0x000fce00078e020a */
.L_x_7289:
[----:B------:R-:W0:Y:S01]  /*1a60*/  LDCU.128 UR12, c[0x0][0x660] ;  /* 0x0000cc00ff0c77ac */ /* 0x000e220008000c00 */
[----:B------:R-:W1:Y:S01]  /*1a70*/  LDCU.128 UR8, c[0x0][0x650] ;  /* 0x0000ca00ff0877ac */ /* 0x000e620008000c00 */
[----:B------:R-:W2:Y:S01]  /*1a80*/  LDCU.128 UR16, c[0x0][0x680] ;  /* 0x0000d000ff1077ac */ /* 0x000ea20008000c00 */
[----:B0-----:R-:W-:-:S04]  /*1a90*/  IADD3 R4, P0, PT, R5, UR12, RZ ;  /* 0x0000000c05047c10 */ /* 0x001fc8000ff1e0ff */
[----:B------:R-:W-:-:S06]  /*1aa0*/  IADD3.X R5, PT, PT, RZ, UR13, RZ, P0, !PT ;  /* 0x0000000dff057c10 */ /* 0x000fcc00087fe4ff */
[----:B------:R-:W2:Y:S01]  /*1ab0*/  LDG.E.128 R4, desc[UR6][R4.64] ;  /* 0x0000000604047981 */ /* 0x000ea2000c1e1d00 */
[----:B------:R-:W-:Y:S02]  /*1ac0*/  IADD3 R12, P1, PT, R10, UR14, RZ ;  /* 0x0000000e0a0c7c10 */ /* 0x000fe4000ff3e0ff */
[----:B-1----:R-:W-:Y:S02]  /*1ad0*/  IADD3 R8, P0, PT, R8, UR10, RZ ;  /* 0x0000000a08087c10 */ /* 0x002fe4000ff1e0ff */
[----:B------:R-:W-:Y:S01]  /*1ae0*/  IADD3.X R13, PT, PT, RZ, UR15, RZ, P1, !PT ;  /* 0x0000000fff0d7c10 */ /* 0x000fe20008ffe4ff */
[----:B------:R-:W0:Y:S01]  /*1af0*/  LDCU.128 UR12, c[0x0][0x670] ;  /* 0x0000ce00ff0c77ac */ /* 0x000e220008000c00 */
[----:B------:R-:W-:-:S04]  /*1b00*/  IADD3.X R9, PT, PT, RZ, UR11, RZ, P0, !PT ;  /* 0x0000000bff097c10 */ /* 0x000fc800087fe4ff */
[----:B------:R-:W3:Y:S04]  /*1b10*/  LDG.E.128 R12, desc[UR6][R12.64] ;  /* 0x000000060c0c7981 */ /* 0x000ee8000c1e1d00 */
[----:B------:R-:W0:Y:S01]  /*1b20*/  LDG.E.128 R8, desc[UR6][R8.64] ;  /* 0x0000000608087981 */ /* 0x000e22000c1e1d00 */
[----:B------:R-:W-:Y:S01]  /*1b30*/  IADD3 R3, PT, PT, R3, 0x80, RZ ;  /* 0x0000008003037810 */ /* 0x000fe20007ffe0ff */
[----:B--2---:R-:W-:Y:S02]  /*1b40*/  DMUL R20, R4, UR18 ;  /* 0x0000001204147c28 */ /* 0x004fe40008000000 */
[----:B------:R-:W-:-:S06]  /*1b50*/  DMUL R18, R6, UR18 ;  /* 0x0000001206127c28 */ /* 0x000fcc0008000000 */
[----:B------:R-:W-:Y:S02]  /*1b60*/  DFMA R20, R6, UR16, R20 ;  /* 0x0000001006147c2b */ /* 0x000fe40008000014 */
[----:B------:R-:W-:-:S06]  /*1b70*/  DFMA R6, R4, UR16, -R18 ;  /* 0x0000001004067c2b */ /* 0x000fcc0008000812 */
[-C--:B---3--:R-:W-:Y:S02]  /*1b80*/  DMUL R22, R14, R20.reuse ;  /* 0x000000140e167228 */ /* 0x088fe40000000000 */
[----:B------:R-:W-:Y:S02]  /*1b90*/  DMUL R20, R12, R20 ;  /* 0x000000140c147228 */ /* 0x000fe40000000000 */
[----:B0-----:R-:W-:Y:S02]  /*1ba0*/  DMUL R4, R10, UR14 ;  /* 0x0000000e0a047c28 */ /* 0x001fe40008000000 */
[----:B------:R-:W-:Y:S02]  /*1bb0*/  DMUL R18, R8, UR14 ;  /* 0x0000000e08127c28 */ /* 0x000fe40008000000 */
[-C--:B------:R-:W-:Y:S02]  /*1bc0*/  DFMA R12, R12, R6.reuse, -R22 ;  /* 0x000000060c0c722b */ /* 0x080fe40000000816 */
[----:B------:R-:W-:-:S02]  /*1bd0*/  DFMA R20, R14, R6, R20 ;  /* 0x000000060e14722b */ /* 0x000fc40000000014 */
[----:B------:R-:W-:Y:S02]  /*1be0*/  DFMA R4, R8, UR12, -R4 ;  /* 0x0000000c08047c2b */ /* 0x000fe40008000804 */
[----:B------:R-:W-:Y:S01]  /*1bf0*/  DFMA R14, R10, UR12, R18 ;  /* 0x0000000c0a0e7c2b */ /* 0x000fe20008000012 */
[----:B------:R-:W-:-:S05]  /*1c00*/  IADD3 R6, P0, PT, R17, UR8, RZ ;  /* 0x0000000811067c10 */ /* 0x000fca000ff1e0ff */
[----:B------:R-:W-:Y:S02]  /*1c10*/  DADD R12, R4, R12 ;  /* 0x00000000040c7229 */ /* 0x000fe4000000000c */
[----:B------:R-:W-:Y:S01]  /*1c20*/  DADD R14, R14, R20 ;  /* 0x000000000e0e7229 */ /* 0x000fe20000000014 */
[----:B------:R-:W-:-:S06]  /*1c30*/  IADD3.X R7, PT, PT, RZ, UR9, RZ, P0, !PT ;  /* 0x00000009ff077c10 */ /* 0x000fcc00087fe4ff */
[----:B------:R0:W-:Y:S04]  /*1c40*/  STG.E.128 desc[UR6][R6.64], R12 ;  /* 0x0000000c06007986 */ /* 0x0001e8000c101d06 */
.L_x_7288:
[----:B------:R-:W-:Y:S05]  /*1c50*/  BSYNC.RECONVERGENT B0 ;  /* 0x0000000000007941 */ /* 0x000fea0003800200 */
.L_x_7287:
[----:B------:R-:W-:-:S13]  /*1c60*/  ISETP.GE.AND P0, PT, R3, UR4, PT ;  /* 0x0000000403007c0c */ /* 0x000fda000bf06270 */
[----:B------:R-:W-:Y:S05]  /*1c70*/  @P0 EXIT ;  /* 0x000000000000094d */ /* 0x000fea0003800000 */
        /* <DEDUP_REMOVED lines=349> */
.L_x_7290:
        /* <DEDUP_REMOVED lines=13> */
[----:B------:R-:W-:-:S04]  /*3320*/  IADD3 R2, P0, PT, R3, UR8, RZ ;  /* 0x0000000803027c10 */ /* 0x000fc8000ff1e0ff */
[----:B------:R-:W-:Y:S01]  /*3330*/  IADD3.X R3, PT, PT, RZ, UR9, RZ, P0, !PT ;  /* 0x00000009ff037c10 */ /* 0x000fe200087fe4ff */
[----:B--2---:R-:W-:Y:S02]  /*3340*/  DMUL R18, R12, UR18 ;  /* 0x000000120c127c28 */ /* 0x004fe40008000000 */
[----:B------:R-:W-:-:S06]  /*3350*/  DMUL R16, R14, UR18 ;  /* 0x000000120e107c28 */ /* 0x000fcc0008000000 */
[----:B------:R-:W-:Y:S02]  /*3360*/  DFMA R18, R14, UR16, R18 ;  /* 0x000000100e127c2b */ /* 0x000fe40008000012 */
[----:B------:R-:W-:Y:S02]  /*3370*/  DFMA R16, R12, UR16, -R16 ;  /* 0x000000100c107c2b */ /* 0x000fe40008000810 */
[----:B0-----:R-:W-:-:S04]  /*3380*/  DMUL R12, R6, UR14 ;  /* 0x0000000e060c7c28 */ /* 0x001fc80008000000 */
[-C--:B---3--:R-:W-:Y:S02]  /*3390*/  DMUL R20, R10, R18.reuse ;  /* 0x000000120a147228 */ /* 0x088fe40000000000 */
[----:B------:R-:W-:Y:S02]  /*33a0*/  DMUL R18, R8, R18 ;  /* 0x0000001208127228 */ /* 0x000fe40000000000 */
[C---:B------:R-:W-:Y:S02]  /*33b0*/  DMUL R14, R4.reuse, UR14 ;  /* 0x0000000e040e7c28 */ /* 0x040fe40008000000 */
[----:B------:R-:W-:Y:S02]  /*33c0*/  DFMA R12, R4, UR12, -R12 ;  /* 0x0000000c040c7c2b */ /* 0x000fe4000800080c */
[-C--:B------:R-:W-:Y:S02]  /*33d0*/  DFMA R20, R8, R16.reuse, -R20 ;  /* 0x000000100814722b */ /* 0x080fe40000000814 */
[----:B------:R-:W-:-:S02]  /*33e0*/  DFMA R18, R10, R16, R18 ;  /* 0x000000100a12722b */ /* 0x000fc40000000012 */
[----:B------:R-:W-:-:S04]  /*33f0*/  DFMA R14, R6, UR12, R14 ;  /* 0x0000000c060e7c2b */ /* 0x000fc8000800000e */
[----:B------:R-:W-:-:S04]  /*3400*/  DADD R12, R12, R20 ;  /* 0x000000000c0c7229 */ /* 0x000fc80000000014 */
[----:B------:R-:W-:-:S07]  /*3410*/  DADD R14, R14, R18 ;  /* 0x000000000e0e7229 */ /* 0x000fce0000000012 */
[----:B------:R-:W-:Y:S01]  /*3420*/  STG.E.128 desc[UR6][R2.64], R12 ;  /* 0x0000000c02007986 */ /* 0x000fe2000c101d06 */
[----:B------:R-:W-:Y:S05]  /*3430*/  EXIT ;  /* 0x000000000000794d */ /* 0x000fea0003800000 */
.L_x_7291:
        /* <DEDUP_REMOVED lines=12> */
.L_x_23877:


//--------------------- .text._ZN2at6native27unrolled_elementwise_kernelIZZZNS0_54_GLOBAL__N__d8c5977b_16_LinearAlgebra_cu_35b291db_316116addr_kernel_cudaERNS_14TensorIteratorERKN3c106ScalarES8_ENKUlvE_clEvENKUlvE6_clEvEUlNS5_7complexIdEESC_SC_E0_St5arrayIPcLm4EELi4E23TrivialOffsetCalculatorILi3EjESH_ILi1EjENS0_6memory15LoadWithoutCastENSK_16StoreWithoutCastEEEviT_T0_T2_T3_T4_T5_ --------------------------
	.section	.text._ZN2at6native27unrolled_elementwise_kernelIZZZNS0_54_GLOBAL__N__d8c5977b_16_LinearAlgebra_cu_35b291db_316116addr_kernel_cudaERNS_14TensorIteratorERKN3c106ScalarES8_ENKUlvE_clEvENKUlvE6_clEvEUlNS5_7complexIdEESC_SC_E0_St5arrayIPcLm4EELi4E23TrivialOffsetCalculatorILi3EjESH_ILi1EjENS0_6memory15LoadWithoutCastENSK_16StoreWithoutCastEEEviT_T0_T2_T3_T4_T5_,"ax",@progbits
	.align	128
        .global         _ZN2at6native27unrolled_elementwise_kernelIZZZNS0_54_GLOBAL__N__d8c5977b_16_LinearAlgebra_cu_35b291db_316116addr_kernel_cudaERNS_14TensorIteratorERKN3c106ScalarES8_ENKUlvE_clEvENKUlvE6_clEvEUlNS5_7complexIdEESC_SC_E0_St5arrayIPcLm4EELi4E23TrivialOffsetCalculatorILi3EjESH_ILi1EjENS0_6memory15LoadWithoutCastENSK_16StoreWithoutCastEEEviT_T0_T2_T3_T4_T5_
        .type           _ZN2at6native27unrolled_elementwise_kernelIZZZNS0_54_GLOBAL__N__d8c5977b_16_LinearAlgebra_cu_35b291db_316116addr_kernel_cudaERNS_14TensorIteratorERKN3c106ScalarES8_ENKUlvE_clEvENKUlvE6_clEvEUlNS5_7complexIdEESC_SC_E0_St5arrayIPcLm4EELi4E23TrivialOffsetCalculatorILi3EjESH_ILi1EjENS0_6memory15LoadWithoutCastENSK_16StoreWithoutCastEEEviT_T0_T2_T3_T4_T5_,@function
        .size           _ZN2at6native27unrolled_elementwise_kernelIZZZNS0_54_GLOBAL__N__d8c5977b_16_LinearAlgebra_cu_35b291db_316116addr_kernel_cudaERNS_14TensorIteratorERKN3c106ScalarES8_ENKUlvE_clEvENKUlvE6_clEvEUlNS5_7complexIdEESC_SC_E0_St5arrayIPcLm4EELi4E23TrivialOffsetCalculatorILi3EjESH_ILi1EjENS0_6memory15LoadWithoutCastENSK_16StoreWithoutCastEEEviT_T0_T2_T3_T4_T5_,(.L_x_23878 - _ZN2at6native27unrolled_elementwise_kernelIZZZNS0_54_GLOBAL__N__d8c5977b_16_LinearAlgebra_cu_35b291db_316116addr_kernel_cudaERNS_14TensorIteratorERKN3c106ScalarES8_ENKUlvE_clEvENKUlvE6_clEvEUlNS5_7complexIdEESC_SC_E0_St5arrayIPcLm4EELi4E23TrivialOffsetCalculatorILi3EjESH_ILi1EjENS0_6memory15LoadWithoutCastENSK_16StoreWithoutCastEEEviT_T0_T2_T3_T4_T5_)
        .other          _ZN2at6native27unrolled_elementwise_kernelIZZZNS0_54_GLOBAL__N__d8c5977b_16_LinearAlgebra_cu_35b291db_316116addr_kernel_cudaERNS_14TensorIteratorERKN3c106ScalarES8_ENKUlvE_clEvENKUlvE6_clEvEUlNS5_7complexIdEESC_SC_E0_St5arrayIPcLm4EELi4E23TrivialOffsetCalculatorILi3EjESH_ILi1EjENS0_6memory15LoadWithoutCastENSK_16StoreWithoutCastEEEviT_T0_T2_T3_T4_T5_,@"STO_CUDA_ENTRY STV_DEFAULT"
_ZN2at6native27unrolled_elementwise_kernelIZZZNS0_54_GLOBAL__N__d8c5977b_16_LinearAlgebra_cu_35b291db_316116addr_kernel_cudaERNS_14TensorIteratorERKN3c106ScalarES8_ENKUlvE_clEvENKUlvE6_clEvEUlNS5_7complexIdEESC_SC_E0_St5arrayIPcLm4EELi4E23TrivialOffsetCalculatorILi3EjESH_ILi1EjENS0_6memory15LoadWithoutCastENSK_16StoreWithoutCastEEEviT_T0_T2_T3_T4_T5_:
.text._ZN2at6native27unrolled_elementwise_kernelIZZZNS0_54_GLOBAL__N__d8c5977b_16_LinearAlgebra_cu_35b291db_316116addr_kernel_cudaERNS_14TensorIteratorERKN3c106ScalarES8_ENKUlvE_clEvENKUlvE6_clEvEUlNS5_7complexIdEESC_SC_E0_St5arrayIPcLm4EELi4E23TrivialOffsetCalculatorILi3EjESH_ILi1EjENS0_6memory15LoadWithoutCastENSK_16StoreWithoutCastEEEviT_T0_T2_T3_T4_T5_:
[----:B------:R-:W-:Y:S01]  /*0000*/  LDC R1, c[0x0][0x37c] ;  /* 0x0000df00ff017b82 */ /* 0x000fe20000000800 */
[----:B------:R-:W0:Y:S07]  /*0010*/  S2R R57, SR_CTAID.X ;  /* 0x0000000000397919 */ /* 0x000e2e0000002500 */
[----:B------:R-:W0:Y:S01]  /*0020*/  LDC R0, c[0x0][0x380] ;  /* 0x0000e000ff007b82 */ /* 0x000e220000000800 */
[----:B------:R-:W1:Y:S01]  /*0030*/  LDCU.64 UR4, c[0x0][0x358] ;  /* 0x00006b00ff0477ac */ /* 0x000e620008000a00 */
[----:B------:R-:W-:Y:S01]  /*0040*/  CS2R R14, SRZ ;  /* 0x00000000000e7805 */ /* 0x000fe2000001ff00 */
[----:B------:R-:W2:Y:S01]  /*0050*/  S2R R2, SR_TID.X ;  /* 0x0000000000027919 */ /* 0x000ea20000002100 */
[----:B------:R-:W-:-:S02]  /*0060*/  CS2R R12, SRZ ;  /* 0x00000000000c7805 */ /* 0x000fc4000001ff00 */
[----:B------:R-:W-:Y:S02]  /*0070*/  CS2R R18, SRZ ;  /* 0x0000000000127805 */ /* 0x000fe4000001ff00 */
[----:B------:R-:W-:Y:S02]  /*0080*/  CS2R R16, SRZ ;  /* 0x0000000000107805 */ /* 0x000fe4000001ff00 */
[----:B------:R-:W-:Y:S01]  /*0090*/  CS2R R10, SRZ ;  /* 0x00000000000a7805 */ /* 0x000fe2000001ff00 */
[----:B------:R-:W3:Y:S08]  /*00a0*/  LDC.64 R36, c[0x0][0x3d0] ;  /* 0x0000f400ff247b82 */ /* 0x000ef00000000a00 */
[----:B------:R-:W4:Y:S08]  /*00b0*/  LDC.64 R40, c[0x0][0x3d8] ;  /* 0x0000f600ff287b82 */ /* 0x000f300000000a00 */
[----:B------:R-:W1:Y:S01]  /*00c0*/  LDC.64 R50, c[0x0][0x3d0] ;  /* 0x0000f400ff327b82 */ /* 0x000e620000000a00 */
[----:B0-----:R-:W-:-:S07]  /*00d0*/  IMAD R3, R57, -0x200, R0 ;  /* 0xfffffe0039037824 */ /* 0x001fce00078e0200 */
[----:B------:R-:W0:Y:S01]  /*00e0*/  LDC.64 R20, c[0x0][0x3d8] ;  /* 0x0000f600ff147b82 */ /* 0x000e220000000a00 */
[----:B--2---:R-:W-:Y:S01]  /*00f0*/  IMAD.MOV.U32 R0, RZ, RZ, R2 ;  /* 0x000000ffff007224 */ /* 0x004fe200078e0002 */
[----:B------:R-:W-:-:S06]  /*0100*/  ISETP.GE.AND P0, PT, R2, R3, PT ;  /* 0x000000030200720c */ /* 0x000fcc0003f06270 */
[----:B------:R-:W2:Y:S08]  /*0110*/  LDC.64 R48, c[0x0][0x3d0] ;  /* 0x0000f400ff307b82 */ /* 0x000eb00000000a00 */
[----:B------:R-:W0:Y:S01]  /*0120*/  LDC.64 R46, c[0x0][0x3d8] ;  /* 0x0000f600ff2e7b82 */ /* 0x000e220000000a00 */
[----:B------:R-:W-:-:S05]  /*0130*/  @!P0 VIADD R2, R0, 0x80 ;  /* 0x0000008000028836 */ /* 0x000fca0000000000 */
[----:B------:R-:W-:Y:S02]  /*0140*/  ISETP.GE.AND P1, PT, R2, R3, PT ;  /* 0x000000030200720c */ /* 0x000fe40003f26270 */
[----:B------:R-:W0:Y:S08]  /*0150*/  @!P0 LDC.64 R60, c[0x0][0x3c8] ;  /* 0x0000f200ff3c8b82 */ /* 0x000e300000000a00 */
[----:B------:R-:W0:Y:S03]  /*0160*/  LDC.64 R58, c[0x0][0x3d0] ;  /* 0x0000f400ff3a7b82 */ /* 0x000e260000000a00 */
[----:B------:R-:W-:-:S02]  /*0170*/  @!P1 IMAD R7, R57, 0x200, R2 ;  /* 0x0000020039079824 */ /* 0x000fc400078e0202 */
[----:B------:R-:W-:Y:S02]  /*0180*/  @!P1 VIADD R2, R2, 0x80 ;  /* 0x0000008002029836 */ /* 0x000fe40000000000 */
[C---:B---3--:R-:W-:Y:S01]  /*0190*/  @!P1 IMAD.WIDE.U32 R36, R7.reuse, 0x10, R36 ;  /* 0x0000001007249825 */ /* 0x048fe200078e0024 */
[----:B------:R-:W3:Y:S02]  /*01a0*/  @!P1 LDC.64 R32, c[0x0][0x3c8] ;  /* 0x0000f200ff209b82 */ /* 0x000ee40000000a00 */
[----:B------:R-:W-:Y:S01]  /*01b0*/  ISETP.GE.AND P3, PT, R2, R3, PT ;  /* 0x000000030200720c */ /* 0x000fe20003f66270 */
[----:B----4-:R-:W-:-:S05]  /*01c0*/  @!P1 IMAD.WIDE.U32 R40, R7, 0x10, R40 ;  /* 0x0000001007289825 */ /* 0x010fca00078e0028 */
[----:B------:R-:W4:Y:S01]  /*01d0*/  LDC.64 R52, c[0x0][0x3d8] ;  /* 0x0000f600ff347b82 */ /* 0x000f220000000a00 */
[----:B------:R-:W-:Y:S02]  /*01e0*/  CS2R R22, SRZ ;  /* 0x0000000000167805 */ /* 0x000fe4000001ff00 */
[----:B------:R-:W-:Y:S02]  /*01f0*/  CS2R R26, SRZ ;  /* 0x00000000001a7805 */ /* 0x000fe4000001ff00 */
[----:B------:R-:W-:Y:S02]  /*0200*/  CS2R R24, SRZ ;  /* 0x0000000000187805 */ /* 0x000fe4000001ff00 */
[----:B------:R-:W-:Y:S02]  /*0210*/  CS2R R30, SRZ ;  /* 0x00000000001e7805 */ /* 0x000fe4000001ff00 */
[----:B------:R-:W-:Y:S02]  /*0220*/  CS2R R28, SRZ ;  /* 0x00000000001c7805 */ /* 0x000fe4000001ff00 */
[----:B------:R-:W-:Y:S01]  /*0230*/  CS2R R34, SRZ ;  /* 0x0000000000227805 */ /* 0x000fe2000001ff00 */
[----:B------:R-:W-:Y:S01]  /*0240*/  @!P3 IMAD R9, R57, 0x200, R2 ;  /* 0x000002003909b824 */ /* 0x000fe200078e0202 */
[----:B------:R-:W4:Y:S01]  /*0250*/  @!P3 LDC.64 R4, c[0x0][0x3c8] ;  /* 0x0000f200ff04bb82 */ /* 0x000f220000000a00 */
[----:B------:R-:W-:Y:S01]  /*0260*/  @!P3 VIADD R2, R2, 0x80 ;  /* 0x000000800202b836 */ /* 0x000fe20000000000 */
[----:B-1----:R1:W5:Y:S01]  /*0270*/  @!P1 LDG.E.128 R12, desc[UR4][R40.64] ;  /* 0x00000004280c9981 */ /* 0x002362000c1e1d00 */
[----:B--2---:R-:W-:-:S03]  /*0280*/  @!P3 IMAD.WIDE.U32 R48, R9, 0x10, R48 ;  /* 0x000000100930b825 */ /* 0x004fc600078e0030 */
[----:B------:R-:W-:Y:S01]  /*0290*/  ISETP.GE.AND P2, PT, R2, R3, PT ;  /* 0x000000030200720c */ /* 0x000fe20003f46270 */
[----:B0-----:R-:W-:-:S04]  /*02a0*/  @!P3 IMAD.WIDE.U32 R46, R9, 0x10, R46 ;  /* 0x00000010092eb825 */ /* 0x001fc800078e002e */
[----:B---3--:R-:W-:Y:S01]  /*02b0*/  @!P1 IMAD.WIDE.U32 R32, R7, 0x10, R32 ;  /* 0x0000001007209825 */ /* 0x008fe200078e0020 */
[----:B------:R-:W-:Y:S01]  /*02c0*/  CS2R R6, SRZ ;  /* 0x0000000000067805 */ /* 0x000fe2000001ff00 */
[----:B------:R0:W5:Y:S06]  /*02d0*/  @!P3 LDG.E.128 R24, desc[UR4][R46.64] ;  /* 0x000000042e18b981 */ /* 0x00016c000c1e1d00 */
[----:B------:R-:W2:Y:S01]  /*02e0*/  @!P2 LDC.64 R44, c[0x0][0x3c8] ;  /* 0x0000f200ff2cab82 */ /* 0x000ea20000000a00 */
[----:B------:R-:W-:Y:S02]  /*02f0*/  @!P2 IMAD R55, R57, 0x200, R2 ;  /* 0x000002003937a824 */ /* 0x000fe400078e0202 */
[----:B----4-:R-:W-:Y:S01]  /*0300*/  @!P3 IMAD.WIDE.U32 R42, R9, 0x10, R4 ;  /* 0x00000010092ab825 */ /* 0x010fe200078e0004 */
[----:B------:R-:W-:-:S02]  /*0310*/  CS2R R4, SRZ ;  /* 0x0000000000047805 */ /* 0x000fc4000001ff00 */
[----:B-1----:R-:W-:Y:S02]  /*0320*/  CS2R R40, SRZ ;  /* 0x0000000000287805 */ /* 0x002fe4000001ff00 */
[----:B0-----:R-:W-:Y:S01]  /*0330*/  CS2R R46, SRZ ;  /* 0x00000000002e7805 */ /* 0x001fe2000001ff00 */
[----:B------:R-:W-:Y:S01]  /*0340*/  @!P2 IMAD.WIDE.U32 R50, R55, 0x10, R50 ;  /* 0x000000103732a825 */ /* 0x000fe200078e0032 */
[----:B------:R-:W5:Y:S01]  /*0350*/  @!P3 LDG.E.128 R16, desc[UR4][R42.64] ;  /* 0x000000042a10b981 */ /* 0x000f62000c1e1d00 */
[----:B------:R-:W-:-:S03]  /*0360*/  CS2R R8, SRZ ;  /* 0x0000000000087805 */ /* 0x000fc6000001ff00 */
[----:B------:R0:W5:Y:S01]  /*0370*/  @!P1 LDG.E.128 R4, desc[UR4][R32.64] ;  /* 0x0000000420049981 */ /* 0x000162000c1e1d00 */
[----:B------:R-:W-:Y:S01]  /*0380*/  @!P0 IMAD R2, R57, 0x200, R0 ;  /* 0x0000020039028824 */ /* 0x000fe200078e0200 */
[----:B------:R-:W-:Y:S02]  /*0390*/  CS2R R38, SRZ ;  /* 0x0000000000267805 */ /* 0x000fe4000001ff00 */
[----:B------:R-:W5:Y:S01]  /*03a0*/  @!P1 LDG.E.128 R8, desc[UR4][R36.64] ;  /* 0x0000000424089981 */ /* 0x000f62000c1e1d00 */
[----:B--2---:R-:W-:Y:S01]  /*03b0*/  @!P2 IMAD.WIDE.U32 R44, R55, 0x10, R44 ;  /* 0x00000010372ca825 */ /* 0x004fe200078e002c */
[----:B0-----:R-:W-:-:S03]  /*03c0*/  CS2R R32, SRZ ;  /* 0x0000000000207805 */ /* 0x001fc6000001ff00 */
[----:B------:R-:W-:Y:S01]  /*03d0*/  @!P2 IMAD.WIDE.U32 R54, R55, 0x10, R20 ;  /* 0x000000103736a825 */ /* 0x000fe200078e0014 */
[----:B------:R-:W-:Y:S01]  /*03e0*/  CS2R R20, SRZ ;  /* 0x0000000000147805 */ /* 0x000fe2000001ff00 */
[----:B------:R0:W5:Y:S01]  /*03f0*/  @!P2 LDG.E.128 R28, desc[UR4][R44.64] ;  /* 0x000000042c1ca981 */ /* 0x000162000c1e1d00 */
[----:B------:R-:W-:Y:S01]  /*0400*/  CS2R R42, SRZ ;  /* 0x00000000002a7805 */ /* 0x000fe2000001ff00 */
[C---:B------:R-:W-:Y:S02]  /*0410*/  @!P0 IMAD.WIDE.U32 R60, R2.reuse, 0x10, R60 ;  /* 0x00000010023c8825 */ /* 0x040fe400078e003c */
[----:B------:R1:W5:Y:S02]  /*0420*/  @!P2 LDG.E.128 R32, desc[UR4][R50.64] ;  /* 0x000000043220a981 */ /* 0x000364000c1e1d00 */
[C---:B------:R-:W-:Y:S02]  /*0430*/  @!P0 IMAD.WIDE.U32 R58, R2.reuse, 0x10, R58 ;  /* 0x00000010023a8825 */ /* 0x040fe400078e003a */
[----:B------:R2:W5:Y:S01]  /*0440*/  @!P3 LDG.E.128 R20, desc[UR4][R48.64] ;  /* 0x000000043014b981 */ /* 0x000562000c1e1d00 */
[----:B0-----:R-:W-:Y:S01]  /*0450*/  CS2R R44, SRZ ;  /* 0x00000000002c7805 */ /* 0x001fe2000001ff00 */
[----:B------:R-:W-:-:S02]  /*0460*/  @!P0 IMAD.WIDE.U32 R52, R2, 0x10, R52 ;  /* 0x0000001002348825 */ /* 0x000fc400078e0034 */
[----:B------:R-:W5:Y:S01]  /*0470*/  @!P0 LDG.E.128 R40, desc[UR4][R60.64] ;  /* 0x000000043c288981 */ /* 0x000f62000c1e1d00 */
[----:B-1----:R-:W-:-:S03]  /*0480*/  CS2R R50, SRZ ;  /* 0x0000000000327805 */ /* 0x002fc6000001ff00 */
[----:B------:R-:W5:Y:S01]  /*0490*/  @!P0 LDG.E.128 R44, desc[UR4][R58.64] ;  /* 0x000000043a2c8981 */ /* 0x000f62000c1e1d00 */
[----:B--2---:R-:W-:-:S06]  /*04a0*/  CS2R R48, SRZ ;  /* 0x0000000000307805 */ /* 0x004fcc000001ff00 */
[----:B------:R0:W5:Y:S01]  /*04b0*/  @!P0 LDG.E.128 R48, desc[UR4][R52.64] ;  /* 0x0000000434308981 */ /* 0x000162000c1e1d00 */
[----:B------:R-:W-:Y:S02]  /*04c0*/  ISETP.GE.AND P0, PT, R0, R3, PT ;  /* 0x000000030000720c */ /* 0x000fe40003f06270 */
[----:B------:R-:W-:Y:S01]  /*04d0*/  CS2R R36, SRZ ;  /* 0x0000000000247805 */ /* 0x000fe2000001ff00 */
[----:B------:R-:W-:Y:S05]  /*04e0*/  BSSY.RECONVERGENT B0, `(.L_x_7292) ;  /* 0x0000015000007945 */ /* 0x000fea0003800200 */
[----:B------:R1:W5:Y:S01]  /*04f0*/  @!P2 LDG.E.128 R36, desc[UR4][R54.64] ;  /* 0x000000043624a981 */ /* 0x000362000c1e1d00 */
[----:B0-----:R-:W-:-:S02]  /*0500*/  CS2R R52, SRZ ;  /* 0x0000000000347805 */ /* 0x001fc4000001ff00 */
[----:B-1----:R-:W-:Y:S02]  /*0510*/  CS2R R54, SRZ ;  /* 0x0000000000367805 */ /* 0x002fe4000001ff00 */
[----:B------:R-:W-:Y:S05]  /*0520*/  @P0 BRA `(.L_x_7293) ;  /* 0x0000000000400947 */ /* 0x000fea0003800000 */
[----:B------:R-:W0:Y:S01]  /*0530*/  LDCU.128 UR12, c[0x0][0x3a0] ;  /* 0x00007400ff0c77ac */ /* 0x000e220008000c00 */
[----:B------:R-:W1:Y:S01]  /*0540*/  LDCU.128 UR8, c[0x0][0x390] ;  /* 0x00007200ff0877ac */ /* 0x000e620008000c00 */
[C---:B0----5:R-:W-:Y:S02]  /*0550*/  DMUL R54, R46.reuse, UR12 ;  /* 0x0000000c2e367c28 */ /* 0x061fe40008000000 */
[----:B------:R-:W-:-:S06]  /*0560*/  DMUL R52, R46, UR14 ;  /* 0x0000000e2e347c28 */ /* 0x000fcc0008000000 */
[C---:B------:R-:W-:Y:S02]  /*0570*/  DFMA R46, R44.reuse, UR14, R54 ;  /* 0x0000000e2c2e7c2b */ /* 0x040fe40008000036 */
[----:B------:R-:W-:Y:S02]  /*0580*/  DFMA R44, R44, UR12, -R52 ;  /* 0x0000000c2c2c7c2b */ /* 0x000fe40008000834 */
[C---:B-1----:R-:W-:Y:S02]  /*0590*/  DMUL R52, R42.reuse, UR10 ;  /* 0x0000000a2a347c28 */ /* 0x042fe40008000000 */
        /* <DEDUP_REMOVED lines=9> */
.L_x_7293:
[----:B------:R-:W-:Y:S05]  /*0630*/  BSYNC.RECONVERGENT B0 ;  /* 0x0000000000007941 */ /* 0x000fea0003800200 */
.L_x_7292:
[----:B-----5:R-:W0:Y:S01]  /*0640*/  @!P0 LDC.64 R44, c[0x0][0x3c0] ;  /* 0x0000f000ff2c8b82 */ /* 0x020e220000000a00 */
[C---:B------:R-:W-:Y:S01]  /*0650*/  VIADD R42, R0.reuse, 0x80 ;  /* 0x00000080002a7836 */ /* 0x040fe20000000000 */
[----:B------:R-:W-:Y:S01]  /*0660*/  BSSY.RECONVERGENT B0, `(.L_x_7294) ;  /* 0x000001c000007945 */ /* 0x000fe20003800200 */
[C---:B------:R-:W-:Y:S02]  /*0670*/  VIADD R2, R0.reuse, 0x100 ;  /* 0x0000010000027836 */ /* 0x040fe40000000000 */
[----:B------:R-:W-:Y:S01]  /*0680*/  VIADD R40, R0, 0x180 ;  /* 0x0000018000287836 */ /* 0x000fe20000000000 */
[-C--:B------:R-:W-:Y:S01]  /*0690*/  ISETP.GE.AND P1, PT, R42, R3.reuse, PT ;  /* 0x000000032a00720c */ /* 0x080fe20003f26270 */
[----:B------:R-:W-:Y:S01]  /*06a0*/  @!P0 IMAD R47, R57, 0x200, R0 ;  /* 0x00000200392f8824 */ /* 0x000fe200078e0200 */
[-C--:B------:R-:W-:Y:S01]  /*06b0*/  ISETP.GE.AND P2, PT, R2, R3.reuse, PT ;  /* 0x000000030200720c */ /* 0x080fe20003f46270 */
[----:B------:R-:W-:Y:S01]  /*06c0*/  @!P0 IMAD.MOV.U32 R0, RZ, RZ, R42 ;  /* 0x000000ffff008224 */ /* 0x000fe200078e002a */
[----:B------:R-:W-:-:S02]  /*06d0*/  ISETP.GE.AND P3, PT, R40, R3, PT ;  /* 0x000000032800720c */ /* 0x000fc40003f66270 */
[----:B------:R-:W-:Y:S02]  /*06e0*/  CS2R R42, SRZ ;  /* 0x00000000002a7805 */ /* 0x000fe4000001ff00 */
[----:B------:R-:W-:Y:S02]  /*06f0*/  CS2R R40, SRZ ;  /* 0x0000000000287805 */ /* 0x000fe4000001ff00 */
[----:B------:R-:W-:-:S03]  /*0700*/  ISETP.GE.AND P4, PT, R0, R3, PT ;  /* 0x000000030000720c */ /* 0x000fc60003f86270 */
[----:B------:R-:W-:Y:S10]  /*0710*/  @P1 BRA `(.L_x_7295) ;  /* 0x0000000000401947 */ /* 0x000ff40003800000 */
[----:B------:R-:W1:Y:S01]  /*0720*/  LDCU.128 UR12, c[0x0][0x3a0] ;  /* 0x00007400ff0c77ac */ /* 0x000e620008000c00 */
[----:B------:R-:W2:Y:S01]  /*0730*/  LDCU.128 UR8, c[0x0][0x390] ;  /* 0x00007200ff0877ac */ /* 0x000ea20008000c00 */
[C---:B-1----:R-:W-:Y:S02]  /*0740*/  DMUL R42, R10.reuse, UR12 ;  /* 0x0000000c0a2a7c28 */ /* 0x042fe40008000000 */
[----:B------:R-:W-:Y:S02]  /*0750*/  DMUL R40, R10, UR14 ;  /* 0x0000000e0a287c28 */ /* 0x000fe40008000000 */
[C---:B--2---:R-:W-:Y:S02]  /*0760*/  DMUL R10, R6.reuse, UR10 ;  /* 0x0000000a060a7c28 */ /* 0x044fe40008000000 */
[----:B------:R-:W-:Y:S02]  /*0770*/  DMUL R6, R6, UR8 ;  /* 0x0000000806067c28 */ /* 0x000fe40008000000 */
[----:B------:R-:W-:-:S02]  /*0780*/  DFMA R42, R8, UR14, R42 ;  /* 0x0000000e082a7c2b */ /* 0x000fc4000800002a */
[----:B------:R-:W-:Y:S02]  /*0790*/  DFMA R8, R8, UR12, -R40 ;  /* 0x0000000c08087c2b */ /* 0x000fe40008000828 */
[C---:B------:R-:W-:Y:S02]  /*07a0*/  DFMA R10, R4.reuse, UR8, -R10 ;  /* 0x00000008040a7c2b */ /* 0x040fe4000800080a */
[----:B------:R-:W-:Y:S02]  /*07b0*/  DFMA R6, R4, UR10, R6 ;  /* 0x0000000a04067c2b */ /* 0x000fe40008000006 */
[C---:B------:R-:W-:Y:S02]  /*07c0*/  DMUL R40, R42.reuse, R14 ;  /* 0x0000000e2a287228 */ /* 0x040fe40000000000 */
[----:B------:R-:W-:-:S06]  /*07d0*/  DMUL R42, R42, R12 ;  /* 0x0000000c2a2a7228 */ /* 0x000fcc0000000000 */
[C---:B------:R-:W-:Y:S02]  /*07e0*/  DFMA R40, R8.reuse, R12, -R40 ;  /* 0x0000000c0828722b */ /* 0x040fe40000000828 */
[----:B------:R-:W-:-:S06]  /*07f0*/  DFMA R42, R8, R14, R42 ;  /* 0x0000000e082a722b */ /* 0x000fcc000000002a */
[----:B------:R-:W-:Y:S02]  /*0800*/  DADD R40, R10, R40 ;  /* 0x000000000a287229 */ /* 0x000fe40000000028 */
[----:B------:R-:W-:-:S11]  /*0810*/  DADD R42, R6, R42 ;  /* 0x00000000062a7229 */ /* 0x000fd6000000002a */
.L_x_7295:
[----:B------:R-:W-:Y:S05]  /*0820*/  BSYNC.RECONVERGENT B0 ;  /* 0x0000000000007941 */ /* 0x000fea0003800200 */
.L_x_7294:
[----:B------:R-:W-:Y:S01]  /*0830*/  BSSY.RECONVERGENT B0, `(.L_x_7296) ;  /* 0x0000014000007945 */ /* 0x000fe20003800200 */
[----:B------:R-:W-:Y:S02]  /*0840*/  CS2R R6, SRZ ;  /* 0x0000000000067805 */ /* 0x000fe4000001ff00 */
[----:B------:R-:W-:Y:S01]  /*0850*/  CS2R R4, SRZ ;  /* 0x0000000000047805 */ /* 0x000fe2000001ff00 */
[----:B------:R-:W-:Y:S06]  /*0860*/  @P2 BRA `(.L_x_7297) ;  /* 0x0000000000402947 */ /* 0x000fec0003800000 */
[----:B------:R-:W1:Y:S01]  /*0870*/  LDCU.128 UR12, c[0x0][0x3a0] ;  /* 0x00007400ff0c77ac */ /* 0x000e620008000c00 */
[----:B------:R-:W2:Y:S01]  /*0880*/  LDCU.128 UR8, c[0x0][0x390] ;  /* 0x00007200ff0877ac */ /* 0x000ea20008000c00 */
[C---:B-1----:R-:W-:Y:S02]  /*0890*/  DMUL R4, R22.reuse, UR12 ;  /* 0x0000000c16047c28 */ /* 0x042fe40008000000 */
[----:B------:R-:W-:-:S06]  /*08a0*/  DMUL R22, R22, UR14 ;  /* 0x0000000e16167c28 */ /* 0x000fcc0008000000 */
[----:B------:R-:W-:Y:S02]  /*08b0*/  DFMA R6, R20, UR14, R4 ;  /* 0x0000000e14067c2b */ /* 0x000fe40008000004 */
[----:B--2---:R-:W-:Y:S02]  /*08c0*/  DMUL R4, R18, UR10 ;  /* 0x0000000a12047c28 */ /* 0x004fe40008000000 */
        /* <DEDUP_REMOVED lines=10> */
.L_x_7297:
[----:B------:R-:W-:Y:S05]  /*0970*/  BSYNC.RECONVERGENT B0 ;  /* 0x0000000000007941 */ /* 0x000fea0003800200 */
.L_x_7296:
[----:B------:R-:W-:Y:S01]  /*0980*/  BSSY.RECONVERGENT B0, `(.L_x_7298) ;  /* 0x0000015000007945 */ /* 0x000fe20003800200 */
[----:B0-----:R-:W-:Y:S01]  /*0990*/  @!P0 IMAD.WIDE.U32 R44, R47, 0x10, R44 ;  /* 0x000000102f2c8825 */ /* 0x001fe200078e002c */
        /* <DEDUP_REMOVED lines=19> */
.L_x_7299:
[----:B------:R-:W-:Y:S05]  /*0ad0*/  BSYNC.RECONVERGENT B0 ;  /* 0x0000000000007941 */ /* 0x000fea0003800200 */
.L_x_7298:
[----:B------:R0:W-:Y:S01]  /*0ae0*/  @!P0 STG.E.128 desc[UR4][R44.64], R52 ;  /* 0x000000342c008986 */ /* 0x0001e2000c101d04 */
[----:B------:R-:W-:Y:S04]  /*0af0*/  BSSY.RECONVERGENT B0, `(.L_x_7300) ;  /* 0x000000c000007945 */ /* 0x000fe80003800200 */
[----:B------:R-:W-:Y:S05]  /*0b00*/  @P4 BRA `(.L_x_7301) ;  /* 0x0000000000284947 */ /* 0x000fea0003800000 */
[----:B------:R-:W1:Y:S01]  /*0b10*/  LDC.64 R12, c[0x0][0x3c0] ;  /* 0x0000f000ff0c7b82 */ /* 0x000e620000000a00 */
[----:B------:R-:W-:Y:S02]  /*0b20*/  IMAD R15, R57, 0x200, R0 ;  /* 0x00000200390f7824 */ /* 0x000fe400078e0200 */
[----:B------:R-:W-:-:S05]  /*0b30*/  VIADD R0, R0, 0x80 ;  /* 0x0000008000007836 */ /* 0x000fca0000000000 */
[----:B------:R-:W-:-:S13]  /*0b40*/  ISETP.GE.AND P0, PT, R0, R3, PT ;  /* 0x000000030000720c */ /* 0x000fda0003f06270 */
[----:B------:R-:W-:Y:S02]  /*0b50*/  @!P0 IMAD R17, R57, 0x200, R0 ;  /* 0x0000020039118824 */ /* 0x000fe400078e0200 */
[----:B------:R-:W-:Y:S02]  /*0b60*/  @!P0 VIADD R0, R0, 0x80 ;  /* 0x0000008000008836 */ /* 0x000fe40000000000 */
[----:B-1----:R-:W-:-:S04]  /*0b70*/  IMAD.WIDE.U32 R14, R15, 0x10, R12 ;  /* 0x000000100f0e7825 */ /* 0x002fc800078e000c */
[----:B------:R-:W-:Y:S01]  /*0b80*/  @!P0 IMAD.WIDE.U32 R12, R17, 0x10, R12 ;  /* 0x00000010110c8825 */ /* 0x000fe200078e000c */
[----:B------:R1:W-:Y:S04]  /*0b90*/  STG.E.128 desc[UR4][R14.64], R40 ;  /* 0x000000280e007986 */ /* 0x0003e8000c101d04 */
[----:B------:R1:W-:Y:S02]  /*0ba0*/  @!P0 STG.E.128 desc[UR4][R12.64], R4 ;  /* 0x000000040c008986 */ /* 0x0003e4000c101d04 */
.L_x_7301:
[----:B------:R-:W-:Y:S05]  /*0bb0*/  BSYNC.RECONVERGENT B0 ;  /* 0x0000000000007941 */ /* 0x000fea0003800200 */
.L_x_7300:
[----:B------:R-:W-:-:S13]  /*0bc0*/  ISETP.GE.AND P0, PT, R0, R3, PT ;  /* 0x000000030000720c */ /* 0x000fda0003f06270 */
[----:B------:R-:W-:Y:S05]  /*0bd0*/  @P0 EXIT ;  /* 0x000000000000094d */ /* 0x000fea0003800000 */
[----:B------:R-:W2:Y:S01]  /*0be0*/  LDC.64 R2, c[0x0][0x3c0] ;  /* 0x0000f000ff027b82 */ /* 0x000ea20000000a00 */
[----:B------:R-:W-:-:S04]  /*0bf0*/  IMAD R57, R57, 0x200, R0 ;  /* 0x0000020039397824 */ /* 0x000fc800078e0200 */
[----:B--2---:R-:W-:-:S05]  /*0c00*/  IMAD.WIDE.U32 R2, R57, 0x10, R2 ;  /* 0x0000001039027825 */ /* 0x004fca00078e0002 */
[----:B------:R-:W-:Y:S01]  /*0c10*/  STG.E.128 desc[UR4][R2.64], R8 ;  /* 0x0000000802007986 */ /* 0x000fe2000c101d04 */
[----:B------:R-:W-:Y:S05]  /*0c20*/  EXIT ;  /* 0x000000000000794d */ /* 0x000fea0003800000 */
.L_x_7302:
        /* <DEDUP_REMOVED lines=13> */
.L_x_23878:


//--------------------- .text._ZN2at6native29vectorized_elementwise_kernelILi2EZZZNS0_54_GLOBAL__N__d8c5977b_16_LinearAlgebra_cu_35b291db_316116addr_kernel_cudaERNS_14TensorIteratorERKN3c106ScalarES8_ENKUlvE_clEvENKUlvE6_clEvEUlNS5_7complexIdEESC_SC_E0_St5arrayIPcLm4EEEEviT0_T1_ --------------------------
	.section	.text._ZN2at6native29vectorized_elementwise_kernelILi2EZZZNS0_54_GLOBAL__N__d8c5977b_16_LinearAlgebra_cu_35b291db_316116addr_kernel_cudaERNS_14TensorIteratorERKN3c106ScalarES8_ENKUlvE_clEvENKUlvE6_clEvEUlNS5_7complexIdEESC_SC_E0_St5arrayIPcLm4EEEEviT0_T1_,"ax",@progbits
	.align	128
        .global         _ZN2at6native29vectorized_elementwise_kernelILi2EZZZNS0_54_GLOBAL__N__d8c5977b_16_LinearAlgebra_cu_35b291db_316116addr_kernel_cudaERNS_14TensorIteratorERKN3c106ScalarES8_ENKUlvE_clEvENKUlvE6_clEvEUlNS5_7complexIdEESC_SC_E0_St5arrayIPcLm4EEEEviT0_T1_
        .type           _ZN2at6native29vectorized_elementwise_kernelILi2EZZZNS0_54_GLOBAL__N__d8c5977b_16_LinearAlgebra_cu_35b291db_316116addr_kernel_cudaERNS_14TensorIteratorERKN3c106ScalarES8_ENKUlvE_clEvENKUlvE6_clEvEUlNS5_7complexIdEESC_SC_E0_St5arrayIPcLm4EEEEviT0_T1_,@function
        .size           _ZN2at6native29vectorized_elementwise_kernelILi2EZZZNS0_54_GLOBAL__N__d8c5977b_16_LinearAlgebra_cu_35b291db_316116addr_kernel_cudaERNS_14TensorIteratorERKN3c106ScalarES8_ENKUlvE_clEvENKUlvE6_clEvEUlNS5_7complexIdEESC_SC_E0_St5arrayIPcLm4EEEEviT0_T1_,(.L_x_23879 - _ZN2at6native29vectorized_elementwise_kernelILi2EZZZNS0_54_GLOBAL__N__d8c5977b_16_LinearAlgebra_cu_35b291db_316116addr_kernel_cudaERNS_14TensorIteratorERKN3c106ScalarES8_ENKUlvE_clEvENKUlvE6_clEvEUlNS5_7complexIdEESC_SC_E0_St5arrayIPcLm4EEEEviT0_T1_)
        .other          _ZN2at6native29vectorized_elementwise_kernelILi2EZZZNS0_54_GLOBAL__N__d8c5977b_16_LinearAlgebra_cu_35b291db_316116addr_kernel_cudaERNS_14TensorIteratorERKN3c106ScalarES8_ENKUlvE_clEvENKUlvE6_clEvEUlNS5_7complexIdEESC_SC_E0_St5arrayIPcLm4EEEEviT0_T1_,@"STO_CUDA_ENTRY STV_DEFAULT"
_ZN2at6native29vectorized_elementwise_kernelILi2EZZZNS0_54_GLOBAL__N__d8c5977b_16_LinearAlgebra_cu_35b291db_316116addr_kernel_cudaERNS_14TensorIteratorERKN3c106ScalarES8_ENKUlvE_clEvENKUlvE6_clEvEUlNS5_7complexIdEESC_SC_E0_St5arrayIPcLm4EEEEviT0_T1_:
.text._ZN2at6native29vectorized_elementwise_kernelILi2EZZZNS0_54_GLOBAL__N__d8c5977b_16_LinearAlgebra_cu_35b291db_316116addr_kernel_cudaERNS_14TensorIteratorERKN3c106ScalarES8_ENKUlvE_clEvENKUlvE6_clEvEUlNS5_7complexIdEESC_SC_E0_St5arrayIPcLm4EEEEviT0_T1_:
        /* <DEDUP_REMOVED lines=9> */
[----:B------:R-:W-:Y:S02]  /*0090*/  CS2R R86, SRZ ;  /* 0x0000000000567805 */ /* 0x000fe4000001ff00 */
[----:B------:R-:W-:Y:S02]  /*00a0*/  CS2R R84, SRZ ;  /* 0x0000000000547805 */ /* 0x000fe4000001ff00 */
[----:B------:R-:W-:Y:S02]  /*00b0*/  CS2R R82, SRZ ;  /* 0x0000000000527805 */ /* 0x000fe4000001ff00 */
[----:B------:R-:W-:Y:S02]  /*00c0*/  CS2R R80, SRZ ;  /* 0x0000000000507805 */ /* 0x000fe4000001ff00 */
[----:B------:R-:W-:-:S02]  /*00d0*/  CS2R R78, SRZ ;  /* 0x00000000004e7805 */ /* 0x000fc4000001ff00 */
[----:B------:R-:W-:Y:S01]  /*00e0*/  CS2R R76, SRZ ;  /* 0x00000000004c7805 */ /* 0x000fe2000001ff00 */
[----:B------:R-:W2:Y:S08]  /*00f0*/  LDC.64 R8, c[0x0][0x3d8] ;  /* 0x0000f600ff087b82 */ /* 0x000eb00000000a00 */
[----:B------:R-:W3:Y:S08]  /*0100*/  LDC.64 R20, c[0x0][0x3d0] ;  /* 0x0000f400ff147b82 */ /* 0x000ef00000000a00 */
[----:B------:R-:W4:Y:S01]  /*0110*/  LDC.64 R14, c[0x0][0x3d0] ;  /* 0x0000f400ff0e7b82 */ /* 0x000f220000000a00 */
[----:B0-----:R-:W-:Y:S01]  /*0120*/  ISETP.GE.U32.AND P6, PT, R0, R3, PT ;  /* 0x000000030000720c */ /* 0x001fe20003fc6070 */
[----:B------:R-:W-:-:S06]  /*0130*/  IMAD.MOV.U32 R30, RZ, RZ, R0 ;  /* 0x000000ffff1e7224 */ /* 0x000fcc00078e0000 */
[----:B------:R-:W0:Y:S08]  /*0140*/  LDC.64 R24, c[0x0][0x3d0] ;  /* 0x0000f400ff187b82 */ /* 0x000e300000000a00 */
[----:B------:R-:W0:Y:S01]  /*0150*/  LDC.64 R16, c[0x0][0x3d8] ;  /* 0x0000f600ff107b82 */ /* 0x000e220000000a00 */
[----:B------:R-:W-:Y:S02]  /*0160*/  @!P6 IMAD R2, R97, 0x400, R30 ;  /* 0x000004006102e824 */ /* 0x000fe400078e021e */
[----:B------:R-:W-:-:S05]  /*0170*/  @!P6 VIADD R30, R30, 0x80 ;  /* 0x000000801e1ee836 */ /* 0x000fca0000000000 */
[----:B------:R-:W0:Y:S01]  /*0180*/  LDC.64 R22, c[0x0][0x3d8] ;  /* 0x0000f600ff167b82 */ /* 0x000e220000000a00 */
[----:B------:R-:W-:-:S07]  /*0190*/  ISETP.GE.U32.AND P5, PT, R30, R3, PT ;  /* 0x000000031e00720c */ /* 0x000fce0003fa6070 */
[----:B------:R-:W0:Y:S06]  /*01a0*/  LDC.64 R94, c[0x0][0x3d0] ;  /* 0x0000f400ff5e7b82 */ /* 0x000e2c0000000a00 */
[----:B------:R-:W-:Y:S02]  /*01b0*/  @!P5 IMAD R11, R97, 0x400, R30 ;  /* 0x00000400610bd824 */ /* 0x000fe400078e021e */
[----:B------:R-:W3:Y:S01]  /*01c0*/  @!P5 LDC.64 R4, c[0x0][0x3c8] ;  /* 0x0000f200ff04db82 */ /* 0x000ee20000000a00 */
[----:B------:R-:W-:Y:S02]  /*01d0*/  @!P5 VIADD R30, R30, 0x80 ;  /* 0x000000801e1ed836 */ /* 0x000fe40000000000 */
[----:B-1----:R-:W-:-:S03]  /*01e0*/  @!P5 IMAD.WIDE.U32 R6, R11, 0x10, R6 ;  /* 0x000000100b06d825 */ /* 0x002fc600078e0006 */
[----:B------:R-:W-:Y:S01]  /*01f0*/  ISETP.GE.U32.AND P4, PT, R30, R3, PT ;  /* 0x000000031e00720c */ /* 0x000fe20003f86070 */
[----:B--2---:R-:W-:Y:S01]  /*0200*/  @!P5 IMAD.WIDE.U32 R8, R11, 0x10, R8 ;  /* 0x000000100b08d825 */ /* 0x004fe200078e0008 */
[----:B------:R1:W5:Y:S01]  /*0210*/  @!P5 LDG.E.128 R80, desc[UR4][R6.64] ;  /* 0x000000040650d981 */ /* 0x000362000c1e1d00 */
[----:B------:R-:W2:Y:S03]  /*0220*/  LDC.64 R98, c[0x0][0x3d8] ;  /* 0x0000f600ff627b82 */ /* 0x000ea60000000a00 */
[----:B------:R-:W5:Y:S05]  /*0230*/  @!P5 LDG.E.128 R76, desc[UR4][R8.64] ;  /* 0x00000004084cd981 */ /* 0x000f6a000c1e1d00 */
[----:B------:R-:W2:Y:S02]  /*0240*/  LDC.64 R100, c[0x0][0x3d0] ;  /* 0x0000f400ff647b82 */ /* 0x000ea40000000a00 */
[----:B------:R-:W-:-:S02]  /*0250*/  @!P4 IMAD R31, R97, 0x400, R30 ;  /* 0x00000400611fc824 */ /* 0x000fc400078e021e */
[----:B------:R-:W-:Y:S02]  /*0260*/  @!P4 VIADD R30, R30, 0x80 ;  /* 0x000000801e1ec836 */ /* 0x000fe40000000000 */
[----:B---3--:R-:W-:Y:S02]  /*0270*/  @!P5 IMAD.WIDE.U32 R4, R11, 0x10, R4 ;  /* 0x000000100b04d825 */ /* 0x008fe400078e0004 */
[----:B-1----:R-:W1:Y:S01]  /*0280*/  LDC.64 R6, c[0x0][0x3d8] ;  /* 0x0000f600ff067b82 */ /* 0x002e620000000a00 */
[----:B------:R-:W-:Y:S02]  /*0290*/  ISETP.GE.U32.AND P3, PT, R30, R3, PT ;  /* 0x000000031e00720c */ /* 0x000fe40003f66070 */
[----:B------:R3:W5:Y:S05]  /*02a0*/  @!P5 LDG.E.128 R84, desc[UR4][R4.64] ;  /* 0x000000040454d981 */ /* 0x00076a000c1e1d00 */
[----:B------:R-:W4:Y:S06]  /*02b0*/  @!P4 LDC.64 R10, c[0x0][0x3c8] ;  /* 0x0000f200ff0acb82 */ /* 0x000f2c0000000a00 */
[----:B------:R-:W-:-:S02]  /*02c0*/  @!P3 IMAD R33, R97, 0x400, R30 ;  /* 0x000004006121b824 */ /* 0x000fc400078e021e */
[----:B------:R-:W-:Y:S01]  /*02d0*/  @!P3 VIADD R30, R30, 0x80 ;  /* 0x000000801e1eb836 */ /* 0x000fe20000000000 */
[----:B------:R-:W0:Y:S04]  /*02e0*/  @!P3 LDC.64 R18, c[0x0][0x3c8] ;  /* 0x0000f200ff12bb82 */ /* 0x000e280000000a00 */
[----:B------:R-:W-:-:S04]  /*02f0*/  ISETP.GE.U32.AND P2, PT, R30, R3, PT ;  /* 0x000000031e00720c */ /* 0x000fc80003f46070 */
[----:B------:R-:W2:Y:S08]  /*0300*/  LDC.64 R102, c[0x0][0x3d8] ;  /* 0x0000f600ff667b82 */ /* 0x000eb00000000a00 */
[----:B------:R-:W2:Y:S01]  /*0310*/  @!P6 LDC.64 R108, c[0x0][0x3c8] ;  /* 0x0000f200ff6ceb82 */ /* 0x000ea20000000a00 */
[----:B------:R-:W-:Y:S02]  /*0320*/  @!P2 IMAD R35, R97, 0x400, R30 ;  /* 0x000004006123a824 */ /* 0x000fe400078e021e */
[----:B------:R-:W-:-:S05]  /*0330*/  @!P2 VIADD R30, R30, 0x80 ;  /* 0x000000801e1ea836 */ /* 0x000fca0000000000 */
[----:B------:R-:W-:Y:S01]  /*0340*/  ISETP.GE.U32.AND P1, PT, R30, R3, PT ;  /* 0x000000031e00720c */ /* 0x000fe20003f26070 */
[----:B---3--:R-:W3:Y:S08]  /*0350*/  @!P2 LDC.64 R4, c[0x0][0x3c8] ;  /* 0x0000f200ff04ab82 */ /* 0x008ef00000000a00 */
[----:B------:R-:W2:Y:S04]  /*0360*/  LDC.64 R110, c[0x0][0x3d0] ;  /* 0x0000f400ff6e7b82 */ /* 0x000ea80000000a00 */
[----:B------:R-:W-:-:S02]  /*0370*/  @!P1 IMAD R37, R97, 0x400, R30 ;  /* 0x0000040061259824 */ /* 0x000fc400078e021e */
[----:B------:R-:W-:Y:S02]  /*0380*/  @!P1 VIADD R30, R30, 0x80 ;  /* 0x000000801e1e9836 */ /* 0x000fe40000000000 */
[----:B------:R-:W2:Y:S03]  /*0390*/  @!P1 LDC.64 R26, c[0x0][0x3c8] ;  /* 0x0000f200ff1a9b82 */ /* 0x000ea60000000a00 */
[----:B------:R-:W-:-:S05]  /*03a0*/  ISETP.GE.U32.AND P0, PT, R30, R3, PT ;  /* 0x000000031e00720c */ /* 0x000fca0003f06070 */
[----:B------:R-:W2:Y:S08]  /*03b0*/  LDC.64 R112, c[0x0][0x3d8] ;  /* 0x0000f600ff707b82 */ /* 0x000eb00000000a00 */
[----:B------:R-:W-:Y:S01]  /*03c0*/  @!P0 IMAD R39, R97, 0x400, R30 ;  /* 0x0000040061278824 */ /* 0x000fe200078e021e */
[----:B------:R-:W2:Y:S01]  /*03d0*/  @!P0 LDC.64 R28, c[0x0][0x3c8] ;  /* 0x0000f200ff1c8b82 */ /* 0x000ea20000000a00 */
[----:B------:R-:W-:-:S05]  /*03e0*/  @!P0 VIADD R30, R30, 0x80 ;  /* 0x000000801e1e8836 */ /* 0x000fca0000000000 */
[----:B------:R-:W-:Y:S02]  /*03f0*/  ISETP.GE.U32.AND P5, PT, R30, R3, PT ;  /* 0x000000031e00720c */ /* 0x000fe40003fa6070 */
[----:B------:R-:W2:Y:S08]  /*0400*/  LDC.64 R88, c[0x0][0x3d0] ;  /* 0x0000f400ff587b82 */ /* 0x000eb00000000a00 */
[----:B------:R-:W2:Y:S08]  /*0410*/  LDC.64 R90, c[0x0][0x3d8] ;  /* 0x0000f600ff5a7b82 */ /* 0x000eb00000000a00 */
[----:B------:R-:W2:Y:S01]  /*0420*/  @!P5 LDC.64 R92, c[0x0][0x3c8] ;  /* 0x0000f200ff5cdb82 */ /* 0x000ea20000000a00 */
[----:B----4-:R-:W-:Y:S01]  /*0430*/  @!P4 IMAD.WIDE.U32 R12, R31, 0x10, R10 ;  /* 0x000000101f0cc825 */ /* 0x010fe200078e000a */
[----:B------:R-:W-:-:S02]  /*0440*/  CS2R R74, SRZ ;  /* 0x00000000004a7805 */ /* 0x000fc4000001ff00 */
[----:B------:R-:W-:Y:S02]  /*0450*/  CS2R R72, SRZ ;  /* 0x0000000000487805 */ /* 0x000fe4000001ff00 */
[----:B------:R-:W-:Y:S01]  /*0460*/  CS2R R70, SRZ ;  /* 0x0000000000467805 */ /* 0x000fe2000001ff00 */
[----:B------:R-:W-:Y:S01]  /*0470*/  @!P3 IMAD.WIDE.U32 R10, R33, 0x10, R20 ;  /* 0x00000010210ab825 */ /* 0x000fe200078e0014 */
[----:B------:R-:W-:Y:S02]  /*0480*/  CS2R R68, SRZ ;  /* 0x0000000000447805 */ /* 0x000fe4000001ff00 */
[----:B------:R-:W-:Y:S02]  /*0490*/  CS2R R62, SRZ ;  /* 0x00000000003e7805 */ /* 0x000fe4000001ff00 */
[----:B------:R-:W-:Y:S02]  /*04a0*/  CS2R R60, SRZ ;  /* 0x00000000003c7805 */ /* 0x000fe4000001ff00 */
[----:B------:R-:W-:-:S02]  /*04b0*/  CS2R R58, SRZ ;  /* 0x00000000003a7805 */ /* 0x000fc4000001ff00 */
[----:B------:R-:W-:Y:S01]  /*04c0*/  CS2R R56, SRZ ;  /* 0x0000000000387805 */ /* 0x000fe2000001ff00 */
[----:B------:R-:W-:Y:S01]  /*04d0*/  @!P4 IMAD.WIDE.U32 R14, R31, 0x10, R14 ;  /* 0x000000101f0ec825 */ /* 0x000fe200078e000e */
[----:B------:R-:W5:Y:S03]  /*04e0*/  @!P4 LDG.E.128 R72, desc[UR4][R12.64] ;  /* 0x000000040c48c981 */ /* 0x000f66000c1e1d00 */
[----:B0-----:R-:W-:Y:S01]  /*04f0*/  @!P3 IMAD.WIDE.U32 R8, R33, 0x10, R18 ;  /* 0x000000102108b825 */ /* 0x001fe200078e0012 */
[----:B------:R0:W5:Y:S03]  /*0500*/  @!P4 LDG.E.128 R68, desc[UR4][R14.64] ;  /* 0x000000040e44c981 */ /* 0x000166000c1e1d00 */
[----:B------:R-:W-:Y:S01]  /*0510*/  @!P2 IMAD.WIDE.U32 R20, R35, 0x10, R24 ;  /* 0x000000102314a825 */ /* 0x000fe200078e0018 */
[----:B------:R4:W5:Y:S03]  /*0520*/  @!P3 LDG.E.128 R60, desc[UR4][R8.64] ;  /* 0x00000004083cb981 */ /* 0x000966000c1e1d00 */
[----:B------:R-:W-:Y:S01]  /*0530*/  @!P5 IMAD R25, R97, 0x400, R30 ;  /* 0x000004006119d824 */ /* 0x000fe200078e021e */
[----:B------:R4:W5:Y:S01]  /*0540*/  @!P3 LDG.E.128 R56, desc[UR4][R10.64] ;  /* 0x000000040a38b981 */ /* 0x000962000c1e1d00 */
[----:B---3--:R-:W-:Y:S01]  /*0550*/  @!P2 IMAD.WIDE.U32 R18, R35, 0x10, R4 ;  /* 0x000000102312a825 */ /* 0x008fe200078e0004 */
[----:B0-----:R-:W-:-:S02]  /*0560*/  CS2R R14, SRZ ;  /* 0x00000000000e7805 */ /* 0x001fc4000001ff00 */
[----:B------:R-:W-:Y:S01]  /*0570*/  CS2R R12, SRZ ;  /* 0x00000000000c7805 */ /* 0x000fe2000001ff00 */
[----:B-1----:R-:W-:Y:S01]  /*0580*/  @!P2 IMAD.WIDE.U32 R4, R35, 0x10, R6 ;  /* 0x000000102304a825 */ /* 0x002fe200078e0006 */
[----:B------:R-:W-:Y:S02]  /*0590*/  CS2R R34, SRZ ;  /* 0x0000000000227805 */ /* 0x000fe4000001ff00 */
[----:B----4-:R-:W-:Y:S01]  /*05a0*/  CS2R R8, SRZ ;  /* 0x0000000000087805 */ /* 0x010fe2000001ff00 */
[----:B------:R-:W-:Y:S01]  /*05b0*/  @!P4 IMAD.WIDE.U32 R16, R31, 0x10, R16 ;  /* 0x000000101f10c825 */ /* 0x000fe200078e0010 */
[----:B------:R-:W-:Y:S02]  /*05c0*/  CS2R R30, SRZ ;  /* 0x00000000001e7805 */ /* 0x000fe4000001ff00 */
[----:B------:R-:W-:Y:S01]  /*05d0*/  CS2R R10, SRZ ;  /* 0x00000000000a7805 */ /* 0x000fe2000001ff00 */
[----:B------:R-:W-:Y:S01]  /*05e0*/  @!P3 IMAD.WIDE.U32 R22, R33, 0x10, R22 ;  /* 0x000000102116b825 */ /* 0x000fe200078e0016 */
[----:B------:R-:W-:-:S03]  /*05f0*/  CS2R R32, SRZ ;  /* 0x0000000000207805 */ /* 0x000fc6000001ff00 */
[----:B--2---:R-:W-:Y:S01]  /*0600*/  @!P1 IMAD.WIDE.U32 R6, R37, 0x10, R26 ;  /* 0x0000001025069825 */ /* 0x004fe200078e001a */
[----:B------:R-:W-:-:S03]  /*0610*/  CS2R R26, SRZ ;  /* 0x00000000001a7805 */ /* 0x000fc6000001ff00 */
[----:B------:R-:W-:Y:S01]  /*0620*/  @!P0 IMAD.WIDE.U32 R104, R39, 0x10, R28 ;  /* 0x0000001027688825 */ /* 0x000fe200078e001c */
[----:B------:R-:W-:-:S03]  /*0630*/  CS2R R28, SRZ ;  /* 0x00000000001c7805 */ /* 0x000fc6000001ff00 */
[----:B------:R-:W-:-:S04]  /*0640*/  @!P5 IMAD.WIDE.U32 R92, R25, 0x10, R92 ;  /* 0x00000010195cd825 */ /* 0x000fc800078e005c */
[C---:B------:R-:W-:Y:S01]  /*0650*/  @!P5 IMAD.WIDE.U32 R94, R25.reuse, 0x10, R94 ;  /* 0x00000010195ed825 */ /* 0x040fe200078e005e */
[----:B------:R0:W5:Y:S03]  /*0660*/  @!P5 LDG.E.128 R12, desc[UR4][R92.64] ;  /* 0x000000045c0cd981 */ /* 0x000166000c1e1d00 */
[----:B------:R-:W-:Y:S01]  /*0670*/  @!P5 IMAD.WIDE.U32 R98, R25, 0x10, R98 ;  /* 0x000000101962d825 */ /* 0x000fe200078e0062 */
[----:B------:R-:W-:Y:S01]  /*0680*/  CS2R R24, SRZ ;  /* 0x0000000000187805 */ /* 0x000fe2000001ff00 */
[----:B------:R1:W5:Y:S02]  /*0690*/  @!P5 LDG.E.128 R8, desc[UR4][R94.64] ;  /* 0x000000045e08d981 */ /* 0x000364000c1e1d00 */
[C---:B------:R-:W-:Y:S01]  /*06a0*/  @!P1 IMAD.WIDE.U32 R100, R37.reuse, 0x10, R100 ;  /* 0x0000001025649825 */ /* 0x040fe200078e0064 */
[----:B------:R-:W-:Y:S02]  /*06b0*/  CS2R R106, SRZ ;  /* 0x00000000006a7805 */ /* 0x000fe4000001ff00 */
[----:B------:R2:W5:Y:S01]  /*06c0*/  @!P0 LDG.E.128 R24, desc[UR4][R104.64] ;  /* 0x0000000468188981 */ /* 0x000562000c1e1d00 */
[----:B------:R-:W-:Y:S01]  /*06d0*/  @!P1 IMAD.WIDE.U32 R102, R37, 0x10, R102 ;  /* 0x0000001025669825 */ /* 0x000fe200078e0066 */
[----:B0-----:R-:W-:-:S02]  /*06e0*/  CS2R R92, SRZ ;  /* 0x00000000005c7805 */ /* 0x001fc4000001ff00 */
[----:B------:R0:W5:Y:S01]  /*06f0*/  @!P1 LDG.E.128 R32, desc[UR4][R100.64] ;  /* 0x0000000464209981 */ /* 0x000162000c1e1d00 */
[----:B-1----:R-:W-:Y:S01]  /*0700*/  CS2R R94, SRZ ;  /* 0x00000000005e7805 */ /* 0x002fe2000001ff00 */
[C---:B------:R-:W-:Y:S02]  /*0710*/  @!P6 IMAD.WIDE.U32 R108, R2.reuse, 0x10, R108 ;  /* 0x00000010026ce825 */ /* 0x040fe400078e006c */
[----:B------:R1:W5:Y:S01]  /*0720*/  @!P1 LDG.E.128 R28, desc[UR4][R102.64] ;  /* 0x00000004661c9981 */ /* 0x000362000c1e1d00 */
[----:B--2---:R-:W-:Y:S01]  /*0730*/  CS2R R104, SRZ ;  /* 0x0000000000687805 */ /* 0x004fe2000001ff00 */
[----:B------:R-:W-:Y:S01]  /*0740*/  @!P6 IMAD.WIDE.U32 R110, R2, 0x10, R110 ;  /* 0x00000010026ee825 */ /* 0x000fe200078e006e */
[----:B0-----:R-:W-:-:S03]  /*0750*/  CS2R R100, SRZ ;  /* 0x0000000000647805 */ /* 0x001fc6000001ff00 */
[----:B------:R-:W-:Y:S01]  /*0760*/  @!P6 IMAD.WIDE.U32 R112, R2, 0x10, R112 ;  /* 0x000000100270e825 */ /* 0x000fe200078e0070 */
[----:B------:R-:W5:Y:S01]  /*0770*/  @!P6 LDG.E.128 R104, desc[UR4][R108.64] ;  /* 0x000000046c68e981 */ /* 0x000f62000c1e1d00 */
[----:B-1----:R-:W-:-:S03]  /*0780*/  CS2R R102, SRZ ;  /* 0x0000000000667805 */ /* 0x002fc6000001ff00 */
[----:B------:R-:W5:Y:S04]  /*0790*/  @!P6 LDG.E.128 R92, desc[UR4][R112.64] ;  /* 0x00000004705ce981 */ /* 0x000f68000c1e1d00 */
[----:B------:R-:W5:Y:S01]  /*07a0*/  @!P6 LDG.E.128 R100, desc[UR4][R110.64] ;  /* 0x000000046e64e981 */ /* 0x000f62000c1e1d00 */
[----:B------:R-:W-:Y:S02]  /*07b0*/  CS2R R54, SRZ ;  /* 0x0000000000367805 */ /* 0x000fe4000001ff00 */
[----:B------:R-:W-:Y:S02]  /*07c0*/  CS2R R52, SRZ ;  /* 0x0000000000347805 */ /* 0x000fe4000001ff00 */
[----:B------:R-:W-:Y:S02]  /*07d0*/  CS2R R46, SRZ ;  /* 0x00000000002e7805 */ /* 0x000fe4000001ff00 */
[----:B------:R-:W-:Y:S01]  /*07e0*/  CS2R R44, SRZ ;  /* 0x00000000002c7805 */ /* 0x000fe2000001ff00 */
[----:B------:R-:W-:Y:S01]  /*07f0*/  @!P0 IMAD.WIDE.U32 R88, R39, 0x10, R88 ;  /* 0x0000001027588825 */ /* 0x000fe200078e0058 */
[----:B------:R-:W-:-:S02]  /*0800*/  CS2R R42, SRZ ;  /* 0x00000000002a7805 */ /* 0x000fc4000001ff00 */
[----:B------:R-:W-:Y:S02]  /*0810*/  CS2R R40, SRZ ;  /* 0x0000000000287805 */ /* 0x000fe4000001ff00 */
[----:B------:R-:W-:Y:S01]  /*0820*/  CS2R R36, SRZ ;  /* 0x0000000000247805 */ /* 0x000fe2000001ff00 */
[----:B------:R-:W-:Y:S01]  /*0830*/  @!P0 IMAD.WIDE.U32 R90, R39, 0x10, R90 ;  /* 0x00000010275a8825 */ /* 0x000fe200078e005a */
[----:B------:R-:W-:Y:S01]  /*0840*/  CS2R R38, SRZ ;  /* 0x0000000000267805 */ /* 0x000fe2000001ff00 */
[----:B------:R0:W5:Y:S04]  /*0850*/  @!P3 LDG.E.128 R52, desc[UR4][R22.64] ;  /* 0x000000041634b981 */ /* 0x000168000c1e1d00 */
[----:B------:R1:W5:Y:S01]  /*0860*/  @!P2 LDG.E.128 R44, desc[UR4][R20.64] ;  /* 0x00000004142ca981 */ /* 0x000362000c1e1d00 */
[----:B------:R-:W-:-:S02]  /*0870*/  CS2R R66, SRZ ;  /* 0x0000000000427805 */ /* 0x000fc4000001ff00 */
[----:B------:R-:W-:Y:S02]  /*0880*/  CS2R R64, SRZ ;  /* 0x0000000000407805 */ /* 0x000fe4000001ff00 */
[----:B------:R-:W-:Y:S01]  /*0890*/  CS2R R50, SRZ ;  /* 0x0000000000327805 */ /* 0x000fe2000001ff00 */
[----:B------:R2:W5:Y:S01]  /*08a0*/  @!P2 LDG.E.128 R40, desc[UR4][R4.64] ;  /* 0x000000040428a981 */ /* 0x000562000c1e1d00 */
[----:B0-----:R-:W-:Y:S02]  /*08b0*/  CS2R R22, SRZ ;  /* 0x0000000000167805 */ /* 0x001fe4000001ff00 */
[----:B------:R-:W-:Y:S01]  /*08c0*/  CS2R R48, SRZ ;  /* 0x0000000000307805 */ /* 0x000fe2000001ff00 */
[----:B------:R0:W5:Y:S01]  /*08d0*/  @!P1 LDG.E.128 R36, desc[UR4][R6.64] ;  /* 0x0000000406249981 */ /* 0x000162000c1e1d00 */
[----:B-1----:R-:W-:-:S03]  /*08e0*/  CS2R R20, SRZ ;  /* 0x0000000000147805 */ /* 0x002fc6000001ff00 */
[----:B------:R1:W5:Y:S01]  /*08f0*/  @!P4 LDG.E.128 R64, desc[UR4][R16.64] ;  /* 0x000000041040c981 */ /* 0x000362000c1e1d00 */
[----:B--2---:R-:W-:-:S03]  /*0900*/  CS2R R4, SRZ ;  /* 0x0000000000047805 */ /* 0x004fc6000001ff00 */
[----:B------:R2:W5:Y:S01]  /*0910*/  @!P0 LDG.E.128 R20, desc[UR4][R88.64] ;  /* 0x0000000458148981 */ /* 0x000562000c1e1d00 */
[----:B0-----:R-:W-:-:S03]  /*0920*/  CS2R R6, SRZ ;  /* 0x0000000000067805 */ /* 0x001fc6000001ff00 */
[----:B------:R0:W5:Y:S01]  /*0930*/  @!P2 LDG.E.128 R48, desc[UR4][R18.64] ;  /* 0x000000041230a981 */ /* 0x000162000c1e1d00 */
[----:B-1----:R-:W-:-:S03]  /*0940*/  CS2R R16, SRZ ;  /* 0x0000000000107805 */ /* 0x002fc6000001ff00 */
[----:B------:R-:W5:Y:S01]  /*0950*/  @!P5 LDG.E.128 R4, desc[UR4][R98.64] ;  /* 0x000000046204d981 */ /* 0x000f62000c1e1d00 */
[C---:B--2---:R-:W-:Y:S02]  /*0960*/  VIADD R88, R0.reuse, 0x80 ;  /* 0x0000008000587836 */ /* 0x044fe40000000000 */
[----:B------:R-:W-:Y:S01]  /*0970*/  VIADD R96, R0, 0x280 ;  /* 0x0000028000607836 */ /* 0x000fe20000000000 */
[----:B0-----:R-:W-:Y:S02]  /*0980*/  CS2R R18, SRZ ;  /* 0x0000000000127805 */ /* 0x001fe4000001ff00 */
[-C--:B------:R-:W-:Y:S01]  /*0990*/  ISETP.GE.U32.AND P5, PT, R88, R3.reuse, PT ;  /* 0x000000035800720c */ /* 0x080fe20003fa6070 */
[C---:B------:R-:W-:Y:S02]  /*09a0*/  VIADD R88, R0.reuse, 0x180 ;  /* 0x0000018000587836 */ /* 0x040fe40000000000 */
[----:B------:R-:W-:Y:S01]  /*09b0*/  VIADD R2, R0, 0x100 ;  /* 0x0000010000027836 */ /* 0x000fe20000000000 */
[-C--:B------:R-:W-:Y:S01]  /*09c0*/  ISETP.GE.U32.AND P2, PT, R96, R3.reuse, PT ;  /* 0x000000036000720c */ /* 0x080fe20003f46070 */
[----:B------:R0:W5:Y:S01]  /*09d0*/  @!P0 LDG.E.128 R16, desc[UR4][R90.64] ;  /* 0x000000045a108981 */ /* 0x000162000c1e1d00 */
[-C--:B------:R-:W-:Y:S01]  /*09e0*/  ISETP.GE.U32.AND P4, PT, R88, R3.reuse, PT ;  /* 0x000000035800720c */ /* 0x080fe20003f86070 */
[----:B------:R-:W-:Y:S01]  /*09f0*/  VIADD R88, R0, 0x300 ;  /* 0x0000030000587836 */ /* 0x000fe20000000000 */
[----:B------:R-:W-:Y:S01]  /*0a00*/  ISETP.GE.U32.AND P0, PT, R2, R3, PT ;  /* 0x000000030200720c */ /* 0x000fe20003f06070 */
[C---:B------:R-:W-:Y:S01]  /*0a10*/  VIADD R96, R0.reuse, 0x380 ;  /* 0x0000038000607836 */ /* 0x040fe20000000000 */
[----:B------:R-:W-:Y:S01]  /*0a20*/  BSSY.RECONVERGENT B0, `(.L_x_7304) ;  /* 0x0000019000007945 */ /* 0x000fe20003800200 */
[----:B0-----:R-:W-:Y:S01]  /*0a30*/  VIADD R90, R0, 0x200 ;  /* 0x00000200005a7836 */ /* 0x001fe20000000000 */
[----:B------:R-:W-:-:S02]  /*0a40*/  P2R R89, PR, RZ, 0x1 ;  /* 0x00000001ff597803 */ /* 0x000fc40000000000 */
[-C--:B------:R-:W-:Y:S02]  /*0a50*/  ISETP.GE.U32.AND P1, PT, R88, R3.reuse, PT ;  /* 0x000000035800720c */ /* 0x080fe40003f26070 */
[----:B------:R-:W-:Y:S02]  /*0a60*/  CS2R R88, SRZ ;  /* 0x0000000000587805 */ /* 0x000fe4000001ff00 */
[-C--:B------:R-:W-:Y:S02]  /*0a70*/  ISETP.GE.U32.AND P3, PT, R90, R3.reuse, PT ;  /* 0x000000035a00720c */ /* 0x080fe40003f66070 */
[----:B------:R-:W-:Y:S02]  /*0a80*/  CS2R R90, SRZ ;  /* 0x00000000005a7805 */ /* 0x000fe4000001ff00 */
[----:B------:R-:W-:Y:S01]  /*0a90*/  ISETP.GE.U32.AND P0, PT, R96, R3, PT ;  /* 0x000000036000720c */ /* 0x000fe20003f06070 */
[----:B------:R-:W-:-:S12]  /*0aa0*/  @P6 BRA `(.L_x_7305) ;  /* 0x0000000000406947 */ /* 0x000fd80003800000 */
[----:B------:R-:W0:Y:S01]  /*0ab0*/  LDCU.128 UR12, c[0x0][0x3a0] ;  /* 0x00007400ff0c77ac */ /* 0x000e220008000c00 */
[----:B------:R-:W1:Y:S01]  /*0ac0*/  LDCU.128 UR8, c[0x0][0x390] ;  /* 0x00007200ff0877ac */ /* 0x000e620008000c00 */
[C---:B0----5:R-:W-:Y:S02]  /*0ad0*/  DMUL R88, R102.reuse, UR12 ;  /* 0x0000000c66587c28 */ /* 0x061fe40008000000 */
        /* <DEDUP_REMOVED lines=13> */
.L_x_7305:
[----:B------:R-:W-:Y:S05]  /*0bb0*/  BSYNC.RECONVERGENT B0 ;  /* 0x0000000000007941 */ /* 0x000fea0003800200 */
.L_x_7304:
[----:B------:R-:W-:Y:S01]  /*0bc0*/  BSSY.RECONVERGENT B0, `(.L_x_7306) ;  /* 0x0000015000007945 */ /* 0x000fe20003800200 */
[----:B-----5:R-:W-:Y:S02]  /*0bd0*/  CS2R R94, SRZ ;  /* 0x00000000005e7805 */ /* 0x020fe4000001ff00 */
[----:B------:R-:W-:Y:S02]  /*0be0*/  CS2R R92, SRZ ;  /* 0x00000000005c7805 */ /* 0x000fe4000001ff00 */
[----:B------:R-:W-:Y:S01]  /*0bf0*/  ISETP.GE.U32.AND P6, PT, R0, R3, PT ;  /* 0x000000030000720c */ /* 0x000fe20003fc6070 */
[----:B------:R-:W-:-:S12]  /*0c00*/  @P5 BRA `(.L_x_7307) ;  /* 0x0000000000405947 */ /* 0x000fd80003800000 */
[----:B------:R-:W0:Y:S01]  /*0c10*/  LDCU.128 UR12, c[0x0][0x3a0] ;  /* 0x00007400ff0c77ac */ /* 0x000e220008000c00 */
[----:B------:R-:W1:Y:S01]  /*0c20*/  LDCU.128 UR8, c[0x0][0x390] ;  /* 0x00007200ff0877ac */ /* 0x000e620008000c00 */
[C---:B0-----:R-:W-:Y:S02]  /*0c30*/  DMUL R94, R82.reuse, UR12 ;  /* 0x0000000c525e7c28 */ /* 0x041fe40008000000 */
[----:B------:R-:W-:Y:S02]  /*0c40*/  DMUL R92, R82, UR14 ;  /* 0x0000000e525c7c28 */ /* 0x000fe40008000000 */
[C---:B-1----:R-:W-:Y:S02]  /*0c50*/  DMUL R82, R86.reuse, UR10 ;  /* 0x0000000a56527c28 */ /* 0x042fe40008000000 */
        /* <DEDUP_REMOVED lines=11> */
.L_x_7307:
[----:B------:R-:W-:Y:S05]  /*0d10*/  BSYNC.RECONVERGENT B0 ;  /* 0x0000000000007941 */ /* 0x000fea0003800200 */
.L_x_7306:
[----:B------:R-:W-:Y:S01]  /*0d20*/  ISETP.GE.U32.AND P5, PT, R2, R3, PT ;  /* 0x000000030200720c */ /* 0x000fe20003fa6070 */
[----:B------:R-:W-:Y:S01]  /*0d30*/  BSSY.RECONVERGENT B0, `(.L_x_7308) ;  /* 0x0000014000007945 */ /* 0x000fe20003800200 */
[----:B------:R-:W-:Y:S02]  /*0d40*/  CS2R R78, SRZ ;  /* 0x00000000004e7805 */ /* 0x000fe4000001ff00 */
[----:B------:R-:W-:-:S09]  /*0d50*/  CS2R R76, SRZ ;  /* 0x00000000004c7805 */ /* 0x000fd2000001ff00 */
[----:B------:R-:W-:Y:S05]  /*0d60*/  @P5 BRA `(.L_x_7309) ;  /* 0x0000000000405947 */ /* 0x000fea0003800000 */
        /* <DEDUP_REMOVED lines=16> */
.L_x_7309:
[----:B------:R-:W-:Y:S05]  /*0e70*/  BSYNC.RECONVERGENT B0 ;  /* 0x0000000000007941 */ /* 0x000fea0003800200 */
.L_x_7308:
[----:B------:R-:W-:Y:S01]  /*0e80*/  BSSY.RECONVERGENT B0, `(.L_x_7310) ;  /* 0x0000014000007945 */ /* 0x000fe20003800200 */
[----:B------:R-:W-:Y:S02]  /*0e90*/  CS2R R66, SRZ ;  /* 0x0000000000427805 */ /* 0x000fe4000001ff00 */
[----:B------:R-:W-:Y:S01]  /*0ea0*/  CS2R R64, SRZ ;  /* 0x0000000000407805 */ /* 0x000fe2000001ff00 */
[----:B------:R-:W-:Y:S06]  /*0eb0*/  @P4 BRA `(.L_x_7311) ;  /* 0x0000000000404947 */ /* 0x000fec0003800000 */
        /* <DEDUP_REMOVED lines=16> */
.L_x_7311:
[----:B------:R-:W-:Y:S05]  /*0fc0*/  BSYNC.RECONVERGENT B0 ;  /* 0x0000000000007941 */ /* 0x000fea0003800200 */
.L_x_7310:
        /* <DEDUP_REMOVED lines=20> */
.L_x_7313:
[----:B------:R-:W-:Y:S05]  /*1110*/  BSYNC.RECONVERGENT B0 ;  /* 0x0000000000007941 */ /* 0x000fea0003800200 */
.L_x_7312:
        /* <DEDUP_REMOVED lines=20> */
.L_x_7315:
[----:B------:R-:W-:Y:S05]  /*1260*/  BSYNC.RECONVERGENT B0 ;  /* 0x0000000000007941 */ /* 0x000fea0003800200 */
.L_x_7314:
        /* <DEDUP_REMOVED lines=20> */
.L_x_7317:
[----:B------:R-:W-:Y:S05]  /*13b0*/  BSYNC.RECONVERGENT B0 ;  /* 0x0000000000007941 */ /* 0x000fea0003800200 */
.L_x_7316:
        /* <DEDUP_REMOVED lines=20> */
.L_x_7319:
[----:B------:R-:W-:Y:S05]  /*1500*/  BSYNC.RECONVERGENT B0 ;  /* 0x0000000000007941 */ /* 0x000fea0003800200 */
.L_x_7318:
[----:B------:R-:W-:Y:S04]  /*1510*/  BSSY.RECONVERGENT B0, `(.L_x_7320) ;  /* 0x0000033000007945 */ /* 0x000fe80003800200 */
[----:B------:R-:W-:Y:S04]  /*1520*/  BSSY.RELIABLE B1, `(.L_x_7321) ;  /* 0x000002b000017945 */ /* 0x000fe80003800100 */
[----:B------:R-:W-:Y:S05]  /*1530*/  @P6 BRA `(.L_x_7322) ;  /* 0x0000000000306947 */ /* 0x000fea0003800000 */
[----:B------:R-:W0:Y:S01]  /*1540*/  LDC.64 R4, c[0x0][0x3c0] ;  /* 0x0000f000ff047b82 */ /* 0x000e220000000a00 */
[----:B------:R-:W-:Y:S02]  /*1550*/  IMAD R7, R97, 0x400, R0 ;  /* 0x0000040061077824 */ /* 0x000fe400078e0200 */
[----:B------:R-:W-:-:S05]  /*1560*/  VIADD R0, R0, 0x80 ;  /* 0x0000008000007836 */ /* 0x000fca0000000000 */
[----:B------:R-:W-:Y:S01]  /*1570*/  ISETP.GE.U32.AND P0, PT, R0, R3, PT ;  /* 0x000000030000720c */ /* 0x000fe20003f06070 */
[----:B0-----:R-:W-:-:S05]  /*1580*/  IMAD.WIDE.U32 R4, R7, 0x10, R4 ;  /* 0x0000001007047825 */ /* 0x001fca00078e0004 */
[----:B------:R0:W-:Y:S07]  /*1590*/  STG.E.128 desc[UR4][R4.64], R88 ;  /* 0x0000005804007986 */ /* 0x0001ee000c101d04 */
[----:B------:R-:W-:Y:S05]  /*15a0*/  @P0 BRA `(.L_x_7323) ;  /* 0x0000000000300947 */ /* 0x000fea0003800000 */
[----:B0-----:R-:W0:Y:S01]  /*15b0*/  LDC.64 R4, c[0x0][0x3c0] ;  /* 0x0000f000ff047b82 */ /* 0x001e220000000a00 */
[----:B------:R-:W-:Y:S02]  /*15c0*/  IMAD R7, R97, 0x400, R0 ;  /* 0x0000040061077824 */ /* 0x000fe400078e0200 */
[----:B------:R-:W-:Y:S02]  /*15d0*/  VIADD R0, R0, 0x80 ;  /* 0x0000008000007836 */ /* 0x000fe40000000000 */
[----:B0-----:R-:W-:-:S05]  /*15e0*/  IMAD.WIDE.U32 R4, R7, 0x10, R4 ;  /* 0x0000001007047825 */ /* 0x001fca00078e0004 */
[----:B------:R0:W-:Y:S02]  /*15f0*/  STG.E.128 desc[UR4][R4.64], R92 ;  /* 0x0000005c04007986 */ /* 0x0001e4000c101d04 */
.L_x_7322:
[----:B------:R-:W-:-:S13]  /*1600*/  ISETP.GE.U32.AND P0, PT, R0, R3, PT ;  /* 0x000000030000720c */ /* 0x000fda0003f06070 */
[----:B------:R-:W-:Y:S05]  /*1610*/  @P0 BRA `(.L_x_7324) ;  /* 0x0000000000300947 */ /* 0x000fea0003800000 */
[----:B0-----:R-:W0:Y:S01]  /*1620*/  LDC.64 R4, c[0x0][0x3c0] ;  /* 0x0000f000ff047b82 */ /* 0x001e220000000a00 */
[----:B------:R-:W-:Y:S02]  /*1630*/  IMAD R7, R97, 0x400, R0 ;  /* 0x0000040061077824 */ /* 0x000fe400078e0200 */
[----:B------:R-:W-:Y:S02]  /*1640*/  VIADD R0, R0, 0x80 ;  /* 0x0000008000007836 */ /* 0x000fe40000000000 */
[----:B0-----:R-:W-:-:S05]  /*1650*/  IMAD.WIDE.U32 R4, R7, 0x10, R4 ;  /* 0x0000001007047825 */ /* 0x001fca00078e0004 */
[----:B------:R1:W-:Y:S02]  /*1660*/  STG.E.128 desc[UR4][R4.64], R76 ;  /* 0x0000004c04007986 */ /* 0x0003e4000c101d04 */
.L_x_7323:
[----:B------:R-:W-:-:S13]  /*1670*/  ISETP.GE.U32.AND P0, PT, R0, R3, PT ;  /* 0x000000030000720c */ /* 0x000fda0003f06070 */
[----:B------:R-:W-:Y:S05]  /*1680*/  @P0 BRA `(.L_x_7325) ;  /* 0x0000000000300947 */ /* 0x000fea0003800000 */
[----:B01----:R-:W0:Y:S01]  /*1690*/  LDC.64 R4, c[0x0][0x3c0] ;  /* 0x0000f000ff047b82 */ /* 0x003e220000000a00 */
[----:B------:R-:W-:Y:S02]  /*16a0*/  IMAD R7, R97, 0x400, R0 ;  /* 0x0000040061077824 */ /* 0x000fe400078e0200 */
[----:B------:R-:W-:Y:S02]  /*16b0*/  VIADD R0, R0, 0x80 ;  /* 0x0000008000007836 */ /* 0x000fe40000000000 */
[----:B0-----:R-:W-:-:S05]  /*16c0*/  IMAD.WIDE.U32 R4, R7, 0x10, R4 ;  /* 0x0000001007047825 */ /* 0x001fca00078e0004 */
[----:B------:R1:W-:Y:S02]  /*16d0*/  STG.E.128 desc[UR4][R4.64], R64 ;  /* 0x0000004004007986 */ /* 0x0003e4000c101d04 */
.L_x_7324:
[----:B------:R-:W-:-:S13]  /*16e0*/  ISETP.GE.U32.AND P0, PT, R0, R3, PT ;  /* 0x000000030000720c */ /* 0x000fda0003f06070 */
[----:B------:R-:W-:Y:S05]  /*16f0*/  @P0 BRA `(.L_x_7326) ;  /* 0x0000000000340947 */ /* 0x000fea0003800000 */
[----:B01----:R-:W0:Y:S01]  /*1700*/  LDC.64 R4, c[0x0][0x3c0] ;  /* 0x0000f000ff047b82 */ /* 0x003e220000000a00 */
[----:B------:R-:W-:Y:S02]  /*1710*/  IMAD R7, R97, 0x400, R0 ;  /* 0x0000040061077824 */ /* 0x000fe400078e0200 */
[----:B------:R-:W-:Y:S02]  /*1720*/  VIADD R0, R0, 0x80 ;  /* 0x0000008000007836 */ /* 0x000fe40000000000 */
[----:B0-----:R-:W-:-:S05]  /*1730*/  IMAD.WIDE.U32 R4, R7, 0x10, R4 ;  /* 0x0000001007047825 */ /* 0x001fca00078e0004 */
[----:B------:R2:W-:Y:S02]  /*1740*/  STG.E.128 desc[UR4][R4.64], R52 ;  /* 0x0000003404007986 */ /* 0x0005e4000c101d04 */
.L_x_7325:
[----:B------:R-:W-:-:S13]  /*1750*/  ISETP.GE.U32.AND P0, PT, R0, R3, PT ;  /* 0x000000030000720c */ /* 0x000fda0003f06070 */
[----:B------:R-:W-:Y:S05]  /*1760*/  @P0 BREAK.RELIABLE B1 ;  /* 0x0000000000010942 */ /* 0x000fea0003800100 */
[----:B------:R-:W-:Y:S05]  /*1770*/  @P0 BRA `(.L_x_7327) ;  /* 0x0000000000300947 */ /* 0x000fea0003800000 */
[----:B012---:R-:W0:Y:S01]  /*1780*/  LDC.64 R4, c[0x0][0x3c0] ;  /* 0x0000f000ff047b82 */ /* 0x007e220000000a00 */
[----:B------:R-:W-:Y:S02]  /*1790*/  IMAD R7, R97, 0x400, R0 ;  /* 0x0000040061077824 */ /* 0x000fe400078e0200 */
[----:B------:R-:W-:Y:S02]  /*17a0*/  VIADD R0, R0, 0x80 ;  /* 0x0000008000007836 */ /* 0x000fe40000000000 */
[----:B0-----:R-:W-:-:S05]  /*17b0*/  IMAD.WIDE.U32 R4, R7, 0x10, R4 ;  /* 0x0000001007047825 */ /* 0x001fca00078e0004 */
[----:B------:R2:W-:Y:S02]  /*17c0*/  STG.E.128 desc[UR4][R4.64], R40 ;  /* 0x0000002804007986 */ /* 0x0005e4000c101d04 */
.L_x_7326:
[----:B------:R-:W-:Y:S05]  /*17d0*/  BSYNC.RELIABLE B1 ;  /* 0x0000000000017941 */ /* 0x000fea0003800100 */
.L_x_7321:
[----:B------:R-:W-:-:S13]  /*17e0*/  ISETP.GE.U32.AND P0, PT, R0, R3, PT ;  /* 0x000000030000720c */ /* 0x000fda0003f06070 */
[----:B012---:R-:W0:Y:S01]  /*17f0*/  @!P0 LDC.64 R4, c[0x0][0x3c0] ;  /* 0x0000f000ff048b82 */ /* 0x007e220000000a00 */
[----:B------:R-:W-:Y:S02]  /*1800*/  @!P0 IMAD R7, R97, 0x400, R0 ;  /* 0x0000040061078824 */ /* 0x000fe400078e0200 */
[----:B------:R-:W-:Y:S02]  /*1810*/  @!P0 VIADD R0, R0, 0x80 ;  /* 0x0000008000008836 */ /* 0x000fe40000000000 */
[----:B0-----:R-:W-:-:S05]  /*1820*/  @!P0 IMAD.WIDE.U32 R4, R7, 0x10, R4 ;  /* 0x0000001007048825 */ /* 0x001fca00078e0004 */
[----:B------:R3:W-:Y:S02]  /*1830*/  @!P0 STG.E.128 desc[UR4][R4.64], R28 ;  /* 0x0000001c04008986 */ /* 0x0007e4000c101d04 */
.L_x_7327:
[----:B------:R-:W-:Y:S05]  /*1840*/  BSYNC.RECONVERGENT B0 ;  /* 0x0000000000007941 */ /* 0x000fea0003800200 */
.L_x_7320:
[----:B------:R-:W-:Y:S05]  /*1850*/  WARPSYNC.ALL ;  /* 0x0000000000007948 */ /* 0x000fea0003800000 */
[----:B------:R-:W-:-:S13]  /*1860*/  ISETP.GE.U32.AND P0, PT, R0, R3, PT ;  /* 0x000000030000720c */ /* 0x000fda0003f06070 */
[----:B------:R-:W-:Y:S05]  /*1870*/  @P0 EXIT ;  /* 0x000000000000094d */ /* 0x000fea0003800000 */
[----:B------:R-:W4:Y:S01]  /*1880*/  LDC.64 R2, c[0x0][0x3c0] ;  /* 0x0000f000ff027b82 */ /* 0x000f220000000a00 */
[----:B------:R-:W-:-:S04]  /*1890*/  IMAD R97, R97, 0x400, R0 ;  /* 0x0000040061617824 */ /* 0x000fc800078e0200 */
[----:B----4-:R-:W-:-:S05]  /*18a0*/  IMAD.WIDE.U32 R2, R97, 0x10, R2 ;  /* 0x0000001061027825 */ /* 0x010fca00078e0002 */
[----:B------:R-:W-:Y:S01]  /*18b0*/  STG.E.128 desc[UR4][R2.64], R16 ;  /* 0x0000001002007986 */ /* 0x000fe2000c101d04 */
[----:B------:R-:W-:Y:S05]  /*18c0*/  EXIT ;  /* 0x000000000000794d */ /* 0x000fea0003800000 */
.L_x_7303:
[----:B------:R-:W0:Y:S01]  /*18d0*/  S2R R9, SR_TID.X ;  /* 0x0000000000097919 */ /* 0x000e220000002100 */
[----:B------:R-:W1:Y:S01]  /*18e0*/  LDC.64 R2, c[0x0][0x3d0] ;  /* 0x0000f400ff027b82 */ /* 0x000e620000000a00 */
[----:B------:R-:W-:Y:S01]  /*18f0*/  IMAD.SHL.U32 R97, R97, 0x400, RZ ;  /* 0x0000040061617824 */ /* 0x000fe200078e00ff */
[----:B------:R-:W2:Y:S01]  /*1900*/  LDCU.128 UR12, c[0x0][0x3a0] ;  /* 0x00007400ff0c77ac */ /* 0x000ea20008000c00 */
[----:B------:R-:W3:Y:S05]  /*1910*/  LDCU.128 UR8, c[0x0][0x390] ;  /* 0x00007200ff0877ac */ /* 0x000eea0008000c00 */
[----:B------:R-:W4:Y:S08]  /*1920*/  LDC.64 R6, c[0x0][0x3d8] ;  /* 0x0000f600ff067b82 */ /* 0x000f300000000a00 */
[----:B------:R-:W5:Y:S01]  /*1930*/  LDC.64 R4, c[0x0][0x3c8] ;  /* 0x0000f200ff047b82 */ /* 0x000f620000000a00 */
[----:B-1----:R-:W-:-:S04]  /*1940*/  IMAD.WIDE.U32 R2, R97, 0x10, R2 ;  /* 0x0000001061027825 */ /* 0x002fc800078e0002 */
[----:B0-----:R-:W-:-:S05]  /*1950*/  IMAD.WIDE.U32 R98, R9, 0x20, R2 ;  /* 0x0000002009627825 */ /* 0x001fca00078e0002 */
[----:B------:R-:W2:Y:S01]  /*1960*/  LDG.E.ENL2.256 R76, R92, desc[UR4][R98.64] ;  /* 0xfe000004625c797e */ /* 0x000ea2000812194c */
[----:B----4-:R-:W-:-:S03]  /*1970*/  IMAD.WIDE.U32 R2, R97, 0x10, R6 ;  /* 0x0000001061027825 */ /* 0x010fc600078e0006 */
[----:B------:R-:W4:Y:S01]  /*1980*/  LDG.E.ENL2.256 R84, R88, desc[UR4][R98.64+0x1000] ;  /* 0xfe0080046258797e */ /* 0x000f220008121954 */
[----:B------:R-:W-:-:S03]  /*1990*/  IMAD.WIDE.U32 R104, R9, 0x20, R2 ;  /* 0x0000002009687825 */ /* 0x000fc600078e0002 */
[----:B------:R-:W3:Y:S04]  /*19a0*/  LDG.E.ENL2.256 R12, R40, desc[UR4][R98.64+0x2000] ;  /* 0xfe0100046228797e */ /* 0x000ee8000812190c */
[----:B------:R-:W4:Y:S01]  /*19b0*/  LDG.E.ENL2.256 R80, R100, desc[UR4][R104.64] ;  /* 0xfe0000046864797e */ /* 0x000f220008121950 */
[----:B-----5:R-:W-:-:S03]  /*19c0*/  IMAD.WIDE.U32 R2, R97, 0x10, R4 ;  /* 0x0000001061027825 */ /* 0x020fc600078e0004 */
[----:B------:R-:W5:Y:S01]  /*19d0*/  LDG.E.ENL2.256 R60, R64, desc[UR4][R104.64+0x1000] ;  /* 0xfe0080046840797e */ /* 0x000f62000812193c */
[----:B------:R-:W-:-:S03]  /*19e0*/  IMAD.WIDE.U32 R2, R9, 0x20, R2 ;  /* 0x0000002009027825 */ /* 0x000fc600078e0002 */
[----:B------:R-:W5:Y:S04]  /*19f0*/  LDG.E.ENL2.256 R4, R48, desc[UR4][R98.64+0x3000] ;  /* 0xfe0180046230797e */ /* 0x000f680008121904 */
[----:B------:R-:W3:Y:S04]  /*1a00*/  LDG.E.ENL2.256 R68, R72, desc[UR4][R2.64] ;  /* 0xfe0000040248797e */ /* 0x000ee80008121944 */
[----:B------:R-:W5:Y:S04]  /*1a10*/  LDG.E.ENL2.256 R32, R28, desc[UR4][R2.64+0x1000] ;  /* 0xfe008004021c797e */ /* 0x000f680008121920 */
[----:B------:R-:W5:Y:S04]  /*1a20*/  LDG.E.ENL2.256 R20, R16, desc[UR4][R2.64+0x3000] ;  /* 0xfe0180040210797e */ /* 0x000f680008121914 */
[----:B------:R4:W5:Y:S04]  /*1a30*/  LDG.E.ENL2.256 R56, R36, desc[UR4][R2.64+0x2000] ;  /* 0xfe0100040224797e */ /* 0x0009680008121938 */
[----:B------:R-:W5:Y:S04]  /*1a40*/  LDG.E.ENL2.256 R8, R24, desc[UR4][R104.64+0x2000] ;  /* 0xfe0100046818797e */ /* 0x000f680008121908 */
[----:B------:R-:W5:Y:S01]  /*1a50*/  LDG.E.ENL2.256 R44, R52, desc[UR4][R104.64+0x3000] ;  /* 0xfe0180046834797e */ /* 0x000f62000812192c */
[----:B------:R-:W0:Y:S01]  /*1a60*/  S2R R0, SR_TID.X ;  /* 0x0000000000007919 */ /* 0x000e220000002100 */
[----:B--2---:R-:W-:-:S02]  /*1a70*/  DMUL R106, R94, UR12 ;  /* 0x0000000c5e6a7c28 */ /* 0x004fc40008000000 */
[----:B------:R-:W-:Y:S02]  /*1a80*/  DMUL R94, R94, UR14 ;  /* 0x0000000e5e5e7c28 */ /* 0x000fe40008000000 */
[----:B------:R-:W-:-:S04]  /*1a90*/  DMUL R108, R78, UR12 ;  /* 0x0000000c4e6c7c28 */ /* 0x000fc80008000000 */
[----:B------:R-:W-:Y:S02]  /*1aa0*/  DFMA R106, R92, UR14, R106 ;  /* 0x0000000e5c6a7c2b */ /* 0x000fe4000800006a */
[----:B------:R-:W-:Y:S02]  /*1ab0*/  DMUL R78, R78, UR14 ;  /* 0x0000000e4e4e7c28 */ /* 0x000fe40008000000 */
[----:B------:R-:W-:Y:S02]  /*1ac0*/  DFMA R94, R92, UR12, -R94 ;  /* 0x0000000c5c5e7c2b */ /* 0x000fe4000800085e */
[----:B------:R-:W-:Y:S02]  /*1ad0*/  DFMA R108, R76, UR14, R108 ;  /* 0x0000000e4c6c7c2b */ /* 0x000fe4000800006c */
[-C--:B----4-:R-:W-:Y:S02]  /*1ae0*/  DMUL R2, R102, R106.reuse ;  /* 0x0000006a66027228 */ /* 0x090fe40000000000 */
[----:B------:R-:W-:-:S02]  /*1af0*/  DMUL R106, R100, R106 ;  /* 0x0000006a646a7228 */ /* 0x000fc40000000000 */
[----:B------:R-:W-:Y:S02]  /*1b00*/  DFMA R92, R76, UR12, -R78 ;  /* 0x0000000c4c5c7c2b */ /* 0x000fe4000800084e */
[----:B------:R-:W-:Y:S02]  /*1b10*/  DMUL R78, R82, R108 ;  /* 0x0000006c524e7228 */ /* 0x000fe40000000000 */
[-C--:B------:R-:W-:Y:S02]  /*1b20*/  DFMA R2, R100, R94.reuse, -R2 ;  /* 0x0000005e6402722b */ /* 0x080fe40000000802 */
[----:B------:R-:W-:Y:S02]  /*1b30*/  DFMA R76, R102, R94, R106 ;  /* 0x0000005e664c722b */ /* 0x000fe4000000006a */
[----:B------:R-:W-:Y:S02]  /*1b40*/  DMUL R94, R90, UR14 ;  /* 0x0000000e5a5e7c28 */ /* 0x000fe40008000000 */
[----:B------:R-:W-:-:S02]  /*1b50*/  DMUL R108, R80, R108 ;  /* 0x0000006c506c7228 */ /* 0x000fc40000000000 */
[----:B------:R-:W-:Y:S02]  /*1b60*/  DMUL R90, R90, UR12 ;  /* 0x0000000c5a5a7c28 */ /* 0x000fe40008000000 */
[C---:B------:R-:W-:Y:S02]  /*1b70*/  DMUL R98, R86.reuse, UR14 ;  /* 0x0000000e56627c28 */ /* 0x040fe40008000000 */
[----:B------:R-:W-:Y:S02]  /*1b80*/  DMUL R100, R86, UR12 ;  /* 0x0000000c56647c28 */ /* 0x000fe40008000000 */
[-C--:B------:R-:W-:Y:S02]  /*1b90*/  DFMA R78, R80, R92.reuse, -R78 ;  /* 0x0000005c504e722b */ /* 0x080fe4000000084e */
[----:B------:R-:W-:Y:S02]  /*1ba0*/  DFMA R80, R82, R92, R108 ;  /* 0x0000005c5250722b */ /* 0x000fe4000000006c */
[----:B---3--:R-:W-:-:S02]  /*1bb0*/  DMUL R86, R74, UR10 ;  /* 0x0000000a4a567c28 */ /* 0x008fc40008000000 */
[----:B------:R-:W-:Y:S02]  /*1bc0*/  DFMA R92, R88, UR14, R90 ;  /* 0x0000000e585c7c2b */ /* 0x000fe4000800005a */
[C---:B------:R-:W-:Y:S02]  /*1bd0*/  DFMA R98, R84.reuse, UR12, -R98 ;  /* 0x0000000c54627c2b */ /* 0x040fe40008000862 */
[----:B------:R-:W-:Y:S02]  /*1be0*/  DFMA R100, R84, UR14, R100 ;  /* 0x0000000e54647c2b */ /* 0x000fe40008000064 */
[----:B------:R-:W-:Y:S02]  /*1bf0*/  DMUL R84, R74, UR8 ;  /* 0x000000084a547c28 */ /* 0x000fe40008000000 */
[----:B------:R-:W-:Y:S02]  /*1c00*/  DFMA R74, R72, UR8, -R86 ;  /* 0x00000008484a7c2b */ /* 0x000fe40008000856 */
[----:B-----5:R-:W-:-:S02]  /*1c10*/  DMUL R86, R66, R92 ;  /* 0x0000005c42567228 */ /* 0x020fc40000000000 */
[----:B------:R-:W-:Y:S02]  /*1c20*/  DFMA R82, R88, UR12, -R94 ;  /* 0x0000000c58527c2b */ /* 0x000fe4000800085e */
[----:B------:R-:W-:Y:S02]  /*1c30*/  DMUL R92, R64, R92 ;  /* 0x0000005c405c7228 */ /* 0x000fe40000000000 */
[----:B------:R-:W-:Y:S02]  /*1c40*/  DMUL R88, R70, UR10 ;  /* 0x0000000a46587c28 */ /* 0x000fe40008000000 */
[----:B------:R-:W-:Y:S02]  /*1c50*/  DFMA R72, R72, UR10, R84 ;  /* 0x0000000a48487c2b */ /* 0x000fe40008000054 */
[-C--:B------:R-:W-:Y:S02]  /*1c60*/  DFMA R64, R64, R82.reuse, -R86 ;  /* 0x000000524040722b */ /* 0x080fe40000000856 */
[----:B------:R-:W-:-:S02]  /*1c70*/  DFMA R66, R66, R82, R92 ;  /* 0x000000524242722b */ /* 0x000fc4000000005c */
[C---:B------:R-:W-:Y:S02]  /*1c80*/  DMUL R82, R30.reuse, UR10 ;  /* 0x0000000a1e527c28 */ /* 0x040fe40008000000 */
[----:B------:R-:W-:Y:S02]  /*1c90*/  DMUL R84, R30, UR8 ;  /* 0x000000081e547c28 */ /* 0x000fe40008000000 */
[----:B------:R-:W-:Y:S02]  /*1ca0*/  DMUL R86, R34, UR10 ;  /* 0x0000000a22567c28 */ /* 0x000fe40008000000 */
[----:B------:R-:W-:Y:S02]  /*1cb0*/  DMUL R90, R70, UR8 ;  /* 0x00000008465a7c28 */ /* 0x000fe40008000000 */
[----:B------:R-:W-:Y:S02]  /*1cc0*/  DFMA R70, R68, UR8, -R88 ;  /* 0x0000000844467c2b */ /* 0x000fe40008000858 */
[----:B------:R-:W-:-:S02]  /*1cd0*/  DMUL R88, R34, UR8 ;  /* 0x0000000822587c28 */ /* 0x000fc40008000000 */
[C---:B------:R-:W-:Y:S02]  /*1ce0*/  DFMA R30, R28.reuse, UR8, -R82 ;  /* 0x000000081c1e7c2b */ /* 0x040fe40008000852 */
[----:B------:R-:W-:Y:S02]  /*1cf0*/  DFMA R34, R28, UR10, R84 ;  /* 0x0000000a1c227c2b */ /* 0x000fe40008000054 */
[----:B------:R-:W-:Y:S02]  /*1d00*/  DFMA R28, R32, UR8, -R86 ;  /* 0x00000008201c7c2b */ /* 0x000fe40008000856 */
[-C--:B------:R-:W-:Y:S02]  /*1d10*/  DMUL R94, R62, R100.reuse ;  /* 0x000000643e5e7228 */ /* 0x080fe40000000000 */
[----:B------:R-:W-:Y:S02]  /*1d20*/  DMUL R86, R18, UR10 ;  /* 0x0000000a12567c28 */ /* 0x000fe40008000000 */
[----:B------:R-:W-:-:S02]  /*1d30*/  DMUL R100, R60, R100 ;  /* 0x000000643c647228 */ /* 0x000fc40000000000 */
[----:B------:R-:W-:Y:S02]  /*1d40*/  DFMA R68, R68, UR10, R90 ;  /* 0x0000000a44447c2b */ /* 0x000fe4000800005a */
[C---:B------:R-:W-:Y:S02]  /*1d50*/  DMUL R90, R38.reuse, UR10 ;  /* 0x0000000a265a7c28 */ /* 0x040fe40008000000 */
[----:B------:R-:W-:Y:S02]  /*1d60*/  DMUL R92, R38, UR8 ;  /* 0x00000008265c7c28 */ /* 0x000fe40008000000 */
[----:B------:R-:W-:Y:S02]  /*1d70*/  DFMA R38, R32, UR10, R88 ;  /* 0x0000000a20267c2b */ /* 0x000fe40008000058 */
[C---:B------:R-:W-:Y:S02]  /*1d80*/  DMUL R82, R42.reuse, UR14 ;  /* 0x0000000e2a527c28 */ /* 0x040fe40008000000 */
[----:B------:R-:W-:-:S02]  /*1d90*/  DMUL R84, R42, UR12 ;  /* 0x0000000c2a547c28 */ /* 0x000fc40008000000 */
[----:B------:R-:W-:Y:S02]  /*1da0*/  DMUL R88, R18, UR8 ;  /* 0x0000000812587c28 */ /* 0x000fe40008000000 */
[----:B------:R-:W-:Y:S02]  /*1db0*/  DFMA R18, R16, UR8, -R86 ;  /* 0x0000000810127c2b */ /* 0x000fe40008000856 */
[-C--:B------:R-:W-:Y:S02]  /*1dc0*/  DFMA R60, R60, R98.reuse, -R94 ;  /* 0x000000623c3c722b */ /* 0x080fe4000000085e */
[----:B------:R-:W-:Y:S02]  /*1dd0*/  DFMA R62, R62, R98, R100 ;  /* 0x000000623e3e722b */ /* 0x000fe40000000064 */
[----:B------:R-:W-:Y:S02]  /*1de0*/  DMUL R86, R14, UR14 ;  /* 0x0000000e0e567c28 */ /* 0x000fe40008000000 */
[----:B------:R-:W-:-:S02]  /*1df0*/  DMUL R94, R58, UR10 ;  /* 0x0000000a3a5e7c28 */ /* 0x000fc40008000000 */
[----:B------:R-:W-:Y:S02]  /*1e00*/  DMUL R98, R58, UR8 ;  /* 0x000000083a627c28 */ /* 0x000fe40008000000 */
[----:B------:R-:W-:Y:S02]  /*1e10*/  DMUL R14, R14, UR12 ;  /* 0x0000000c0e0e7c28 */ /* 0x000fe40008000000 */
[C---:B------:R-:W-:Y:S02]  /*1e20*/  DFMA R32, R36.reuse, UR8, -R90 ;  /* 0x0000000824207c2b */ /* 0x040fe4000800085a */
[----:B------:R-:W-:Y:S02]  /*1e30*/  DFMA R58, R36, UR10, R92 ;  /* 0x0000000a243a7c2b */ /* 0x000fe4000800005c */
[C---:B------:R-:W-:Y:S02]  /*1e40*/  DMUL R90, R22.reuse, UR10 ;  /* 0x0000000a165a7c28 */ /* 0x040fe40008000000 */
[----:B------:R-:W-:-:S02]  /*1e50*/  DMUL R92, R22, UR8 ;  /* 0x00000008165c7c28 */ /* 0x000fc40008000000 */
[C---:B------:R-:W-:Y:S02]  /*1e60*/  DFMA R42, R40.reuse, UR12, -R82 ;  /* 0x0000000c282a7c2b */ /* 0x040fe40008000852 */
[----:B------:R-:W-:Y:S02]  /*1e70*/  DFMA R84, R40, UR14, R84 ;  /* 0x0000000e28547c2b */ /* 0x000fe40008000054 */
[----:B------:R-:W-:Y:S02]  /*1e80*/  DFMA R22, R16, UR10, R88 ;  /* 0x0000000a10167c2b */ /* 0x000fe40008000058 */
[C---:B------:R-:W-:Y:S02]  /*1e90*/  DMUL R40, R50.reuse, UR14 ;  /* 0x0000000e32287c28 */ /* 0x040fe40008000000 */
[----:B------:R-:W-:Y:S02]  /*1ea0*/  DMUL R50, R50, UR12 ;  /* 0x0000000c32327c28 */ /* 0x000fe40008000000 */
[----:B------:R-:W-:-:S02]  /*1eb0*/  DMUL R88, R6, UR12 ;  /* 0x0000000c06587c28 */ /* 0x000fc40008000000 */
[C---:B------:R-:W-:Y:S02]  /*1ec0*/  DFMA R86, R12.reuse, UR12, -R86 ;  /* 0x0000000c0c567c2b */ /* 0x040fe40008000856 */
[----:B------:R-:W-:Y:S01]  /*1ed0*/  DFMA R14, R12, UR14, R14 ;  /* 0x0000000e0c0e7c2b */ /* 0x000fe2000800000e */
[----:B------:R-:W1:Y:S01]  /*1ee0*/  LDC.64 R12, c[0x0][0x3c0] ;  /* 0x0000f000ff0c7b82 */ /* 0x000e620000000a00 */
[----:B------:R-:W-:Y:S02]  /*1ef0*/  DMUL R82, R6, UR14 ;  /* 0x0000000e06527c28 */ /* 0x000fe40008000000 */
[----:B------:R-:W-:Y:S02]  /*1f00*/  DMUL R6, R26, R84 ;  /* 0x000000541a067228 */ /* 0x000fe40000000000 */
[----:B------:R-:W-:Y:S02]  /*1f10*/  DFMA R50, R48, UR14, R50 ;  /* 0x0000000e30327c2b */ /* 0x000fe40008000032 */
[----:B------:R-:W-:-:S02]  /*1f20*/  DFMA R88, R4, UR14, R88 ;  /* 0x0000000e04587c2b */ /* 0x000fc40008000058 */
[----:B------:R-:W-:Y:S02]  /*1f30*/  DFMA R16, R20, UR8, -R90 ;  /* 0x0000000814107c2b */ /* 0x000fe4000800085a */
[----:B------:R-:W-:Y:S02]  /*1f40*/  DFMA R40, R48, UR12, -R40 ;  /* 0x0000000c30287c2b */ /* 0x000fe40008000828 */
[----:B------:R-:W-:Y:S02]  /*1f50*/  DFMA R82, R4, UR12, -R82 ;  /* 0x0000000c04527c2b */ /* 0x000fe40008000852 */
[C---:B------:R-:W-:Y:S02]  /*1f60*/  DMUL R84, R24.reuse, R84 ;  /* 0x0000005418547228 */ /* 0x040fe40000000000 */
[----:B------:R-:W-:Y:S02]  /*1f70*/  DFMA R24, R24, R42, -R6 ;  /* 0x0000002a1818722b */ /* 0x000fe40000000806 */
[----:B------:R-:W-:-:S02]  /*1f80*/  DMUL R4, R10, R14 ;  /* 0x0000000e0a047228 */ /* 0x000fc40000000000 */
[----:B------:R-:W-:Y:S02]  /*1f90*/  DMUL R48, R54, R50 ;  /* 0x0000003236307228 */ /* 0x000fe40000000000 */
[----:B------:R-:W-:Y:S02]  /*1fa0*/  DMUL R90, R46, R88 ;  /* 0x000000582e5a7228 */ /* 0x000fe40000000000 */
[----:B------:R-:W-:Y:S02]  /*1fb0*/  DMUL R6, R8, R14 ;  /* 0x0000000e08067228 */ /* 0x000fe40000000000 */
[----:B------:R-:W-:Y:S02]  /*1fc0*/  DMUL R50, R52, R50 ;  /* 0x0000003234327228 */ /* 0x000fe40000000000 */
[----:B------:R-:W-:Y:S02]  /*1fd0*/  DMUL R88, R44, R88 ;  /* 0x000000582c587228 */ /* 0x000fe40000000000 */
[----:B------:R-:W-:-:S02]  /*1fe0*/  DFMA R36, R56, UR8, -R94 ;  /* 0x0000000838247c2b */ /* 0x000fc4000800085e */
[----:B------:R-:W-:Y:S02]  /*1ff0*/  DFMA R14, R8, R86, -R4 ;  /* 0x00000056080e722b */ /* 0x000fe40000000804 */
[----:B------:R-:W-:Y:S02]  /*2000*/  DFMA R48, R52, R40, -R48 ;  /* 0x000000283430722b */ /* 0x000fe40000000830 */
[----:B------:R-:W-:Y:S02]  /*2010*/  DFMA R56, R56, UR10, R98 ;  /* 0x0000000a38387c2b */ /* 0x000fe40008000062 */
[----:B------:R-:W-:Y:S02]  /*2020*/  DFMA R20, R20, UR10, R92 ;  /* 0x0000000a14147c2b */ /* 0x000fe4000800005c */
[----:B------:R-:W-:Y:S02]  /*2030*/  DFMA R84, R26, R42, R84 ;  /* 0x0000002a1a54722b */ /* 0x000fe40000000054 */
[----:B------:R-:W-:-:S02]  /*2040*/  DFMA R86, R10, R86, R6 ;  /* 0x000000560a56722b */ /* 0x000fc40000000006 */
[----:B------:R-:W-:Y:S02]  /*2050*/  DFMA R50, R54, R40, R50 ;  /* 0x000000283632722b */ /* 0x000fe40000000032 */
[-C--:B------:R-:W-:Y:S02]  /*2060*/  DFMA R90, R44, R82.reuse, -R90 ;  /* 0x000000522c5a722b */ /* 0x080fe4000000085a */
[----:B------:R-:W-:Y:S01]  /*2070*/  DFMA R88, R46, R82, R88 ;  /* 0x000000522e58722b */ /* 0x000fe20000000058 */
[----:B-1----:R-:W-:Y:S01]  /*2080*/  IMAD.WIDE.U32 R12, R97, 0x10, R12 ;  /* 0x00000010610c7825 */ /* 0x002fe200078e000c */
[----:B------:R-:W-:Y:S02]  /*2090*/  DADD R62, R38, R62 ;  /* 0x00000000263e7229 */ /* 0x000fe4000000003e */
[----:B------:R-:W-:Y:S02]  /*20a0*/  DADD R48, R18, R48 ;  /* 0x0000000012307229 */ /* 0x000fe40000000030 */
[----:B------:R-:W-:-:S02]  /*20b0*/  DADD R4, R74, R2 ;  /* 0x000000004a047229 */ /* 0x000fc40000000002 */
[----:B------:R-:W-:Y:S02]  /*20c0*/  DADD R6, R72, R76 ;  /* 0x0000000048067229 */ /* 0x000fe4000000004c */
[----:B------:R-:W-:Y:S02]  /*20d0*/  DADD R8, R70, R78 ;  /* 0x0000000046087229 */ /* 0x000fe4000000004e */
[----:B------:R-:W-:Y:S02]  /*20e0*/  DADD R10, R68, R80 ;  /* 0x00000000440a7229 */ /* 0x000fe40000000050 */
        /* <DEDUP_REMOVED lines=9> */
[----:B------:R-:W-:Y:S01]  /*2180*/  DADD R18, R20, R88 ;  /* 0x0000000014127229 */ /* 0x000fe20000000058 */
[----:B0-----:R-:W-:-:S05]  /*2190*/  IMAD.WIDE.U32 R12, R0, 0x20, R12 ;  /* 0x00000020000c7825 */ /* 0x001fca00078e000c */
[----:B------:R-:W-:Y:S04]  /*21a0*/  STG.E.ENL2.256 desc[UR4][R12.64], R4, R8 ;  /* 0xf80000040c08797f */ /* 0x000fe8000f121804 */
[----:B------:R-:W-:Y:S04]  /*21b0*/  STG.E.ENL2.256 desc[UR4][R12.64+0x1000], R64, R60 ;  /* 0xf80080400c3c797f */ /* 0x000fe8000f121804 */
[----:B------:R-:W-:Y:S04]  /*21c0*/  STG.E.ENL2.256 desc[UR4][R12.64+0x2000], R24, R36 ;  /* 0xf80100180c24797f */ /* 0x000fe8000f121804 */
[----:B------:R-:W-:Y:S01]  /*21d0*/  STG.E.ENL2.256 desc[UR4][R12.64+0x3000], R48, R16 ;  /* 0xf80180300c10797f */ /* 0x000fe2000f121804 */
[----:B------:R-:W-:Y:S05]  /*21e0*/  EXIT ;  /* 0x000000000000794d */ /* 0x000fea0003800000 */
.L_x_7328:
        /* <DEDUP_REMOVED lines=9> */
.L_x_23879:


//--------------------- .text._ZN2at6native29vectorized_elementwise_kernelILi4EZZZNS0_54_GLOBAL__N__d8c5977b_16_LinearAlgebra_cu_35b291db_316116addr_kernel_cudaERNS_14TensorIteratorERKN3c106ScalarES8_ENKUlvE_clEvENKUlvE6_clEvEUlNS5_7complexIdEESC_SC_E0_St5arrayIPcLm4EEEEviT0_T1_ --------------------------
	.section	.text._ZN2at6native29vectorized_elementwise_kernelILi4EZZZNS0_54_GLOBAL__N__d8c5977b_16_LinearAlgebra_cu_35b291db_316116addr_kernel_cudaERNS_14TensorIteratorERKN3c106ScalarES8_ENKUlvE_clEvENKUlvE6_clEvEUlNS5_7complexIdEESC_SC_E0_St5arrayIPcLm4EEEEviT0_T1_,"ax",@progbits
	.align	128
        .global         _ZN2at6native29vectorized_elementwise_kernelILi4EZZZNS0_54_GLOBAL__N__d8c5977b_16_LinearAlgebra_cu_35b291db_316116addr_kernel_cudaERNS_14TensorIteratorERKN3c106ScalarES8_ENKUlvE_clEvENKUlvE6_clEvEUlNS5_7complexIdEESC_SC_E0_St5arrayIPcLm4EEEEviT0_T1_
        .type           _ZN2at6native29vectorized_elementwise_kernelILi4EZZZNS0_54_GLOBAL__N__d8c5977b_16_LinearAlgebra_cu_35b291db_316116addr_kernel_cudaERNS_14TensorIteratorERKN3c106ScalarES8_ENKUlvE_clEvENKUlvE6_clEvEUlNS5_7complexIdEESC_SC_E0_St5arrayIPcLm4EEEEviT0_T1_,@function
        .size           _ZN2at6native29vectorized_elementwise_kernelILi4EZZZNS0_54_GLOBAL__N__d8c5977b_16_LinearAlgebra_cu_35b291db_316116addr_kernel_cudaERNS_14TensorIteratorERKN3c106ScalarES8_ENKUlvE_clEvENKUlvE6_clEvEUlNS5_7complexIdEESC_SC_E0_St5arrayIPcLm4EEEEviT0_T1_,(.L_x_23880 - _ZN2at6native29vectorized_elementwise_kernelILi4EZZZNS0_54_GLOBAL__N__d8c5977b_16_LinearAlgebra_cu_35b291db_316116addr_kernel_cudaERNS_14TensorIteratorERKN3c106ScalarES8_ENKUlvE_clEvENKUlvE6_clEvEUlNS5_7complexIdEESC_SC_E0_St5arrayIPcLm4EEEEviT0_T1_)
        .other          _ZN2at6native29vectorized_elementwise_kernelILi4EZZZNS0_54_GLOBAL__N__d8c5977b_16_LinearAlgebra_cu_35b291db_316116addr_kernel_cudaERNS_14TensorIteratorERKN3c106ScalarES8_ENKUlvE_clEvENKUlvE6_clEvEUlNS5_7complexIdEESC_SC_E0_St5arrayIPcLm4EEEEviT0_T1_,@"STO_CUDA_ENTRY STV_DEFAULT"
_ZN2at6native29vectorized_elementwise_kernelILi4EZZZNS0_54_GLOBAL__N__d8c5977b_16_LinearAlgebra_cu_35b291db_316116addr_kernel_cudaERNS_14TensorIteratorERKN3c106ScalarES8_ENKUlvE_clEvENKUlvE6_clEvEUlNS5_7complexIdEESC_SC_E0_St5arrayIPcLm4EEEEviT0_T1_:
.text._ZN2at6native29vectorized_elementwise_kernelILi4EZZZNS0_54_GLOBAL__N__d8c5977b_16_LinearAlgebra_cu_35b291db_316116addr_kernel_cudaERNS_14TensorIteratorERKN3c106ScalarES8_ENKUlvE_clEvENKUlvE6_clEvEUlNS5_7complexIdEESC_SC_E0_St5arrayIPcLm4EEEEviT0_T1_:
        /* <DEDUP_REMOVED lines=187> */
.L_x_7331:
[----:B------:R-:W-:Y:S05]  /*0bb0*/  BSYNC.RECONVERGENT B0 ;  /* 0x0000000000007941 */ /* 0x000fea0003800200 */
.L_x_7330:
        /* <DEDUP_REMOVED lines=21> */
.L_x_7333:
[----:B------:R-:W-:Y:S05]  /*0d10*/  BSYNC.RECONVERGENT B0 ;  /* 0x0000000000007941 */ /* 0x000fea0003800200 */
.L_x_7332:
        /* <DEDUP_REMOVED lines=21> */
.L_x_7335:
[----:B------:R-:W-:Y:S05]  /*0e70*/  BSYNC.RECONVERGENT B0 ;  /* 0x0000000000007941 */ /* 0x000fea0003800200 */
.L_x_7334:
        /* <DEDUP_REMOVED lines=20> */
.L_x_7337:
[----:B------:R-:W-:Y:S05]  /*0fc0*/  BSYNC.RECONVERGENT B0 ;  /* 0x0000000000007941 */ /* 0x000fea0003800200 */
.L_x_7336:
        /* <DEDUP_REMOVED lines=20> */
.L_x_7339:
[----:B------:R-:W-:Y:S05]  /*1110*/  BSYNC.RECONVERGENT B0 ;  /* 0x0000000000007941 */ /* 0x000fea0003800200 */
.L_x_7338:
        /* <DEDUP_REMOVED lines=20> */
.L_x_7341:
[----:B------:R-:W-:Y:S05]  /*1260*/  BSYNC.RECONVERGENT B0 ;  /* 0x0000000000007941 */ /* 0x000fea0003800200 */
.L_x_7340:
        /* <DEDUP_REMOVED lines=20> */
.L_x_7343:
[----:B------:R-:W-:Y:S05]  /*13b0*/  BSYNC.RECONVERGENT B0 ;  /* 0x0000000000007941 */ /* 0x000fea0003800200 */
.L_x_7342:
        /* <DEDUP_REMOVED lines=20> */
.L_x_7345:
[----:B------:R-:W-:Y:S05]  /*1500*/  BSYNC.RECONVERGENT B0 ;  /* 0x0000000000007941 */ /* 0x000fea0003800200 */
.L_x_7344:
        /* <DEDUP_REMOVED lines=15> */
.L_x_7348:
[----:B------:R-:W-:-:S13]  /*1600*/  ISETP.GE.U32.AND P0, PT, R0, R3, PT ;  /* 0x000000030000720c */ /* 0x000fda0003f06070 */
[----:B------:R-:W-:Y:S05]  /*1610*/  @P0 BRA `(.L_x_7350) ;  /* 0x0000000000300947 */ /* 0x000fea0003800000 */
[----:B0-----:R-:W0:Y:S01]  /*1620*/  LDC.64 R4, c[0x0][0x3c0] ;  /* 0x0000f000ff047b82 */ /* 0x001e220000000a00 */
[----:B------:R-:W-:Y:S02]  /*1630*/  IMAD R7, R97, 0x400, R0 ;  /* 0x0000040061077824 */ /* 0x000fe400078e0200 */
[----:B------:R-:W-:Y:S02]  /*1640*/  VIADD R0, R0, 0x80 ;  /* 0x0000008000007836 */ /* 0x000fe40000000000 */
[----:B0-----:R-:W-:-:S05]  /*1650*/  IMAD.WIDE.U32 R4, R7, 0x10, R4 ;  /* 0x0000001007047825 */ /* 0x001fca00078e0004 */
[----:B------:R1:W-:Y:S02]  /*1660*/  STG.E.128 desc[UR4][R4.64], R76 ;  /* 0x0000004c04007986 */ /* 0x0003e4000c101d04 */
.L_x_7349:
[----:B------:R-:W-:-:S13]  /*1670*/  ISETP.GE.U32.AND P0, PT, R0, R3, PT ;  /* 0x000000030000720c */ /* 0x000fda0003f06070 */
[----:B------:R-:W-:Y:S05]  /*1680*/  @P0 BRA `(.L_x_7351) ;  /* 0x0000000000300947 */ /* 0x000fea0003800000 */
[----:B01----:R-:W0:Y:S01]  /*1690*/  LDC.64 R4, c[0x0][0x3c0] ;  /* 0x0000f000ff047b82 */ /* 0x003e220000000a00 */
[----:B------:R-:W-:Y:S02]  /*16a0*/  IMAD R7, R97, 0x400, R0 ;  /* 0x0000040061077824 */ /* 0x000fe400078e0200 */
[----:B------:R-:W-:Y:S02]  /*16b0*/  VIADD R0, R0, 0x80 ;  /* 0x0000008000007836 */ /* 0x000fe40000000000 */
[----:B0-----:R-:W-:-:S05]  /*16c0*/  IMAD.WIDE.U32 R4, R7, 0x10, R4 ;  /* 0x0000001007047825 */ /* 0x001fca00078e0004 */
[----:B------:R1:W-:Y:S02]  /*16d0*/  STG.E.128 desc[UR4][R4.64], R64 ;  /* 0x0000004004007986 */ /* 0x0003e4000c101d04 */
.L_x_7350:
[----:B------:R-:W-:-:S13]  /*16e0*/  ISETP.GE.U32.AND P0, PT, R0, R3, PT ;  /* 0x000000030000720c */ /* 0x000fda0003f06070 */
[----:B------:R-:W-:Y:S05]  /*16f0*/  @P0 BRA `(.L_x_7352) ;  /* 0x0000000000340947 */ /* 0x000fea0003800000 */
[----:B01----:R-:W0:Y:S01]  /*1700*/  LDC.64 R4, c[0x0][0x3c0] ;  /* 0x0000f000ff047b82 */ /* 0x003e220000000a00 */
[----:B------:R-:W-:Y:S02]  /*1710*/  IMAD R7, R97, 0x400, R0 ;  /* 0x0000040061077824 */ /* 0x000fe400078e0200 */
[----:B------:R-:W-:Y:S02]  /*1720*/  VIADD R0, R0, 0x80 ;  /* 0x0000008000007836 */ /* 0x000fe40000000000 */
[----:B0-----:R-:W-:-:S05]  /*1730*/  IMAD.WIDE.U32 R4, R7, 0x10, R4 ;  /* 0x0000001007047825 */ /* 0x001fca00078e0004 */
[----:B------:R2:W-:Y:S02]  /*1740*/  STG.E.128 desc[UR4][R4.64], R52 ;  /* 0x0000003404007986 */ /* 0x0005e4000c101d04 */
.L_x_7351:
        /* <DEDUP_REMOVED lines=8> */
.L_x_7352:
[----:B------:R-:W-:Y:S05]  /*17d0*/  BSYNC.RELIABLE B1 ;  /* 0x0000000000017941 */ /* 0x000fea0003800100 */
.L_x_7347:
[----:B------:R-:W-:-:S13]  /*17e0*/  ISETP.GE.U32.AND P0, PT, R0, R3, PT ;  /* 0x000000030000720c */ /* 0x000fda0003f06070 */
[----:B012---:R-:W0:Y:S01]  /*17f0*/  @!P0 LDC.64 R4, c[0x0][0x3c0] ;  /* 0x0000f000ff048b82 */ /* 0x007e220000000a00 */
[----:B------:R-:W-:Y:S02]  /*1800*/  @!P0 IMAD R7, R97, 0x400, R0 ;  /* 0x0000040061078824 */ /* 0x000fe400078e0200 */
[----:B------:R-:W-:Y:S02]  /*1810*/  @!P0 VIADD R0, R0, 0x80 ;  /* 0x0000008000008836 */ /* 0x000fe40000000000 */
[----:B0-----:R-:W-:-:S05]  /*1820*/  @!P0 IMAD.WIDE.U32 R4, R7, 0x10, R4 ;  /* 0x0000001007048825 */ /* 0x001fca00078e0004 */
[----:B------:R3:W-:Y:S02]  /*1830*/  @!P0 STG.E.128 desc[UR4][R4.64], R28 ;  /* 0x0000001c04008986 */ /* 0x0007e4000c101d04 */
.L_x_7353:
[----:B------:R-:W-:Y:S05]  /*1840*/  BSYNC.RECONVERGENT B0 ;  /* 0x0000000000007941 */ /* 0x000fea0003800200 */
.L_x_7346:
        /* <DEDUP_REMOVED lines=8> */
.L_x_7329:
        /* <DEDUP_REMOVED lines=146> */
.L_x_7354:
        /* <DEDUP_REMOVED lines=9> */
.L_x_23880:


//--------------------- .text._ZN2at6native29vectorized_elementwise_kernelILi8EZZZNS0_54_GLOBAL__N__d8c5977b_16_LinearAlgebra_cu_35b291db_316116addr_kernel_cudaERNS_14TensorIteratorERKN3c106ScalarES8_ENKUlvE_clEvENKUlvE6_clEvEUlNS5_7complexIdEESC_SC_E0_St5arrayIPcLm4EEEEviT0_T1_ --------------------------
	.section	.text._ZN2at6native29vectorized_elementwise_kernelILi8EZZZNS0_54_GLOBAL__N__d8c5977b_16_LinearAlgebra_cu_35b291db_316116addr_kernel_cudaERNS_14TensorIteratorERKN3c106ScalarES8_ENKUlvE_clEvENKUlvE6_clEvEUlNS5_7complexIdEESC_SC_E0_St5arrayIPcLm4EEEEviT0_T1_,"ax",@progbits
	.align	128
        .global         _ZN2at6native29vectorized_elementwise_kernelILi8EZZZNS0_54_GLOBAL__N__d8c5977b_16_LinearAlgebra_cu_35b291db_316116addr_kernel_cudaERNS_14TensorIteratorERKN3c106ScalarES8_ENKUlvE_clEvENKUlvE6_clEvEUlNS5_7complexIdEESC_SC_E0_St5arrayIPcLm4EEEEviT0_T1_
        .type           _ZN2at6native29vectorized_elementwise_kernelILi8EZZZNS0_54_GLOBAL__N__d8c5977b_16_LinearAlgebra_cu_35b291db_316116addr_kernel_cudaERNS_14TensorIteratorERKN3c106ScalarES8_ENKUlvE_clEvENKUlvE6_clEvEUlNS5_7complexIdEESC_SC_E0_St5arrayIPcLm4EEEEviT0_T1_,@function
        .size           _ZN2at6native29vectorized_elementwise_kernelILi8EZZZNS0_54_GLOBAL__N__d8c5977b_16_LinearAlgebra_cu_35b291db_316116addr_kernel_cudaERNS_14TensorIteratorERKN3c106ScalarES8_ENKUlvE_clEvENKUlvE6_clEvEUlNS5_7complexIdEESC_SC_E0_St5arrayIPcLm4EEEEviT0_T1_,(.L_x_23881 - _ZN2at6native29vectorized_elementwise_kernelILi8EZZZNS0_54_GLOBAL__N__d8c5977b_16_LinearAlgebra_cu_35b291db_316116addr_kernel_cudaERNS_14TensorIteratorERKN3c106ScalarES8_ENKUlvE_clEvENKUlvE6_clEvEUlNS5_7complexIdEESC_SC_E0_St5arrayIPcLm4EEEEviT0_T1_)
        .other          _ZN2at6native29vectorized_elementwise_kernelILi8EZZZNS0_54_GLOBAL__N__d8c5977b_16_LinearAlgebra_cu_35b291db_316116addr_kernel_cudaERNS_14TensorIteratorERKN3c106ScalarES8_ENKUlvE_clEvENKUlvE6_clEvEUlNS5_7complexIdEESC_SC_E0_St5arrayIPcLm4EEEEviT0_T1_,@"STO_CUDA_ENTRY STV_DEFAULT"
_ZN2at6native29vectorized_elementwise_kernelILi8EZZZNS0_54_GLOBAL__N__d8c5977b_16_LinearAlgebra_cu_35b291db_316116addr_kernel_cudaERNS_14TensorIteratorERKN3c106ScalarES8_ENKUlvE_clEvENKUlvE6_clEvEUlNS5_7complexIdEESC_SC_E0_St5arrayIPcLm4EEEEviT0_T1_:
.text._ZN2at6native29vectorized_elementwise_kernelILi8EZZZNS0_54_GLOBAL__N__d8c5977b_16_LinearAlgebra_cu_35b291db_316116addr_kernel_cudaERNS_14TensorIteratorERKN3c106ScalarES8_ENKUlvE_clEvENKUlvE6_clEvEUlNS5_7complexIdEESC_SC_E0_St5arrayIPcLm4EEEEviT0_T1_:
        /* <DEDUP_REMOVED lines=187> */
.L_x_7357:
[----:B------:R-:W-:Y:S05]  /*0bb0*/  BSYNC.RECONVERGENT B0 ;  /* 0x0000000000007941 */ /* 0x000fea0003800200 */
.L_x_7356:
        /* <DEDUP_REMOVED lines=21> */
.L_x_7359:
[----:B------:R-:W-:Y:S05]  /*0d10*/  BSYNC.RECONVERGENT B0 ;  /* 0x0000000000007941 */ /* 0x000fea0003800200 */
.L_x_7358:
        /* <DEDUP_REMOVED lines=21> */
.L_x_7361:
[----:B------:R-:W-:Y:S05]  /*0e70*/  BSYNC.RECONVERGENT B0 ;  /* 0x0000000000007941 */ /* 0x000fea0003800200 */
.L_x_7360:
        /* <DEDUP_REMOVED lines=20> */
.L_x_7363:
[----:B------:R-:W-:Y:S05]  /*0fc0*/  BSYNC.RECONVERGENT B0 ;  /* 0x0000000000007941 */ /* 0x000fea0003800200 */
.L_x_7362:
        /* <DEDUP_REMOVED lines=20> */
.L_x_7365:
[----:B------:R-:W-:Y:S05]  /*1110*/  BSYNC.RECONVERGENT B0 ;  /* 0x0000000000007941 */ /* 0x000fea0003800200 */
.L_x_7364:
        /* <DEDUP_REMOVED lines=20> */
.L_x_7367:
[----:B------:R-:W-:Y:S05]  /*1260*/  BSYNC.RECONVERGENT B0 ;  /* 0x0000000000007941 */ /* 0x000fea0003800200 */
.L_x_7366:
        /* <DEDUP_REMOVED lines=20> */
.L_x_7369:
[----:B------:R-:W-:Y:S05]  /*13b0*/  BSYNC.RECONVERGENT B0 ;  /* 0x0000000000007941 */ /* 0x000fea0003800200 */
.L_x_7368:
        /* <DEDUP_REMOVED lines=20> */
.L_x_7371:
[----:B------:R-:W-:Y:S05]  /*1500*/  BSYNC.RECONVERGENT B0 ;  /* 0x0000000000007941 */ /* 0x000fea0003800200 */
.L_x_7370:
        /* <DEDUP_REMOVED lines=15> */
.L_x_7374:
[----:B------:R-:W-:-:S13]  /*1600*/  ISETP.GE.U32.AND P0, PT, R0, R3, PT ;  /* 0x000000030000720c */ /* 0x000fda0003f06070 */
[----:B------:R-:W-:Y:S05]  /*1610*/  @P0 BRA `(.L_x_7376) ;  /* 0x0000000000300947 */ /* 0x000fea0003800000 */
[----:B0-----:R-:W0:Y:S01]  /*1620*/  LDC.64 R4, c[0x0][0x3c0] ;  /* 0x0000f000ff047b82 */ /* 0x001e220000000a00 */
[----:B------:R-:W-:Y:S02]  /*1630*/  IMAD R7, R97, 0x400, R0 ;  /* 0x0000040061077824 */ /* 0x000fe400078e0200 */
[----:B------:R-:W-:Y:S02]  /*1640*/  VIADD R0, R0, 0x80 ;  /* 0x0000008000007836 */ /* 0x000fe40000000000 */
[----:B0-----:R-:W-:-:S05]  /*1650*/  IMAD.WIDE.U32 R4, R7, 0x10, R4 ;  /* 0x0000001007047825 */ /* 0x001fca00078e0004 */
[----:B------:R1:W-:Y:S02]  /*1660*/  STG.E.128 desc[UR4][R4.64], R76 ;  /* 0x0000004c04007986 */ /* 0x0003e4000c101d04 */
.L_x_7375:
[----:B------:R-:W-:-:S13]  /*1670*/  ISETP.GE.U32.AND P0, PT, R0, R3, PT ;  /* 0x000000030000720c */ /* 0x000fda0003f06070 */
[----:B------:R-:W-:Y:S05]  /*1680*/  @P0 BRA `(.L_x_7377) ;  /* 0x0000000000300947 */ /* 0x000fea0003800000 */
[----:B01----:R-:W0:Y:S01]  /*1690*/  LDC.64 R4, c[0x0][0x3c0] ;  /* 0x0000f000ff047b82 */ /* 0x003e220000000a00 */
[----:B------:R-:W-:Y:S02]  /*16a0*/  IMAD R7, R97, 0x400, R0 ;  /* 0x0000040061077824 */ /* 0x000fe400078e0200 */
[----:B------:R-:W-:Y:S02]  /*16b0*/  VIADD R0, R0, 0x80 ;  /* 0x0000008000007836 */ /* 0x000fe40000000000 */
[----:B0-----:R-:W-:-:S05]  /*16c0*/  IMAD.WIDE.U32 R4, R7, 0x10, R4 ;  /* 0x0000001007047825 */ /* 0x001fca00078e0004 */
[----:B------:R1:W-:Y:S02]  /*16d0*/  STG.E.128 desc[UR4][R4.64], R64 ;  /* 0x0000004004007986 */ /* 0x0003e4000c101d04 */
.L_x_7376:
[----:B------:R-:W-:-:S13]  /*16e0*/  ISETP.GE.U32.AND P0, PT, R0, R3, PT ;  /* 0x000000030000720c */ /* 0x000fda0003f06070 */
[----:B------:R-:W-:Y:S05]  /*16f0*/  @P0 BRA `(.L_x_7378) ;  /* 0x0000000000340947 */ /* 0x000fea0003800000 */
[----:B01----:R-:W0:Y:S01]  /*1700*/  LDC.64 R4, c[0x0][0x3c0] ;  /* 0x0000f000ff047b82 */ /* 0x003e220000000a00 */
[----:B------:R-:W-:Y:S02]  /*1710*/  IMAD R7, R97, 0x400, R0 ;  /* 0x0000040061077824 */ /* 0x000fe400078e0200 */
[----:B------:R-:W-:Y:S02]  /*1720*/  VIADD R0, R0, 0x80 ;  /* 0x0000008000007836 */ /* 0x000fe40000000000 */
[----:B0-----:R-:W-:-:S05]  /*1730*/  IMAD.WIDE.U32 R4, R7, 0x10, R4 ;  /* 0x0000001007047825 */ /* 0x001fca00078e0004 */
[----:B------:R2:W-:Y:S02]  /*1740*/  STG.E.128 desc[UR4][R4.64], R52 ;  /* 0x0000003404007986 */ /* 0x0005e4000c101d04 */
.L_x_7377:
        /* <DEDUP_REMOVED lines=8> */
.L_x_7378:
[----:B------:R-:W-:Y:S05]  /*17d0*/  BSYNC.RELIABLE B1 ;  /* 0x0000000000017941 */ /* 0x000fea0003800100 */
.L_x_7373:
[----:B------:R-:W-:-:S13]  /*17e0*/  ISETP.GE.U32.AND P0, PT, R0, R3, PT ;  /* 0x000000030000720c */ /* 0x000fda0003f06070 */
[----:B012---:R-:W0:Y:S01]  /*17f0*/  @!P0 LDC.64 R4, c[0x0][0x3c0] ;  /* 0x0000f000ff048b82 */ /* 0x007e220000000a00 */
[----:B------:R-:W-:Y:S02]  /*1800*/  @!P0 IMAD R7, R97, 0x400, R0 ;  /* 0x0000040061078824 */ /* 0x000fe400078e0200 */
[----:B------:R-:W-:Y:S02]  /*1810*/  @!P0 VIADD R0, R0, 0x80 ;  /* 0x0000008000008836 */ /* 0x000fe40000000000 */
[----:B0-----:R-:W-:-:S05]  /*1820*/  @!P0 IMAD.WIDE.U32 R4, R7, 0x10, R4 ;  /* 0x0000001007048825 */ /* 0x001fca00078e0004 */
[----:B------:R3:W-:Y:S02]  /*1830*/  @!P0 STG.E.128 desc[UR4][R4.64], R28 ;  /* 0x0000001c04008986 */ /* 0x0007e4000c101d04 */
.L_x_7379:
[----:B------:R-:W-:Y:S05]  /*1840*/  BSYNC.RECONVERGENT B0 ;  /* 0x0000000000007941 */ /* 0x000fea0003800200 */
.L_x_7372:
        /* <DEDUP_REMOVED lines=8> */
.L_x_7355:
        /* <DEDUP_REMOVED lines=52> */
[----:B------:R-:W-:-:S02]  /*1c10*/  DFMA R82, R88, UR12, -R94 ;  /* 0x0000000c58527c2b */ /* 0x000fc4000800085e */
[-C--:B-----5:R-:W-:Y:S02]  /*1c20*/  DMUL R86, R66, R92.reuse ;  /* 0x0000005c42567228 */ /* 0x0a0fe40000000000 */
[----:B------:R-:W-:Y:S02]  /*1c30*/  DMUL R88, R70, UR10 ;  /* 0x0000000a46587c28 */ /* 0x000fe40008000000 */
[----:B------:R-:W-:Y:S02]  /*1c40*/  DMUL R92, R64, R92 ;  /* 0x0000005c405c7228 */ /* 0x000fe40000000000 */
[----:B------:R-:W-:Y:S02]  /*1c50*/  DMUL R90, R70, UR8 ;  /* 0x00000008465a7c28 */ /* 0x000fe40008000000 */
[----:B------:R-:W-:Y:S02]  /*1c60*/  DFMA R72, R72, UR10, R84 ;  /* 0x0000000a48487c2b */ /* 0x000fe40008000054 */
[----:B------:R-:W-:-:S02]  /*1c70*/  DFMA R70, R68, UR8, -R88 ;  /* 0x0000000844467c2b */ /* 0x000fc40008000858 */
[-C--:B------:R-:W-:Y:S02]  /*1c80*/  DFMA R64, R64, R82.reuse, -R86 ;  /* 0x000000524040722b */ /* 0x080fe40000000856 */
[----:B------:R-:W-:Y:S02]  /*1c90*/  DFMA R66, R66, R82, R92 ;  /* 0x000000524242722b */ /* 0x000fe4000000005c */
[----:B------:R-:W-:Y:S02]  /*1ca0*/  DFMA R68, R68, UR10, R90 ;  /* 0x0000000a44447c2b */ /* 0x000fe4000800005a */
[C---:B------:R-:W-:Y:S02]  /*1cb0*/  DMUL R82, R30.reuse, UR10 ;  /* 0x0000000a1e527c28 */ /* 0x040fe40008000000 */
[----:B------:R-:W-:Y:S02]  /*1cc0*/  DMUL R84, R30, UR8 ;  /* 0x000000081e547c28 */ /* 0x000fe40008000000 */
[----:B------:R-:W-:-:S02]  /*1cd0*/  DMUL R90, R38, UR10 ;  /* 0x0000000a265a7c28 */ /* 0x000fc40008000000 */
[----:B------:R-:W-:Y:S02]  /*1ce0*/  DMUL R92, R38, UR8 ;  /* 0x00000008265c7c28 */ /* 0x000fe40008000000 */
[----:B------:R-:W-:Y:S02]  /*1cf0*/  DMUL R86, R34, UR10 ;  /* 0x0000000a22567c28 */ /* 0x000fe40008000000 */
[C---:B------:R-:W-:Y:S02]  /*1d00*/  DFMA R30, R28.reuse, UR8, -R82 ;  /* 0x000000081c1e7c2b */ /* 0x040fe40008000852 */
[----:B------:R-:W-:Y:S02]  /*1d10*/  DFMA R38, R28, UR10, R84 ;  /* 0x0000000a1c267c2b */ /* 0x000fe40008000054 */
[----:B------:R-:W-:Y:S02]  /*1d20*/  DFMA R28, R36, UR8, -R90 ;  /* 0x00000008241c7c2b */ /* 0x000fe4000800085a */
[----:B------:R-:W-:-:S02]  /*1d30*/  DMUL R82, R22, UR10 ;  /* 0x0000000a16527c28 */ /* 0x000fc40008000000 */
[----:B------:R-:W-:Y:S02]  /*1d40*/  DFMA R36, R36, UR10, R92 ;  /* 0x0000000a24247c2b */ /* 0x000fe4000800005c */
[-C--:B------:R-:W-:Y:S02]  /*1d50*/  DMUL R94, R62, R100.reuse ;  /* 0x000000643e5e7228 */ /* 0x080fe40000000000 */
[----:B------:R-:W-:Y:S02]  /*1d60*/  DMUL R92, R42, UR12 ;  /* 0x0000000c2a5c7c28 */ /* 0x000fe40008000000 */
[----:B------:R-:W-:Y:S02]  /*1d70*/  DMUL R100, R60, R100 ;  /* 0x000000643c647228 */ /* 0x000fe40000000000 */
[----:B------:R-:W-:Y:S02]  /*1d80*/  DMUL R88, R34, UR8 ;  /* 0x0000000822587c28 */ /* 0x000fe40008000000 */
[----:B------:R-:W-:-:S02]  /*1d90*/  DFMA R34, R32, UR8, -R86 ;  /* 0x0000000820227c2b */ /* 0x000fc40008000856 */
[----:B------:R-:W-:Y:S02]  /*1da0*/  DMUL R84, R22, UR8 ;  /* 0x0000000816547c28 */ /* 0x000fe40008000000 */
[----:B------:R-:W-:Y:S02]  /*1db0*/  DMUL R86, R26, UR10 ;  /* 0x0000000a1a567c28 */ /* 0x000fe40008000000 */
[----:B------:R-:W-:Y:S02]  /*1dc0*/  DFMA R22, R20, UR8, -R82 ;  /* 0x0000000814167c2b */ /* 0x000fe40008000852 */
[----:B------:R-:W-:Y:S02]  /*1dd0*/  DMUL R82, R18, UR14 ;  /* 0x0000000e12527c28 */ /* 0x000fe40008000000 */
[----:B------:R-:W-:Y:S02]  /*1de0*/  DMUL R90, R42, UR14 ;  /* 0x0000000e2a5a7c28 */ /* 0x000fe40008000000 */
[----:B------:R-:W-:-:S02]  /*1df0*/  DFMA R92, R40, UR14, R92 ;  /* 0x0000000e285c7c2b */ /* 0x000fc4000800005c */
[-C--:B------:R-:W-:Y:S02]  /*1e00*/  DFMA R60, R60, R98.reuse, -R94 ;  /* 0x000000623c3c722b */ /* 0x080fe4000000085e */
[----:B------:R-:W-:Y:S02]  /*1e10*/  DFMA R62, R62, R98, R100 ;  /* 0x000000623e3e722b */ /* 0x000fe40000000064 */
[C---:B------:R-:W-:Y:S02]  /*1e20*/  DMUL R94, R58.reuse, UR10 ;  /* 0x0000000a3a5e7c28 */ /* 0x040fe40008000000 */
[----:B------:R-:W-:Y:S02]  /*1e30*/  DMUL R98, R58, UR8 ;  /* 0x000000083a627c28 */ /* 0x000fe40008000000 */
[----:B------:R-:W-:Y:S02]  /*1e40*/  DFMA R58, R32, UR10, R88 ;  /* 0x0000000a203a7c2b */ /* 0x000fe40008000058 */
[----:B------:R-:W-:-:S02]  /*1e50*/  DMUL R88, R26, UR8 ;  /* 0x000000081a587c28 */ /* 0x000fc40008000000 */
[----:B------:R-:W-:Y:S02]  /*1e60*/  DFMA R26, R20, UR10, R84 ;  /* 0x0000000a141a7c2b */ /* 0x000fe40008000054 */
[----:B------:R-:W-:Y:S02]  /*1e70*/  DFMA R20, R24, UR8, -R86 ;  /* 0x0000000818147c2b */ /* 0x000fe40008000856 */
[----:B------:R-:W-:Y:S02]  /*1e80*/  DMUL R86, R18, UR12 ;  /* 0x0000000c12567c28 */ /* 0x000fe40008000000 */
[----:B------:R-:W-:Y:S02]  /*1e90*/  DFMA R84, R16, UR12, -R82 ;  /* 0x0000000c10547c2b */ /* 0x000fe40008000852 */
[----:B------:R-:W-:Y:S02]  /*1ea0*/  DFMA R42, R40, UR12, -R90 ;  /* 0x0000000c282a7c2b */ /* 0x000fe4000800085a */
[----:B------:R-:W-:-:S02]  /*1eb0*/  DMUL R82, R14, R92 ;  /* 0x0000005c0e527228 */ /* 0x000fc40000000000 */
[----:B------:R-:W-:Y:S02]  /*1ec0*/  DMUL R18, R50, UR14 ;  /* 0x0000000e32127c28 */ /* 0x000fe40008000000 */
[----:B------:R-:W-:Y:S02]  /*1ed0*/  DMUL R40, R6, UR14 ;  /* 0x0000000e06287c28 */ /* 0x000fe40008000000 */
[----:B------:R-:W-:Y:S02]  /*1ee0*/  DMUL R50, R50, UR12 ;  /* 0x0000000c32327c28 */ /* 0x000fe40008000000 */
[----:B------:R-:W-:Y:S02]  /*1ef0*/  DMUL R6, R6, UR12 ;  /* 0x0000000c06067c28 */ /* 0x000fe40008000000 */
[----:B------:R-:W-:Y:S02]  /*1f00*/  DFMA R86, R16, UR14, R86 ;  /* 0x0000000e10567c2b */ /* 0x000fe40008000056 */
[----:B------:R-:W-:-:S02]  /*1f10*/  DMUL R92, R12, R92 ;  /* 0x0000005c0c5c7228 */ /* 0x000fc40000000000 */
[----:B------:R-:W-:Y:S01]  /*1f20*/  DFMA R16, R12, R42, -R82 ;  /* 0x0000002a0c10722b */ /* 0x000fe20000000852 */
[----:B------:R-:W1:Y:S01]  /*1f30*/  LDC.64 R12, c[0x0][0x3c0] ;  /* 0x0000f000ff0c7b82 */ /* 0x000e620000000a00 */
[----:B------:R-:W-:Y:S02]  /*1f40*/  DFMA R50, R48, UR14, R50 ;  /* 0x0000000e30327c2b */ /* 0x000fe40008000032 */
[----:B------:R-:W-:Y:S02]  /*1f50*/  DFMA R6, R4, UR14, R6 ;  /* 0x0000000e04067c2b */ /* 0x000fe40008000006 */
[----:B------:R-:W-:Y:S02]  /*1f60*/  DFMA R18, R48, UR12, -R18 ;  /* 0x0000000c30127c2b */ /* 0x000fe40008000812 */
[----:B------:R-:W-:Y:S02]  /*1f70*/  DFMA R40, R4, UR12, -R40 ;  /* 0x0000000c04287c2b */ /* 0x000fe40008000828 */
        /* <DEDUP_REMOVED lines=12> */
[----:B------:R-:W-:-:S02]  /*2040*/  DFMA R82, R8, R84, -R82 ;  /* 0x000000540852722b */ /* 0x000fc40000000852 */
[----:B------:R-:W-:Y:S02]  /*2050*/  DFMA R86, R10, R84, R86 ;  /* 0x000000540a56722b */ /* 0x000fe40000000056 */
[----:B------:R-:W-:Y:S02]  /*2060*/  DFMA R50, R54, R18, R50 ;  /* 0x000000123632722b */ /* 0x000fe40000000032 */
        /* <DEDUP_REMOVED lines=24> */
.L_x_7380:
        /* <DEDUP_REMOVED lines=9> */
.L_x_23881:


//--------------------- .text._ZN2at6native18elementwise_kernelILi128ELi4EZNS0_15gpu_kernel_implIZZZNS0_54_GLOBAL__N__d8c5977b_16_LinearAlgebra_cu_35b291db_316116addr_kernel_cudaERNS_14TensorIteratorERKN3c106ScalarES9_ENKUlvE_clEvENKUlvE6_clEvEUlNS6_7complexIdEESD_SD_E_EEvRNS_18TensorIteratorBaseERKT_EUliE_EEviT1_ --------------------------
	.section	.text._ZN2at6native18elementwise_kernelILi128ELi4EZNS0_15gpu_kernel_implIZZZNS0_54_GLOBAL__N__d8c5977b_16_LinearAlgebra_cu_35b291db_316116addr_kernel_cudaERNS_14TensorIteratorERKN3c106ScalarES9_ENKUlvE_clEvENKUlvE6_clEvEUlNS6_7complexIdEESD_SD_E_EEvRNS_18TensorIteratorBaseERKT_EUliE_EEviT1_,"ax",@progbits
	.align	128
        .global         _ZN2at6native18elementwise_kernelILi128ELi4EZNS0_15gpu_kernel_implIZZZNS0_54_GLOBAL__N__d8c5977b_16_LinearAlgebra_cu_35b291db_316116addr_kernel_cudaERNS_14TensorIteratorERKN3c106ScalarES9_ENKUlvE_clEvENKUlvE6_clEvEUlNS6_7complexIdEESD_SD_E_EEvRNS_18TensorIteratorBaseERKT_EUliE_EEviT1_
        .type           _ZN2at6native18elementwise_kernelILi128ELi4EZNS0_15gpu_kernel_implIZZZNS0_54_GLOBAL__N__d8c5977b_16_LinearAlgebra_cu_35b291db_316116addr_kernel_cudaERNS_14TensorIteratorERKN3c106ScalarES9_ENKUlvE_clEvENKUlvE6_clEvEUlNS6_7complexIdEESD_SD_E_EEvRNS_18TensorIteratorBaseERKT_EUliE_EEviT1_,@function
        .size           _ZN2at6native18elementwise_kernelILi128ELi4EZNS0_15gpu_kernel_implIZZZNS0_54_GLOBAL__N__d8c5977b_16_LinearAlgebra_cu_35b291db_316116addr_kernel_cudaERNS_14TensorIteratorERKN3c106ScalarES9_ENKUlvE_clEvENKUlvE6_clEvEUlNS6_7complexIdEESD_SD_E_EEvRNS_18TensorIteratorBaseERKT_EUliE_EEviT1_,(.L_x_23882 - _ZN2at6native18elementwise_kernelILi128ELi4EZNS0_15gpu_kernel_implIZZZNS0_54_GLOBAL__N__d8c5977b_16_LinearAlgebra_cu_35b291db_316116addr_kernel_cudaERNS_14TensorIteratorERKN3c106ScalarES9_ENKUlvE_clEvENKUlvE6_clEvEUlNS6_7complexIdEESD_SD_E_EEvRNS_18TensorIteratorBaseERKT_EUliE_EEviT1_)
        .other          _ZN2at6native18elementwise_kernelILi128ELi4EZNS0_15gpu_kernel_implIZZZNS0_54_GLOBAL__N__d8c5977b_16_LinearAlgebra_cu_35b291db_316116addr_kernel_cudaERNS_14TensorIteratorERKN3c106ScalarES9_ENKUlvE_clEvENKUlvE6_clEvEUlNS6_7complexIdEESD_SD_E_EEvRNS_18TensorIteratorBaseERKT_EUliE_EEviT1_,@"STO_CUDA_ENTRY STV_DEFAULT"
_ZN2at6native18elementwise_kernelILi128ELi4EZNS0_15gpu_kernel_implIZZZNS0_54_GLOBAL__N__d8c5977b_16_LinearAlgebra_cu_35b291db_316116addr_kernel_cudaERNS_14TensorIteratorERKN3c106ScalarES9_ENKUlvE_clEvENKUlvE6_clEvEUlNS6_7complexIdEESD_SD_E_EEvRNS_18TensorIteratorBaseERKT_EUliE_EEviT1_:
.text._ZN2at6native18elementwise_kernelILi128ELi4EZNS0_15gpu_kernel_implIZZZNS0_54_GLOBAL__N__d8c5977b_16_LinearAlgebra_cu_35b291db_316116addr_kernel_cudaERNS_14TensorIteratorERKN3c106ScalarES9_ENKUlvE_clEvENKUlvE6_clEvEUlNS6_7complexIdEESD_SD_E_EEvRNS_18TensorIteratorBaseERKT_EUliE_EEviT1_:
        /* <DEDUP_REMOVED lines=374> */
.L_x_7383:
        /* <DEDUP_REMOVED lines=24> */
.L_x_7384:
        /* <DEDUP_REMOVED lines=16> */
[----:B------:R-:W-:Y:S01]  /*19e0*/  CS2R R18, SRZ ;  /* 0x0000000000127805 */ /* 0x000fe2000001ff00 */
[----:B--2---:R0:W1:Y:S01]  /*19f0*/  I2F.F64.S16 R16, R4 ;  /* 0x0000000400107312 */ /* 0x0040620000101c00 */
[----:B------:R-:W-:Y:S05]  /*1a00*/  BRA `(.L_x_7391) ;  /* 0x0000000c00cc7947 */ /* 0x000fea0003800000 */
.L_x_7389:
[----:B------:R-:W2:Y:S01]  /*1a10*/  LDG.E.U8 R4, desc[UR36][R4.64] ;  /* 0x0000002404047981 */ /* 0x000ea2000c1e1100 */
[----:B------:R-:W-:Y:S01]  /*1a20*/  CS2R R18, SRZ ;  /* 0x0000000000127805 */ /* 0x000fe2000001ff00 */
[----:B--2---:R2:W3:Y:S01]  /*1a30*/  I2F.F64.U16 R16, R4 ;  /* 0x0000000400107312 */ /* 0x0044e20000101800 */
[----:B------:R-:W-:Y:S05]  /*1a40*/  BRA `(.L_x_7391) ;  /* 0x0000000c00bc7947 */ /* 0x000fea0003800000 */
.L_x_7388:
[----:B------:R-:W-:-:S13]  /*1a50*/  ISETP.NE.AND P0, PT, R0, 0x2, PT ;  /* 0x000000020000780c */ /* 0x000fda0003f05270 */
[----:B------:R-:W-:Y:S05]  /*1a60*/  @!P0 BRA `(.L_x_7392) ;  /* 0x0000000000308947 */ /* 0x000fea0003800000 */
[----:B------:R-:W-:-:S13]  /*1a70*/  ISETP.NE.AND P0, PT, R0, 0x3, PT ;  /* 0x000000030000780c */ /* 0x000fda0003f05270 */
[----:B------:R-:W-:Y:S05]  /*1a80*/  @!P0 BRA `(.L_x_7393) ;  /* 0x0000000000188947 */ /* 0x000fea0003800000 */
[----:B------:R-:W-:-:S13]  /*1a90*/  ISETP.NE.AND P0, PT, R0, 0x4, PT ;  /* 0x000000040000780c */ /* 0x000fda0003f05270 */
[----:B------:R-:W-:Y:S05]  /*1aa0*/  @P0 BRA `(.L_x_7390) ;  /* 0x0000000c00080947 */ /* 0x000fea0003800000 */
[----:B------:R-:W2:Y:S01]  /*1ab0*/  LDG.E.64 R16, desc[UR36][R4.64] ;  /* 0x0000002404107981 */ /* 0x000ea2000c1e1b00 */
[----:B------:R-:W-:Y:S01]  /*1ac0*/  CS2R R18, SRZ ;  /* 0x0000000000127805 */ /* 0x000fe2000001ff00 */
[----:B--2---:R-:W0:Y:S01]  /*1ad0*/  I2F.F64.S64 R16, R16 ;  /* 0x0000001000107312 */ /* 0x004e220000301c00 */
[----:B------:R-:W-:Y:S05]  /*1ae0*/  BRA `(.L_x_7391) ;  /* 0x0000000c00947947 */ /* 0x000fea0003800000 */
.L_x_7393:
[----:B------:R-:W2:Y:S01]  /*1af0*/  LDG.E R4, desc[UR36][R4.64] ;  /* 0x0000002404047981 */ /* 0x000ea2000c1e1900 */
[----:B------:R-:W-:Y:S01]  /*1b00*/  CS2R R18, SRZ ;  /* 0x0000000000127805 */ /* 0x000fe2000001ff00 */
[----:B--2---:R0:W1:Y:S01]  /*1b10*/  I2F.F64 R16, R4 ;  /* 0x0000000400107312 */ /* 0x0040620000201c00 */
[----:B------:R-:W-:Y:S05]  /*1b20*/  BRA `(.L_x_7391) ;  /* 0x0000000c00847947 */ /* 0x000fea0003800000 */
.L_x_7392:
[----:B------:R-:W2:Y:S01]  /*1b30*/  LDG.E.U16 R4, desc[UR36][R4.64] ;  /* 0x0000002404047981 */ /* 0x000ea2000c1e1500 */
[----:B------:R-:W-:Y:S01]  /*1b40*/  CS2R R18, SRZ ;  /* 0x0000000000127805 */ /* 0x000fe2000001ff00 */
[----:B--2---:R4:W0:Y:S01]  /*1b50*/  I2F.F64.S16 R16, R4 ;  /* 0x0000000400107312 */ /* 0x0048220000101c00 */
[----:B------:R-:W-:Y:S05]  /*1b60*/  BRA `(.L_x_7391) ;  /* 0x0000000c00747947 */ /* 0x000fea0003800000 */
.L_x_7387:
[----:B------:R-:W-:-:S13]  /*1b70*/  ISETP.GT.AND P0, PT, R0, 0x6, PT ;  /* 0x000000060000780c */ /* 0x000fda0003f04270 */
[----:B------:R-:W-:Y:S05]  /*1b80*/  @P0 BRA `(.L_x_7394) ;  /* 0x00000000003c0947 */ /* 0x000fea0003800000 */
[----:B------:R-:W-:-:S13]  /*1b90*/  ISETP.NE.AND P0, PT, R0, 0x5, PT ;  /* 0x000000050000780c */ /* 0x000fda0003f05270 */
[----:B------:R-:W-:Y:S05]  /*1ba0*/  @!P0 BRA `(.L_x_7395) ;  /* 0x00000000001c8947 */ /* 0x000fea0003800000 */
[----:B------:R-:W-:-:S13]  /*1bb0*/  ISETP.NE.AND P0, PT, R0, 0x6, PT ;  /* 0x000000060000780c */ /* 0x000fda0003f05270 */
[----:B------:R-:W-:Y:S05]  /*1bc0*/  @P0 BRA `(.L_x_7390) ;  /* 0x0000000800c00947 */ /* 0x000fea0003800000 */
[----:B------:R-:W2:Y:S01]  /*1bd0*/  LDG.E R16, desc[UR36][R4.64] ;  /* 0x0000002404107981 */ /* 0x000ea2000c1e1900 */
[----:B------:R-:W-:Y:S01]  /*1be0*/  CS2R R18, SRZ ;  /* 0x0000000000127805 */ /* 0x000fe2000001ff00 */
[----:B--2---:R-:W-:-:S06]  /*1bf0*/  FMUL.FTZ R16, R16, 1 ;  /* 0x3f80000010107820 */ /* 0x004fcc0000410000 */
[----:B------:R-:W0:Y:S01]  /*1c00*/  F2F.F64.F32 R16, R16 ;  /* 0x0000001000107310 */ /* 0x000e220000201800 */
[----:B------:R-:W-:Y:S05]  /*1c10*/  BRA `(.L_x_7391) ;  /* 0x0000000c00487947 */ /* 0x000fea0003800000 */
.L_x_7395:
[----:B------:R-:W2:Y:S01]  /*1c20*/  LDG.E.U16 R0, desc[UR36][R4.64] ;  /* 0x0000002404007981 */ /* 0x000ea2000c1e1500 */
[----:B------:R-:W-:Y:S01]  /*1c30*/  CS2R R18, SRZ ;  /* 0x0000000000127805 */ /* 0x000fe2000001ff00 */
[----:B--2---:R-:W-:-:S05]  /*1c40*/  HADD2.F32 R0, -RZ, R0.H0_H0 ;  /* 0x20000000ff007230 */ /* 0x004fca0000004100 */
[----:B------:R-:W-:-:S04]  /*1c50*/  FMUL.FTZ R0, R0, 1 ;  /* 0x3f80000000007820 */ /* 0x000fc80000410000 */
[----:B------:R0:W1:Y:S01]  /*1c60*/  F2F.F64.F32 R16, R0 ;  /* 0x0000000000107310 */ /* 0x0000620000201800 */
[----:B------:R-:W-:Y:S05]  /*1c70*/  BRA `(.L_x_7391) ;  /* 0x0000000c00307947 */ /* 0x000fea0003800000 */
.L_x_7394:
[----:B------:R-:W-:-:S13]  /*1c80*/  ISETP.NE.AND P0, PT, R0, 0x7, PT ;  /* 0x000000070000780c */ /* 0x000fda0003f05270 */
[----:B------:R-:W-:Y:S05]  /*1c90*/  @!P0 BRA `(.L_x_7396) ;  /* 0x0000000000488947 */ /* 0x000fea0003800000 */
[----:B------:R-:W-:-:S13]  /*1ca0*/  ISETP.NE.AND P0, PT, R0, 0x8, PT ;  /* 0x000000080000780c */ /* 0x000fda0003f05270 */
[----:B------:R-:W-:Y:S05]  /*1cb0*/  @!P0 BRA `(.L_x_7397) ;  /* 0x0000000000208947 */ /* 0x000fea0003800000 */
[----:B------:R-:W-:-:S13]  /*1cc0*/  ISETP.NE.AND P0, PT, R0, 0x9, PT ;  /* 0x000000090000780c */ /* 0x000fda0003f05270 */
[----:B------:R-:W-:Y:S05]  /*1cd0*/  @P0 BRA `(.L_x_7390) ;  /* 0x00000008007c0947 */ /* 0x000fea0003800000 */
[----:B------:R-:W2:Y:S02]  /*1ce0*/  LDG.E.64 R4, desc[UR36][R4.64] ;  /* 0x0000002404047981 */ /* 0x000ea4000c1e1b00 */
[----:B--2---:R-:W-:Y:S01]  /*1cf0*/  FMUL.FTZ R16, R4, 1 ;  /* 0x3f80000004107820 */ /* 0x004fe20000410000 */
[----:B------:R-:W-:-:S05]  /*1d00*/  FMUL.FTZ R18, R5, 1 ;  /* 0x3f80000005127820 */ /* 0x000fca0000410000 */
[----:B------:R-:W0:Y:S08]  /*1d10*/  F2F.F64.F32 R16, R16 ;  /* 0x0000001000107310 */ /* 0x000e300000201800 */
[----:B------:R-:W1:Y:S01]  /*1d20*/  F2F.F64.F32 R18, R18 ;  /* 0x0000001200127310 */ /* 0x000e620000201800 */
[----:B------:R-:W-:Y:S05]  /*1d30*/  BRA `(.L_x_7391) ;  /* 0x0000000c00007947 */ /* 0x000fea0003800000 */
.L_x_7397:
        /* <DEDUP_REMOVED lines=8> */
.L_x_7396:
[----:B------:R0:W5:Y:S01]  /*1dc0*/  LDG.E.64 R16, desc[UR36][R4.64] ;  /* 0x0000002404107981 */ /* 0x000162000c1e1b00 */
[----:B------:R-:W-:Y:S01]  /*1dd0*/  CS2R R18, SRZ ;  /* 0x0000000000127805 */ /* 0x000fe2000001ff00 */
[----:B------:R-:W-:Y:S06]  /*1de0*/  BRA `(.L_x_7391) ;  /* 0x0000000800d47947 */ /* 0x000fec0003800000 */
.L_x_7386:
        /* <DEDUP_REMOVED lines=9> */
[----:B------:R-:W-:Y:S01]  /*1e80*/  CS2R R18, SRZ ;  /* 0x0000000000127805 */ /* 0x000fe2000001ff00 */
[----:B------:R-:W-:Y:S01]  /*1e90*/  IMAD.MOV.U32 R16, RZ, RZ, RZ ;  /* 0x000000ffff107224 */ /* 0x000fe200078e00ff */
[----:B--2---:R-:W-:-:S04]  /*1ea0*/  ISETP.NE.AND P0, PT, R4, RZ, PT ;  /* 0x000000ff0400720c */ /* 0x004fc80003f05270 */
[----:B------:R-:W-:Y:S01]  /*1eb0*/  FSEL R17, RZ, 1.875, !P0 ;  /* 0x3ff00000ff117808 */ /* 0x000fe20004000000 */
[----:B------:R-:W-:Y:S08]  /*1ec0*/  BRA `(.L_x_7391) ;  /* 0x00000008009c7947 */ /* 0x000ff00003800000 */
.L_x_7400:
[----:B------:R0:W5:Y:S01]  /*1ed0*/  LDG.E.128 R16, desc[UR36][R4.64] ;  /* 0x0000002404107981 */ /* 0x000162000c1e1d00 */
[----:B------:R-:W-:Y:S05]  /*1ee0*/  BRA `(.L_x_7391) ;  /* 0x0000000800947947 */ /* 0x000fea0003800000 */
.L_x_7399:
[----:B------:R-:W-:-:S13]  /*1ef0*/  ISETP.NE.AND P0, PT, R0, 0xf, PT ;  /* 0x0000000f0000780c */ /* 0x000fda0003f05270 */
[----:B------:R-:W-:Y:S05]  /*1f00*/  @!P0 BRA `(.L_x_7401) ;  /* 0x0000000000a88947 */ /* 0x000fea0003800000 */
[----:B------:R-:W-:-:S13]  /*1f10*/  ISETP.NE.AND P0, PT, R0, 0x17, PT ;  /* 0x000000170000780c */ /* 0x000fda0003f05270 */
[----:B------:R-:W-:Y:S05]  /*1f20*/  @!P0 BRA `(.L_x_7402) ;  /* 0x0000000000608947 */ /* 0x000fea0003800000 */
[----:B------:R-:W-:-:S13]  /*1f30*/  ISETP.NE.AND P0, PT, R0, 0x18, PT ;  /* 0x000000180000780c */ /* 0x000fda0003f05270 */
[----:B------:R-:W-:Y:S05]  /*1f40*/  @P0 BRA `(.L_x_7390) ;  /* 0x0000000400e00947 */ /* 0x000fea0003800000 */
        /* <DEDUP_REMOVED lines=22> */
.L_x_7402:
        /* <DEDUP_REMOVED lines=16> */
.L_x_7401:
[----:B------:R-:W2:Y:S01]  /*21b0*/  LDG.E.U16 R0, desc[UR36][R4.64] ;  /* 0x0000002404007981 */ /* 0x000ea2000c1e1500 */
[----:B------:R-:W-:Y:S01]  /*21c0*/  CS2R R18, SRZ ;  /* 0x0000000000127805 */ /* 0x000fe2000001ff00 */
[----:B--2---:R-:W-:-:S04]  /*21d0*/  IMAD.U32 R0, R0, 0x10000, RZ ;  /* 0x0001000000007824 */ /* 0x004fc800078e00ff */
[----:B------:R-:W-:-:S04]  /*21e0*/  FMUL.FTZ R0, R0, 1 ;  /* 0x3f80000000007820 */ /* 0x000fc80000410000 */
[----:B------:R0:W1:Y:S01]  /*21f0*/  F2F.F64.F32 R16, R0 ;  /* 0x0000000000107310 */ /* 0x0000620000201800 */
[----:B------:R-:W-:Y:S05]  /*2200*/  BRA `(.L_x_7391) ;  /* 0x0000000400cc7947 */ /* 0x000fea0003800000 */
.L_x_7398:
        /* <DEDUP_REMOVED lines=9> */
[----:B------:R-:W-:Y:S01]  /*22a0*/  CS2R R18, SRZ ;  /* 0x0000000000127805 */ /* 0x000fe2000001ff00 */
[----:B--2---:R0:W1:Y:S01]  /*22b0*/  I2F.F64.U16 R16, R4 ;  /* 0x0000000400107312 */ /* 0x0040620000101800 */
[----:B------:R-:W-:Y:S05]  /*22c0*/  BRA `(.L_x_7391) ;  /* 0x00000004009c7947 */ /* 0x000fea0003800000 */
.L_x_7405:
        /* <DEDUP_REMOVED lines=22> */
.L_x_7407:
[----:B------:R-:W-:Y:S05]  /*2430*/  BSYNC.RECONVERGENT B0 ;  /* 0x0000000000007941 */ /* 0x000fea0003800200 */
.L_x_7406:
[----:B------:R-:W-:Y:S01]  /*2440*/  IMAD.SHL.U32 R0, R0, 0x100000, RZ ;  /* 0x0010000000007824 */ /* 0x000fe200078e00ff */
[----:B------:R-:W-:-:S04]  /*2450*/  LEA R3, R3, 0x3b800000, 0x17 ;  /* 0x3b80000003037811 */ /* 0x000fc800078eb8ff */
[----:B------:R-:W-:-:S05]  /*2460*/  LOP3.LUT R0, R3, R0, R7, 0xfe, !PT ;  /* 0x0000000003007212 */ /* 0x000fca00078efe07 */
[----:B------:R-:W-:-:S04]  /*2470*/  FMUL.FTZ R0, R0, 1 ;  /* 0x3f80000000007820 */ /* 0x000fc80000410000 */
[----:B------:R0:W1:Y:S01]  /*2480*/  F2F.F64.F32 R16, R0 ;  /* 0x0000000000107310 */ /* 0x0000620000201800 */
[----:B------:R-:W-:Y:S05]  /*2490*/  BRA `(.L_x_7391) ;  /* 0x0000000400287947 */ /* 0x000fea0003800000 */
.L_x_7404:
        /* <DEDUP_REMOVED lines=22> */
.L_x_7409:
[----:B------:R-:W-:Y:S05]  /*2600*/  BSYNC.RECONVERGENT B0 ;  /* 0x0000000000007941 */ /* 0x000fea0003800200 */
.L_x_7408:
[----:B------:R-:W-:Y:S01]  /*2610*/  IMAD.SHL.U32 R0, R0, 0x200000, RZ ;  /* 0x0020000000007824 */ /* 0x000fe200078e00ff */
[----:B------:R-:W-:-:S04]  /*2620*/  LEA R3, R3, 0x37800000, 0x17 ;  /* 0x3780000003037811 */ /* 0x000fc800078eb8ff */
[----:B------:R-:W-:-:S05]  /*2630*/  LOP3.LUT R0, R3, R0, R7, 0xfe, !PT ;  /* 0x0000000003007212 */ /* 0x000fca00078efe07 */
[----:B------:R-:W-:-:S04]  /*2640*/  FMUL.FTZ R0, R0, 1 ;  /* 0x3f80000000007820 */ /* 0x000fc80000410000 */
[----:B------:R0:W1:Y:S01]  /*2650*/  F2F.F64.F32 R16, R0 ;  /* 0x0000000000107310 */ /* 0x0000620000201800 */
[----:B------:R-:W-:Y:S05]  /*2660*/  BRA `(.L_x_7391) ;  /* 0x0000000000b47947 */ /* 0x000fea0003800000 */
.L_x_7403:
[----:B------:R-:W-:-:S13]  /*2670*/  ISETP.NE.AND P0, PT, R0, 0x1c, PT ;  /* 0x0000001c0000780c */ /* 0x000fda0003f05270 */
[----:B------:R-:W-:Y:S05]  /*2680*/  @!P0 BRA `(.L_x_7410) ;  /* 0x0000000000a08947 */ /* 0x000fea0003800000 */
[----:B------:R-:W-:-:S13]  /*2690*/  ISETP.NE.AND P0, PT, R0, 0x1d, PT ;  /* 0x0000001d0000780c */ /* 0x000fda0003f05270 */
[----:B------:R-:W-:Y:S05]  /*26a0*/  @!P0 BRA `(.L_x_7411) ;  /* 0x0000000000888947 */ /* 0x000fea0003800000 */
[----:B------:R-:W-:-:S13]  /*26b0*/  ISETP.NE.AND P0, PT, R0, 0x2c, PT ;  /* 0x0000002c0000780c */ /* 0x000fda0003f05270 */
[----:B------:R-:W-:Y:S05]  /*26c0*/  @!P0 BRA `(.L_x_7412) ;  /* 0x00000000004c8947 */ /* 0x000fea0003800000 */
.L_x_7390:
        /* <DEDUP_REMOVED lines=16> */
.L_x_7413:
[----:B------:R-:W-:Y:S02]  /*27d0*/  CS2R R16, SRZ ;  /* 0x0000000000107805 */ /* 0x000fe4000001ff00 */
[----:B------:R-:W-:Y:S01]  /*27e0*/  CS2R R18, SRZ ;  /* 0x0000000000127805 */ /* 0x000fe2000001ff00 */
[----:B------:R-:W-:Y:S06]  /*27f0*/  BRA `(.L_x_7391) ;  /* 0x0000000000507947 */ /* 0x000fec0003800000 */
.L_x_7412:
[----:B------:R-:W2:Y:S01]  /*2800*/  LDG.E.U8 R0, desc[UR36][R4.64] ;  /* 0x0000002404007981 */ /* 0x000ea2000c1e1100 */
        /* <DEDUP_REMOVED lines=12> */
.L_x_7411:
[----:B------:R-:W2:Y:S01]  /*28d0*/  LDG.E.64 R16, desc[UR36][R4.64] ;  /* 0x0000002404107981 */ /* 0x000ea2000c1e1b00 */
[----:B------:R-:W-:Y:S01]  /*28e0*/  CS2R R18, SRZ ;  /* 0x0000000000127805 */ /* 0x000fe2000001ff00 */
[----:B--2---:R-:W0:Y:S01]  /*28f0*/  I2F.F64.U64 R16, R16 ;  /* 0x0000001000107312 */ /* 0x004e220000301800 */
[----:B------:R-:W-:Y:S05]  /*2900*/  BRA `(.L_x_7391) ;  /* 0x00000000000c7947 */ /* 0x000fea0003800000 */
.L_x_7410:
[----:B------:R-:W2:Y:S01]  /*2910*/  LDG.E R4, desc[UR36][R4.64] ;  /* 0x0000002404047981 */ /* 0x000ea2000c1e1900 */
[----:B------:R-:W-:Y:S01]  /*2920*/  CS2R R18, SRZ ;  /* 0x0000000000127805 */ /* 0x000fe2000001ff00 */
[----:B--2---:R0:W1:Y:S06]  /*2930*/  I2F.F64.U32 R16, R4 ;  /* 0x0000000400107312 */ /* 0x00406c0000201800 */
.L_x_7391:
[----:B------:R-:W-:Y:S05]  /*2940*/  BSYNC.RECONVERGENT B6 ;  /* 0x0000000000067941 */ /* 0x000fea0003800200 */
.L_x_7385:
[----:B------:R-:W4:Y:S01]  /*2950*/  LDCU.64 UR4, c[0x0][0x668] ;  /* 0x0000cd00ff0477ac */ /* 0x000f220008000a00 */
[----:B0-----:R-:W-:Y:S01]  /*2960*/  PRMT R0, R2, 0x7773, RZ ;  /* 0x0000777302007816 */ /* 0x001fe200000000ff */
[----:B------:R-:W-:Y:S03]  /*2970*/  BSSY.RECONVERGENT B6, `(.L_x_7414) ;  /* 0x0000104000067945 */ /* 0x000fe60003800200 */
[----:B------:R-:W-:Y:S02]  /*2980*/  ISETP.GT.AND P0, PT, R0, 0x9, PT ;  /* 0x000000090000780c */ /* 0x000fe40003f04270 */
[----:B----4-:R-:W-:-:S05]  /*2990*/  IADD3 R28, P1, PT, R28, UR4, RZ ;  /* 0x000000041c1c7c10 */ /* 0x010fca000ff3e0ff */
        /* <DEDUP_REMOVED lines=10> */
[----:B--2---:R-:W2:Y:S01]  /*2a40*/  LDG.E.S8 R4, desc[UR36][R28.64] ;  /* 0x000000241c047981 */ /* 0x004ea2000c1e1300 */
[----:B------:R-:W-:Y:S01]  /*2a50*/  CS2R R6, SRZ ;  /* 0x0000000000067805 */ /* 0x000fe2000001ff00 */
[----:B--2---:R-:W0:Y:S01]  /*2a60*/  I2F.F64.S16 R4, R4 ;  /* 0x0000000400047312 */ /* 0x004e220000101c00 */
[----:B------:R-:W-:Y:S05]  /*2a70*/  BRA `(.L_x_7420) ;  /* 0x0000000c00cc7947 */ /* 0x000fea0003800000 */
.L_x_7418:
[----:B--2---:R-:W2:Y:S01]  /*2a80*/  LDG.E.U8 R4, desc[UR36][R28.64] ;  /* 0x000000241c047981 */ /* 0x004ea2000c1e1100 */
[----:B------:R-:W-:Y:S01]  /*2a90*/  CS2R R6, SRZ ;  /* 0x0000000000067805 */ /* 0x000fe2000001ff00 */
[----:B--2---:R-:W0:Y:S01]  /*2aa0*/  I2F.F64.U16 R4, R4 ;  /* 0x0000000400047312 */ /* 0x004e220000101800 */
[----:B------:R-:W-:Y:S05]  /*2ab0*/  BRA `(.L_x_7420) ;  /* 0x0000000c00bc7947 */ /* 0x000fea0003800000 */
.L_x_7417:
[----:B------:R-:W-:-:S13]  /*2ac0*/  ISETP.NE.AND P0, PT, R0, 0x2, PT ;  /* 0x000000020000780c */ /* 0x000fda0003f05270 */
[----:B------:R-:W-:Y:S05]  /*2ad0*/  @!P0 BRA `(.L_x_7421) ;  /* 0x0000000000308947 */ /* 0x000fea0003800000 */
[----:B------:R-:W-:-:S13]  /*2ae0*/  ISETP.NE.AND P0, PT, R0, 0x3, PT ;  /* 0x000000030000780c */ /* 0x000fda0003f05270 */
[----:B------:R-:W-:Y:S05]  /*2af0*/  @!P0 BRA `(.L_x_7422) ;  /* 0x0000000000188947 */ /* 0x000fea0003800000 */
[----:B------:R-:W-:-:S13]  /*2b00*/  ISETP.NE.AND P0, PT, R0, 0x4, PT ;  /* 0x000000040000780c */ /* 0x000fda0003f05270 */
[----:B------:R-:W-:Y:S05]  /*2b10*/  @P0 BRA `(.L_x_7419) ;  /* 0x0000000c00080947 */ /* 0x000fea0003800000 */
[----:B--2---:R-:W2:Y:S01]  /*2b20*/  LDG.E.64 R4, desc[UR36][R28.64] ;  /* 0x000000241c047981 */ /* 0x004ea2000c1e1b00 */
[----:B------:R-:W-:Y:S01]  /*2b30*/  CS2R R6, SRZ ;  /* 0x0000000000067805 */ /* 0x000fe2000001ff00 */
[----:B--2---:R-:W0:Y:S01]  /*2b40*/  I2F.F64.S64 R4, R4 ;  /* 0x0000000400047312 */ /* 0x004e220000301c00 */
[----:B------:R-:W-:Y:S05]  /*2b50*/  BRA `(.L_x_7420) ;  /* 0x0000000c00947947 */ /* 0x000fea0003800000 */
.L_x_7422:
[----:B--2---:R-:W2:Y:S01]  /*2b60*/  LDG.E R4, desc[UR36][R28.64] ;  /* 0x000000241c047981 */ /* 0x004ea2000c1e1900 */
[----:B------:R-:W-:Y:S01]  /*2b70*/  CS2R R6, SRZ ;  /* 0x0000000000067805 */ /* 0x000fe2000001ff00 */
[----:B--2---:R-:W0:Y:S01]  /*2b80*/  I2F.F64 R4, R4 ;  /* 0x0000000400047312 */ /* 0x004e220000201c00 */
[----:B------:R-:W-:Y:S05]  /*2b90*/  BRA `(.L_x_7420) ;  /* 0x0000000c00847947 */ /* 0x000fea0003800000 */
.L_x_7421:
[----:B--2---:R-:W2:Y:S01]  /*2ba0*/  LDG.E.U16 R4, desc[UR36][R28.64] ;  /* 0x000000241c047981 */ /* 0x004ea2000c1e1500 */
[----:B------:R-:W-:Y:S01]  /*2bb0*/  CS2R R6, SRZ ;  /* 0x0000000000067805 */ /* 0x000fe2000001ff00 */
[----:B--2---:R-:W0:Y:S01]  /*2bc0*/  I2F.F64.S16 R4, R4 ;  /* 0x0000000400047312 */ /* 0x004e220000101c00 */
[----:B------:R-:W-:Y:S05]  /*2bd0*/  BRA `(.L_x_7420) ;  /* 0x0000000c00747947 */ /* 0x000fea0003800000 */
.L_x_7416:
[----:B------:R-:W-:-:S13]  /*2be0*/  ISETP.GT.AND P0, PT, R0, 0x6, PT ;  /* 0x000000060000780c */ /* 0x000fda0003f04270 */
[----:B------:R-:W-:Y:S05]  /*2bf0*/  @P0 BRA `(.L_x_7423) ;  /* 0x00000000003c0947 */ /* 0x000fea0003800000 */
[----:B------:R-:W-:-:S13]  /*2c00*/  ISETP.NE.AND P0, PT, R0, 0x5, PT ;  /* 0x000000050000780c */ /* 0x000fda0003f05270 */
[----:B------:R-:W-:Y:S05]  /*2c10*/  @!P0 BRA `(.L_x_7424) ;  /* 0x00000000001c8947 */ /* 0x000fea0003800000 */
[----:B------:R-:W-:-:S13]  /*2c20*/  ISETP.NE.AND P0, PT, R0, 0x6, PT ;  /* 0x000000060000780c */ /* 0x000fda0003f05270 */
[----:B------:R-:W-:Y:S05]  /*2c30*/  @P0 BRA `(.L_x_7419) ;  /* 0x0000000800c00947 */ /* 0x000fea0003800000 */
[----:B--2---:R-:W2:Y:S01]  /*2c40*/  LDG.E R4, desc[UR36][R28.64] ;  /* 0x000000241c047981 */ /* 0x004ea2000c1e1900 */
[----:B------:R-:W-:Y:S01]  /*2c50*/  CS2R R6, SRZ ;  /* 0x0000000000067805 */ /* 0x000fe2000001ff00 */
[----:B--2---:R-:W-:-:S06]  /*2c60*/  FMUL.FTZ R4, R4, 1 ;  /* 0x3f80000004047820 */ /* 0x004fcc0000410000 */
[----:B------:R-:W0:Y:S01]  /*2c70*/  F2F.F64.F32 R4, R4 ;  /* 0x0000000400047310 */ /* 0x000e220000201800 */
[----:B------:R-:W-:Y:S05]  /*2c80*/  BRA `(.L_x_7420) ;  /* 0x0000000c00487947 */ /* 0x000fea0003800000 */
.L_x_7424:
[----:B------:R-:W4:Y:S01]  /*2c90*/  LDG.E.U16 R0, desc[UR36][R28.64] ;  /* 0x000000241c007981 */ /* 0x000f22000c1e1500 */
[----:B------:R-:W-:Y:S01]  /*2ca0*/  CS2R R6, SRZ ;  /* 0x0000000000067805 */ /* 0x000fe2000001ff00 */
[----:B----4-:R-:W-:-:S05]  /*2cb0*/  HADD2.F32 R0, -RZ, R0.H0_H0 ;  /* 0x20000000ff007230 */ /* 0x010fca0000004100 */
[----:B------:R-:W-:-:S04]  /*2cc0*/  FMUL.FTZ R0, R0, 1 ;  /* 0x3f80000000007820 */ /* 0x000fc80000410000 */
[----:B--2---:R0:W2:Y:S01]  /*2cd0*/  F2F.F64.F32 R4, R0 ;  /* 0x0000000000047310 */ /* 0x0040a20000201800 */
[----:B------:R-:W-:Y:S05]  /*2ce0*/  BRA `(.L_x_7420) ;  /* 0x0000000c00307947 */ /* 0x000fea0003800000 */
.L_x_7423:
        /* <DEDUP_REMOVED lines=10> */
[----:B------:R-:W2:Y:S01]  /*2d90*/  F2F.F64.F32 R6, R6 ;  /* 0x0000000600067310 */ /* 0x000ea20000201800 */
[----:B------:R-:W-:Y:S05]  /*2da0*/  BRA `(.L_x_7420) ;  /* 0x0000000c00007947 */ /* 0x000fea0003800000 */
.L_x_7426:
[----:B------:R-:W4:Y:S02]  /*2db0*/  LDG.E R3, desc[UR36][R28.64] ;  /* 0x000000241c037981 */ /* 0x000f24000c1e1900 */
[--C-:B----4-:R-:W-:Y:S02]  /*2dc0*/  HADD2.F32 R0, -RZ, R3.reuse.H0_H0 ;  /* 0x20000003ff007230 */ /* 0x110fe40000004100 */
[----:B------:R-:W-:-:S03]  /*2dd0*/  HADD2.F32 R3, -RZ, R3.H1_H1 ;  /* 0x30000003ff037230 */ /* 0x000fc60000004100 */
[----:B------:R-:W-:Y:S02]  /*2de0*/  FMUL.FTZ R0, R0, 1 ;  /* 0x3f80000000007820 */ /* 0x000fe40000410000 */
[----:B------:R-:W-:Y:S02]  /*2df0*/  FMUL.FTZ R3, R3, 1 ;  /* 0x3f80000003037820 */ /* 0x000fe40000410000 */
[----:B--2---:R0:W2:Y:S08]  /*2e00*/  F2F.F64.F32 R4, R0 ;  /* 0x0000000000047310 */ /* 0x0040b00000201800 */
[----:B------:R0:W4:Y:S01]  /*2e10*/  F2F.F64.F32 R6, R3 ;  /* 0x0000000300067310 */ /* 0x0001220000201800 */
[----:B------:R-:W-:Y:S05]  /*2e20*/  BRA `(.L_x_7420) ;  /* 0x0000000800e07947 */ /* 0x000fea0003800000 */
.L_x_7425:
[----:B--2---:R0:W5:Y:S01]  /*2e30*/  LDG.E.64 R4, desc[UR36][R28.64] ;  /* 0x000000241c047981 */ /* 0x004162000c1e1b00 */
[----:B------:R-:W-:Y:S01]  /*2e40*/  CS2R R6, SRZ ;  /* 0x0000000000067805 */ /* 0x000fe2000001ff00 */
[----:B------:R-:W-:Y:S06]  /*2e50*/  BRA `(.L_x_7420) ;  /* 0x0000000800d47947 */ /* 0x000fec0003800000 */
.L_x_7415:
        /* <DEDUP_REMOVED lines=8> */
[----:B------:R-:W4:Y:S01]  /*2ee0*/  LDG.E.U8 R28, desc[UR36][R28.64] ;  /* 0x000000241c1c7981 */ /* 0x000f22000c1e1100 */
[----:B------:R-:W-:Y:S01]  /*2ef0*/  CS2R R6, SRZ ;  /* 0x0000000000067805 */ /* 0x000fe2000001ff00 */
[----:B--2---:R-:W-:Y:S01]  /*2f00*/  IMAD.MOV.U32 R4, RZ, RZ, RZ ;  /* 0x000000ffff047224 */ /* 0x004fe200078e00ff */
[----:B----4-:R-:W-:-:S04]  /*2f10*/  ISETP.NE.AND P0, PT, R28, RZ, PT ;  /* 0x000000ff1c00720c */ /* 0x010fc80003f05270 */
[----:B------:R-:W-:Y:S01]  /*2f20*/  FSEL R5, RZ, 1.875, !P0 ;  /* 0x3ff00000ff057808 */ /* 0x000fe20004000000 */
[----:B------:R-:W-:Y:S08]  /*2f30*/  BRA `(.L_x_7420) ;  /* 0x00000008009c7947 */ /* 0x000ff00003800000 */
.L_x_7429:
[----:B--2---:R0:W5:Y:S01]  /*2f40*/  LDG.E.128 R4, desc[UR36][R28.64] ;  /* 0x000000241c047981 */ /* 0x004162000c1e1d00 */
[----:B------:R-:W-:Y:S05]  /*2f50*/  BRA `(.L_x_7420) ;  /* 0x0000000800947947 */ /* 0x000fea0003800000 */
.L_x_7428:
[----:B------:R-:W-:-:S13]  /*2f60*/  ISETP.NE.AND P0, PT, R0, 0xf, PT ;  /* 0x0000000f0000780c */ /* 0x000fda0003f05270 */
[----:B------:R-:W-:Y:S05]  /*2f70*/  @!P0 BRA `(.L_x_7430) ;  /* 0x0000000000a88947 */ /* 0x000fea0003800000 */
[----:B------:R-:W-:-:S13]  /*2f80*/  ISETP.NE.AND P0, PT, R0, 0x17, PT ;  /* 0x000000170000780c */ /* 0x000fda0003f05270 */
[----:B------:R-:W-:Y:S05]  /*2f90*/  @!P0 BRA `(.L_x_7431) ;  /* 0x0000000000608947 */ /* 0x000fea0003800000 */
[----:B------:R-:W-:-:S13]  /*2fa0*/  ISETP.NE.AND P0, PT, R0, 0x18, PT ;  /* 0x000000180000780c */ /* 0x000fda0003f05270 */
[----:B------:R-:W-:Y:S05]  /*2fb0*/  @P0 BRA `(.L_x_7419) ;  /* 0x0000000400e00947 */ /* 0x000fea0003800000 */
[----:B------:R-:W4:Y:S01]  /*2fc0*/  LDG.E.U8 R0, desc[UR36][R28.64] ;  /* 0x000000241c007981 */ /* 0x000f22000c1e1100 */
[----:B------:R-:W-:Y:S02]  /*2fd0*/  IMAD.MOV.U32 R5, RZ, RZ, 0x1f ;  /* 0x0000001fff057424 */ /* 0x000fe400078e00ff */
[----:B----4-:R-:W-:-:S05]  /*2fe0*/  IMAD.SHL.U32 R0, R0, 0x1000000, RZ ;  /* 0x0100000000007824 */ /* 0x010fca00078e00ff */
[C---:B------:R-:W-:Y:S02]  /*2ff0*/  LOP3.LUT R3, R0.reuse, 0x7f000000, RZ, 0xc0, !PT ;  /* 0x7f00000000037812 */ /* 0x040fe400078ec0ff */
[----:B------:R-:W-:Y:S02]  /*3000*/  LOP3.LUT P0, RZ, R0, 0x7f000000, RZ, 0xc0, !PT ;  /* 0x7f00000000ff7812 */ /* 0x000fe4000780c0ff */
[----:B--2---:R-:W0:Y:S02]  /*3010*/  FLO.U32 R4, R3 ;  /* 0x0000000300047300 */ /* 0x004e2400000e0000 */
[----:B0-----:R-:W-:-:S05]  /*3020*/  IMAD.MOV R4, RZ, RZ, -R4 ;  /* 0x000000ffff047224 */ /* 0x001fca00078e0a04 */
[----:B------:R-:W-:-:S05]  /*3030*/  VIADDMNMX.U32 R4, R4, R5, 0x4, !PT ;  /* 0x0000000404047446 */ /* 0x000fca0007800005 */
[----:B------:R-:W-:-:S04]  /*3040*/  VIADD R4, R4, 0xfffffffc ;  /* 0xfffffffc04047836 */ /* 0x000fc80000000000 */
[----:B------:R-:W-:Y:S01]  /*3050*/  IMAD.SHL.U32 R6, R4, 0x800000, RZ ;  /* 0x0080000004067824 */ /* 0x000fe200078e00ff */
[C---:B------:R-:W-:Y:S01]  /*3060*/  SHF.L.U32 R5, R3.reuse, R4, RZ ;  /* 0x0000000403057219 */ /* 0x040fe200000006ff */
        /* <DEDUP_REMOVED lines=9> */
[----:B------:R0:W2:Y:S01]  /*3100*/  F2F.F64.F32 R4, R3 ;  /* 0x0000000300047310 */ /* 0x0000a20000201800 */
[----:B------:R-:W-:Y:S05]  /*3110*/  BRA `(.L_x_7420) ;  /* 0x0000000800247947 */ /* 0x000fea0003800000 */
.L_x_7431:
[----:B--2---:R-:W2:Y:S01]  /*3120*/  LDG.E.U8 R4, desc[UR36][R28.64] ;  /* 0x000000241c047981 */ /* 0x004ea2000c1e1100 */
        /* <DEDUP_REMOVED lines=15> */
.L_x_7430:
[----:B------:R-:W4:Y:S01]  /*3220*/  LDG.E.U16 R0, desc[UR36][R28.64] ;  /* 0x000000241c007981 */ /* 0x000f22000c1e1500 */
[----:B------:R-:W-:Y:S01]  /*3230*/  CS2R R6, SRZ ;  /* 0x0000000000067805 */ /* 0x000fe2000001ff00 */
[----:B----4-:R-:W-:-:S04]  /*3240*/  IMAD.U32 R0, R0, 0x10000, RZ ;  /* 0x0001000000007824 */ /* 0x010fc800078e00ff */
[----:B------:R-:W-:-:S04]  /*3250*/  FMUL.FTZ R0, R0, 1 ;  /* 0x3f80000000007820 */ /* 0x000fc80000410000 */
[----:B--2---:R2:W4:Y:S01]  /*3260*/  F2F.F64.F32 R4, R0 ;  /* 0x0000000000047310 */ /* 0x0045220000201800 */
[----:B------:R-:W-:Y:S05]  /*3270*/  BRA `(.L_x_7420) ;  /* 0x0000000400cc7947 */ /* 0x000fea0003800000 */
.L_x_7427:
        /* <DEDUP_REMOVED lines=8> */
[----:B--2---:R-:W2:Y:S01]  /*3300*/  LDG.E.U16 R4, desc[UR36][R28.64] ;  /* 0x000000241c047981 */ /* 0x004ea2000c1e1500 */
[----:B------:R-:W-:Y:S01]  /*3310*/  CS2R R6, SRZ ;  /* 0x0000000000067805 */ /* 0x000fe2000001ff00 */
[----:B--2---:R-:W0:Y:S01]  /*3320*/  I2F.F64.U16 R4, R4 ;  /* 0x0000000400047312 */ /* 0x004e220000101800 */
[----:B------:R-:W-:Y:S05]  /*3330*/  BRA `(.L_x_7420) ;  /* 0x00000004009c7947 */ /* 0x000fea0003800000 */
.L_x_7434:
[----:B------:R-:W4:Y:S01]  /*3340*/  LDG.E.U8 R28, desc[UR36][R28.64] ;  /* 0x000000241c1c7981 */ /* 0x000f22000c1e1100 */
[----:B------:R-:W-:Y:S02]  /*3350*/  CS2R R6, SRZ ;  /* 0x0000000000067805 */ /* 0x000fe4000001ff00 */
[----:B--2---:R-:W-:Y:S02]  /*3360*/  CS2R R4, SRZ ;  /* 0x0000000000047805 */ /* 0x004fe4000001ff00 */
[----:B----4-:R-:W-:-:S13]  /*3370*/  ISETP.NE.AND P0, PT, R28, RZ, PT ;  /* 0x000000ff1c00720c */ /* 0x010fda0003f05270 */
        /* <DEDUP_REMOVED lines=18> */
.L_x_7436:
[----:B------:R-:W-:Y:S05]  /*34a0*/  BSYNC.RECONVERGENT B0 ;  /* 0x0000000000007941 */ /* 0x000fea0003800200 */
.L_x_7435:
[----:B------:R-:W-:Y:S01]  /*34b0*/  IMAD.SHL.U32 R0, R0, 0x100000, RZ ;  /* 0x0010000000007824 */ /* 0x000fe200078e00ff */
[----:B------:R-:W-:-:S04]  /*34c0*/  LEA R3, R3, 0x3b800000, 0x17 ;  /* 0x3b80000003037811 */ /* 0x000fc800078eb8ff */
[----:B------:R-:W-:-:S05]  /*34d0*/  LOP3.LUT R0, R3, R0, R9, 0xfe, !PT ;  /* 0x0000000003007212 */ /* 0x000fca00078efe09 */
[----:B------:R-:W-:-:S04]  /*34e0*/  FMUL.FTZ R0, R0, 1 ;  /* 0x3f80000000007820 */ /* 0x000fc80000410000 */
[----:B------:R0:W2:Y:S01]  /*34f0*/  F2F.F64.F32 R4, R0 ;  /* 0x0000000000047310 */ /* 0x0000a20000201800 */
[----:B------:R-:W-:Y:S05]  /*3500*/  BRA `(.L_x_7420) ;  /* 0x0000000400287947 */ /* 0x000fea0003800000 */
.L_x_7433:
[----:B------:R-:W4:Y:S01]  /*3510*/  LDG.E.U8 R28, desc[UR36][R28.64] ;  /* 0x000000241c1c7981 */ /* 0x000f22000c1e1100 */
[----:B------:R-:W-:Y:S02]  /*3520*/  CS2R R6, SRZ ;  /* 0x0000000000067805 */ /* 0x000fe4000001ff00 */
[----:B--2---:R-:W-:Y:S02]  /*3530*/  CS2R R4, SRZ ;  /* 0x0000000000047805 */ /* 0x004fe4000001ff00 */
[----:B----4-:R-:W-:-:S13]  /*3540*/  ISETP.NE.AND P0, PT, R28, RZ, PT ;  /* 0x000000ff1c00720c */ /* 0x010fda0003f05270 */
        /* <DEDUP_REMOVED lines=18> */
.L_x_7438:
[----:B------:R-:W-:Y:S05]  /*3670*/  BSYNC.RECONVERGENT B0 ;  /* 0x0000000000007941 */ /* 0x000fea0003800200 */
.L_x_7437:
[----:B------:R-:W-:Y:S01]  /*3680*/  IMAD.SHL.U32 R0, R0, 0x200000, RZ ;  /* 0x0020000000007824 */ /* 0x000fe200078e00ff */
[----:B------:R-:W-:-:S04]  /*3690*/  LEA R3, R3, 0x37800000, 0x17 ;  /* 0x3780000003037811 */ /* 0x000fc800078eb8ff */
[----:B------:R-:W-:-:S05]  /*36a0*/  LOP3.LUT R0, R3, R0, R9, 0xfe, !PT ;  /* 0x0000000003007212 */ /* 0x000fca00078efe09 */
[----:B------:R-:W-:-:S04]  /*36b0*/  FMUL.FTZ R0, R0, 1 ;  /* 0x3f80000000007820 */ /* 0x000fc80000410000 */
[----:B------:R0:W2:Y:S01]  /*36c0*/  F2F.F64.F32 R4, R0 ;  /* 0x0000000000047310 */ /* 0x0000a20000201800 */
[----:B------:R-:W-:Y:S05]  /*36d0*/  BRA `(.L_x_7420) ;  /* 0x0000000000b47947 */ /* 0x000fea0003800000 */
.L_x_7432:
[----:B------:R-:W-:-:S13]  /*36e0*/  ISETP.NE.AND P0, PT, R0, 0x1c, PT ;  /* 0x0000001c0000780c */ /* 0x000fda0003f05270 */
[----:B------:R-:W-:Y:S05]  /*36f0*/  @!P0 BRA `(.L_x_7439) ;  /* 0x0000000000a08947 */ /* 0x000fea0003800000 */
[----:B------:R-:W-:-:S13]  /*3700*/  ISETP.NE.AND P0, PT, R0, 0x1d, PT ;  /* 0x0000001d0000780c */ /* 0x000fda0003f05270 */
[----:B------:R-:W-:Y:S05]  /*3710*/  @!P0 BRA `(.L_x_7440) ;  /* 0x0000000000888947 */ /* 0x000fea0003800000 */
[----:B------:R-:W-:-:S13]  /*3720*/  ISETP.NE.AND P0, PT, R0, 0x2c, PT ;  /* 0x0000002c0000780c */ /* 0x000fda0003f05270 */
[----:B------:R-:W-:Y:S05]  /*3730*/  @!P0 BRA `(.L_x_7441) ;  /* 0x00000000004c8947 */ /* 0x000fea0003800000 */
.L_x_7419:
[----:B------:R-:W-:Y:S01]  /*3740*/  MOV R14, 0x228 ;  /* 0x00000228000e7802 */ /* 0x000fe20000000f00 */
[----:B------:R-:W2:Y:S01]  /*3750*/  LDCU.64 UR4, c[0x4][0x218] ;  /* 0x01004300ff0477ac */ /* 0x000ea20008000a00 */
[----:B------:R-:W-:Y:S02]  /*3760*/  IMAD.MOV.U32 R8, RZ, RZ, 0x4e ;  /* 0x0000004eff087424 */ /* 0x000fe400078e00ff */
[----:B------:R-:W-:Y:S01]  /*3770*/  IMAD.MOV.U32 R12, RZ, RZ, 0x1 ;  /* 0x00000001ff0c7424 */ /* 0x000fe200078e00ff */
[----:B------:R-:W0:Y:S01]  /*3780*/  LDCU.64 UR6, c[0x4][0x220] ;  /* 0x01004400ff0677ac */ /* 0x000e220008000a00 */
[----:B------:R-:W4:Y:S01]  /*3790*/  LDC.64 R14, c[0x4][R14] ;  /* 0x010000000e0e7b82 */ /* 0x000f220000000a00 */
[----:B------:R-:W-:Y:S01]  /*37a0*/  IMAD.MOV.U32 R13, RZ, RZ, RZ ;  /* 0x000000ffff0d7224 */ /* 0x000fe200078e00ff */
[----:B------:R-:W1:Y:S01]  /*37b0*/  LDCU.64 UR8, c[0x4][0x80] ;  /* 0x01001000ff0877ac */ /* 0x000e620008000a00 */
[----:B--2---:R-:W-:Y:S02]  /*37c0*/  IMAD.U32 R4, RZ, RZ, UR4 ;  /* 0x00000004ff047e24 */ /* 0x004fe4000f8e00ff */
[----:B------:R-:W-:-:S02]  /*37d0*/  IMAD.U32 R5, RZ, RZ, UR5 ;  /* 0x00000005ff057e24 */ /* 0x000fc4000f8e00ff */
[----:B0-----:R-:W-:Y:S02]  /*37e0*/  IMAD.U32 R6, RZ, RZ, UR6 ;  /* 0x00000006ff067e24 */ /* 0x001fe4000f8e00ff */
[----:B------:R-:W-:Y:S02]  /*37f0*/  IMAD.U32 R7, RZ, RZ, UR7 ;  /* 0x00000007ff077e24 */ /* 0x000fe4000f8e00ff */
[----:B-1----:R-:W-:Y:S02]  /*3800*/  IMAD.U32 R10, RZ, RZ, UR8 ;  /* 0x00000008ff0a7e24 */ /* 0x002fe4000f8e00ff */
[----:B------:R-:W-:-:S07]  /*3810*/  IMAD.U32 R11, RZ, RZ, UR9 ;  /* 0x00000009ff0b7e24 */ /* 0x000fce000f8e00ff */
[----:B------:R-:W-:-:S07]  /*3820*/  LEPC R20, `(.L_x_7442) ;  /* 0x000000001014794e */ /* 0x000fce0000000000 */
[----:B---345:R-:W-:Y:S05]  /*3830*/  CALL.ABS.NOINC R14 ;  /* 0x000000000e007343 */ /* 0x038fea0003c00000 */
.L_x_7442:
[----:B------:R-:W-:Y:S02]  /*3840*/  CS2R R4, SRZ ;  /* 0x0000000000047805 */ /* 0x000fe4000001ff00 */
[----:B------:R-:W-:Y:S01]  /*3850*/  CS2R R6, SRZ ;  /* 0x0000000000067805 */ /* 0x000fe2000001ff00 */
[----:B------:R-:W-:Y:S06]  /*3860*/  BRA `(.L_x_7420) ;  /* 0x0000000000507947 */ /* 0x000fec0003800000 */
.L_x_7441:
[----:B------:R-:W4:Y:S01]  /*3870*/  LDG.E.U8 R0, desc[UR36][R28.64] ;  /* 0x000000241c007981 */ /* 0x000f22000c1e1100 */
[----:B------:R-:W-:Y:S01]  /*3880*/  CS2R R6, SRZ ;  /* 0x0000000000067805 */ /* 0x000fe2000001ff00 */
[----:B--2---:R-:W-:Y:S02]  /*3890*/  IMAD.MOV.U32 R4, RZ, RZ, 0x0 ;  /* 0x00000000ff047424 */ /* 0x004fe400078e00ff */
[----:B------:R-:W-:Y:S01]  /*38a0*/  IMAD.MOV.U32 R5, RZ, RZ, 0x38000000 ;  /* 0x38000000ff057424 */ /* 0x000fe200078e00ff */
[----:B----4-:R-:W-:-:S13]  /*38b0*/  ISETP.NE.AND P0, PT, R0, RZ, PT ;  /* 0x000000ff0000720c */ /* 0x010fda0003f05270 */
        /* <DEDUP_REMOVED lines=8> */
.L_x_7440:
[----:B--2---:R-:W2:Y:S01]  /*3940*/  LDG.E.64 R4, desc[UR36][R28.64] ;  /* 0x000000241c047981 */ /* 0x004ea2000c1e1b00 */
[----:B------:R-:W-:Y:S01]  /*3950*/  CS2R R6, SRZ ;  /* 0x0000000000067805 */ /* 0x000fe2000001ff00 */
[----:B--2---:R-:W0:Y:S01]  /*3960*/  I2F.F64.U64 R4, R4 ;  /* 0x0000000400047312 */ /* 0x004e220000301800 */
[----:B------:R-:W-:Y:S05]  /*3970*/  BRA `(.L_x_7420) ;  /* 0x00000000000c7947 */ /* 0x000fea0003800000 */
.L_x_7439:
[----:B--2---:R-:W2:Y:S01]  /*3980*/  LDG.E R4, desc[UR36][R28.64] ;  /* 0x000000241c047981 */ /* 0x004ea2000c1e1900 */
[----:B------:R-:W-:Y:S01]  /*3990*/  CS2R R6, SRZ ;  /* 0x0000000000067805 */ /* 0x000fe2000001ff00 */
[----:B--2---:R-:W0:Y:S06]  /*39a0*/  I2F.F64.U32 R4, R4 ;  /* 0x0000000400047312 */ /* 0x004e2c0000201800 */
.L_x_7420:
[----:B------:R-:W-:Y:S05]  /*39b0*/  BSYNC.RECONVERGENT B6 ;  /* 0x0000000000067941 */ /* 0x000fea0003800200 */
.L_x_7414:
[----:B------:R-:W1:Y:S01]  /*39c0*/  LDCU.128 UR8, c[0x0][0x670] ;  /* 0x0000ce00ff0877ac */ /* 0x000e620008000c00 */
[----:B0-2---:R-:W-:Y:S01]  /*39d0*/  LOP3.LUT R0, R2, 0xff, RZ, 0xc0, !PT ;  /* 0x000000ff02007812 */ /* 0x005fe200078ec0ff */
[----:B------:R-:W0:Y:S03]  /*39e0*/  LDCU.64 UR4, c[0x0][0x650] ;  /* 0x0000ca00ff0477ac */ /* 0x000e260008000a00 */
[----:B------:R-:W-:Y:S01]  /*39f0*/  ISETP.GT.AND P0, PT, R0, 0x9, PT ;  /* 0x000000090000780c */ /* 0x000fe20003f04270 */
[----:B-1-3-5:R-:W-:Y:S02]  /*3a00*/  DMUL R10, R16, UR10 ;  /* 0x0000000a100a7c28 */ /* 0x02afe40008000000 */
[----:B------:R-:W-:-:S06]  /*3a10*/  DMUL R8, R18, UR10 ;  /* 0x0000000a12087c28 */ /* 0x000fcc0008000000 */
[----:B------:R-:W-:Y:S02]  /*3a20*/  DFMA R10, R18, UR8, R10 ;  /* 0x00000008120a7c2b */ /* 0x000fe4000800000a */
[----:B------:R-:W-:-:S06]  /*3a30*/  DFMA R16, R16, UR8, -R8 ;  /* 0x0000000810107c2b */ /* 0x000fcc0008000808 */
[C---:B----4-:R-:W-:Y:S02]  /*3a40*/  DMUL R8, R10.reuse, R6 ;  /* 0x000000060a087228 */ /* 0x050fe40000000000 */
[----:B------:R-:W-:-:S06]  /*3a50*/  DMUL R10, R10, R4 ;  /* 0x000000040a0a7228 */ /* 0x000fcc0000000000 */
[C---:B------:R-:W-:Y:S01]  /*3a60*/  DFMA R4, R16.reuse, R4, -R8 ;  /* 0x000000041004722b */ /* 0x040fe20000000808 */
[----:B0-----:R-:W-:Y:S01]  /*3a70*/  IADD3 R8, P1, PT, R27, UR4, RZ ;  /* 0x000000041b087c10 */ /* 0x001fe2000ff3e0ff */
[----:B------:R-:W-:-:S04]  /*3a80*/  DFMA R6, R16, R6, R10 ;  /* 0x000000061006722b */ /* 0x000fc8000000000a */
[----:B------:R-:W-:Y:S01]  /*3a90*/  IMAD.X R9, RZ, RZ, UR5, P1 ;  /* 0x00000005ff097e24 */ /* 0x000fe200088e06ff */
[----:B------:R-:W-:Y:S07]  /*3aa0*/  @P0 BRA `(.L_x_7443) ;  /* 0x0000000400400947 */ /* 0x000fee0003800000 */
        /* <DEDUP_REMOVED lines=11> */
.L_x_7446:
[----:B------:R-:W0:Y:S02]  /*3b60*/  F2I.S64.F64.TRUNC R4, R4 ;  /* 0x0000000400047311 */ /* 0x000e24000030d900 */
[----:B0-----:R-:W-:-:S05]  /*3b70*/  IMAD.MOV.U32 R3, RZ, RZ, R4 ;  /* 0x000000ffff037224 */ /* 0x001fca00078e0004 */
[----:B------:R3:W-:Y:S01]  /*3b80*/  STG.E.U8 desc[UR36][R8.64], R3 ;  /* 0x0000000308007986 */ /* 0x0007e2000c101124 */
[----:B------:R-:W-:Y:S05]  /*3b90*/  BRA `(.L_x_7448) ;  /* 0x0000000c00ec7947 */ /* 0x000fea0003800000 */
.L_x_7445:
        /* <DEDUP_REMOVED lines=9> */
.L_x_7450:
[----:B------:R-:W0:Y:S02]  /*3c30*/  F2I.F64.TRUNC R5, R4 ;  /* 0x0000000400057311 */ /* 0x000e24000030d100 */
[----:B0-----:R1:W-:Y:S01]  /*3c40*/  STG.E desc[UR36][R8.64], R5 ;  /* 0x0000000508007986 */ /* 0x0013e2000c101924 */
[----:B------:R-:W-:Y:S05]  /*3c50*/  BRA `(.L_x_7448) ;  /* 0x0000000c00bc7947 */ /* 0x000fea0003800000 */
.L_x_7449:
[----:B------:R-:W0:Y:S02]  /*3c60*/  F2I.F64.TRUNC R5, R4 ;  /* 0x0000000400057311 */ /* 0x000e24000030d100 */
[----:B0-----:R2:W-:Y:S01]  /*3c70*/  STG.E.U16 desc[UR36][R8.64], R5 ;  /* 0x0000000508007986 */ /* 0x0015e2000c101524 */
[----:B------:R-:W-:Y:S05]  /*3c80*/  BRA `(.L_x_7448) ;  /* 0x0000000c00b07947 */ /* 0x000fea0003800000 */
.L_x_7444:
        /* <DEDUP_REMOVED lines=13> */
.L_x_7452:
        /* <DEDUP_REMOVED lines=8> */
.L_x_7451:
        /* <DEDUP_REMOVED lines=16> */
.L_x_7454:
        /* <DEDUP_REMOVED lines=11> */
.L_x_7453:
[----:B------:R0:W-:Y:S01]  /*3f90*/  STG.E.64 desc[UR36][R8.64], R4 ;  /* 0x0000000408007986 */ /* 0x0001e2000c101b24 */
[----:B------:R-:W-:Y:S05]  /*3fa0*/  BRA `(.L_x_7448) ;  /* 0x0000000800e87947 */ /* 0x000fea0003800000 */
.L_x_7443:
        /* <DEDUP_REMOVED lines=13> */
.L_x_7457:
[----:B------:R0:W-:Y:S01]  /*4080*/  STG.E.128 desc[UR36][R8.64], R4 ;  /* 0x0000000408007986 */ /* 0x0001e2000c101d24 */
[----:B------:R-:W-:Y:S05]  /*4090*/  BRA `(.L_x_7448) ;  /* 0x0000000800ac7947 */ /* 0x000fea0003800000 */
.L_x_7456:
        /* <DEDUP_REMOVED lines=23> */
.L_x_7461:
[----:B------:R-:W-:Y:S05]  /*4210*/  BSYNC.RECONVERGENT B0 ;  /* 0x0000000000007941 */ /* 0x000fea0003800200 */
.L_x_7460:
[----:B------:R-:W-:-:S05]  /*4220*/  LOP3.LUT R7, R0, 0x80, R7, 0xf8, !PT ;  /* 0x0000008000077812 */ /* 0x000fca00078ef807 */
[----:B------:R0:W-:Y:S01]  /*4230*/  STG.E.U8 desc[UR36][R8.64], R7 ;  /* 0x0000000708007986 */ /* 0x0001e2000c101124 */
[----:B------:R-:W-:Y:S05]  /*4240*/  BRA `(.L_x_7448) ;  /* 0x0000000800407947 */ /* 0x000fea0003800000 */
.L_x_7459:
        /* <DEDUP_REMOVED lines=19> */
.L_x_7463:
[----:B------:R-:W-:Y:S05]  /*4380*/  BSYNC.RECONVERGENT B0 ;  /* 0x0000000000007941 */ /* 0x000fea0003800200 */
.L_x_7462:
[----:B------:R-:W-:-:S05]  /*4390*/  LOP3.LUT R7, R0, 0x80, R7, 0xf8, !PT ;  /* 0x0000008000077812 */ /* 0x000fca00078ef807 */
[----:B------:R0:W-:Y:S01]  /*43a0*/  STG.E.U8 desc[UR36][R8.64], R7 ;  /* 0x0000000708007986 */ /* 0x0001e2000c101124 */
[----:B------:R-:W-:Y:S05]  /*43b0*/  BRA `(.L_x_7448) ;  /* 0x0000000400e47947 */ /* 0x000fea0003800000 */
.L_x_7458:
        /* <DEDUP_REMOVED lines=8> */
.L_x_7455:
        /* <DEDUP_REMOVED lines=11> */
.L_x_7466:
        /* <DEDUP_REMOVED lines=17> */
.L_x_7469:
[----:B------:R-:W-:-:S04]  /*4600*/  SHF.R.U32.HI R0, RZ, 0x14, R7 ;  /* 0x00000014ff007819 */ /* 0x000fc80000011607 */
[----:B------:R-:W-:-:S04]  /*4610*/  LOP3.LUT R0, R0, 0x1, RZ, 0xc0, !PT ;  /* 0x0000000100007812 */ /* 0x000fc800078ec0ff */
[----:B------:R-:W-:-:S04]  /*4620*/  IADD3 R0, PT, PT, R7, 0x487ffff, R0 ;  /* 0x0487ffff07007810 */ /* 0x000fc80007ffe000 */
[----:B------:R-:W-:-:S04]  /*4630*/  SHF.R.U32.HI R0, RZ, 0x14, R0 ;  /* 0x00000014ff007819 */ /* 0x000fc80000011600 */
[----:B------:R-:W-:-:S07]  /*4640*/  LOP3.LUT R3, R0, 0xff, RZ, 0xc0, !PT ;  /* 0x000000ff00037812 */ /* 0x000fce00078ec0ff */
.L_x_7470:
[----:B------:R-:W-:-:S04]  /*4650*/  SHF.R.U32.HI R0, RZ, 0x18, R7 ;  /* 0x00000018ff007819 */ /* 0x000fc80000011607 */
[----:B------:R-:W-:-:S07]  /*4660*/  LOP3.LUT R0, R3, 0x80, R0, 0xf8, !PT ;  /* 0x0000008003007812 */ /* 0x000fce00078ef800 */
.L_x_7468:
[----:B------:R-:W-:Y:S05]  /*4670*/  BSYNC.RECONVERGENT B0 ;  /* 0x0000000000007941 */ /* 0x000fea0003800200 */
.L_x_7467:
[----:B------:R0:W-:Y:S01]  /*4680*/  STG.E.U8 desc[UR36][R8.64], R0 ;  /* 0x0000000008007986 */ /* 0x0001e2000c101124 */
[----:B------:R-:W-:Y:S05]  /*4690*/  BRA `(.L_x_7448) ;  /* 0x00000004002c7947 */ /* 0x000fea0003800000 */
.L_x_7465:
        /* <DEDUP_REMOVED lines=17> */
.L_x_7473:
[----:B------:R-:W-:-:S04]  /*47b0*/  SHF.R.U32.HI R0, RZ, 0x15, R7 ;  /* 0x00000015ff007819 */ /* 0x000fc80000011607 */
[----:B------:R-:W-:-:S04]  /*47c0*/  LOP3.LUT R0, R0, 0x1, RZ, 0xc0, !PT ;  /* 0x0000000100007812 */ /* 0x000fc800078ec0ff */
[----:B------:R-:W-:-:S04]  /*47d0*/  IADD3 R0, PT, PT, R7, 0x88fffff, R0 ;  /* 0x088fffff07007810 */ /* 0x000fc80007ffe000 */
[----:B------:R-:W-:-:S04]  /*47e0*/  SHF.R.U32.HI R0, RZ, 0x15, R0 ;  /* 0x00000015ff007819 */ /* 0x000fc80000011600 */
[----:B------:R-:W-:-:S07]  /*47f0*/  LOP3.LUT R3, R0, 0xff, RZ, 0xc0, !PT ;  /* 0x000000ff00037812 */ /* 0x000fce00078ec0ff */
.L_x_7474:
[----:B------:R-:W-:-:S04]  /*4800*/  SHF.R.U32.HI R0, RZ, 0x18, R7 ;  /* 0x00000018ff007819 */ /* 0x000fc80000011607 */
[----:B------:R-:W-:-:S07]  /*4810*/  LOP3.LUT R0, R3, 0x80, R0, 0xf8, !PT ;  /* 0x0000008003007812 */ /* 0x000fce00078ef800 */
.L_x_7472:
[----:B------:R-:W-:Y:S05]  /*4820*/  BSYNC.RECONVERGENT B0 ;  /* 0x0000000000007941 */ /* 0x000fea0003800200 */
.L_x_7471:
[----:B------:R0:W-:Y:S01]  /*4830*/  STG.E.U8 desc[UR36][R8.64], R0 ;  /* 0x0000000008007986 */ /* 0x0001e2000c101124 */
[----:B------:R-:W-:Y:S05]  /*4840*/  BRA `(.L_x_7448) ;  /* 0x0000000000c07947 */ /* 0x000fea0003800000 */
.L_x_7464:
[----:B------:R-:W-:-:S13]  /*4850*/  ISETP.NE.AND P0, PT, R0, 0x1c, PT ;  /* 0x0000001c0000780c */ /* 0x000fda0003f05270 */
[----:B------:R-:W-:Y:S05]  /*4860*/  @!P0 BRA `(.L_x_7475) ;  /* 0x0000000000b08947 */ /* 0x000fea0003800000 */
[----:B------:R-:W-:-:S13]  /*4870*/  ISETP.NE.AND P0, PT, R0, 0x1d, PT ;  /* 0x0000001d0000780c */ /* 0x000fda0003f05270 */
[----:B------:R-:W-:Y:S05]  /*4880*/  @!P0 BRA `(.L_x_7476) ;  /* 0x00000000009c8947 */ /* 0x000fea0003800000 */
[----:B------:R-:W-:-:S13]  /*4890*/  ISETP.NE.AND P0, PT, R0, 0x2c, PT ;  /* 0x0000002c0000780c */ /* 0x000fda0003f05270 */
[----:B------:R-:W-:Y:S05]  /*48a0*/  @!P0 BRA `(.L_x_7477) ;  /* 0x0000000000448947 */ /* 0x000fea0003800000 */
.L_x_7447:
        /* <DEDUP_REMOVED lines=16> */
.L_x_7478:
[----:B------:R-:W-:Y:S05]  /*49b0*/  BRA `(.L_x_7448) ;  /* 0x0000000000647947 */ /* 0x000fea0003800000 */
.L_x_7477:
        /* <DEDUP_REMOVED lines=20> */
.L_x_7476:
[----:B------:R-:W0:Y:S02]  /*4b00*/  F2I.U64.F64.TRUNC R4, R4 ;  /* 0x0000000400047311 */ /* 0x000e24000030d800 */
[----:B0-----:R0:W-:Y:S01]  /*4b10*/  STG.E.64 desc[UR36][R8.64], R4 ;  /* 0x0000000408007986 */ /* 0x0011e2000c101b24 */
[----:B------:R-:W-:Y:S05]  /*4b20*/  BRA `(.L_x_7448) ;  /* 0x0000000000087947 */ /* 0x000fea0003800000 */
.L_x_7475:
[----:B------:R-:W0:Y:S02]  /*4b30*/  F2I.U32.F64.TRUNC R5, R4 ;  /* 0x0000000400057311 */ /* 0x000e24000030d000 */
[----:B0-----:R0:W-:Y:S02]  /*4b40*/  STG.E desc[UR36][R8.64], R5 ;  /* 0x0000000508007986 */ /* 0x0011e4000c101924 */
.L_x_7448:
[----:B------:R-:W-:-:S07]  /*4b50*/  VIADD R25, R25, 0x80 ;  /* 0x0000008019197836 */ /* 0x000fce0000000000 */
.L_x_7382:
[----:B------:R-:W-:Y:S05]  /*4b60*/  BSYNC.RECONVERGENT B7 ;  /* 0x0000000000077941 */ /* 0x000fea0003800200 */
.L_x_7381:
[----:B------:R-:W5:Y:S01]  /*4b70*/  LDCU UR4, c[0x0][0x380] ;  /* 0x00007000ff0477ac */ /* 0x000f620008000800 */
[----:B------:R-:W-:Y:S01]  /*4b80*/  BSSY.RECONVERGENT B7, `(.L_x_7479) ;  /* 0x00004a7000077945 */ /* 0x000fe20003800200 */
[----:B-----5:R-:W-:-:S13]  /*4b90*/  ISETP.GE.AND P0, PT, R25, UR4, PT ;  /* 0x0000000419007c0c */ /* 0x020fda000bf06270 */
[----:B------:R-:W-:Y:S05]  /*4ba0*/  @P0 BRA `(.L_x_7480) ;  /* 0x0000004800900947 */ /* 0x000fea0003800000 */
[----:B------:R-:W5:Y:S01]  /*4bb0*/  LDCU UR4, c[0x0][0x390] ;  /* 0x00007200ff0477ac */ /* 0x000f620008000800 */
[----:B------:R-:W-:Y:S02]  /*4bc0*/  HFMA2 R27, -RZ, RZ, 0, 0 ;  /* 0x00000000ff1b7431 */ /* 0x000fe400000001ff */
[----:B------:R-:W-:Y:S02]  /*4bd0*/  IMAD.MOV.U32 R28, RZ, RZ, RZ ;  /* 0x000000ffff1c7224 */ /* 0x000fe400078e00ff */
[----:B------:R-:W-:Y:S01]  /*4be0*/  IMAD.MOV.U32 R16, RZ, RZ, RZ ;  /* 0x000000ffff107224 */ /* 0x000fe200078e00ff */
[----:B-----5:R-:W-:-:S09]  /*4bf0*/  UISETP.NE.AND UP0, UPT, UR4, URZ, UPT ;  /* 0x000000ff0400728c */ /* 0x020fd2000bf05270 */
[----:B------:R-:W-:Y:S05]  /*4c00*/  BRA.U !UP0, `(.L_x_7481) ;  /* 0x0000001508747547 */ /* 0x000fea000b800000 */
[----:B------:R-:W5:Y:S01]  /*4c10*/  LDCU.64 UR4, c[0x0][0x398] ;  /* 0x00007300ff0477ac */ /* 0x000f620008000a00 */
[----:B0-----:R-:W-:Y:S02]  /*4c20*/  IMAD.MOV.U32 R4, RZ, RZ, RZ ;  /* 0x000000ffff047224 */ /* 0x001fe400078e00ff */
[----:B-12-4-:R-:W-:Y:S01]  /*4c30*/  IMAD.MOV.U32 R5, RZ, RZ, R25 ;  /* 0x000000ffff057224 */ /* 0x016fe200078e0019 */
        /* <DEDUP_REMOVED lines=16> */
[----:B------:R-:W4:Y:S01]  /*4d40*/  LDCU.64 UR8, c[0x0][0x4d8] ;  /* 0x00009b00ff0877ac */ /* 0x000f220008000a00 */
[----:B------:R-:W-:Y:S01]  /*4d50*/  UISETP.NE.AND UP0, UPT, UR38, 0x2, UPT ;  /* 0x000000022600788c */ /* 0x000fe2000bf05270 */
[----:B0-----:R-:W-:-:S05]  /*4d60*/  IMAD.HI.U32 R4, R7, UR7, R6 ;  /* 0x0000000707047c27 */ /* 0x001fca000f8e0006 */
[----:B-1----:R-:W-:-:S05]  /*4d70*/  SHF.R.U32.HI R5, RZ, UR4, R4 ;  /* 0x00000004ff057c19 */ /* 0x002fca0008011604 */
[----:B---3--:R-:W-:-:S04]  /*4d80*/  IMAD.MOV R3, RZ, RZ, -R5 ;  /* 0x000000ffff037224 */ /* 0x008fc800078e0a05 */
[----:B------:R-:W-:-:S04]  /*4d90*/  IMAD R7, R3, UR6, R7 ;  /* 0x0000000603077c24 */ /* 0x000fc8000f8e0207 */
[C---:B--2---:R-:W-:Y:S02]  /*4da0*/  IMAD R27, R7.reuse, UR5, R27 ;  /* 0x00000005071b7c24 */ /* 0x044fe4000f8e021b */
[C---:B----4-:R-:W-:Y:S02]  /*4db0*/  IMAD R16, R7.reuse, UR8, R16 ;  /* 0x0000000807107c24 */ /* 0x050fe4000f8e0210 */
        /* <DEDUP_REMOVED lines=322> */
.L_x_7481:
[----:B0--3--:R-:W-:Y:S01]  /*61e0*/  IMAD.MOV.U32 R3, RZ, RZ, 0x1 ;  /* 0x00000001ff037424 */ /* 0x009fe200078e00ff */
        /* <DEDUP_REMOVED lines=10> */
[----:B-12-4-:R-:W-:Y:S01]  /*6290*/  IMAD.MOV.U32 R8, RZ, RZ, 0x4e ;  /* 0x0000004eff087424 */ /* 0x016fe200078e00ff */
        /* <DEDUP_REMOVED lines=12> */
.L_x_7482:
[----:B------:R-:W0:Y:S01]  /*6360*/  LDCU.64 UR4, c[0x0][0x660] ;  /* 0x0000cc00ff0477ac */ /* 0x000e220008000a00 */
[----:B------:R-:W-:Y:S01]  /*6370*/  PRMT R0, R2, 0x7772, RZ ;  /* 0x0000777202007816 */ /* 0x000fe200000000ff */
[----:B------:R-:W-:Y:S03]  /*6380*/  BSSY.RECONVERGENT B6, `(.L_x_7483) ;  /* 0x0000104000067945 */ /* 0x000fe60003800200 */
[----:B------:R-:W-:Y:S02]  /*6390*/  ISETP.GT.AND P1, PT, R0, 0x9, PT ;  /* 0x000000090000780c */ /* 0x000fe40003f24270 */
[----:B0-----:R-:W-:-:S05]  /*63a0*/  IADD3 R4, P0, PT, R16, UR4, RZ ;  /* 0x0000000410047c10 */ /* 0x001fca000ff1e0ff */
[----:B-12-4-:R-:W-:-:S06]  /*63b0*/  IMAD.X R5, RZ, RZ, UR5, P0 ;  /* 0x00000005ff057e24 */ /* 0x016fcc00080e06ff */
        /* <DEDUP_REMOVED lines=13> */
.L_x_7487:
[----:B------:R-:W2:Y:S01]  /*6490*/  LDG.E.U8 R4, desc[UR36][R4.64] ;  /* 0x0000002404047981 */ /* 0x000ea2000c1e1100 */
[----:B------:R-:W-:Y:S01]  /*64a0*/  CS2R R18, SRZ ;  /* 0x0000000000127805 */ /* 0x000fe2000001ff00 */
[----:B--2---:R0:W1:Y:S01]  /*64b0*/  I2F.F64.U16 R16, R4 ;  /* 0x0000000400107312 */ /* 0x0040620000101800 */
[----:B------:R-:W-:Y:S05]  /*64c0*/  BRA `(.L_x_7489) ;  /* 0x0000000c00bc7947 */ /* 0x000fea0003800000 */
.L_x_7486:
        /* <DEDUP_REMOVED lines=8> */
[----:B--2---:R-:W2:Y:S01]  /*6550*/  I2F.F64.S64 R16, R16 ;  /* 0x0000001000107312 */ /* 0x004ea20000301c00 */
[----:B------:R-:W-:Y:S05]  /*6560*/  BRA `(.L_x_7489) ;  /* 0x0000000c00947947 */ /* 0x000fea0003800000 */
.L_x_7491:
[----:B------:R-:W2:Y:S01]  /*6570*/  LDG.E R4, desc[UR36][R4.64] ;  /* 0x0000002404047981 */ /* 0x000ea2000c1e1900 */
[----:B------:R-:W-:Y:S01]  /*6580*/  CS2R R18, SRZ ;  /* 0x0000000000127805 */ /* 0x000fe2000001ff00 */
[----:B--2---:R3:W4:Y:S01]  /*6590*/  I2F.F64 R16, R4 ;  /* 0x0000000400107312 */ /* 0x0047220000201c00 */
[----:B------:R-:W-:Y:S05]  /*65a0*/  BRA `(.L_x_7489) ;  /* 0x0000000c00847947 */ /* 0x000fea0003800000 */
.L_x_7490:
[----:B------:R-:W2:Y:S01]  /*65b0*/  LDG.E.U16 R4, desc[UR36][R4.64] ;  /* 0x0000002404047981 */ /* 0x000ea2000c1e1500 */
[----:B------:R-:W-:Y:S01]  /*65c0*/  CS2R R18, SRZ ;  /* 0x0000000000127805 */ /* 0x000fe2000001ff00 */
[----:B--2---:R0:W1:Y:S01]  /*65d0*/  I2F.F64.S16 R16, R4 ;  /* 0x0000000400107312 */ /* 0x0040620000101c00 */
[----:B------:R-:W-:Y:S05]  /*65e0*/  BRA `(.L_x_7489) ;  /* 0x0000000c00747947 */ /* 0x000fea0003800000 */
.L_x_7485:
        /* <DEDUP_REMOVED lines=11> */
.L_x_7493:
[----:B------:R-:W2:Y:S01]  /*66a0*/  LDG.E.U16 R0, desc[UR36][R4.64] ;  /* 0x0000002404007981 */ /* 0x000ea2000c1e1500 */
[----:B------:R-:W-:Y:S01]  /*66b0*/  CS2R R18, SRZ ;  /* 0x0000000000127805 */ /* 0x000fe2000001ff00 */
[----:B--2---:R-:W-:-:S05]  /*66c0*/  HADD2.F32 R0, -RZ, R0.H0_H0 ;  /* 0x20000000ff007230 */ /* 0x004fca0000004100 */
[----:B------:R-:W-:-:S04]  /*66d0*/  FMUL.FTZ R0, R0, 1 ;  /* 0x3f80000000007820 */ /* 0x000fc80000410000 */
[----:B------:R0:W1:Y:S01]  /*66e0*/  F2F.F64.F32 R16, R0 ;  /* 0x0000000000107310 */ /* 0x0000620000201800 */
[----:B------:R-:W-:Y:S05]  /*66f0*/  BRA `(.L_x_7489) ;  /* 0x0000000c00307947 */ /* 0x000fea0003800000 */
.L_x_7492:
        /* <DEDUP_REMOVED lines=12> */
.L_x_7495:
        /* <DEDUP_REMOVED lines=8> */
.L_x_7494:
[----:B------:R0:W5:Y:S01]  /*6840*/  LDG.E.64 R16, desc[UR36][R4.64] ;  /* 0x0000002404107981 */ /* 0x000162000c1e1b00 */
[----:B------:R-:W-:Y:S01]  /*6850*/  CS2R R18, SRZ ;  /* 0x0000000000127805 */ /* 0x000fe2000001ff00 */
[----:B------:R-:W-:Y:S06]  /*6860*/  BRA `(.L_x_7489) ;  /* 0x0000000800d47947 */ /* 0x000fec0003800000 */
.L_x_7484:
        /* <DEDUP_REMOVED lines=14> */
.L_x_7498:
[----:B------:R0:W5:Y:S01]  /*6950*/  LDG.E.128 R16, desc[UR36][R4.64] ;  /* 0x0000002404107981 */ /* 0x000162000c1e1d00 */
[----:B------:R-:W-:Y:S05]  /*6960*/  BRA `(.L_x_7489) ;  /* 0x0000000800947947 */ /* 0x000fea0003800000 */
.L_x_7497:
        /* <DEDUP_REMOVED lines=28> */
.L_x_7500:
        /* <DEDUP_REMOVED lines=16> */
.L_x_7499:
[----:B------:R-:W2:Y:S01]  /*6c30*/  LDG.E.U16 R0, desc[UR36][R4.64] ;  /* 0x0000002404007981 */ /* 0x000ea2000c1e1500 */
[----:B------:R-:W-:Y:S01]  /*6c40*/  CS2R R18, SRZ ;  /* 0x0000000000127805 */ /* 0x000fe2000001ff00 */
[----:B--2---:R-:W-:-:S04]  /*6c50*/  IMAD.U32 R0, R0, 0x10000, RZ ;  /* 0x0001000000007824 */ /* 0x004fc800078e00ff */
[----:B------:R-:W-:-:S04]  /*6c60*/  FMUL.FTZ R0, R0, 1 ;  /* 0x3f80000000007820 */ /* 0x000fc80000410000 */
[----:B------:R0:W1:Y:S01]  /*6c70*/  F2F.F64.F32 R16, R0 ;  /* 0x0000000000107310 */ /* 0x0000620000201800 */
[----:B------:R-:W-:Y:S05]  /*6c80*/  BRA `(.L_x_7489) ;  /* 0x0000000400cc7947 */ /* 0x000fea0003800000 */
.L_x_7496:
        /* <DEDUP_REMOVED lines=12> */
.L_x_7503:
        /* <DEDUP_REMOVED lines=22> */
.L_x_7505:
[----:B------:R-:W-:Y:S05]  /*6eb0*/  BSYNC.RECONVERGENT B0 ;  /* 0x0000000000007941 */ /* 0x000fea0003800200 */
.L_x_7504:
[----:B------:R-:W-:Y:S01]  /*6ec0*/  IMAD.SHL.U32 R0, R0, 0x100000, RZ ;  /* 0x0010000000007824 */ /* 0x000fe200078e00ff */
[----:B------:R-:W-:-:S04]  /*6ed0*/  LEA R3, R3, 0x3b800000, 0x17 ;  /* 0x3b80000003037811 */ /* 0x000fc800078eb8ff */
[----:B------:R-:W-:-:S05]  /*6ee0*/  LOP3.LUT R0, R3, R0, R7, 0xfe, !PT ;  /* 0x0000000003007212 */ /* 0x000fca00078efe07 */
[----:B------:R-:W-:-:S04]  /*6ef0*/  FMUL.FTZ R0, R0, 1 ;  /* 0x3f80000000007820 */ /* 0x000fc80000410000 */
[----:B------:R0:W1:Y:S01]  /*6f00*/  F2F.F64.F32 R16, R0 ;  /* 0x0000000000107310 */ /* 0x0000620000201800 */
[----:B------:R-:W-:Y:S05]  /*6f10*/  BRA `(.L_x_7489) ;  /* 0x0000000400287947 */ /* 0x000fea0003800000 */
.L_x_7502:
        /* <DEDUP_REMOVED lines=22> */
.L_x_7507:
[----:B------:R-:W-:Y:S05]  /*7080*/  BSYNC.RECONVERGENT B0 ;  /* 0x0000000000007941 */ /* 0x000fea0003800200 */
.L_x_7506:
[----:B------:R-:W-:Y:S01]  /*7090*/  IMAD.SHL.U32 R0, R0, 0x200000, RZ ;  /* 0x0020000000007824 */ /* 0x000fe200078e00ff */
[----:B------:R-:W-:-:S04]  /*70a0*/  LEA R3, R3, 0x37800000, 0x17 ;  /* 0x3780000003037811 */ /* 0x000fc800078eb8ff */
[----:B------:R-:W-:-:S05]  /*70b0*/  LOP3.LUT R0, R3, R0, R7, 0xfe, !PT ;  /* 0x0000000003007212 */ /* 0x000fca00078efe07 */
[----:B------:R-:W-:-:S04]  /*70c0*/  FMUL.FTZ R0, R0, 1 ;  /* 0x3f80000000007820 */ /* 0x000fc80000410000 */
[----:B------:R0:W1:Y:S01]  /*70d0*/  F2F.F64.F32 R16, R0 ;  /* 0x0000000000107310 */ /* 0x0000620000201800 */
[----:B------:R-:W-:Y:S05]  /*70e0*/  BRA `(.L_x_7489) ;  /* 0x0000000000b47947 */ /* 0x000fea0003800000 */
.L_x_7501:
[----:B------:R-:W-:-:S13]  /*70f0*/  ISETP.NE.AND P0, PT, R0, 0x1c, PT ;  /* 0x0000001c0000780c */ /* 0x000fda0003f05270 */
[----:B------:R-:W-:Y:S05]  /*7100*/  @!P0 BRA `(.L_x_7508) ;  /* 0x0000000000a08947 */ /* 0x000fea0003800000 */
[----:B------:R-:W-:-:S13]  /*7110*/  ISETP.NE.AND P0, PT, R0, 0x1d, PT ;  /* 0x0000001d0000780c */ /* 0x000fda0003f05270 */
[----:B------:R-:W-:Y:S05]  /*7120*/  @!P0 BRA `(.L_x_7509) ;  /* 0x0000000000888947 */ /* 0x000fea0003800000 */
[----:B------:R-:W-:-:S13]  /*7130*/  ISETP.NE.AND P0, PT, R0, 0x2c, PT ;  /* 0x0000002c0000780c */ /* 0x000fda0003f05270 */
[----:B------:R-:W-:Y:S05]  /*7140*/  @P0 BRA `(.L_x_7488) ;  /* 0x0000000000340947 */ /* 0x000fea0003800000 */
        /* <DEDUP_REMOVED lines=13> */
.L_x_7488:
        /* <DEDUP_REMOVED lines=16> */
.L_x_7510:
[----:B------:R-:W-:Y:S02]  /*7320*/  CS2R R16, SRZ ;  /* 0x0000000000107805 */ /* 0x000fe4000001ff00 */
[----:B------:R-:W-:Y:S01]  /*7330*/  CS2R R18, SRZ ;  /* 0x0000000000127805 */ /* 0x000fe2000001ff00 */
[----:B------:R-:W-:Y:S06]  /*7340*/  BRA `(.L_x_7489) ;  /* 0x00000000001c7947 */ /* 0x000fec0003800000 */
.L_x_7509:
[----:B------:R-:W2:Y:S01]  /*7350*/  LDG.E.64 R16, desc[UR36][R4.64] ;  /* 0x0000002404107981 */ /* 0x000ea2000c1e1b00 */
[----:B------:R-:W-:Y:S01]  /*7360*/  CS2R R18, SRZ ;  /* 0x0000000000127805 */ /* 0x000fe2000001ff00 */
[----:B--2---:R-:W0:Y:S01]  /*7370*/  I2F.F64.U64 R16, R16 ;  /* 0x0000001000107312 */ /* 0x004e220000301800 */
[----:B------:R-:W-:Y:S05]  /*7380*/  BRA `(.L_x_7489) ;  /* 0x00000000000c7947 */ /* 0x000fea0003800000 */
.L_x_7508:
[----:B------:R-:W2:Y:S01]  /*7390*/  LDG.E R4, desc[UR36][R4.64] ;  /* 0x0000002404047981 */ /* 0x000ea2000c1e1900 */
[----:B------:R-:W-:Y:S01]  /*73a0*/  CS2R R18, SRZ ;  /* 0x0000000000127805 */ /* 0x000fe2000001ff00 */
[----:B--2---:R0:W1:Y:S06]  /*73b0*/  I2F.F64.U32 R16, R4 ;  /* 0x0000000400107312 */ /* 0x00406c0000201800 */
.L_x_7489:
[----:B------:R-:W-:Y:S05]  /*73c0*/  BSYNC.RECONVERGENT B6 ;  /* 0x0000000000067941 */ /* 0x000fea0003800200 */
.L_x_7483:
[----:B------:R-:W3:Y:S01]  /*73d0*/  LDCU.64 UR4, c[0x0][0x668] ;  /* 0x0000cd00ff0477ac */ /* 0x000ee20008000a00 */
[----:B0-----:R-:W-:Y:S01]  /*73e0*/  PRMT R0, R2, 0x7773, RZ ;  /* 0x0000777302007816 */ /* 0x001fe200000000ff */
[----:B------:R-:W-:Y:S03]  /*73f0*/  BSSY.RECONVERGENT B6, `(.L_x_7511) ;  /* 0x0000104000067945 */ /* 0x000fe60003800200 */
[----:B------:R-:W-:Y:S02]  /*7400*/  ISETP.GT.AND P1, PT, R0, 0x9, PT ;  /* 0x000000090000780c */ /* 0x000fe40003f24270 */
[----:B---3--:R-:W-:-:S05]  /*7410*/  IADD3 R28, P0, PT, R28, UR4, RZ ;  /* 0x000000041c1c7c10 */ /* 0x008fca000ff1e0ff */
        /* <DEDUP_REMOVED lines=10> */
[----:B------:R-:W3:Y:S01]  /*74c0*/  LDG.E.S8 R4, desc[UR36][R28.64] ;  /* 0x000000241c047981 */ /* 0x000ee2000c1e1300 */
[----:B------:R-:W-:Y:S01]  /*74d0*/  CS2R R6, SRZ ;  /* 0x0000000000067805 */ /* 0x000fe2000001ff00 */
[----:B---3--:R-:W0:Y:S01]  /*74e0*/  I2F.F64.S16 R4, R4 ;  /* 0x0000000400047312 */ /* 0x008e220000101c00 */
[----:B------:R-:W-:Y:S05]  /*74f0*/  BRA `(.L_x_7517) ;  /* 0x0000000c00cc7947 */ /* 0x000fea0003800000 */
.L_x_7515:
[----:B------:R-:W3:Y:S01]  /*7500*/  LDG.E.U8 R4, desc[UR36][R28.64] ;  /* 0x000000241c047981 */ /* 0x000ee2000c1e1100 */
[----:B------:R-:W-:Y:S01]  /*7510*/  CS2R R6, SRZ ;  /* 0x0000000000067805 */ /* 0x000fe2000001ff00 */
[----:B---3--:R-:W0:Y:S01]  /*7520*/  I2F.F64.U16 R4, R4 ;  /* 0x0000000400047312 */ /* 0x008e220000101800 */
[----:B------:R-:W-:Y:S05]  /*7530*/  BRA `(.L_x_7517) ;  /* 0x0000000c00bc7947 */ /* 0x000fea0003800000 */
.L_x_7514:
[----:B------:R-:W-:-:S13]  /*7540*/  ISETP.NE.AND P0, PT, R0, 0x2, PT ;  /* 0x000000020000780c */ /* 0x000fda0003f05270 */
[----:B------:R-:W-:Y:S05]  /*7550*/  @!P0 BRA `(.L_x_7518) ;  /* 0x0000000000308947 */ /* 0x000fea0003800000 */
[----:B------:R-:W-:-:S13]  /*7560*/  ISETP.NE.AND P0, PT, R0, 0x3, PT ;  /* 0x000000030000780c */ /* 0x000fda0003f05270 */
[----:B------:R-:W-:Y:S05]  /*7570*/  @!P0 BRA `(.L_x_7519) ;  /* 0x0000000000188947 */ /* 0x000fea0003800000 */
[----:B------:R-:W-:-:S13]  /*7580*/  ISETP.NE.AND P0, PT, R0, 0x4, PT ;  /* 0x000000040000780c */ /* 0x000fda0003f05270 */
[----:B------:R-:W-:Y:S05]  /*7590*/  @P0 BRA `(.L_x_7516) ;  /* 0x0000000c003c0947 */ /* 0x000fea0003800000 */
[----:B------:R-:W3:Y:S01]  /*75a0*/  LDG.E.64 R4, desc[UR36][R28.64] ;  /* 0x000000241c047981 */ /* 0x000ee2000c1e1b00 */
[----:B------:R-:W-:Y:S01]  /*75b0*/  CS2R R6, SRZ ;  /* 0x0000000000067805 */ /* 0x000fe2000001ff00 */
[----:B---3--:R-:W0:Y:S01]  /*75c0*/  I2F.F64.S64 R4, R4 ;  /* 0x0000000400047312 */ /* 0x008e220000301c00 */
[----:B------:R-:W-:Y:S05]  /*75d0*/  BRA `(.L_x_7517) ;  /* 0x0000000c00947947 */ /* 0x000fea0003800000 */
.L_x_7519:
[----:B------:R-:W3:Y:S01]  /*75e0*/  LDG.E R4, desc[UR36][R28.64] ;  /* 0x000000241c047981 */ /* 0x000ee2000c1e1900 */
[----:B------:R-:W-:Y:S01]  /*75f0*/  CS2R R6, SRZ ;  /* 0x0000000000067805 */ /* 0x000fe2000001ff00 */
[----:B---3--:R-:W0:Y:S01]  /*7600*/  I2F.F64 R4, R4 ;  /* 0x0000000400047312 */ /* 0x008e220000201c00 */
[----:B------:R-:W-:Y:S05]  /*7610*/  BRA `(.L_x_7517) ;  /* 0x0000000c00847947 */ /* 0x000fea0003800000 */
.L_x_7518:
[----:B------:R-:W3:Y:S01]  /*7620*/  LDG.E.U16 R4, desc[UR36][R28.64] ;  /* 0x000000241c047981 */ /* 0x000ee2000c1e1500 */
[----:B------:R-:W-:Y:S01]  /*7630*/  CS2R R6, SRZ ;  /* 0x0000000000067805 */ /* 0x000fe2000001ff00 */
[----:B---3--:R-:W0:Y:S01]  /*7640*/  I2F.F64.S16 R4, R4 ;  /* 0x0000000400047312 */ /* 0x008e220000101c00 */
[----:B------:R-:W-:Y:S05]  /*7650*/  BRA `(.L_x_7517) ;  /* 0x0000000c00747947 */ /* 0x000fea0003800000 */
.L_x_7513:
[----:B------:R-:W-:-:S13]  /*7660*/  ISETP.GT.AND P0, PT, R0, 0x6, PT ;  /* 0x000000060000780c */ /* 0x000fda0003f04270 */
[----:B------:R-:W-:Y:S05]  /*7670*/  @P0 BRA `(.L_x_7520) ;  /* 0x00000000003c0947 */ /* 0x000fea0003800000 */
[----:B------:R-:W-:-:S13]  /*7680*/  ISETP.NE.AND P0, PT, R0, 0x5, PT ;  /* 0x000000050000780c */ /* 0x000fda0003f05270 */
[----:B------:R-:W-:Y:S05]  /*7690*/  @!P0 BRA `(.L_x_7521) ;  /* 0x00000000001c8947 */ /* 0x000fea0003800000 */
[----:B------:R-:W-:-:S13]  /*76a0*/  ISETP.NE.AND P0, PT, R0, 0x6, PT ;  /* 0x000000060000780c */ /* 0x000fda0003f05270 */
[----:B------:R-:W-:Y:S05]  /*76b0*/  @P0 BRA `(.L_x_7516) ;  /* 0x0000000800f40947 */ /* 0x000fea0003800000 */
[----:B------:R-:W3:Y:S01]  /*76c0*/  LDG.E R4, desc[UR36][R28.64] ;  /* 0x000000241c047981 */ /* 0x000ee2000c1e1900 */
[----:B------:R-:W-:Y:S01]  /*76d0*/  CS2R R6, SRZ ;  /* 0x0000000000067805 */ /* 0x000fe2000001ff00 */
[----:B---3--:R-:W-:-:S06]  /*76e0*/  FMUL.FTZ R4, R4, 1 ;  /* 0x3f80000004047820 */ /* 0x008fcc0000410000 */
[----:B------:R-:W0:Y:S01]  /*76f0*/  F2F.F64.F32 R4, R4 ;  /* 0x0000000400047310 */ /* 0x000e220000201800 */
[----:B------:R-:W-:Y:S05]  /*7700*/  BRA `(.L_x_7517) ;  /* 0x0000000c00487947 */ /* 0x000fea0003800000 */
.L_x_7521:
[----:B------:R-:W3:Y:S01]  /*7710*/  LDG.E.U16 R0, desc[UR36][R28.64] ;  /* 0x000000241c007981 */ /* 0x000ee2000c1e1500 */
[----:B------:R-:W-:Y:S01]  /*7720*/  CS2R R6, SRZ ;  /* 0x0000000000067805 */ /* 0x000fe2000001ff00 */
[----:B---3--:R-:W-:-:S05]  /*7730*/  HADD2.F32 R0, -RZ, R0.H0_H0 ;  /* 0x20000000ff007230 */ /* 0x008fca0000004100 */
[----:B------:R-:W-:-:S04]  /*7740*/  FMUL.FTZ R0, R0, 1 ;  /* 0x3f80000000007820 */ /* 0x000fc80000410000 */
[----:B------:R0:W3:Y:S01]  /*7750*/  F2F.F64.F32 R4, R0 ;  /* 0x0000000000047310 */ /* 0x0000e20000201800 */
[----:B------:R-:W-:Y:S05]  /*7760*/  BRA `(.L_x_7517) ;  /* 0x0000000c00307947 */ /* 0x000fea0003800000 */
.L_x_7520:
[----:B------:R-:W-:-:S13]  /*7770*/  ISETP.NE.AND P0, PT, R0, 0x7, PT ;  /* 0x000000070000780c */ /* 0x000fda0003f05270 */
[----:B------:R-:W-:Y:S05]  /*7780*/  @!P0 BRA `(.L_x_7522) ;  /* 0x0000000000488947 */ /* 0x000fea0003800000 */
[----:B------:R-:W-:-:S13]  /*7790*/  ISETP.NE.AND P0, PT, R0, 0x8, PT ;  /* 0x000000080000780c */ /* 0x000fda0003f05270 */
[----:B------:R-:W-:Y:S05]  /*77a0*/  @!P0 BRA `(.L_x_7523) ;  /* 0x0000000000208947 */ /* 0x000fea0003800000 */
[----:B------:R-:W-:-:S13]  /*77b0*/  ISETP.NE.AND P0, PT, R0, 0x9, PT ;  /* 0x000000090000780c */ /* 0x000fda0003f05270 */
[----:B------:R-:W-:Y:S05]  /*77c0*/  @P0 BRA `(.L_x_7516) ;  /* 0x0000000800b00947 */ /* 0x000fea0003800000 */
[----:B------:R-:W3:Y:S02]  /*77d0*/  LDG.E.64 R28, desc[UR36][R28.64] ;  /* 0x000000241c1c7981 */ /* 0x000ee4000c1e1b00 */
[----:B---3--:R-:W-:Y:S01]  /*77e0*/  FMUL.FTZ R4, R28, 1 ;  /* 0x3f8000001c047820 */ /* 0x008fe20000410000 */
[----:B------:R-:W-:-:S05]  /*77f0*/  FMUL.FTZ R6, R29, 1 ;  /* 0x3f8000001d067820 */ /* 0x000fca0000410000 */
[----:B------:R-:W0:Y:S08]  /*7800*/  F2F.F64.F32 R4, R4 ;  /* 0x0000000400047310 */ /* 0x000e300000201800 */
[----:B------:R-:W3:Y:S01]  /*7810*/  F2F.F64.F32 R6, R6 ;  /* 0x0000000600067310 */ /* 0x000ee20000201800 */
[----:B------:R-:W-:Y:S05]  /*7820*/  BRA `(.L_x_7517) ;  /* 0x0000000c00007947 */ /* 0x000fea0003800000 */
.L_x_7523:
        /* <DEDUP_REMOVED lines=8> */
.L_x_7522:
[----:B------:R0:W5:Y:S01]  /*78b0*/  LDG.E.64 R4, desc[UR36][R28.64] ;  /* 0x000000241c047981 */ /* 0x000162000c1e1b00 */
[----:B------:R-:W-:Y:S01]  /*78c0*/  CS2R R6, SRZ ;  /* 0x0000000000067805 */ /* 0x000fe2000001ff00 */
[----:B------:R-:W-:Y:S06]  /*78d0*/  BRA `(.L_x_7517) ;  /* 0x0000000800d47947 */ /* 0x000fec0003800000 */
.L_x_7512:
        /* <DEDUP_REMOVED lines=8> */
[----:B------:R-:W3:Y:S01]  /*7960*/  LDG.E.U8 R28, desc[UR36][R28.64] ;  /* 0x000000241c1c7981 */ /* 0x000ee2000c1e1100 */
[----:B------:R-:W-:Y:S01]  /*7970*/  HFMA2 R4, -RZ, RZ, 0, 0 ;  /* 0x00000000ff047431 */ /* 0x000fe200000001ff */
[----:B------:R-:W-:Y:S02]  /*7980*/  CS2R R6, SRZ ;  /* 0x0000000000067805 */ /* 0x000fe4000001ff00 */
[----:B---3--:R-:W-:-:S04]  /*7990*/  ISETP.NE.AND P0, PT, R28, RZ, PT ;  /* 0x000000ff1c00720c */ /* 0x008fc80003f05270 */
[----:B------:R-:W-:Y:S01]  /*79a0*/  FSEL R5, RZ, 1.875, !P0 ;  /* 0x3ff00000ff057808 */ /* 0x000fe20004000000 */
[----:B------:R-:W-:Y:S08]  /*79b0*/  BRA `(.L_x_7517) ;  /* 0x00000008009c7947 */ /* 0x000ff00003800000 */
.L_x_7526:
[----:B------:R0:W5:Y:S01]  /*79c0*/  LDG.E.128 R4, desc[UR36][R28.64] ;  /* 0x000000241c047981 */ /* 0x000162000c1e1d00 */
[----:B------:R-:W-:Y:S05]  /*79d0*/  BRA `(.L_x_7517) ;  /* 0x0000000800947947 */ /* 0x000fea0003800000 */
.L_x_7525:
[----:B------:R-:W-:-:S13]  /*79e0*/  ISETP.NE.AND P0, PT, R0, 0xf, PT ;  /* 0x0000000f0000780c */ /* 0x000fda0003f05270 */
[----:B------:R-:W-:Y:S05]  /*79f0*/  @!P0 BRA `(.L_x_7527) ;  /* 0x0000000000a88947 */ /* 0x000fea0003800000 */
[----:B------:R-:W-:-:S13]  /*7a00*/  ISETP.NE.AND P0, PT, R0, 0x17, PT ;  /* 0x000000170000780c */ /* 0x000fda0003f05270 */
[----:B------:R-:W-:Y:S05]  /*7a10*/  @!P0 BRA `(.L_x_7528) ;  /* 0x0000000000608947 */ /* 0x000fea0003800000 */
[----:B------:R-:W-:-:S13]  /*7a20*/  ISETP.NE.AND P0, PT, R0, 0x18, PT ;  /* 0x000000180000780c */ /* 0x000fda0003f05270 */
[----:B------:R-:W-:Y:S05]  /*7a30*/  @P0 BRA `(.L_x_7516) ;  /* 0x0000000800140947 */ /* 0x000fea0003800000 */
        /* <DEDUP_REMOVED lines=20> */
[----:B------:R0:W3:Y:S01]  /*7b80*/  F2F.F64.F32 R4, R3 ;  /* 0x0000000300047310 */ /* 0x0000e20000201800 */
[----:B------:R-:W-:Y:S05]  /*7b90*/  BRA `(.L_x_7517) ;  /* 0x0000000800247947 */ /* 0x000fea0003800000 */
.L_x_7528:
        /* <DEDUP_REMOVED lines=16> */
.L_x_7527:
[----:B------:R-:W3:Y:S01]  /*7ca0*/  LDG.E.U16 R0, desc[UR36][R28.64] ;  /* 0x000000241c007981 */ /* 0x000ee2000c1e1500 */
[----:B------:R-:W-:Y:S01]  /*7cb0*/  CS2R R6, SRZ ;  /* 0x0000000000067805 */ /* 0x000fe2000001ff00 */
[----:B---3--:R-:W-:-:S04]  /*7cc0*/  IMAD.U32 R0, R0, 0x10000, RZ ;  /* 0x0001000000007824 */ /* 0x008fc800078e00ff */
[----:B------:R-:W-:-:S04]  /*7cd0*/  FMUL.FTZ R0, R0, 1 ;  /* 0x3f80000000007820 */ /* 0x000fc80000410000 */
[----:B------:R0:W3:Y:S01]  /*7ce0*/  F2F.F64.F32 R4, R0 ;  /* 0x0000000000047310 */ /* 0x0000e20000201800 */
[----:B------:R-:W-:Y:S05]  /*7cf0*/  BRA `(.L_x_7517) ;  /* 0x0000000400cc7947 */ /* 0x000fea0003800000 */
.L_x_7524:
        /* <DEDUP_REMOVED lines=8> */
[----:B------:R-:W3:Y:S01]  /*7d80*/  LDG.E.U16 R4, desc[UR36][R28.64] ;  /* 0x000000241c047981 */ /* 0x000ee2000c1e1500 */
[----:B------:R-:W-:Y:S01]  /*7d90*/  CS2R R6, SRZ ;  /* 0x0000000000067805 */ /* 0x000fe2000001ff00 */
[----:B---3--:R-:W0:Y:S01]  /*7da0*/  I2F.F64.U16 R4, R4 ;  /* 0x0000000400047312 */ /* 0x008e220000101800 */
[----:B------:R-:W-:Y:S05]  /*7db0*/  BRA `(.L_x_7517) ;  /* 0x00000004009c7947 */ /* 0x000fea0003800000 */
.L_x_7531:
        /* <DEDUP_REMOVED lines=22> */
.L_x_7533:
[----:B------:R-:W-:Y:S05]  /*7f20*/  BSYNC.RECONVERGENT B0 ;  /* 0x0000000000007941 */ /* 0x000fea0003800200 */
.L_x_7532:
[----:B------:R-:W-:Y:S01]  /*7f30*/  IMAD.SHL.U32 R0, R0, 0x100000, RZ ;  /* 0x0010000000007824 */ /* 0x000fe200078e00ff */
[----:B------:R-:W-:-:S04]  /*7f40*/  LEA R3, R3, 0x3b800000, 0x17 ;  /* 0x3b80000003037811 */ /* 0x000fc800078eb8ff */
[----:B------:R-:W-:-:S05]  /*7f50*/  LOP3.LUT R0, R3, R0, R9, 0xfe, !PT ;  /* 0x0000000003007212 */ /* 0x000fca00078efe09 */
[----:B------:R-:W-:-:S04]  /*7f60*/  FMUL.FTZ R0, R0, 1 ;  /* 0x3f80000000007820 */ /* 0x000fc80000410000 */
[----:B------:R0:W3:Y:S01]  /*7f70*/  F2F.F64.F32 R4, R0 ;  /* 0x0000000000047310 */ /* 0x0000e20000201800 */
[----:B------:R-:W-:Y:S05]  /*7f80*/  BRA `(.L_x_7517) ;  /* 0x0000000400287947 */ /* 0x000fea0003800000 */
.L_x_7530:
        /* <DEDUP_REMOVED lines=22> */
.L_x_7535:
[----:B------:R-:W-:Y:S05]  /*80f0*/  BSYNC.RECONVERGENT B0 ;  /* 0x0000000000007941 */ /* 0x000fea0003800200 */
.L_x_7534:
[----:B------:R-:W-:Y:S01]  /*8100*/  IMAD.SHL.U32 R0, R0, 0x200000, RZ ;  /* 0x0020000000007824 */ /* 0x000fe200078e00ff */
[----:B------:R-:W-:-:S04]  /*8110*/  LEA R3, R3, 0x37800000, 0x17 ;  /* 0x3780000003037811 */ /* 0x000fc800078eb8ff */
[----:B------:R-:W-:-:S05]  /*8120*/  LOP3.LUT R0, R3, R0, R9, 0xfe, !PT ;  /* 0x0000000003007212 */ /* 0x000fca00078efe09 */
[----:B------:R-:W-:-:S04]  /*8130*/  FMUL.FTZ R0, R0, 1 ;  /* 0x3f80000000007820 */ /* 0x000fc80000410000 */
[----:B------:R0:W3:Y:S01]  /*8140*/  F2F.F64.F32 R4, R0 ;  /* 0x0000000000047310 */ /* 0x0000e20000201800 */
[----:B------:R-:W-:Y:S05]  /*8150*/  BRA `(.L_x_7517) ;  /* 0x0000000000b47947 */ /* 0x000fea0003800000 */
.L_x_7529:
[----:B------:R-:W-:-:S13]  /*8160*/  ISETP.NE.AND P0, PT, R0, 0x1c, PT ;  /* 0x0000001c0000780c */ /* 0x000fda0003f05270 */
[----:B------:R-:W-:Y:S05]  /*8170*/  @!P0 BRA `(.L_x_7536) ;  /* 0x0000000000a08947 */ /* 0x000fea0003800000 */
[----:B------:R-:W-:-:S13]  /*8180*/  ISETP.NE.AND P0, PT, R0, 0x1d, PT ;  /* 0x0000001d0000780c */ /* 0x000fda0003f05270 */
[----:B------:R-:W-:Y:S05]  /*8190*/  @!P0 BRA `(.L_x_7537) ;  /* 0x0000000000888947 */ /* 0x000fea0003800000 */
[----:B------:R-:W-:-:S13]  /*81a0*/  ISETP.NE.AND P0, PT, R0, 0x2c, PT ;  /* 0x0000002c0000780c */ /* 0x000fda0003f05270 */
[----:B------:R-:W-:Y:S05]  /*81b0*/  @P0 BRA `(.L_x_7516) ;  /* 0x0000000000340947 */ /* 0x000fea0003800000 */
        /* <DEDUP_REMOVED lines=13> */
.L_x_7516:
        /* <DEDUP_REMOVED lines=16> */
.L_x_7538:
[----:B------:R-:W-:Y:S02]  /*8390*/  CS2R R4, SRZ ;  /* 0x0000000000047805 */ /* 0x000fe4000001ff00 */
[----:B------:R-:W-:Y:S01]  /*83a0*/  CS2R R6, SRZ ;  /* 0x0000000000067805 */ /* 0x000fe2000001ff00 */
[----:B------:R-:W-:Y:S06]  /*83b0*/  BRA `(.L_x_7517) ;  /* 0x00000000001c7947 */ /* 0x000fec0003800000 */
.L_x_7537:
[----:B------:R-:W3:Y:S01]  /*83c0*/  LDG.E.64 R4, desc[UR36][R28.64] ;  /* 0x000000241c047981 */ /* 0x000ee2000c1e1b00 */
[----:B------:R-:W-:Y:S01]  /*83d0*/  CS2R R6, SRZ ;  /* 0x0000000000067805 */ /* 0x000fe2000001ff00 */
[----:B---3--:R-:W0:Y:S01]  /*83e0*/  I2F.F64.U64 R4, R4 ;  /* 0x0000000400047312 */ /* 0x008e220000301800 */
[----:B------:R-:W-:Y:S05]  /*83f0*/  BRA `(.L_x_7517) ;  /* 0x00000000000c7947 */ /* 0x000fea0003800000 */
.L_x_7536:
[----:B------:R-:W3:Y:S01]  /*8400*/  LDG.E R4, desc[UR36][R28.64] ;  /* 0x000000241c047981 */ /* 0x000ee2000c1e1900 */
[----:B------:R-:W-:Y:S01]  /*8410*/  CS2R R6, SRZ ;  /* 0x0000000000067805 */ /* 0x000fe2000001ff00 */
[----:B---3--:R-:W0:Y:S06]  /*8420*/  I2F.F64.U32 R4, R4 ;  /* 0x0000000400047312 */ /* 0x008e2c0000201800 */
.L_x_7517:
[----:B------:R-:W-:Y:S05]  /*8430*/  BSYNC.RECONVERGENT B6 ;  /* 0x0000000000067941 */ /* 0x000fea0003800200 */
.L_x_7511:
[----:B------:R-:W1:Y:S01]  /*8440*/  LDCU.128 UR8, c[0x0][0x670] ;  /* 0x0000ce00ff0877ac */ /* 0x000e620008000c00 */
[----:B0-----:R-:W-:Y:S01]  /*8450*/  LOP3.LUT R0, R2, 0xff, RZ, 0xc0, !PT ;  /* 0x000000ff02007812 */ /* 0x001fe200078ec0ff */
[----:B------:R-:W0:Y:S03]  /*8460*/  LDCU.64 UR4, c[0x0][0x650] ;  /* 0x0000ca00ff0477ac */ /* 0x000e260008000a00 */
[----:B------:R-:W-:Y:S01]  /*8470*/  ISETP.GT.AND P1, PT, R0, 0x9, PT ;  /* 0x000000090000780c */ /* 0x000fe20003f24270 */
[----:B-12-45:R-:W-:Y:S02]  /*8480*/  DMUL R10, R16, UR10 ;  /* 0x0000000a100a7c28 */ /* 0x036fe40008000000 */
[----:B------:R-:W-:-:S06]  /*8490*/  DMUL R8, R18, UR10 ;  /* 0x0000000a12087c28 */ /* 0x000fcc0008000000 */
[----:B------:R-:W-:Y:S02]  /*84a0*/  DFMA R10, R18, UR8, R10 ;  /* 0x00000008120a7c2b */ /* 0x000fe4000800000a */
[----:B------:R-:W-:-:S06]  /*84b0*/  DFMA R16, R16, UR8, -R8 ;  /* 0x0000000810107c2b */ /* 0x000fcc0008000808 */
[C---:B---3--:R-:W-:Y:S02]  /*84c0*/  DMUL R8, R10.reuse, R6 ;  /* 0x000000060a087228 */ /* 0x048fe40000000000 */
        /* <DEDUP_REMOVED lines=17> */
.L_x_7542:
[----:B------:R-:W0:Y:S02]  /*85e0*/  F2I.S64.F64.TRUNC R4, R4 ;  /* 0x0000000400047311 */ /* 0x000e24000030d900 */
[----:B0-----:R-:W-:-:S05]  /*85f0*/  IMAD.MOV.U32 R3, RZ, RZ, R4 ;  /* 0x000000ffff037224 */ /* 0x001fca00078e0004 */
[----:B------:R0:W-:Y:S01]  /*8600*/  STG.E.U8 desc[UR36][R8.64], R3 ;  /* 0x0000000308007986 */ /* 0x0001e2000c101124 */
[----:B------:R-:W-:Y:S05]  /*8610*/  BRA `(.L_x_7544) ;  /* 0x0000000c00f07947 */ /* 0x000fea0003800000 */
.L_x_7541:
        /* <DEDUP_REMOVED lines=9> */
.L_x_7546:
[----:B------:R-:W0:Y:S02]  /*86b0*/  F2I.F64.TRUNC R5, R4 ;  /* 0x0000000400057311 */ /* 0x000e24000030d100 */
[----:B0-----:R0:W-:Y:S01]  /*86c0*/  STG.E desc[UR36][R8.64], R5 ;  /* 0x0000000508007986 */ /* 0x0011e2000c101924 */
[----:B------:R-:W-:Y:S05]  /*86d0*/  BRA `(.L_x_7544) ;  /* 0x0000000c00c07947 */ /* 0x000fea0003800000 */
.L_x_7545:
[----:B------:R-:W0:Y:S02]  /*86e0*/  F2I.F64.TRUNC R5, R4 ;  /* 0x0000000400057311 */ /* 0x000e24000030d100 */
[----:B0-----:R0:W-:Y:S01]  /*86f0*/  STG.E.U16 desc[UR36][R8.64], R5 ;  /* 0x0000000508007986 */ /* 0x0011e2000c101524 */
[----:B------:R-:W-:Y:S05]  /*8700*/  BRA `(.L_x_7544) ;  /* 0x0000000c00b47947 */ /* 0x000fea0003800000 */
.L_x_7540:
        /* <DEDUP_REMOVED lines=13> */
.L_x_7548:
        /* <DEDUP_REMOVED lines=8> */
.L_x_7547:
        /* <DEDUP_REMOVED lines=16> */
.L_x_7550:
        /* <DEDUP_REMOVED lines=11> */
.L_x_7549:
[----:B------:R0:W-:Y:S01]  /*8a10*/  STG.E.64 desc[UR36][R8.64], R4 ;  /* 0x0000000408007986 */ /* 0x0001e2000c101b24 */
[----:B------:R-:W-:Y:S05]  /*8a20*/  BRA `(.L_x_7544) ;  /* 0x0000000800ec7947 */ /* 0x000fea0003800000 */
.L_x_7539:
        /* <DEDUP_REMOVED lines=13> */
.L_x_7554:
        /* <DEDUP_REMOVED lines=22> */
.L_x_7557:
[----:B------:R-:W-:-:S04]  /*8c60*/  SHF.R.U32.HI R3, RZ, 0x18, R7 ;  /* 0x00000018ff037819 */ /* 0x000fc80000011607 */
[----:B------:R-:W-:-:S07]  /*8c70*/  LOP3.LUT R0, R0, 0x80, R3, 0xf8, !PT ;  /* 0x0000008000007812 */ /* 0x000fce00078ef803 */
.L_x_7556:
[----:B------:R-:W-:Y:S05]  /*8c80*/  BSYNC.RECONVERGENT B0 ;  /* 0x0000000000007941 */ /* 0x000fea0003800200 */
.L_x_7555:
[----:B------:R0:W-:Y:S01]  /*8c90*/  STG.E.U8 desc[UR36][R8.64], R0 ;  /* 0x0000000008007986 */ /* 0x0001e2000c101124 */
[----:B------:R-:W-:Y:S05]  /*8ca0*/  BRA `(.L_x_7544) ;  /* 0x00000008004c7947 */ /* 0x000fea0003800000 */
.L_x_7553:
        /* <DEDUP_REMOVED lines=22> */
.L_x_7560:
[----:B------:R-:W-:-:S04]  /*8e10*/  SHF.R.U32.HI R3, RZ, 0x18, R7 ;  /* 0x00000018ff037819 */ /* 0x000fc80000011607 */
[----:B------:R-:W-:-:S07]  /*8e20*/  LOP3.LUT R0, R0, 0x80, R3, 0xf8, !PT ;  /* 0x0000008000007812 */ /* 0x000fce00078ef803 */
.L_x_7559:
[----:B------:R-:W-:Y:S05]  /*8e30*/  BSYNC.RECONVERGENT B0 ;  /* 0x0000000000007941 */ /* 0x000fea0003800200 */
.L_x_7558:
[----:B------:R0:W-:Y:S01]  /*8e40*/  STG.E.U8 desc[UR36][R8.64], R0 ;  /* 0x0000000008007986 */ /* 0x0001e2000c101124 */
[----:B------:R-:W-:Y:S05]  /*8e50*/  BRA `(.L_x_7544) ;  /* 0x0000000400e07947 */ /* 0x000fea0003800000 */
.L_x_7552:
        /* <DEDUP_REMOVED lines=26> */
.L_x_7562:
[----:B------:R-:W0:Y:S02]  /*9000*/  F2I.U64.F64.TRUNC R4, R4 ;  /* 0x0000000400047311 */ /* 0x000e24000030d800 */
[----:B0-----:R0:W-:Y:S01]  /*9010*/  STG.E.64 desc[UR36][R8.64], R4 ;  /* 0x0000000408007986 */ /* 0x0011e2000c101b24 */
[----:B------:R-:W-:Y:S05]  /*9020*/  BRA `(.L_x_7544) ;  /* 0x00000004006c7947 */ /* 0x000fea0003800000 */
.L_x_7561:
[----:B------:R-:W0:Y:S02]  /*9030*/  F2I.U32.F64.TRUNC R5, R4 ;  /* 0x0000000400057311 */ /* 0x000e24000030d000 */
[----:B0-----:R0:W-:Y:S01]  /*9040*/  STG.E desc[UR36][R8.64], R5 ;  /* 0x0000000508007986 */ /* 0x0011e2000c101924 */
[----:B------:R-:W-:Y:S05]  /*9050*/  BRA `(.L_x_7544) ;  /* 0x0000000400607947 */ /* 0x000fea0003800000 */
.L_x_7551:
        /* <DEDUP_REMOVED lines=11> */
.L_x_7564:
[----:B------:R4:W-:Y:S01]  /*9110*/  STG.E.128 desc[UR36][R8.64], R4 ;  /* 0x0000000408007986 */ /* 0x0009e2000c101d24 */
[----:B------:R-:W-:Y:S05]  /*9120*/  BRA `(.L_x_7544) ;  /* 0x00000004002c7947 */ /* 0x000fea0003800000 */
.L_x_7563:
[----:B------:R-:W-:-:S13]  /*9130*/  ISETP.NE.AND P0, PT, R0, 0xf, PT ;  /* 0x0000000f0000780c */ /* 0x000fda0003f05270 */
[----:B------:R-:W-:Y:S05]  /*9140*/  @!P0 BRA `(.L_x_7565) ;  /* 0x0000000400088947 */ /* 0x000fea0003800000 */
[----:B------:R-:W-:-:S13]  /*9150*/  ISETP.NE.AND P0, PT, R0, 0x17, PT ;  /* 0x000000170000780c */ /* 0x000fda0003f05270 */
[----:B------:R-:W-:Y:S05]  /*9160*/  @!P0 BRA `(.L_x_7566) ;  /* 0x0000000000a08947 */ /* 0x000fea0003800000 */
[----:B------:R-:W-:-:S13]  /*9170*/  ISETP.NE.AND P0, PT, R0, 0x18, PT ;  /* 0x000000180000780c */ /* 0x000fda0003f05270 */
[----:B------:R-:W-:Y:S05]  /*9180*/  @!P0 BRA `(.L_x_7567) ;  /* 0x0000000000448947 */ /* 0x000fea0003800000 */
.L_x_7543:
        /* <DEDUP_REMOVED lines=16> */
.L_x_7568:
[----:B------:R-:W-:Y:S05]  /*9290*/  BRA `(.L_x_7544) ;  /* 0x0000000000d07947 */ /* 0x000fea0003800000 */
.L_x_7567:
        /* <DEDUP_REMOVED lines=17> */
.L_x_7570:
[----:B------:R-:W-:Y:S05]  /*93b0*/  BSYNC.RECONVERGENT B0 ;  /* 0x0000000000007941 */ /* 0x000fea0003800200 */
.L_x_7569:
[----:B------:R-:W-:-:S05]  /*93c0*/  LOP3.LUT R3, R0, 0x80, R3, 0xf8, !PT ;  /* 0x0000008000037812 */ /* 0x000fca00078ef803 */
[----:B------:R2:W-:Y:S01]  /*93d0*/  STG.E.U8 desc[UR36][R8.64], R3 ;  /* 0x0000000308007986 */ /* 0x0005e2000c101124 */
[----:B------:R-:W-:Y:S05]  /*93e0*/  BRA `(.L_x_7544) ;  /* 0x00000000007c7947 */ /* 0x000fea0003800000 */
.L_x_7566:
        /* <DEDUP_REMOVED lines=16> */
.L_x_7572:
[----:B------:R-:W-:Y:S01]  /*94f0*/  IMAD.MOV.U32 R0, RZ, RZ, 0x7f ;  /* 0x0000007fff007424 */ /* 0x000fe200078e00ff */
[----:B------:R-:W-:-:S04]  /*9500*/  ISETP.GT.U32.AND P0, PT, R3, 0x7f800000, PT ;  /* 0x7f8000000300780c */ /* 0x000fc80003f04070 */
[----:B------:R-:W-:-:S09]  /*9510*/  SEL R0, R0, 0x7c, P0 ;  /* 0x0000007c00007807 */ /* 0x000fd20000000000 */
.L_x_7573:
[----:B------:R-:W-:Y:S05]  /*9520*/  BSYNC.RECONVERGENT B0 ;  /* 0x0000000000007941 */ /* 0x000fea0003800200 */
.L_x_7571:
[----:B------:R-:W-:-:S04]  /*9530*/  SHF.R.U32.HI R3, RZ, 0x18, R7 ;  /* 0x00000018ff037819 */ /* 0x000fc80000011607 */
[----:B------:R-:W-:-:S05]  /*9540*/  LOP3.LUT R3, R0, 0x80, R3, 0xf8, !PT ;  /* 0x0000008000037812 */ /* 0x000fca00078ef803 */
[----:B------:R1:W-:Y:S01]  /*9550*/  STG.E.U8 desc[UR36][R8.64], R3 ;  /* 0x0000000308007986 */ /* 0x0003e2000c101124 */
[----:B------:R-:W-:Y:S05]  /*9560*/  BRA `(.L_x_7544) ;  /* 0x00000000001c7947 */ /* 0x000fea0003800000 */
.L_x_7565:
[----:B------:R-:W-:Y:S01]  /*9570*/  UMOV UR4, 0xf0000000 ;  /* 0xf000000000047882 */ /* 0x000fe20000000000 */
[----:B------:R-:W-:Y:S01]  /*9580*/  UMOV UR5, 0x380fffff ;  /* 0x380fffff00057882 */ /* 0x000fe20000000000 */
[----:B------:R-:W0:Y:S01]  /*9590*/  F2F.F32.F64 R0, R4 ;  /* 0x0000000400007310 */ /* 0x000e220000301000 */
[----:B------:R-:W-:-:S14]  /*95a0*/  DSETP.GEU.AND P0, PT, |R4|, UR4, PT ;  /* 0x0000000404007e2a */ /* 0x000fdc000bf0e200 */
[----:B0-----:R-:W-:-:S05]  /*95b0*/  @!P0 FMUL R0, R0, 1.175494350822287508e-38 ;  /* 0x0080000000008820 */ /* 0x001fca0000400000 */
[----:B------:R-:W-:-:S05]  /*95c0*/  F2FP.BF16.F32.PACK_AB R0, RZ, R0 ;  /* 0x00000000ff00723e */ /* 0x000fca00000010ff */
[----:B------:R0:W-:Y:S02]  /*95d0*/  STG.E.U16 desc[UR36][R8.64], R0 ;  /* 0x0000000008007986 */ /* 0x0001e4000c101524 */
.L_x_7544:
[----:B------:R-:W-:-:S07]  /*95e0*/  VIADD R25, R25, 0x80 ;  /* 0x0000008019197836 */ /* 0x000fce0000000000 */
.L_x_7480:
[----:B------:R-:W-:Y:S05]  /*95f0*/  BSYNC.RECONVERGENT B7 ;  /* 0x0000000000077941 */ /* 0x000fea0003800200 */
.L_x_7479:
[----:B------:R-:W5:Y:S01]  /*9600*/  LDCU UR4, c[0x0][0x380] ;  /* 0x00007000ff0477ac */ /* 0x000f620008000800 */
[----:B------:R-:W-:Y:S01]  /*9610*/  BSSY.RECONVERGENT B7, `(.L_x_7574) ;  /* 0x00004a7000077945 */ /* 0x000fe20003800200 */
[----:B-----5:R-:W-:-:S13]  /*9620*/  ISETP.GE.AND P0, PT, R25, UR4, PT ;  /* 0x0000000419007c0c */ /* 0x020fda000bf06270 */
[----:B------:R-:W-:Y:S05]  /*9630*/  @P0 BRA `(.L_x_7575) ;  /* 0x0000004800900947 */ /* 0x000fea0003800000 */
[----:B------:R-:W5:Y:S01]  /*9640*/  LDCU UR4, c[0x0][0x390] ;  /* 0x00007200ff0477ac */ /* 0x000f620008000800 */
[----:B------:R-:W-:Y:S01]  /*9650*/  IMAD.MOV.U32 R28, RZ, RZ, RZ ;  /* 0x000000ffff1c7224 */ /* 0x000fe200078e00ff */
[----:B------:R-:W-:Y:S01]  /*9660*/  MOV R27, RZ ;  /* 0x000000ff001b7202 */ /* 0x000fe20000000f00 */
[----:B------:R-:W-:Y:S01]  /*9670*/  IMAD.MOV.U32 R16, RZ, RZ, RZ ;  /* 0x000000ffff107224 */ /* 0x000fe200078e00ff */
[----:B-----5:R-:W-:-:S09]  /*9680*/  UISETP.NE.AND UP0, UPT, UR4, URZ, UPT ;  /* 0x000000ff0400728c */ /* 0x020fd2000bf05270 */
[----:B------:R-:W-:Y:S05]  /*9690*/  BRA.U !UP0, `(.L_x_7576) ;  /* 0x0000001508747547 */ /* 0x000fea000b800000 */
[----:B------:R-:W5:Y:S01]  /*96a0*/  LDCU.64 UR4, c[0x0][0x398] ;  /* 0x00007300ff0477ac */ /* 0x000f620008000a00 */
[----:B0---4-:R-:W-:Y:S02]  /*96b0*/  IMAD.MOV.U32 R4, RZ, RZ, RZ ;  /* 0x000000ffff047224 */ /* 0x011fe400078e00ff */
        /* <DEDUP_REMOVED lines=347> */
.L_x_7576:
[----:B0123--:R-:W-:Y:S01]  /*ac70*/  IMAD.MOV.U32 R3, RZ, RZ, 0x1 ;  /* 0x00000001ff037424 */ /* 0x00ffe200078e00ff */
[C---:B------:R-:W-:Y:S02]  /*ac80*/  LOP3.LUT R0, R26.reuse, 0xff, RZ, 0xc0, !PT ;  /* 0x000000ff1a007812 */ /* 0x040fe400078ec0ff */
[----:B------:R-:W-:Y:S02]  /*ac90*/  ISETP.LE.U32.AND P1, PT, R26, 0x2c, PT ;  /* 0x0000002c1a00780c */ /* 0x000fe40003f23070 */
[CC--:B----4-:R-:W-:Y:S02]  /*aca0*/  SHF.L.U32 R4, R3.reuse, R0.reuse, RZ ;  /* 0x0000000003047219 */ /* 0x0d0fe400000006ff */
        /* <DEDUP_REMOVED lines=20> */
.L_x_7577:
        /* <DEDUP_REMOVED lines=17> */
[----:B--2---:R2:W3:Y:S01]  /*af00*/  I2F.F64.S16 R16, R4 ;  /* 0x0000000400107312 */ /* 0x0044e20000101c00 */
[----:B------:R-:W-:Y:S05]  /*af10*/  BRA `(.L_x_7584) ;  /* 0x0000000c00cc7947 */ /* 0x000fea0003800000 */
.L_x_7582:
[----:B------:R-:W2:Y:S01]  /*af20*/  LDG.E.U8 R4, desc[UR36][R4.64] ;  /* 0x0000002404047981 */ /* 0x000ea2000c1e1100 */
[----:B------:R-:W-:Y:S01]  /*af30*/  CS2R R18, SRZ ;  /* 0x0000000000127805 */ /* 0x000fe2000001ff00 */
[----:B--2---:R0:W1:Y:S01]  /*af40*/  I2F.F64.U16 R16, R4 ;  /* 0x0000000400107312 */ /* 0x0040620000101800 */
[----:B------:R-:W-:Y:S05]  /*af50*/  BRA `(.L_x_7584) ;  /* 0x0000000c00bc7947 */ /* 0x000fea0003800000 */
.L_x_7581:
        /* <DEDUP_REMOVED lines=10> */
.L_x_7586:
[----:B------:R-:W2:Y:S01]  /*b000*/  LDG.E R4, desc[UR36][R4.64] ;  /* 0x0000002404047981 */ /* 0x000ea2000c1e1900 */
[----:B------:R-:W-:Y:S01]  /*b010*/  CS2R R18, SRZ ;  /* 0x0000000000127805 */ /* 0x000fe2000001ff00 */
[----:B--2---:R0:W1:Y:S01]  /*b020*/  I2F.F64 R16, R4 ;  /* 0x0000000400107312 */ /* 0x0040620000201c00 */
[----:B------:R-:W-:Y:S05]  /*b030*/  BRA `(.L_x_7584) ;  /* 0x0000000c00847947 */ /* 0x000fea0003800000 */
.L_x_7585:
[----:B------:R-:W2:Y:S01]  /*b040*/  LDG.E.U16 R4, desc[UR36][R4.64] ;  /* 0x0000002404047981 */ /* 0x000ea2000c1e1500 */
[----:B------:R-:W-:Y:S01]  /*b050*/  CS2R R18, SRZ ;  /* 0x0000000000127805 */ /* 0x000fe2000001ff00 */
[----:B--2---:R4:W0:Y:S01]  /*b060*/  I2F.F64.S16 R16, R4 ;  /* 0x0000000400107312 */ /* 0x0048220000101c00 */
[----:B------:R-:W-:Y:S05]  /*b070*/  BRA `(.L_x_7584) ;  /* 0x0000000c00747947 */ /* 0x000fea0003800000 */
.L_x_7580:
        /* <DEDUP_REMOVED lines=11> */
.L_x_7588:
[----:B------:R-:W2:Y:S01]  /*b130*/  LDG.E.U16 R0, desc[UR36][R4.64] ;  /* 0x0000002404007981 */ /* 0x000ea2000c1e1500 */
[----:B------:R-:W-:Y:S01]  /*b140*/  CS2R R18, SRZ ;  /* 0x0000000000127805 */ /* 0x000fe2000001ff00 */
[----:B--2---:R-:W-:-:S05]  /*b150*/  HADD2.F32 R0, -RZ, R0.H0_H0 ;  /* 0x20000000ff007230 */ /* 0x004fca0000004100 */
[----:B------:R-:W-:-:S04]  /*b160*/  FMUL.FTZ R0, R0, 1 ;  /* 0x3f80000000007820 */ /* 0x000fc80000410000 */
[----:B------:R0:W1:Y:S01]  /*b170*/  F2F.F64.F32 R16, R0 ;  /* 0x0000000000107310 */ /* 0x0000620000201800 */
[----:B------:R-:W-:Y:S05]  /*b180*/  BRA `(.L_x_7584) ;  /* 0x0000000c00307947 */ /* 0x000fea0003800000 */
.L_x_7587:
        /* <DEDUP_REMOVED lines=12> */
.L_x_7590:
        /* <DEDUP_REMOVED lines=8> */
.L_x_7589:
[----:B------:R0:W5:Y:S01]  /*b2d0*/  LDG.E.64 R16, desc[UR36][R4.64] ;  /* 0x0000002404107981 */ /* 0x000162000c1e1b00 */
[----:B------:R-:W-:Y:S01]  /*b2e0*/  CS2R R18, SRZ ;  /* 0x0000000000127805 */ /* 0x000fe2000001ff00 */
[----:B------:R-:W-:Y:S06]  /*b2f0*/  BRA `(.L_x_7584) ;  /* 0x0000000800d47947 */ /* 0x000fec0003800000 */
.L_x_7579:
        /* <DEDUP_REMOVED lines=14> */
.L_x_7593:
[----:B------:R0:W5:Y:S01]  /*b3e0*/  LDG.E.128 R16, desc[UR36][R4.64] ;  /* 0x0000002404107981 */ /* 0x000162000c1e1d00 */
[----:B------:R-:W-:Y:S05]  /*b3f0*/  BRA `(.L_x_7584) ;  /* 0x0000000800947947 */ /* 0x000fea0003800000 */
.L_x_7592:
        /* <DEDUP_REMOVED lines=28> */
.L_x_7595:
        /* <DEDUP_REMOVED lines=16> */
.L_x_7594:
[----:B------:R-:W2:Y:S01]  /*b6c0*/  LDG.E.U16 R0, desc[UR36][R4.64] ;  /* 0x0000002404007981 */ /* 0x000ea2000c1e1500 */
[----:B------:R-:W-:Y:S01]  /*b6d0*/  CS2R R18, SRZ ;  /* 0x0000000000127805 */ /* 0x000fe2000001ff00 */
[----:B--2---:R-:W-:-:S04]  /*b6e0*/  IMAD.U32 R0, R0, 0x10000, RZ ;  /* 0x0001000000007824 */ /* 0x004fc800078e00ff */
[----:B------:R-:W-:-:S04]  /*b6f0*/  FMUL.FTZ R0, R0, 1 ;  /* 0x3f80000000007820 */ /* 0x000fc80000410000 */
[----:B------:R0:W1:Y:S01]  /*b700*/  F2F.F64.F32 R16, R0 ;  /* 0x0000000000107310 */ /* 0x0000620000201800 */
[----:B------:R-:W-:Y:S05]  /*b710*/  BRA `(.L_x_7584) ;  /* 0x0000000400cc7947 */ /* 0x000fea0003800000 */
.L_x_7591:
        /* <DEDUP_REMOVED lines=12> */
.L_x_7598:
        /* <DEDUP_REMOVED lines=22> */
.L_x_7600:
[----:B------:R-:W-:Y:S05]  /*b940*/  BSYNC.RECONVERGENT B0 ;  /* 0x0000000000007941 */ /* 0x000fea0003800200 */
.L_x_7599:
[----:B------:R-:W-:Y:S01]  /*b950*/  IMAD.SHL.U32 R0, R0, 0x100000, RZ ;  /* 0x0010000000007824 */ /* 0x000fe200078e00ff */
[----:B------:R-:W-:-:S04]  /*b960*/  LEA R3, R3, 0x3b800000, 0x17 ;  /* 0x3b80000003037811 */ /* 0x000fc800078eb8ff */
[----:B------:R-:W-:-:S05]  /*b970*/  LOP3.LUT R0, R3, R0, R7, 0xfe, !PT ;  /* 0x0000000003007212 */ /* 0x000fca00078efe07 */
[----:B------:R-:W-:-:S04]  /*b980*/  FMUL.FTZ R0, R0, 1 ;  /* 0x3f80000000007820 */ /* 0x000fc80000410000 */
[----:B------:R0:W1:Y:S01]  /*b990*/  F2F.F64.F32 R16, R0 ;  /* 0x0000000000107310 */ /* 0x0000620000201800 */
[----:B------:R-:W-:Y:S05]  /*b9a0*/  BRA `(.L_x_7584) ;  /* 0x0000000400287947 */ /* 0x000fea0003800000 */
.L_x_7597:
        /* <DEDUP_REMOVED lines=22> */
.L_x_7602:
[----:B------:R-:W-:Y:S05]  /*bb10*/  BSYNC.RECONVERGENT B0 ;  /* 0x0000000000007941 */ /* 0x000fea0003800200 */
.L_x_7601:
[----:B------:R-:W-:Y:S01]  /*bb20*/  IMAD.SHL.U32 R0, R0, 0x200000, RZ ;  /* 0x0020000000007824 */ /* 0x000fe200078e00ff */
[----:B------:R-:W-:-:S04]  /*bb30*/  LEA R3, R3, 0x37800000, 0x17 ;  /* 0x3780000003037811 */ /* 0x000fc800078eb8ff */
[----:B------:R-:W-:-:S05]  /*bb40*/  LOP3.LUT R0, R3, R0, R7, 0xfe, !PT ;  /* 0x0000000003007212 */ /* 0x000fca00078efe07 */
[----:B------:R-:W-:-:S04]  /*bb50*/  FMUL.FTZ R0, R0, 1 ;  /* 0x3f80000000007820 */ /* 0x000fc80000410000 */
[----:B------:R0:W1:Y:S01]  /*bb60*/  F2F.F64.F32 R16, R0 ;  /* 0x0000000000107310 */ /* 0x0000620000201800 */
[----:B------:R-:W-:Y:S05]  /*bb70*/  BRA `(.L_x_7584) ;  /* 0x0000000000b47947 */ /* 0x000fea0003800000 */
.L_x_7596:
        /* <DEDUP_REMOVED lines=19> */
.L_x_7583:
        /* <DEDUP_REMOVED lines=16> */
.L_x_7605:
[----:B------:R-:W-:Y:S02]  /*bdb0*/  CS2R R16, SRZ ;  /* 0x0000000000107805 */ /* 0x000fe4000001ff00 */
[----:B------:R-:W-:Y:S01]  /*bdc0*/  CS2R R18, SRZ ;  /* 0x0000000000127805 */ /* 0x000fe2000001ff00 */
[----:B------:R-:W-:Y:S06]  /*bdd0*/  BRA `(.L_x_7584) ;  /* 0x00000000001c7947 */ /* 0x000fec0003800000 */
.L_x_7604:
[----:B------:R-:W2:Y:S01]  /*bde0*/  LDG.E.64 R16, desc[UR36][R4.64] ;  /* 0x0000002404107981 */ /* 0x000ea2000c1e1b00 */
[----:B------:R-:W-:Y:S01]  /*bdf0*/  CS2R R18, SRZ ;  /* 0x0000000000127805 */ /* 0x000fe2000001ff00 */
[----:B--2---:R-:W0:Y:S01]  /*be00*/  I2F.F64.U64 R16, R16 ;  /* 0x0000001000107312 */ /* 0x004e220000301800 */
[----:B------:R-:W-:Y:S05]  /*be10*/  BRA `(.L_x_7584) ;  /* 0x00000000000c7947 */ /* 0x000fea0003800000 */
.L_x_7603:
[----:B------:R-:W2:Y:S01]  /*be20*/  LDG.E R4, desc[UR36][R4.64] ;  /* 0x0000002404047981 */ /* 0x000ea2000c1e1900 */
[----:B------:R-:W-:Y:S01]  /*be30*/  CS2R R18, SRZ ;  /* 0x0000000000127805 */ /* 0x000fe2000001ff00 */
[----:B--2---:R0:W1:Y:S06]  /*be40*/  I2F.F64.U32 R16, R4 ;  /* 0x0000000400107312 */ /* 0x00406c0000201800 */
.L_x_7584:
[----:B------:R-:W-:Y:S05]  /*be50*/  BSYNC.RECONVERGENT B6 ;  /* 0x0000000000067941 */ /* 0x000fea0003800200 */
.L_x_7578:
        /* <DEDUP_REMOVED lines=19> */
.L_x_7610:
[----:B--2---:R-:W2:Y:S01]  /*bf90*/  LDG.E.U8 R4, desc[UR36][R28.64] ;  /* 0x000000241c047981 */ /* 0x004ea2000c1e1100 */
[----:B------:R-:W-:Y:S01]  /*bfa0*/  CS2R R6, SRZ ;  /* 0x0000000000067805 */ /* 0x000fe2000001ff00 */
[----:B--2---:R-:W0:Y:S01]  /*bfb0*/  I2F.F64.U16 R4, R4 ;  /* 0x0000000400047312 */ /* 0x004e220000101800 */
[----:B------:R-:W-:Y:S05]  /*bfc0*/  BRA `(.L_x_7612) ;  /* 0x0000000c00bc7947 */ /* 0x000fea0003800000 */
.L_x_7609:
        /* <DEDUP_REMOVED lines=10> */
.L_x_7614:
[----:B--2---:R-:W2:Y:S01]  /*c070*/  LDG.E R4, desc[UR36][R28.64] ;  /* 0x000000241c047981 */ /* 0x004ea2000c1e1900 */
[----:B------:R-:W-:Y:S01]  /*c080*/  CS2R R6, SRZ ;  /* 0x0000000000067805 */ /* 0x000fe2000001ff00 */
[----:B--2---:R-:W0:Y:S01]  /*c090*/  I2F.F64 R4, R4 ;  /* 0x0000000400047312 */ /* 0x004e220000201c00 */
[----:B------:R-:W-:Y:S05]  /*c0a0*/  BRA `(.L_x_7612) ;  /* 0x0000000c00847947 */ /* 0x000fea0003800000 */
.L_x_7613:
[----:B--2---:R-:W2:Y:S01]  /*c0b0*/  LDG.E.U16 R4, desc[UR36][R28.64] ;  /* 0x000000241c047981 */ /* 0x004ea2000c1e1500 */
[----:B------:R-:W-:Y:S01]  /*c0c0*/  CS2R R6, SRZ ;  /* 0x0000000000067805 */ /* 0x000fe2000001ff00 */
[----:B--2---:R-:W0:Y:S01]  /*c0d0*/  I2F.F64.S16 R4, R4 ;  /* 0x0000000400047312 */ /* 0x004e220000101c00 */
[----:B------:R-:W-:Y:S05]  /*c0e0*/  BRA `(.L_x_7612) ;  /* 0x0000000c00747947 */ /* 0x000fea0003800000 */
.L_x_7608:
        /* <DEDUP_REMOVED lines=9> */
[----:B------:R-:W4:Y:S01]  /*c180*/  F2F.F64.F32 R4, R4 ;  /* 0x0000000400047310 */ /* 0x000f220000201800 */
[----:B------:R-:W-:Y:S05]  /*c190*/  BRA `(.L_x_7612) ;  /* 0x0000000c00487947 */ /* 0x000fea0003800000 */
.L_x_7616:
[----:B------:R-:W4:Y:S01]  /*c1a0*/  LDG.E.U16 R0, desc[UR36][R28.64] ;  /* 0x000000241c007981 */ /* 0x000f22000c1e1500 */
[----:B------:R-:W-:Y:S01]  /*c1b0*/  CS2R R6, SRZ ;  /* 0x0000000000067805 */ /* 0x000fe2000001ff00 */
[----:B----4-:R-:W-:-:S05]  /*c1c0*/  HADD2.F32 R0, -RZ, R0.H0_H0 ;  /* 0x20000000ff007230 */ /* 0x010fca0000004100 */
[----:B------:R-:W-:-:S04]  /*c1d0*/  FMUL.FTZ R0, R0, 1 ;  /* 0x3f80000000007820 */ /* 0x000fc80000410000 */
[----:B--2---:R0:W2:Y:S01]  /*c1e0*/  F2F.F64.F32 R4, R0 ;  /* 0x0000000000047310 */ /* 0x0040a20000201800 */
[----:B------:R-:W-:Y:S05]  /*c1f0*/  BRA `(.L_x_7612) ;  /* 0x0000000c00307947 */ /* 0x000fea0003800000 */
.L_x_7615:
        /* <DEDUP_REMOVED lines=12> */
.L_x_7618:
        /* <DEDUP_REMOVED lines=8> */
.L_x_7617:
[----:B--2---:R0:W5:Y:S01]  /*c340*/  LDG.E.64 R4, desc[UR36][R28.64] ;  /* 0x000000241c047981 */ /* 0x004162000c1e1b00 */
[----:B------:R-:W-:Y:S01]  /*c350*/  CS2R R6, SRZ ;  /* 0x0000000000067805 */ /* 0x000fe2000001ff00 */
[----:B------:R-:W-:Y:S06]  /*c360*/  BRA `(.L_x_7612) ;  /* 0x0000000800d47947 */ /* 0x000fec0003800000 */
.L_x_7607:
        /* <DEDUP_REMOVED lines=9> */
[----:B--2---:R-:W-:Y:S01]  /*c400*/  HFMA2 R4, -RZ, RZ, 0, 0 ;  /* 0x00000000ff047431 */ /* 0x004fe200000001ff */
[----:B------:R-:W-:Y:S02]  /*c410*/  CS2R R6, SRZ ;  /* 0x0000000000067805 */ /* 0x000fe4000001ff00 */
[----:B----4-:R-:W-:-:S04]  /*c420*/  ISETP.NE.AND P0, PT, R28, RZ, PT ;  /* 0x000000ff1c00720c */ /* 0x010fc80003f05270 */
[----:B------:R-:W-:Y:S01]  /*c430*/  FSEL R5, RZ, 1.875, !P0 ;  /* 0x3ff00000ff057808 */ /* 0x000fe20004000000 */
[----:B------:R-:W-:Y:S08]  /*c440*/  BRA `(.L_x_7612) ;  /* 0x00000008009c7947 */ /* 0x000ff00003800000 */
.L_x_7621:
[----:B--2---:R0:W5:Y:S01]  /*c450*/  LDG.E.128 R4, desc[UR36][R28.64] ;  /* 0x000000241c047981 */ /* 0x004162000c1e1d00 */
[----:B------:R-:W-:Y:S05]  /*c460*/  BRA `(.L_x_7612) ;  /* 0x0000000800947947 */ /* 0x000fea0003800000 */
.L_x_7620:
        /* <DEDUP_REMOVED lines=28> */
.L_x_7623:
[----:B--2---:R-:W2:Y:S01]  /*c630*/  LDG.E.U8 R4, desc[UR36][R28.64] ;  /* 0x000000241c047981 */ /* 0x004ea2000c1e1100 */
        /* <DEDUP_REMOVED lines=15> */
.L_x_7622:
[----:B------:R-:W4:Y:S01]  /*c730*/  LDG.E.U16 R0, desc[UR36][R28.64] ;  /* 0x000000241c007981 */ /* 0x000f22000c1e1500 */
[----:B------:R-:W-:Y:S01]  /*c740*/  CS2R R6, SRZ ;  /* 0x0000000000067805 */ /* 0x000fe2000001ff00 */
[----:B----4-:R-:W-:-:S04]  /*c750*/  IMAD.U32 R0, R0, 0x10000, RZ ;  /* 0x0001000000007824 */ /* 0x010fc800078e00ff */
[----:B------:R-:W-:-:S04]  /*c760*/  FMUL.FTZ R0, R0, 1 ;  /* 0x3f80000000007820 */ /* 0x000fc80000410000 */
[----:B--2---:R0:W2:Y:S01]  /*c770*/  F2F.F64.F32 R4, R0 ;  /* 0x0000000000047310 */ /* 0x0040a20000201800 */
[----:B------:R-:W-:Y:S05]  /*c780*/  BRA `(.L_x_7612) ;  /* 0x0000000400cc7947 */ /* 0x000fea0003800000 */
.L_x_7619:
        /* <DEDUP_REMOVED lines=12> */
.L_x_7626:
        /* <DEDUP_REMOVED lines=22> */
.L_x_7628:
[----:B------:R-:W-:Y:S05]  /*c9b0*/  BSYNC.RECONVERGENT B0 ;  /* 0x0000000000007941 */ /* 0x000fea0003800200 */
.L_x_7627:
[----:B------:R-:W-:Y:S01]  /*c9c0*/  IMAD.SHL.U32 R0, R0, 0x100000, RZ ;  /* 0x0010000000007824 */ /* 0x000fe200078e00ff */
[----:B------:R-:W-:-:S04]  /*c9d0*/  LEA R3, R3, 0x3b800000, 0x17 ;  /* 0x3b80000003037811 */ /* 0x000fc800078eb8ff */
[----:B------:R-:W-:-:S05]  /*c9e0*/  LOP3.LUT R0, R3, R0, R9, 0xfe, !PT ;  /* 0x0000000003007212 */ /* 0x000fca00078efe09 */
[----:B------:R-:W-:-:S04]  /*c9f0*/  FMUL.FTZ R0, R0, 1 ;  /* 0x3f80000000007820 */ /* 0x000fc80000410000 */
[----:B------:R0:W2:Y:S01]  /*ca00*/  F2F.F64.F32 R4, R0 ;  /* 0x0000000000047310 */ /* 0x0000a20000201800 */
[----:B------:R-:W-:Y:S05]  /*ca10*/  BRA `(.L_x_7612) ;  /* 0x0000000400287947 */ /* 0x000fea0003800000 */
.L_x_7625:
        /* <DEDUP_REMOVED lines=22> */
.L_x_7630:
[----:B------:R-:W-:Y:S05]  /*cb80*/  BSYNC.RECONVERGENT B0 ;  /* 0x0000000000007941 */ /* 0x000fea0003800200 */
.L_x_7629:
[----:B------:R-:W-:Y:S01]  /*cb90*/  IMAD.SHL.U32 R0, R0, 0x200000, RZ ;  /* 0x0020000000007824 */ /* 0x000fe200078e00ff */
[----:B------:R-:W-:-:S04]  /*cba0*/  LEA R3, R3, 0x37800000, 0x17 ;  /* 0x3780000003037811 */ /* 0x000fc800078eb8ff */
[----:B------:R-:W-:-:S05]  /*cbb0*/  LOP3.LUT R0, R3, R0, R9, 0xfe, !PT ;  /* 0x0000000003007212 */ /* 0x000fca00078efe09 */
[----:B------:R-:W-:-:S04]  /*cbc0*/  FMUL.FTZ R0, R0, 1 ;  /* 0x3f80000000007820 */ /* 0x000fc80000410000 */
[----:B------:R0:W2:Y:S01]  /*cbd0*/  F2F.F64.F32 R4, R0 ;  /* 0x0000000000047310 */ /* 0x0000a20000201800 */
[----:B------:R-:W-:Y:S05]  /*cbe0*/  BRA `(.L_x_7612) ;  /* 0x0000000000b47947 */ /* 0x000fea0003800000 */
.L_x_7624:
[----:B------:R-:W-:-:S13]  /*cbf0*/  ISETP.NE.AND P0, PT, R0, 0x1c, PT ;  /* 0x0000001c0000780c */ /* 0x000fda0003f05270 */
[----:B------:R-:W-:Y:S05]  /*cc00*/  @!P0 BRA `(.L_x_7631) ;  /* 0x0000000000a08947 */ /* 0x000fea0003800000 */
[----:B------:R-:W-:-:S13]  /*cc10*/  ISETP.NE.AND P0, PT, R0, 0x1d, PT ;  /* 0x0000001d0000780c */ /* 0x000fda0003f05270 */
[----:B------:R-:W-:Y:S05]  /*cc20*/  @!P0 BRA `(.L_x_7632) ;  /* 0x0000000000888947 */ /* 0x000fea0003800000 */
[----:B------:R-:W-:-:S13]  /*cc30*/  ISETP.NE.AND P0, PT, R0, 0x2c, PT ;  /* 0x0000002c0000780c */ /* 0x000fda0003f05270 */
[----:B------:R-:W-:Y:S05]  /*cc40*/  @P0 BRA `(.L_x_7611) ;  /* 0x0000000000340947 */ /* 0x000fea0003800000 */
        /* <DEDUP_REMOVED lines=13> */
.L_x_7611:
        /* <DEDUP_REMOVED lines=16> */
.L_x_7633:
[----:B------:R-:W-:Y:S02]  /*ce20*/  CS2R R4, SRZ ;  /* 0x0000000000047805 */ /* 0x000fe4000001ff00 */
[----:B------:R-:W-:Y:S01]  /*ce30*/  CS2R R6, SRZ ;  /* 0x0000000000067805 */ /* 0x000fe2000001ff00 */
[----:B------:R-:W-:Y:S06]  /*ce40*/  BRA `(.L_x_7612) ;  /* 0x00000000001c7947 */ /* 0x000fec0003800000 */
.L_x_7632:
[----:B--2---:R-:W2:Y:S01]  /*ce50*/  LDG.E.64 R4, desc[UR36][R28.64] ;  /* 0x000000241c047981 */ /* 0x004ea2000c1e1b00 */
[----:B------:R-:W-:Y:S01]  /*ce60*/  CS2R R6, SRZ ;  /* 0x0000000000067805 */ /* 0x000fe2000001ff00 */
[----:B--2---:R-:W0:Y:S01]  /*ce70*/  I2F.F64.U64 R4, R4 ;  /* 0x0000000400047312 */ /* 0x004e220000301800 */
[----:B------:R-:W-:Y:S05]  /*ce80*/  BRA `(.L_x_7612) ;  /* 0x00000000000c7947 */ /* 0x000fea0003800000 */
.L_x_7631:
[----:B--2---:R-:W2:Y:S01]  /*ce90*/  LDG.E R4, desc[UR36][R28.64] ;  /* 0x000000241c047981 */ /* 0x004ea2000c1e1900 */
[----:B------:R-:W-:Y:S01]  /*cea0*/  CS2R R6, SRZ ;  /* 0x0000000000067805 */ /* 0x000fe2000001ff00 */
[----:B--2---:R-:W0:Y:S06]  /*ceb0*/  I2F.F64.U32 R4, R4 ;  /* 0x0000000400047312 */ /* 0x004e2c0000201800 */
.L_x_7612:
[----:B------:R-:W-:Y:S05]  /*cec0*/  BSYNC.RECONVERGENT B6 ;  /* 0x0000000000067941 */ /* 0x000fea0003800200 */
.L_x_7606:
[----:B------:R-:W1:Y:S01]  /*ced0*/  LDCU.128 UR8, c[0x0][0x670] ;  /* 0x0000ce00ff0877ac */ /* 0x000e620008000c00 */
[----:B0-----:R-:W-:Y:S01]  /*cee0*/  LOP3.LUT R0, R2, 0xff, RZ, 0xc0, !PT ;  /* 0x000000ff02007812 */ /* 0x001fe200078ec0ff */
[----:B------:R-:W0:Y:S03]  /*cef0*/  LDCU.64 UR4, c[0x0][0x650] ;  /* 0x0000ca00ff0477ac */ /* 0x000e260008000a00 */
[----:B------:R-:W-:Y:S01]  /*cf00*/  ISETP.GT.AND P1, PT, R0, 0x9, PT ;  /* 0x000000090000780c */ /* 0x000fe20003f24270 */
[----:B-1-3-5:R-:W-:Y:S02]  /*cf10*/  DMUL R10, R16, UR10 ;  /* 0x0000000a100a7c28 */ /* 0x02afe40008000000 */
[----:B------:R-:W-:-:S06]  /*cf20*/  DMUL R8, R18, UR10 ;  /* 0x0000000a12087c28 */ /* 0x000fcc0008000000 */
[----:B------:R-:W-:Y:S02]  /*cf30*/  DFMA R10, R18, UR8, R10 ;  /* 0x00000008120a7c2b */ /* 0x000fe4000800000a */
[----:B------:R-:W-:-:S06]  /*cf40*/  DFMA R16, R16, UR8, -R8 ;  /* 0x0000000810107c2b */ /* 0x000fcc0008000808 */
[C---:B--2-4-:R-:W-:Y:S02]  /*cf50*/  DMUL R8, R10.reuse, R6 ;  /* 0x000000060a087228 */ /* 0x054fe40000000000 */
        /* <DEDUP_REMOVED lines=17> */
.L_x_7637:
[----:B------:R-:W0:Y:S02]  /*d070*/  F2I.S64.F64.TRUNC R4, R4 ;  /* 0x0000000400047311 */ /* 0x000e24000030d900 */
[----:B0-----:R-:W-:-:S05]  /*d080*/  IMAD.MOV.U32 R3, RZ, RZ, R4 ;  /* 0x000000ffff037224 */ /* 0x001fca00078e0004 */
[----:B------:R0:W-:Y:S01]  /*d090*/  STG.E.U8 desc[UR36][R8.64], R3 ;  /* 0x0000000308007986 */ /* 0x0001e2000c101124 */
[----:B------:R-:W-:Y:S05]  /*d0a0*/  BRA `(.L_x_7639) ;  /* 0x0000000c00f07947 */ /* 0x000fea0003800000 */
.L_x_7636:
        /* <DEDUP_REMOVED lines=9> */
.L_x_7641:
[----:B------:R-:W0:Y:S02]  /*d140*/  F2I.F64.TRUNC R5, R4 ;  /* 0x0000000400057311 */ /* 0x000e24000030d100 */
[----:B0-----:R0:W-:Y:S01]  /*d150*/  STG.E desc[UR36][R8.64], R5 ;  /* 0x0000000508007986 */ /* 0x0011e2000c101924 */
[----:B------:R-:W-:Y:S05]  /*d160*/  BRA `(.L_x_7639) ;  /* 0x0000000c00c07947 */ /* 0x000fea0003800000 */
.L_x_7640:
[----:B------:R-:W0:Y:S02]  /*d170*/  F2I.F64.TRUNC R5, R4 ;  /* 0x0000000400057311 */ /* 0x000e24000030d100 */
[----:B0-----:R0:W-:Y:S01]  /*d180*/  STG.E.U16 desc[UR36][R8.64], R5 ;  /* 0x0000000508007986 */ /* 0x0011e2000c101524 */
[----:B------:R-:W-:Y:S05]  /*d190*/  BRA `(.L_x_7639) ;  /* 0x0000000c00b47947 */ /* 0x000fea0003800000 */
.L_x_7635:
        /* <DEDUP_REMOVED lines=13> */
.L_x_7643:
        /* <DEDUP_REMOVED lines=8> */
.L_x_7642:
        /* <DEDUP_REMOVED lines=16> */
.L_x_7645:
        /* <DEDUP_REMOVED lines=11> */
.L_x_7644:
[----:B------:R0:W-:Y:S01]  /*d4a0*/  STG.E.64 desc[UR36][R8.64], R4 ;  /* 0x0000000408007986 */ /* 0x0001e2000c101b24 */
[----:B------:R-:W-:Y:S05]  /*d4b0*/  BRA `(.L_x_7639) ;  /* 0x0000000800ec7947 */ /* 0x000fea0003800000 */
.L_x_7634:
        /* <DEDUP_REMOVED lines=13> */
.L_x_7649:
        /* <DEDUP_REMOVED lines=22> */
.L_x_7652:
[----:B------:R-:W-:-:S04]  /*d6f0*/  SHF.R.U32.HI R3, RZ, 0x18, R7 ;  /* 0x00000018ff037819 */ /* 0x000fc80000011607 */
[----:B------:R-:W-:-:S07]  /*d700*/  LOP3.LUT R0, R0, 0x80, R3, 0xf8, !PT ;  /* 0x0000008000007812 */ /* 0x000fce00078ef803 */
.L_x_7651:
[----:B------:R-:W-:Y:S05]  /*d710*/  BSYNC.RECONVERGENT B0 ;  /* 0x0000000000007941 */ /* 0x000fea0003800200 */
.L_x_7650:
[----:B------:R0:W-:Y:S01]  /*d720*/  STG.E.U8 desc[UR36][R8.64], R0 ;  /* 0x0000000008007986 */ /* 0x0001e2000c101124 */
[----:B------:R-:W-:Y:S05]  /*d730*/  BRA `(.L_x_7639) ;  /* 0x00000008004c7947 */ /* 0x000fea0003800000 */
.L_x_7648:
        /* <DEDUP_REMOVED lines=22> */
.L_x_7655:
[----:B------:R-:W-:-:S04]  /*d8a0*/  SHF.R.U32.HI R3, RZ, 0x18, R7 ;  /* 0x00000018ff037819 */ /* 0x000fc80000011607 */
[----:B------:R-:W-:-:S07]  /*d8b0*/  LOP3.LUT R0, R0, 0x80, R3, 0xf8, !PT ;  /* 0x0000008000007812 */ /* 0x000fce00078ef803 */
.L_x_7654:
[----:B------:R-:W-:Y:S05]  /*d8c0*/  BSYNC.RECONVERGENT B0 ;  /* 0x0000000000007941 */ /* 0x000fea0003800200 */
.L_x_7653:
[----:B------:R0:W-:Y:S01]  /*d8d0*/  STG.E.U8 desc[UR36][R8.64], R0 ;  /* 0x0000000008007986 */ /* 0x0001e2000c101124 */
[----:B------:R-:W-:Y:S05]  /*d8e0*/  BRA `(.L_x_7639) ;  /* 0x0000000400e07947 */ /* 0x000fea0003800000 */
.L_x_7647:
        /* <DEDUP_REMOVED lines=26> */
.L_x_7657:
[----:B------:R-:W0:Y:S02]  /*da90*/  F2I.U64.F64.TRUNC R4, R4 ;  /* 0x0000000400047311 */ /* 0x000e24000030d800 */
[----:B0-----:R0:W-:Y:S01]  /*daa0*/  STG.E.64 desc[UR36][R8.64], R4 ;  /* 0x0000000408007986 */ /* 0x0011e2000c101b24 */
[----:B------:R-:W-:Y:S05]  /*dab0*/  BRA `(.L_x_7639) ;  /* 0x00000004006c7947 */ /* 0x000fea0003800000 */
.L_x_7656:
[----:B------:R-:W0:Y:S02]  /*dac0*/  F2I.U32.F64.TRUNC R5, R4 ;  /* 0x0000000400057311 */ /* 0x000e24000030d000 */
[----:B0-----:R0:W-:Y:S01]  /*dad0*/  STG.E desc[UR36][R8.64], R5 ;  /* 0x0000000508007986 */ /* 0x0011e2000c101924 */
[----:B------:R-:W-:Y:S05]  /*dae0*/  BRA `(.L_x_7639) ;  /* 0x0000000400607947 */ /* 0x000fea0003800000 */
.L_x_7646:
        /* <DEDUP_REMOVED lines=11> */
.L_x_7659:
[----:B------:R4:W-:Y:S01]  /*dba0*/  STG.E.128 desc[UR36][R8.64], R4 ;  /* 0x0000000408007986 */ /* 0x0009e2000c101d24 */
[----:B------:R-:W-:Y:S05]  /*dbb0*/  BRA `(.L_x_7639) ;  /* 0x00000004002c7947 */ /* 0x000fea0003800000 */
.L_x_7658:
[----:B------:R-:W-:-:S13]  /*dbc0*/  ISETP.NE.AND P0, PT, R0, 0xf, PT ;  /* 0x0000000f0000780c */ /* 0x000fda0003f05270 */
[----:B------:R-:W-:Y:S05]  /*dbd0*/  @!P0 BRA `(.L_x_7660) ;  /* 0x0000000400088947 */ /* 0x000fea0003800000 */
[----:B------:R-:W-:-:S13]  /*dbe0*/  ISETP.NE.AND P0, PT, R0, 0x17, PT ;  /* 0x000000170000780c */ /* 0x000fda0003f05270 */
[----:B------:R-:W-:Y:S05]  /*dbf0*/  @!P0 BRA `(.L_x_7661) ;  /* 0x0000000000a08947 */ /* 0x000fea0003800000 */
[----:B------:R-:W-:-:S13]  /*dc00*/  ISETP.NE.AND P0, PT, R0, 0x18, PT ;  /* 0x000000180000780c */ /* 0x000fda0003f05270 */
[----:B------:R-:W-:Y:S05]  /*dc10*/  @!P0 BRA `(.L_x_7662) ;  /* 0x0000000000448947 */ /* 0x000fea0003800000 */
.L_x_7638:
        /* <DEDUP_REMOVED lines=16> */
.L_x_7663:
[----:B------:R-:W-:Y:S05]  /*dd20*/  BRA `(.L_x_7639) ;  /* 0x0000000000d07947 */ /* 0x000fea0003800000 */
.L_x_7662:
        /* <DEDUP_REMOVED lines=17> */
.L_x_7665:
[----:B------:R-:W-:Y:S05]  /*de40*/  BSYNC.RECONVERGENT B0 ;  /* 0x0000000000007941 */ /* 0x000fea0003800200 */
.L_x_7664:
[----:B------:R-:W-:-:S05]  /*de50*/  LOP3.LUT R3, R0, 0x80, R3, 0xf8, !PT ;  /* 0x0000008000037812 */ /* 0x000fca00078ef803 */
[----:B------:R1:W-:Y:S01]  /*de60*/  STG.E.U8 desc[UR36][R8.64], R3 ;  /* 0x0000000308007986 */ /* 0x0003e2000c101124 */
[----:B------:R-:W-:Y:S05]  /*de70*/  BRA `(.L_x_7639) ;  /* 0x00000000007c7947 */ /* 0x000fea0003800000 */
.L_x_7661:
        /* <DEDUP_REMOVED lines=16> */
.L_x_7667:
[----:B------:R-:W-:Y:S01]  /*df80*/  IMAD.MOV.U32 R0, RZ, RZ, 0x7f ;  /* 0x0000007fff007424 */ /* 0x000fe200078e00ff */
[----:B------:R-:W-:-:S04]  /*df90*/  ISETP.GT.U32.AND P0, PT, R3, 0x7f800000, PT ;  /* 0x7f8000000300780c */ /* 0x000fc80003f04070 */
[----:B------:R-:W-:-:S09]  /*dfa0*/  SEL R0, R0, 0x7c, P0 ;  /* 0x0000007c00007807 */ /* 0x000fd20000000000 */
.L_x_7668:
[----:B------:R-:W-:Y:S05]  /*dfb0*/  BSYNC.RECONVERGENT B0 ;  /* 0x0000000000007941 */ /* 0x000fea0003800200 */
.L_x_7666:
[----:B------:R-:W-:-:S04]  /*dfc0*/  SHF.R.U32.HI R3, RZ, 0x18, R7 ;  /* 0x00000018ff037819 */ /* 0x000fc80000011607 */
[----:B------:R-:W-:-:S05]  /*dfd0*/  LOP3.LUT R3, R0, 0x80, R3, 0xf8, !PT ;  /* 0x0000008000037812 */ /* 0x000fca00078ef803 */
[----:B------:R0:W-:Y:S01]  /*dfe0*/  STG.E.U8 desc[UR36][R8.64], R3 ;  /* 0x0000000308007986 */ /* 0x0001e2000c101124 */
[----:B------:R-:W-:Y:S05]  /*dff0*/  BRA `(.L_x_7639) ;  /* 0x00000000001c7947 */ /* 0x000fea0003800000 */
.L_x_7660:
[----:B------:R-:W-:Y:S01]  /*e000*/  UMOV UR4, 0xf0000000 ;  /* 0xf000000000047882 */ /* 0x000fe20000000000 */
[----:B------:R-:W-:Y:S01]  /*e010*/  UMOV UR5, 0x380fffff ;  /* 0x380fffff00057882 */ /* 0x000fe20000000000 */
[----:B------:R-:W0:Y:S01]  /*e020*/  F2F.F32.F64 R0, R4 ;  /* 0x0000000400007310 */ /* 0x000e220000301000 */
[----:B------:R-:W-:-:S14]  /*e030*/  DSETP.GEU.AND P0, PT, |R4|, UR4, PT ;  /* 0x0000000404007e2a */ /* 0x000fdc000bf0e200 */
[----:B0-----:R-:W-:-:S05]  /*e040*/  @!P0 FMUL R0, R0, 1.175494350822287508e-38 ;  /* 0x0080000000008820 */ /* 0x001fca0000400000 */
[----:B------:R-:W-:-:S05]  /*e050*/  F2FP.BF16.F32.PACK_AB R0, RZ, R0 ;  /* 0x00000000ff00723e */ /* 0x000fca00000010ff */
[----:B------:R2:W-:Y:S02]  /*e060*/  STG.E.U16 desc[UR36][R8.64], R0 ;  /* 0x0000000008007986 */ /* 0x0005e4000c101524 */
.L_x_7639:
[----:B------:R-:W-:-:S07]  /*e070*/  VIADD R25, R25, 0x80 ;  /* 0x0000008019197836 */ /* 0x000fce0000000000 */
.L_x_7575:
[----:B------:R-:W-:Y:S05]  /*e080*/  BSYNC.RECONVERGENT B7 ;  /* 0x0000000000077941 */ /* 0x000fea0003800200 */
.L_x_7574:
[----:B------:R-:W5:Y:S02]  /*e090*/  LDCU UR4, c[0x0][0x380] ;  /* 0x00007000ff0477ac */ /* 0x000f640008000800 */
[----:B-----5:R-:W-:-:S13]  /*e0a0*/  ISETP.GE.AND P0, PT, R25, UR4, PT ;  /* 0x0000000419007c0c */ /* 0x020fda000bf06270 */
[----:B------:R-:W-:Y:S05]  /*e0b0*/  @P0 EXIT ;  /* 0x000000000000094d */ /* 0x000fea0003800000 */
        /* <DEDUP_REMOVED lines=355> */
.L_x_7669:
[----:B0123--:R-:W-:Y:S01]  /*f6f0*/  IMAD.MOV.U32 R3, RZ, RZ, 0x1 ;  /* 0x00000001ff037424 */ /* 0x00ffe200078e00ff */
[C---:B------:R-:W-:Y:S01]  /*f700*/  LOP3.LUT R0, R26.reuse, 0xff, RZ, 0xc0, !PT ;  /* 0x000000ff1a007812 */ /* 0x040fe200078ec0ff */
[----:B------:R-:W0:Y:S01]  /*f710*/  LDCU.64 UR4, c[0x0][0x650] ;  /* 0x0000ca00ff0477ac */ /* 0x000e220008000a00 */
[----:B------:R-:W-:Y:S02]  /*f720*/  ISETP.LE.U32.AND P1, PT, R26, 0x2c, PT ;  /* 0x0000002c1a00780c */ /* 0x000fe40003f23070 */
[CC--:B----4-:R-:W-:Y:S02]  /*f730*/  SHF.L.U32 R4, R3.reuse, R0.reuse, RZ ;  /* 0x0000000003047219 */ /* 0x0d0fe400000006ff */
        /* <DEDUP_REMOVED lines=22> */
.L_x_7670:
        /* <DEDUP_REMOVED lines=19> */
.L_x_7675:
[----:B------:R-:W2:Y:S01]  /*f9d0*/  LDG.E.U8 R4, desc[UR36][R4.64] ;  /* 0x0000002404047981 */ /* 0x000ea2000c1e1100 */
[----:B------:R-:W-:Y:S01]  /*f9e0*/  CS2R R18, SRZ ;  /* 0x0000000000127805 */ /* 0x000fe2000001ff00 */
[----:B--2---:R0:W1:Y:S01]  /*f9f0*/  I2F.F64.U16 R16, R4 ;  /* 0x0000000400107312 */ /* 0x0040620000101800 */
[----:B------:R-:W-:Y:S05]  /*fa00*/  BRA `(.L_x_7677) ;  /* 0x0000000c00bc7947 */ /* 0x000fea0003800000 */
.L_x_7674:
        /* <DEDUP_REMOVED lines=10> */
.L_x_7679:
[----:B------:R-:W2:Y:S01]  /*fab0*/  LDG.E R4, desc[UR36][R4.64] ;  /* 0x0000002404047981 */ /* 0x000ea2000c1e1900 */
[----:B------:R-:W-:Y:S01]  /*fac0*/  CS2R R18, SRZ ;  /* 0x0000000000127805 */ /* 0x000fe2000001ff00 */
[----:B--2---:R0:W1:Y:S01]  /*fad0*/  I2F.F64 R16, R4 ;  /* 0x0000000400107312 */ /* 0x0040620000201c00 */
[----:B------:R-:W-:Y:S05]  /*fae0*/  BRA `(.L_x_7677) ;  /* 0x0000000c00847947 */ /* 0x000fea0003800000 */
.L_x_7678:
[----:B------:R-:W2:Y:S01]  /*faf0*/  LDG.E.U16 R4, desc[UR36][R4.64] ;  /* 0x0000002404047981 */ /* 0x000ea2000c1e1500 */
[----:B------:R-:W-:Y:S01]  /*fb00*/  CS2R R18, SRZ ;  /* 0x0000000000127805 */ /* 0x000fe2000001ff00 */
[----:B--2---:R0:W1:Y:S01]  /*fb10*/  I2F.F64.S16 R16, R4 ;  /* 0x0000000400107312 */ /* 0x0040620000101c00 */
[----:B------:R-:W-:Y:S05]  /*fb20*/  BRA `(.L_x_7677) ;  /* 0x0000000c00747947 */ /* 0x000fea0003800000 */
.L_x_7673:
        /* <DEDUP_REMOVED lines=11> */
.L_x_7681:
[----:B------:R-:W2:Y:S01]  /*fbe0*/  LDG.E.U16 R0, desc[UR36][R4.64] ;  /* 0x0000002404007981 */ /* 0x000ea2000c1e1500 */
[----:B------:R-:W-:Y:S01]  /*fbf0*/  CS2R R18, SRZ ;  /* 0x0000000000127805 */ /* 0x000fe2000001ff00 */
[----:B--2---:R-:W-:-:S05]  /*fc00*/  HADD2.F32 R0, -RZ, R0.H0_H0 ;  /* 0x20000000ff007230 */ /* 0x004fca0000004100 */
[----:B------:R-:W-:-:S04]  /*fc10*/  FMUL.FTZ R0, R0, 1 ;  /* 0x3f80000000007820 */ /* 0x000fc80000410000 */
[----:B------:R1:W2:Y:S01]  /*fc20*/  F2F.F64.F32 R16, R0 ;  /* 0x0000000000107310 */ /* 0x0002a20000201800 */
[----:B------:R-:W-:Y:S05]  /*fc30*/  BRA `(.L_x_7677) ;  /* 0x0000000c00307947 */ /* 0x000fea0003800000 */
.L_x_7680:
        /* <DEDUP_REMOVED lines=9> */
[----:B------:R-:W4:Y:S08]  /*fcd0*/  F2F.F64.F32 R16, R16 ;  /* 0x0000001000107310 */ /* 0x000f300000201800 */
[----:B------:R-:W0:Y:S01]  /*fce0*/  F2F.F64.F32 R18, R18 ;  /* 0x0000001200127310 */ /* 0x000e220000201800 */
[----:B------:R-:W-:Y:S05]  /*fcf0*/  BRA `(.L_x_7677) ;  /* 0x0000000c00007947 */ /* 0x000fea0003800000 */
.L_x_7683:
        /* <DEDUP_REMOVED lines=8> */
.L_x_7682:
[----:B------:R3:W5:Y:S01]  /*fd80*/  LDG.E.64 R16, desc[UR36][R4.64] ;  /* 0x0000002404107981 */ /* 0x000762000c1e1b00 */
[----:B------:R-:W-:Y:S01]  /*fd90*/  CS2R R18, SRZ ;  /* 0x0000000000127805 */ /* 0x000fe2000001ff00 */
[----:B------:R-:W-:Y:S06]  /*fda0*/  BRA `(.L_x_7677) ;  /* 0x0000000800d47947 */ /* 0x000fec0003800000 */
.L_x_7672:
        /* <DEDUP_REMOVED lines=14> */
.L_x_7686:
[----:B------:R0:W5:Y:S01]  /*fe90*/  LDG.E.128 R16, desc[UR36][R4.64] ;  /* 0x0000002404107981 */ /* 0x000162000c1e1d00 */
[----:B------:R-:W-:Y:S05]  /*fea0*/  BRA `(.L_x_7677) ;  /* 0x0000000800947947 */ /* 0x000fea0003800000 */
.L_x_7685:
        /* <DEDUP_REMOVED lines=28> */
.L_x_7688:
        /* <DEDUP_REMOVED lines=16> */
.L_x_7687:
[----:B------:R-:W2:Y:S01]  /*10170*/  LDG.E.U16 R0, desc[UR36][R4.64] ;  /* 0x0000002404007981 */ /* 0x000ea2000c1e1500 */
[----:B------:R-:W-:Y:S01]  /*10180*/  CS2R R18, SRZ ;  /* 0x0000000000127805 */ /* 0x000fe2000001ff00 */
[----:B--2---:R-:W-:-:S04]  /*10190*/  IMAD.U32 R0, R0, 0x10000, RZ ;  /* 0x0001000000007824 */ /* 0x004fc800078e00ff */
[----:B------:R-:W-:-:S04]  /*101a0*/  FMUL.FTZ R0, R0, 1 ;  /* 0x3f80000000007820 */ /* 0x000fc80000410000 */
[----:B------:R0:W1:Y:S01]  /*101b0*/  F2F.F64.F32 R16, R0 ;  /* 0x0000000000107310 */ /* 0x0000620000201800 */
[----:B------:R-:W-:Y:S05]  /*101c0*/  BRA `(.L_x_7677) ;  /* 0x0000000400cc7947 */ /* 0x000fea0003800000 */
.L_x_7684:
        /* <DEDUP_REMOVED lines=12> */
.L_x_7691:
        /* <DEDUP_REMOVED lines=22> */
.L_x_7693:
[----:B------:R-:W-:Y:S05]  /*103f0*/  BSYNC.RECONVERGENT B0 ;  /* 0x0000000000007941 */ /* 0x000fea0003800200 */
.L_x_7692:
[----:B------:R-:W-:Y:S02]  /*10400*/  SHF.L.U32 R0, R0, 0x14, RZ ;  /* 0x0000001400007819 */ /* 0x000fe400000006ff */
[----:B------:R-:W-:-:S04]  /*10410*/  LEA R3, R3, 0x3b800000, 0x17 ;  /* 0x3b80000003037811 */ /* 0x000fc800078eb8ff */
[----:B------:R-:W-:-:S05]  /*10420*/  LOP3.LUT R0, R3, R0, R7, 0xfe, !PT ;  /* 0x0000000003007212 */ /* 0x000fca00078efe07 */
[----:B------:R-:W-:-:S04]  /*10430*/  FMUL.FTZ R0, R0, 1 ;  /* 0x3f80000000007820 */ /* 0x000fc80000410000 */
[----:B------:R0:W1:Y:S01]  /*10440*/  F2F.F64.F32 R16, R0 ;  /* 0x0000000000107310 */ /* 0x0000620000201800 */
[----:B------:R-:W-:Y:S05]  /*10450*/  BRA `(.L_x_7677) ;  /* 0x0000000400287947 */ /* 0x000fea0003800000 */
.L_x_7690:
        /* <DEDUP_REMOVED lines=22> */
.L_x_7695:
[----:B------:R-:W-:Y:S05]  /*105c0*/  BSYNC.RECONVERGENT B0 ;  /* 0x0000000000007941 */ /* 0x000fea0003800200 */
.L_x_7694:
[----:B------:R-:W-:Y:S01]  /*105d0*/  IMAD.SHL.U32 R0, R0, 0x200000, RZ ;  /* 0x0020000000007824 */ /* 0x000fe200078e00ff */
[----:B------:R-:W-:-:S04]  /*105e0*/  LEA R3, R3, 0x37800000, 0x17 ;  /* 0x3780000003037811 */ /* 0x000fc800078eb8ff */
[----:B------:R-:W-:-:S05]  /*105f0*/  LOP3.LUT R0, R3, R0, R7, 0xfe, !PT ;  /* 0x0000000003007212 */ /* 0x000fca00078efe07 */
[----:B------:R-:W-:-:S04]  /*10600*/  FMUL.FTZ R0, R0, 1 ;  /* 0x3f80000000007820 */ /* 0x000fc80000410000 */
[----:B------:R0:W1:Y:S01]  /*10610*/  F2F.F64.F32 R16, R0 ;  /* 0x0000000000107310 */ /* 0x0000620000201800 */
[----:B------:R-:W-:Y:S05]  /*10620*/  BRA `(.L_x_7677) ;  /* 0x0000000000b47947 */ /* 0x000fea0003800000 */
.L_x_7689:
        /* <DEDUP_REMOVED lines=19> */
.L_x_7676:
        /* <DEDUP_REMOVED lines=16> */
.L_x_7698:
[----:B------:R-:W-:Y:S02]  /*10860*/  CS2R R16, SRZ ;  /* 0x0000000000107805 */ /* 0x000fe4000001ff00 */
[----:B------:R-:W-:Y:S01]  /*10870*/  CS2R R18, SRZ ;  /* 0x0000000000127805 */ /* 0x000fe2000001ff00 */
[----:B------:R-:W-:Y:S06]  /*10880*/  BRA `(.L_x_7677) ;  /* 0x00000000001c7947 */ /* 0x000fec0003800000 */
.L_x_7697:
[----:B------:R-:W2:Y:S01]  /*10890*/  LDG.E.64 R16, desc[UR36][R4.64] ;  /* 0x0000002404107981 */ /* 0x000ea2000c1e1b00 */
[----:B------:R-:W-:Y:S01]  /*108a0*/  CS2R R18, SRZ ;  /* 0x0000000000127805 */ /* 0x000fe2000001ff00 */
[----:B--2---:R-:W0:Y:S01]  /*108b0*/  I2F.F64.U64 R16, R16 ;  /* 0x0000001000107312 */ /* 0x004e220000301800 */
[----:B------:R-:W-:Y:S05]  /*108c0*/  BRA `(.L_x_7677) ;  /* 0x00000000000c7947 */ /* 0x000fea0003800000 */
.L_x_7696:
[----:B------:R-:W2:Y:S01]  /*108d0*/  LDG.E R4, desc[UR36][R4.64] ;  /* 0x0000002404047981 */ /* 0x000ea2000c1e1900 */
[----:B------:R-:W-:Y:S01]  /*108e0*/  CS2R R18, SRZ ;  /* 0x0000000000127805 */ /* 0x000fe2000001ff00 */
[----:B--2---:R0:W1:Y:S06]  /*108f0*/  I2F.F64.U32 R16, R4 ;  /* 0x0000000400107312 */ /* 0x00406c0000201800 */
.L_x_7677:
[----:B------:R-:W-:Y:S05]  /*10900*/  BSYNC.RECONVERGENT B6 ;  /* 0x0000000000067941 */ /* 0x000fea0003800200 */
.L_x_7671:
[----:B------:R-:W3:Y:S01]  /*10910*/  LDCU.64 UR4, c[0x0][0x668] ;  /* 0x0000cd00ff0477ac */ /* 0x000ee20008000a00 */
[----:B01----:R-:W-:Y:S01]  /*10920*/  PRMT R0, R2, 0x7773, RZ ;  /* 0x0000777302007816 */ /* 0x003fe200000000ff */
        /* <DEDUP_REMOVED lines=17> */
.L_x_7703:
[----:B------:R-:W3:Y:S01]  /*10a40*/  LDG.E.U8 R4, desc[UR36][R8.64] ;  /* 0x0000002408047981 */ /* 0x000ee2000c1e1100 */
[----:B------:R-:W-:Y:S01]  /*10a50*/  CS2R R6, SRZ ;  /* 0x0000000000067805 */ /* 0x000fe2000001ff00 */
[----:B---3--:R-:W0:Y:S01]  /*10a60*/  I2F.F64.U16 R4, R4 ;  /* 0x0000000400047312 */ /* 0x008e220000101800 */
[----:B------:R-:W-:Y:S05]  /*10a70*/  BRA `(.L_x_7705) ;  /* 0x0000000c00bc7947 */ /* 0x000fea0003800000 */
.L_x_7702:
        /* <DEDUP_REMOVED lines=10> */
.L_x_7707:
[----:B------:R-:W3:Y:S01]  /*10b20*/  LDG.E R4, desc[UR36][R8.64] ;  /* 0x0000002408047981 */ /* 0x000ee2000c1e1900 */
[----:B------:R-:W-:Y:S01]  /*10b30*/  CS2R R6, SRZ ;  /* 0x0000000000067805 */ /* 0x000fe2000001ff00 */
[----:B---3--:R-:W0:Y:S01]  /*10b40*/  I2F.F64 R4, R4 ;  /* 0x0000000400047312 */ /* 0x008e220000201c00 */
[----:B------:R-:W-:Y:S05]  /*10b50*/  BRA `(.L_x_7705) ;  /* 0x0000000c00847947 */ /* 0x000fea0003800000 */
.L_x_7706:
[----:B------:R-:W3:Y:S01]  /*10b60*/  LDG.E.U16 R4, desc[UR36][R8.64] ;  /* 0x0000002408047981 */ /* 0x000ee2000c1e1500 */
[----:B------:R-:W-:Y:S01]  /*10b70*/  CS2R R6, SRZ ;  /* 0x0000000000067805 */ /* 0x000fe2000001ff00 */
[----:B---3--:R-:W0:Y:S01]  /*10b80*/  I2F.F64.S16 R4, R4 ;  /* 0x0000000400047312 */ /* 0x008e220000101c00 */
[----:B------:R-:W-:Y:S05]  /*10b90*/  BRA `(.L_x_7705) ;  /* 0x0000000c00747947 */ /* 0x000fea0003800000 */
.L_x_7701:
        /* <DEDUP_REMOVED lines=11> */
.L_x_7709:
[----:B------:R-:W3:Y:S01]  /*10c50*/  LDG.E.U16 R0, desc[UR36][R8.64] ;  /* 0x0000002408007981 */ /* 0x000ee2000c1e1500 */
[----:B------:R-:W-:Y:S01]  /*10c60*/  CS2R R6, SRZ ;  /* 0x0000000000067805 */ /* 0x000fe2000001ff00 */
[----:B---3--:R-:W-:-:S05]  /*10c70*/  HADD2.F32 R0, -RZ, R0.H0_H0 ;  /* 0x20000000ff007230 */ /* 0x008fca0000004100 */
[----:B------:R-:W-:-:S04]  /*10c80*/  FMUL.FTZ R0, R0, 1 ;  /* 0x3f80000000007820 */ /* 0x000fc80000410000 */
[----:B------:R1:W3:Y:S01]  /*10c90*/  F2F.F64.F32 R4, R0 ;  /* 0x0000000000047310 */ /* 0x0002e20000201800 */
[----:B------:R-:W-:Y:S05]  /*10ca0*/  BRA `(.L_x_7705) ;  /* 0x0000000c00307947 */ /* 0x000fea0003800000 */
.L_x_7708:
        /* <DEDUP_REMOVED lines=10> */
[----:B------:R-:W1:Y:S01]  /*10d50*/  F2F.F64.F32 R6, R6 ;  /* 0x0000000600067310 */ /* 0x000e620000201800 */
[----:B------:R-:W-:Y:S05]  /*10d60*/  BRA `(.L_x_7705) ;  /* 0x0000000c00007947 */ /* 0x000fea0003800000 */
.L_x_7711:
        /* <DEDUP_REMOVED lines=8> */
.L_x_7710:
[----:B------:R0:W5:Y:S01]  /*10df0*/  LDG.E.64 R4, desc[UR36][R8.64] ;  /* 0x0000002408047981 */ /* 0x000162000c1e1b00 */
[----:B------:R-:W-:Y:S01]  /*10e00*/  CS2R R6, SRZ ;  /* 0x0000000000067805 */ /* 0x000fe2000001ff00 */
[----:B------:R-:W-:Y:S06]  /*10e10*/  BRA `(.L_x_7705) ;  /* 0x0000000800d47947 */ /* 0x000fec0003800000 */
.L_x_7700:
        /* <DEDUP_REMOVED lines=9> */
[----:B------:R-:W-:Y:S01]  /*10eb0*/  CS2R R6, SRZ ;  /* 0x0000000000067805 */ /* 0x000fe2000001ff00 */
[----:B------:R-:W-:Y:S01]  /*10ec0*/  IMAD.MOV.U32 R4, RZ, RZ, RZ ;  /* 0x000000ffff047224 */ /* 0x000fe200078e00ff */
[----:B---3--:R-:W-:-:S04]  /*10ed0*/  ISETP.NE.AND P0, PT, R8, RZ, PT ;  /* 0x000000ff0800720c */ /* 0x008fc80003f05270 */
[----:B------:R-:W-:Y:S01]  /*10ee0*/  FSEL R5, RZ, 1.875, !P0 ;  /* 0x3ff00000ff057808 */ /* 0x000fe20004000000 */
[----:B------:R-:W-:Y:S08]  /*10ef0*/  BRA `(.L_x_7705) ;  /* 0x00000008009c7947 */ /* 0x000ff00003800000 */
.L_x_7714:
[----:B------:R0:W5:Y:S01]  /*10f00*/  LDG.E.128 R4, desc[UR36][R8.64] ;  /* 0x0000002408047981 */ /* 0x000162000c1e1d00 */
[----:B------:R-:W-:Y:S05]  /*10f10*/  BRA `(.L_x_7705) ;  /* 0x0000000800947947 */ /* 0x000fea0003800000 */
.L_x_7713:
        /* <DEDUP_REMOVED lines=28> */
.L_x_7716:
        /* <DEDUP_REMOVED lines=16> */
.L_x_7715:
[----:B------:R-:W3:Y:S01]  /*111e0*/  LDG.E.U16 R0, desc[UR36][R8.64] ;  /* 0x0000002408007981 */ /* 0x000ee2000c1e1500 */
[----:B------:R-:W-:Y:S01]  /*111f0*/  CS2R R6, SRZ ;  /* 0x0000000000067805 */ /* 0x000fe2000001ff00 */
[----:B---3--:R-:W-:-:S04]  /*11200*/  IMAD.U32 R0, R0, 0x10000, RZ ;  /* 0x0001000000007824 */ /* 0x008fc800078e00ff */
[----:B------:R-:W-:-:S04]  /*11210*/  FMUL.FTZ R0, R0, 1 ;  /* 0x3f80000000007820 */ /* 0x000fc80000410000 */
[----:B------:R0:W1:Y:S01]  /*11220*/  F2F.F64.F32 R4, R0 ;  /* 0x0000000000047310 */ /* 0x0000620000201800 */
[----:B------:R-:W-:Y:S05]  /*11230*/  BRA `(.L_x_7705) ;  /* 0x0000000400cc7947 */ /* 0x000fea0003800000 */
.L_x_7712:
        /* <DEDUP_REMOVED lines=12> */
.L_x_7719:
        /* <DEDUP_REMOVED lines=22> */
.L_x_7721:
[----:B------:R-:W-:Y:S05]  /*11460*/  BSYNC.RECONVERGENT B0 ;  /* 0x0000000000007941 */ /* 0x000fea0003800200 */
.L_x_7720:
[----:B------:R-:W-:Y:S01]  /*11470*/  IMAD.SHL.U32 R0, R0, 0x100000, RZ ;  /* 0x0010000000007824 */ /* 0x000fe200078e00ff */
[----:B------:R-:W-:-:S04]  /*11480*/  LEA R3, R3, 0x3b800000, 0x17 ;  /* 0x3b80000003037811 */ /* 0x000fc800078eb8ff */
[----:B------:R-:W-:-:S05]  /*11490*/  LOP3.LUT R0, R3, R0, R9, 0xfe, !PT ;  /* 0x0000000003007212 */ /* 0x000fca00078efe09 */
[----:B------:R-:W-:-:S04]  /*114a0*/  FMUL.FTZ R0, R0, 1 ;  /* 0x3f80000000007820 */ /* 0x000fc80000410000 */
[----:B------:R0:W1:Y:S01]  /*114b0*/  F2F.F64.F32 R4, R0 ;  /* 0x0000000000047310 */ /* 0x0000620000201800 */
[----:B------:R-:W-:Y:S05]  /*114c0*/  BRA `(.L_x_7705) ;  /* 0x0000000400287947 */ /* 0x000fea0003800000 */
.L_x_7718:
[----:B------:R-:W3:Y:S01]  /*114d0*/  LDG.E.U8 R8, desc[UR36][R8.64] ;  /* 0x0000002408087981 */ /* 0x000ee2000c1e1100 */
[----:B------:R-:W-:Y:S02]  /*114e0*/  CS2R R6, SRZ ;  /* 0x0000000000067805 */ /* 0x000fe4000001ff00 */
[----:B------:R-:W-:Y:S02]  /*114f0*/  CS2R R4, SRZ ;  /* 0x0000000000047805 */ /* 0x000fe4000001ff00 */
[----:B---3--:R-:W-:-:S13]  /*11500*/  ISETP.NE.AND P0, PT, R8, RZ, PT ;  /* 0x000000ff0800720c */ /* 0x008fda0003f05270 */
        /* <DEDUP_REMOVED lines=18> */
.L_x_7723:
[----:B------:R-:W-:Y:S05]  /*11630*/  BSYNC.RECONVERGENT B0 ;  /* 0x0000000000007941 */ /* 0x000fea0003800200 */
.L_x_7722:
[----:B------:R-:W-:Y:S01]  /*11640*/  IMAD.SHL.U32 R0, R0, 0x200000, RZ ;  /* 0x0020000000007824 */ /* 0x000fe200078e00ff */
[----:B------:R-:W-:-:S04]  /*11650*/  LEA R3, R3, 0x37800000, 0x17 ;  /* 0x3780000003037811 */ /* 0x000fc800078eb8ff */
[----:B------:R-:W-:-:S05]  /*11660*/  LOP3.LUT R0, R3, R0, R9, 0xfe, !PT ;  /* 0x0000000003007212 */ /* 0x000fca00078efe09 */
[----:B------:R-:W-:-:S04]  /*11670*/  FMUL.FTZ R0, R0, 1 ;  /* 0x3f80000000007820 */ /* 0x000fc80000410000 */
[----:B------:R0:W1:Y:S01]  /*11680*/  F2F.F64.F32 R4, R0 ;  /* 0x0000000000047310 */ /* 0x0000620000201800 */
[----:B------:R-:W-:Y:S05]  /*11690*/  BRA `(.L_x_7705) ;  /* 0x0000000000b47947 */ /* 0x000fea0003800000 */
.L_x_7717:
        /* <DEDUP_REMOVED lines=19> */
.L_x_7704:
[----:B------:R-:W-:Y:S01]  /*117d0*/  MOV R14, 0x228 ;  /* 0x00000228000e7802 */ /* 0x000fe20000000f00 */
[----:B------:R-:W0:Y:S01]  /*117e0*/  LDCU.64 UR4, c[0x4][0x218] ;  /* 0x01004300ff0477ac */ /* 0x000e220008000a00 */
[----:B------:R-:W-:Y:S02]  /*117f0*/  IMAD.MOV.U32 R8, RZ, RZ, 0x4e ;  /* 0x0000004eff087424 */ /* 0x000fe400078e00ff */
[----:B------:R-:W-:Y:S01]  /*11800*/  IMAD.MOV.U32 R12, RZ, RZ, 0x1 ;  /* 0x00000001ff0c7424 */ /* 0x000fe200078e00ff */
[----:B------:R-:W1:Y:S01]  /*11810*/  LDCU.64 UR6, c[0x4][0x220] ;  /* 0x01004400ff0677ac */ /* 0x000e620008000a00 */
[----:B------:R-:W3:Y:S01]  /*11820*/  LDC.64 R14, c[0x4][R14] ;  /* 0x010000000e0e7b82 */ /* 0x000ee20000000a00 */
        /* <DEDUP_REMOVED lines=10> */
.L_x_7726:
[----:B------:R-:W-:Y:S02]  /*118d0*/  CS2R R4, SRZ ;  /* 0x0000000000047805 */ /* 0x000fe4000001ff00 */
[----:B------:R-:W-:Y:S01]  /*118e0*/  CS2R R6, SRZ ;  /* 0x0000000000067805 */ /* 0x000fe2000001ff00 */
[----:B------:R-:W-:Y:S06]  /*118f0*/  BRA `(.L_x_7705) ;  /* 0x00000000001c7947 */ /* 0x000fec0003800000 */
.L_x_7725:
[----:B------:R-:W3:Y:S01]  /*11900*/  LDG.E.64 R4, desc[UR36][R8.64] ;  /* 0x0000002408047981 */ /* 0x000ee2000c1e1b00 */
[----:B------:R-:W-:Y:S01]  /*11910*/  CS2R R6, SRZ ;  /* 0x0000000000067805 */ /* 0x000fe2000001ff00 */
[----:B---3--:R-:W0:Y:S01]  /*11920*/  I2F.F64.U64 R4, R4 ;  /* 0x0000000400047312 */ /* 0x008e220000301800 */
[----:B------:R-:W-:Y:S05]  /*11930*/  BRA `(.L_x_7705) ;  /* 0x00000000000c7947 */ /* 0x000fea0003800000 */
.L_x_7724:
[----:B------:R-:W3:Y:S01]  /*11940*/  LDG.E R4, desc[UR36][R8.64] ;  /* 0x0000002408047981 */ /* 0x000ee2000c1e1900 */
[----:B------:R-:W-:Y:S01]  /*11950*/  CS2R R6, SRZ ;  /* 0x0000000000067805 */ /* 0x000fe2000001ff00 */
[----:B---3--:R-:W0:Y:S06]  /*11960*/  I2F.F64.U32 R4, R4 ;  /* 0x0000000400047312 */ /* 0x008e2c0000201800 */
.L_x_7705:
[----:B------:R-:W-:Y:S05]  /*11970*/  BSYNC.RECONVERGENT B6 ;  /* 0x0000000000067941 */ /* 0x000fea0003800200 */
.L_x_7699:
[----:B------:R-:W2:Y:S01]  /*11980*/  LDCU.128 UR4, c[0x0][0x670] ;  /* 0x0000ce00ff0477ac */ /* 0x000ea20008000c00 */
[----:B------:R-:W-:-:S04]  /*11990*/  LOP3.LUT R2, R2, 0xff, RZ, 0xc0, !PT ;  /* 0x000000ff02027812 */ /* 0x000fc800078ec0ff */
[----:B------:R-:W-:Y:S01]  /*119a0*/  ISETP.GT.AND P0, PT, R2, 0x9, PT ;  /* 0x000000090200780c */ /* 0x000fe20003f04270 */
[----:B--2-45:R-:W-:Y:S02]  /*119b0*/  DMUL R10, R16, UR6 ;  /* 0x00000006100a7c28 */ /* 0x034fe40008000000 */
[----:B0-----:R-:W-:-:S06]  /*119c0*/  DMUL R8, R18, UR6 ;  /* 0x0000000612087c28 */ /* 0x001fcc0008000000 */
[----:B------:R-:W-:Y:S02]  /*119d0*/  DFMA R10, R18, UR4, R10 ;  /* 0x00000004120a7c2b */ /* 0x000fe4000800000a */
[----:B------:R-:W-:-:S06]  /*119e0*/  DFMA R8, R16, UR4, -R8 ;  /* 0x0000000410087c2b */ /* 0x000fcc0008000808 */
[C---:B-1-3--:R-:W-:Y:S02]  /*119f0*/  DMUL R12, R10.reuse, R6 ;  /* 0x000000060a0c7228 */ /* 0x04afe40000000000 */
[----:B------:R-:W-:-:S06]  /*11a00*/  DMUL R10, R10, R4 ;  /* 0x000000040a0a7228 */ /* 0x000fcc0000000000 */
[C---:B------:R-:W-:Y:S02]  /*11a10*/  DFMA R4, R8.reuse, R4, -R12 ;  /* 0x000000040804722b */ /* 0x040fe4000000080c */
[----:B------:R-:W-:Y:S01]  /*11a20*/  DFMA R6, R8, R6, R10 ;  /* 0x000000060806722b */ /* 0x000fe2000000000a */
[----:B------:R-:W-:Y:S10]  /*11a30*/  @P0 BRA `(.L_x_7727) ;  /* 0x0000000400400947 */ /* 0x000ff40003800000 */
        /* <DEDUP_REMOVED lines=11> */
.L_x_7730:
[----:B------:R-:W0:Y:S02]  /*11af0*/  F2I.S64.F64.TRUNC R4, R4 ;  /* 0x0000000400047311 */ /* 0x000e24000030d900 */
[----:B0-----:R-:W-:-:S05]  /*11b00*/  MOV R3, R4 ;  /* 0x0000000400037202 */ /* 0x001fca0000000f00 */
[----:B------:R-:W-:Y:S01]  /*11b10*/  STG.E.U8 desc[UR36][R28.64], R3 ;  /* 0x000000031c007986 */ /* 0x000fe2000c101124 */
[----:B------:R-:W-:Y:S05]  /*11b20*/  EXIT ;  /* 0x000000000000794d */ /* 0x000fea0003800000 */
.L_x_7729:
        /* <DEDUP_REMOVED lines=9> */
.L_x_7733:
[----:B------:R-:W0:Y:S02]  /*11bc0*/  F2I.F64.TRUNC R5, R4 ;  /* 0x0000000400057311 */ /* 0x000e24000030d100 */
[----:B0-----:R-:W-:Y:S01]  /*11bd0*/  STG.E desc[UR36][R28.64], R5 ;  /* 0x000000051c007986 */ /* 0x001fe2000c101924 */
[----:B------:R-:W-:Y:S05]  /*11be0*/  EXIT ;  /* 0x000000000000794d */ /* 0x000fea0003800000 */
.L_x_7732:
[----:B------:R-:W0:Y:S02]  /*11bf0*/  F2I.F64.TRUNC R5, R4 ;  /* 0x0000000400057311 */ /* 0x000e24000030d100 */
[----:B0-----:R-:W-:Y:S01]  /*11c00*/  STG.E.U16 desc[UR36][R28.64], R5 ;  /* 0x000000051c007986 */ /* 0x001fe2000c101524 */
[----:B------:R-:W-:Y:S05]  /*11c10*/  EXIT ;  /* 0x000000000000794d */ /* 0x000fea0003800000 */
.L_x_7728:
        /* <DEDUP_REMOVED lines=13> */
.L_x_7735:
        /* <DEDUP_REMOVED lines=8> */
.L_x_7734:
        /* <DEDUP_REMOVED lines=16> */
.L_x_7737:
        /* <DEDUP_REMOVED lines=11> */
.L_x_7736:
[----:B------:R-:W-:Y:S01]  /*11f20*/  STG.E.64 desc[UR36][R28.64], R4 ;  /* 0x000000041c007986 */ /* 0x000fe2000c101b24 */
[----:B------:R-:W-:Y:S05]  /*11f30*/  EXIT ;  /* 0x000000000000794d */ /* 0x000fea0003800000 */
.L_x_7727:
        /* <DEDUP_REMOVED lines=13> */
.L_x_7741:
        /* <DEDUP_REMOVED lines=21> */
.L_x_7744:
[----:B------:R-:W-:-:S04]  /*12160*/  SHF.R.U32.HI R3, RZ, 0x18, R3 ;  /* 0x00000018ff037819 */ /* 0x000fc80000011603 */
[----:B------:R-:W-:-:S04]  /*12170*/  LOP3.LUT R0, R0, 0x80, R3, 0xf8, !PT ;  /* 0x0000008000007812 */ /* 0x000fc800078ef803 */
[----:B------:R-:W-:-:S07]  /*12180*/  PRMT R14, R0, 0x7610, R14 ;  /* 0x00007610000e7816 */ /* 0x000fce000000000e */
.L_x_7743:
[----:B------:R-:W-:Y:S05]  /*12190*/  BSYNC.RECONVERGENT B0 ;  /* 0x0000000000007941 */ /* 0x000fea0003800200 */
.L_x_7742:
[----:B------:R-:W-:Y:S01]  /*121a0*/  STG.E.U8 desc[UR36][R28.64], R14 ;  /* 0x0000000e1c007986 */ /* 0x000fe2000c101124 */
[----:B------:R-:W-:Y:S05]  /*121b0*/  EXIT ;  /* 0x000000000000794d */ /* 0x000fea0003800000 */
.L_x_7740:
        /* <DEDUP_REMOVED lines=21> */
.L_x_7747:
[----:B------:R-:W-:-:S04]  /*12310*/  SHF.R.U32.HI R3, RZ, 0x18, R3 ;  /* 0x00000018ff037819 */ /* 0x000fc80000011603 */
[----:B------:R-:W-:-:S04]  /*12320*/  LOP3.LUT R0, R0, 0x80, R3, 0xf8, !PT ;  /* 0x0000008000007812 */ /* 0x000fc800078ef803 */
[----:B------:R-:W-:-:S07]  /*12330*/  PRMT R14, R0, 0x7610, R14 ;  /* 0x00007610000e7816 */ /* 0x000fce000000000e */
.L_x_7746:
[----:B------:R-:W-:Y:S05]  /*12340*/  BSYNC.RECONVERGENT B0 ;  /* 0x0000000000007941 */ /* 0x000fea0003800200 */
.L_x_7745:
[----:B------:R-:W-:Y:S01]  /*12350*/  STG.E.U8 desc[UR36][R28.64], R14 ;  /* 0x0000000e1c007986 */ /* 0x000fe2000c101124 */
[----:B------:R-:W-:Y:S05]  /*12360*/  EXIT ;  /* 0x000000000000794d */ /* 0x000fea0003800000 */
.L_x_7739:
        /* <DEDUP_REMOVED lines=26> */
.L_x_7749:
[----:B------:R-:W0:Y:S02]  /*12510*/  F2I.U64.F64.TRUNC R4, R4 ;  /* 0x0000000400047311 */ /* 0x000e24000030d800 */
[----:B0-----:R-:W-:Y:S01]  /*12520*/  STG.E.64 desc[UR36][R28.64], R4 ;  /* 0x000000041c007986 */ /* 0x001fe2000c101b24 */
[----:B------:R-:W-:Y:S05]  /*12530*/  EXIT ;  /* 0x000000000000794d */ /* 0x000fea0003800000 */
.L_x_7748:
[----:B------:R-:W0:Y:S02]  /*12540*/  F2I.U32.F64.TRUNC R5, R4 ;  /* 0x0000000400057311 */ /* 0x000e24000030d000 */
[----:B0-----:R-:W-:Y:S01]  /*12550*/  STG.E desc[UR36][R28.64], R5 ;  /* 0x000000051c007986 */ /* 0x001fe2000c101924 */
[----:B------:R-:W-:Y:S05]  /*12560*/  EXIT ;  /* 0x000000000000794d */ /* 0x000fea0003800000 */
.L_x_7738:
        /* <DEDUP_REMOVED lines=11> */
.L_x_7751:
[----:B------:R-:W-:Y:S01]  /*12620*/  STG.E.128 desc[UR36][R28.64], R4 ;  /* 0x000000041c007986 */ /* 0x000fe2000c101d24 */
[----:B------:R-:W-:Y:S05]  /*12630*/  EXIT ;  /* 0x000000000000794d */ /* 0x000fea0003800000 */
.L_x_7750:
[----:B------:R-:W-:-:S13]  /*12640*/  ISETP.NE.AND P0, PT, R2, 0xf, PT ;  /* 0x0000000f0200780c */ /* 0x000fda0003f05270 */
[----:B------:R-:W-:Y:S05]  /*12650*/  @!P0 BRA `(.L_x_7752) ;  /* 0x0000000400088947 */ /* 0x000fea0003800000 */
[----:B------:R-:W-:-:S13]  /*12660*/  ISETP.NE.AND P0, PT, R2, 0x17, PT ;  /* 0x000000170200780c */ /* 0x000fda0003f05270 */
[----:B------:R-:W-:Y:S05]  /*12670*/  @!P0 BRA `(.L_x_7753) ;  /* 0x0000000000a08947 */ /* 0x000fea0003800000 */
[----:B------:R-:W-:-:S13]  /*12680*/  ISETP.NE.AND P0, PT, R2, 0x18, PT ;  /* 0x000000180200780c */ /* 0x000fda0003f05270 */
[----:B------:R-:W-:Y:S05]  /*12690*/  @!P0 BRA `(.L_x_7754) ;  /* 0x0000000000448947 */ /* 0x000fea0003800000 */
.L_x_7731:
        /* <DEDUP_REMOVED lines=16> */
.L_x_7755:
[----:B------:R-:W-:Y:S05]  /*127a0*/  EXIT ;  /* 0x000000000000794d */ /* 0x000fea0003800000 */
.L_x_7754:
        /* <DEDUP_REMOVED lines=17> */
.L_x_7757:
[----:B------:R-:W-:Y:S05]  /*128c0*/  BSYNC.RECONVERGENT B0 ;  /* 0x0000000000007941 */ /* 0x000fea0003800200 */
.L_x_7756:
[----:B------:R-:W-:-:S05]  /*128d0*/  LOP3.LUT R3, R0, 0x80, R3, 0xf8, !PT ;  /* 0x0000008000037812 */ /* 0x000fca00078ef803 */
[----:B------:R-:W-:Y:S01]  /*128e0*/  STG.E.U8 desc[UR36][R28.64], R3 ;  /* 0x000000031c007986 */ /* 0x000fe2000c101124 */
[----:B------:R-:W-:Y:S05]  /*128f0*/  EXIT ;  /* 0x000000000000794d */ /* 0x000fea0003800000 */
.L_x_7753:
        /* <DEDUP_REMOVED lines=16> */
.L_x_7759:
[----:B------:R-:W-:Y:S01]  /*12a00*/  IMAD.MOV.U32 R0, RZ, RZ, 0x7f ;  /* 0x0000007fff007424 */ /* 0x000fe200078e00ff */
[----:B------:R-:W-:-:S04]  /*12a10*/  ISETP.GT.U32.AND P0, PT, R2, 0x7f800000, PT ;  /* 0x7f8000000200780c */ /* 0x000fc80003f04070 */
[----:B------:R-:W-:-:S09]  /*12a20*/  SEL R0, R0, 0x7c, P0 ;  /* 0x0000007c00007807 */ /* 0x000fd20000000000 */
.L_x_7760:
[----:B------:R-:W-:Y:S05]  /*12a30*/  BSYNC.RECONVERGENT B0 ;  /* 0x0000000000007941 */ /* 0x000fea0003800200 */
.L_x_7758:
[----:B------:R-:W-:-:S04]  /*12a40*/  SHF.R.U32.HI R3, RZ, 0x18, R3 ;  /* 0x00000018ff037819 */ /* 0x000fc80000011603 */
[----:B------:R-:W-:-:S05]  /*12a50*/  LOP3.LUT R3, R0, 0x80, R3, 0xf8, !PT ;  /* 0x0000008000037812 */ /* 0x000fca00078ef803 */
[----:B------:R-:W-:Y:S01]  /*12a60*/  STG.E.U8 desc[UR36][R28.64], R3 ;  /* 0x000000031c007986 */ /* 0x000fe2000c101124 */
[----:B------:R-:W-:Y:S05]  /*12a70*/  EXIT ;  /* 0x000000000000794d */ /* 0x000fea0003800000 */
.L_x_7752:
        /* <DEDUP_REMOVED lines=8> */
.L_x_7761:
        /* <DEDUP_REMOVED lines=16> */
.L_x_23882:


//--------------------- .text._ZN2at6native27unrolled_elementwise_kernelIZZZNS0_54_GLOBAL__N__d8c5977b_16_LinearAlgebra_cu_35b291db_316116addr_kernel_cudaERNS_14TensorIteratorERKN3c106ScalarES8_ENKUlvE_clEvENKUlvE6_clEvEUlNS5_7complexIdEESC_SC_E_St5arrayIPcLm4EELi4E23TrivialOffsetCalculatorILi3EjESH_ILi1EjENS0_6memory12LoadWithCastILi3EEENSK_13StoreWithCastILi1EEEEEviT_T0_T2_T3_T4_T5_ --------------------------
	.section	.text._ZN2at6native27unrolled_elementwise_kernelIZZZNS0_54_GLOBAL__N__d8c5977b_16_LinearAlgebra_cu_35b291db_316116addr_kernel_cudaERNS_14TensorIteratorERKN3c106ScalarES8_ENKUlvE_clEvENKUlvE6_clEvEUlNS5_7complexIdEESC_SC_E_St5arrayIPcLm4EELi4E23TrivialOffsetCalculatorILi3EjESH_ILi1EjENS0_6memory12LoadWithCastILi3EEENSK_13StoreWithCastILi1EEEEEviT_T0_T2_T3_T4_T5_,"ax",@progbits
	.align	128
        .global         _ZN2at6native27unrolled_elementwise_kernelIZZZNS0_54_GLOBAL__N__d8c5977b_16_LinearAlgebra_cu_35b291db_316116addr_kernel_cudaERNS_14TensorIteratorERKN3c106ScalarES8_ENKUlvE_clEvENKUlvE6_clEvEUlNS5_7complexIdEESC_SC_E_St5arrayIPcLm4EELi4E23TrivialOffsetCalculatorILi3EjESH_ILi1EjENS0_6memory12LoadWithCastILi3EEENSK_13StoreWithCastILi1EEEEEviT_T0_T2_T3_T4_T5_
        .type           _ZN2at6native27unrolled_elementwise_kernelIZZZNS0_54_GLOBAL__N__d8c5977b_16_LinearAlgebra_cu_35b291db_316116addr_kernel_cudaERNS_14TensorIteratorERKN3c106ScalarES8_ENKUlvE_clEvENKUlvE6_clEvEUlNS5_7complexIdEESC_SC_E_St5arrayIPcLm4EELi4E23TrivialOffsetCalculatorILi3EjESH_ILi1EjENS0_6memory12LoadWithCastILi3EEENSK_13StoreWithCastILi1EEEEEviT_T0_T2_T3_T4_T5_,@function
        .size           _ZN2at6native27unrolled_elementwise_kernelIZZZNS0_54_GLOBAL__N__d8c5977b_16_LinearAlgebra_cu_35b291db_316116addr_kernel_cudaERNS_14TensorIteratorERKN3c106ScalarES8_ENKUlvE_clEvENKUlvE6_clEvEUlNS5_7complexIdEESC_SC_E_St5arrayIPcLm4EELi4E23TrivialOffsetCalculatorILi3EjESH_ILi1EjENS0_6memory12LoadWithCastILi3EEENSK_13StoreWithCastILi1EEEEEviT_T0_T2_T3_T4_T5_,(.L_x_23883 - _ZN2at6native27unrolled_elementwise_kernelIZZZNS0_54_GLOBAL__N__d8c5977b_16_LinearAlgebra_cu_35b291db_316116addr_kernel_cudaERNS_14TensorIteratorERKN3c106ScalarES8_ENKUlvE_clEvENKUlvE6_clEvEUlNS5_7complexIdEESC_SC_E_St5arrayIPcLm4EELi4E23TrivialOffsetCalculatorILi3EjESH_ILi1EjENS0_6memory12LoadWithCastILi3EEENSK_13StoreWithCastILi1EEEEEviT_T0_T2_T3_T4_T5_)
        .other          _ZN2at6native27unrolled_elementwise_kernelIZZZNS0_54_GLOBAL__N__d8c5977b_16_LinearAlgebra_cu_35b291db_316116addr_kernel_cudaERNS_14TensorIteratorERKN3c106ScalarES8_ENKUlvE_clEvENKUlvE6_clEvEUlNS5_7complexIdEESC_SC_E_St5arrayIPcLm4EELi4E23TrivialOffsetCalculatorILi3EjESH_ILi1EjENS0_6memory12LoadWithCastILi3EEENSK_13StoreWithCastILi1EEEEEviT_T0_T2_T3_T4_T5_,@"STO_CUDA_ENTRY STV_DEFAULT"
_ZN2at6native27unrolled_elementwise_kernelIZZZNS0_54_GLOBAL__N__d8c5977b_16_LinearAlgebra_cu_35b291db_316116addr_kernel_cudaERNS_14TensorIteratorERKN3c106ScalarES8_ENKUlvE_clEvENKUlvE6_clEvEUlNS5_7complexIdEESC_SC_E_St5arrayIPcLm4EELi4E23TrivialOffsetCalculatorILi3EjESH_ILi1EjENS0_6memory12LoadWithCastILi3EEENSK_13StoreWithCastILi1EEEEEviT_T0_T2_T3_T4_T5_:
.text._ZN2at6native27unrolled_elementwise_kernelIZZZNS0_54_GLOBAL__N__d8c5977b_16_LinearAlgebra_cu_35b291db_316116addr_kernel_cudaERNS_14TensorIteratorERKN3c106ScalarES8_ENKUlvE_clEvENKUlvE6_clEvEUlNS5_7complexIdEESC_SC_E_St5arrayIPcLm4EELi4E23TrivialOffsetCalculatorILi3EjESH_ILi1EjENS0_6memory12LoadWithCastILi3EEENSK_13StoreWithCastILi1EEEEEviT_T0_T2_T3_T4_T5_:
        /* <DEDUP_REMOVED lines=10> */
[----:B------:R-:W0:Y:S01]  /*00a0*/  LDC.U8 R2, c[0x0][0x3d4] ;  /* 0x0000f500ff027b82 */ /* 0x000e220000000000 */
[----:B------:R-:W0:Y:S01]  /*00b0*/  LDCU.U8 UR39, c[0x0][0x3d5] ;  /* 0x00007aa0ff2777ac */ /* 0x000e220008000000 */
[----:B------:R-:W-:Y:S01]  /*00c0*/  CS2R R44, SRZ ;  /* 0x00000000002c7805 */ /* 0x000fe2000001ff00 */
[----:B-1----:R-:W-:-:S05]  /*00d0*/  IMAD R16, R22, -0x200, R3 ;  /* 0xfffffe0016107824 */ /* 0x002fca00078e0203 */
[----:B---3--:R-:W-:-:S13]  /*00e0*/  ISETP.GE.AND P0, PT, R23, R16, PT ;  /* 0x000000101700720c */ /* 0x008fda0003f06270 */
        /* <DEDUP_REMOVED lines=26> */
.L_x_7764:
        /* <DEDUP_REMOVED lines=21> */
.L_x_7769:
[----:B------:R-:W2:Y:S01]  /*03e0*/  LDG.E.U8 R4, desc[UR36][R4.64] ;  /* 0x0000002404047981 */ /* 0x000ea2000c1e1100 */
[----:B------:R-:W-:Y:S01]  /*03f0*/  CS2R R50, SRZ ;  /* 0x0000000000327805 */ /* 0x000fe2000001ff00 */
[----:B--2---:R0:W1:Y:S01]  /*0400*/  I2F.F64.U16 R48, R4 ;  /* 0x0000000400307312 */ /* 0x0040620000101800 */
[----:B------:R-:W-:Y:S05]  /*0410*/  BRA `(.L_x_7771) ;  /* 0x0000000c00bc7947 */ /* 0x000fea0003800000 */
.L_x_7768:
        /* <DEDUP_REMOVED lines=10> */
.L_x_7773:
[----:B------:R-:W2:Y:S01]  /*04c0*/  LDG.E R4, desc[UR36][R4.64] ;  /* 0x0000002404047981 */ /* 0x000ea2000c1e1900 */
[----:B------:R-:W-:Y:S01]  /*04d0*/  CS2R R50, SRZ ;  /* 0x0000000000327805 */ /* 0x000fe2000001ff00 */
[----:B--2---:R0:W1:Y:S01]  /*04e0*/  I2F.F64 R48, R4 ;  /* 0x0000000400307312 */ /* 0x0040620000201c00 */
[----:B------:R-:W-:Y:S05]  /*04f0*/  BRA `(.L_x_7771) ;  /* 0x0000000c00847947 */ /* 0x000fea0003800000 */
.L_x_7772:
[----:B------:R-:W2:Y:S01]  /*0500*/  LDG.E.U16 R4, desc[UR36][R4.64] ;  /* 0x0000002404047981 */ /* 0x000ea2000c1e1500 */
[----:B------:R-:W-:Y:S01]  /*0510*/  CS2R R50, SRZ ;  /* 0x0000000000327805 */ /* 0x000fe2000001ff00 */
[----:B--2---:R0:W1:Y:S01]  /*0520*/  I2F.F64.S16 R48, R4 ;  /* 0x0000000400307312 */ /* 0x0040620000101c00 */
[----:B------:R-:W-:Y:S05]  /*0530*/  BRA `(.L_x_7771) ;  /* 0x0000000c00747947 */ /* 0x000fea0003800000 */
.L_x_7767:
        /* <DEDUP_REMOVED lines=11> */
.L_x_7775:
[----:B------:R-:W2:Y:S01]  /*05f0*/  LDG.E.U16 R0, desc[UR36][R4.64] ;  /* 0x0000002404007981 */ /* 0x000ea2000c1e1500 */
[----:B------:R-:W-:Y:S01]  /*0600*/  CS2R R50, SRZ ;  /* 0x0000000000327805 */ /* 0x000fe2000001ff00 */
[----:B--2---:R-:W-:-:S05]  /*0610*/  HADD2.F32 R0, -RZ, R0.H0_H0 ;  /* 0x20000000ff007230 */ /* 0x004fca0000004100 */
[----:B------:R-:W-:-:S04]  /*0620*/  FMUL.FTZ R0, R0, 1 ;  /* 0x3f80000000007820 */ /* 0x000fc80000410000 */
[----:B------:R0:W1:Y:S01]  /*0630*/  F2F.F64.F32 R48, R0 ;  /* 0x0000000000307310 */ /* 0x0000620000201800 */
[----:B------:R-:W-:Y:S05]  /*0640*/  BRA `(.L_x_7771) ;  /* 0x0000000c00307947 */ /* 0x000fea0003800000 */
.L_x_7774:
        /* <DEDUP_REMOVED lines=12> */
.L_x_7777:
[----:B------:R-:W2:Y:S02]  /*0710*/  LDG.E R3, desc[UR36][R4.64] ;  /* 0x0000002404037981 */ /* 0x000ea4000c1e1900 */
[--C-:B--2---:R-:W-:Y:S02]  /*0720*/  HADD2.F32 R0, -RZ, R3.reuse.H0_H0 ;  /* 0x20000003ff007230 */ /* 0x104fe40000004100 */
[----:B------:R-:W-:-:S03]  /*0730*/  HADD2.F32 R3, -RZ, R3.H1_H1 ;  /* 0x30000003ff037230 */ /* 0x000fc60000004100 */
[----:B------:R-:W-:Y:S02]  /*0740*/  FMUL.FTZ R0, R0, 1 ;  /* 0x3f80000000007820 */ /* 0x000fe40000410000 */
[----:B------:R-:W-:Y:S02]  /*0750*/  FMUL.FTZ R3, R3, 1 ;  /* 0x3f80000003037820 */ /* 0x000fe40000410000 */
[----:B------:R3:W4:Y:S08]  /*0760*/  F2F.F64.F32 R48, R0 ;  /* 0x0000000000307310 */ /* 0x0007300000201800 */
[----:B------:R3:W0:Y:S01]  /*0770*/  F2F.F64.F32 R50, R3 ;  /* 0x0000000300327310 */ /* 0x0006220000201800 */
[----:B------:R-:W-:Y:S05]  /*0780*/  BRA `(.L_x_7771) ;  /* 0x0000000800e07947 */ /* 0x000fea0003800000 */
.L_x_7776:
[----:B------:R0:W5:Y:S01]  /*0790*/  LDG.E.64 R48, desc[UR36][R4.64] ;  /* 0x0000002404307981 */ /* 0x000162000c1e1b00 */
[----:B------:R-:W-:Y:S01]  /*07a0*/  CS2R R50, SRZ ;  /* 0x0000000000327805 */ /* 0x000fe2000001ff00 */
[----:B------:R-:W-:Y:S06]  /*07b0*/  BRA `(.L_x_7771) ;  /* 0x0000000800d47947 */ /* 0x000fec0003800000 */
.L_x_7766:
        /* <DEDUP_REMOVED lines=14> */
.L_x_7780:
[----:B------:R0:W5:Y:S01]  /*08a0*/  LDG.E.128 R48, desc[UR36][R4.64] ;  /* 0x0000002404307981 */ /* 0x000162000c1e1d00 */
[----:B------:R-:W-:Y:S05]  /*08b0*/  BRA `(.L_x_7771) ;  /* 0x0000000800947947 */ /* 0x000fea0003800000 */
.L_x_7779:
        /* <DEDUP_REMOVED lines=28> */
.L_x_7782:
        /* <DEDUP_REMOVED lines=16> */
.L_x_7781:
[----:B------:R-:W2:Y:S01]  /*0b80*/  LDG.E.U16 R0, desc[UR36][R4.64] ;  /* 0x0000002404007981 */ /* 0x000ea2000c1e1500 */
[----:B------:R-:W-:Y:S01]  /*0b90*/  CS2R R50, SRZ ;  /* 0x0000000000327805 */ /* 0x000fe2000001ff00 */
[----:B--2---:R-:W-:-:S04]  /*0ba0*/  IMAD.U32 R0, R0, 0x10000, RZ ;  /* 0x0001000000007824 */ /* 0x004fc800078e00ff */
[----:B------:R-:W-:-:S04]  /*0bb0*/  FMUL.FTZ R0, R0, 1 ;  /* 0x3f80000000007820 */ /* 0x000fc80000410000 */
[----:B------:R0:W1:Y:S01]  /*0bc0*/  F2F.F64.F32 R48, R0 ;  /* 0x0000000000307310 */ /* 0x0000620000201800 */
[----:B------:R-:W-:Y:S05]  /*0bd0*/  BRA `(.L_x_7771) ;  /* 0x0000000400cc7947 */ /* 0x000fea0003800000 */
.L_x_7778:
        /* <DEDUP_REMOVED lines=12> */
.L_x_7785:
        /* <DEDUP_REMOVED lines=22> */
.L_x_7787:
[----:B------:R-:W-:Y:S05]  /*0e00*/  BSYNC.RECONVERGENT B0 ;  /* 0x0000000000007941 */ /* 0x000fea0003800200 */
.L_x_7786:
[----:B------:R-:W-:Y:S01]  /*0e10*/  IMAD.SHL.U32 R0, R0, 0x100000, RZ ;  /* 0x0010000000007824 */ /* 0x000fe200078e00ff */
[----:B------:R-:W-:-:S04]  /*0e20*/  LEA R3, R3, 0x3b800000, 0x17 ;  /* 0x3b80000003037811 */ /* 0x000fc800078eb8ff */
[----:B------:R-:W-:-:S05]  /*0e30*/  LOP3.LUT R0, R3, R0, R7, 0xfe, !PT ;  /* 0x0000000003007212 */ /* 0x000fca00078efe07 */
[----:B------:R-:W-:-:S04]  /*0e40*/  FMUL.FTZ R0, R0, 1 ;  /* 0x3f80000000007820 */ /* 0x000fc80000410000 */
[----:B------:R0:W1:Y:S01]  /*0e50*/  F2F.F64.F32 R48, R0 ;  /* 0x0000000000307310 */ /* 0x0000620000201800 */
[----:B------:R-:W-:Y:S05]  /*0e60*/  BRA `(.L_x_7771) ;  /* 0x0000000400287947 */ /* 0x000fea0003800000 */
.L_x_7784:
        /* <DEDUP_REMOVED lines=22> */
.L_x_7789:
[----:B------:R-:W-:Y:S05]  /*0fd0*/  BSYNC.RECONVERGENT B0 ;  /* 0x0000000000007941 */ /* 0x000fea0003800200 */
.L_x_7788:
[----:B------:R-:W-:Y:S01]  /*0fe0*/  IMAD.SHL.U32 R0, R0, 0x200000, RZ ;  /* 0x0020000000007824 */ /* 0x000fe200078e00ff */
[----:B------:R-:W-:-:S04]  /*0ff0*/  LEA R3, R3, 0x37800000, 0x17 ;  /* 0x3780000003037811 */ /* 0x000fc800078eb8ff */
[----:B------:R-:W-:-:S05]  /*1000*/  LOP3.LUT R0, R3, R0, R7, 0xfe, !PT ;  /* 0x0000000003007212 */ /* 0x000fca00078efe07 */
[----:B------:R-:W-:-:S04]  /*1010*/  FMUL.FTZ R0, R0, 1 ;  /* 0x3f80000000007820 */ /* 0x000fc80000410000 */
[----:B------:R0:W1:Y:S01]  /*1020*/  F2F.F64.F32 R48, R0 ;  /* 0x0000000000307310 */ /* 0x0000620000201800 */
[----:B------:R-:W-:Y:S05]  /*1030*/  BRA `(.L_x_7771) ;  /* 0x0000000000b47947 */ /* 0x000fea0003800000 */
.L_x_7783:
[----:B------:R-:W-:-:S09]  /*1040*/  UISETP.NE.AND UP0, UPT, UR4, 0x1c, UPT ;  /* 0x0000001c0400788c */ /* 0x000fd2000bf05270 */
[----:B------:R-:W-:Y:S05]  /*1050*/  BRA.U !UP0, `(.L_x_7790) ;  /* 0x0000000108a07547 */ /* 0x000fea000b800000 */
[----:B------:R-:W-:-:S09]  /*1060*/  UISETP.NE.AND UP0, UPT, UR4, 0x1d, UPT ;  /* 0x0000001d0400788c */ /* 0x000fd2000bf05270 */
[----:B------:R-:W-:Y:S05]  /*1070*/  BRA.U !UP0, `(.L_x_7791) ;  /* 0x0000000108887547 */ /* 0x000fea000b800000 */
[----:B------:R-:W-:-:S09]  /*1080*/  UISETP.NE.AND UP0, UPT, UR4, 0x2c, UPT ;  /* 0x0000002c0400788c */ /* 0x000fd2000bf05270 */
[----:B------:R-:W-:Y:S05]  /*1090*/  BRA.U !UP0, `(.L_x_7792) ;  /* 0x00000001084c7547 */ /* 0x000fea000b800000 */
.L_x_7770:
        /* <DEDUP_REMOVED lines=16> */
.L_x_7793:
[----:B------:R-:W-:Y:S02]  /*11a0*/  CS2R R48, SRZ ;  /* 0x0000000000307805 */ /* 0x000fe4000001ff00 */
[----:B------:R-:W-:Y:S01]  /*11b0*/  CS2R R50, SRZ ;  /* 0x0000000000327805 */ /* 0x000fe2000001ff00 */
[----:B------:R-:W-:Y:S06]  /*11c0*/  BRA `(.L_x_7771) ;  /* 0x0000000000507947 */ /* 0x000fec0003800000 */
.L_x_7792:
        /* <DEDUP_REMOVED lines=13> */
.L_x_7791:
[----:B------:R-:W2:Y:S01]  /*12a0*/  LDG.E.64 R48, desc[UR36][R4.64] ;  /* 0x0000002404307981 */ /* 0x000ea2000c1e1b00 */
[----:B------:R-:W-:Y:S01]  /*12b0*/  CS2R R50, SRZ ;  /* 0x0000000000327805 */ /* 0x000fe2000001ff00 */
[----:B--2---:R-:W0:Y:S01]  /*12c0*/  I2F.F64.U64 R48, R48 ;  /* 0x0000003000307312 */ /* 0x004e220000301800 */
[----:B------:R-:W-:Y:S05]  /*12d0*/  BRA `(.L_x_7771) ;  /* 0x00000000000c7947 */ /* 0x000fea0003800000 */
.L_x_7790:
[----:B------:R-:W2:Y:S01]  /*12e0*/  LDG.E R4, desc[UR36][R4.64] ;  /* 0x0000002404047981 */ /* 0x000ea2000c1e1900 */
[----:B------:R-:W-:Y:S01]  /*12f0*/  CS2R R50, SRZ ;  /* 0x0000000000327805 */ /* 0x000fe2000001ff00 */
[----:B--2---:R0:W1:Y:S06]  /*1300*/  I2F.F64.U32 R48, R4 ;  /* 0x0000000400307312 */ /* 0x00406c0000201800 */
.L_x_7771:
[----:B------:R-:W-:Y:S05]  /*1310*/  BSYNC.RECONVERGENT B6 ;  /* 0x0000000000067941 */ /* 0x000fea0003800200 */
.L_x_7765:
[----:B0-----:R-:W0:Y:S01]  /*1320*/  LDC.64 R4, c[0x0][0x3c8] ;  /* 0x0000f200ff047b82 */ /* 0x001e220000000a00 */
[----:B------:R-:W3:Y:S01]  /*1330*/  LDCU UR5, c[0x0][0x3e0] ;  /* 0x00007c00ff0577ac */ /* 0x000ee20008000800 */
        /* <DEDUP_REMOVED lines=19> */
.L_x_7798:
[----:B------:R-:W3:Y:S01]  /*1470*/  LDG.E.U8 R4, desc[UR36][R4.64] ;  /* 0x0000002404047981 */ /* 0x000ee2000c1e1100 */
[----:B------:R-:W-:Y:S01]  /*1480*/  CS2R R46, SRZ ;  /* 0x00000000002e7805 */ /* 0x000fe2000001ff00 */
[----:B---3--:R0:W3:Y:S01]  /*1490*/  I2F.F64.U16 R44, R4 ;  /* 0x00000004002c7312 */ /* 0x0080e20000101800 */
[----:B------:R-:W-:Y:S05]  /*14a0*/  BRA `(.L_x_7800) ;  /* 0x0000000c00bc7947 */ /* 0x000fea0003800000 */
.L_x_7797:
        /* <DEDUP_REMOVED lines=10> */
.L_x_7802:
[----:B------:R-:W3:Y:S01]  /*1550*/  LDG.E R4, desc[UR36][R4.64] ;  /* 0x0000002404047981 */ /* 0x000ee2000c1e1900 */
[----:B------:R-:W-:Y:S01]  /*1560*/  CS2R R46, SRZ ;  /* 0x00000000002e7805 */ /* 0x000fe2000001ff00 */
[----:B---3--:R0:W3:Y:S01]  /*1570*/  I2F.F64 R44, R4 ;  /* 0x00000004002c7312 */ /* 0x0080e20000201c00 */
[----:B------:R-:W-:Y:S05]  /*1580*/  BRA `(.L_x_7800) ;  /* 0x0000000c00847947 */ /* 0x000fea0003800000 */
.L_x_7801:
[----:B------:R-:W3:Y:S01]  /*1590*/  LDG.E.U16 R4, desc[UR36][R4.64] ;  /* 0x0000002404047981 */ /* 0x000ee2000c1e1500 */
[----:B------:R-:W-:Y:S01]  /*15a0*/  CS2R R46, SRZ ;  /* 0x00000000002e7805 */ /* 0x000fe2000001ff00 */
[----:B---3--:R0:W3:Y:S01]  /*15b0*/  I2F.F64.S16 R44, R4 ;  /* 0x00000004002c7312 */ /* 0x0080e20000101c00 */
[----:B------:R-:W-:Y:S05]  /*15c0*/  BRA `(.L_x_7800) ;  /* 0x0000000c00747947 */ /* 0x000fea0003800000 */
.L_x_7796:
        /* <DEDUP_REMOVED lines=11> */
.L_x_7804:
[----:B------:R-:W3:Y:S01]  /*1680*/  LDG.E.U16 R0, desc[UR36][R4.64] ;  /* 0x0000002404007981 */ /* 0x000ee2000c1e1500 */
[----:B------:R-:W-:Y:S01]  /*1690*/  CS2R R46, SRZ ;  /* 0x00000000002e7805 */ /* 0x000fe2000001ff00 */
[----:B---3--:R-:W-:-:S05]  /*16a0*/  HADD2.F32 R0, -RZ, R0.H0_H0 ;  /* 0x20000000ff007230 */ /* 0x008fca0000004100 */
[----:B------:R-:W-:-:S04]  /*16b0*/  FMUL.FTZ R0, R0, 1 ;  /* 0x3f80000000007820 */ /* 0x000fc80000410000 */
[----:B------:R0:W3:Y:S01]  /*16c0*/  F2F.F64.F32 R44, R0 ;  /* 0x00000000002c7310 */ /* 0x0000e20000201800 */
[----:B------:R-:W-:Y:S05]  /*16d0*/  BRA `(.L_x_7800) ;  /* 0x0000000c00307947 */ /* 0x000fea0003800000 */
.L_x_7803:
        /* <DEDUP_REMOVED lines=12> */
.L_x_7806:
        /* <DEDUP_REMOVED lines=8> */
.L_x_7805:
[----:B------:R0:W5:Y:S01]  /*1820*/  LDG.E.64 R44, desc[UR36][R4.64] ;  /* 0x00000024042c7981 */ /* 0x000162000c1e1b00 */
[----:B------:R-:W-:Y:S01]  /*1830*/  CS2R R46, SRZ ;  /* 0x00000000002e7805 */ /* 0x000fe2000001ff00 */
[----:B------:R-:W-:Y:S06]  /*1840*/  BRA `(.L_x_7800) ;  /* 0x0000000800d47947 */ /* 0x000fec0003800000 */
.L_x_7795:
        /* <DEDUP_REMOVED lines=14> */
.L_x_7809:
[----:B------:R0:W5:Y:S01]  /*1930*/  LDG.E.128 R44, desc[UR36][R4.64] ;  /* 0x00000024042c7981 */ /* 0x000162000c1e1d00 */
[----:B------:R-:W-:Y:S05]  /*1940*/  BRA `(.L_x_7800) ;  /* 0x0000000800947947 */ /* 0x000fea0003800000 */
.L_x_7808:
        /* <DEDUP_REMOVED lines=28> */
.L_x_7811:
[----:B------:R-:W3:Y:S01]  /*1b10*/  LDG.E.U8 R4, desc[UR36][R4.64] ;  /* 0x0000002404047981 */ /* 0x000ee2000c1e1100 */
[----:B------:R-:W-:Y:S01]  /*1b20*/  CS2R R46, SRZ ;  /* 0x00000000002e7805 */ /* 0x000fe2000001ff00 */
[C---:B---3--:R-:W-:Y:S02]  /*1b30*/  IMAD.SHL.U32 R3, R4.reuse, 0x2000000, RZ ;  /* 0x0200000004037824 */ /* 0x048fe400078e00ff */
        /* <DEDUP_REMOVED lines=11> */
[----:B------:R0:W3:Y:S01]  /*1bf0*/  F2F.F64.F32 R44, R0 ;  /* 0x00000000002c7310 */ /* 0x0000e20000201800 */
[----:B------:R-:W-:Y:S05]  /*1c00*/  BRA `(.L_x_7800) ;  /* 0x0000000400e47947 */ /* 0x000fea0003800000 */
.L_x_7810:
[----:B------:R-:W3:Y:S01]  /*1c10*/  LDG.E.U16 R0, desc[UR36][R4.64] ;  /* 0x0000002404007981 */ /* 0x000ee2000c1e1500 */
[----:B------:R-:W-:Y:S01]  /*1c20*/  CS2R R46, SRZ ;  /* 0x00000000002e7805 */ /* 0x000fe2000001ff00 */
[----:B---3--:R-:W-:-:S04]  /*1c30*/  IMAD.U32 R0, R0, 0x10000, RZ ;  /* 0x0001000000007824 */ /* 0x008fc800078e00ff */
[----:B------:R-:W-:-:S04]  /*1c40*/  FMUL.FTZ R0, R0, 1 ;  /* 0x3f80000000007820 */ /* 0x000fc80000410000 */
[----:B------:R0:W3:Y:S01]  /*1c50*/  F2F.F64.F32 R44, R0 ;  /* 0x00000000002c7310 */ /* 0x0000e20000201800 */
[----:B------:R-:W-:Y:S05]  /*1c60*/  BRA `(.L_x_7800) ;  /* 0x0000000400cc7947 */ /* 0x000fea0003800000 */
.L_x_7807:
        /* <DEDUP_REMOVED lines=12> */
.L_x_7814:
        /* <DEDUP_REMOVED lines=22> */
.L_x_7816:
[----:B------:R-:W-:Y:S05]  /*1e90*/  BSYNC.RECONVERGENT B0 ;  /* 0x0000000000007941 */ /* 0x000fea0003800200 */
.L_x_7815:
[----:B------:R-:W-:Y:S01]  /*1ea0*/  IMAD.SHL.U32 R0, R0, 0x100000, RZ ;  /* 0x0010000000007824 */ /* 0x000fe200078e00ff */
[----:B------:R-:W-:-:S04]  /*1eb0*/  LEA R3, R3, 0x3b800000, 0x17 ;  /* 0x3b80000003037811 */ /* 0x000fc800078eb8ff */
[----:B------:R-:W-:-:S05]  /*1ec0*/  LOP3.LUT R0, R3, R0, R7, 0xfe, !PT ;  /* 0x0000000003007212 */ /* 0x000fca00078efe07 */
[----:B------:R-:W-:-:S04]  /*1ed0*/  FMUL.FTZ R0, R0, 1 ;  /* 0x3f80000000007820 */ /* 0x000fc80000410000 */
[----:B------:R0:W3:Y:S01]  /*1ee0*/  F2F.F64.F32 R44, R0 ;  /* 0x00000000002c7310 */ /* 0x0000e20000201800 */
[----:B------:R-:W-:Y:S05]  /*1ef0*/  BRA `(.L_x_7800) ;  /* 0x0000000400287947 */ /* 0x000fea0003800000 */
.L_x_7813:
        /* <DEDUP_REMOVED lines=22> */
.L_x_7818:
[----:B------:R-:W-:Y:S05]  /*2060*/  BSYNC.RECONVERGENT B0 ;  /* 0x0000000000007941 */ /* 0x000fea0003800200 */
.L_x_7817:
[----:B------:R-:W-:Y:S01]  /*2070*/  IMAD.SHL.U32 R0, R0, 0x200000, RZ ;  /* 0x0020000000007824 */ /* 0x000fe200078e00ff */
[----:B------:R-:W-:-:S04]  /*2080*/  LEA R3, R3, 0x37800000, 0x17 ;  /* 0x3780000003037811 */ /* 0x000fc800078eb8ff */
[----:B------:R-:W-:-:S05]  /*2090*/  LOP3.LUT R0, R3, R0, R7, 0xfe, !PT ;  /* 0x0000000003007212 */ /* 0x000fca00078efe07 */
[----:B------:R-:W-:-:S04]  /*20a0*/  FMUL.FTZ R0, R0, 1 ;  /* 0x3f80000000007820 */ /* 0x000fc80000410000 */
[----:B------:R0:W3:Y:S01]  /*20b0*/  F2F.F64.F32 R44, R0 ;  /* 0x00000000002c7310 */ /* 0x0000e20000201800 */
[----:B------:R-:W-:Y:S05]  /*20c0*/  BRA `(.L_x_7800) ;  /* 0x0000000000b47947 */ /* 0x000fea0003800000 */
.L_x_7812:
[----:B------:R-:W-:-:S09]  /*20d0*/  UISETP.NE.AND UP0, UPT, UR4, 0x1c, UPT ;  /* 0x0000001c0400788c */ /* 0x000fd2000bf05270 */
[----:B------:R-:W-:Y:S05]  /*20e0*/  BRA.U !UP0, `(.L_x_7819) ;  /* 0x0000000108a07547 */ /* 0x000fea000b800000 */
[----:B------:R-:W-:-:S09]  /*20f0*/  UISETP.NE.AND UP0, UPT, UR4, 0x1d, UPT ;  /* 0x0000001d0400788c */ /* 0x000fd2000bf05270 */
[----:B------:R-:W-:Y:S05]  /*2100*/  BRA.U !UP0, `(.L_x_7820) ;  /* 0x0000000108887547 */ /* 0x000fea000b800000 */
[----:B------:R-:W-:-:S09]  /*2110*/  UISETP.NE.AND UP0, UPT, UR4, 0x2c, UPT ;  /* 0x0000002c0400788c */ /* 0x000fd2000bf05270 */
[----:B------:R-:W-:Y:S05]  /*2120*/  BRA.U !UP0, `(.L_x_7821) ;  /* 0x00000001084c7547 */ /* 0x000fea000b800000 */
.L_x_7799:
        /* <DEDUP_REMOVED lines=16> */
.L_x_7822:
[----:B------:R-:W-:Y:S02]  /*2230*/  CS2R R44, SRZ ;  /* 0x00000000002c7805 */ /* 0x000fe4000001ff00 */
[----:B------:R-:W-:Y:S01]  /*2240*/  CS2R R46, SRZ ;  /* 0x00000000002e7805 */ /* 0x000fe2000001ff00 */
[----:B------:R-:W-:Y:S06]  /*2250*/  BRA `(.L_x_7800) ;  /* 0x0000000000507947 */ /* 0x000fec0003800000 */
.L_x_7821:
        /* <DEDUP_REMOVED lines=11> */
[----:B------:R3:W0:Y:S01]  /*2310*/  @P0 F2F.F64.F32 R44, R0 ;  /* 0x00000000002c0310 */ /* 0x0006220000201800 */
[----:B------:R-:W-:Y:S05]  /*2320*/  BRA `(.L_x_7800) ;  /* 0x00000000001c7947 */ /* 0x000fea0003800000 */
.L_x_7820:
[----:B------:R-:W3:Y:S01]  /*2330*/  LDG.E.64 R44, desc[UR36][R4.64] ;  /* 0x00000024042c7981 */ /* 0x000ee2000c1e1b00 */
[----:B------:R-:W-:Y:S01]  /*2340*/  CS2R R46, SRZ ;  /* 0x00000000002e7805 */ /* 0x000fe2000001ff00 */
[----:B---3--:R-:W0:Y:S01]  /*2350*/  I2F.F64.U64 R44, R44 ;  /* 0x0000002c002c7312 */ /* 0x008e220000301800 */
[----:B------:R-:W-:Y:S05]  /*2360*/  BRA `(.L_x_7800) ;  /* 0x00000000000c7947 */ /* 0x000fea0003800000 */
.L_x_7819:
[----:B------:R-:W3:Y:S01]  /*2370*/  LDG.E R4, desc[UR36][R4.64] ;  /* 0x0000002404047981 */ /* 0x000ee2000c1e1900 */
[----:B------:R-:W-:Y:S01]  /*2380*/  CS2R R46, SRZ ;  /* 0x00000000002e7805 */ /* 0x000fe2000001ff00 */
[----:B---3--:R0:W3:Y:S06]  /*2390*/  I2F.F64.U32 R44, R4 ;  /* 0x00000004002c7312 */ /* 0x0080ec0000201800 */
.L_x_7800:
[----:B------:R-:W-:Y:S05]  /*23a0*/  BSYNC.RECONVERGENT B6 ;  /* 0x0000000000067941 */ /* 0x000fea0003800200 */
.L_x_7794:
[----:B------:R-:W-:-:S07]  /*23b0*/  VIADD R23, R23, 0x80 ;  /* 0x0000008017177836 */ /* 0x000fce0000000000 */
.L_x_7763:
[----:B------:R-:W-:Y:S05]  /*23c0*/  BSYNC.RECONVERGENT B7 ;  /* 0x0000000000077941 */ /* 0x000fea0003800200 */
.L_x_7762:
[----:B------:R-:W-:Y:S01]  /*23d0*/  ISETP.GE.AND P0, PT, R23, R16, PT ;  /* 0x000000101700720c */ /* 0x000fe20003f06270 */
[----:B------:R-:W-:Y:S01]  /*23e0*/  BSSY.RECONVERGENT B7, `(.L_x_7823) ;  /* 0x0000232000077945 */ /* 0x000fe20003800200 */
[----:B------:R-:W-:Y:S02]  /*23f0*/  CS2R R42, SRZ ;  /* 0x00000000002a7805 */ /* 0x000fe4000001ff00 */
[----:B------:R-:W-:Y:S02]  /*2400*/  CS2R R40, SRZ ;  /* 0x0000000000287805 */ /* 0x000fe4000001ff00 */
[----:B------:R-:W-:Y:S02]  /*2410*/  CS2R R38, SRZ ;  /* 0x0000000000267805 */ /* 0x000fe4000001ff00 */
[----:B------:R-:W-:-:S05]  /*2420*/  CS2R R36, SRZ ;  /* 0x0000000000247805 */ /* 0x000fca000001ff00 */
[----:B------:R-:W-:Y:S05]  /*2430*/  @P0 BRA `(.L_x_7824) ;  /* 0x0000002000b00947 */ /* 0x000fea0003800000 */
[----:B0-----:R-:W-:Y:S01]  /*2440*/  IMAD.MOV.U32 R3, RZ, RZ, 0x1 ;  /* 0x00000001ff037424 */ /* 0x001fe200078e00ff */
[----:B---3--:R-:W-:Y:S01]  /*2450*/  LOP3.LUT R0, R2, 0xff, RZ, 0xc0, !PT ;  /* 0x000000ff02007812 */ /* 0x008fe200078ec0ff */
        /* <DEDUP_REMOVED lines=23> */
.L_x_7825:
[----:B------:R-:W0:Y:S01]  /*25d0*/  LDC.64 R4, c[0x0][0x3c0] ;  /* 0x0000f000ff047b82 */ /* 0x000e220000000a00 */
        /* <DEDUP_REMOVED lines=20> */
.L_x_7830:
[----:B------:R-:W3:Y:S01]  /*2720*/  LDG.E.U8 R4, desc[UR36][R4.64] ;  /* 0x0000002404047981 */ /* 0x000ee2000c1e1100 */
[----:B------:R-:W-:Y:S01]  /*2730*/  CS2R R42, SRZ ;  /* 0x00000000002a7805 */ /* 0x000fe2000001ff00 */
[----:B---3--:R0:W3:Y:S01]  /*2740*/  I2F.F64.U16 R40, R4 ;  /* 0x0000000400287312 */ /* 0x0080e20000101800 */
[----:B------:R-:W-:Y:S05]  /*2750*/  BRA `(.L_x_7832) ;  /* 0x0000000c00bc7947 */ /* 0x000fea0003800000 */
.L_x_7829:
        /* <DEDUP_REMOVED lines=10> */
.L_x_7834:
[----:B------:R-:W3:Y:S01]  /*2800*/  LDG.E R4, desc[UR36][R4.64] ;  /* 0x0000002404047981 */ /* 0x000ee2000c1e1900 */
[----:B------:R-:W-:Y:S01]  /*2810*/  CS2R R42, SRZ ;  /* 0x00000000002a7805 */ /* 0x000fe2000001ff00 */
[----:B---3--:R0:W3:Y:S01]  /*2820*/  I2F.F64 R40, R4 ;  /* 0x0000000400287312 */ /* 0x0080e20000201c00 */
[----:B------:R-:W-:Y:S05]  /*2830*/  BRA `(.L_x_7832) ;  /* 0x0000000c00847947 */ /* 0x000fea0003800000 */
.L_x_7833:
[----:B------:R-:W3:Y:S01]  /*2840*/  LDG.E.U16 R4, desc[UR36][R4.64] ;  /* 0x0000002404047981 */ /* 0x000ee2000c1e1500 */
[----:B------:R-:W-:Y:S01]  /*2850*/  CS2R R42, SRZ ;  /* 0x00000000002a7805 */ /* 0x000fe2000001ff00 */
[----:B---3--:R0:W3:Y:S01]  /*2860*/  I2F.F64.S16 R40, R4 ;  /* 0x0000000400287312 */ /* 0x0080e20000101c00 */
[----:B------:R-:W-:Y:S05]  /*2870*/  BRA `(.L_x_7832) ;  /* 0x0000000c00747947 */ /* 0x000fea0003800000 */
.L_x_7828:
        /* <DEDUP_REMOVED lines=11> */
.L_x_7836:
[----:B------:R-:W3:Y:S01]  /*2930*/  LDG.E.U16 R0, desc[UR36][R4.64] ;  /* 0x0000002404007981 */ /* 0x000ee2000c1e1500 */
[----:B------:R-:W-:Y:S01]  /*2940*/  CS2R R42, SRZ ;  /* 0x00000000002a7805 */ /* 0x000fe2000001ff00 */
[----:B---3--:R-:W-:-:S05]  /*2950*/  HADD2.F32 R0, -RZ, R0.H0_H0 ;  /* 0x20000000ff007230 */ /* 0x008fca0000004100 */
[----:B------:R-:W-:-:S04]  /*2960*/  FMUL.FTZ R0, R0, 1 ;  /* 0x3f80000000007820 */ /* 0x000fc80000410000 */
[----:B------:R0:W3:Y:S01]  /*2970*/  F2F.F64.F32 R40, R0 ;  /* 0x0000000000287310 */ /* 0x0000e20000201800 */
[----:B------:R-:W-:Y:S05]  /*2980*/  BRA `(.L_x_7832) ;  /* 0x0000000c00307947 */ /* 0x000fea0003800000 */
.L_x_7835:
        /* <DEDUP_REMOVED lines=12> */
.L_x_7838:
        /* <DEDUP_REMOVED lines=8> */
.L_x_7837:
[----:B------:R0:W5:Y:S01]  /*2ad0*/  LDG.E.64 R40, desc[UR36][R4.64] ;  /* 0x0000002404287981 */ /* 0x000162000c1e1b00 */
[----:B------:R-:W-:Y:S01]  /*2ae0*/  CS2R R42, SRZ ;  /* 0x00000000002a7805 */ /* 0x000fe2000001ff00 */
[----:B------:R-:W-:Y:S06]  /*2af0*/  BRA `(.L_x_7832) ;  /* 0x0000000800d47947 */ /* 0x000fec0003800000 */
.L_x_7827:
        /* <DEDUP_REMOVED lines=14> */
.L_x_7841:
[----:B------:R0:W5:Y:S01]  /*2be0*/  LDG.E.128 R40, desc[UR36][R4.64] ;  /* 0x0000002404287981 */ /* 0x000162000c1e1d00 */
[----:B------:R-:W-:Y:S05]  /*2bf0*/  BRA `(.L_x_7832) ;  /* 0x0000000800947947 */ /* 0x000fea0003800000 */
.L_x_7840:
        /* <DEDUP_REMOVED lines=28> */
.L_x_7843:
        /* <DEDUP_REMOVED lines=16> */
.L_x_7842:
[----:B------:R-:W3:Y:S01]  /*2ec0*/  LDG.E.U16 R0, desc[UR36][R4.64] ;  /* 0x0000002404007981 */ /* 0x000ee2000c1e1500 */
[----:B------:R-:W-:Y:S01]  /*2ed0*/  CS2R R42, SRZ ;  /* 0x00000000002a7805 */ /* 0x000fe2000001ff00 */
[----:B---3--:R-:W-:-:S04]  /*2ee0*/  IMAD.U32 R0, R0, 0x10000, RZ ;  /* 0x0001000000007824 */ /* 0x008fc800078e00ff */
[----:B------:R-:W-:-:S04]  /*2ef0*/  FMUL.FTZ R0, R0, 1 ;  /* 0x3f80000000007820 */ /* 0x000fc80000410000 */
[----:B------:R0:W3:Y:S01]  /*2f00*/  F2F.F64.F32 R40, R0 ;  /* 0x0000000000287310 */ /* 0x0000e20000201800 */
[----:B------:R-:W-:Y:S05]  /*2f10*/  BRA `(.L_x_7832) ;  /* 0x0000000400cc7947 */ /* 0x000fea0003800000 */
.L_x_7839:
        /* <DEDUP_REMOVED lines=12> */
.L_x_7846:
        /* <DEDUP_REMOVED lines=22> */
.L_x_7848:
[----:B------:R-:W-:Y:S05]  /*3140*/  BSYNC.RECONVERGENT B0 ;  /* 0x0000000000007941 */ /* 0x000fea0003800200 */
.L_x_7847:
[----:B------:R-:W-:Y:S01]  /*3150*/  IMAD.SHL.U32 R0, R0, 0x100000, RZ ;  /* 0x0010000000007824 */ /* 0x000fe200078e00ff */
[----:B------:R-:W-:-:S04]  /*3160*/  LEA R3, R3, 0x3b800000, 0x17 ;  /* 0x3b80000003037811 */ /* 0x000fc800078eb8ff */
[----:B------:R-:W-:-:S05]  /*3170*/  LOP3.LUT R0, R3, R0, R7, 0xfe, !PT ;  /* 0x0000000003007212 */ /* 0x000fca00078efe07 */
[----:B------:R-:W-:-:S04]  /*3180*/  FMUL.FTZ R0, R0, 1 ;  /* 0x3f80000000007820 */ /* 0x000fc80000410000 */
[----:B------:R0:W3:Y:S01]  /*3190*/  F2F.F64.F32 R40, R0 ;  /* 0x0000000000287310 */ /* 0x0000e20000201800 */
[----:B------:R-:W-:Y:S05]  /*31a0*/  BRA `(.L_x_7832) ;  /* 0x0000000400287947 */ /* 0x000fea0003800000 */
.L_x_7845:
        /* <DEDUP_REMOVED lines=22> */
.L_x_7850:
[----:B------:R-:W-:Y:S05]  /*3310*/  BSYNC.RECONVERGENT B0 ;  /* 0x0000000000007941 */ /* 0x000fea0003800200 */
.L_x_7849:
[----:B------:R-:W-:Y:S01]  /*3320*/  IMAD.SHL.U32 R0, R0, 0x200000, RZ ;  /* 0x0020000000007824 */ /* 0x000fe200078e00ff */
[----:B------:R-:W-:-:S04]  /*3330*/  LEA R3, R3, 0x37800000, 0x17 ;  /* 0x3780000003037811 */ /* 0x000fc800078eb8ff */
[----:B------:R-:W-:-:S05]  /*3340*/  LOP3.LUT R0, R3, R0, R7, 0xfe, !PT ;  /* 0x0000000003007212 */ /* 0x000fca00078efe07 */
[----:B------:R-:W-:-:S04]  /*3350*/  FMUL.FTZ R0, R0, 1 ;  /* 0x3f80000000007820 */ /* 0x000fc80000410000 */
[----:B------:R0:W3:Y:S01]  /*3360*/  F2F.F64.F32 R40, R0 ;  /* 0x0000000000287310 */ /* 0x0000e20000201800 */
[----:B------:R-:W-:Y:S05]  /*3370*/  BRA `(.L_x_7832) ;  /* 0x0000000000b47947 */ /* 0x000fea0003800000 */
.L_x_7844:
        /* <DEDUP_REMOVED lines=19> */
.L_x_7831:
        /* <DEDUP_REMOVED lines=16> */
.L_x_7853:
[----:B------:R-:W-:Y:S02]  /*35b0*/  CS2R R40, SRZ ;  /* 0x0000000000287805 */ /* 0x000fe4000001ff00 */
[----:B------:R-:W-:Y:S01]  /*35c0*/  CS2R R42, SRZ ;  /* 0x00000000002a7805 */ /* 0x000fe2000001ff00 */
[----:B------:R-:W-:Y:S06]  /*35d0*/  BRA `(.L_x_7832) ;  /* 0x00000000001c7947 */ /* 0x000fec0003800000 */
.L_x_7852:
[----:B------:R-:W3:Y:S01]  /*35e0*/  LDG.E.64 R40, desc[UR36][R4.64] ;  /* 0x0000002404287981 */ /* 0x000ee2000c1e1b00 */
[----:B------:R-:W-:Y:S01]  /*35f0*/  CS2R R42, SRZ ;  /* 0x00000000002a7805 */ /* 0x000fe2000001ff00 */
[----:B---3--:R-:W0:Y:S01]  /*3600*/  I2F.F64.U64 R40, R40 ;  /* 0x0000002800287312 */ /* 0x008e220000301800 */
[----:B------:R-:W-:Y:S05]  /*3610*/  BRA `(.L_x_7832) ;  /* 0x00000000000c7947 */ /* 0x000fea0003800000 */
.L_x_7851:
[----:B------:R-:W3:Y:S01]  /*3620*/  LDG.E R4, desc[UR36][R4.64] ;  /* 0x0000002404047981 */ /* 0x000ee2000c1e1900 */
[----:B------:R-:W-:Y:S01]  /*3630*/  CS2R R42, SRZ ;  /* 0x00000000002a7805 */ /* 0x000fe2000001ff00 */
[----:B---3--:R0:W3:Y:S06]  /*3640*/  I2F.F64.U32 R40, R4 ;  /* 0x0000000400287312 */ /* 0x0080ec0000201800 */
.L_x_7832:
[----:B------:R-:W-:Y:S05]  /*3650*/  BSYNC.RECONVERGENT B6 ;  /* 0x0000000000067941 */ /* 0x000fea0003800200 */
.L_x_7826:
        /* <DEDUP_REMOVED lines=21> */
.L_x_7858:
[----:B------:R-:W2:Y:S01]  /*37b0*/  LDG.E.U8 R4, desc[UR36][R4.64] ;  /* 0x0000002404047981 */ /* 0x000ea2000c1e1100 */
[----:B------:R-:W-:Y:S01]  /*37c0*/  CS2R R38, SRZ ;  /* 0x0000000000267805 */ /* 0x000fe2000001ff00 */
[----:B--2---:R2:W0:Y:S01]  /*37d0*/  I2F.F64.U16 R36, R4 ;  /* 0x0000000400247312 */ /* 0x0044220000101800 */
[----:B------:R-:W-:Y:S05]  /*37e0*/  BRA `(.L_x_7860) ;  /* 0x0000000c00bc7947 */ /* 0x000fea0003800000 */
.L_x_7857:
        /* <DEDUP_REMOVED lines=10> */
.L_x_7862:
[----:B------:R-:W2:Y:S01]  /*3890*/  LDG.E R4, desc[UR36][R4.64] ;  /* 0x0000002404047981 */ /* 0x000ea2000c1e1900 */
[----:B------:R-:W-:Y:S01]  /*38a0*/  CS2R R38, SRZ ;  /* 0x0000000000267805 */ /* 0x000fe2000001ff00 */
[----:B--2---:R0:W1:Y:S01]  /*38b0*/  I2F.F64 R36, R4 ;  /* 0x0000000400247312 */ /* 0x0040620000201c00 */
[----:B------:R-:W-:Y:S05]  /*38c0*/  BRA `(.L_x_7860) ;  /* 0x0000000c00847947 */ /* 0x000fea0003800000 */
.L_x_7861:
[----:B------:R-:W2:Y:S01]  /*38d0*/  LDG.E.U16 R4, desc[UR36][R4.64] ;  /* 0x0000002404047981 */ /* 0x000ea2000c1e1500 */
[----:B------:R-:W-:Y:S01]  /*38e0*/  CS2R R38, SRZ ;  /* 0x0000000000267805 */ /* 0x000fe2000001ff00 */
[----:B--2---:R0:W1:Y:S01]  /*38f0*/  I2F.F64.S16 R36, R4 ;  /* 0x0000000400247312 */ /* 0x0040620000101c00 */
[----:B------:R-:W-:Y:S05]  /*3900*/  BRA `(.L_x_7860) ;  /* 0x0000000c00747947 */ /* 0x000fea0003800000 */
.L_x_7856:
        /* <DEDUP_REMOVED lines=11> */
.L_x_7864:
[----:B---3--:R-:W3:Y:S01]  /*39c0*/  LDG.E.U16 R0, desc[UR36][R4.64] ;  /* 0x0000002404007981 */ /* 0x008ee2000c1e1500 */
[----:B------:R-:W-:Y:S01]  /*39d0*/  CS2R R38, SRZ ;  /* 0x0000000000267805 */ /* 0x000fe2000001ff00 */
[----:B---3--:R-:W-:-:S05]  /*39e0*/  HADD2.F32 R0, -RZ, R0.H0_H0 ;  /* 0x20000000ff007230 */ /* 0x008fca0000004100 */
[----:B------:R-:W-:-:S04]  /*39f0*/  FMUL.FTZ R0, R0, 1 ;  /* 0x3f80000000007820 */ /* 0x000fc80000410000 */
[----:B------:R0:W1:Y:S01]  /*3a00*/  F2F.F64.F32 R36, R0 ;  /* 0x0000000000247310 */ /* 0x0000620000201800 */
[----:B------:R-:W-:Y:S05]  /*3a10*/  BRA `(.L_x_7860) ;  /* 0x0000000c00307947 */ /* 0x000fea0003800000 */
.L_x_7863:
        /* <DEDUP_REMOVED lines=12> */
.L_x_7866:
        /* <DEDUP_REMOVED lines=8> */
.L_x_7865:
[----:B------:R0:W5:Y:S01]  /*3b60*/  LDG.E.64 R36, desc[UR36][R4.64] ;  /* 0x0000002404247981 */ /* 0x000162000c1e1b00 */
[----:B------:R-:W-:Y:S01]  /*3b70*/  CS2R R38, SRZ ;  /* 0x0000000000267805 */ /* 0x000fe2000001ff00 */
[----:B------:R-:W-:Y:S06]  /*3b80*/  BRA `(.L_x_7860) ;  /* 0x0000000800d47947 */ /* 0x000fec0003800000 */
.L_x_7855:
        /* <DEDUP_REMOVED lines=14> */
.L_x_7869:
[----:B------:R0:W5:Y:S01]  /*3c70*/  LDG.E.128 R36, desc[UR36][R4.64] ;  /* 0x0000002404247981 */ /* 0x000162000c1e1d00 */
[----:B------:R-:W-:Y:S05]  /*3c80*/  BRA `(.L_x_7860) ;  /* 0x0000000800947947 */ /* 0x000fea0003800000 */
.L_x_7868:
        /* <DEDUP_REMOVED lines=28> */
.L_x_7871:
        /* <DEDUP_REMOVED lines=16> */
.L_x_7870:
[----:B---3--:R-:W3:Y:S01]  /*3f50*/  LDG.E.U16 R0, desc[UR36][R4.64] ;  /* 0x0000002404007981 */ /* 0x008ee2000c1e1500 */
[----:B------:R-:W-:Y:S01]  /*3f60*/  CS2R R38, SRZ ;  /* 0x0000000000267805 */ /* 0x000fe2000001ff00 */
[----:B---3--:R-:W-:-:S04]  /*3f70*/  IMAD.U32 R0, R0, 0x10000, RZ ;  /* 0x0001000000007824 */ /* 0x008fc800078e00ff */
[----:B------:R-:W-:-:S04]  /*3f80*/  FMUL.FTZ R0, R0, 1 ;  /* 0x3f80000000007820 */ /* 0x000fc80000410000 */
[----:B------:R0:W1:Y:S01]  /*3f90*/  F2F.F64.F32 R36, R0 ;  /* 0x0000000000247310 */ /* 0x0000620000201800 */
[----:B------:R-:W-:Y:S05]  /*3fa0*/  BRA `(.L_x_7860) ;  /* 0x0000000400cc7947 */ /* 0x000fea0003800000 */
.L_x_7867:
        /* <DEDUP_REMOVED lines=12> */
.L_x_7874:
        /* <DEDUP_REMOVED lines=22> */
.L_x_7876:
[----:B------:R-:W-:Y:S05]  /*41d0*/  BSYNC.RECONVERGENT B0 ;  /* 0x0000000000007941 */ /* 0x000fea0003800200 */
.L_x_7875:
[----:B------:R-:W-:Y:S01]  /*41e0*/  IMAD.SHL.U32 R0, R0, 0x100000, RZ ;  /* 0x0010000000007824 */ /* 0x000fe200078e00ff */
[----:B------:R-:W-:-:S04]  /*41f0*/  LEA R3, R3, 0x3b800000, 0x17 ;  /* 0x3b80000003037811 */ /* 0x000fc800078eb8ff */
[----:B------:R-:W-:-:S05]  /*4200*/  LOP3.LUT R0, R3, R0, R7, 0xfe, !PT ;  /* 0x0000000003007212 */ /* 0x000fca00078efe07 */
[----:B------:R-:W-:-:S04]  /*4210*/  FMUL.FTZ R0, R0, 1 ;  /* 0x3f80000000007820 */ /* 0x000fc80000410000 */
[----:B------:R0:W1:Y:S01]  /*4220*/  F2F.F64.F32 R36, R0 ;  /* 0x0000000000247310 */ /* 0x0000620000201800 */
[----:B------:R-:W-:Y:S05]  /*4230*/  BRA `(.L_x_7860) ;  /* 0x0000000400287947 */ /* 0x000fea0003800000 */
.L_x_7873:
        /* <DEDUP_REMOVED lines=22> */
.L_x_7878:
[----:B------:R-:W-:Y:S05]  /*43a0*/  BSYNC.RECONVERGENT B0 ;  /* 0x0000000000007941 */ /* 0x000fea0003800200 */
.L_x_7877:
[----:B------:R-:W-:Y:S01]  /*43b0*/  IMAD.SHL.U32 R0, R0, 0x200000, RZ ;  /* 0x0020000000007824 */ /* 0x000fe200078e00ff */
[----:B------:R-:W-:-:S04]  /*43c0*/  LEA R3, R3, 0x37800000, 0x17 ;  /* 0x3780000003037811 */ /* 0x000fc800078eb8ff */
[----:B------:R-:W-:-:S05]  /*43d0*/  LOP3.LUT R0, R3, R0, R7, 0xfe, !PT ;  /* 0x0000000003007212 */ /* 0x000fca00078efe07 */
[----:B------:R-:W-:-:S04]  /*43e0*/  FMUL.FTZ R0, R0, 1 ;  /* 0x3f80000000007820 */ /* 0x000fc80000410000 */
[----:B------:R0:W1:Y:S01]  /*43f0*/  F2F.F64.F32 R36, R0 ;  /* 0x0000000000247310 */ /* 0x0000620000201800 */
[----:B------:R-:W-:Y:S05]  /*4400*/  BRA `(.L_x_7860) ;  /* 0x0000000000b47947 */ /* 0x000fea0003800000 */
.L_x_7872:
        /* <DEDUP_REMOVED lines=19> */
.L_x_7859:
        /* <DEDUP_REMOVED lines=16> */
.L_x_7881:
[----:B------:R-:W-:Y:S02]  /*4640*/  CS2R R36, SRZ ;  /* 0x0000000000247805 */ /* 0x000fe4000001ff00 */
[----:B------:R-:W-:Y:S01]  /*4650*/  CS2R R38, SRZ ;  /* 0x0000000000267805 */ /* 0x000fe2000001ff00 */
[----:B------:R-:W-:Y:S06]  /*4660*/  BRA `(.L_x_7860) ;  /* 0x00000000001c7947 */ /* 0x000fec0003800000 */
.L_x_7880:
[----:B------:R-:W2:Y:S01]  /*4670*/  LDG.E.64 R36, desc[UR36][R4.64] ;  /* 0x0000002404247981 */ /* 0x000ea2000c1e1b00 */
[----:B------:R-:W-:Y:S01]  /*4680*/  CS2R R38, SRZ ;  /* 0x0000000000267805 */ /* 0x000fe2000001ff00 */
[----:B--2---:R-:W0:Y:S01]  /*4690*/  I2F.F64.U64 R36, R36 ;  /* 0x0000002400247312 */ /* 0x004e220000301800 */
[----:B------:R-:W-:Y:S05]  /*46a0*/  BRA `(.L_x_7860) ;  /* 0x00000000000c7947 */ /* 0x000fea0003800000 */
.L_x_7879:
[----:B------:R-:W2:Y:S01]  /*46b0*/  LDG.E R4, desc[UR36][R4.64] ;  /* 0x0000002404047981 */ /* 0x000ea2000c1e1900 */
[----:B------:R-:W-:Y:S01]  /*46c0*/  CS2R R38, SRZ ;  /* 0x0000000000267805 */ /* 0x000fe2000001ff00 */
[----:B--2---:R0:W1:Y:S06]  /*46d0*/  I2F.F64.U32 R36, R4 ;  /* 0x0000000400247312 */ /* 0x00406c0000201800 */
.L_x_7860:
[----:B------:R-:W-:Y:S05]  /*46e0*/  BSYNC.RECONVERGENT B6 ;  /* 0x0000000000067941 */ /* 0x000fea0003800200 */
.L_x_7854:
[----:B------:R-:W-:-:S07]  /*46f0*/  VIADD R23, R23, 0x80 ;  /* 0x0000008017177836 */ /* 0x000fce0000000000 */
.L_x_7824:
[----:B------:R-:W-:Y:S05]  /*4700*/  BSYNC.RECONVERGENT B7 ;  /* 0x0000000000077941 */ /* 0x000fea0003800200 */
.L_x_7823:
        /* <DEDUP_REMOVED lines=11> */
[CC--:B--2---:R-:W-:Y:S02]  /*47c0*/  SHF.L.U32 R4, R3.reuse, R0.reuse, RZ ;  /* 0x0000000003047219 */ /* 0x0c4fe400000006ff */
        /* <DEDUP_REMOVED lines=9> */
[----:B------:R-:W3:Y:S01]  /*4860*/  LDC.64 R14, c[0x4][R14] ;  /* 0x010000000e0e7b82 */ /* 0x000ee20000000a00 */
        /* <DEDUP_REMOVED lines=10> */
.L_x_7884:
        /* <DEDUP_REMOVED lines=21> */
.L_x_7889:
[----:B------:R-:W2:Y:S01]  /*4a60*/  LDG.E.U8 R4, desc[UR36][R4.64] ;  /* 0x0000002404047981 */ /* 0x000ea2000c1e1100 */
[----:B------:R-:W-:Y:S01]  /*4a70*/  CS2R R34, SRZ ;  /* 0x0000000000227805 */ /* 0x000fe2000001ff00 */
[----:B--2---:R0:W2:Y:S01]  /*4a80*/  I2F.F64.U16 R32, R4 ;  /* 0x0000000400207312 */ /* 0x0040a20000101800 */
[----:B------:R-:W-:Y:S05]  /*4a90*/  BRA `(.L_x_7891) ;  /* 0x0000000c00bc7947 */ /* 0x000fea0003800000 */
.L_x_7888:
        /* <DEDUP_REMOVED lines=10> */
.L_x_7893:
[----:B------:R-:W2:Y:S01]  /*4b40*/  LDG.E R4, desc[UR36][R4.64] ;  /* 0x0000002404047981 */ /* 0x000ea2000c1e1900 */
[----:B------:R-:W-:Y:S01]  /*4b50*/  CS2R R34, SRZ ;  /* 0x0000000000227805 */ /* 0x000fe2000001ff00 */
[----:B--2---:R0:W2:Y:S01]  /*4b60*/  I2F.F64 R32, R4 ;  /* 0x0000000400207312 */ /* 0x0040a20000201c00 */
[----:B------:R-:W-:Y:S05]  /*4b70*/  BRA `(.L_x_7891) ;  /* 0x0000000c00847947 */ /* 0x000fea0003800000 */
.L_x_7892:
[----:B------:R-:W2:Y:S01]  /*4b80*/  LDG.E.U16 R4, desc[UR36][R4.64] ;  /* 0x0000002404047981 */ /* 0x000ea2000c1e1500 */
[----:B------:R-:W-:Y:S01]  /*4b90*/  CS2R R34, SRZ ;  /* 0x0000000000227805 */ /* 0x000fe2000001ff00 */
[----:B--2---:R0:W2:Y:S01]  /*4ba0*/  I2F.F64.S16 R32, R4 ;  /* 0x0000000400207312 */ /* 0x0040a20000101c00 */
[----:B------:R-:W-:Y:S05]  /*4bb0*/  BRA `(.L_x_7891) ;  /* 0x0000000c00747947 */ /* 0x000fea0003800000 */
.L_x_7887:
        /* <DEDUP_REMOVED lines=11> */
.L_x_7895:
[----:B------:R-:W2:Y:S01]  /*4c70*/  LDG.E.U16 R0, desc[UR36][R4.64] ;  /* 0x0000002404007981 */ /* 0x000ea2000c1e1500 */
[----:B------:R-:W-:Y:S01]  /*4c80*/  CS2R R34, SRZ ;  /* 0x0000000000227805 */ /* 0x000fe2000001ff00 */
[----:B--2---:R-:W-:-:S05]  /*4c90*/  HADD2.F32 R0, -RZ, R0.H0_H0 ;  /* 0x20000000ff007230 */ /* 0x004fca0000004100 */
[----:B------:R-:W-:-:S04]  /*4ca0*/  FMUL.FTZ R0, R0, 1 ;  /* 0x3f80000000007820 */ /* 0x000fc80000410000 */
[----:B------:R0:W2:Y:S01]  /*4cb0*/  F2F.F64.F32 R32, R0 ;  /* 0x0000000000207310 */ /* 0x0000a20000201800 */
[----:B------:R-:W-:Y:S05]  /*4cc0*/  BRA `(.L_x_7891) ;  /* 0x0000000c00307947 */ /* 0x000fea0003800000 */
.L_x_7894:
        /* <DEDUP_REMOVED lines=12> */
.L_x_7897:
[----:B------:R-:W2:Y:S02]  /*4d90*/  LDG.E R3, desc[UR36][R4.64] ;  /* 0x0000002404037981 */ /* 0x000ea4000c1e1900 */
[--C-:B--2---:R-:W-:Y:S02]  /*4da0*/  HADD2.F32 R0, -RZ, R3.reuse.H0_H0 ;  /* 0x20000003ff007230 */ /* 0x104fe40000004100 */
[----:B------:R-:W-:-:S03]  /*4db0*/  HADD2.F32 R3, -RZ, R3.H1_H1 ;  /* 0x30000003ff037230 */ /* 0x000fc60000004100 */
[----:B------:R-:W-:Y:S02]  /*4dc0*/  FMUL.FTZ R0, R0, 1 ;  /* 0x3f80000000007820 */ /* 0x000fe40000410000 */
[----:B------:R-:W-:Y:S02]  /*4dd0*/  FMUL.FTZ R3, R3, 1 ;  /* 0x3f80000003037820 */ /* 0x000fe40000410000 */
[----:B------:R0:W2:Y:S08]  /*4de0*/  F2F.F64.F32 R32, R0 ;  /* 0x0000000000207310 */ /* 0x0000b00000201800 */
[----:B------:R0:W3:Y:S01]  /*4df0*/  F2F.F64.F32 R34, R3 ;  /* 0x0000000300227310 */ /* 0x0000e20000201800 */
[----:B------:R-:W-:Y:S05]  /*4e00*/  BRA `(.L_x_7891) ;  /* 0x0000000800e07947 */ /* 0x000fea0003800000 */
.L_x_7896:
[----:B------:R0:W5:Y:S01]  /*4e10*/  LDG.E.64 R32, desc[UR36][R4.64] ;  /* 0x0000002404207981 */ /* 0x000162000c1e1b00 */
[----:B------:R-:W-:Y:S01]  /*4e20*/  CS2R R34, SRZ ;  /* 0x0000000000227805 */ /* 0x000fe2000001ff00 */
[----:B------:R-:W-:Y:S06]  /*4e30*/  BRA `(.L_x_7891) ;  /* 0x0000000800d47947 */ /* 0x000fec0003800000 */
.L_x_7886:
        /* <DEDUP_REMOVED lines=14> */
.L_x_7900:
[----:B------:R0:W5:Y:S01]  /*4f20*/  LDG.E.128 R32, desc[UR36][R4.64] ;  /* 0x0000002404207981 */ /* 0x000162000c1e1d00 */
[----:B------:R-:W-:Y:S05]  /*4f30*/  BRA `(.L_x_7891) ;  /* 0x0000000800947947 */ /* 0x000fea0003800000 */
.L_x_7899:
        /* <DEDUP_REMOVED lines=28> */
.L_x_7902:
        /* <DEDUP_REMOVED lines=16> */
.L_x_7901:
[----:B------:R-:W2:Y:S01]  /*5200*/  LDG.E.U16 R0, desc[UR36][R4.64] ;  /* 0x0000002404007981 */ /* 0x000ea2000c1e1500 */
[----:B------:R-:W-:Y:S01]  /*5210*/  CS2R R34, SRZ ;  /* 0x0000000000227805 */ /* 0x000fe2000001ff00 */
[----:B--2---:R-:W-:-:S04]  /*5220*/  IMAD.U32 R0, R0, 0x10000, RZ ;  /* 0x0001000000007824 */ /* 0x004fc800078e00ff */
[----:B------:R-:W-:-:S04]  /*5230*/  FMUL.FTZ R0, R0, 1 ;  /* 0x3f80000000007820 */ /* 0x000fc80000410000 */
[----:B------:R2:W3:Y:S01]  /*5240*/  F2F.F64.F32 R32, R0 ;  /* 0x0000000000207310 */ /* 0x0004e20000201800 */
[----:B------:R-:W-:Y:S05]  /*5250*/  BRA `(.L_x_7891) ;  /* 0x0000000400cc7947 */ /* 0x000fea0003800000 */
.L_x_7898:
        /* <DEDUP_REMOVED lines=12> */
.L_x_7905:
        /* <DEDUP_REMOVED lines=22> */
.L_x_7907:
[----:B------:R-:W-:Y:S05]  /*5480*/  BSYNC.RECONVERGENT B0 ;  /* 0x0000000000007941 */ /* 0x000fea0003800200 */
.L_x_7906:
[----:B------:R-:W-:Y:S01]  /*5490*/  IMAD.SHL.U32 R0, R0, 0x100000, RZ ;  /* 0x0010000000007824 */ /* 0x000fe200078e00ff */
[----:B------:R-:W-:-:S04]  /*54a0*/  LEA R3, R3, 0x3b800000, 0x17 ;  /* 0x3b80000003037811 */ /* 0x000fc800078eb8ff */
[----:B------:R-:W-:-:S05]  /*54b0*/  LOP3.LUT R0, R3, R0, R7, 0xfe, !PT ;  /* 0x0000000003007212 */ /* 0x000fca00078efe07 */
[----:B------:R-:W-:-:S04]  /*54c0*/  FMUL.FTZ R0, R0, 1 ;  /* 0x3f80000000007820 */ /* 0x000fc80000410000 */
[----:B------:R0:W2:Y:S01]  /*54d0*/  F2F.F64.F32 R32, R0 ;  /* 0x0000000000207310 */ /* 0x0000a20000201800 */
[----:B------:R-:W-:Y:S05]  /*54e0*/  BRA `(.L_x_7891) ;  /* 0x0000000400287947 */ /* 0x000fea0003800000 */
.L_x_7904:
        /* <DEDUP_REMOVED lines=22> */
.L_x_7909:
[----:B------:R-:W-:Y:S05]  /*5650*/  BSYNC.RECONVERGENT B0 ;  /* 0x0000000000007941 */ /* 0x000fea0003800200 */
.L_x_7908:
[----:B------:R-:W-:Y:S01]  /*5660*/  IMAD.SHL.U32 R0, R0, 0x200000, RZ ;  /* 0x0020000000007824 */ /* 0x000fe200078e00ff */
[----:B------:R-:W-:-:S04]  /*5670*/  LEA R3, R3, 0x37800000, 0x17 ;  /* 0x3780000003037811 */ /* 0x000fc800078eb8ff */
[----:B------:R-:W-:-:S05]  /*5680*/  LOP3.LUT R0, R3, R0, R7, 0xfe, !PT ;  /* 0x0000000003007212 */ /* 0x000fca00078efe07 */
[----:B------:R-:W-:-:S04]  /*5690*/  FMUL.FTZ R0, R0, 1 ;  /* 0x3f80000000007820 */ /* 0x000fc80000410000 */
[----:B------:R0:W2:Y:S01]  /*56a0*/  F2F.F64.F32 R32, R0 ;  /* 0x0000000000207310 */ /* 0x0000a20000201800 */
[----:B------:R-:W-:Y:S05]  /*56b0*/  BRA `(.L_x_7891) ;  /* 0x0000000000b47947 */ /* 0x000fea0003800000 */
.L_x_7903:
        /* <DEDUP_REMOVED lines=19> */
.L_x_7890:
        /* <DEDUP_REMOVED lines=16> */
.L_x_7912:
[----:B------:R-:W-:Y:S02]  /*58f0*/  CS2R R32, SRZ ;  /* 0x0000000000207805 */ /* 0x000fe4000001ff00 */
[----:B------:R-:W-:Y:S01]  /*5900*/  CS2R R34, SRZ ;  /* 0x0000000000227805 */ /* 0x000fe2000001ff00 */
[----:B------:R-:W-:Y:S06]  /*5910*/  BRA `(.L_x_7891) ;  /* 0x00000000001c7947 */ /* 0x000fec0003800000 */
.L_x_7911:
[----:B------:R-:W2:Y:S01]  /*5920*/  LDG.E.64 R32, desc[UR36][R4.64] ;  /* 0x0000002404207981 */ /* 0x000ea2000c1e1b00 */
[----:B------:R-:W-:Y:S01]  /*5930*/  CS2R R34, SRZ ;  /* 0x0000000000227805 */ /* 0x000fe2000001ff00 */
[----:B--2---:R-:W0:Y:S01]  /*5940*/  I2F.F64.U64 R32, R32 ;  /* 0x0000002000207312 */ /* 0x004e220000301800 */
[----:B------:R-:W-:Y:S05]  /*5950*/  BRA `(.L_x_7891) ;  /* 0x00000000000c7947 */ /* 0x000fea0003800000 */
.L_x_7910:
[----:B------:R-:W2:Y:S01]  /*5960*/  LDG.E R4, desc[UR36][R4.64] ;  /* 0x0000002404047981 */ /* 0x000ea2000c1e1900 */
[----:B------:R-:W-:Y:S01]  /*5970*/  CS2R R34, SRZ ;  /* 0x0000000000227805 */ /* 0x000fe2000001ff00 */
[----:B--2---:R0:W2:Y:S06]  /*5980*/  I2F.F64.U32 R32, R4 ;  /* 0x0000000400207312 */ /* 0x0040ac0000201800 */
.L_x_7891:
[----:B------:R-:W-:Y:S05]  /*5990*/  BSYNC.RECONVERGENT B6 ;  /* 0x0000000000067941 */ /* 0x000fea0003800200 */
.L_x_7885:
        /* <DEDUP_REMOVED lines=21> */
.L_x_7917:
[----:B------:R-:W2:Y:S01]  /*5af0*/  LDG.E.U8 R4, desc[UR36][R4.64] ;  /* 0x0000002404047981 */ /* 0x000ea2000c1e1100 */
[----:B------:R-:W-:Y:S01]  /*5b00*/  CS2R R30, SRZ ;  /* 0x00000000001e7805 */ /* 0x000fe2000001ff00 */
[----:B--2---:R0:W1:Y:S01]  /*5b10*/  I2F.F64.U16 R28, R4 ;  /* 0x00000004001c7312 */ /* 0x0040620000101800 */
[----:B------:R-:W-:Y:S05]  /*5b20*/  BRA `(.L_x_7919) ;  /* 0x0000000c00bc7947 */ /* 0x000fea0003800000 */
.L_x_7916:
        /* <DEDUP_REMOVED lines=8> */
[----:B--2---:R-:W2:Y:S01]  /*5bb0*/  I2F.F64.S64 R28, R28 ;  /* 0x0000001c001c7312 */ /* 0x004ea20000301c00 */
[----:B------:R-:W-:Y:S05]  /*5bc0*/  BRA `(.L_x_7919) ;  /* 0x0000000c00947947 */ /* 0x000fea0003800000 */
.L_x_7921:
[----:B------:R-:W2:Y:S01]  /*5bd0*/  LDG.E R4, desc[UR36][R4.64] ;  /* 0x0000002404047981 */ /* 0x000ea2000c1e1900 */
[----:B------:R-:W-:Y:S01]  /*5be0*/  CS2R R30, SRZ ;  /* 0x00000000001e7805 */ /* 0x000fe2000001ff00 */
[----:B--2---:R0:W1:Y:S01]  /*5bf0*/  I2F.F64 R28, R4 ;  /* 0x00000004001c7312 */ /* 0x0040620000201c00 */
[----:B------:R-:W-:Y:S05]  /*5c00*/  BRA `(.L_x_7919) ;  /* 0x0000000c00847947 */ /* 0x000fea0003800000 */
.L_x_7920:
[----:B------:R-:W2:Y:S01]  /*5c10*/  LDG.E.U16 R4, desc[UR36][R4.64] ;  /* 0x0000002404047981 */ /* 0x000ea2000c1e1500 */
[----:B------:R-:W-:Y:S01]  /*5c20*/  CS2R R30, SRZ ;  /* 0x00000000001e7805 */ /* 0x000fe2000001ff00 */
[----:B--2---:R0:W1:Y:S01]  /*5c30*/  I2F.F64.S16 R28, R4 ;  /* 0x00000004001c7312 */ /* 0x0040620000101c00 */
[----:B------:R-:W-:Y:S05]  /*5c40*/  BRA `(.L_x_7919) ;  /* 0x0000000c00747947 */ /* 0x000fea0003800000 */
.L_x_7915:
        /* <DEDUP_REMOVED lines=11> */
.L_x_7923:
[----:B--2---:R-:W2:Y:S01]  /*5d00*/  LDG.E.U16 R0, desc[UR36][R4.64] ;  /* 0x0000002404007981 */ /* 0x004ea2000c1e1500 */
[----:B------:R-:W-:Y:S01]  /*5d10*/  CS2R R30, SRZ ;  /* 0x00000000001e7805 */ /* 0x000fe2000001ff00 */
[----:B--2---:R-:W-:-:S05]  /*5d20*/  HADD2.F32 R0, -RZ, R0.H0_H0 ;  /* 0x20000000ff007230 */ /* 0x004fca0000004100 */
[----:B------:R-:W-:-:S04]  /*5d30*/  FMUL.FTZ R0, R0, 1 ;  /* 0x3f80000000007820 */ /* 0x000fc80000410000 */
[----:B------:R0:W1:Y:S01]  /*5d40*/  F2F.F64.F32 R28, R0 ;  /* 0x00000000001c7310 */ /* 0x0000620000201800 */
[----:B------:R-:W-:Y:S05]  /*5d50*/  BRA `(.L_x_7919) ;  /* 0x0000000c00307947 */ /* 0x000fea0003800000 */
.L_x_7922:
        /* <DEDUP_REMOVED lines=12> */
.L_x_7925:
        /* <DEDUP_REMOVED lines=8> */
.L_x_7924:
[----:B------:R0:W5:Y:S01]  /*5ea0*/  LDG.E.64 R28, desc[UR36][R4.64] ;  /* 0x00000024041c7981 */ /* 0x000162000c1e1b00 */
[----:B------:R-:W-:Y:S01]  /*5eb0*/  CS2R R30, SRZ ;  /* 0x00000000001e7805 */ /* 0x000fe2000001ff00 */
[----:B------:R-:W-:Y:S06]  /*5ec0*/  BRA `(.L_x_7919) ;  /* 0x0000000800d47947 */ /* 0x000fec0003800000 */
.L_x_7914:
        /* <DEDUP_REMOVED lines=14> */
.L_x_7928:
[----:B------:R0:W5:Y:S01]  /*5fb0*/  LDG.E.128 R28, desc[UR36][R4.64] ;  /* 0x00000024041c7981 */ /* 0x000162000c1e1d00 */
[----:B------:R-:W-:Y:S05]  /*5fc0*/  BRA `(.L_x_7919) ;  /* 0x0000000800947947 */ /* 0x000fea0003800000 */
.L_x_7927:
        /* <DEDUP_REMOVED lines=28> */
.L_x_7930:
        /* <DEDUP_REMOVED lines=16> */
.L_x_7929:
[----:B--2---:R-:W2:Y:S01]  /*6290*/  LDG.E.U16 R0, desc[UR36][R4.64] ;  /* 0x0000002404007981 */ /* 0x004ea2000c1e1500 */
[----:B------:R-:W-:Y:S01]  /*62a0*/  CS2R R30, SRZ ;  /* 0x00000000001e7805 */ /* 0x000fe2000001ff00 */
[----:B--2---:R-:W-:-:S04]  /*62b0*/  IMAD.U32 R0, R0, 0x10000, RZ ;  /* 0x0001000000007824 */ /* 0x004fc800078e00ff */
[----:B------:R-:W-:-:S04]  /*62c0*/  FMUL.FTZ R0, R0, 1 ;  /* 0x3f80000000007820 */ /* 0x000fc80000410000 */
[----:B------:R0:W1:Y:S01]  /*62d0*/  F2F.F64.F32 R28, R0 ;  /* 0x00000000001c7310 */ /* 0x0000620000201800 */
[----:B------:R-:W-:Y:S05]  /*62e0*/  BRA `(.L_x_7919) ;  /* 0x0000000400cc7947 */ /* 0x000fea0003800000 */
.L_x_7926:
        /* <DEDUP_REMOVED lines=12> */
.L_x_7933:
        /* <DEDUP_REMOVED lines=22> */
.L_x_7935:
[----:B------:R-:W-:Y:S05]  /*6510*/  BSYNC.RECONVERGENT B0 ;  /* 0x0000000000007941 */ /* 0x000fea0003800200 */
.L_x_7934:
[----:B------:R-:W-:Y:S01]  /*6520*/  IMAD.SHL.U32 R0, R0, 0x100000, RZ ;  /* 0x0010000000007824 */ /* 0x000fe200078e00ff */
[----:B------:R-:W-:-:S04]  /*6530*/  LEA R3, R3, 0x3b800000, 0x17 ;  /* 0x3b80000003037811 */ /* 0x000fc800078eb8ff */
[----:B------:R-:W-:-:S05]  /*6540*/  LOP3.LUT R0, R3, R0, R7, 0xfe, !PT ;  /* 0x0000000003007212 */ /* 0x000fca00078efe07 */
[----:B------:R-:W-:-:S04]  /*6550*/  FMUL.FTZ R0, R0, 1 ;  /* 0x3f80000000007820 */ /* 0x000fc80000410000 */
[----:B------:R0:W1:Y:S01]  /*6560*/  F2F.F64.F32 R28, R0 ;  /* 0x00000000001c7310 */ /* 0x0000620000201800 */
[----:B------:R-:W-:Y:S05]  /*6570*/  BRA `(.L_x_7919) ;  /* 0x0000000400287947 */ /* 0x000fea0003800000 */
.L_x_7932:
        /* <DEDUP_REMOVED lines=22> */
.L_x_7937:
[----:B------:R-:W-:Y:S05]  /*66e0*/  BSYNC.RECONVERGENT B0 ;  /* 0x0000000000007941 */ /* 0x000fea0003800200 */
.L_x_7936:
[----:B------:R-:W-:Y:S01]  /*66f0*/  IMAD.SHL.U32 R0, R0, 0x200000, RZ ;  /* 0x0020000000007824 */ /* 0x000fe200078e00ff */
[----:B------:R-:W-:-:S04]  /*6700*/  LEA R3, R3, 0x37800000, 0x17 ;  /* 0x3780000003037811 */ /* 0x000fc800078eb8ff */
[----:B------:R-:W-:-:S05]  /*6710*/  LOP3.LUT R0, R3, R0, R7, 0xfe, !PT ;  /* 0x0000000003007212 */ /* 0x000fca00078efe07 */
[----:B------:R-:W-:-:S04]  /*6720*/  FMUL.FTZ R0, R0, 1 ;  /* 0x3f80000000007820 */ /* 0x000fc80000410000 */
[----:B------:R0:W1:Y:S01]  /*6730*/  F2F.F64.F32 R28, R0 ;  /* 0x00000000001c7310 */ /* 0x0000620000201800 */
[----:B------:R-:W-:Y:S05]  /*6740*/  BRA `(.L_x_7919) ;  /* 0x0000000000b47947 */ /* 0x000fea0003800000 */
.L_x_7931:
[----:B------:R-:W-:-:S09]  /*6750*/  UISETP.NE.AND UP0, UPT, UR4, 0x1c, UPT ;  /* 0x0000001c0400788c */ /* 0x000fd2000bf05270 */
[----:B------:R-:W-:Y:S05]  /*6760*/  BRA.U !UP0, `(.L_x_7938) ;  /* 0x0000000108a07547 */ /* 0x000fea000b800000 */
[----:B------:R-:W-:-:S09]  /*6770*/  UISETP.NE.AND UP0, UPT, UR4, 0x1d, UPT ;  /* 0x0000001d0400788c */ /* 0x000fd2000bf05270 */
[----:B------:R-:W-:Y:S05]  /*6780*/  BRA.U !UP0, `(.L_x_7939) ;  /* 0x0000000108887547 */ /* 0x000fea000b800000 */
[----:B------:R-:W-:-:S09]  /*6790*/  UISETP.NE.AND UP0, UPT, UR4, 0x2c, UPT ;  /* 0x0000002c0400788c */ /* 0x000fd2000bf05270 */
[----:B------:R-:W-:Y:S05]  /*67a0*/  BRA.U UP0, `(.L_x_7918) ;  /* 0x0000000100347547 */ /* 0x000fea000b800000 */
[----:B--2---:R-:W2:Y:S01]  /*67b0*/  LDG.E.U8 R0, desc[UR36][R4.64] ;  /* 0x0000002404007981 */ /* 0x004ea2000c1e1100 */
        /* <DEDUP_REMOVED lines=12> */
.L_x_7918:
        /* <DEDUP_REMOVED lines=16> */
.L_x_7940:
[----:B------:R-:W-:Y:S02]  /*6980*/  CS2R R28, SRZ ;  /* 0x00000000001c7805 */ /* 0x000fe4000001ff00 */
[----:B------:R-:W-:Y:S01]  /*6990*/  CS2R R30, SRZ ;  /* 0x00000000001e7805 */ /* 0x000fe2000001ff00 */
[----:B------:R-:W-:Y:S06]  /*69a0*/  BRA `(.L_x_7919) ;  /* 0x00000000001c7947 */ /* 0x000fec0003800000 */
.L_x_7939:
[----:B------:R-:W2:Y:S01]  /*69b0*/  LDG.E.64 R28, desc[UR36][R4.64] ;  /* 0x00000024041c7981 */ /* 0x000ea2000c1e1b00 */
[----:B------:R-:W-:Y:S01]  /*69c0*/  CS2R R30, SRZ ;  /* 0x00000000001e7805 */ /* 0x000fe2000001ff00 */
[----:B--2---:R-:W0:Y:S01]  /*69d0*/  I2F.F64.U64 R28, R28 ;  /* 0x0000001c001c7312 */ /* 0x004e220000301800 */
[----:B------:R-:W-:Y:S05]  /*69e0*/  BRA `(.L_x_7919) ;  /* 0x00000000000c7947 */ /* 0x000fea0003800000 */
.L_x_7938:
[----:B------:R-:W2:Y:S01]  /*69f0*/  LDG.E R4, desc[UR36][R4.64] ;  /* 0x0000002404047981 */ /* 0x000ea2000c1e1900 */
[----:B------:R-:W-:Y:S01]  /*6a00*/  CS2R R30, SRZ ;  /* 0x00000000001e7805 */ /* 0x000fe2000001ff00 */
[----:B--2---:R0:W1:Y:S06]  /*6a10*/  I2F.F64.U32 R28, R4 ;  /* 0x00000004001c7312 */ /* 0x00406c0000201800 */
.L_x_7919:
[----:B------:R-:W-:Y:S05]  /*6a20*/  BSYNC.RECONVERGENT B6 ;  /* 0x0000000000067941 */ /* 0x000fea0003800200 */
.L_x_7913:
[----:B------:R-:W-:-:S07]  /*6a30*/  VIADD R23, R23, 0x80 ;  /* 0x0000008017177836 */ /* 0x000fce0000000000 */
.L_x_7883:
[----:B------:R-:W-:Y:S05]  /*6a40*/  BSYNC.RECONVERGENT B7 ;  /* 0x0000000000077941 */ /* 0x000fea0003800200 */
.L_x_7882:
        /* <DEDUP_REMOVED lines=8> */
[----:B--23--:R-:W-:Y:S01]  /*6ad0*/  LOP3.LUT R0, R2, 0xff, RZ, 0xc0, !PT ;  /* 0x000000ff02007812 */ /* 0x00cfe200078ec0ff */
        /* <DEDUP_REMOVED lines=23> */
.L_x_7943:
        /* <DEDUP_REMOVED lines=21> */
.L_x_7948:
[----:B------:R-:W2:Y:S01]  /*6da0*/  LDG.E.U8 R2, desc[UR36][R2.64] ;  /* 0x0000002402027981 */ /* 0x000ea2000c1e1100 */
[----:B------:R-:W-:Y:S01]  /*6db0*/  CS2R R26, SRZ ;  /* 0x00000000001a7805 */ /* 0x000fe2000001ff00 */
[----:B--2---:R0:W2:Y:S01]  /*6dc0*/  I2F.F64.U16 R24, R2 ;  /* 0x0000000200187312 */ /* 0x0040a20000101800 */
[----:B------:R-:W-:Y:S05]  /*6dd0*/  BRA `(.L_x_7950) ;  /* 0x0000000c00b87947 */ /* 0x000fea0003800000 */
.L_x_7947:
        /* <DEDUP_REMOVED lines=8> */
[----:B--2---:R-:W3:Y:S01]  /*6e60*/  I2F.F64.S64 R24, R24 ;  /* 0x0000001800187312 */ /* 0x004ee20000301c00 */
[----:B------:R-:W-:Y:S05]  /*6e70*/  BRA `(.L_x_7950) ;  /* 0x0000000c00907947 */ /* 0x000fea0003800000 */
.L_x_7952:
[----:B------:R-:W2:Y:S01]  /*6e80*/  LDG.E R2, desc[UR36][R2.64] ;  /* 0x0000002402027981 */ /* 0x000ea2000c1e1900 */
[----:B------:R-:W-:Y:S01]  /*6e90*/  CS2R R26, SRZ ;  /* 0x00000000001a7805 */ /* 0x000fe2000001ff00 */
[----:B--2---:R0:W2:Y:S01]  /*6ea0*/  I2F.F64 R24, R2 ;  /* 0x0000000200187312 */ /* 0x0040a20000201c00 */
[----:B------:R-:W-:Y:S05]  /*6eb0*/  BRA `(.L_x_7950) ;  /* 0x0000000c00807947 */ /* 0x000fea0003800000 */
.L_x_7951:
[----:B------:R-:W2:Y:S01]  /*6ec0*/  LDG.E.U16 R2, desc[UR36][R2.64] ;  /* 0x0000002402027981 */ /* 0x000ea2000c1e1500 */
[----:B------:R-:W-:Y:S01]  /*6ed0*/  CS2R R26, SRZ ;  /* 0x00000000001a7805 */ /* 0x000fe2000001ff00 */
[----:B--2---:R0:W2:Y:S01]  /*6ee0*/  I2F.F64.S16 R24, R2 ;  /* 0x0000000200187312 */ /* 0x0040a20000101c00 */
[----:B------:R-:W-:Y:S05]  /*6ef0*/  BRA `(.L_x_7950) ;  /* 0x0000000c00707947 */ /* 0x000fea0003800000 */
.L_x_7946:
        /* <DEDUP_REMOVED lines=11> */
.L_x_7954:
[----:B------:R-:W2:Y:S01]  /*6fb0*/  LDG.E.U16 R0, desc[UR36][R2.64] ;  /* 0x0000002402007981 */ /* 0x000ea2000c1e1500 */
[----:B------:R-:W-:Y:S01]  /*6fc0*/  CS2R R26, SRZ ;  /* 0x00000000001a7805 */ /* 0x000fe2000001ff00 */
[----:B--2---:R-:W-:-:S05]  /*6fd0*/  HADD2.F32 R0, -RZ, R0.H0_H0 ;  /* 0x20000000ff007230 */ /* 0x004fca0000004100 */
[----:B------:R-:W-:-:S04]  /*6fe0*/  FMUL.FTZ R0, R0, 1 ;  /* 0x3f80000000007820 */ /* 0x000fc80000410000 */
[----:B------:R0:W2:Y:S01]  /*6ff0*/  F2F.F64.F32 R24, R0 ;  /* 0x0000000000187310 */ /* 0x0000a20000201800 */
[----:B------:R-:W-:Y:S05]  /*7000*/  BRA `(.L_x_7950) ;  /* 0x0000000c002c7947 */ /* 0x000fea0003800000 */
.L_x_7953:
        /* <DEDUP_REMOVED lines=12> */
.L_x_7956:
        /* <DEDUP_REMOVED lines=8> */
.L_x_7955:
[----:B------:R0:W5:Y:S01]  /*7150*/  LDG.E.64 R24, desc[UR36][R2.64] ;  /* 0x0000002402187981 */ /* 0x000162000c1e1b00 */
[----:B------:R-:W-:Y:S01]  /*7160*/  CS2R R26, SRZ ;  /* 0x00000000001a7805 */ /* 0x000fe2000001ff00 */
[----:B------:R-:W-:Y:S06]  /*7170*/  BRA `(.L_x_7950) ;  /* 0x0000000800d07947 */ /* 0x000fec0003800000 */
.L_x_7945:
        /* <DEDUP_REMOVED lines=14> */
.L_x_7959:
[----:B------:R0:W5:Y:S01]  /*7260*/  LDG.E.128 R24, desc[UR36][R2.64] ;  /* 0x0000002402187981 */ /* 0x000162000c1e1d00 */
[----:B------:R-:W-:Y:S05]  /*7270*/  BRA `(.L_x_7950) ;  /* 0x0000000800907947 */ /* 0x000fea0003800000 */
.L_x_7958:
        /* <DEDUP_REMOVED lines=28> */
.L_x_7961:
        /* <DEDUP_REMOVED lines=15> */
.L_x_7960:
[----:B------:R-:W2:Y:S01]  /*7530*/  LDG.E.U16 R0, desc[UR36][R2.64] ;  /* 0x0000002402007981 */ /* 0x000ea2000c1e1500 */
[----:B------:R-:W-:Y:S01]  /*7540*/  CS2R R26, SRZ ;  /* 0x00000000001a7805 */ /* 0x000fe2000001ff00 */
[----:B--2---:R-:W-:-:S04]  /*7550*/  IMAD.U32 R0, R0, 0x10000, RZ ;  /* 0x0001000000007824 */ /* 0x004fc800078e00ff */
[----:B------:R-:W-:-:S04]  /*7560*/  FMUL.FTZ R0, R0, 1 ;  /* 0x3f80000000007820 */ /* 0x000fc80000410000 */
[----:B------:R0:W2:Y:S01]  /*7570*/  F2F.F64.F32 R24, R0 ;  /* 0x0000000000187310 */ /* 0x0000a20000201800 */
[----:B------:R-:W-:Y:S05]  /*7580*/  BRA `(.L_x_7950) ;  /* 0x0000000400cc7947 */ /* 0x000fea0003800000 */
.L_x_7957:
        /* <DEDUP_REMOVED lines=12> */
.L_x_7964:
        /* <DEDUP_REMOVED lines=22> */
.L_x_7966:
[----:B------:R-:W-:Y:S05]  /*77b0*/  BSYNC.RECONVERGENT B0 ;  /* 0x0000000000007941 */ /* 0x000fea0003800200 */
.L_x_7965:
[----:B------:R-:W-:Y:S01]  /*77c0*/  IMAD.SHL.U32 R0, R0, 0x100000, RZ ;  /* 0x0010000000007824 */ /* 0x000fe200078e00ff */
[----:B------:R-:W-:-:S04]  /*77d0*/  LEA R2, R2, 0x3b800000, 0x17 ;  /* 0x3b80000002027811 */ /* 0x000fc800078eb8ff */
[----:B------:R-:W-:-:S05]  /*77e0*/  LOP3.LUT R0, R2, R0, R7, 0xfe, !PT ;  /* 0x0000000002007212 */ /* 0x000fca00078efe07 */
[----:B------:R-:W-:-:S04]  /*77f0*/  FMUL.FTZ R0, R0, 1 ;  /* 0x3f80000000007820 */ /* 0x000fc80000410000 */
[----:B------:R0:W2:Y:S01]  /*7800*/  F2F.F64.F32 R24, R0 ;  /* 0x0000000000187310 */ /* 0x0000a20000201800 */
[----:B------:R-:W-:Y:S05]  /*7810*/  BRA `(.L_x_7950) ;  /* 0x0000000400287947 */ /* 0x000fea0003800000 */
.L_x_7963:
        /* <DEDUP_REMOVED lines=22> */
.L_x_7968:
[----:B------:R-:W-:Y:S05]  /*7980*/  BSYNC.RECONVERGENT B0 ;  /* 0x0000000000007941 */ /* 0x000fea0003800200 */
.L_x_7967:
[----:B------:R-:W-:Y:S01]  /*7990*/  IMAD.SHL.U32 R0, R0, 0x200000, RZ ;  /* 0x0020000000007824 */ /* 0x000fe200078e00ff */
[----:B------:R-:W-:-:S04]  /*79a0*/  LEA R2, R2, 0x37800000, 0x17 ;  /* 0x3780000002027811 */ /* 0x000fc800078eb8ff */
[----:B------:R-:W-:-:S05]  /*79b0*/  LOP3.LUT R0, R2, R0, R7, 0xfe, !PT ;  /* 0x0000000002007212 */ /* 0x000fca00078efe07 */
[----:B------:R-:W-:-:S04]  /*79c0*/  FMUL.FTZ R0, R0, 1 ;  /* 0x3f80000000007820 */ /* 0x000fc80000410000 */
[----:B------:R0:W2:Y:S01]  /*79d0*/  F2F.F64.F32 R24, R0 ;  /* 0x0000000000187310 */ /* 0x0000a20000201800 */
[----:B------:R-:W-:Y:S05]  /*79e0*/  BRA `(.L_x_7950) ;  /* 0x0000000000b47947 */ /* 0x000fea0003800000 */
.L_x_7962:
        /* <DEDUP_REMOVED lines=19> */
.L_x_7949:
        /* <DEDUP_REMOVED lines=16> */
.L_x_7971:
[----:B------:R-:W-:Y:S02]  /*7c20*/  CS2R R24, SRZ ;  /* 0x0000000000187805 */ /* 0x000fe4000001ff00 */
[----:B------:R-:W-:Y:S01]  /*7c30*/  CS2R R26, SRZ ;  /* 0x00000000001a7805 */ /* 0x000fe2000001ff00 */
[----:B------:R-:W-:Y:S06]  /*7c40*/  BRA `(.L_x_7950) ;  /* 0x00000000001c7947 */ /* 0x000fec0003800000 */
.L_x_7970:
[----:B------:R-:W2:Y:S01]  /*7c50*/  LDG.E.64 R24, desc[UR36][R2.64] ;  /* 0x0000002402187981 */ /* 0x000ea2000c1e1b00 */
[----:B------:R-:W-:Y:S01]  /*7c60*/  CS2R R26, SRZ ;  /* 0x00000000001a7805 */ /* 0x000fe2000001ff00 */
[----:B--2---:R-:W0:Y:S01]  /*7c70*/  I2F.F64.U64 R24, R24 ;  /* 0x0000001800187312 */ /* 0x004e220000301800 */
[----:B------:R-:W-:Y:S05]  /*7c80*/  BRA `(.L_x_7950) ;  /* 0x00000000000c7947 */ /* 0x000fea0003800000 */
.L_x_7969:
[----:B------:R-:W2:Y:S01]  /*7c90*/  LDG.E R2, desc[UR36][R2.64] ;  /* 0x0000002402027981 */ /* 0x000ea2000c1e1900 */
[----:B------:R-:W-:Y:S01]  /*7ca0*/  CS2R R26, SRZ ;  /* 0x00000000001a7805 */ /* 0x000fe2000001ff00 */
[----:B--2---:R0:W2:Y:S06]  /*7cb0*/  I2F.F64.U32 R24, R2 ;  /* 0x0000000200187312 */ /* 0x0040ac0000201800 */
.L_x_7950:
[----:B------:R-:W-:Y:S05]  /*7cc0*/  BSYNC.RECONVERGENT B6 ;  /* 0x0000000000067941 */ /* 0x000fea0003800200 */
.L_x_7944:
        /* <DEDUP_REMOVED lines=17> */
[----:B--2---:R0:W1:Y:S01]  /*7de0*/  I2F.F64.S16 R16, R2 ;  /* 0x0000000200107312 */ /* 0x0040620000101c00 */
[----:B------:R-:W-:Y:S05]  /*7df0*/  BRA `(.L_x_7942) ;  /* 0x0000000c00807947 */ /* 0x000fea0003800000 */
.L_x_7975:
[----:B------:R-:W2:Y:S02]  /*7e00*/  LDG.E.U8 R2, desc[UR36][R2.64] ;  /* 0x0000002402027981 */ /* 0x000ea4000c1e1100 */
[----:B--2---:R0:W1:Y:S01]  /*7e10*/  I2F.F64.U16 R16, R2 ;  /* 0x0000000200107312 */ /* 0x0040620000101800 */
[----:B------:R-:W-:Y:S05]  /*7e20*/  BRA `(.L_x_7942) ;  /* 0x0000000c00747947 */ /* 0x000fea0003800000 */
.L_x_7974:
[----:B------:R-:W-:-:S09]  /*7e30*/  UISETP.NE.AND UP0, UPT, UR4, 0x2, UPT ;  /* 0x000000020400788c */ /* 0x000fd2000bf05270 */
[----:B------:R-:W-:Y:S05]  /*7e40*/  BRA.U !UP0, `(.L_x_7977) ;  /* 0x0000000108287547 */ /* 0x000fea000b800000 */
[----:B------:R-:W-:-:S09]  /*7e50*/  UISETP.NE.AND UP0, UPT, UR4, 0x3, UPT ;  /* 0x000000030400788c */ /* 0x000fd2000bf05270 */
[----:B------:R-:W-:Y:S05]  /*7e60*/  BRA.U !UP0, `(.L_x_7978) ;  /* 0x0000000108147547 */ /* 0x000fea000b800000 */
[----:B------:R-:W-:-:S09]  /*7e70*/  UISETP.NE.AND UP0, UPT, UR4, 0x4, UPT ;  /* 0x000000040400788c */ /* 0x000fd2000bf05270 */
[----:B------:R-:W-:Y:S05]  /*7e80*/  BRA.U UP0, `(.L_x_7976) ;  /* 0x0000000d00007547 */ /* 0x000fea000b800000 */
[----:B------:R-:W2:Y:S02]  /*7e90*/  LDG.E.64 R16, desc[UR36][R2.64] ;  /* 0x0000002402107981 */ /* 0x000ea4000c1e1b00 */
[----:B--2---:R-:W0:Y:S01]  /*7ea0*/  I2F.F64.S64 R16, R16 ;  /* 0x0000001000107312 */ /* 0x004e220000301c00 */
[----:B------:R-:W-:Y:S05]  /*7eb0*/  BRA `(.L_x_7942) ;  /* 0x0000000c00507947 */ /* 0x000fea0003800000 */
.L_x_7978:
[----:B------:R-:W2:Y:S02]  /*7ec0*/  LDG.E R2, desc[UR36][R2.64] ;  /* 0x0000002402027981 */ /* 0x000ea4000c1e1900 */
[----:B--2---:R0:W1:Y:S01]  /*7ed0*/  I2F.F64 R16, R2 ;  /* 0x0000000200107312 */ /* 0x0040620000201c00 */
[----:B------:R-:W-:Y:S05]  /*7ee0*/  BRA `(.L_x_7942) ;  /* 0x0000000c00447947 */ /* 0x000fea0003800000 */
.L_x_7977:
[----:B------:R-:W2:Y:S02]  /*7ef0*/  LDG.E.U16 R2, desc[UR36][R2.64] ;  /* 0x0000002402027981 */ /* 0x000ea4000c1e1500 */
[----:B--2---:R0:W1:Y:S01]  /*7f00*/  I2F.F64.S16 R16, R2 ;  /* 0x0000000200107312 */ /* 0x0040620000101c00 */
[----:B------:R-:W-:Y:S05]  /*7f10*/  BRA `(.L_x_7942) ;  /* 0x0000000c00387947 */ /* 0x000fea0003800000 */
.L_x_7973:
[----:B------:R-:W-:-:S09]  /*7f20*/  UISETP.GT.AND UP0, UPT, UR4, 0x6, UPT ;  /* 0x000000060400788c */ /* 0x000fd2000bf04270 */
[----:B------:R-:W-:Y:S05]  /*7f30*/  BRA.U UP0, `(.L_x_7979) ;  /* 0x0000000100347547 */ /* 0x000fea000b800000 */
[----:B------:R-:W-:-:S09]  /*7f40*/  UISETP.NE.AND UP0, UPT, UR4, 0x5, UPT ;  /* 0x000000050400788c */ /* 0x000fd2000bf05270 */
[----:B------:R-:W-:Y:S05]  /*7f50*/  BRA.U !UP0, `(.L_x_7980) ;  /* 0x0000000108187547 */ /* 0x000fea000b800000 */
[----:B------:R-:W-:-:S09]  /*7f60*/  UISETP.NE.AND UP0, UPT, UR4, 0x6, UPT ;  /* 0x000000060400788c */ /* 0x000fd2000bf05270 */
[----:B------:R-:W-:Y:S05]  /*7f70*/  BRA.U UP0, `(.L_x_7976) ;  /* 0x0000000900c47547 */ /* 0x000fea000b800000 */
[----:B------:R-:W2:Y:S02]  /*7f80*/  LDG.E R16, desc[UR36][R2.64] ;  /* 0x0000002402107981 */ /* 0x000ea4000c1e1900 */
[----:B--2---:R-:W-:-:S06]  /*7f90*/  FMUL.FTZ R16, R16, 1 ;  /* 0x3f80000010107820 */ /* 0x004fcc0000410000 */
[----:B------:R-:W0:Y:S01]  /*7fa0*/  F2F.F64.F32 R16, R16 ;  /* 0x0000001000107310 */ /* 0x000e220000201800 */
[----:B------:R-:W-:Y:S05]  /*7fb0*/  BRA `(.L_x_7942) ;  /* 0x0000000c00107947 */ /* 0x000fea0003800000 */
.L_x_7980:
[----:B------:R-:W2:Y:S02]  /*7fc0*/  LDG.E.U16 R0, desc[UR36][R2.64] ;  /* 0x0000002402007981 */ /* 0x000ea4000c1e1500 */
[----:B--2---:R-:W-:-:S05]  /*7fd0*/  HADD2.F32 R0, -RZ, R0.H0_H0 ;  /* 0x20000000ff007230 */ /* 0x004fca0000004100 */
[----:B------:R-:W-:-:S04]  /*7fe0*/  FMUL.FTZ R0, R0, 1 ;  /* 0x3f80000000007820 */ /* 0x000fc80000410000 */
[----:B------:R0:W1:Y:S01]  /*7ff0*/  F2F.F64.F32 R16, R0 ;  /* 0x0000000000107310 */ /* 0x0000620000201800 */
[----:B------:R-:W-:Y:S05]  /*8000*/  BRA `(.L_x_7942) ;  /* 0x0000000800fc7947 */ /* 0x000fea0003800000 */
.L_x_7979:
        /* <DEDUP_REMOVED lines=12> */
.L_x_7982:
        /* <DEDUP_REMOVED lines=8> */
.L_x_7981:
[----:B------:R0:W5:Y:S01]  /*8150*/  LDG.E.64 R16, desc[UR36][R2.64] ;  /* 0x0000002402107981 */ /* 0x000162000c1e1b00 */
[----:B------:R-:W-:Y:S05]  /*8160*/  BRA `(.L_x_7942) ;  /* 0x0000000800a47947 */ /* 0x000fea0003800000 */
.L_x_7972:
        /* <DEDUP_REMOVED lines=11> */
[----:B------:R-:W-:Y:S01]  /*8220*/  FSEL R17, RZ, 1.875, !P0 ;  /* 0x3ff00000ff117808 */ /* 0x000fe20004000000 */
[----:B------:R-:W-:Y:S08]  /*8230*/  BRA `(.L_x_7942) ;  /* 0x0000000800707947 */ /* 0x000ff00003800000 */
.L_x_7985:
[----:B------:R0:W5:Y:S01]  /*8240*/  LDG.E.128 R16, desc[UR36][R2.64] ;  /* 0x0000002402107981 */ /* 0x000162000c1e1d00 */
[----:B------:R-:W-:Y:S05]  /*8250*/  BRA `(.L_x_7942) ;  /* 0x0000000800687947 */ /* 0x000fea0003800000 */
.L_x_7984:
        /* <DEDUP_REMOVED lines=27> */
.L_x_7987:
        /* <DEDUP_REMOVED lines=14> */
.L_x_7986:
[----:B------:R-:W2:Y:S02]  /*84f0*/  LDG.E.U16 R0, desc[UR36][R2.64] ;  /* 0x0000002402007981 */ /* 0x000ea4000c1e1500 */
[----:B--2---:R-:W-:-:S04]  /*8500*/  IMAD.U32 R0, R0, 0x10000, RZ ;  /* 0x0001000000007824 */ /* 0x004fc800078e00ff */
[----:B------:R-:W-:-:S04]  /*8510*/  FMUL.FTZ R0, R0, 1 ;  /* 0x3f80000000007820 */ /* 0x000fc80000410000 */
[----:B------:R0:W1:Y:S01]  /*8520*/  F2F.F64.F32 R16, R0 ;  /* 0x0000000000107310 */ /* 0x0000620000201800 */
[----:B------:R-:W-:Y:S05]  /*8530*/  BRA `(.L_x_7942) ;  /* 0x0000000400b07947 */ /* 0x000fea0003800000 */
.L_x_7983:
        /* <DEDUP_REMOVED lines=9> */
[----:B--2---:R0:W1:Y:S01]  /*85d0*/  I2F.F64.U16 R16, R2 ;  /* 0x0000000200107312 */ /* 0x0040620000101800 */
[----:B------:R-:W-:Y:S05]  /*85e0*/  BRA `(.L_x_7942) ;  /* 0x0000000400847947 */ /* 0x000fea0003800000 */
.L_x_7990:
[----:B------:R-:W2:Y:S01]  /*85f0*/  LDG.E.U8 R4, desc[UR36][R2.64] ;  /* 0x0000002402047981 */ /* 0x000ea2000c1e1100 */
        /* <DEDUP_REMOVED lines=8> */
[----:B------:R-:W-:Y:S01]  /*8680*/  BSSY.RECONVERGENT B0, `(.L_x_7991) ;  /* 0x000000c000007945 */ /* 0x000fe20003800200 */
[----:B------:R-:W-:Y:S02]  /*8690*/  SHF.R.U32.HI R3, RZ, 0x7, R4 ;  /* 0x00000007ff037819 */ /* 0x000fe40000011604 */
[----:B------:R-:W-:Y:S02]  /*86a0*/  LOP3.LUT P0, R2, R0, 0xf, RZ, 0xc0, !PT ;  /* 0x0000000f00027812 */ /* 0x000fe4000780c0ff */
[----:B------:R-:W-:Y:S01]  /*86b0*/  LOP3.LUT R0, R4, 0x7, RZ, 0xc0, !PT ;  /* 0x0000000704007812 */ /* 0x000fe200078ec0ff */
[----:B------:R-:W-:-:S10]  /*86c0*/  IMAD.U32 R7, R3, -0x80000000, RZ ;  /* 0x8000000003077824 */ /* 0x000fd400078e00ff */
[----:B------:R-:W-:Y:S05]  /*86d0*/  @P0 BRA `(.L_x_7992) ;  /* 0x0000000000180947 */ /* 0x000fea0003800000 */
[----:B------:R-:W0:Y:S02]  /*86e0*/  FLO.U32 R3, R0 ;  /* 0x0000000000037300 */ /* 0x000e2400000e0000 */
[----:B0-----:R-:W-:-:S04]  /*86f0*/  IADD3 R3, PT, PT, -R3, 0x1f, RZ ;  /* 0x0000001f03037810 */ /* 0x001fc80007ffe1ff */
[----:B------:R-:W-:Y:S01]  /*8700*/  IADD3 R2, PT, PT, R2, 0x1d, -R3 ;  /* 0x0000001d02027810 */ /* 0x000fe20007ffe803 */
[----:B------:R-:W-:-:S05]  /*8710*/  VIADD R5, R3, 0xffffffe4 ;  /* 0xffffffe403057836 */ /* 0x000fca0000000000 */
[----:B------:R-:W-:-:S04]  /*8720*/  SHF.L.U32 R5, R0, R5, RZ ;  /* 0x0000000500057219 */ /* 0x000fc800000006ff */
[----:B------:R-:W-:-:S07]  /*8730*/  LOP3.LUT R0, R5, 0x7, RZ, 0xc0, !PT ;  /* 0x0000000705007812 */ /* 0x000fce00078ec0ff */
.L_x_7992:
[----:B------:R-:W-:Y:S05]  /*8740*/  BSYNC.RECONVERGENT B0 ;  /* 0x0000000000007941 */ /* 0x000fea0003800200 */
.L_x_7991:
[----:B------:R-:W-:Y:S01]  /*8750*/  IMAD.SHL.U32 R0, R0, 0x100000, RZ ;  /* 0x0010000000007824 */ /* 0x000fe200078e00ff */
[----:B------:R-:W-:-:S04]  /*8760*/  LEA R2, R2, 0x3b800000, 0x17 ;  /* 0x3b80000002027811 */ /* 0x000fc800078eb8ff */
[----:B------:R-:W-:-:S05]  /*8770*/  LOP3.LUT R0, R2, R0, R7, 0xfe, !PT ;  /* 0x0000000002007212 */ /* 0x000fca00078efe07 */
[----:B------:R-:W-:-:S04]  /*8780*/  FMUL.FTZ R0, R0, 1 ;  /* 0x3f80000000007820 */ /* 0x000fc80000410000 */
[----:B------:R0:W1:Y:S01]  /*8790*/  F2F.F64.F32 R16, R0 ;  /* 0x0000000000107310 */ /* 0x0000620000201800 */
[----:B------:R-:W-:Y:S05]  /*87a0*/  BRA `(.L_x_7942) ;  /* 0x0000000400147947 */ /* 0x000fea0003800000 */
.L_x_7989:
        /* <DEDUP_REMOVED lines=21> */
.L_x_7994:
[----:B------:R-:W-:Y:S05]  /*8900*/  BSYNC.RECONVERGENT B0 ;  /* 0x0000000000007941 */ /* 0x000fea0003800200 */
.L_x_7993:
[----:B------:R-:W-:Y:S01]  /*8910*/  IMAD.SHL.U32 R0, R0, 0x200000, RZ ;  /* 0x0020000000007824 */ /* 0x000fe200078e00ff */
[----:B------:R-:W-:-:S04]  /*8920*/  LEA R2, R2, 0x37800000, 0x17 ;  /* 0x3780000002027811 */ /* 0x000fc800078eb8ff */
[----:B------:R-:W-:-:S05]  /*8930*/  LOP3.LUT R0, R2, R0, R7, 0xfe, !PT ;  /* 0x0000000002007212 */ /* 0x000fca00078efe07 */
[----:B------:R-:W-:-:S04]  /*8940*/  FMUL.FTZ R0, R0, 1 ;  /* 0x3f80000000007820 */ /* 0x000fc80000410000 */
[----:B------:R0:W1:Y:S01]  /*8950*/  F2F.F64.F32 R16, R0 ;  /* 0x0000000000107310 */ /* 0x0000620000201800 */
[----:B------:R-:W-:Y:S05]  /*8960*/  BRA `(.L_x_7942) ;  /* 0x0000000000a47947 */ /* 0x000fea0003800000 */
.L_x_7988:
        /* <DEDUP_REMOVED lines=18> */
.L_x_7976:
        /* <DEDUP_REMOVED lines=16> */
.L_x_7997:
[----:B------:R-:W-:Y:S01]  /*8b90*/  CS2R R16, SRZ ;  /* 0x0000000000107805 */ /* 0x000fe2000001ff00 */
[----:B------:R-:W-:Y:S06]  /*8ba0*/  BRA `(.L_x_7942) ;  /* 0x0000000000147947 */ /* 0x000fec0003800000 */
.L_x_7996:
[----:B------:R-:W2:Y:S02]  /*8bb0*/  LDG.E.64 R16, desc[UR36][R2.64] ;  /* 0x0000002402107981 */ /* 0x000ea4000c1e1b00 */
[----:B--2---:R-:W0:Y:S01]  /*8bc0*/  I2F.F64.U64 R16, R16 ;  /* 0x0000001000107312 */ /* 0x004e220000301800 */
[----:B------:R-:W-:Y:S05]  /*8bd0*/  BRA `(.L_x_7942) ;  /* 0x0000000000087947 */ /* 0x000fea0003800000 */
.L_x_7995:
[----:B------:R-:W2:Y:S02]  /*8be0*/  LDG.E R2, desc[UR36][R2.64] ;  /* 0x0000002402027981 */ /* 0x000ea4000c1e1900 */
[----:B--2---:R0:W1:Y:S02]  /*8bf0*/  I2F.F64.U32 R16, R2 ;  /* 0x0000000200107312 */ /* 0x0040640000201800 */
.L_x_7942:
[----:B------:R-:W-:Y:S05]  /*8c00*/  BSYNC.RECONVERGENT B7 ;  /* 0x0000000000077941 */ /* 0x000fea0003800200 */
.L_x_7941:
[----:B------:R-:W3:Y:S01]  /*8c10*/  S2R R22, SR_CTAID.X ;  /* 0x0000000000167919 */ /* 0x000ee20000002500 */
[----:B0-----:R-:W3:Y:S01]  /*8c20*/  LDC R3, c[0x0][0x380] ;  /* 0x0000e000ff037b82 */ /* 0x001ee20000000800 */
[----:B------:R-:W-:Y:S01]  /*8c30*/  BSSY.RECONVERGENT B0, `(.L_x_7998) ;  /* 0x0000018000007945 */ /* 0x000fe20003800200 */
[----:B------:R-:W-:Y:S01]  /*8c40*/  CS2R R6, SRZ ;  /* 0x0000000000067805 */ /* 0x000fe2000001ff00 */
[----:B------:R-:W0:Y:S05]  /*8c50*/  S2R R53, SR_TID.X ;  /* 0x0000000000357919 */ /* 0x000e2a0000002100 */
[----:B------:R-:W1:Y:S01]  /*8c60*/  LDC.U8 R23, c[0x0][0x3e4] ;  /* 0x0000f900ff177b82 */ /* 0x000e620000000000 */
[----:B---3--:R-:W-:-:S02]  /*8c70*/  IMAD R2, R22, -0x200, R3 ;  /* 0xfffffe0016027824 */ /* 0x008fc400078e0203 */
[----:B0-----:R-:W-:-:S03]  /*8c80*/  VIADD R5, R53, 0x180 ;  /* 0x0000018035057836 */ /* 0x001fc60000000000 */
[CC--:B------:R-:W-:Y:S01]  /*8c90*/  ISETP.GE.AND P4, PT, R53.reuse, R2.reuse, PT ;  /* 0x000000023500720c */ /* 0x0c0fe20003f86270 */
[C---:B------:R-:W-:Y:S01]  /*8ca0*/  VIADD R3, R53.reuse, 0x100 ;  /* 0x0000010035037836 */ /* 0x040fe20000000000 */
[CC--:B------:R-:W-:Y:S01]  /*8cb0*/  ISETP.GE.AND P3, PT, R53.reuse, R2.reuse, PT ;  /* 0x000000023500720c */ /* 0x0c0fe20003f66270 */
[----:B------:R-:W-:Y:S01]  /*8cc0*/  VIADD R52, R53, 0x80 ;  /* 0x0000008035347836 */ /* 0x000fe20000000000 */
[-C--:B------:R-:W-:Y:S02]  /*8cd0*/  ISETP.GE.AND P2, PT, R5, R2.reuse, PT ;  /* 0x000000020500720c */ /* 0x080fe40003f46270 */
[----:B--2---:R-:W-:Y:S02]  /*8ce0*/  CS2R R4, SRZ ;  /* 0x0000000000047805 */ /* 0x004fe4000001ff00 */
[-C--:B------:R-:W-:Y:S02]  /*8cf0*/  ISETP.GE.AND P1, PT, R3, R2.reuse, PT ;  /* 0x000000020300720c */ /* 0x080fe40003f26270 */
[----:B------:R-:W-:-:S03]  /*8d00*/  ISETP.GE.AND P0, PT, R52, R2, PT ;  /* 0x000000023400720c */ /* 0x000fc60003f06270 */
[----:B-1----:R-:W-:Y:S10]  /*8d10*/  @P4 BRA `(.L_x_7999) ;  /* 0x0000000000244947 */ /* 0x002ff40003800000 */
[----:B------:R-:W0:Y:S02]  /*8d20*/  LDCU.128 UR4, c[0x0][0x390] ;  /* 0x00007200ff0477ac */ /* 0x000e240008000c00 */
[C---:B0----5:R-:W-:Y:S02]  /*8d30*/  DMUL R8, R50.reuse, UR4 ;  /* 0x0000000432087c28 */ /* 0x061fe40008000000 */
[----:B------:R-:W-:-:S06]  /*8d40*/  DMUL R6, R50, UR6 ;  /* 0x0000000632067c28 */ /* 0x000fcc0008000000 */
[C---:B----4-:R-:W-:Y:S02]  /*8d50*/  DFMA R8, R48.reuse, UR6, R8 ;  /* 0x0000000630087c2b */ /* 0x050fe40008000008 */
[----:B------:R-:W-:-:S06]  /*8d60*/  DFMA R6, R48, UR4, -R6 ;  /* 0x0000000430067c2b */ /* 0x000fcc0008000806 */
[C---:B------:R-:W-:Y:S02]  /*8d70*/  DMUL R4, R8.reuse, R46 ;  /* 0x0000002e08047228 */ /* 0x040fe40000000000 */
[----:B------:R-:W-:-:S06]  /*8d80*/  DMUL R8, R8, R44 ;  /* 0x0000002c08087228 */ /* 0x000fcc0000000000 */
[C---:B------:R-:W-:Y:S02]  /*8d90*/  DFMA R4, R6.reuse, R44, -R4 ;  /* 0x0000002c0604722b */ /* 0x040fe40000000804 */
[----:B------:R-:W-:-:S11]  /*8da0*/  DFMA R6, R6, R46, R8 ;  /* 0x0000002e0606722b */ /* 0x000fd60000000008 */
.L_x_7999:
[----:B------:R-:W-:Y:S05]  /*8db0*/  BSYNC.RECONVERGENT B0 ;  /* 0x0000000000007941 */ /* 0x000fea0003800200 */
.L_x_7998:
[----:B------:R-:W-:Y:S01]  /*8dc0*/  BSSY.RECONVERGENT B0, `(.L_x_8000) ;  /* 0x000000d000007945 */ /* 0x000fe20003800200 */
[----:B-----5:R-:W-:Y:S02]  /*8dd0*/  CS2R R46, SRZ ;  /* 0x00000000002e7805 */ /* 0x020fe4000001ff00 */
[----:B------:R-:W-:Y:S01]  /*8de0*/  CS2R R44, SRZ ;  /* 0x00000000002c7805 */ /* 0x000fe2000001ff00 */
[----:B------:R-:W-:Y:S06]  /*8df0*/  @P0 BRA `(.L_x_8001) ;  /* 0x0000000000240947 */ /* 0x000fec0003800000 */
[----:B------:R-:W0:Y:S02]  /*8e00*/  LDCU.128 UR4, c[0x0][0x390] ;  /* 0x00007200ff0477ac */ /* 0x000e240008000c00 */
[C---:B0-----:R-:W-:Y:S02]  /*8e10*/  DMUL R8, R42.reuse, UR4 ;  /* 0x000000042a087c28 */ /* 0x041fe40008000000 */
[----:B------:R-:W-:-:S06]  /*8e20*/  DMUL R42, R42, UR6 ;  /* 0x000000062a2a7c28 */ /* 0x000fcc0008000000 */
[C---:B------:R-:W-:Y:S02]  /*8e30*/  DFMA R8, R40.reuse, UR6, R8 ;  /* 0x0000000628087c2b */ /* 0x040fe40008000008 */
[----:B------:R-:W-:-:S06]  /*8e40*/  DFMA R42, R40, UR4, -R42 ;  /* 0x00000004282a7c2b */ /* 0x000fcc000800082a */
[C---:B------:R-:W-:Y:S02]  /*8e50*/  DMUL R44, R8.reuse, R38 ;  /* 0x00000026082c7228 */ /* 0x040fe40000000000 */
[----:B------:R-:W-:-:S06]  /*8e60*/  DMUL R8, R8, R36 ;  /* 0x0000002408087228 */ /* 0x000fcc0000000000 */
[C---:B------:R-:W-:Y:S02]  /*8e70*/  DFMA R44, R42.reuse, R36, -R44 ;  /* 0x000000242a2c722b */ /* 0x040fe4000000082c */
[----:B------:R-:W-:-:S11]  /*8e80*/  DFMA R46, R42, R38, R8 ;  /* 0x000000262a2e722b */ /* 0x000fd60000000008 */
.L_x_8001:
[----:B------:R-:W-:Y:S05]  /*8e90*/  BSYNC.RECONVERGENT B0 ;  /* 0x0000000000007941 */ /* 0x000fea0003800200 */
.L_x_8000:
[----:B------:R-:W-:Y:S01]  /*8ea0*/  BSSY.RECONVERGENT B0, `(.L_x_8002) ;  /* 0x000000d000007945 */ /* 0x000fe20003800200 */
[----:B------:R-:W-:Y:S02]  /*8eb0*/  CS2R R38, SRZ ;  /* 0x0000000000267805 */ /* 0x000fe4000001ff00 */
        /* <DEDUP_REMOVED lines=11> */
.L_x_8003:
[----:B------:R-:W-:Y:S05]  /*8f70*/  BSYNC.RECONVERGENT B0 ;  /* 0x0000000000007941 */ /* 0x000fea0003800200 */
.L_x_8002:
        /* <DEDUP_REMOVED lines=13> */
.L_x_8005:
[----:B------:R-:W-:Y:S05]  /*9050*/  BSYNC.RECONVERGENT B0 ;  /* 0x0000000000007941 */ /* 0x000fea0003800200 */
.L_x_8004:
[----:B------:R-:W-:Y:S04]  /*9060*/  BSSY.RECONVERGENT B7, `(.L_x_8006) ;  /* 0x0000360000077945 */ /* 0x000fe80003800200 */
[----:B------:R-:W-:Y:S04]  /*9070*/  BSSY.RELIABLE B6, `(.L_x_8007) ;  /* 0x0000248000067945 */ /* 0x000fe80003800100 */
        /* <DEDUP_REMOVED lines=23> */
.L_x_8012:
[----:B------:R-:W0:Y:S01]  /*91f0*/  F2I.S64.F64.TRUNC R4, R4 ;  /* 0x0000000400047311 */ /* 0x000e22000030d900 */
[----:B------:R-:W-:Y:S02]  /*9200*/  IMAD.MOV.U32 R53, RZ, RZ, R52 ;  /* 0x000000ffff357224 */ /* 0x000fe400078e0034 */
[----:B0-----:R-:W-:-:S05]  /*9210*/  IMAD.MOV.U32 R3, RZ, RZ, R4 ;  /* 0x000000ffff037224 */ /* 0x001fca00078e0004 */
[----:B------:R0:W-:Y:S01]  /*9220*/  STG.E.U8 desc[UR36][R8.64], R3 ;  /* 0x0000000308007986 */ /* 0x0001e2000c101124 */
[----:B------:R-:W-:Y:S05]  /*9230*/  BRA `(.L_x_8014) ;  /* 0x00000010003c7947 */ /* 0x000fea0003800000 */
.L_x_8011:
        /* <DEDUP_REMOVED lines=10> */
.L_x_8016:
[----:B------:R-:W0:Y:S01]  /*92e0*/  F2I.F64.TRUNC R5, R4 ;  /* 0x0000000400057311 */ /* 0x000e22000030d100 */
[----:B------:R-:W-:Y:S01]  /*92f0*/  IMAD.MOV.U32 R53, RZ, RZ, R52 ;  /* 0x000000ffff357224 */ /* 0x000fe200078e0034 */
[----:B0-----:R0:W-:Y:S01]  /*9300*/  STG.E desc[UR36][R8.64], R5 ;  /* 0x0000000508007986 */ /* 0x0011e2000c101924 */
[----:B------:R-:W-:Y:S05]  /*9310*/  BRA `(.L_x_8014) ;  /* 0x0000001000047947 */ /* 0x000fea0003800000 */
.L_x_8015:
[----:B------:R-:W0:Y:S01]  /*9320*/  F2I.F64.TRUNC R5, R4 ;  /* 0x0000000400057311 */ /* 0x000e22000030d100 */
[----:B------:R-:W-:Y:S01]  /*9330*/  IMAD.MOV.U32 R53, RZ, RZ, R52 ;  /* 0x000000ffff357224 */ /* 0x000fe200078e0034 */
[----:B0-----:R0:W-:Y:S01]  /*9340*/  STG.E.U16 desc[UR36][R8.64], R5 ;  /* 0x0000000508007986 */ /* 0x0011e2000c101524 */
[----:B------:R-:W-:Y:S05]  /*9350*/  BRA `(.L_x_8014) ;  /* 0x0000000c00f47947 */ /* 0x000fea0003800000 */
.L_x_8010:
        /* <DEDUP_REMOVED lines=14> */
.L_x_8018:
        /* <DEDUP_REMOVED lines=9> */
.L_x_8017:
        /* <DEDUP_REMOVED lines=17> */
.L_x_8020:
        /* <DEDUP_REMOVED lines=12> */
.L_x_8019:
[----:B------:R0:W-:Y:S01]  /*96a0*/  STG.E.64 desc[UR36][R8.64], R4 ;  /* 0x0000000408007986 */ /* 0x0001e2000c101b24 */
[----:B------:R-:W-:Y:S01]  /*96b0*/  IMAD.MOV.U32 R53, RZ, RZ, R52 ;  /* 0x000000ffff357224 */ /* 0x000fe200078e0034 */
[----:B------:R-:W-:Y:S06]  /*96c0*/  BRA `(.L_x_8014) ;  /* 0x0000000c00187947 */ /* 0x000fec0003800000 */
.L_x_8009:
        /* <DEDUP_REMOVED lines=14> */
.L_x_8023:
[----:B------:R0:W-:Y:S01]  /*97b0*/  STG.E.128 desc[UR36][R8.64], R4 ;  /* 0x0000000408007986 */ /* 0x0001e2000c101d24 */
[----:B------:R-:W-:Y:S01]  /*97c0*/  IMAD.MOV.U32 R53, RZ, RZ, R52 ;  /* 0x000000ffff357224 */ /* 0x000fe200078e0034 */
[----:B------:R-:W-:Y:S06]  /*97d0*/  BRA `(.L_x_8014) ;  /* 0x0000000800d47947 */ /* 0x000fec0003800000 */
.L_x_8022:
        /* <DEDUP_REMOVED lines=23> */
.L_x_8027:
[----:B------:R-:W-:Y:S05]  /*9950*/  BSYNC.RECONVERGENT B0 ;  /* 0x0000000000007941 */ /* 0x000fea0003800200 */
.L_x_8026:
[----:B------:R-:W-:Y:S01]  /*9960*/  LOP3.LUT R7, R0, 0x80, R7, 0xf8, !PT ;  /* 0x0000008000077812 */ /* 0x000fe200078ef807 */
[----:B------:R-:W-:-:S04]  /*9970*/  IMAD.MOV.U32 R53, RZ, RZ, R52 ;  /* 0x000000ffff357224 */ /* 0x000fc800078e0034 */
[----:B------:R0:W-:Y:S01]  /*9980*/  STG.E.U8 desc[UR36][R8.64], R7 ;  /* 0x0000000708007986 */ /* 0x0001e2000c101124 */
[----:B------:R-:W-:Y:S05]  /*9990*/  BRA `(.L_x_8014) ;  /* 0x0000000800647947 */ /* 0x000fea0003800000 */
.L_x_8025:
        /* <DEDUP_REMOVED lines=19> */
.L_x_8029:
[----:B------:R-:W-:Y:S05]  /*9ad0*/  BSYNC.RECONVERGENT B0 ;  /* 0x0000000000007941 */ /* 0x000fea0003800200 */
.L_x_8028:
[----:B------:R-:W-:Y:S01]  /*9ae0*/  LOP3.LUT R7, R0, 0x80, R7, 0xf8, !PT ;  /* 0x0000008000077812 */ /* 0x000fe200078ef807 */
[----:B------:R-:W-:-:S04]  /*9af0*/  IMAD.MOV.U32 R53, RZ, RZ, R52 ;  /* 0x000000ffff357224 */ /* 0x000fc800078e0034 */
[----:B------:R0:W-:Y:S01]  /*9b00*/  STG.E.U8 desc[UR36][R8.64], R7 ;  /* 0x0000000708007986 */ /* 0x0001e2000c101124 */
[----:B------:R-:W-:Y:S05]  /*9b10*/  BRA `(.L_x_8014) ;  /* 0x0000000800047947 */ /* 0x000fea0003800000 */
.L_x_8024:
        /* <DEDUP_REMOVED lines=9> */
.L_x_8021:
        /* <DEDUP_REMOVED lines=12> */
.L_x_8032:
        /* <DEDUP_REMOVED lines=17> */
.L_x_8035:
[----:B------:R-:W-:-:S04]  /*9d80*/  SHF.R.U32.HI R0, RZ, 0x14, R7 ;  /* 0x00000014ff007819 */ /* 0x000fc80000011607 */
[----:B------:R-:W-:-:S04]  /*9d90*/  LOP3.LUT R0, R0, 0x1, RZ, 0xc0, !PT ;  /* 0x0000000100007812 */ /* 0x000fc800078ec0ff */
[----:B------:R-:W-:-:S04]  /*9da0*/  IADD3 R0, PT, PT, R7, 0x487ffff, R0 ;  /* 0x0487ffff07007810 */ /* 0x000fc80007ffe000 */
[----:B------:R-:W-:-:S04]  /*9db0*/  SHF.R.U32.HI R0, RZ, 0x14, R0 ;  /* 0x00000014ff007819 */ /* 0x000fc80000011600 */
[----:B------:R-:W-:-:S07]  /*9dc0*/  LOP3.LUT R3, R0, 0xff, RZ, 0xc0, !PT ;  /* 0x000000ff00037812 */ /* 0x000fce00078ec0ff */
.L_x_8036:
[----:B------:R-:W-:-:S04]  /*9dd0*/  SHF.R.U32.HI R0, RZ, 0x18, R7 ;  /* 0x00000018ff007819 */ /* 0x000fc80000011607 */
[----:B------:R-:W-:-:S07]  /*9de0*/  LOP3.LUT R0, R3, 0x80, R0, 0xf8, !PT ;  /* 0x0000008003007812 */ /* 0x000fce00078ef800 */
.L_x_8034:
[----:B------:R-:W-:Y:S05]  /*9df0*/  BSYNC.RECONVERGENT B0 ;  /* 0x0000000000007941 */ /* 0x000fea0003800200 */
.L_x_8033:
[----:B------:R0:W-:Y:S01]  /*9e00*/  STG.E.U8 desc[UR36][R8.64], R0 ;  /* 0x0000000008007986 */ /* 0x0001e2000c101124 */
[----:B------:R-:W-:Y:S01]  /*9e10*/  IMAD.MOV.U32 R53, RZ, RZ, R52 ;  /* 0x000000ffff357224 */ /* 0x000fe200078e0034 */
[----:B------:R-:W-:Y:S06]  /*9e20*/  BRA `(.L_x_8014) ;  /* 0x0000000400407947 */ /* 0x000fec0003800000 */
.L_x_8031:
        /* <DEDUP_REMOVED lines=17> */
.L_x_8039:
[----:B------:R-:W-:-:S04]  /*9f40*/  SHF.R.U32.HI R0, RZ, 0x15, R7 ;  /* 0x00000015ff007819 */ /* 0x000fc80000011607 */
[----:B------:R-:W-:-:S04]  /*9f50*/  LOP3.LUT R0, R0, 0x1, RZ, 0xc0, !PT ;  /* 0x0000000100007812 */ /* 0x000fc800078ec0ff */
[----:B------:R-:W-:-:S04]  /*9f60*/  IADD3 R0, PT, PT, R7, 0x88fffff, R0 ;  /* 0x088fffff07007810 */ /* 0x000fc80007ffe000 */
[----:B------:R-:W-:-:S04]  /*9f70*/  SHF.R.U32.HI R0, RZ, 0x15, R0 ;  /* 0x00000015ff007819 */ /* 0x000fc80000011600 */
[----:B------:R-:W-:-:S07]  /*9f80*/  LOP3.LUT R3, R0, 0xff, RZ, 0xc0, !PT ;  /* 0x000000ff00037812 */ /* 0x000fce00078ec0ff */
.L_x_8040:
[----:B------:R-:W-:-:S04]  /*9f90*/  SHF.R.U32.HI R0, RZ, 0x18, R7 ;  /* 0x00000018ff007819 */ /* 0x000fc80000011607 */
[----:B------:R-:W-:-:S07]  /*9fa0*/  LOP3.LUT R0, R3, 0x80, R0, 0xf8, !PT ;  /* 0x0000008003007812 */ /* 0x000fce00078ef800 */
.L_x_8038:
[----:B------:R-:W-:Y:S05]  /*9fb0*/  BSYNC.RECONVERGENT B0 ;  /* 0x0000000000007941 */ /* 0x000fea0003800200 */
.L_x_8037:
[----:B------:R0:W-:Y:S01]  /*9fc0*/  STG.E.U8 desc[UR36][R8.64], R0 ;  /* 0x0000000008007986 */ /* 0x0001e2000c101124 */
[----:B------:R-:W-:Y:S01]  /*9fd0*/  IMAD.MOV.U32 R53, RZ, RZ, R52 ;  /* 0x000000ffff357224 */ /* 0x000fe200078e0034 */
[----:B------:R-:W-:Y:S06]  /*9fe0*/  BRA `(.L_x_8014) ;  /* 0x0000000000d07947 */ /* 0x000fec0003800000 */
.L_x_8030:
[----:B------:R-:W-:-:S13]  /*9ff0*/  ISETP.NE.AND P0, PT, R0, 0x1c, PT ;  /* 0x0000001c0000780c */ /* 0x000fda0003f05270 */
[----:B------:R-:W-:Y:S05]  /*a000*/  @!P0 BRA `(.L_x_8041) ;  /* 0x0000000000bc8947 */ /* 0x000fea0003800000 */
[----:B------:R-:W-:-:S13]  /*a010*/  ISETP.NE.AND P0, PT, R0, 0x1d, PT ;  /* 0x0000001d0000780c */ /* 0x000fda0003f05270 */
[----:B------:R-:W-:Y:S05]  /*a020*/  @!P0 BRA `(.L_x_8042) ;  /* 0x0000000000a48947 */ /* 0x000fea0003800000 */
[----:B------:R-:W-:-:S13]  /*a030*/  ISETP.NE.AND P0, PT, R0, 0x2c, PT ;  /* 0x0000002c0000780c */ /* 0x000fda0003f05270 */
[----:B------:R-:W-:Y:S05]  /*a040*/  @!P0 BRA `(.L_x_8043) ;  /* 0x0000000000488947 */ /* 0x000fea0003800000 */
.L_x_8013:
        /* <DEDUP_REMOVED lines=16> */
.L_x_8044:
[----:B------:R-:W-:Y:S01]  /*a150*/  IMAD.MOV.U32 R53, RZ, RZ, R52 ;  /* 0x000000ffff357224 */ /* 0x000fe200078e0034 */
[----:B------:R-:W-:Y:S06]  /*a160*/  BRA `(.L_x_8014) ;  /* 0x0000000000707947 */ /* 0x000fec0003800000 */
.L_x_8043:
        /* <DEDUP_REMOVED lines=21> */
.L_x_8042:
[----:B------:R-:W0:Y:S01]  /*a2c0*/  F2I.U64.F64.TRUNC R4, R4 ;  /* 0x0000000400047311 */ /* 0x000e22000030d800 */
[----:B------:R-:W-:Y:S01]  /*a2d0*/  IMAD.MOV.U32 R53, RZ, RZ, R52 ;  /* 0x000000ffff357224 */ /* 0x000fe200078e0034 */
[----:B0-----:R0:W-:Y:S01]  /*a2e0*/  STG.E.64 desc[UR36][R8.64], R4 ;  /* 0x0000000408007986 */ /* 0x0011e2000c101b24 */
[----:B------:R-:W-:Y:S05]  /*a2f0*/  BRA `(.L_x_8014) ;  /* 0x00000000000c7947 */ /* 0x000fea0003800000 */
.L_x_8041:
[----:B------:R-:W0:Y:S01]  /*a300*/  F2I.U32.F64.TRUNC R5, R4 ;  /* 0x0000000400057311 */ /* 0x000e22000030d000 */
[----:B------:R-:W-:Y:S01]  /*a310*/  IMAD.MOV.U32 R53, RZ, RZ, R52 ;  /* 0x000000ffff357224 */ /* 0x000fe200078e0034 */
[----:B0-----:R0:W-:Y:S06]  /*a320*/  STG.E desc[UR36][R8.64], R5 ;  /* 0x0000000508007986 */ /* 0x0011ec000c101924 */
.L_x_8014:
[----:B------:R-:W-:-:S13]  /*a330*/  ISETP.GE.AND P0, PT, R53, R2, PT ;  /* 0x000000023500720c */ /* 0x000fda0003f06270 */
[----:B------:R-:W-:Y:S05]  /*a340*/  @P0 BREAK.RELIABLE B6 ;  /* 0x0000000000060942 */ /* 0x000fea0003800100 */
[----:B------:R-:W-:Y:S05]  /*a350*/  @P0 BRA `(.L_x_8045) ;  /* 0x0000002000c00947 */ /* 0x000fea0003800000 */
[----:B------:R-:W1:Y:S01]  /*a360*/  LDCU UR4, c[0x0][0x3e8] ;  /* 0x00007d00ff0477ac */ /* 0x000e620008000800 */
[----:B0-----:R-:W0:Y:S01]  /*a370*/  LDC.64 R4, c[0x0][0x3b0] ;  /* 0x0000ec00ff047b82 */ /* 0x001e220000000a00 */
[----:B------:R-:W-:Y:S01]  /*a380*/  IMAD R0, R22, 0x200, R53 ;  /* 0x0000020016007824 */ /* 0x000fe200078e0235 */
[----:B------:R-:W-:-:S03]  /*a390*/  PRMT R6, R23, 0x9910, RZ ;  /* 0x0000991017067816 */ /* 0x000fc600000000ff */
[----:B-12---:R-:W-:Y:S02]  /*a3a0*/  IMAD R3, R0, UR4, RZ ;  /* 0x0000000400037c24 */ /* 0x006fe4000f8e02ff */
        /* <DEDUP_REMOVED lines=16> */
.L_x_8049:
[----:B------:R-:W0:Y:S02]  /*a4b0*/  F2I.S64.F64.TRUNC R44, R44 ;  /* 0x0000002c002c7311 */ /* 0x000e24000030d900 */
[----:B0-----:R-:W-:-:S05]  /*a4c0*/  IMAD.MOV.U32 R3, RZ, RZ, R44 ;  /* 0x000000ffff037224 */ /* 0x001fca00078e002c */
[----:B------:R0:W-:Y:S01]  /*a4d0*/  STG.E.U8 desc[UR36][R4.64], R3 ;  /* 0x0000000304007986 */ /* 0x0001e2000c101124 */
[----:B------:R-:W-:Y:S05]  /*a4e0*/  BRA `(.L_x_8051) ;  /* 0x0000000c00f07947 */ /* 0x000fea0003800000 */
.L_x_8048:
        /* <DEDUP_REMOVED lines=9> */
.L_x_8053:
[----:B------:R-:W0:Y:S02]  /*a580*/  F2I.F64.TRUNC R45, R44 ;  /* 0x0000002c002d7311 */ /* 0x000e24000030d100 */
[----:B0-----:R0:W-:Y:S01]  /*a590*/  STG.E desc[UR36][R4.64], R45 ;  /* 0x0000002d04007986 */ /* 0x0011e2000c101924 */
[----:B------:R-:W-:Y:S05]  /*a5a0*/  BRA `(.L_x_8051) ;  /* 0x0000000c00c07947 */ /* 0x000fea0003800000 */
.L_x_8052:
[----:B------:R-:W0:Y:S02]  /*a5b0*/  F2I.F64.TRUNC R45, R44 ;  /* 0x0000002c002d7311 */ /* 0x000e24000030d100 */
[----:B0-----:R0:W-:Y:S01]  /*a5c0*/  STG.E.U16 desc[UR36][R4.64], R45 ;  /* 0x0000002d04007986 */ /* 0x0011e2000c101524 */
[----:B------:R-:W-:Y:S05]  /*a5d0*/  BRA `(.L_x_8051) ;  /* 0x0000000c00b47947 */ /* 0x000fea0003800000 */
.L_x_8047:
        /* <DEDUP_REMOVED lines=13> */
.L_x_8055:
        /* <DEDUP_REMOVED lines=8> */
.L_x_8054:
        /* <DEDUP_REMOVED lines=16> */
.L_x_8057:
        /* <DEDUP_REMOVED lines=11> */
.L_x_8056:
[----:B------:R2:W-:Y:S01]  /*a8e0*/  STG.E.64 desc[UR36][R4.64], R44 ;  /* 0x0000002c04007986 */ /* 0x0005e2000c101b24 */
[----:B------:R-:W-:Y:S05]  /*a8f0*/  BRA `(.L_x_8051) ;  /* 0x0000000800ec7947 */ /* 0x000fea0003800000 */
.L_x_8046:
        /* <DEDUP_REMOVED lines=13> */
.L_x_8061:
        /* <DEDUP_REMOVED lines=22> */
.L_x_8064:
[----:B------:R-:W-:-:S04]  /*ab30*/  SHF.R.U32.HI R3, RZ, 0x18, R7 ;  /* 0x00000018ff037819 */ /* 0x000fc80000011607 */
[----:B------:R-:W-:-:S07]  /*ab40*/  LOP3.LUT R0, R0, 0x80, R3, 0xf8, !PT ;  /* 0x0000008000007812 */ /* 0x000fce00078ef803 */
.L_x_8063:
[----:B------:R-:W-:Y:S05]  /*ab50*/  BSYNC.RECONVERGENT B0 ;  /* 0x0000000000007941 */ /* 0x000fea0003800200 */
.L_x_8062:
[----:B------:R0:W-:Y:S01]  /*ab60*/  STG.E.U8 desc[UR36][R4.64], R0 ;  /* 0x0000000004007986 */ /* 0x0001e2000c101124 */
[----:B------:R-:W-:Y:S05]  /*ab70*/  BRA `(.L_x_8051) ;  /* 0x00000008004c7947 */ /* 0x000fea0003800000 */
.L_x_8060:
        /* <DEDUP_REMOVED lines=22> */
.L_x_8067:
[----:B------:R-:W-:-:S04]  /*ace0*/  SHF.R.U32.HI R3, RZ, 0x18, R7 ;  /* 0x00000018ff037819 */ /* 0x000fc80000011607 */
[----:B------:R-:W-:-:S07]  /*acf0*/  LOP3.LUT R0, R0, 0x80, R3, 0xf8, !PT ;  /* 0x0000008000007812 */ /* 0x000fce00078ef803 */
.L_x_8066:
[----:B------:R-:W-:Y:S05]  /*ad00*/  BSYNC.RECONVERGENT B0 ;  /* 0x0000000000007941 */ /* 0x000fea0003800200 */
.L_x_8065:
[----:B------:R0:W-:Y:S01]  /*ad10*/  STG.E.U8 desc[UR36][R4.64], R0 ;  /* 0x0000000004007986 */ /* 0x0001e2000c101124 */
[----:B------:R-:W-:Y:S05]  /*ad20*/  BRA `(.L_x_8051) ;  /* 0x0000000400e07947 */ /* 0x000fea0003800000 */
.L_x_8059:
        /* <DEDUP_REMOVED lines=8> */
[----:B---3--:R-:W0:Y:S01]  /*adb0*/  F2F.F32.F64 R8, R44 ;  /* 0x0000002c00087310 */ /* 0x008e220000301000 */
        /* <DEDUP_REMOVED lines=17> */
.L_x_8069:
[----:B------:R-:W0:Y:S02]  /*aed0*/  F2I.U64.F64.TRUNC R44, R44 ;  /* 0x0000002c002c7311 */ /* 0x000e24000030d800 */
[----:B0-----:R0:W-:Y:S01]  /*aee0*/  STG.E.64 desc[UR36][R4.64], R44 ;  /* 0x0000002c04007986 */ /* 0x0011e2000c101b24 */
[----:B------:R-:W-:Y:S05]  /*aef0*/  BRA `(.L_x_8051) ;  /* 0x00000004006c7947 */ /* 0x000fea0003800000 */
.L_x_8068:
[----:B------:R-:W0:Y:S02]  /*af00*/  F2I.U32.F64.TRUNC R45, R44 ;  /* 0x0000002c002d7311 */ /* 0x000e24000030d000 */
[----:B0-----:R0:W-:Y:S01]  /*af10*/  STG.E desc[UR36][R4.64], R45 ;  /* 0x0000002d04007986 */ /* 0x0011e2000c101924 */
[----:B------:R-:W-:Y:S05]  /*af20*/  BRA `(.L_x_8051) ;  /* 0x0000000400607947 */ /* 0x000fea0003800000 */
.L_x_8058:
        /* <DEDUP_REMOVED lines=11> */
.L_x_8071:
[----:B------:R0:W-:Y:S01]  /*afe0*/  STG.E.128 desc[UR36][R4.64], R44 ;  /* 0x0000002c04007986 */ /* 0x0001e2000c101d24 */
[----:B------:R-:W-:Y:S05]  /*aff0*/  BRA `(.L_x_8051) ;  /* 0x00000004002c7947 */ /* 0x000fea0003800000 */
.L_x_8070:
[----:B------:R-:W-:-:S13]  /*b000*/  ISETP.NE.AND P0, PT, R0, 0xf, PT ;  /* 0x0000000f0000780c */ /* 0x000fda0003f05270 */
[----:B------:R-:W-:Y:S05]  /*b010*/  @!P0 BRA `(.L_x_8072) ;  /* 0x0000000400088947 */ /* 0x000fea0003800000 */
[----:B------:R-:W-:-:S13]  /*b020*/  ISETP.NE.AND P0, PT, R0, 0x17, PT ;  /* 0x000000170000780c */ /* 0x000fda0003f05270 */
[----:B------:R-:W-:Y:S05]  /*b030*/  @!P0 BRA `(.L_x_8073) ;  /* 0x0000000000a08947 */ /* 0x000fea0003800000 */
[----:B------:R-:W-:-:S13]  /*b040*/  ISETP.NE.AND P0, PT, R0, 0x18, PT ;  /* 0x000000180000780c */ /* 0x000fda0003f05270 */
[----:B------:R-:W-:Y:S05]  /*b050*/  @!P0 BRA `(.L_x_8074) ;  /* 0x0000000000448947 */ /* 0x000fea0003800000 */
.L_x_8050:
[----:B------:R-:W-:Y:S01]  /*b060*/  MOV R0, 0x228 ;  /* 0x0000022800007802 */ /* 0x000fe20000000f00 */
[----:B------:R-:W0:Y:S01]  /*b070*/  LDCU.64 UR4, c[0x4][0x218] ;  /* 0x01004300ff0477ac */ /* 0x000e220008000a00 */
[----:B---3--:R-:W-:Y:S02]  /*b080*/  IMAD.MOV.U32 R8, RZ, RZ, 0x65 ;  /* 0x00000065ff087424 */ /* 0x008fe400078e00ff */
        /* <DEDUP_REMOVED lines=13> */
.L_x_8075:
[----:B------:R-:W-:Y:S05]  /*b160*/  BRA `(.L_x_8051) ;  /* 0x0000000000d07947 */ /* 0x000fea0003800000 */
.L_x_8074:
        /* <DEDUP_REMOVED lines=17> */
.L_x_8077:
[----:B------:R-:W-:Y:S05]  /*b280*/  BSYNC.RECONVERGENT B0 ;  /* 0x0000000000007941 */ /* 0x000fea0003800200 */
.L_x_8076:
[----:B------:R-:W-:-:S05]  /*b290*/  LOP3.LUT R3, R0, 0x80, R3, 0xf8, !PT ;  /* 0x0000008000037812 */ /* 0x000fca00078ef803 */
[----:B------:R0:W-:Y:S01]  /*b2a0*/  STG.E.U8 desc[UR36][R4.64], R3 ;  /* 0x0000000304007986 */ /* 0x0001e2000c101124 */
[----:B------:R-:W-:Y:S05]  /*b2b0*/  BRA `(.L_x_8051) ;  /* 0x00000000007c7947 */ /* 0x000fea0003800000 */
.L_x_8073:
        /* <DEDUP_REMOVED lines=16> */
.L_x_8079:
[----:B------:R-:W-:Y:S01]  /*b3c0*/  IMAD.MOV.U32 R0, RZ, RZ, 0x7f ;  /* 0x0000007fff007424 */ /* 0x000fe200078e00ff */
[----:B------:R-:W-:-:S04]  /*b3d0*/  ISETP.GT.U32.AND P0, PT, R3, 0x7f800000, PT ;  /* 0x7f8000000300780c */ /* 0x000fc80003f04070 */
[----:B------:R-:W-:-:S09]  /*b3e0*/  SEL R0, R0, 0x7c, P0 ;  /* 0x0000007c00007807 */ /* 0x000fd20000000000 */
.L_x_8080:
[----:B------:R-:W-:Y:S05]  /*b3f0*/  BSYNC.RECONVERGENT B0 ;  /* 0x0000000000007941 */ /* 0x000fea0003800200 */
.L_x_8078:
[----:B------:R-:W-:-:S04]  /*b400*/  SHF.R.U32.HI R3, RZ, 0x18, R7 ;  /* 0x00000018ff037819 */ /* 0x000fc80000011607 */
[----:B------:R-:W-:-:S05]  /*b410*/  LOP3.LUT R3, R0, 0x80, R3, 0xf8, !PT ;  /* 0x0000008000037812 */ /* 0x000fca00078ef803 */
[----:B------:R0:W-:Y:S01]  /*b420*/  STG.E.U8 desc[UR36][R4.64], R3 ;  /* 0x0000000304007986 */ /* 0x0001e2000c101124 */
[----:B------:R-:W-:Y:S05]  /*b430*/  BRA `(.L_x_8051) ;  /* 0x00000000001c7947 */ /* 0x000fea0003800000 */
.L_x_8072:
[----:B------:R-:W-:Y:S01]  /*b440*/  UMOV UR4, 0xf0000000 ;  /* 0xf000000000047882 */ /* 0x000fe20000000000 */
[----:B------:R-:W-:Y:S01]  /*b450*/  UMOV UR5, 0x380fffff ;  /* 0x380fffff00057882 */ /* 0x000fe20000000000 */
[----:B------:R-:W0:Y:S01]  /*b460*/  F2F.F32.F64 R0, R44 ;  /* 0x0000002c00007310 */ /* 0x000e220000301000 */
[----:B------:R-:W-:-:S14]  /*b470*/  DSETP.GEU.AND P0, PT, |R44|, UR4, PT ;  /* 0x000000042c007e2a */ /* 0x000fdc000bf0e200 */
[----:B0-----:R-:W-:-:S05]  /*b480*/  @!P0 FMUL R0, R0, 1.175494350822287508e-38 ;  /* 0x0080000000008820 */ /* 0x001fca0000400000 */
[----:B------:R-:W-:-:S05]  /*b490*/  F2FP.BF16.F32.PACK_AB R0, RZ, R0 ;  /* 0x00000000ff00723e */ /* 0x000fca00000010ff */
[----:B------:R0:W-:Y:S02]  /*b4a0*/  STG.E.U16 desc[UR36][R4.64], R0 ;  /* 0x0000000004007986 */ /* 0x0001e4000c101524 */
.L_x_8051:
[----:B------:R-:W-:-:S07]  /*b4b0*/  VIADD R53, R53, 0x80 ;  /* 0x0000008035357836 */ /* 0x000fce0000000000 */
.L_x_8008:
[----:B------:R-:W-:-:S13]  /*b4c0*/  ISETP.GE.AND P0, PT, R53, R2, PT ;  /* 0x000000023500720c */ /* 0x000fda0003f06270 */
[----:B------:R-:W-:Y:S05]  /*b4d0*/  @P0 BREAK.RELIABLE B6 ;  /* 0x0000000000060942 */ /* 0x000fea0003800100 */
[----:B------:R-:W-:Y:S05]  /*b4e0*/  @P0 BRA `(.L_x_8045) ;  /* 0x00000010005c0947 */ /* 0x000fea0003800000 */
[----:B------:R-:W-:Y:S05]  /*b4f0*/  BSYNC.RELIABLE B6 ;  /* 0x0000000000067941 */ /* 0x000fea0003800100 */
.L_x_8007:
[----:B------:R-:W5:Y:S01]  /*b500*/  LDCU UR4, c[0x0][0x3e8] ;  /* 0x00007d00ff0477ac */ /* 0x000f620008000800 */
[----:B012---:R-:W0:Y:S01]  /*b510*/  LDC.64 R4, c[0x0][0x3b0] ;  /* 0x0000ec00ff047b82 */ /* 0x007e220000000a00 */
        /* <DEDUP_REMOVED lines=19> */
.L_x_8084:
[----:B------:R-:W0:Y:S02]  /*b650*/  F2I.S64.F64.TRUNC R36, R36 ;  /* 0x0000002400247311 */ /* 0x000e24000030d900 */
[----:B0-----:R-:W-:-:S05]  /*b660*/  IMAD.MOV.U32 R3, RZ, RZ, R36 ;  /* 0x000000ffff037224 */ /* 0x001fca00078e0024 */
[----:B------:R0:W-:Y:S01]  /*b670*/  STG.E.U8 desc[UR36][R4.64], R3 ;  /* 0x0000000304007986 */ /* 0x0001e2000c101124 */
[----:B------:R-:W-:Y:S05]  /*b680*/  BRA `(.L_x_8086) ;  /* 0x0000000c00f07947 */ /* 0x000fea0003800000 */
.L_x_8083:
        /* <DEDUP_REMOVED lines=9> */
.L_x_8088:
[----:B------:R-:W0:Y:S02]  /*b720*/  F2I.F64.TRUNC R37, R36 ;  /* 0x0000002400257311 */ /* 0x000e24000030d100 */
[----:B0-----:R0:W-:Y:S01]  /*b730*/  STG.E desc[UR36][R4.64], R37 ;  /* 0x0000002504007986 */ /* 0x0011e2000c101924 */
[----:B------:R-:W-:Y:S05]  /*b740*/  BRA `(.L_x_8086) ;  /* 0x0000000c00c07947 */ /* 0x000fea0003800000 */
.L_x_8087:
[----:B------:R-:W0:Y:S02]  /*b750*/  F2I.F64.TRUNC R37, R36 ;  /* 0x0000002400257311 */ /* 0x000e24000030d100 */
[----:B0-----:R0:W-:Y:S01]  /*b760*/  STG.E.U16 desc[UR36][R4.64], R37 ;  /* 0x0000002504007986 */ /* 0x0011e2000c101524 */
[----:B------:R-:W-:Y:S05]  /*b770*/  BRA `(.L_x_8086) ;  /* 0x0000000c00b47947 */ /* 0x000fea0003800000 */
.L_x_8082:
        /* <DEDUP_REMOVED lines=13> */
.L_x_8090:
        /* <DEDUP_REMOVED lines=8> */
.L_x_8089:
        /* <DEDUP_REMOVED lines=16> */
.L_x_8092:
        /* <DEDUP_REMOVED lines=11> */
.L_x_8091:
[----:B------:R0:W-:Y:S01]  /*ba80*/  STG.E.64 desc[UR36][R4.64], R36 ;  /* 0x0000002404007986 */ /* 0x0001e2000c101b24 */
[----:B------:R-:W-:Y:S05]  /*ba90*/  BRA `(.L_x_8086) ;  /* 0x0000000800ec7947 */ /* 0x000fea0003800000 */
.L_x_8081:
        /* <DEDUP_REMOVED lines=13> */
.L_x_8096:
        /* <DEDUP_REMOVED lines=22> */
.L_x_8099:
[----:B------:R-:W-:-:S04]  /*bcd0*/  SHF.R.U32.HI R3, RZ, 0x18, R7 ;  /* 0x00000018ff037819 */ /* 0x000fc80000011607 */
[----:B------:R-:W-:-:S07]  /*bce0*/  LOP3.LUT R0, R0, 0x80, R3, 0xf8, !PT ;  /* 0x0000008000007812 */ /* 0x000fce00078ef803 */
.L_x_8098:
[----:B------:R-:W-:Y:S05]  /*bcf0*/  BSYNC.RECONVERGENT B0 ;  /* 0x0000000000007941 */ /* 0x000fea0003800200 */
.L_x_8097:
[----:B------:R0:W-:Y:S01]  /*bd00*/  STG.E.U8 desc[UR36][R4.64], R0 ;  /* 0x0000000004007986 */ /* 0x0001e2000c101124 */
[----:B------:R-:W-:Y:S05]  /*bd10*/  BRA `(.L_x_8086) ;  /* 0x00000008004c7947 */ /* 0x000fea0003800000 */
.L_x_8095:
        /* <DEDUP_REMOVED lines=22> */
.L_x_8102:
[----:B------:R-:W-:-:S04]  /*be80*/  SHF.R.U32.HI R3, RZ, 0x18, R7 ;  /* 0x00000018ff037819 */ /* 0x000fc80000011607 */
[----:B------:R-:W-:-:S07]  /*be90*/  LOP3.LUT R0, R0, 0x80, R3, 0xf8, !PT ;  /* 0x0000008000007812 */ /* 0x000fce00078ef803 */
.L_x_8101:
[----:B------:R-:W-:Y:S05]  /*bea0*/  BSYNC.RECONVERGENT B0 ;  /* 0x0000000000007941 */ /* 0x000fea0003800200 */
.L_x_8100:
[----:B------:R0:W-:Y:S01]  /*beb0*/  STG.E.U8 desc[UR36][R4.64], R0 ;  /* 0x0000000004007986 */ /* 0x0001e2000c101124 */
[----:B------:R-:W-:Y:S05]  /*bec0*/  BRA `(.L_x_8086) ;  /* 0x0000000400e07947 */ /* 0x000fea0003800000 */
.L_x_8094:
        /* <DEDUP_REMOVED lines=26> */
.L_x_8104:
[----:B------:R-:W0:Y:S02]  /*c070*/  F2I.U64.F64.TRUNC R36, R36 ;  /* 0x0000002400247311 */ /* 0x000e24000030d800 */
[----:B0-----:R0:W-:Y:S01]  /*c080*/  STG.E.64 desc[UR36][R4.64], R36 ;  /* 0x0000002404007986 */ /* 0x0011e2000c101b24 */
[----:B------:R-:W-:Y:S05]  /*c090*/  BRA `(.L_x_8086) ;  /* 0x00000004006c7947 */ /* 0x000fea0003800000 */
.L_x_8103:
[----:B------:R-:W0:Y:S02]  /*c0a0*/  F2I.U32.F64.TRUNC R37, R36 ;  /* 0x0000002400257311 */ /* 0x000e24000030d000 */
[----:B0-----:R0:W-:Y:S01]  /*c0b0*/  STG.E desc[UR36][R4.64], R37 ;  /* 0x0000002504007986 */ /* 0x0011e2000c101924 */
[----:B------:R-:W-:Y:S05]  /*c0c0*/  BRA `(.L_x_8086) ;  /* 0x0000000400607947 */ /* 0x000fea0003800000 */
.L_x_8093:
        /* <DEDUP_REMOVED lines=11> */
.L_x_8106:
[----:B------:R0:W-:Y:S01]  /*c180*/  STG.E.128 desc[UR36][R4.64], R36 ;  /* 0x0000002404007986 */ /* 0x0001e2000c101d24 */
[----:B------:R-:W-:Y:S05]  /*c190*/  BRA `(.L_x_8086) ;  /* 0x00000004002c7947 */ /* 0x000fea0003800000 */
.L_x_8105:
[----:B------:R-:W-:-:S13]  /*c1a0*/  ISETP.NE.AND P0, PT, R0, 0xf, PT ;  /* 0x0000000f0000780c */ /* 0x000fda0003f05270 */
[----:B------:R-:W-:Y:S05]  /*c1b0*/  @!P0 BRA `(.L_x_8107) ;  /* 0x0000000400088947 */ /* 0x000fea0003800000 */
[----:B------:R-:W-:-:S13]  /*c1c0*/  ISETP.NE.AND P0, PT, R0, 0x17, PT ;  /* 0x000000170000780c */ /* 0x000fda0003f05270 */
[----:B------:R-:W-:Y:S05]  /*c1d0*/  @!P0 BRA `(.L_x_8108) ;  /* 0x0000000000a08947 */ /* 0x000fea0003800000 */
[----:B------:R-:W-:-:S13]  /*c1e0*/  ISETP.NE.AND P0, PT, R0, 0x18, PT ;  /* 0x000000180000780c */ /* 0x000fda0003f05270 */
[----:B------:R-:W-:Y:S05]  /*c1f0*/  @!P0 BRA `(.L_x_8109) ;  /* 0x0000000000448947 */ /* 0x000fea0003800000 */
.L_x_8085:
        /* <DEDUP_REMOVED lines=16> */
.L_x_8110:
[----:B------:R-:W-:Y:S05]  /*c300*/  BRA `(.L_x_8086) ;  /* 0x0000000000d07947 */ /* 0x000fea0003800000 */
.L_x_8109:
        /* <DEDUP_REMOVED lines=17> */
.L_x_8112:
[----:B------:R-:W-:Y:S05]  /*c420*/  BSYNC.RECONVERGENT B0 ;  /* 0x0000000000007941 */ /* 0x000fea0003800200 */
.L_x_8111:
[----:B------:R-:W-:-:S05]  /*c430*/  LOP3.LUT R3, R0, 0x80, R3, 0xf8, !PT ;  /* 0x0000008000037812 */ /* 0x000fca00078ef803 */
[----:B------:R0:W-:Y:S01]  /*c440*/  STG.E.U8 desc[UR36][R4.64], R3 ;  /* 0x0000000304007986 */ /* 0x0001e2000c101124 */
[----:B------:R-:W-:Y:S05]  /*c450*/  BRA `(.L_x_8086) ;  /* 0x00000000007c7947 */ /* 0x000fea0003800000 */
.L_x_8108:
        /* <DEDUP_REMOVED lines=16> */
.L_x_8114:
[----:B------:R-:W-:Y:S01]  /*c560*/  IMAD.MOV.U32 R0, RZ, RZ, 0x7f ;  /* 0x0000007fff007424 */ /* 0x000fe200078e00ff */
[----:B------:R-:W-:-:S04]  /*c570*/  ISETP.GT.U32.AND P0, PT, R3, 0x7f800000, PT ;  /* 0x7f8000000300780c */ /* 0x000fc80003f04070 */
[----:B------:R-:W-:-:S09]  /*c580*/  SEL R0, R0, 0x7c, P0 ;  /* 0x0000007c00007807 */ /* 0x000fd20000000000 */
.L_x_8115:
[----:B------:R-:W-:Y:S05]  /*c590*/  BSYNC.RECONVERGENT B0 ;  /* 0x0000000000007941 */ /* 0x000fea0003800200 */
.L_x_8113:
[----:B------:R-:W-:-:S04]  /*c5a0*/  SHF.R.U32.HI R3, RZ, 0x18, R7 ;  /* 0x00000018ff037819 */ /* 0x000fc80000011607 */
[----:B------:R-:W-:-:S05]  /*c5b0*/  LOP3.LUT R3, R0, 0x80, R3, 0xf8, !PT ;  /* 0x0000008000037812 */ /* 0x000fca00078ef803 */
[----:B------:R0:W-:Y:S01]  /*c5c0*/  STG.E.U8 desc[UR36][R4.64], R3 ;  /* 0x0000000304007986 */ /* 0x0001e2000c101124 */
[----:B------:R-:W-:Y:S05]  /*c5d0*/  BRA `(.L_x_8086) ;  /* 0x00000000001c7947 */ /* 0x000fea0003800000 */
.L_x_8107:
[----:B------:R-:W-:Y:S01]  /*c5e0*/  UMOV UR4, 0xf0000000 ;  /* 0xf000000000047882 */ /* 0x000fe20000000000 */
[----:B------:R-:W-:Y:S01]  /*c5f0*/  UMOV UR5, 0x380fffff ;  /* 0x380fffff00057882 */ /* 0x000fe20000000000 */
[----:B------:R-:W0:Y:S01]  /*c600*/  F2F.F32.F64 R0, R36 ;  /* 0x0000002400007310 */ /* 0x000e220000301000 */
[----:B------:R-:W-:-:S14]  /*c610*/  DSETP.GEU.AND P0, PT, |R36|, UR4, PT ;  /* 0x0000000424007e2a */ /* 0x000fdc000bf0e200 */
[----:B0-----:R-:W-:-:S05]  /*c620*/  @!P0 FMUL R0, R0, 1.175494350822287508e-38 ;  /* 0x0080000000008820 */ /* 0x001fca0000400000 */
[----:B------:R-:W-:-:S05]  /*c630*/  F2FP.BF16.F32.PACK_AB R0, RZ, R0 ;  /* 0x00000000ff00723e */ /* 0x000fca00000010ff */
[----:B------:R0:W-:Y:S02]  /*c640*/  STG.E.U16 desc[UR36][R4.64], R0 ;  /* 0x0000000004007986 */ /* 0x0001e4000c101524 */
.L_x_8086:
[----:B------:R-:W-:-:S07]  /*c650*/  VIADD R53, R53, 0x80 ;  /* 0x0000008035357836 */ /* 0x000fce0000000000 */
.L_x_8045:
[----:B------:R-:W-:Y:S05]  /*c660*/  BSYNC.RECONVERGENT B7 ;  /* 0x0000000000077941 */ /* 0x000fea0003800200 */
.L_x_8006:
[----:B------:R-:W-:-:S13]  /*c670*/  ISETP.GE.AND P0, PT, R53, R2, PT ;  /* 0x000000023500720c */ /* 0x000fda0003f06270 */
[----:B------:R-:W-:Y:S05]  /*c680*/  @P0 EXIT ;  /* 0x000000000000094d */ /* 0x000fea0003800000 */
[----:B012---:R-:W0:Y:S01]  /*c690*/  LDC.64 R2, c[0x0][0x3b0] ;  /* 0x0000ec00ff027b82 */ /* 0x007e220000000a00 */
        /* <DEDUP_REMOVED lines=19> */
.L_x_8119:
[----:B------:R-:W0:Y:S02]  /*c7d0*/  F2I.S64.F64.TRUNC R28, R28 ;  /* 0x0000001c001c7311 */ /* 0x000e24000030d900 */
[----:B0-----:R-:W-:-:S05]  /*c7e0*/  IMAD.MOV.U32 R5, RZ, RZ, R28 ;  /* 0x000000ffff057224 */ /* 0x001fca00078e001c */
[----:B------:R-:W-:Y:S01]  /*c7f0*/  STG.E.U8 desc[UR36][R2.64], R5 ;  /* 0x0000000502007986 */ /* 0x000fe2000c101124 */
[----:B------:R-:W-:Y:S05]  /*c800*/  EXIT ;  /* 0x000000000000794d */ /* 0x000fea0003800000 */
.L_x_8118:
        /* <DEDUP_REMOVED lines=9> */
.L_x_8122:
[----:B------:R-:W0:Y:S02]  /*c8a0*/  F2I.F64.TRUNC R29, R28 ;  /* 0x0000001c001d7311 */ /* 0x000e24000030d100 */
[----:B0-----:R-:W-:Y:S01]  /*c8b0*/  STG.E desc[UR36][R2.64], R29 ;  /* 0x0000001d02007986 */ /* 0x001fe2000c101924 */
[----:B------:R-:W-:Y:S05]  /*c8c0*/  EXIT ;  /* 0x000000000000794d */ /* 0x000fea0003800000 */
.L_x_8121:
[----:B------:R-:W0:Y:S02]  /*c8d0*/  F2I.F64.TRUNC R29, R28 ;  /* 0x0000001c001d7311 */ /* 0x000e24000030d100 */
[----:B0-----:R-:W-:Y:S01]  /*c8e0*/  STG.E.U16 desc[UR36][R2.64], R29 ;  /* 0x0000001d02007986 */ /* 0x001fe2000c101524 */
[----:B------:R-:W-:Y:S05]  /*c8f0*/  EXIT ;  /* 0x000000000000794d */ /* 0x000fea0003800000 */
.L_x_8117:
        /* <DEDUP_REMOVED lines=13> */
.L_x_8124:
        /* <DEDUP_REMOVED lines=8> */
.L_x_8123:
        /* <DEDUP_REMOVED lines=16> */
.L_x_8126:
        /* <DEDUP_REMOVED lines=11> */
.L_x_8125:
[----:B------:R-:W-:Y:S01]  /*cc00*/  STG.E.64 desc[UR36][R2.64], R28 ;  /* 0x0000001c02007986 */ /* 0x000fe2000c101b24 */
[----:B------:R-:W-:Y:S05]  /*cc10*/  EXIT ;  /* 0x000000000000794d */ /* 0x000fea0003800000 */
.L_x_8116:
        /* <DEDUP_REMOVED lines=13> */
.L_x_8130:
        /* <DEDUP_REMOVED lines=22> */
.L_x_8133:
[----:B------:R-:W-:-:S04]  /*ce50*/  SHF.R.U32.HI R5, RZ, 0x18, R5 ;  /* 0x00000018ff057819 */ /* 0x000fc80000011605 */
[----:B------:R-:W-:-:S07]  /*ce60*/  LOP3.LUT R0, R0, 0x80, R5, 0xf8, !PT ;  /* 0x0000008000007812 */ /* 0x000fce00078ef805 */
.L_x_8132:
[----:B------:R-:W-:Y:S05]  /*ce70*/  BSYNC.RECONVERGENT B0 ;  /* 0x0000000000007941 */ /* 0x000fea0003800200 */
.L_x_8131:
[----:B------:R-:W-:Y:S01]  /*ce80*/  STG.E.U8 desc[UR36][R2.64], R0 ;  /* 0x0000000002007986 */ /* 0x000fe2000c101124 */
[----:B------:R-:W-:Y:S05]  /*ce90*/  EXIT ;  /* 0x000000000000794d */ /* 0x000fea0003800000 */
.L_x_8129:
        /* <DEDUP_REMOVED lines=22> */
.L_x_8136:
[----:B------:R-:W-:-:S04]  /*d000*/  SHF.R.U32.HI R5, RZ, 0x18, R5 ;  /* 0x00000018ff057819 */ /* 0x000fc80000011605 */
[----:B------:R-:W-:-:S07]  /*d010*/  LOP3.LUT R0, R0, 0x80, R5, 0xf8, !PT ;  /* 0x0000008000007812 */ /* 0x000fce00078ef805 */
.L_x_8135:
[----:B------:R-:W-:Y:S05]  /*d020*/  BSYNC.RECONVERGENT B0 ;  /* 0x0000000000007941 */ /* 0x000fea0003800200 */
.L_x_8134:
[----:B------:R-:W-:Y:S01]  /*d030*/  STG.E.U8 desc[UR36][R2.64], R0 ;  /* 0x0000000002007986 */ /* 0x000fe2000c101124 */
[----:B------:R-:W-:Y:S05]  /*d040*/  EXIT ;  /* 0x000000000000794d */ /* 0x000fea0003800000 */
.L_x_8128:
        /* <DEDUP_REMOVED lines=26> */
.L_x_8138:
[----:B------:R-:W0:Y:S02]  /*d1f0*/  F2I.U64.F64.TRUNC R28, R28 ;  /* 0x0000001c001c7311 */ /* 0x000e24000030d800 */
[----:B0-----:R-:W-:Y:S01]  /*d200*/  STG.E.64 desc[UR36][R2.64], R28 ;  /* 0x0000001c02007986 */ /* 0x001fe2000c101b24 */
[----:B------:R-:W-:Y:S05]  /*d210*/  EXIT ;  /* 0x000000000000794d */ /* 0x000fea0003800000 */
.L_x_8137:
[----:B------:R-:W0:Y:S02]  /*d220*/  F2I.U32.F64.TRUNC R29, R28 ;  /* 0x0000001c001d7311 */ /* 0x000e24000030d000 */
[----:B0-----:R-:W-:Y:S01]  /*d230*/  STG.E desc[UR36][R2.64], R29 ;  /* 0x0000001d02007986 */ /* 0x001fe2000c101924 */
[----:B------:R-:W-:Y:S05]  /*d240*/  EXIT ;  /* 0x000000000000794d */ /* 0x000fea0003800000 */
.L_x_8127:
        /* <DEDUP_REMOVED lines=11> */
.L_x_8140:
[----:B------:R-:W-:Y:S01]  /*d300*/  STG.E.128 desc[UR36][R2.64], R28 ;  /* 0x0000001c02007986 */ /* 0x000fe2000c101d24 */
[----:B------:R-:W-:Y:S05]  /*d310*/  EXIT ;  /* 0x000000000000794d */ /* 0x000fea0003800000 */
.L_x_8139:
[----:B------:R-:W-:-:S13]  /*d320*/  ISETP.NE.AND P0, PT, R0, 0xf, PT ;  /* 0x0000000f0000780c */ /* 0x000fda0003f05270 */
[----:B------:R-:W-:Y:S05]  /*d330*/  @!P0 BRA `(.L_x_8141) ;  /* 0x0000000400088947 */ /* 0x000fea0003800000 */
[----:B------:R-:W-:-:S13]  /*d340*/  ISETP.NE.AND P0, PT, R0, 0x17, PT ;  /* 0x000000170000780c */ /* 0x000fda0003f05270 */
[----:B------:R-:W-:Y:S05]  /*d350*/  @!P0 BRA `(.L_x_8142) ;  /* 0x0000000000a08947 */ /* 0x000fea0003800000 */
[----:B------:R-:W-:-:S13]  /*d360*/  ISETP.NE.AND P0, PT, R0, 0x18, PT ;  /* 0x000000180000780c */ /* 0x000fda0003f05270 */
[----:B------:R-:W-:Y:S05]  /*d370*/  @!P0 BRA `(.L_x_8143) ;  /* 0x0000000000448947 */ /* 0x000fea0003800000 */
.L_x_8120:
        /* <DEDUP_REMOVED lines=16> */
.L_x_8144:
[----:B------:R-:W-:Y:S05]  /*d480*/  EXIT ;  /* 0x000000000000794d */ /* 0x000fea0003800000 */
.L_x_8143:
        /* <DEDUP_REMOVED lines=17> */
.L_x_8146:
[----:B------:R-:W-:Y:S05]  /*d5a0*/  BSYNC.RECONVERGENT B0 ;  /* 0x0000000000007941 */ /* 0x000fea0003800200 */
.L_x_8145:
[----:B------:R-:W-:-:S05]  /*d5b0*/  LOP3.LUT R5, R0, 0x80, R5, 0xf8, !PT ;  /* 0x0000008000057812 */ /* 0x000fca00078ef805 */
[----:B------:R-:W-:Y:S01]  /*d5c0*/  STG.E.U8 desc[UR36][R2.64], R5 ;  /* 0x0000000502007986 */ /* 0x000fe2000c101124 */
[----:B------:R-:W-:Y:S05]  /*d5d0*/  EXIT ;  /* 0x000000000000794d */ /* 0x000fea0003800000 */
.L_x_8142:
        /* <DEDUP_REMOVED lines=16> */
.L_x_8148:
[----:B------:R-:W-:Y:S01]  /*d6e0*/  IMAD.MOV.U32 R0, RZ, RZ, 0x7f ;  /* 0x0000007fff007424 */ /* 0x000fe200078e00ff */
[----:B------:R-:W-:-:S04]  /*d6f0*/  ISETP.GT.U32.AND P0, PT, R4, 0x7f800000, PT ;  /* 0x7f8000000400780c */ /* 0x000fc80003f04070 */
[----:B------:R-:W-:-:S09]  /*d700*/  SEL R0, R0, 0x7c, P0 ;  /* 0x0000007c00007807 */ /* 0x000fd20000000000 */
.L_x_8149:
[----:B------:R-:W-:Y:S05]  /*d710*/  BSYNC.RECONVERGENT B0 ;  /* 0x0000000000007941 */ /* 0x000fea0003800200 */
.L_x_8147:
[----:B------:R-:W-:-:S04]  /*d720*/  SHF.R.U32.HI R5, RZ, 0x18, R5 ;  /* 0x00000018ff057819 */ /* 0x000fc80000011605 */
[----:B------:R-:W-:-:S05]  /*d730*/  LOP3.LUT R5, R0, 0x80, R5, 0xf8, !PT ;  /* 0x0000008000057812 */ /* 0x000fca00078ef805 */
[----:B------:R-:W-:Y:S01]  /*d740*/  STG.E.U8 desc[UR36][R2.64], R5 ;  /* 0x0000000502007986 */ /* 0x000fe2000c101124 */
[----:B------:R-:W-:Y:S05]  /*d750*/  EXIT ;  /* 0x000000000000794d */ /* 0x000fea0003800000 */
.L_x_8141:
        /* <DEDUP_REMOVED lines=8> */
.L_x_8150:
        /* <DEDUP_REMOVED lines=10> */
.L_x_23883:


//--------------------- .text._ZN2at6native18elementwise_kernelILi128ELi2EZNS0_22gpu_kernel_impl_nocastIZZZNS0_54_GLOBAL__N__d8c5977b_16_LinearAlgebra_cu_35b291db_316116addr_kernel_cudaERNS_14TensorIteratorERKN3c106ScalarES9_ENKUlvE_clEvENKUlvE6_clEvEUlNS6_7complexIdEESD_SD_E_EEvRNS_18TensorIteratorBaseERKT_EUliE_EEviT1_ --------------------------
	.section	.text._ZN2at6native18elementwise_kernelILi128ELi2EZNS0_22gpu_kernel_impl_nocastIZZZNS0_54_GLOBAL__N__d8c5977b_16_LinearAlgebra_cu_35b291db_316116addr_kernel_cudaERNS_14TensorIteratorERKN3c106ScalarES9_ENKUlvE_clEvENKUlvE6_clEvEUlNS6_7complexIdEESD_SD_E_EEvRNS_18TensorIteratorBaseERKT_EUliE_EEviT1_,"ax",@progbits
	.align	128
        .global         _ZN2at6native18elementwise_kernelILi128ELi2EZNS0_22gpu_kernel_impl_nocastIZZZNS0_54_GLOBAL__N__d8c5977b_16_LinearAlgebra_cu_35b291db_316116addr_kernel_cudaERNS_14TensorIteratorERKN3c106ScalarES9_ENKUlvE_clEvENKUlvE6_clEvEUlNS6_7complexIdEESD_SD_E_EEvRNS_18TensorIteratorBaseERKT_EUliE_EEviT1_
        .type           _ZN2at6native18elementwise_kernelILi128ELi2EZNS0_22gpu_kernel_impl_nocastIZZZNS0_54_GLOBAL__N__d8c5977b_16_LinearAlgebra_cu_35b291db_316116addr_kernel_cudaERNS_14TensorIteratorERKN3c106ScalarES9_ENKUlvE_clEvENKUlvE6_clEvEUlNS6_7complexIdEESD_SD_E_EEvRNS_18TensorIteratorBaseERKT_EUliE_EEviT1_,@function
        .size           _ZN2at6native18elementwise_kernelILi128ELi2EZNS0_22gpu_kernel_impl_nocastIZZZNS0_54_GLOBAL__N__d8c5977b_16_LinearAlgebra_cu_35b291db_316116addr_kernel_cudaERNS_14TensorIteratorERKN3c106ScalarES9_ENKUlvE_clEvENKUlvE6_clEvEUlNS6_7complexIdEESD_SD_E_EEvRNS_18TensorIteratorBaseERKT_EUliE_EEviT1_,(.L_x_23884 - _ZN2at6native18elementwise_kernelILi128ELi2EZNS0_22gpu_kernel_impl_nocastIZZZNS0_54_GLOBAL__N__d8c5977b_16_LinearAlgebra_cu_35b291db_316116addr_kernel_cudaERNS_14TensorIteratorERKN3c106ScalarES9_ENKUlvE_clEvENKUlvE6_clEvEUlNS6_7complexIdEESD_SD_E_EEvRNS_18TensorIteratorBaseERKT_EUliE_EEviT1_)
        .other          _ZN2at6native18elementwise_kernelILi128ELi2EZNS0_22gpu_kernel_impl_nocastIZZZNS0_54_GLOBAL__N__d8c5977b_16_LinearAlgebra_cu_35b291db_316116addr_kernel_cudaERNS_14TensorIteratorERKN3c106ScalarES9_ENKUlvE_clEvENKUlvE6_clEvEUlNS6_7complexIdEESD_SD_E_EEvRNS_18TensorIteratorBaseERKT_EUliE_EEviT1_,@"STO_CUDA_ENTRY STV_DEFAULT"
_ZN2at6native18elementwise_kernelILi128ELi2EZNS0_22gpu_kernel_impl_nocastIZZZNS0_54_GLOBAL__N__d8c5977b_16_LinearAlgebra_cu_35b291db_316116addr_kernel_cudaERNS_14TensorIteratorERKN3c106ScalarES9_ENKUlvE_clEvENKUlvE6_clEvEUlNS6_7complexIdEESD_SD_E_EEvRNS_18TensorIteratorBaseERKT_EUliE_EEviT1_:
.text._ZN2at6native18elementwise_kernelILi128ELi2EZNS0_22gpu_kernel_impl_nocastIZZZNS0_54_GLOBAL__N__d8c5977b_16_LinearAlgebra_cu_35b291db_316116addr_kernel_cudaERNS_14TensorIteratorERKN3c106ScalarES9_ENKUlvE_clEvENKUlvE6_clEvEUlNS6_7complexIdEESD_SD_E_EEvRNS_18TensorIteratorBaseERKT_EUliE_EEviT1_:
        /* <DEDUP_REMOVED lines=14> */
[----:B------:R-:W1:Y:S07]  /*00e0*/  LDCU.128 UR8, c[0x0][0x670] ;  /* 0x0000ce00ff0877ac */ /* 0x000e6e0008000c00 */
[----:B------:R-:W2:Y:S01]  /*00f0*/  LDC.64 R4, c[0x0][0x668] ;  /* 0x00019a00ff047b82 */ /* 0x000ea20000000a00 */
[----:B0-----:R-:W1:Y:S04]  /*0100*/  LDG.E.128 R8, desc[UR6][R8.64] ;  /* 0x0000000608087981 */ /* 0x001e68000c1e1d00 */
[----:B--2---:R-:W2:Y:S03]  /*0110*/  LDG.E.128 R4, desc[UR6][R4.64] ;  /* 0x0000000604047981 */ /* 0x004ea6000c1e1d00 */
[----:B------:R-:W0:Y:S01]  /*0120*/  LDC.64 R20, c[0x0][0x650] ;  /* 0x00019400ff147b82 */ /* 0x000e220000000a00 */
[----:B------:R-:W-:Y:S01]  /*0130*/  IADD3 R3, PT, PT, R3, 0x80, RZ ;  /* 0x0000008003037810 */ /* 0x000fe20007ffe0ff */
[----:B-1----:R-:W-:-:S02]  /*0140*/  DMUL R14, R8, UR10 ;  /* 0x0000000a080e7c28 */ /* 0x002fc40008000000 */
[----:B------:R-:W-:-:S06]  /*0150*/  DMUL R12, R10, UR10 ;  /* 0x0000000a0a0c7c28 */ /* 0x000fcc0008000000 */
[----:B------:R-:W-:Y:S02]  /*0160*/  DFMA R14, R10, UR8, R14 ;  /* 0x000000080a0e7c2b */ /* 0x000fe4000800000e */
[----:B------:R-:W-:-:S06]  /*0170*/  DFMA R12, R8, UR8, -R12 ;  /* 0x00000008080c7c2b */ /* 0x000fcc000800080c */
[-C--:B--2---:R-:W-:Y:S02]  /*0180*/  DMUL R10, R6, R14.reuse ;  /* 0x0000000e060a7228 */ /* 0x084fe40000000000 */
[----:B------:R-:W-:-:S06]  /*0190*/  DMUL R18, R4, R14 ;  /* 0x0000000e04127228 */ /* 0x000fcc0000000000 */
[-C--:B------:R-:W-:Y:S02]  /*01a0*/  DFMA R16, R4, R12.reuse, -R10 ;  /* 0x0000000c0410722b */ /* 0x080fe4000000080a */
[----:B------:R-:W-:-:S07]  /*01b0*/  DFMA R18, R6, R12, R18 ;  /* 0x0000000c0612722b */ /* 0x000fce0000000012 */
[----:B0-----:R0:W-:Y:S04]  /*01c0*/  STG.E.128 desc[UR6][R20.64], R16 ;  /* 0x0000001014007986 */ /* 0x0011e8000c101d06 */
.L_x_8153:
[----:B------:R-:W-:Y:S05]  /*01d0*/  BSYNC.RECONVERGENT B0 ;  /* 0x0000000000007941 */ /* 0x000fea0003800200 */
.L_x_8152:
[----:B------:R-:W-:-:S13]  /*01e0*/  ISETP.GE.AND P0, PT, R3, UR4, PT ;  /* 0x0000000403007c0c */ /* 0x000fda000bf06270 */
[----:B------:R-:W-:Y:S05]  /*01f0*/  @P0 EXIT ;  /* 0x000000000000094d */ /* 0x000fea0003800000 */
[----:B------:R-:W1:Y:S01]  /*0200*/  LDC.64 R10, c[0x0][0x660] ;  /* 0x00019800ff0a7b82 */ /* 0x000e620000000a00 */
[----:B------:R-:W2:Y:S07]  /*0210*/  LDCU.128 UR8, c[0x0][0x670] ;  /* 0x0000ce00ff0877ac */ /* 0x000eae0008000c00 */
[----:B------:R-:W3:Y:S01]  /*0220*/  LDC.64 R14, c[0x0][0x668] ;  /* 0x00019a00ff0e7b82 */ /* 0x000ee20000000a00 */
[----:B-1----:R-:W2:Y:S04]  /*0230*/  LDG.E.128 R8, desc[UR6][R10.64] ;  /* 0x000000060a087981 */ /* 0x002ea8000c1e1d00 */
[----:B---3--:R-:W3:Y:S03]  /*0240*/  LDG.E.128 R4, desc[UR6][R14.64] ;  /* 0x000000060e047981 */ /* 0x008ee6000c1e1d00 */
[----:B0-----:R-:W0:Y:S01]  /*0250*/  LDC.64 R16, c[0x0][0x650] ;  /* 0x00019400ff107b82 */ /* 0x001e220000000a00 */
[----:B--2---:R-:W-:-:S02]  /*0260*/  DMUL R12, R8, UR10 ;  /* 0x0000000a080c7c28 */ /* 0x004fc40008000000 */
[----:B------:R-:W-:-:S06]  /*0270*/  DMUL R2, R10, UR10 ;  /* 0x0000000a0a027c28 */ /* 0x000fcc0008000000 */
[----:B------:R-:W-:Y:S02]  /*0280*/  DFMA R12, R10, UR8, R12 ;  /* 0x000000080a0c7c2b */ /* 0x000fe4000800000c */
[----:B------:R-:W-:-:S06]  /*0290*/  DFMA R2, R8, UR8, -R2 ;  /* 0x0000000808027c2b */ /* 0x000fcc0008000802 */
[-C--:B---3--:R-:W-:Y:S02]  /*02a0*/  DMUL R8, R6, R12.reuse ;  /* 0x0000000c06087228 */ /* 0x088fe40000000000 */
[----:B------:R-:W-:-:S06]  /*02b0*/  DMUL R12, R4, R12 ;  /* 0x0000000c040c7228 */ /* 0x000fcc0000000000 */
[-C--:B------:R-:W-:Y:S02]  /*02c0*/  DFMA R4, R4, R2.reuse, -R8 ;  /* 0x000000020404722b */ /* 0x080fe40000000808 */
[----:B------:R-:W-:-:S07]  /*02d0*/  DFMA R6, R6, R2, R12 ;  /* 0x000000020606722b */ /* 0x000fce000000000c */
[----:B0-----:R-:W-:Y:S01]  /*02e0*/  STG.E.128 desc[UR6][R16.64], R4 ;  /* 0x0000000410007986 */ /* 0x001fe2000c101d06 */
[----:B------:R-:W-:Y:S05]  /*02f0*/  EXIT ;  /* 0x000000000000794d */ /* 0x000fea0003800000 */
.L_x_8151:
        /* <DEDUP_REMOVED lines=332> */
[----:B------:R-:W-:Y:S01]  /*17c0*/  MOV R6, RZ ;  /* 0x000000ff00067202 */ /* 0x000fe20000000f00 */
        /* <DEDUP_REMOVED lines=22> */
.L_x_8156:
[----:B------:R-:W0:Y:S01]  /*1930*/  LDCU.128 UR8, c[0x0][0x660] ;  /* 0x0000cc00ff0877ac */ /* 0x000e220008000c00 */
[----:B------:R-:W1:Y:S01]  /*1940*/  LDCU.128 UR12, c[0x0][0x670] ;  /* 0x0000ce00ff0c77ac */ /* 0x000e620008000c00 */
[----:B0-----:R-:W-:-:S04]  /*1950*/  IADD3 R6, P0, PT, R5, UR8, RZ ;  /* 0x0000000805067c10 */ /* 0x001fc8000ff1e0ff */
[----:B------:R-:W-:Y:S01]  /*1960*/  IADD3.X R7, PT, PT, RZ, UR9, RZ, P0, !PT ;  /* 0x00000009ff077c10 */ /* 0x000fe200087fe4ff */
[----:B------:R-:W0:Y:S05]  /*1970*/  LDCU.64 UR8, c[0x0][0x650] ;  /* 0x0000ca00ff0877ac */ /* 0x000e2a0008000a00 */
[----:B------:R-:W1:Y:S01]  /*1980*/  LDG.E.128 R4, desc[UR6][R6.64] ;  /* 0x0000000606047981 */ /* 0x000e62000c1e1d00 */
[----:B------:R-:W-:-:S04]  /*1990*/  IADD3 R10, P0, PT, R8, UR10, RZ ;  /* 0x0000000a080a7c10 */ /* 0x000fc8000ff1e0ff */
[----:B------:R-:W-:-:S06]  /*19a0*/  IADD3.X R11, PT, PT, RZ, UR11, RZ, P0, !PT ;  /* 0x0000000bff0b7c10 */ /* 0x000fcc00087fe4ff */
[----:B------:R-:W2:Y:S01]  /*19b0*/  LDG.E.128 R8, desc[UR6][R10.64] ;  /* 0x000000060a087981 */ /* 0x000ea2000c1e1d00 */
[----:B------:R-:W-:Y:S02]  /*19c0*/  IADD3 R3, PT, PT, R3, 0x80, RZ ;  /* 0x0000008003037810 */ /* 0x000fe40007ffe0ff */
[----:B0-----:R-:W-:-:S04]  /*19d0*/  IADD3 R12, P0, PT, R12, UR8, RZ ;  /* 0x000000080c0c7c10 */ /* 0x001fc8000ff1e0ff */
[----:B------:R-:W-:Y:S01]  /*19e0*/  IADD3.X R13, PT, PT, RZ, UR9, RZ, P0, !PT ;  /* 0x00000009ff0d7c10 */ /* 0x000fe200087fe4ff */
[----:B-1----:R-:W-:Y:S02]  /*19f0*/  DMUL R16, R4, UR14 ;  /* 0x0000000e04107c28 */ /* 0x002fe40008000000 */
[----:B------:R-:W-:-:S06]  /*1a00*/  DMUL R14, R6, UR14 ;  /* 0x0000000e060e7c28 */ /* 0x000fcc0008000000 */
[----:B------:R-:W-:Y:S02]  /*1a10*/  DFMA R16, R6, UR12, R16 ;  /* 0x0000000c06107c2b */ /* 0x000fe40008000010 */
[----:B------:R-:W-:-:S06]  /*1a20*/  DFMA R14, R4, UR12, -R14 ;  /* 0x0000000c040e7c2b */ /* 0x000fcc000800080e */
[-C--:B--2---:R-:W-:Y:S02]  /*1a30*/  DMUL R4, R10, R16.reuse ;  /* 0x000000100a047228 */ /* 0x084fe40000000000 */
[----:B------:R-:W-:-:S06]  /*1a40*/  DMUL R16, R8, R16 ;  /* 0x0000001008107228 */ /* 0x000fcc0000000000 */
[-C--:B------:R-:W-:Y:S02]  /*1a50*/  DFMA R8, R8, R14.reuse, -R4 ;  /* 0x0000000e0808722b */ /* 0x080fe40000000804 */
[----:B------:R-:W-:-:S07]  /*1a60*/  DFMA R10, R10, R14, R16 ;  /* 0x0000000e0a0a722b */ /* 0x000fce0000000010 */
[----:B------:R0:W-:Y:S04]  /*1a70*/  STG.E.128 desc[UR6][R12.64], R8 ;  /* 0x000000080c007986 */ /* 0x0001e8000c101d06 */
.L_x_8155:
[----:B------:R-:W-:Y:S05]  /*1a80*/  BSYNC.RECONVERGENT B0 ;  /* 0x0000000000007941 */ /* 0x000fea0003800200 */
.L_x_8154:
[----:B------:R-:W-:-:S13]  /*1a90*/  ISETP.GE.AND P0, PT, R3, UR4, PT ;  /* 0x0000000403007c0c */ /* 0x000fda000bf06270 */
[----:B------:R-:W-:Y:S05]  /*1aa0*/  @P0 EXIT ;  /* 0x000000000000094d */ /* 0x000fea0003800000 */
[----:B------:R-:W1:Y:S01]  /*1ab0*/  LDCU.64 UR4, c[0x0][0x398] ;  /* 0x00007300ff0477ac */ /* 0x000e620008000a00 */
[----:B------:R-:W-:Y:S02]  /*1ac0*/  MOV R4, RZ ;  /* 0x000000ff00047202 */ /* 0x000fe40000000f00 */
[----:B------:R-:W-:Y:S01]  /*1ad0*/  MOV R5, R3 ;  /* 0x0000000300057202 */ /* 0x000fe20000000f00 */
[----:B------:R-:W2:Y:S01]  /*1ae0*/  LDCU UR8, c[0x0][0x394] ;  /* 0x00007280ff0877ac */ /* 0x000ea20008000800 */
[----:B------:R-:W-:Y:S01]  /*1af0*/  ISETP.NE.AND P0, PT, R2, RZ, PT ;  /* 0x000000ff0200720c */ /* 0x000fe20003f05270 */
[----:B------:R-:W3:Y:S01]  /*1b00*/  LDCU.64 UR10, c[0x0][0x4c8] ;  /* 0x00009900ff0a77ac */ /* 0x000ee20008000a00 */
[----:B-1----:R-:W-:Y:S01]  /*1b10*/  IMAD.HI.U32 R6, R3, UR4, R4 ;  /* 0x0000000403067c27 */ /* 0x002fe2000f8e0004 */
[----:B------:R-:W1:Y:S04]  /*1b20*/  LDCU UR4, c[0x0][0x4c0] ;  /* 0x00009800ff0477ac */ /* 0x000e680008000800 */
[----:B------:R-:W-:-:S04]  /*1b30*/  SHF.R.U32.HI R7, RZ, UR5, R6 ;  /* 0x00000005ff077c19 */ /* 0x000fc80008011606 */
[----:B------:R-:W-:-:S05]  /*1b40*/  IADD3 R4, PT, PT, -R7, RZ, RZ ;  /* 0x000000ff07047210 */ /* 0x000fca0007ffe1ff */
[----:B--2---:R-:W-:-:S04]  /*1b50*/  IMAD R2, R4, UR8, R3 ;  /* 0x0000000804027c24 */ /* 0x004fc8000f8e0203 */
[C---:B---3--:R-:W-:Y:S02]  /*1b60*/  IMAD R3, R2.reuse, UR10, RZ ;  /* 0x0000000a02037c24 */ /* 0x048fe4000f8e02ff */
[C---:B------:R-:W-:Y:S02]  /*1b70*/  IMAD R4, R2.reuse, UR11, RZ ;  /* 0x0000000b02047c24 */ /* 0x040fe4000f8e02ff */
[----:B-1----:R-:W-:Y:S01]  /*1b80*/  IMAD R2, R2, UR4, RZ ;  /* 0x0000000402027c24 */ /* 0x002fe2000f8e02ff */
        /* <DEDUP_REMOVED lines=334> */
.L_x_8157:
[----:B------:R-:W0:Y:S01]  /*3070*/  LDCU.128 UR8, c[0x0][0x660] ;  /* 0x0000cc00ff0877ac */ /* 0x000e220008000c00 */
[----:B------:R-:W1:Y:S01]  /*3080*/  LDCU.64 UR4, c[0x0][0x650] ;  /* 0x0000ca00ff0477ac */ /* 0x000e620008000a00 */
[----:B0-----:R-:W-:-:S04]  /*3090*/  IADD3 R10, P0, PT, R3, UR8, RZ ;  /* 0x00000008030a7c10 */ /* 0x001fc8000ff1e0ff */
[----:B------:R-:W-:-:S06]  /*30a0*/  IADD3.X R11, PT, PT, RZ, UR9, RZ, P0, !PT ;  /* 0x00000009ff0b7c10 */ /* 0x000fcc00087fe4ff */
[----:B------:R-:W2:Y:S01]  /*30b0*/  LDG.E.128 R8, desc[UR6][R10.64] ;  /* 0x000000060a087981 */ /* 0x000ea2000c1e1d00 */
[----:B------:R-:W-:-:S04]  /*30c0*/  IADD3 R6, P0, PT, R4, UR10, RZ ;  /* 0x0000000a04067c10 */ /* 0x000fc8000ff1e0ff */
[----:B------:R-:W-:Y:S01]  /*30d0*/  IADD3.X R7, PT, PT, RZ, UR11, RZ, P0, !PT ;  /* 0x0000000bff077c10 */ /* 0x000fe200087fe4ff */
[----:B------:R-:W2:Y:S05]  /*30e0*/  LDCU.128 UR8, c[0x0][0x670] ;  /* 0x0000ce00ff0877ac */ /* 0x000eaa0008000c00 */
[----:B------:R-:W3:Y:S01]  /*30f0*/  LDG.E.128 R4, desc[UR6][R6.64] ;  /* 0x0000000606047981 */ /* 0x000ee2000c1e1d00 */
[----:B-1----:R-:W-:-:S04]  /*3100*/  IADD3 R2, P0, PT, R2, UR4, RZ ;  /* 0x0000000402027c10 */ /* 0x002fc8000ff1e0ff */
[----:B------:R-:W-:Y:S01]  /*3110*/  IADD3.X R3, PT, PT, RZ, UR5, RZ, P0, !PT ;  /* 0x00000005ff037c10 */ /* 0x000fe200087fe4ff */
[----:B--2---:R-:W-:Y:S02]  /*3120*/  DMUL R14, R8, UR10 ;  /* 0x0000000a080e7c28 */ /* 0x004fe40008000000 */
[----:B------:R-:W-:-:S06]  /*3130*/  DMUL R12, R10, UR10 ;  /* 0x0000000a0a0c7c28 */ /* 0x000fcc0008000000 */
[----:B------:R-:W-:Y:S02]  /*3140*/  DFMA R14, R10, UR8, R14 ;  /* 0x000000080a0e7c2b */ /* 0x000fe4000800000e */
[----:B------:R-:W-:-:S06]  /*3150*/  DFMA R12, R8, UR8, -R12 ;  /* 0x00000008080c7c2b */ /* 0x000fcc000800080c */
[-C--:B---3--:R-:W-:Y:S02]  /*3160*/  DMUL R8, R6, R14.reuse ;  /* 0x0000000e06087228 */ /* 0x088fe40000000000 */
[----:B------:R-:W-:-:S06]  /*3170*/  DMUL R14, R4, R14 ;  /* 0x0000000e040e7228 */ /* 0x000fcc0000000000 */
[-C--:B------:R-:W-:Y:S02]  /*3180*/  DFMA R4, R4, R12.reuse, -R8 ;  /* 0x0000000c0404722b */ /* 0x080fe40000000808 */
[----:B------:R-:W-:-:S07]  /*3190*/  DFMA R6, R6, R12, R14 ;  /* 0x0000000c0606722b */ /* 0x000fce000000000e */
[----:B------:R-:W-:Y:S01]  /*31a0*/  STG.E.128 desc[UR6][R2.64], R4 ;  /* 0x0000000402007986 */ /* 0x000fe2000c101d06 */
[----:B------:R-:W-:Y:S05]  /*31b0*/  EXIT ;  /* 0x000000000000794d */ /* 0x000fea0003800000 */
.L_x_8158:
        /* <DEDUP_REMOVED lines=12> */
.L_x_23884:


//--------------------- .text._ZN2at6native27unrolled_elementwise_kernelIZZZNS0_54_GLOBAL__N__d8c5977b_16_LinearAlgebra_cu_35b291db_316116addr_kernel_cudaERNS_14TensorIteratorERKN3c106ScalarES8_ENKUlvE_clEvENKUlvE6_clEvEUlNS5_7complexIdEESC_SC_E_St5arrayIPcLm4EELi4E23TrivialOffsetCalculatorILi3EjESH_ILi1EjENS0_6memory15LoadWithoutCastENSK_16StoreWithoutCastEEEviT_T0_T2_T3_T4_T5_ --------------------------
	.section	.text._ZN2at6native27unrolled_elementwise_kernelIZZZNS0_54_GLOBAL__N__d8c5977b_16_LinearAlgebra_cu_35b291db_316116addr_kernel_cudaERNS_14TensorIteratorERKN3c106ScalarES8_ENKUlvE_clEvENKUlvE6_clEvEUlNS5_7complexIdEESC_SC_E_St5arrayIPcLm4EELi4E23TrivialOffsetCalculatorILi3EjESH_ILi1EjENS0_6memory15LoadWithoutCastENSK_16StoreWithoutCastEEEviT_T0_T2_T3_T4_T5_,"ax",@progbits
	.align	128
        .global         _ZN2at6native27unrolled_elementwise_kernelIZZZNS0_54_GLOBAL__N__d8c5977b_16_LinearAlgebra_cu_35b291db_316116addr_kernel_cudaERNS_14TensorIteratorERKN3c106ScalarES8_ENKUlvE_clEvENKUlvE6_clEvEUlNS5_7complexIdEESC_SC_E_St5arrayIPcLm4EELi4E23TrivialOffsetCalculatorILi3EjESH_ILi1EjENS0_6memory15LoadWithoutCastENSK_16StoreWithoutCastEEEviT_T0_T2_T3_T4_T5_
        .type           _ZN2at6native27unrolled_elementwise_kernelIZZZNS0_54_GLOBAL__N__d8c5977b_16_LinearAlgebra_cu_35b291db_316116addr_kernel_cudaERNS_14TensorIteratorERKN3c106ScalarES8_ENKUlvE_clEvENKUlvE6_clEvEUlNS5_7complexIdEESC_SC_E_St5arrayIPcLm4EELi4E23TrivialOffsetCalculatorILi3EjESH_ILi1EjENS0_6memory15LoadWithoutCastENSK_16StoreWithoutCastEEEviT_T0_T2_T3_T4_T5_,@function
        .size           _ZN2at6native27unrolled_elementwise_kernelIZZZNS0_54_GLOBAL__N__d8c5977b_16_LinearAlgebra_cu_35b291db_316116addr_kernel_cudaERNS_14TensorIteratorERKN3c106ScalarES8_ENKUlvE_clEvENKUlvE6_clEvEUlNS5_7complexIdEESC_SC_E_St5arrayIPcLm4EELi4E23TrivialOffsetCalculatorILi3EjESH_ILi1EjENS0_6memory15LoadWithoutCastENSK_16StoreWithoutCastEEEviT_T0_T2_T3_T4_T5_,(.L_x_23885 - _ZN2at6native27unrolled_elementwise_kernelIZZZNS0_54_GLOBAL__N__d8c5977b_16_LinearAlgebra_cu_35b291db_316116addr_kernel_cudaERNS_14TensorIteratorERKN3c106ScalarES8_ENKUlvE_clEvENKUlvE6_clEvEUlNS5_7complexIdEESC_SC_E_St5arrayIPcLm4EELi4E23TrivialOffsetCalculatorILi3EjESH_ILi1EjENS0_6memory15LoadWithoutCastENSK_16StoreWithoutCastEEEviT_T0_T2_T3_T4_T5_)
        .other          _ZN2at6native27unrolled_elementwise_kernelIZZZNS0_54_GLOBAL__N__d8c5977b_16_LinearAlgebra_cu_35b291db_316116addr_kernel_cudaERNS_14TensorIteratorERKN3c106ScalarES8_ENKUlvE_clEvENKUlvE6_clEvEUlNS5_7complexIdEESC_SC_E_St5arrayIPcLm4EELi4E23TrivialOffsetCalculatorILi3EjESH_ILi1EjENS0_6memory15LoadWithoutCastENSK_16StoreWithoutCastEEEviT_T0_T2_T3_T4_T5_,@"STO_CUDA_ENTRY STV_DEFAULT"
_ZN2at6native27unrolled_elementwise_kernelIZZZNS0_54_GLOBAL__N__d8c5977b_16_LinearAlgebra_cu_35b291db_316116addr_kernel_cudaERNS_14TensorIteratorERKN3c106ScalarES8_ENKUlvE_clEvENKUlvE6_clEvEUlNS5_7complexIdEESC_SC_E_St5arrayIPcLm4EELi4E23TrivialOffsetCalculatorILi3EjESH_ILi1EjENS0_6memory15LoadWithoutCastENSK_16StoreWithoutCastEEEviT_T0_T2_T3_T4_T5_:
.text._ZN2at6native27unrolled_elementwise_kernelIZZZNS0_54_GLOBAL__N__d8c5977b_16_LinearAlgebra_cu_35b291db_316116addr_kernel_cudaERNS_14TensorIteratorERKN3c106ScalarES8_ENKUlvE_clEvENKUlvE6_clEvEUlNS5_7complexIdEESC_SC_E_St5arrayIPcLm4EELi4E23TrivialOffsetCalculatorILi3EjESH_ILi1EjENS0_6memory15LoadWithoutCastENSK_16StoreWithoutCastEEEviT_T0_T2_T3_T4_T5_:
        /* <DEDUP_REMOVED lines=8> */
[----:B------:R-:W4:Y:S01]  /*0080*/  LDC.64 R14, c[0x0][0x3c8] ;  /* 0x0000f200ff0e7b82 */ /* 0x000f220000000a00 */
[----:B------:R-:W-:Y:S02]  /*0090*/  CS2R R26, SRZ ;  /* 0x00000000001a7805 */ /* 0x000fe4000001ff00 */
[----:B------:R-:W-:-:S05]  /*00a0*/  CS2R R24, SRZ ;  /* 0x0000000000187805 */ /* 0x000fca000001ff00 */
[----:B------:R-:W4:Y:S01]  /*00b0*/  LDC.64 R18, c[0x0][0x390] ;  /* 0x0000e400ff127b82 */ /* 0x000f220000000a00 */
[----:B0-----:R-:W-:-:S07]  /*00c0*/  IMAD R2, R0, -0x200, R3 ;  /* 0xfffffe0000027824 */ /* 0x001fce00078e0203 */
[----:B------:R-:W0:Y:S01]  /*00d0*/  LDC.64 R16, c[0x0][0x398] ;  /* 0x0000e600ff107b82 */ /* 0x000e220000000a00 */
[----:B--2---:R-:W-:-:S07]  /*00e0*/  ISETP.GE.AND P0, PT, R9, R2, PT ;  /* 0x000000020900720c */ /* 0x004fce0003f06270 */
[----:B------:R-:W2:Y:S08]  /*00f0*/  LDC.64 R28, c[0x0][0x3c0] ;  /* 0x0000f000ff1c7b82 */ /* 0x000eb00000000a00 */
[----:B------:R-:W0:Y:S01]  /*0100*/  LDC.64 R34, c[0x0][0x3c0] ;  /* 0x0000f000ff227b82 */ /* 0x000e220000000a00 */
[----:B------:R-:W-:-:S04]  /*0110*/  @!P0 IMAD R3, R0, 0x200, R9 ;  /* 0x0000020000038824 */ /* 0x000fc800078e0209 */
[----:B---3--:R-:W-:-:S03]  /*0120*/  @!P0 IMAD.WIDE.U32 R10, R3, 0x10, R10 ;  /* 0x00000010030a8825 */ /* 0x008fc600078e000a */
[----:B------:R-:W3:Y:S02]  /*0130*/  LDC.64 R36, c[0x0][0x3c8] ;  /* 0x0000f200ff247b82 */ /* 0x000ee40000000a00 */
[----:B-1----:R1:W3:Y:S01]  /*0140*/  @!P0 LDG.E.128 R4, desc[UR4][R10.64] ;  /* 0x000000040a048981 */ /* 0x0022e2000c1e1d00 */
[----:B----4-:R-:W-:-:S05]  /*0150*/  @!P0 IMAD.WIDE.U32 R14, R3, 0x10, R14 ;  /* 0x00000010030e8825 */ /* 0x010fca00078e000e */
[----:B------:R-:W4:Y:S01]  /*0160*/  @!P0 LDG.E.128 R24, desc[UR4][R14.64] ;  /* 0x000000040e188981 */ /* 0x000f22000c1e1d00 */
[----:B------:R-:W-:Y:S01]  /*0170*/  @!P0 VIADD R9, R9, 0x80 ;  /* 0x0000008009098836 */ /* 0x000fe20000000000 */
[----:B------:R-:W-:Y:S01]  /*0180*/  CS2R R20, SRZ ;  /* 0x0000000000147805 */ /* 0x000fe2000001ff00 */
[----:B------:R-:W0:Y:S03]  /*0190*/  LDC.64 R12, c[0x0][0x3c8] ;  /* 0x0000f200ff0c7b82 */ /* 0x000e260000000a00 */
[----:B------:R-:W-:-:S13]  /*01a0*/  ISETP.GE.AND P1, PT, R9, R2, PT ;  /* 0x000000020900720c */ /* 0x000fda0003f26270 */
[----:B------:R-:W-:Y:S02]  /*01b0*/  @!P1 IMAD R3, R0, 0x200, R9 ;  /* 0x0000020000039824 */ /* 0x000fe400078e0209 */
[----:B------:R-:W-:-:S05]  /*01c0*/  @!P1 VIADD R9, R9, 0x80 ;  /* 0x0000008009099836 */ /* 0x000fca0000000000 */
[----:B------:R-:W-:Y:S02]  /*01d0*/  ISETP.GE.AND P3, PT, R9, R2, PT ;  /* 0x000000020900720c */ /* 0x000fe40003f66270 */
[----:B------:R-:W-:-:S11]  /*01e0*/  CS2R R22, SRZ ;  /* 0x0000000000167805 */ /* 0x000fd6000001ff00 */
[----:B-1----:R-:W-:Y:S02]  /*01f0*/  @!P3 IMAD R11, R0, 0x200, R9 ;  /* 0x00000200000bb824 */ /* 0x002fe400078e0209 */
[----:B------:R-:W-:Y:S02]  /*0200*/  @!P3 VIADD R9, R9, 0x80 ;  /* 0x000000800909b836 */ /* 0x000fe40000000000 */
[----:B--2---:R-:W-:-:S03]  /*0210*/  @!P3 IMAD.WIDE.U32 R28, R11, 0x10, R28 ;  /* 0x000000100b1cb825 */ /* 0x004fc600078e001c */
[----:B------:R-:W-:Y:S01]  /*0220*/  ISETP.GE.AND P2, PT, R9, R2, PT ;  /* 0x000000020900720c */ /* 0x000fe20003f46270 */
[----:B0-----:R-:W-:Y:S01]  /*0230*/  @!P3 IMAD.WIDE.U32 R12, R11, 0x10, R12 ;  /* 0x000000100b0cb825 */ /* 0x001fe200078e000c */
[----:B------:R-:W-:Y:S01]  /*0240*/  CS2R R10, SRZ ;  /* 0x00000000000a7805 */ /* 0x000fe2000001ff00 */
[C---:B---3--:R-:W-:Y:S02]  /*0250*/  @!P0 DMUL R30, R6.reuse, R18 ;  /* 0x00000012061e8228 */ /* 0x048fe40000000000 */
[----:B------:R-:W-:Y:S01]  /*0260*/  @!P0 DMUL R32, R6, R16 ;  /* 0x0000001006208228 */ /* 0x000fe20000000000 */
[----:B------:R-:W-:-:S05]  /*0270*/  CS2R R6, SRZ ;  /* 0x0000000000067805 */ /* 0x000fca000001ff00 */
[C---:B------:R-:W-:Y:S02]  /*0280*/  @!P0 DFMA R30, R4.reuse, R16, R30 ;  /* 0x00000010041e822b */ /* 0x040fe4000000001e */
[----:B------:R-:W-:Y:S01]  /*0290*/  @!P0 DFMA R32, R4, R18, -R32 ;  /* 0x000000120420822b */ /* 0x000fe20000000820 */
[----:B------:R-:W-:Y:S01]  /*02a0*/  @!P2 IMAD R17, R0, 0x200, R9 ;  /* 0x000002000011a824 */ /* 0x000fe200078e0209 */
[----:B------:R-:W-:-:S04]  /*02b0*/  CS2R R4, SRZ ;  /* 0x0000000000047805 */ /* 0x000fc8000001ff00 */
[C---:B----4-:R-:W-:Y:S01]  /*02c0*/  @!P0 DMUL R14, R30.reuse, R26 ;  /* 0x0000001a1e0e8228 */ /* 0x050fe20000000000 */
[C---:B------:R-:W-:Y:S01]  /*02d0*/  @!P2 IMAD.WIDE.U32 R34, R17.reuse, 0x10, R34 ;  /* 0x000000101122a825 */ /* 0x040fe200078e0022 */
[-C--:B------:R-:W-:Y:S01]  /*02e0*/  @!P0 DMUL R30, R30, R24.reuse ;  /* 0x000000181e1e8228 */ /* 0x080fe20000000000 */
[----:B------:R0:W5:Y:S01]  /*02f0*/  @!P3 LDG.E.128 R4, desc[UR4][R28.64] ;  /* 0x000000041c04b981 */ /* 0x000162000c1e1d00 */
[----:B------:R-:W-:Y:S01]  /*0300*/  CS2R R18, SRZ ;  /* 0x0000000000127805 */ /* 0x000fe2000001ff00 */
[----:B------:R-:W-:Y:S01]  /*0310*/  @!P2 IMAD.WIDE.U32 R36, R17, 0x10, R36 ;  /* 0x000000101124a825 */ /* 0x000fe200078e0024 */
[----:B------:R-:W-:Y:S02]  /*0320*/  CS2R R8, SRZ ;  /* 0x0000000000087805 */ /* 0x000fe4000001ff00 */
[C---:B------:R-:W-:Y:S02]  /*0330*/  @!P0 DFMA R20, R32.reuse, R24, -R14 ;  /* 0x000000182014822b */ /* 0x040fe4000000080e */
[----:B------:R-:W-:-:S02]  /*0340*/  @!P0 DFMA R22, R32, R26, R30 ;  /* 0x0000001a2016822b */ /* 0x000fc4000000001e */
[----:B------:R-:W1:Y:S08]  /*0350*/  LDC.64 R30, c[0x0][0x3c8] ;  /* 0x0000f200ff1e7b82 */ /* 0x000e700000000a00 */
[----:B0-----:R-:W0:Y:S01]  /*0360*/  LDC.64 R28, c[0x0][0x3c0] ;  /* 0x0000f000ff1c7b82 */ /* 0x001e220000000a00 */
[----:B------:R-:W-:Y:S01]  /*0370*/  CS2R R16, SRZ ;  /* 0x0000000000107805 */ /* 0x000fe2000001ff00 */
[----:B------:R-:W5:Y:S05]  /*0380*/  @!P3 LDG.E.128 R8, desc[UR4][R12.64] ;  /* 0x000000040c08b981 */ /* 0x000f6a000c1e1d00 */
[----:B------:R1:W5:Y:S02]  /*0390*/  @!P2 LDG.E.128 R16, desc[UR4][R36.64] ;  /* 0x000000042410a981 */ /* 0x000364000c1e1d00 */
[----:B-1----:R-:W-:Y:S01]  /*03a0*/  @!P1 IMAD.WIDE.U32 R36, R3, 0x10, R30 ;  /* 0x0000001003249825 */ /* 0x002fe200078e001e */
[----:B------:R-:W-:-:S03]  /*03b0*/  CS2R R30, SRZ ;  /* 0x00000000001e7805 */ /* 0x000fc6000001ff00 */
[----:B0-----:R-:W-:Y:S01]  /*03c0*/  @!P1 IMAD.WIDE.U32 R32, R3, 0x10, R28 ;  /* 0x0000001003209825 */ /* 0x001fe200078e001c */
[----:B------:R-:W-:-:S06]  /*03d0*/  CS2R R28, SRZ ;  /* 0x00000000001c7805 */ /* 0x000fcc000001ff00 */
[----:B------:R-:W5:Y:S01]  /*03e0*/  @!P1 LDG.E.128 R28, desc[UR4][R36.64] ;  /* 0x00000004241c9981 */ /* 0x000f62000c1e1d00 */
[----:B------:R-:W0:Y:S01]  /*03f0*/  S2R R3, SR_TID.X ;  /* 0x0000000000037919 */ /* 0x000e220000002100 */
[----:B------:R-:W-:Y:S02]  /*0400*/  CS2R R14, SRZ ;  /* 0x00000000000e7805 */ /* 0x000fe4000001ff00 */
[----:B------:R-:W-:-:S06]  /*0410*/  CS2R R12, SRZ ;  /* 0x00000000000c7805 */ /* 0x000fcc000001ff00 */
[----:B------:R0:W5:Y:S01]  /*0420*/  @!P2 LDG.E.128 R12, desc[UR4][R34.64] ;  /* 0x00000004220ca981 */ /* 0x000162000c1e1d00 */
[----:B------:R-:W-:Y:S02]  /*0430*/  CS2R R26, SRZ ;  /* 0x00000000001a7805 */ /* 0x000fe4000001ff00 */
[----:B------:R-:W-:Y:S01]  /*0440*/  CS2R R24, SRZ ;  /* 0x0000000000187805 */ /* 0x000fe2000001ff00 */
[----:B------:R-:W-:Y:S05]  /*0450*/  BSSY.RECONVERGENT B0, `(.L_x_8159) ;  /* 0x0000010000007945 */ /* 0x000fea0003800200 */
[----:B------:R1:W5:Y:S01]  /*0460*/  @!P1 LDG.E.128 R24, desc[UR4][R32.64] ;  /* 0x0000000420189981 */ /* 0x000362000c1e1d00 */
[----:B0-----:R-:W-:-:S05]  /*0470*/  VIADD R35, R3, 0x80 ;  /* 0x0000008003237836 */ /* 0x001fca0000000000 */
[----:B------:R-:W-:Y:S02]  /*0480*/  ISETP.GE.AND P0, PT, R35, R2, PT ;  /* 0x000000022300720c */ /* 0x000fe40003f06270 */
[----:B------:R-:W-:Y:S02]  /*0490*/  CS2R R34, SRZ ;  /* 0x0000000000227805 */ /* 0x000fe4000001ff00 */
[----:B-1----:R-:W-:-:S09]  /*04a0*/  CS2R R32, SRZ ;  /* 0x0000000000207805 */ /* 0x002fd2000001ff00 */
[----:B------:R-:W-:Y:S05]  /*04b0*/  @P0 BRA `(.L_x_8160) ;  /* 0x0000000000240947 */ /* 0x000fea0003800000 */
[----:B------:R-:W0:Y:S02]  /*04c0*/  LDCU.128 UR8, c[0x0][0x390] ;  /* 0x00007200ff0877ac */ /* 0x000e240008000c00 */
[C---:B0----5:R-:W-:Y:S02]  /*04d0*/  DMUL R34, R26.reuse, UR8 ;  /* 0x000000081a227c28 */ /* 0x061fe40008000000 */
[----:B------:R-:W-:-:S06]  /*04e0*/  DMUL R26, R26, UR10 ;  /* 0x0000000a1a1a7c28 */ /* 0x000fcc0008000000 */
[C---:B------:R-:W-:Y:S02]  /*04f0*/  DFMA R34, R24.reuse, UR10, R34 ;  /* 0x0000000a18227c2b */ /* 0x040fe40008000022 */
[----:B------:R-:W-:-:S06]  /*0500*/  DFMA R24, R24, UR8, -R26 ;  /* 0x0000000818187c2b */ /* 0x000fcc000800081a */
[C---:B------:R-:W-:Y:S02]  /*0510*/  DMUL R32, R34.reuse, R30 ;  /* 0x0000001e22207228 */ /* 0x040fe40000000000 */
[----:B------:R-:W-:-:S06]  /*0520*/  DMUL R34, R34, R28 ;  /* 0x0000001c22227228 */ /* 0x000fcc0000000000 */
[C---:B------:R-:W-:Y:S02]  /*0530*/  DFMA R32, R24.reuse, R28, -R32 ;  /* 0x0000001c1820722b */ /* 0x040fe40000000820 */
[----:B------:R-:W-:-:S11]  /*0540*/  DFMA R34, R24, R30, R34 ;  /* 0x0000001e1822722b */ /* 0x000fd60000000022 */
.L_x_8160:
[----:B------:R-:W-:Y:S05]  /*0550*/  BSYNC.RECONVERGENT B0 ;  /* 0x0000000000007941 */ /* 0x000fea0003800200 */
.L_x_8159:
[C---:B-----5:R-:W-:Y:S01]  /*0560*/  VIADD R25, R3.reuse, 0x100 ;  /* 0x0000010003197836 */ /* 0x060fe20000000000 */
[----:B------:R-:W-:Y:S01]  /*0570*/  BSSY.RECONVERGENT B0, `(.L_x_8161) ;  /* 0x0000011000007945 */ /* 0x000fe20003800200 */
[C---:B------:R-:W-:Y:S01]  /*0580*/  VIADD R27, R3.reuse, 0x180 ;  /* 0x00000180031b7836 */ /* 0x040fe20000000000 */
[-C--:B------:R-:W-:Y:S02]  /*0590*/  ISETP.GE.AND P2, PT, R3, R2.reuse, PT ;  /* 0x000000020300720c */ /* 0x080fe40003f46270 */
[-C--:B------:R-:W-:Y:S02]  /*05a0*/  ISETP.GE.AND P0, PT, R25, R2.reuse, PT ;  /* 0x000000021900720c */ /* 0x080fe40003f06270 */
[----:B------:R-:W-:Y:S02]  /*05b0*/  CS2R R24, SRZ ;  /* 0x0000000000187805 */ /* 0x000fe4000001ff00 */
[----:B------:R-:W-:Y:S02]  /*05c0*/  ISETP.GE.AND P1, PT, R27, R2, PT ;  /* 0x000000021b00720c */ /* 0x000fe40003f26270 */
[----:B------:R-:W-:-:S07]  /*05d0*/  CS2R R26, SRZ ;  /* 0x00000000001a7805 */ /* 0x000fce000001ff00 */
[----:B------:R-:W-:Y:S05]  /*05e0*/  @P0 BRA `(.L_x_8162) ;  /* 0x0000000000240947 */ /* 0x000fea0003800000 */
        /* <DEDUP_REMOVED lines=9> */
.L_x_8162:
[----:B------:R-:W-:Y:S05]  /*0680*/  BSYNC.RECONVERGENT B0 ;  /* 0x0000000000007941 */ /* 0x000fea0003800200 */
.L_x_8161:
        /* <DEDUP_REMOVED lines=13> */
.L_x_8164:
[----:B------:R-:W-:Y:S05]  /*0760*/  BSYNC.RECONVERGENT B0 ;  /* 0x0000000000007941 */ /* 0x000fea0003800200 */
.L_x_8163:
[----:B------:R-:W-:Y:S04]  /*0770*/  BSSY.RECONVERGENT B0, `(.L_x_8165) ;  /* 0x0000017000007945 */ /* 0x000fe80003800200 */
[----:B------:R-:W-:Y:S04]  /*0780*/  BSSY.RELIABLE B1, `(.L_x_8166) ;  /* 0x000000f000017945 */ /* 0x000fe80003800100 */
[----:B------:R-:W-:Y:S05]  /*0790*/  @P2 BRA `(.L_x_8167) ;  /* 0x0000000000342947 */ /* 0x000fea0003800000 */
[----:B------:R-:W0:Y:S01]  /*07a0*/  LDC.64 R8, c[0x0][0x3b0] ;  /* 0x0000ec00ff087b82 */ /* 0x000e220000000a00 */
[----:B------:R-:W-:Y:S02]  /*07b0*/  IMAD R11, R0, 0x200, R3 ;  /* 0x00000200000b7824 */ /* 0x000fe400078e0203 */
[----:B------:R-:W-:-:S05]  /*07c0*/  VIADD R3, R3, 0x80 ;  /* 0x0000008003037836 */ /* 0x000fca0000000000 */
[----:B------:R-:W-:-:S13]  /*07d0*/  ISETP.GE.AND P0, PT, R3, R2, PT ;  /* 0x000000020300720c */ /* 0x000fda0003f06270 */
[----:B------:R-:W-:Y:S05]  /*07e0*/  @P0 BREAK.RELIABLE B1 ;  /* 0x0000000000010942 */ /* 0x000fea0003800100 */
[----:B0-----:R-:W-:-:S05]  /*07f0*/  IMAD.WIDE.U32 R8, R11, 0x10, R8 ;  /* 0x000000100b087825 */ /* 0x001fca00078e0008 */
[----:B------:R0:W-:Y:S01]  /*0800*/  STG.E.128 desc[UR4][R8.64], R20 ;  /* 0x0000001408007986 */ /* 0x0001e2000c101d04 */
[----:B------:R-:W-:Y:S05]  /*0810*/  @P0 BRA `(.L_x_8168) ;  /* 0x0000000000300947 */ /* 0x000fea0003800000 */
[----:B0-----:R-:W0:Y:S01]  /*0820*/  LDC.64 R8, c[0x0][0x3b0] ;  /* 0x0000ec00ff087b82 */ /* 0x001e220000000a00 */
[----:B------:R-:W-:Y:S02]  /*0830*/  IMAD R11, R0, 0x200, R3 ;  /* 0x00000200000b7824 */ /* 0x000fe400078e0203 */
[----:B------:R-:W-:Y:S02]  /*0840*/  VIADD R3, R3, 0x80 ;  /* 0x0000008003037836 */ /* 0x000fe40000000000 */
[----:B0-----:R-:W-:-:S05]  /*0850*/  IMAD.WIDE.U32 R8, R11, 0x10, R8 ;  /* 0x000000100b087825 */ /* 0x001fca00078e0008 */
[----:B------:R0:W-:Y:S02]  /*0860*/  STG.E.128 desc[UR4][R8.64], R32 ;  /* 0x0000002008007986 */ /* 0x0001e4000c101d04 */
.L_x_8167:
[----:B------:R-:W-:Y:S05]  /*0870*/  BSYNC.RELIABLE B1 ;  /* 0x0000000000017941 */ /* 0x000fea0003800100 */
.L_x_8166:
[----:B------:R-:W-:-:S13]  /*0880*/  ISETP.GE.AND P0, PT, R3, R2, PT ;  /* 0x000000020300720c */ /* 0x000fda0003f06270 */
[----:B0-----:R-:W0:Y:S01]  /*0890*/  @!P0 LDC.64 R8, c[0x0][0x3b0] ;  /* 0x0000ec00ff088b82 */ /* 0x001e220000000a00 */
[----:B------:R-:W-:Y:S02]  /*08a0*/  @!P0 IMAD R11, R0, 0x200, R3 ;  /* 0x00000200000b8824 */ /* 0x000fe400078e0203 */
[----:B------:R-:W-:Y:S02]  /*08b0*/  @!P0 VIADD R3, R3, 0x80 ;  /* 0x0000008003038836 */ /* 0x000fe40000000000 */
[----:B0-----:R-:W-:-:S05]  /*08c0*/  @!P0 IMAD.WIDE.U32 R8, R11, 0x10, R8 ;  /* 0x000000100b088825 */ /* 0x001fca00078e0008 */
[----:B------:R1:W-:Y:S02]  /*08d0*/  @!P0 STG.E.128 desc[UR4][R8.64], R24 ;  /* 0x0000001808008986 */ /* 0x0003e4000c101d04 */
.L_x_8168:
[----:B------:R-:W-:Y:S05]  /*08e0*/  BSYNC.RECONVERGENT B0 ;  /* 0x0000000000007941 */ /* 0x000fea0003800200 */
.L_x_8165:
[----:B------:R-:W-:Y:S05]  /*08f0*/  WARPSYNC.ALL ;  /* 0x0000000000007948 */ /* 0x000fea0003800000 */
[----:B------:R-:W-:-:S13]  /*0900*/  ISETP.GE.AND P0, PT, R3, R2, PT ;  /* 0x000000020300720c */ /* 0x000fda0003f06270 */
[----:B------:R-:W-:Y:S05]  /*0910*/  @P0 EXIT ;  /* 0x000000000000094d */ /* 0x000fea0003800000 */
[----:B01----:R-:W0:Y:S01]  /*0920*/  LDC.64 R8, c[0x0][0x3b0] ;  /* 0x0000ec00ff087b82 */ /* 0x003e220000000a00 */
[----:B------:R-:W-:-:S04]  /*0930*/  IMAD R3, R0, 0x200, R3 ;  /* 0x0000020000037824 */ /* 0x000fc800078e0203 */
[----:B0-----:R-:W-:-:S05]  /*0940*/  IMAD.WIDE.U32 R2, R3, 0x10, R8 ;  /* 0x0000001003027825 */ /* 0x001fca00078e0008 */
[----:B------:R-:W-:Y:S01]  /*0950*/  STG.E.128 desc[UR4][R2.64], R4 ;  /* 0x0000000402007986 */ /* 0x000fe2000c101d04 */
[----:B------:R-:W-:Y:S05]  /*0960*/  EXIT ;  /* 0x000000000000794d */ /* 0x000fea0003800000 */
.L_x_8169:
        /* <DEDUP_REMOVED lines=9> */
.L_x_23885:


//--------------------- .text._ZN2at6native29vectorized_elementwise_kernelILi2EZZZNS0_54_GLOBAL__N__d8c5977b_16_LinearAlgebra_cu_35b291db_316116addr_kernel_cudaERNS_14TensorIteratorERKN3c106ScalarES8_ENKUlvE_clEvENKUlvE6_clEvEUlNS5_7complexIdEESC_SC_E_St5arrayIPcLm4EEEEviT0_T1_ --------------------------
	.section	.text._ZN2at6native29vectorized_elementwise_kernelILi2EZZZNS0_54_GLOBAL__N__d8c5977b_16_LinearAlgebra_cu_35b291db_316116addr_kernel_cudaERNS_14TensorIteratorERKN3c106ScalarES8_ENKUlvE_clEvENKUlvE6_clEvEUlNS5_7complexIdEESC_SC_E_St5arrayIPcLm4EEEEviT0_T1_,"ax",@progbits
	.align	128
        .global         _ZN2at6native29vectorized_elementwise_kernelILi2EZZZNS0_54_GLOBAL__N__d8c5977b_16_LinearAlgebra_cu_35b291db_316116addr_kernel_cudaERNS_14TensorIteratorERKN3c106ScalarES8_ENKUlvE_clEvENKUlvE6_clEvEUlNS5_7complexIdEESC_SC_E_St5arrayIPcLm4EEEEviT0_T1_
        .type           _ZN2at6native29vectorized_elementwise_kernelILi2EZZZNS0_54_GLOBAL__N__d8c5977b_16_LinearAlgebra_cu_35b291db_316116addr_kernel_cudaERNS_14TensorIteratorERKN3c106ScalarES8_ENKUlvE_clEvENKUlvE6_clEvEUlNS5_7complexIdEESC_SC_E_St5arrayIPcLm4EEEEviT0_T1_,@function
        .size           _ZN2at6native29vectorized_elementwise_kernelILi2EZZZNS0_54_GLOBAL__N__d8c5977b_16_LinearAlgebra_cu_35b291db_316116addr_kernel_cudaERNS_14TensorIteratorERKN3c106ScalarES8_ENKUlvE_clEvENKUlvE6_clEvEUlNS5_7complexIdEESC_SC_E_St5arrayIPcLm4EEEEviT0_T1_,(.L_x_23886 - _ZN2at6native29vectorized_elementwise_kernelILi2EZZZNS0_54_GLOBAL__N__d8c5977b_16_LinearAlgebra_cu_35b291db_316116addr_kernel_cudaERNS_14TensorIteratorERKN3c106ScalarES8_ENKUlvE_clEvENKUlvE6_clEvEUlNS5_7complexIdEESC_SC_E_St5arrayIPcLm4EEEEviT0_T1_)
        .other          _ZN2at6native29vectorized_elementwise_kernelILi2EZZZNS0_54_GLOBAL__N__d8c5977b_16_LinearAlgebra_cu_35b291db_316116addr_kernel_cudaERNS_14TensorIteratorERKN3c106ScalarES8_ENKUlvE_clEvENKUlvE6_clEvEUlNS5_7complexIdEESC_SC_E_St5arrayIPcLm4EEEEviT0_T1_,@"STO_CUDA_ENTRY STV_DEFAULT"
_ZN2at6native29vectorized_elementwise_kernelILi2EZZZNS0_54_GLOBAL__N__d8c5977b_16_LinearAlgebra_cu_35b291db_316116addr_kernel_cudaERNS_14TensorIteratorERKN3c106ScalarES8_ENKUlvE_clEvENKUlvE6_clEvEUlNS5_7complexIdEESC_SC_E_St5arrayIPcLm4EEEEviT0_T1_:
.text._ZN2at6native29vectorized_elementwise_kernelILi2EZZZNS0_54_GLOBAL__N__d8c5977b_16_LinearAlgebra_cu_35b291db_316116addr_kernel_cudaERNS_14TensorIteratorERKN3c106ScalarES8_ENKUlvE_clEvENKUlvE6_clEvEUlNS5_7complexIdEESC_SC_E_St5arrayIPcLm4EEEEviT0_T1_:
        /* <DEDUP_REMOVED lines=10> */
[----:B------:R-:W-:-:S05]  /*00a0*/  CS2R R4, SRZ ;  /* 0x0000000000047805 */ /* 0x000fca000001ff00 */
[----:B------:R-:W2:Y:S01]  /*00b0*/  LDC.64 R14, c[0x0][0x3c8] ;  /* 0x0000f200ff0e7b82 */ /* 0x000ea20000000a00 */
[----:B------:R-:W-:-:S07]  /*00c0*/  CS2R R10, SRZ ;  /* 0x00000000000a7805 */ /* 0x000fce000001ff00 */
[----:B------:R-:W3:Y:S08]  /*00d0*/  LDC.64 R18, c[0x0][0x390] ;  /* 0x0000e400ff127b82 */ /* 0x000ef00000000a00 */
[----:B------:R-:W4:Y:S01]  /*00e0*/  LDC.64 R16, c[0x0][0x398] ;  /* 0x0000e600ff107b82 */ /* 0x000f220000000a00 */
[----:B0-----:R-:W-:Y:S01]  /*00f0*/  ISETP.GE.U32.AND P4, PT, R0, R3, PT ;  /* 0x000000030000720c */ /* 0x001fe20003f86070 */
[----:B------:R-:W-:-:S06]  /*0100*/  IMAD.MOV.U32 R59, RZ, RZ, R0 ;  /* 0x000000ffff3b7224 */ /* 0x000fcc00078e0000 */
[----:B------:R-:W0:Y:S08]  /*0110*/  LDC.64 R32, c[0x0][0x3c0] ;  /* 0x0000f000ff207b82 */ /* 0x000e300000000a00 */
[----:B------:R-:W3:Y:S01]  /*0120*/  LDC.64 R20, c[0x0][0x3c8] ;  /* 0x0000f200ff147b82 */ /* 0x000ee20000000a00 */
[----:B------:R-:W-:-:S04]  /*0130*/  @!P4 IMAD R9, R2, 0x400, R59 ;  /* 0x000004000209c824 */ /* 0x000fc800078e023b */
[----:B-1----:R-:W-:-:S03]  /*0140*/  @!P4 IMAD.WIDE.U32 R12, R9, 0x10, R12 ;  /* 0x00000010090cc825 */ /* 0x002fc600078e000c */
[----:B------:R-:W1:Y:S02]  /*0150*/  LDC.64 R22, c[0x0][0x3c0] ;  /* 0x0000f000ff167b82 */ /* 0x000e640000000a00 */
[----:B------:R-:W4:Y:S01]  /*0160*/  @!P4 LDG.E.128 R4, desc[UR4][R12.64] ;  /* 0x000000040c04c981 */ /* 0x000f22000c1e1d00 */
[----:B--2---:R-:W-:Y:S01]  /*0170*/  @!P4 IMAD.WIDE.U32 R14, R9, 0x10, R14 ;  /* 0x00000010090ec825 */ /* 0x004fe200078e000e */
[----:B------:R-:W-:-:S04]  /*0180*/  CS2R R8, SRZ ;  /* 0x0000000000087805 */ /* 0x000fc8000001ff00 */
[----:B------:R-:W2:Y:S02]  /*0190*/  LDC.64 R44, c[0x0][0x3c8] ;  /* 0x0000f200ff2c7b82 */ /* 0x000ea40000000a00 */
[----:B------:R-:W4:Y:S01]  /*01a0*/  @!P4 LDG.E.128 R8, desc[UR4][R14.64] ;  /* 0x000000040e08c981 */ /* 0x000f22000c1e1d00 */
[----:B------:R-:W-:-:S05]  /*01b0*/  @!P4 VIADD R59, R59, 0x80 ;  /* 0x000000803b3bc836 */ /* 0x000fca0000000000 */
[----:B------:R-:W2:Y:S01]  /*01c0*/  LDC.64 R54, c[0x0][0x3c0] ;  /* 0x0000f000ff367b82 */ /* 0x000ea20000000a00 */
[----:B------:R-:W-:-:S07]  /*01d0*/  ISETP.GE.U32.AND P5, PT, R59, R3, PT ;  /* 0x000000033b00720c */ /* 0x000fce0003fa6070 */
[----:B------:R-:W2:Y:S06]  /*01e0*/  LDC.64 R50, c[0x0][0x3c8] ;  /* 0x0000f200ff327b82 */ /* 0x000eac0000000a00 */
[----:B------:R-:W-:Y:S02]  /*01f0*/  @!P5 IMAD R37, R2, 0x400, R59 ;  /* 0x000004000225d824 */ /* 0x000fe400078e023b */
[----:B------:R-:W4:Y:S01]  /*0200*/  LDC.64 R48, c[0x0][0x3c0] ;  /* 0x0000f000ff307b82 */ /* 0x000f220000000a00 */
[----:B------:R-:W-:Y:S02]  /*0210*/  @!P5 VIADD R59, R59, 0x80 ;  /* 0x000000803b3bd836 */ /* 0x000fe40000000000 */
[----:B0-----:R-:W-:-:S03]  /*0220*/  @!P5 IMAD.WIDE.U32 R32, R37, 0x10, R32 ;  /* 0x000000102520d825 */ /* 0x001fc600078e0020 */
[----:B------:R-:W-:Y:S01]  /*0230*/  ISETP.GE.U32.AND P3, PT, R59, R3, PT ;  /* 0x000000033b00720c */ /* 0x000fe20003f66070 */
[----:B---3--:R-:W-:Y:S01]  /*0240*/  @!P5 IMAD.WIDE.U32 R36, R37, 0x10, R20 ;  /* 0x000000102524d825 */ /* 0x008fe200078e0014 */
[----:B------:R-:W0:Y:S01]  /*0250*/  LDC.64 R52, c[0x0][0x3c8] ;  /* 0x0000f200ff347b82 */ /* 0x000e220000000a00 */
[----:B------:R-:W-:Y:S02]  /*0260*/  CS2R R30, SRZ ;  /* 0x00000000001e7805 */ /* 0x000fe4000001ff00 */
[----:B------:R-:W-:-:S05]  /*0270*/  CS2R R28, SRZ ;  /* 0x00000000001c7805 */ /* 0x000fca000001ff00 */
[----:B------:R-:W3:Y:S03]  /*0280*/  LDC.64 R60, c[0x0][0x3c0] ;  /* 0x0000f000ff3c7b82 */ /* 0x000ee60000000a00 */
[----:B------:R-:W-:Y:S02]  /*0290*/  @!P3 IMAD R25, R2, 0x400, R59 ;  /* 0x000004000219b824 */ /* 0x000fe400078e023b */
[----:B------:R-:W-:Y:S02]  /*02a0*/  @!P3 VIADD R59, R59, 0x80 ;  /* 0x000000803b3bb836 */ /* 0x000fe40000000000 */
[----:B-1----:R-:W-:Y:S01]  /*02b0*/  @!P3 IMAD.WIDE.U32 R38, R25, 0x10, R22 ;  /* 0x000000101926b825 */ /* 0x002fe200078e0016 */
[----:B------:R-:W1:Y:S02]  /*02c0*/  LDC.64 R62, c[0x0][0x3c8] ;  /* 0x0000f200ff3e7b82 */ /* 0x000e640000000a00 */
[----:B------:R-:W-:Y:S01]  /*02d0*/  ISETP.GE.U32.AND P2, PT, R59, R3, PT ;  /* 0x000000033b00720c */ /* 0x000fe20003f46070 */
[----:B--2---:R-:W-:-:S05]  /*02e0*/  @!P3 IMAD.WIDE.U32 R44, R25, 0x10, R44 ;  /* 0x00000010192cb825 */ /* 0x004fca00078e002c */
[----:B------:R-:W2:Y:S07]  /*02f0*/  LDC.64 R64, c[0x0][0x3c0] ;  /* 0x0000f000ff407b82 */ /* 0x000eae0000000a00 */
[----:B------:R-:W-:Y:S01]  /*0300*/  @!P2 IMAD R27, R2, 0x400, R59 ;  /* 0x00000400021ba824 */ /* 0x000fe200078e023b */
[----:B------:R-:W0:Y:S01]  /*0310*/  LDC.64 R66, c[0x0][0x3c8] ;  /* 0x0000f200ff427b82 */ /* 0x000e220000000a00 */
[----:B------:R-:W-:Y:S01]  /*0320*/  @!P2 VIADD R59, R59, 0x80 ;  /* 0x000000803b3ba836 */ /* 0x000fe20000000000 */
[----:B------:R-:W-:Y:S01]  /*0330*/  CS2R R24, SRZ ;  /* 0x0000000000187805 */ /* 0x000fe2000001ff00 */
[----:B------:R-:W-:-:S03]  /*0340*/  @!P2 IMAD.WIDE.U32 R54, R27, 0x10, R54 ;  /* 0x000000101b36a825 */ /* 0x000fc600078e0036 */
[----:B------:R-:W-:Y:S01]  /*0350*/  ISETP.GE.U32.AND P1, PT, R59, R3, PT ;  /* 0x000000033b00720c */ /* 0x000fe20003f26070 */
[----:B------:R-:W-:Y:S01]  /*0360*/  @!P2 IMAD.WIDE.U32 R50, R27, 0x10, R50 ;  /* 0x000000101b32a825 */ /* 0x000fe200078e0032 */
[----:B------:R-:W-:Y:S02]  /*0370*/  CS2R R26, SRZ ;  /* 0x00000000001a7805 */ /* 0x000fe4000001ff00 */
[----:B------:R-:W-:Y:S01]  /*0380*/  CS2R R34, SRZ ;  /* 0x0000000000227805 */ /* 0x000fe2000001ff00 */
[----:B------:R-:W0:Y:S01]  /*0390*/  LDC.64 R56, c[0x0][0x3c0] ;  /* 0x0000f000ff387b82 */ /* 0x000e220000000a00 */
[----:B------:R3:W5:Y:S04]  /*03a0*/  @!P2 LDG.E.128 R28, desc[UR4][R50.64] ;  /* 0x00000004321ca981 */ /* 0x000768000c1e1d00 */
[----:B------:R-:W5:Y:S01]  /*03b0*/  @!P2 LDG.E.128 R24, desc[UR4][R54.64] ;  /* 0x000000043618a981 */ /* 0x000f62000c1e1d00 */
[----:B---3--:R-:W-:Y:S01]  /*03c0*/  CS2R R50, SRZ ;  /* 0x0000000000327805 */ /* 0x008fe2000001ff00 */
[----:B----4-:R-:W-:-:S02]  /*03d0*/  @!P4 DMUL R12, R6, R18 ;  /* 0x00000012060cc228 */ /* 0x010fc40000000000 */
[----:B------:R-:W-:-:S06]  /*03e0*/  @!P4 DMUL R6, R6, R16 ;  /* 0x000000100606c228 */ /* 0x000fcc0000000000 */
[C---:B------:R-:W-:Y:S02]  /*03f0*/  @!P4 DFMA R14, R4.reuse, R16, R12 ;  /* 0x00000010040ec22b */ /* 0x040fe4000000000c */
[----:B------:R-:W-:Y:S01]  /*0400*/  @!P4 DFMA R12, R4, R18, -R6 ;  /* 0x00000012040cc22b */ /* 0x000fe20000000806 */
[----:B------:R-:W-:Y:S01]  /*0410*/  @!P1 IMAD R19, R2, 0x400, R59 ;  /* 0x0000040002139824 */ /* 0x000fe200078e023b */
[----:B------:R-:W-:Y:S01]  /*0420*/  CS2R R4, SRZ ;  /* 0x0000000000047805 */ /* 0x000fe2000001ff00 */
[----:B------:R-:W-:Y:S01]  /*0430*/  @!P1 VIADD R59, R59, 0x80 ;  /* 0x000000803b3b9836 */ /* 0x000fe20000000000 */
[----:B------:R-:W-:Y:S02]  /*0440*/  CS2R R6, SRZ ;  /* 0x0000000000067805 */ /* 0x000fe4000001ff00 */
[C---:B------:R-:W-:Y:S01]  /*0450*/  @!P4 DMUL R16, R14.reuse, R10 ;  /* 0x0000000a0e10c228 */ /* 0x040fe20000000000 */
[----:B------:R-:W-:Y:S01]  /*0460*/  @!P1 IMAD.WIDE.U32 R60, R19, 0x10, R60 ;  /* 0x00000010133c9825 */ /* 0x000fe200078e003c */
[----:B------:R-:W-:Y:S01]  /*0470*/  @!P4 DMUL R14, R14, R8 ;  /* 0x000000080e0ec228 */ /* 0x000fe20000000000 */
[----:B------:R-:W-:-:S02]  /*0480*/  ISETP.GE.U32.AND P0, PT, R59, R3, PT ;  /* 0x000000033b00720c */ /* 0x000fc40003f06070 */
[----:B-1----:R-:W-:Y:S01]  /*0490*/  @!P1 IMAD.WIDE.U32 R62, R19, 0x10, R62 ;  /* 0x00000010133e9825 */ /* 0x002fe200078e003e */
[----:B------:R-:W-:Y:S02]  /*04a0*/  CS2R R18, SRZ ;  /* 0x0000000000127805 */ /* 0x000fe4000001ff00 */
[C---:B------:R-:W-:Y:S02]  /*04b0*/  @!P4 DFMA R4, R12.reuse, R8, -R16 ;  /* 0x000000080c04c22b */ /* 0x040fe40000000810 */
[----:B------:R-:W-:Y:S01]  /*04c0*/  @!P4 DFMA R6, R12, R10, R14 ;  /* 0x0000000a0c06c22b */ /* 0x000fe2000000000e */
[----:B------:R-:W-:Y:S02]  /*04d0*/  CS2R R8, SRZ ;  /* 0x0000000000087805 */ /* 0x000fe4000001ff00 */
[----:B------:R-:W-:Y:S02]  /*04e0*/  CS2R R10, SRZ ;  /* 0x00000000000a7805 */ /* 0x000fe4000001ff00 */
[----:B------:R-:W-:-:S02]  /*04f0*/  CS2R R14, SRZ ;  /* 0x00000000000e7805 */ /* 0x000fc4000001ff00 */
[----:B------:R-:W-:Y:S02]  /*0500*/  CS2R R12, SRZ ;  /* 0x00000000000c7805 */ /* 0x000fe4000001ff00 */
[----:B------:R-:W-:Y:S01]  /*0510*/  CS2R R16, SRZ ;  /* 0x0000000000107805 */ /* 0x000fe2000001ff00 */
[----:B------:R-:W-:Y:S02]  /*0520*/  @!P0 IMAD R21, R2, 0x400, R59 ;  /* 0x0000040002158824 */ /* 0x000fe400078e023b */
[----:B------:R-:W-:Y:S01]  /*0530*/  @!P0 VIADD R59, R59, 0x80 ;  /* 0x000000803b3b8836 */ /* 0x000fe20000000000 */
[----:B------:R1:W5:Y:S01]  /*0540*/  @!P5 LDG.E.128 R8, desc[UR4][R32.64] ;  /* 0x000000042008d981 */ /* 0x000362000c1e1d00 */
[----:B------:R-:W-:Y:S02]  /*0550*/  CS2R R42, SRZ ;  /* 0x00000000002a7805 */ /* 0x000fe4000001ff00 */
[----:B------:R-:W-:Y:S01]  /*0560*/  CS2R R40, SRZ ;  /* 0x0000000000287805 */ /* 0x000fe2000001ff00 */
[----:B--2---:R-:W-:Y:S01]  /*0570*/  @!P0 IMAD.WIDE.U32 R64, R21, 0x10, R64 ;  /* 0x0000001015408825 */ /* 0x004fe200078e0040 */
[----:B------:R-:W-:Y:S01]  /*0580*/  ISETP.GE.U32.AND P4, PT, R59, R3, PT ;  /* 0x000000033b00720c */ /* 0x000fe20003f86070 */
[----:B------:R2:W5:Y:S01]  /*0590*/  @!P5 LDG.E.128 R12, desc[UR4][R36.64] ;  /* 0x00000004240cd981 */ /* 0x000562000c1e1d00 */
[----:B------:R-:W-:Y:S01]  /*05a0*/  CS2R R22, SRZ ;  /* 0x0000000000167805 */ /* 0x000fe2000001ff00 */
[----:B0-----:R-:W-:-:S02]  /*05b0*/  @!P0 IMAD.WIDE.U32 R66, R21, 0x10, R66 ;  /* 0x0000001015428825 */ /* 0x001fc400078e0042 */
[----:B------:R0:W5:Y:S01]  /*05c0*/  @!P3 LDG.E.128 R16, desc[UR4][R38.64] ;  /* 0x000000042610b981 */ /* 0x000162000c1e1d00 */
[----:B-1----:R-:W-:-:S03]  /*05d0*/  CS2R R32, SRZ ;  /* 0x0000000000207805 */ /* 0x002fc6000001ff00 */
[----:B------:R-:W5:Y:S04]  /*05e0*/  @!P0 LDG.E.128 R40, desc[UR4][R64.64] ;  /* 0x0000000440288981 */ /* 0x000f68000c1e1d00 */
[----:B------:R-:W-:Y:S01]  /*05f0*/  @!P4 IMAD R69, R2, 0x400, R59 ;  /* 0x000004000245c824 */ /* 0x000fe200078e023b */
[----:B--2---:R-:W-:Y:S02]  /*0600*/  CS2R R36, SRZ ;  /* 0x0000000000247805 */ /* 0x004fe4000001ff00 */
[----:B0-----:R-:W-:Y:S01]  /*0610*/  CS2R R38, SRZ ;  /* 0x0000000000267805 */ /* 0x001fe2000001ff00 */
[----:B------:R0:W5:Y:S01]  /*0620*/  @!P1 LDG.E.128 R32, desc[UR4][R60.64] ;  /* 0x000000043c209981 */ /* 0x000162000c1e1d00 */
[----:B------:R-:W-:Y:S01]  /*0630*/  @!P4 IMAD.WIDE.U32 R54, R69, 0x10, R48 ;  /* 0x000000104536c825 */ /* 0x000fe200078e0030 */
[----:B------:R-:W-:-:S03]  /*0640*/  CS2R R48, SRZ ;  /* 0x0000000000307805 */ /* 0x000fc6000001ff00 */
[----:B------:R-:W-:Y:S01]  /*0650*/  @!P4 IMAD.WIDE.U32 R68, R69, 0x10, R52 ;  /* 0x000000104544c825 */ /* 0x000fe200078e0034 */
[----:B------:R-:W-:Y:S01]  /*0660*/  CS2R R52, SRZ ;  /* 0x0000000000347805 */ /* 0x000fe2000001ff00 */
[----:B------:R-:W5:Y:S02]  /*0670*/  @!P1 LDG.E.128 R36, desc[UR4][R62.64] ;  /* 0x000000043e249981 */ /* 0x000f64000c1e1d00 */
[----:B------:R-:W-:Y:S01]  /*0680*/  @!P4 VIADD R59, R59, 0x80 ;  /* 0x000000803b3bc836 */ /* 0x000fe20000000000 */
[----:B0-----:R-:W0:Y:S01]  /*0690*/  LDC.64 R60, c[0x0][0x3c8] ;  /* 0x0000f200ff3c7b82 */ /* 0x001e220000000a00 */
[----:B------:R1:W5:Y:S02]  /*06a0*/  @!P4 LDG.E.128 R48, desc[UR4][R54.64] ;  /* 0x000000043630c981 */ /* 0x000364000c1e1d00 */
[----:B-1----:R-:W-:-:S06]  /*06b0*/  CS2R R54, SRZ ;  /* 0x0000000000367805 */ /* 0x002fcc000001ff00 */
[----:B------:R-:W5:Y:S01]  /*06c0*/  @!P4 LDG.E.128 R52, desc[UR4][R68.64] ;  /* 0x000000044434c981 */ /* 0x000f62000c1e1d00 */
[----:B------:R-:W-:Y:S02]  /*06d0*/  ISETP.GE.U32.AND P1, PT, R59, R3, PT ;  /* 0x000000033b00720c */ /* 0x000fe40003f26070 */
[----:B------:R-:W-:Y:S02]  /*06e0*/  CS2R R20, SRZ ;  /* 0x0000000000147805 */ /* 0x000fe4000001ff00 */
[----:B------:R-:W-:-:S04]  /*06f0*/  CS2R R46, SRZ ;  /* 0x00000000002e7805 */ /* 0x000fc8000001ff00 */
[----:B------:R1:W5:Y:S05]  /*0700*/  @!P3 LDG.E.128 R20, desc[UR4][R44.64] ;  /* 0x000000042c14b981 */ /* 0x00036a000c1e1d00 */
[----:B------:R-:W-:Y:S01]  /*0710*/  @!P1 IMAD R63, R2, 0x400, R59 ;  /* 0x00000400023f9824 */ /* 0x000fe200078e023b */
[----:B------:R-:W-:-:S03]  /*0720*/  CS2R R58, SRZ ;  /* 0x00000000003a7805 */ /* 0x000fc6000001ff00 */
[----:B------:R-:W-:Y:S01]  /*0730*/  @!P1 IMAD.WIDE.U32 R64, R63, 0x10, R56 ;  /* 0x000000103f409825 */ /* 0x000fe200078e0038 */
[----:B------:R-:W-:Y:S02]  /*0740*/  CS2R R56, SRZ ;  /* 0x0000000000387805 */ /* 0x000fe4000001ff00 */
[----:B-1----:R-:W-:-:S04]  /*0750*/  CS2R R44, SRZ ;  /* 0x00000000002c7805 */ /* 0x002fc8000001ff00 */
[----:B------:R1:W5:Y:S04]  /*0760*/  @!P1 LDG.E.128 R56, desc[UR4][R64.64] ;  /* 0x0000000440389981 */ /* 0x000368000c1e1d00 */
[----:B------:R0:W5:Y:S01]  /*0770*/  @!P0 LDG.E.128 R44, desc[UR4][R66.64] ;  /* 0x00000004422c8981 */ /* 0x000162000c1e1d00 */
[----:B-1----:R-:W-:-:S05]  /*0780*/  VIADD R64, R0, 0x80 ;  /* 0x0000008000407836 */ /* 0x002fca0000000000 */
[----:B------:R-:W-:Y:S01]  /*0790*/  ISETP.GE.U32.AND P0, PT, R64, R3, PT ;  /* 0x000000034000720c */ /* 0x000fe20003f06070 */
[----:B0-----:R-:W-:Y:S01]  /*07a0*/  @!P1 IMAD.WIDE.U32 R66, R63, 0x10, R60 ;  /* 0x000000103f429825 */ /* 0x001fe200078e003c */
[----:B------:R-:W-:Y:S02]  /*07b0*/  CS2R R62, SRZ ;  /* 0x00000000003e7805 */ /* 0x000fe4000001ff00 */
[----:B------:R-:W-:Y:S01]  /*07c0*/  CS2R R60, SRZ ;  /* 0x00000000003c7805 */ /* 0x000fe2000001ff00 */
[----:B------:R-:W-:Y:S01]  /*07d0*/  BSSY.RECONVERGENT B0, `(.L_x_8171) ;  /* 0x000000e000007945 */ /* 0x000fe20003800200 */
[----:B------:R-:W-:-:S04]  /*07e0*/  CS2R R64, SRZ ;  /* 0x0000000000407805 */ /* 0x000fc8000001ff00 */
[----:B------:R0:W5:Y:S02]  /*07f0*/  @!P1 LDG.E.128 R60, desc[UR4][R66.64] ;  /* 0x00000004423c9981 */ /* 0x000164000c1e1d00 */
[----:B0-----:R-:W-:Y:S01]  /*0800*/  CS2R R66, SRZ ;  /* 0x0000000000427805 */ /* 0x001fe2000001ff00 */
[----:B------:R-:W-:Y:S06]  /*0810*/  @P0 BRA `(.L_x_8172) ;  /* 0x0000000000240947 */ /* 0x000fec0003800000 */
        /* <DEDUP_REMOVED lines=9> */
.L_x_8172:
[----:B------:R-:W-:Y:S05]  /*08b0*/  BSYNC.RECONVERGENT B0 ;  /* 0x0000000000007941 */ /* 0x000fea0003800200 */
.L_x_8171:
[----:B-----5:R-:W-:Y:S01]  /*08c0*/  VIADD R8, R0, 0x100 ;  /* 0x0000010000087836 */ /* 0x020fe20000000000 */
[----:B------:R-:W-:Y:S01]  /*08d0*/  BSSY.RECONVERGENT B0, `(.L_x_8173) ;  /* 0x000000e000007945 */ /* 0x000fe20003800200 */
[----:B------:R-:W-:-:S03]  /*08e0*/  CS2R R10, SRZ ;  /* 0x00000000000a7805 */ /* 0x000fc6000001ff00 */
[----:B------:R-:W-:Y:S02]  /*08f0*/  ISETP.GE.U32.AND P0, PT, R8, R3, PT ;  /* 0x000000030800720c */ /* 0x000fe40003f06070 */
[----:B------:R-:W-:-:S11]  /*0900*/  CS2R R8, SRZ ;  /* 0x0000000000087805 */ /* 0x000fd6000001ff00 */
        /* <DEDUP_REMOVED lines=10> */
.L_x_8174:
[----:B------:R-:W-:Y:S05]  /*09b0*/  BSYNC.RECONVERGENT B0 ;  /* 0x0000000000007941 */ /* 0x000fea0003800200 */
.L_x_8173:
[C---:B------:R-:W-:Y:S01]  /*09c0*/  VIADD R12, R0.reuse, 0x180 ;  /* 0x00000180000c7836 */ /* 0x040fe20000000000 */
[----:B------:R-:W-:Y:S01]  /*09d0*/  BSSY.RECONVERGENT B0, `(.L_x_8175) ;  /* 0x0000017000007945 */ /* 0x000fe20003800200 */
[C---:B------:R-:W-:Y:S01]  /*09e0*/  VIADD R14, R0.reuse, 0x280 ;  /* 0x00000280000e7836 */ /* 0x040fe20000000000 */
[CC--:B------:R-:W-:Y:S01]  /*09f0*/  ISETP.GE.U32.AND P5, PT, R0.reuse, R3.reuse, PT ;  /* 0x000000030000720c */ /* 0x0c0fe20003fa6070 */
[----:B------:R-:W-:Y:S01]  /*0a00*/  VIADD R16, R0, 0x300 ;  /* 0x0000030000107836 */ /* 0x000fe20000000000 */
[-C--:B------:R-:W-:Y:S01]  /*0a10*/  ISETP.GE.U32.AND P0, PT, R12, R3.reuse, PT ;  /* 0x000000030c00720c */ /* 0x080fe20003f06070 */
[----:B------:R-:W-:Y:S01]  /*0a20*/  VIADD R12, R0, 0x200 ;  /* 0x00000200000c7836 */ /* 0x000fe20000000000 */
[-C--:B------:R-:W-:Y:S01]  /*0a30*/  ISETP.GE.U32.AND P2, PT, R14, R3.reuse, PT ;  /* 0x000000030e00720c */ /* 0x080fe20003f46070 */
[----:B------:R-:W-:Y:S01]  /*0a40*/  VIADD R18, R0, 0x380 ;  /* 0x0000038000127836 */ /* 0x000fe20000000000 */
[----:B------:R-:W-:Y:S02]  /*0a50*/  ISETP.GE.U32.AND P3, PT, R16, R3, PT ;  /* 0x000000031000720c */ /* 0x000fe40003f66070 */
[----:B------:R-:W-:-:S02]  /*0a60*/  CS2R R14, SRZ ;  /* 0x00000000000e7805 */ /* 0x000fc4000001ff00 */
[-C--:B------:R-:W-:Y:S02]  /*0a70*/  ISETP.GE.U32.AND P1, PT, R12, R3.reuse, PT ;  /* 0x000000030c00720c */ /* 0x080fe40003f26070 */
[----:B------:R-:W-:Y:S02]  /*0a80*/  CS2R R12, SRZ ;  /* 0x00000000000c7805 */ /* 0x000fe4000001ff00 */
[----:B------:R-:W-:Y:S01]  /*0a90*/  ISETP.GE.U32.AND P4, PT, R18, R3, PT ;  /* 0x000000031200720c */ /* 0x000fe20003f86070 */
[----:B------:R-:W-:-:S12]  /*0aa0*/  @P0 BRA `(.L_x_8176) ;  /* 0x0000000000240947 */ /* 0x000fd80003800000 */
        /* <DEDUP_REMOVED lines=9> */
.L_x_8176:
[----:B------:R-:W-:Y:S05]  /*0b40*/  BSYNC.RECONVERGENT B0 ;  /* 0x0000000000007941 */ /* 0x000fea0003800200 */
.L_x_8175:
        /* <DEDUP_REMOVED lines=13> */
.L_x_8178:
[----:B------:R-:W-:Y:S05]  /*0c20*/  BSYNC.RECONVERGENT B0 ;  /* 0x0000000000007941 */ /* 0x000fea0003800200 */
.L_x_8177:
        /* <DEDUP_REMOVED lines=13> */
.L_x_8180:
[----:B------:R-:W-:Y:S05]  /*0d00*/  BSYNC.RECONVERGENT B0 ;  /* 0x0000000000007941 */ /* 0x000fea0003800200 */
.L_x_8179:
        /* <DEDUP_REMOVED lines=13> */
.L_x_8182:
[----:B------:R-:W-:Y:S05]  /*0de0*/  BSYNC.RECONVERGENT B0 ;  /* 0x0000000000007941 */ /* 0x000fea0003800200 */
.L_x_8181:
        /* <DEDUP_REMOVED lines=13> */
.L_x_8184:
[----:B------:R-:W-:Y:S05]  /*0ec0*/  BSYNC.RECONVERGENT B0 ;  /* 0x0000000000007941 */ /* 0x000fea0003800200 */
.L_x_8183:
        /* <DEDUP_REMOVED lines=15> */
.L_x_8187:
[----:B------:R-:W-:-:S13]  /*0fc0*/  ISETP.GE.U32.AND P0, PT, R0, R3, PT ;  /* 0x000000030000720c */ /* 0x000fda0003f06070 */
[----:B------:R-:W-:Y:S05]  /*0fd0*/  @P0 BRA `(.L_x_8189) ;  /* 0x0000000000300947 */ /* 0x000fea0003800000 */
[----:B0-----:R-:W0:Y:S01]  /*0fe0*/  LDC.64 R4, c[0x0][0x3b0] ;  /* 0x0000ec00ff047b82 */ /* 0x001e220000000a00 */
[----:B------:R-:W-:Y:S02]  /*0ff0*/  IMAD R7, R2, 0x400, R0 ;  /* 0x0000040002077824 */ /* 0x000fe400078e0200 */
[----:B------:R-:W-:Y:S02]  /*1000*/  VIADD R0, R0, 0x80 ;  /* 0x0000008000007836 */ /* 0x000fe40000000000 */
[----:B0-----:R-:W-:-:S05]  /*1010*/  IMAD.WIDE.U32 R4, R7, 0x10, R4 ;  /* 0x0000001007047825 */ /* 0x001fca00078e0004 */
[----:B------:R1:W-:Y:S02]  /*1020*/  STG.E.128 desc[UR4][R4.64], R8 ;  /* 0x0000000804007986 */ /* 0x0003e4000c101d04 */
.L_x_8188:
[----:B------:R-:W-:-:S13]  /*1030*/  ISETP.GE.U32.AND P0, PT, R0, R3, PT ;  /* 0x000000030000720c */ /* 0x000fda0003f06070 */
[----:B------:R-:W-:Y:S05]  /*1040*/  @P0 BRA `(.L_x_8190) ;  /* 0x0000000000300947 */ /* 0x000fea0003800000 */
[----:B01----:R-:W0:Y:S01]  /*1050*/  LDC.64 R4, c[0x0][0x3b0] ;  /* 0x0000ec00ff047b82 */ /* 0x003e220000000a00 */
[----:B------:R-:W-:Y:S02]  /*1060*/  IMAD R7, R2, 0x400, R0 ;  /* 0x0000040002077824 */ /* 0x000fe400078e0200 */
[----:B------:R-:W-:Y:S02]  /*1070*/  VIADD R0, R0, 0x80 ;  /* 0x0000008000007836 */ /* 0x000fe40000000000 */
[----:B0-----:R-:W-:-:S05]  /*1080*/  IMAD.WIDE.U32 R4, R7, 0x10, R4 ;  /* 0x0000001007047825 */ /* 0x001fca00078e0004 */
[----:B------:R1:W-:Y:S02]  /*1090*/  STG.E.128 desc[UR4][R4.64], R12 ;  /* 0x0000000c04007986 */ /* 0x0003e4000c101d04 */
.L_x_8189:
[----:B------:R-:W-:-:S13]  /*10a0*/  ISETP.GE.U32.AND P0, PT, R0, R3, PT ;  /* 0x000000030000720c */ /* 0x000fda0003f06070 */
[----:B------:R-:W-:Y:S05]  /*10b0*/  @P0 BRA `(.L_x_8191) ;  /* 0x0000000000340947 */ /* 0x000fea0003800000 */
[----:B01----:R-:W0:Y:S01]  /*10c0*/  LDC.64 R4, c[0x0][0x3b0] ;  /* 0x0000ec00ff047b82 */ /* 0x003e220000000a00 */
[----:B------:R-:W-:Y:S02]  /*10d0*/  IMAD R7, R2, 0x400, R0 ;  /* 0x0000040002077824 */ /* 0x000fe400078e0200 */
[----:B------:R-:W-:Y:S02]  /*10e0*/  VIADD R0, R0, 0x80 ;  /* 0x0000008000007836 */ /* 0x000fe40000000000 */
[----:B0-----:R-:W-:-:S05]  /*10f0*/  IMAD.WIDE.U32 R4, R7, 0x10, R4 ;  /* 0x0000001007047825 */ /* 0x001fca00078e0004 */
[----:B------:R2:W-:Y:S02]  /*1100*/  STG.E.128 desc[UR4][R4.64], R16 ;  /* 0x0000001004007986 */ /* 0x0005e4000c101d04 */
.L_x_8190:
        /* <DEDUP_REMOVED lines=8> */
.L_x_8191:
[----:B------:R-:W-:Y:S05]  /*1190*/  BSYNC.RELIABLE B1 ;  /* 0x0000000000017941 */ /* 0x000fea0003800100 */
.L_x_8186:
[----:B------:R-:W-:-:S13]  /*11a0*/  ISETP.GE.U32.AND P0, PT, R0, R3, PT ;  /* 0x000000030000720c */ /* 0x000fda0003f06070 */
[----:B012---:R-:W0:Y:S01]  /*11b0*/  @!P0 LDC.64 R4, c[0x0][0x3b0] ;  /* 0x0000ec00ff048b82 */ /* 0x007e220000000a00 */
[----:B------:R-:W-:Y:S02]  /*11c0*/  @!P0 IMAD R7, R2, 0x400, R0 ;  /* 0x0000040002078824 */ /* 0x000fe400078e0200 */
[----:B------:R-:W-:Y:S02]  /*11d0*/  @!P0 VIADD R0, R0, 0x80 ;  /* 0x0000008000008836 */ /* 0x000fe40000000000 */
[----:B0-----:R-:W-:-:S05]  /*11e0*/  @!P0 IMAD.WIDE.U32 R4, R7, 0x10, R4 ;  /* 0x0000001007048825 */ /* 0x001fca00078e0004 */
[----:B------:R3:W-:Y:S02]  /*11f0*/  @!P0 STG.E.128 desc[UR4][R4.64], R24 ;  /* 0x0000001804008986 */ /* 0x0007e4000c101d04 */
.L_x_8192:
[----:B------:R-:W-:Y:S05]  /*1200*/  BSYNC.RECONVERGENT B0 ;  /* 0x0000000000007941 */ /* 0x000fea0003800200 */
.L_x_8185:
[----:B------:R-:W-:Y:S05]  /*1210*/  WARPSYNC.ALL ;  /* 0x0000000000007948 */ /* 0x000fea0003800000 */
[----:B------:R-:W-:-:S13]  /*1220*/  ISETP.GE.U32.AND P0, PT, R0, R3, PT ;  /* 0x000000030000720c */ /* 0x000fda0003f06070 */
[----:B------:R-:W-:Y:S05]  /*1230*/  @P0 EXIT ;  /* 0x000000000000094d */ /* 0x000fea0003800000 */
[----:B0123--:R-:W0:Y:S01]  /*1240*/  LDC.64 R4, c[0x0][0x3b0] ;  /* 0x0000ec00ff047b82 */ /* 0x00fe220000000a00 */
[----:B------:R-:W-:-:S04]  /*1250*/  IMAD R3, R2, 0x400, R0 ;  /* 0x0000040002037824 */ /* 0x000fc800078e0200 */
[----:B0-----:R-:W-:-:S05]  /*1260*/  IMAD.WIDE.U32 R2, R3, 0x10, R4 ;  /* 0x0000001003027825 */ /* 0x001fca00078e0004 */
[----:B------:R-:W-:Y:S01]  /*1270*/  STG.E.128 desc[UR4][R2.64], R28 ;  /* 0x0000001c02007986 */ /* 0x000fe2000c101d04 */
[----:B------:R-:W-:Y:S05]  /*1280*/  EXIT ;  /* 0x000000000000794d */ /* 0x000fea0003800000 */
.L_x_8170:
[----:B------:R-:W0:Y:S01]  /*1290*/  S2R R3, SR_TID.X ;  /* 0x0000000000037919 */ /* 0x000e220000002100 */
[----:B------:R-:W1:Y:S01]  /*12a0*/  LDC.64 R4, c[0x0][0x3c0] ;  /* 0x0000f000ff047b82 */ /* 0x000e620000000a00 */
[----:B------:R-:W-:Y:S01]  /*12b0*/  IMAD.SHL.U32 R2, R2, 0x400, RZ ;  /* 0x0000040002027824 */ /* 0x000fe200078e00ff */
[----:B------:R-:W2:Y:S06]  /*12c0*/  LDCU.128 UR8, c[0x0][0x390] ;  /* 0x00007200ff0877ac */ /* 0x000eac0008000c00 */
[----:B------:R-:W3:Y:S01]  /*12d0*/  LDC.64 R68, c[0x0][0x3c8] ;  /* 0x0000f200ff447b82 */ /* 0x000ee20000000a00 */
[----:B-1----:R-:W-:-:S04]  /*12e0*/  IMAD.WIDE.U32 R4, R2, 0x10, R4 ;  /* 0x0000001002047825 */ /* 0x002fc800078e0004 */
[----:B0-----:R-:W-:-:S05]  /*12f0*/  IMAD.WIDE.U32 R40, R3, 0x20, R4 ;  /* 0x0000002003287825 */ /* 0x001fca00078e0004 */
[----:B------:R-:W2:Y:S01]  /*1300*/  LDG.E.ENL2.256 R56, R64, desc[UR4][R40.64] ;  /* 0xfe0000042840797e */ /* 0x000ea20008121938 */
[----:B---3--:R-:W-:-:S03]  /*1310*/  IMAD.WIDE.U32 R68, R2, 0x10, R68 ;  /* 0x0000001002447825 */ /* 0x008fc600078e0044 */
[----:B------:R-:W3:Y:S01]  /*1320*/  LDG.E.ENL2.256 R36, R24, desc[UR4][R40.64+0x1000] ;  /* 0xfe0080042818797e */ /* 0x000ee20008121924 */
[----:B------:R-:W-:-:S03]  /*1330*/  IMAD.WIDE.U32 R68, R3, 0x20, R68 ;  /* 0x0000002003447825 */ /* 0x000fc600078e0044 */
[----:B------:R-:W4:Y:S04]  /*1340*/  LDG.E.ENL2.256 R16, R52, desc[UR4][R40.64+0x2000] ;  /* 0xfe0100042834797e */ /* 0x000f280008121910 */
[----:B------:R-:W5:Y:S04]  /*1350*/  LDG.E.ENL2.256 R60, R28, desc[UR4][R68.64] ;  /* 0xfe000004441c797e */ /* 0x000f68000812193c */
[----:B------:R-:W4:Y:S04]  /*1360*/  LDG.E.ENL2.256 R4, R8, desc[UR4][R68.64+0x1000] ;  /* 0xfe0080044408797e */ /* 0x000f280008121904 */
[----:B------:R-:W4:Y:S01]  /*1370*/  LDG.E.ENL2.256 R44, R32, desc[UR4][R40.64+0x3000] ;  /* 0xfe0180042820797e */ /* 0x000f22000812192c */
[----:B--2---:R-:W-:-:S02]  /*1380*/  DMUL R12, R66, UR8 ;  /* 0x00000008420c7c28 */ /* 0x004fc40008000000 */
[----:B------:R-:W-:-:S06]  /*1390*/  DMUL R66, R66, UR10 ;  /* 0x0000000a42427c28 */ /* 0x000fcc0008000000 */
[C---:B------:R-:W-:Y:S02]  /*13a0*/  DFMA R42, R64.reuse, UR10, R12 ;  /* 0x0000000a402a7c2b */ /* 0x040fe4000800000c */
[----:B------:R-:W2:Y:S01]  /*13b0*/  LDG.E.ENL2.256 R20, R12, desc[UR4][R68.64+0x2000] ;  /* 0xfe010004440c797e */ /* 0x000ea20008121914 */
[----:B------:R-:W-:-:S05]  /*13c0*/  DFMA R64, R64, UR8, -R66 ;  /* 0x0000000840407c2b */ /* 0x000fca0008000842 */
[-C--:B-----5:R-:W-:Y:S02]  /*13d0*/  DMUL R48, R30, R42.reuse ;  /* 0x0000002a1e307228 */ /* 0x0a0fe40000000000 */
[----:B------:R-:W-:-:S06]  /*13e0*/  DMUL R66, R28, R42 ;  /* 0x0000002a1c427228 */ /* 0x000fcc0000000000 */
[-C--:B------:R-:W-:Y:S02]  /*13f0*/  DFMA R28, R28, R64.reuse, -R48 ;  /* 0x000000401c1c722b */ /* 0x080fe40000000830 */
[----:B------:R-:W5:Y:S01]  /*1400*/  LDG.E.ENL2.256 R40, R48, desc[UR4][R68.64+0x3000] ;  /* 0xfe0180044430797e */ /* 0x000f620008121928 */
[----:B------:R-:W-:Y:S02]  /*1410*/  DFMA R30, R30, R64, R66 ;  /* 0x000000401e1e722b */ /* 0x000fe40000000042 */
[C---:B------:R-:W-:Y:S02]  /*1420*/  DMUL R64, R58.reuse, UR8 ;  /* 0x000000083a407c28 */ /* 0x040fe40008000000 */
[----:B------:R-:W-:-:S06]  /*1430*/  DMUL R58, R58, UR10 ;  /* 0x0000000a3a3a7c28 */ /* 0x000fcc0008000000 */
[C---:B------:R-:W-:Y:S02]  /*1440*/  DFMA R64, R56.reuse, UR10, R64 ;  /* 0x0000000a38407c2b */ /* 0x040fe40008000040 */
[----:B------:R-:W-:-:S06]  /*1450*/  DFMA R58, R56, UR8, -R58 ;  /* 0x00000008383a7c2b */ /* 0x000fcc000800083a */
[-C--:B------:R-:W-:Y:S02]  /*1460*/  DMUL R56, R62, R64.reuse ;  /* 0x000000403e387228 */ /* 0x080fe40000000000 */
[----:B------:R-:W-:-:S06]  /*1470*/  DMUL R64, R60, R64 ;  /* 0x000000403c407228 */ /* 0x000fcc0000000000 */
[-C--:B------:R-:W-:Y:S02]  /*1480*/  DFMA R60, R60, R58.reuse, -R56 ;  /* 0x0000003a3c3c722b */ /* 0x080fe40000000838 */
[----:B------:R-:W-:Y:S02]  /*1490*/  DFMA R62, R62, R58, R64 ;  /* 0x0000003a3e3e722b */ /* 0x000fe40000000040 */
[C---:B---3--:R-:W-:Y:S02]  /*14a0*/  DMUL R58, R26.reuse, UR8 ;  /* 0x000000081a3a7c28 */ /* 0x048fe40008000000 */
[----:B------:R-:W-:Y:S02]  /*14b0*/  DMUL R56, R26, UR10 ;  /* 0x0000000a1a387c28 */ /* 0x000fe40008000000 */
[----:B------:R-:W-:-:S04]  /*14c0*/  DMUL R26, R38, UR8 ;  /* 0x00000008261a7c28 */ /* 0x000fc80008000000 */
[C---:B------:R-:W-:Y:S02]  /*14d0*/  DFMA R58, R24.reuse, UR10, R58 ;  /* 0x0000000a183a7c2b */ /* 0x040fe4000800003a */
[----:B------:R-:W-:Y:S02]  /*14e0*/  DFMA R24, R24, UR8, -R56 ;  /* 0x0000000818187c2b */ /* 0x000fe40008000838 */
[----:B------:R-:W-:Y:S02]  /*14f0*/  DMUL R56, R38, UR10 ;  /* 0x0000000a26387c28 */ /* 0x000fe40008000000 */
        /* <DEDUP_REMOVED lines=9> */
[C---:B------:R-:W-:Y:S02]  /*1590*/  DMUL R38, R18.reuse, UR10 ;  /* 0x0000000a12267c28 */ /* 0x040fe40008000000 */
[----:B------:R-:W-:Y:S02]  /*15a0*/  DMUL R26, R18, UR8 ;  /* 0x00000008121a7c28 */ /* 0x000fe40008000000 */
[----:B------:R-:W-:Y:S01]  /*15b0*/  DMUL R54, R54, UR8 ;  /* 0x0000000836367c28 */ /* 0x000fe20008000000 */
[----:B------:R-:W0:Y:S01]  /*15c0*/  S2R R0, SR_TID.X ;  /* 0x0000000000007919 */ /* 0x000e220000002100 */
[----:B------:R-:W-:Y:S02]  /*15d0*/  DFMA R18, R52, UR8, -R24 ;  /* 0x0000000834127c2b */ /* 0x000fe40008000818 */
[----:B------:R-:W-:Y:S02]  /*15e0*/  DFMA R24, R16, UR8, -R38 ;  /* 0x0000000810187c2b */ /* 0x000fe40008000826 */
[----:B------:R-:W-:-:S02]  /*15f0*/  DFMA R4, R4, R36, -R56 ;  /* 0x000000240404722b */ /* 0x000fc40000000838 */
[----:B------:R-:W-:Y:S02]  /*1600*/  DFMA R6, R6, R36, R58 ;  /* 0x000000240606722b */ /* 0x000fe4000000003a */
[----:B------:R-:W-:Y:S02]  /*1610*/  DFMA R16, R16, UR10, R26 ;  /* 0x0000000a10107c2b */ /* 0x000fe4000800001a */
[----:B------:R-:W-:Y:S01]  /*1620*/  DFMA R52, R52, UR10, R54 ;  /* 0x0000000a34347c2b */ /* 0x000fe20008000036 */
[----:B------:R-:W1:Y:S01]  /*1630*/  LDC.64 R26, c[0x0][0x3b0] ;  /* 0x0000ec00ff1a7b82 */ /* 0x000e620000000a00 */
[C---:B------:R-:W-:Y:S02]  /*1640*/  DMUL R36, R34.reuse, UR10 ;  /* 0x0000000a22247c28 */ /* 0x040fe40008000000 */
[----:B------:R-:W-:Y:S02]  /*1650*/  DMUL R54, R34, UR8 ;  /* 0x0000000822367c28 */ /* 0x000fe40008000000 */
[----:B------:R-:W-:-:S02]  /*1660*/  DMUL R56, R46, UR10 ;  /* 0x0000000a2e387c28 */ /* 0x000fc40008000000 */
[----:B------:R-:W-:Y:S02]  /*1670*/  DMUL R46, R46, UR8 ;  /* 0x000000082e2e7c28 */ /* 0x000fe40008000000 */
[C---:B------:R-:W-:Y:S02]  /*1680*/  DFMA R34, R32.reuse, UR8, -R36 ;  /* 0x0000000820227c2b */ /* 0x040fe40008000824 */
[----:B------:R-:W-:Y:S02]  /*1690*/  DFMA R36, R32, UR10, R54 ;  /* 0x0000000a20247c2b */ /* 0x000fe40008000036 */
[C---:B------:R-:W-:Y:S02]  /*16a0*/  DFMA R32, R44.reuse, UR8, -R56 ;  /* 0x000000082c207c2b */ /* 0x040fe40008000838 */
[----:B------:R-:W-:Y:S01]  /*16b0*/  DFMA R44, R44, UR10, R46 ;  /* 0x0000000a2c2c7c2b */ /* 0x000fe2000800002e */
[----:B-1----:R-:W-:-:S04]  /*16c0*/  IMAD.WIDE.U32 R26, R2, 0x10, R26 ;  /* 0x00000010021a7825 */ /* 0x002fc800078e001a */
[----:B0-----:R-:W-:-:S05]  /*16d0*/  IMAD.WIDE.U32 R26, R0, 0x20, R26 ;  /* 0x00000020001a7825 */ /* 0x001fca00078e001a */
[----:B------:R-:W-:Y:S04]  /*16e0*/  STG.E.ENL2.256 desc[UR4][R26.64], R28, R60 ;  /* 0xf800001c1a3c797f */ /* 0x000fe8000f121804 */
[----:B------:R-:W-:Y:S01]  /*16f0*/  STG.E.ENL2.256 desc[UR4][R26.64+0x1000], R8, R4 ;  /* 0xf80080081a04797f */ /* 0x000fe2000f121804 */
[-C--:B--2---:R-:W-:Y:S02]  /*1700*/  DMUL R38, R14, R52.reuse ;  /* 0x000000340e267228 */ /* 0x084fe40000000000 */
[----:B------:R-:W-:-:S06]  /*1710*/  DMUL R52, R12, R52 ;  /* 0x000000340c347228 */ /* 0x000fcc0000000000 */
[-C--:B------:R-:W-:Y:S02]  /*1720*/  DFMA R12, R12, R18.reuse, -R38 ;  /* 0x000000120c0c722b */ /* 0x080fe40000000826 */
[----:B------:R-:W-:Y:S02]  /*1730*/  DFMA R14, R14, R18, R52 ;  /* 0x000000120e0e722b */ /* 0x000fe40000000034 */
[-C--:B------:R-:W-:Y:S02]  /*1740*/  DMUL R18, R22, R16.reuse ;  /* 0x0000001016127228 */ /* 0x080fe40000000000 */
[----:B------:R-:W-:Y:S02]  /*1750*/  DMUL R16, R20, R16 ;  /* 0x0000001014107228 */ /* 0x000fe40000000000 */
[----:B-----5:R-:W-:Y:S02]  /*1760*/  DMUL R38, R50, R36 ;  /* 0x0000002432267228 */ /* 0x020fe40000000000 */
[----:B------:R-:W-:-:S02]  /*1770*/  DMUL R46, R42, R44 ;  /* 0x0000002c2a2e7228 */ /* 0x000fc40000000000 */
[----:B------:R-:W-:Y:S02]  /*1780*/  DMUL R36, R48, R36 ;  /* 0x0000002430247228 */ /* 0x000fe40000000000 */
[----:B------:R-:W-:Y:S02]  /*1790*/  DMUL R44, R40, R44 ;  /* 0x0000002c282c7228 */ /* 0x000fe40000000000 */
[-C--:B------:R-:W-:Y:S02]  /*17a0*/  DFMA R20, R20, R24.reuse, -R18 ;  /* 0x000000181414722b */ /* 0x080fe40000000812 */
[----:B------:R-:W-:Y:S02]  /*17b0*/  DFMA R22, R22, R24, R16 ;  /* 0x000000181616722b */ /* 0x000fe40000000010 */
[-C--:B------:R-:W-:Y:S02]  /*17c0*/  DFMA R48, R48, R34.reuse, -R38 ;  /* 0x000000223030722b */ /* 0x080fe40000000826 */
[----:B------:R-:W-:-:S02]  /*17d0*/  DFMA R50, R50, R34, R36 ;  /* 0x000000223232722b */ /* 0x000fc40000000024 */
[-C--:B------:R-:W-:Y:S02]  /*17e0*/  DFMA R40, R40, R32.reuse, -R46 ;  /* 0x000000202828722b */ /* 0x080fe4000000082e */
[----:B------:R-:W-:Y:S01]  /*17f0*/  DFMA R42, R42, R32, R44 ;  /* 0x000000202a2a722b */ /* 0x000fe2000000002c */
[----:B------:R-:W-:Y:S06]  /*1800*/  STG.E.ENL2.256 desc[UR4][R26.64+0x2000], R12, R20 ;  /* 0xf801000c1a14797f */ /* 0x000fec000f121804 */
[----:B------:R-:W-:Y:S01]  /*1810*/  STG.E.ENL2.256 desc[UR4][R26.64+0x3000], R48, R40 ;  /* 0xf80180301a28797f */ /* 0x000fe2000f121804 */
[----:B------:R-:W-:Y:S05]  /*1820*/  EXIT ;  /* 0x000000000000794d */ /* 0x000fea0003800000 */
.L_x_8193:
        /* <DEDUP_REMOVED lines=13> */
.L_x_23886:


//--------------------- .text._ZN2at6native29vectorized_elementwise_kernelILi4EZZZNS0_54_GLOBAL__N__d8c5977b_16_LinearAlgebra_cu_35b291db_316116addr_kernel_cudaERNS_14TensorIteratorERKN3c106ScalarES8_ENKUlvE_clEvENKUlvE6_clEvEUlNS5_7complexIdEESC_SC_E_St5arrayIPcLm4EEEEviT0_T1_ --------------------------
	.section	.text._ZN2at6native29vectorized_elementwise_kernelILi4EZZZNS0_54_GLOBAL__N__d8c5977b_16_LinearAlgebra_cu_35b291db_316116addr_kernel_cudaERNS_14TensorIteratorERKN3c106ScalarES8_ENKUlvE_clEvENKUlvE6_clEvEUlNS5_7complexIdEESC_SC_E_St5arrayIPcLm4EEEEviT0_T1_,"ax",@progbits
	.align	128
        .global         _ZN2at6native29vectorized_elementwise_kernelILi4EZZZNS0_54_GLOBAL__N__d8c5977b_16_LinearAlgebra_cu_35b291db_316116addr_kernel_cudaERNS_14TensorIteratorERKN3c106ScalarES8_ENKUlvE_clEvENKUlvE6_clEvEUlNS5_7complexIdEESC_SC_E_St5arrayIPcLm4EEEEviT0_T1_
        .type           _ZN2at6native29vectorized_elementwise_kernelILi4EZZZNS0_54_GLOBAL__N__d8c5977b_16_LinearAlgebra_cu_35b291db_316116addr_kernel_cudaERNS_14TensorIteratorERKN3c106ScalarES8_ENKUlvE_clEvENKUlvE6_clEvEUlNS5_7complexIdEESC_SC_E_St5arrayIPcLm4EEEEviT0_T1_,@function
        .size           _ZN2at6native29vectorized_elementwise_kernelILi4EZZZNS0_54_GLOBAL__N__d8c5977b_16_LinearAlgebra_cu_35b291db_316116addr_kernel_cudaERNS_14TensorIteratorERKN3c106ScalarES8_ENKUlvE_clEvENKUlvE6_clEvEUlNS5_7complexIdEESC_SC_E_St5arrayIPcLm4EEEEviT0_T1_,(.L_x_23887 - _ZN2at6native29vectorized_elementwise_kernelILi4EZZZNS0_54_GLOBAL__N__d8c5977b_16_LinearAlgebra_cu_35b291db_316116addr_kernel_cudaERNS_14TensorIteratorERKN3c106ScalarES8_ENKUlvE_clEvENKUlvE6_clEvEUlNS5_7complexIdEESC_SC_E_St5arrayIPcLm4EEEEviT0_T1_)
        .other          _ZN2at6native29vectorized_elementwise_kernelILi4EZZZNS0_54_GLOBAL__N__d8c5977b_16_LinearAlgebra_cu_35b291db_316116addr_kernel_cudaERNS_14TensorIteratorERKN3c106ScalarES8_ENKUlvE_clEvENKUlvE6_clEvEUlNS5_7complexIdEESC_SC_E_St5arrayIPcLm4EEEEviT0_T1_,@"STO_CUDA_ENTRY STV_DEFAULT"
_ZN2at6native29vectorized_elementwise_kernelILi4EZZZNS0_54_GLOBAL__N__d8c5977b_16_LinearAlgebra_cu_35b291db_316116addr_kernel_cudaERNS_14TensorIteratorERKN3c106ScalarES8_ENKUlvE_clEvENKUlvE6_clEvEUlNS5_7complexIdEESC_SC_E_St5arrayIPcLm4EEEEviT0_T1_:
.text._ZN2at6native29vectorized_elementwise_kernelILi4EZZZNS0_54_GLOBAL__N__d8c5977b_16_LinearAlgebra_cu_35b291db_316116addr_kernel_cudaERNS_14TensorIteratorERKN3c106ScalarES8_ENKUlvE_clEvENKUlvE6_clEvEUlNS5_7complexIdEESC_SC_E_St5arrayIPcLm4EEEEviT0_T1_:
        /* <DEDUP_REMOVED lines=139> */
.L_x_8196:
[----:B------:R-:W-:Y:S05]  /*08b0*/  BSYNC.RECONVERGENT B0 ;  /* 0x0000000000007941 */ /* 0x000fea0003800200 */
.L_x_8195:
        /* <DEDUP_REMOVED lines=15> */
.L_x_8198:
[----:B------:R-:W-:Y:S05]  /*09b0*/  BSYNC.RECONVERGENT B0 ;  /* 0x0000000000007941 */ /* 0x000fea0003800200 */
.L_x_8197:
        /* <DEDUP_REMOVED lines=24> */
.L_x_8200:
[----:B------:R-:W-:Y:S05]  /*0b40*/  BSYNC.RECONVERGENT B0 ;  /* 0x0000000000007941 */ /* 0x000fea0003800200 */
.L_x_8199:
        /* <DEDUP_REMOVED lines=13> */
.L_x_8202:
[----:B------:R-:W-:Y:S05]  /*0c20*/  BSYNC.RECONVERGENT B0 ;  /* 0x0000000000007941 */ /* 0x000fea0003800200 */
.L_x_8201:
        /* <DEDUP_REMOVED lines=13> */
.L_x_8204:
[----:B------:R-:W-:Y:S05]  /*0d00*/  BSYNC.RECONVERGENT B0 ;  /* 0x0000000000007941 */ /* 0x000fea0003800200 */
.L_x_8203:
        /* <DEDUP_REMOVED lines=13> */
.L_x_8206:
[----:B------:R-:W-:Y:S05]  /*0de0*/  BSYNC.RECONVERGENT B0 ;  /* 0x0000000000007941 */ /* 0x000fea0003800200 */
.L_x_8205:
        /* <DEDUP_REMOVED lines=13> */
.L_x_8208:
[----:B------:R-:W-:Y:S05]  /*0ec0*/  BSYNC.RECONVERGENT B0 ;  /* 0x0000000000007941 */ /* 0x000fea0003800200 */
.L_x_8207:
        /* <DEDUP_REMOVED lines=15> */
.L_x_8211:
[----:B------:R-:W-:-:S13]  /*0fc0*/  ISETP.GE.U32.AND P0, PT, R0, R3, PT ;  /* 0x000000030000720c */ /* 0x000fda0003f06070 */
[----:B------:R-:W-:Y:S05]  /*0fd0*/  @P0 BRA `(.L_x_8213) ;  /* 0x0000000000300947 */ /* 0x000fea0003800000 */
[----:B0-----:R-:W0:Y:S01]  /*0fe0*/  LDC.64 R4, c[0x0][0x3b0] ;  /* 0x0000ec00ff047b82 */ /* 0x001e220000000a00 */
[----:B------:R-:W-:Y:S02]  /*0ff0*/  IMAD R7, R2, 0x400, R0 ;  /* 0x0000040002077824 */ /* 0x000fe400078e0200 */
[----:B------:R-:W-:Y:S02]  /*1000*/  VIADD R0, R0, 0x80 ;  /* 0x0000008000007836 */ /* 0x000fe40000000000 */
[----:B0-----:R-:W-:-:S05]  /*1010*/  IMAD.WIDE.U32 R4, R7, 0x10, R4 ;  /* 0x0000001007047825 */ /* 0x001fca00078e0004 */
[----:B------:R1:W-:Y:S02]  /*1020*/  STG.E.128 desc[UR4][R4.64], R8 ;  /* 0x0000000804007986 */ /* 0x0003e4000c101d04 */
.L_x_8212:
[----:B------:R-:W-:-:S13]  /*1030*/  ISETP.GE.U32.AND P0, PT, R0, R3, PT ;  /* 0x000000030000720c */ /* 0x000fda0003f06070 */
[----:B------:R-:W-:Y:S05]  /*1040*/  @P0 BRA `(.L_x_8214) ;  /* 0x0000000000300947 */ /* 0x000fea0003800000 */
[----:B01----:R-:W0:Y:S01]  /*1050*/  LDC.64 R4, c[0x0][0x3b0] ;  /* 0x0000ec00ff047b82 */ /* 0x003e220000000a00 */
[----:B------:R-:W-:Y:S02]  /*1060*/  IMAD R7, R2, 0x400, R0 ;  /* 0x0000040002077824 */ /* 0x000fe400078e0200 */
[----:B------:R-:W-:Y:S02]  /*1070*/  VIADD R0, R0, 0x80 ;  /* 0x0000008000007836 */ /* 0x000fe40000000000 */
[----:B0-----:R-:W-:-:S05]  /*1080*/  IMAD.WIDE.U32 R4, R7, 0x10, R4 ;  /* 0x0000001007047825 */ /* 0x001fca00078e0004 */
[----:B------:R1:W-:Y:S02]  /*1090*/  STG.E.128 desc[UR4][R4.64], R12 ;  /* 0x0000000c04007986 */ /* 0x0003e4000c101d04 */
.L_x_8213:
[----:B------:R-:W-:-:S13]  /*10a0*/  ISETP.GE.U32.AND P0, PT, R0, R3, PT ;  /* 0x000000030000720c */ /* 0x000fda0003f06070 */
[----:B------:R-:W-:Y:S05]  /*10b0*/  @P0 BRA `(.L_x_8215) ;  /* 0x0000000000340947 */ /* 0x000fea0003800000 */
[----:B01----:R-:W0:Y:S01]  /*10c0*/  LDC.64 R4, c[0x0][0x3b0] ;  /* 0x0000ec00ff047b82 */ /* 0x003e220000000a00 */
[----:B------:R-:W-:Y:S02]  /*10d0*/  IMAD R7, R2, 0x400, R0 ;  /* 0x0000040002077824 */ /* 0x000fe400078e0200 */
[----:B------:R-:W-:Y:S02]  /*10e0*/  VIADD R0, R0, 0x80 ;  /* 0x0000008000007836 */ /* 0x000fe40000000000 */
[----:B0-----:R-:W-:-:S05]  /*10f0*/  IMAD.WIDE.U32 R4, R7, 0x10, R4 ;  /* 0x0000001007047825 */ /* 0x001fca00078e0004 */
[----:B------:R2:W-:Y:S02]  /*1100*/  STG.E.128 desc[UR4][R4.64], R16 ;  /* 0x0000001004007986 */ /* 0x0005e4000c101d04 */
.L_x_8214:
        /* <DEDUP_REMOVED lines=8> */
.L_x_8215:
[----:B------:R-:W-:Y:S05]  /*1190*/  BSYNC.RELIABLE B1 ;  /* 0x0000000000017941 */ /* 0x000fea0003800100 */
.L_x_8210:
[----:B------:R-:W-:-:S13]  /*11a0*/  ISETP.GE.U32.AND P0, PT, R0, R3, PT ;  /* 0x000000030000720c */ /* 0x000fda0003f06070 */
[----:B012---:R-:W0:Y:S01]  /*11b0*/  @!P0 LDC.64 R4, c[0x0][0x3b0] ;  /* 0x0000ec00ff048b82 */ /* 0x007e220000000a00 */
[----:B------:R-:W-:Y:S02]  /*11c0*/  @!P0 IMAD R7, R2, 0x400, R0 ;  /* 0x0000040002078824 */ /* 0x000fe400078e0200 */
[----:B------:R-:W-:Y:S02]  /*11d0*/  @!P0 VIADD R0, R0, 0x80 ;  /* 0x0000008000008836 */ /* 0x000fe40000000000 */
[----:B0-----:R-:W-:-:S05]  /*11e0*/  @!P0 IMAD.WIDE.U32 R4, R7, 0x10, R4 ;  /* 0x0000001007048825 */ /* 0x001fca00078e0004 */
[----:B------:R3:W-:Y:S02]  /*11f0*/  @!P0 STG.E.128 desc[UR4][R4.64], R24 ;  /* 0x0000001804008986 */ /* 0x0007e4000c101d04 */
.L_x_8216:
[----:B------:R-:W-:Y:S05]  /*1200*/  BSYNC.RECONVERGENT B0 ;  /* 0x0000000000007941 */ /* 0x000fea0003800200 */
.L_x_8209:
        /* <DEDUP_REMOVED lines=8> */
.L_x_8194:
        /* <DEDUP_REMOVED lines=90> */
.L_x_8217:
        /* <DEDUP_REMOVED lines=13> */
.L_x_23887:


//--------------------- .text._ZN2at6native29vectorized_elementwise_kernelILi8EZZZNS0_54_GLOBAL__N__d8c5977b_16_LinearAlgebra_cu_35b291db_316116addr_kernel_cudaERNS_14TensorIteratorERKN3c106ScalarES8_ENKUlvE_clEvENKUlvE6_clEvEUlNS5_7complexIdEESC_SC_E_St5arrayIPcLm4EEEEviT0_T1_ --------------------------
	.section	.text._ZN2at6native29vectorized_elementwise_kernelILi8EZZZNS0_54_GLOBAL__N__d8c5977b_16_LinearAlgebra_cu_35b291db_316116addr_kernel_cudaERNS_14TensorIteratorERKN3c106ScalarES8_ENKUlvE_clEvENKUlvE6_clEvEUlNS5_7complexIdEESC_SC_E_St5arrayIPcLm4EEEEviT0_T1_,"ax",@progbits
	.align	128
        .global         _ZN2at6native29vectorized_elementwise_kernelILi8EZZZNS0_54_GLOBAL__N__d8c5977b_16_LinearAlgebra_cu_35b291db_316116addr_kernel_cudaERNS_14TensorIteratorERKN3c106ScalarES8_ENKUlvE_clEvENKUlvE6_clEvEUlNS5_7complexIdEESC_SC_E_St5arrayIPcLm4EEEEviT0_T1_
        .type           _ZN2at6native29vectorized_elementwise_kernelILi8EZZZNS0_54_GLOBAL__N__d8c5977b_16_LinearAlgebra_cu_35b291db_316116addr_kernel_cudaERNS_14TensorIteratorERKN3c106ScalarES8_ENKUlvE_clEvENKUlvE6_clEvEUlNS5_7complexIdEESC_SC_E_St5arrayIPcLm4EEEEviT0_T1_,@function
        .size           _ZN2at6native29vectorized_elementwise_kernelILi8EZZZNS0_54_GLOBAL__N__d8c5977b_16_LinearAlgebra_cu_35b291db_316116addr_kernel_cudaERNS_14TensorIteratorERKN3c106ScalarES8_ENKUlvE_clEvENKUlvE6_clEvEUlNS5_7complexIdEESC_SC_E_St5arrayIPcLm4EEEEviT0_T1_,(.L_x_23888 - _ZN2at6native29vectorized_elementwise_kernelILi8EZZZNS0_54_GLOBAL__N__d8c5977b_16_LinearAlgebra_cu_35b291db_316116addr_kernel_cudaERNS_14TensorIteratorERKN3c106ScalarES8_ENKUlvE_clEvENKUlvE6_clEvEUlNS5_7complexIdEESC_SC_E_St5arrayIPcLm4EEEEviT0_T1_)
        .other          _ZN2at6native29vectorized_elementwise_kernelILi8EZZZNS0_54_GLOBAL__N__d8c5977b_16_LinearAlgebra_cu_35b291db_316116addr_kernel_cudaERNS_14TensorIteratorERKN3c106ScalarES8_ENKUlvE_clEvENKUlvE6_clEvEUlNS5_7complexIdEESC_SC_E_St5arrayIPcLm4EEEEviT0_T1_,@"STO_CUDA_ENTRY STV_DEFAULT"
_ZN2at6native29vectorized_elementwise_kernelILi8EZZZNS0_54_GLOBAL__N__d8c5977b_16_LinearAlgebra_cu_35b291db_316116addr_kernel_cudaERNS_14TensorIteratorERKN3c106ScalarES8_ENKUlvE_clEvENKUlvE6_clEvEUlNS5_7complexIdEESC_SC_E_St5arrayIPcLm4EEEEviT0_T1_:
.text._ZN2at6native29vectorized_elementwise_kernelILi8EZZZNS0_54_GLOBAL__N__d8c5977b_16_LinearAlgebra_cu_35b291db_316116addr_kernel_cudaERNS_14TensorIteratorERKN3c106ScalarES8_ENKUlvE_clEvENKUlvE6_clEvEUlNS5_7complexIdEESC_SC_E_St5arrayIPcLm4EEEEviT0_T1_:
        /* <DEDUP_REMOVED lines=139> */
.L_x_8220:
[----:B------:R-:W-:Y:S05]  /*08b0*/  BSYNC.RECONVERGENT B0 ;  /* 0x0000000000007941 */ /* 0x000fea0003800200 */
.L_x_8219:
        /* <DEDUP_REMOVED lines=15> */
.L_x_8222:
[----:B------:R-:W-:Y:S05]  /*09b0*/  BSYNC.RECONVERGENT B0 ;  /* 0x0000000000007941 */ /* 0x000fea0003800200 */
.L_x_8221:
        /* <DEDUP_REMOVED lines=24> */
.L_x_8224:
[----:B------:R-:W-:Y:S05]  /*0b40*/  BSYNC.RECONVERGENT B0 ;  /* 0x0000000000007941 */ /* 0x000fea0003800200 */
.L_x_8223:
        /* <DEDUP_REMOVED lines=13> */
.L_x_8226:
[----:B------:R-:W-:Y:S05]  /*0c20*/  BSYNC.RECONVERGENT B0 ;  /* 0x0000000000007941 */ /* 0x000fea0003800200 */
.L_x_8225:
        /* <DEDUP_REMOVED lines=13> */
.L_x_8228:
[----:B------:R-:W-:Y:S05]  /*0d00*/  BSYNC.RECONVERGENT B0 ;  /* 0x0000000000007941 */ /* 0x000fea0003800200 */
.L_x_8227:
        /* <DEDUP_REMOVED lines=13> */
.L_x_8230:
[----:B------:R-:W-:Y:S05]  /*0de0*/  BSYNC.RECONVERGENT B0 ;  /* 0x0000000000007941 */ /* 0x000fea0003800200 */
.L_x_8229:
        /* <DEDUP_REMOVED lines=13> */
.L_x_8232:
[----:B------:R-:W-:Y:S05]  /*0ec0*/  BSYNC.RECONVERGENT B0 ;  /* 0x0000000000007941 */ /* 0x000fea0003800200 */
.L_x_8231:
        /* <DEDUP_REMOVED lines=15> */
.L_x_8235:
[----:B------:R-:W-:-:S13]  /*0fc0*/  ISETP.GE.U32.AND P0, PT, R0, R3, PT ;  /* 0x000000030000720c */ /* 0x000fda0003f06070 */
[----:B------:R-:W-:Y:S05]  /*0fd0*/  @P0 BRA `(.L_x_8237) ;  /* 0x0000000000300947 */ /* 0x000fea0003800000 */
[----:B0-----:R-:W0:Y:S01]  /*0fe0*/  LDC.64 R4, c[0x0][0x3b0] ;  /* 0x0000ec00ff047b82 */ /* 0x001e220000000a00 */
[----:B------:R-:W-:Y:S02]  /*0ff0*/  IMAD R7, R2, 0x400, R0 ;  /* 0x0000040002077824 */ /* 0x000fe400078e0200 */
[----:B------:R-:W-:Y:S02]  /*1000*/  VIADD R0, R0, 0x80 ;  /* 0x0000008000007836 */ /* 0x000fe40000000000 */
[----:B0-----:R-:W-:-:S05]  /*1010*/  IMAD.WIDE.U32 R4, R7, 0x10, R4 ;  /* 0x0000001007047825 */ /* 0x001fca00078e0004 */
[----:B------:R1:W-:Y:S02]  /*1020*/  STG.E.128 desc[UR4][R4.64], R8 ;  /* 0x0000000804007986 */ /* 0x0003e4000c101d04 */
.L_x_8236:
[----:B------:R-:W-:-:S13]  /*1030*/  ISETP.GE.U32.AND P0, PT, R0, R3, PT ;  /* 0x000000030000720c */ /* 0x000fda0003f06070 */
[----:B------:R-:W-:Y:S05]  /*1040*/  @P0 BRA `(.L_x_8238) ;  /* 0x0000000000300947 */ /* 0x000fea0003800000 */
[----:B01----:R-:W0:Y:S01]  /*1050*/  LDC.64 R4, c[0x0][0x3b0] ;  /* 0x0000ec00ff047b82 */ /* 0x003e220000000a00 */
[----:B------:R-:W-:Y:S02]  /*1060*/  IMAD R7, R2, 0x400, R0 ;  /* 0x0000040002077824 */ /* 0x000fe400078e0200 */
[----:B------:R-:W-:Y:S02]  /*1070*/  VIADD R0, R0, 0x80 ;  /* 0x0000008000007836 */ /* 0x000fe40000000000 */
[----:B0-----:R-:W-:-:S05]  /*1080*/  IMAD.WIDE.U32 R4, R7, 0x10, R4 ;  /* 0x0000001007047825 */ /* 0x001fca00078e0004 */
[----:B------:R1:W-:Y:S02]  /*1090*/  STG.E.128 desc[UR4][R4.64], R12 ;  /* 0x0000000c04007986 */ /* 0x0003e4000c101d04 */
.L_x_8237:
[----:B------:R-:W-:-:S13]  /*10a0*/  ISETP.GE.U32.AND P0, PT, R0, R3, PT ;  /* 0x000000030000720c */ /* 0x000fda0003f06070 */
[----:B------:R-:W-:Y:S05]  /*10b0*/  @P0 BRA `(.L_x_8239) ;  /* 0x0000000000340947 */ /* 0x000fea0003800000 */
[----:B01----:R-:W0:Y:S01]  /*10c0*/  LDC.64 R4, c[0x0][0x3b0] ;  /* 0x0000ec00ff047b82 */ /* 0x003e220000000a00 */
[----:B------:R-:W-:Y:S02]  /*10d0*/  IMAD R7, R2, 0x400, R0 ;  /* 0x0000040002077824 */ /* 0x000fe400078e0200 */
[----:B------:R-:W-:Y:S02]  /*10e0*/  VIADD R0, R0, 0x80 ;  /* 0x0000008000007836 */ /* 0x000fe40000000000 */
[----:B0-----:R-:W-:-:S05]  /*10f0*/  IMAD.WIDE.U32 R4, R7, 0x10, R4 ;  /* 0x0000001007047825 */ /* 0x001fca00078e0004 */
[----:B------:R2:W-:Y:S02]  /*1100*/  STG.E.128 desc[UR4][R4.64], R16 ;  /* 0x0000001004007986 */ /* 0x0005e4000c101d04 */
.L_x_8238:
        /* <DEDUP_REMOVED lines=8> */
.L_x_8239:
[----:B------:R-:W-:Y:S05]  /*1190*/  BSYNC.RELIABLE B1 ;  /* 0x0000000000017941 */ /* 0x000fea0003800100 */
.L_x_8234:
[----:B------:R-:W-:-:S13]  /*11a0*/  ISETP.GE.U32.AND P0, PT, R0, R3, PT ;  /* 0x000000030000720c */ /* 0x000fda0003f06070 */
[----:B012---:R-:W0:Y:S01]  /*11b0*/  @!P0 LDC.64 R4, c[0x0][0x3b0] ;  /* 0x0000ec00ff048b82 */ /* 0x007e220000000a00 */
[----:B------:R-:W-:Y:S02]  /*11c0*/  @!P0 IMAD R7, R2, 0x400, R0 ;  /* 0x0000040002078824 */ /* 0x000fe400078e0200 */
[----:B------:R-:W-:Y:S02]  /*11d0*/  @!P0 VIADD R0, R0, 0x80 ;  /* 0x0000008000008836 */ /* 0x000fe40000000000 */
[----:B0-----:R-:W-:-:S05]  /*11e0*/  @!P0 IMAD.WIDE.U32 R4, R7, 0x10, R4 ;  /* 0x0000001007048825 */ /* 0x001fca00078e0004 */
[----:B------:R3:W-:Y:S02]  /*11f0*/  @!P0 STG.E.128 desc[UR4][R4.64], R24 ;  /* 0x0000001804008986 */ /* 0x0007e4000c101d04 */
.L_x_8240:
[----:B------:R-:W-:Y:S05]  /*1200*/  BSYNC.RECONVERGENT B0 ;  /* 0x0000000000007941 */ /* 0x000fea0003800200 */
.L_x_8233:
        /* <DEDUP_REMOVED lines=8> */
.L_x_8218:
        /* <DEDUP_REMOVED lines=35> */
[----:B----4-:R-:W-:-:S04]  /*14c0*/  DMUL R10, R62, UR8 ;  /* 0x000000083e0a7c28 */ /* 0x010fc80008000000 */
[C---:B------:R-:W-:Y:S02]  /*14d0*/  DFMA R56, R8.reuse, UR8, -R56 ;  /* 0x0000000808387c2b */ /* 0x040fe40008000838 */
[----:B------:R-:W-:Y:S02]  /*14e0*/  DFMA R58, R8, UR10, R58 ;  /* 0x0000000a083a7c2b */ /* 0x000fe4000800003a */
[----:B------:R-:W-:Y:S02]  /*14f0*/  DMUL R8, R62, UR10 ;  /* 0x0000000a3e087c28 */ /* 0x000fe40008000000 */
[C---:B------:R-:W-:Y:S02]  /*1500*/  DMUL R62, R6.reuse, UR10 ;  /* 0x0000000a063e7c28 */ /* 0x040fe40008000000 */
[----:B------:R-:W-:Y:S02]  /*1510*/  DMUL R64, R6, UR8 ;  /* 0x0000000806407c28 */ /* 0x000fe40008000000 */
[----:B------:R-:W-:-:S02]  /*1520*/  DFMA R10, R60, UR10, R10 ;  /* 0x0000000a3c0a7c2b */ /* 0x000fc4000800000a */
[----:B------:R-:W-:Y:S02]  /*1530*/  DFMA R8, R60, UR8, -R8 ;  /* 0x000000083c087c2b */ /* 0x000fe40008000808 */
[----:B------:R-:W-:Y:S02]  /*1540*/  DMUL R60, R54, UR10 ;  /* 0x0000000a363c7c28 */ /* 0x000fe40008000000 */
[C---:B------:R-:W-:Y:S02]  /*1550*/  DFMA R6, R4.reuse, UR8, -R62 ;  /* 0x0000000804067c2b */ /* 0x040fe4000800083e */
[----:B------:R-:W-:Y:S02]  /*1560*/  DFMA R4, R4, UR10, R64 ;  /* 0x0000000a04047c2b */ /* 0x000fe40008000040 */
[----:B------:R-:W-:Y:S02]  /*1570*/  DMUL R64, R54, UR8 ;  /* 0x0000000836407c28 */ /* 0x000fe40008000000 */
[----:B------:R-:W-:-:S02]  /*1580*/  DMUL R66, R50, R58 ;  /* 0x0000003a32427228 */ /* 0x000fc40000000000 */
[----:B------:R-:W-:Y:S02]  /*1590*/  DMUL R62, R48, R58 ;  /* 0x0000003a303e7228 */ /* 0x000fe40000000000 */
[----:B------:R-:W-:Y:S02]  /*15a0*/  DFMA R54, R52, UR8, -R60 ;  /* 0x0000000834367c2b */ /* 0x000fe4000800083c */
[C---:B------:R-:W-:Y:S02]  /*15b0*/  DMUL R58, R18.reuse, UR10 ;  /* 0x0000000a123a7c28 */ /* 0x040fe40008000000 */
[----:B------:R-:W-:Y:S01]  /*15c0*/  DMUL R60, R18, UR8 ;  /* 0x00000008123c7c28 */ /* 0x000fe20008000000 */
[----:B------:R-:W0:Y:S01]  /*15d0*/  LDC.64 R18, c[0x0][0x3b0] ;  /* 0x0000ec00ff127b82 */ /* 0x000e220000000a00 */
[----:B------:R-:W1:Y:S01]  /*15e0*/  S2R R0, SR_TID.X ;  /* 0x0000000000007919 */ /* 0x000e620000002100 */
[----:B------:R-:W-:Y:S02]  /*15f0*/  DFMA R50, R50, R56, R62 ;  /* 0x000000383232722b */ /* 0x000fe4000000003e */
[----:B------:R-:W-:-:S02]  /*1600*/  DMUL R62, R14, UR8 ;  /* 0x000000080e3e7c28 */ /* 0x000fc40008000000 */
[----:B------:R-:W-:Y:S02]  /*1610*/  DFMA R48, R48, R56, -R66 ;  /* 0x000000383030722b */ /* 0x000fe40000000842 */
[----:B------:R-:W-:Y:S02]  /*1620*/  DFMA R56, R16, UR8, -R58 ;  /* 0x0000000810387c2b */ /* 0x000fe4000800083a */
[----:B------:R-:W-:Y:S02]  /*1630*/  DMUL R58, R14, UR10 ;  /* 0x0000000a0e3a7c28 */ /* 0x000fe40008000000 */
[----:B------:R-:W-:Y:S02]  /*1640*/  DFMA R52, R52, UR10, R64 ;  /* 0x0000000a34347c2b */ /* 0x000fe40008000040 */
[----:B------:R-:W-:Y:S02]  /*1650*/  DFMA R16, R16, UR10, R60 ;  /* 0x0000000a10107c2b */ /* 0x000fe4000800003c */
[----:B------:R-:W-:-:S02]  /*1660*/  DFMA R62, R12, UR10, R62 ;  /* 0x0000000a0c3e7c2b */ /* 0x000fc4000800003e */
[----:B------:R-:W-:Y:S01]  /*1670*/  DFMA R12, R12, UR8, -R58 ;  /* 0x000000080c0c7c2b */ /* 0x000fe2000800083a */
[----:B0-----:R-:W-:-:S05]  /*1680*/  IMAD.WIDE.U32 R18, R2, 0x10, R18 ;  /* 0x0000001002127825 */ /* 0x001fca00078e0012 */
[----:B------:R-:W-:Y:S01]  /*1690*/  DMUL R58, R22, R62 ;  /* 0x0000003e163a7228 */ /* 0x000fe20000000000 */
[----:B-1----:R-:W-:-:S05]  /*16a0*/  IMAD.WIDE.U32 R18, R0, 0x80, R18 ;  /* 0x0000008000127825 */ /* 0x002fca00078e0012 */
        /* <DEDUP_REMOVED lines=11> */
[----:B------:R-:W-:Y:S02]  /*1760*/  DMUL R16, R40, R16 ;  /* 0x0000001028107228 */ /* 0x000fe40000000000 */
[-C--:B------:R-:W-:Y:S02]  /*1770*/  DFMA R28, R28, R6.reuse, -R10 ;  /* 0x000000061c1c722b */ /* 0x080fe4000000080a */
[----:B------:R-:W-:Y:S02]  /*1780*/  DFMA R30, R30, R6, R14 ;  /* 0x000000061e1e722b */ /* 0x000fe4000000000e */
[----:B------:R-:W-:-:S02]  /*1790*/  DFMA R20, R20, R12, -R58 ;  /* 0x0000000c1414722b */ /* 0x000fc4000000083a */
[-C--:B------:R-:W-:Y:S02]  /*17a0*/  DFMA R4, R36, R54.reuse, -R4 ;  /* 0x000000362404722b */ /* 0x080fe40000000804 */
[----:B------:R-:W-:Y:S02]  /*17b0*/  DFMA R6, R38, R54, R52 ;  /* 0x000000362606722b */ /* 0x000fe40000000034 */
[-C--:B------:R-:W-:Y:S02]  /*17c0*/  DFMA R40, R40, R56.reuse, -R2 ;  /* 0x000000382828722b */ /* 0x080fe40000000802 */
[----:B------:R-:W-:Y:S02]  /*17d0*/  DFMA R42, R42, R56, R16 ;  /* 0x000000382a2a722b */ /* 0x000fe40000000010 */
[----:B------:R-:W-:Y:S01]  /*17e0*/  DFMA R22, R22, R12, R8 ;  /* 0x0000000c1616722b */ /* 0x000fe20000000008 */
[----:B------:R-:W-:Y:S04]  /*17f0*/  STG.E.ENL2.256 desc[UR4][R18.64+0x40], R24, R28 ;  /* 0xf8000218121c797f */ /* 0x000fe8000f121804 */
[----:B------:R-:W-:Y:S04]  /*1800*/  STG.E.ENL2.256 desc[UR4][R18.64], R4, R40 ;  /* 0xf80000041228797f */ /* 0x000fe8000f121804 */
[----:B------:R-:W-:Y:S01]  /*1810*/  STG.E.ENL2.256 desc[UR4][R18.64+0x60], R48, R20 ;  /* 0xf80003301214797f */ /* 0x000fe2000f121804 */
[----:B------:R-:W-:Y:S05]  /*1820*/  EXIT ;  /* 0x000000000000794d */ /* 0x000fea0003800000 */
.L_x_8241:
        /* <DEDUP_REMOVED lines=13> */
.L_x_23888:


//--------------------- .text._ZN2at6native18elementwise_kernelILi128ELi4EZNS0_15gpu_kernel_implIZZZNS0_54_GLOBAL__N__d8c5977b_16_LinearAlgebra_cu_35b291db_316116addr_kernel_cudaERNS_14TensorIteratorERKN3c106ScalarES9_ENKUlvE_clEvENKUlvE5_clEvEUlfffE0_EEvRNS_18TensorIteratorBaseERKT_EUliE_EEviT1_ --------------------------
	.section	.text._ZN2at6native18elementwise_kernelILi128ELi4EZNS0_15gpu_kernel_implIZZZNS0_54_GLOBAL__N__d8c5977b_16_LinearAlgebra_cu_35b291db_316116addr_kernel_cudaERNS_14TensorIteratorERKN3c106ScalarES9_ENKUlvE_clEvENKUlvE5_clEvEUlfffE0_EEvRNS_18TensorIteratorBaseERKT_EUliE_EEviT1_,"ax",@progbits
	.align	128
        .global         _ZN2at6native18elementwise_kernelILi128ELi4EZNS0_15gpu_kernel_implIZZZNS0_54_GLOBAL__N__d8c5977b_16_LinearAlgebra_cu_35b291db_316116addr_kernel_cudaERNS_14TensorIteratorERKN3c106ScalarES9_ENKUlvE_clEvENKUlvE5_clEvEUlfffE0_EEvRNS_18TensorIteratorBaseERKT_EUliE_EEviT1_
        .type           _ZN2at6native18elementwise_kernelILi128ELi4EZNS0_15gpu_kernel_implIZZZNS0_54_GLOBAL__N__d8c5977b_16_LinearAlgebra_cu_35b291db_316116addr_kernel_cudaERNS_14TensorIteratorERKN3c106ScalarES9_ENKUlvE_clEvENKUlvE5_clEvEUlfffE0_EEvRNS_18TensorIteratorBaseERKT_EUliE_EEviT1_,@function
        .size           _ZN2at6native18elementwise_kernelILi128ELi4EZNS0_15gpu_kernel_implIZZZNS0_54_GLOBAL__N__d8c5977b_16_LinearAlgebra_cu_35b291db_316116addr_kernel_cudaERNS_14TensorIteratorERKN3c106ScalarES9_ENKUlvE_clEvENKUlvE5_clEvEUlfffE0_EEvRNS_18TensorIteratorBaseERKT_EUliE_EEviT1_,(.L_x_23889 - _ZN2at6native18elementwise_kernelILi128ELi4EZNS0_15gpu_kernel_implIZZZNS0_54_GLOBAL__N__d8c5977b_16_LinearAlgebra_cu_35b291db_316116addr_kernel_cudaERNS_14TensorIteratorERKN3c106ScalarES9_ENKUlvE_clEvENKUlvE5_clEvEUlfffE0_EEvRNS_18TensorIteratorBaseERKT_EUliE_EEviT1_)
        .other          _ZN2at6native18elementwise_kernelILi128ELi4EZNS0_15gpu_kernel_implIZZZNS0_54_GLOBAL__N__d8c5977b_16_LinearAlgebra_cu_35b291db_316116addr_kernel_cudaERNS_14TensorIteratorERKN3c106ScalarES9_ENKUlvE_clEvENKUlvE5_clEvEUlfffE0_EEvRNS_18TensorIteratorBaseERKT_EUliE_EEviT1_,@"STO_CUDA_ENTRY STV_DEFAULT"
_ZN2at6native18elementwise_kernelILi128ELi4EZNS0_15gpu_kernel_implIZZZNS0_54_GLOBAL__N__d8c5977b_16_LinearAlgebra_cu_35b291db_316116addr_kernel_cudaERNS_14TensorIteratorERKN3c106ScalarES9_ENKUlvE_clEvENKUlvE5_clEvEUlfffE0_EEvRNS_18TensorIteratorBaseERKT_EUliE_EEviT1_:
.text._ZN2at6native18elementwise_kernelILi128ELi4EZNS0_15gpu_kernel_implIZZZNS0_54_GLOBAL__N__d8c5977b_16_LinearAlgebra_cu_35b291db_316116addr_kernel_cudaERNS_14TensorIteratorERKN3c106ScalarES9_ENKUlvE_clEvENKUlvE5_clEvEUlfffE0_EEvRNS_18TensorIteratorBaseERKT_EUliE_EEviT1_:
        /* <DEDUP_REMOVED lines=399> */
.L_x_8244:
        /* <DEDUP_REMOVED lines=16> */
[----:B--2---:R0:W1:Y:S01]  /*19f0*/  I2F.S16 R18, R2 ;  /* 0x0000000200127306 */ /* 0x0040620000101400 */
[----:B------:R-:W-:Y:S05]  /*1a00*/  BRA `(.L_x_8251) ;  /* 0x0000000c00307947 */ /* 0x000fea0003800000 */
.L_x_8249:
[----:B------:R-:W2:Y:S02]  /*1a10*/  LDG.E.U8 R2, desc[UR36][R2.64] ;  /* 0x0000002402027981 */ /* 0x000ea4000c1e1100 */
[----:B--2---:R-:W-:Y:S01]  /*1a20*/  I2FP.F32.U32 R18, R2 ;  /* 0x0000000200127245 */ /* 0x004fe20000201000 */
[----:B------:R-:W-:Y:S06]  /*1a30*/  BRA `(.L_x_8251) ;  /* 0x0000000c00247947 */ /* 0x000fec0003800000 */
.L_x_8248:
[----:B------:R-:W-:-:S09]  /*1a40*/  UISETP.NE.AND UP0, UPT, UR4, 0x2, UPT ;  /* 0x000000020400788c */ /* 0x000fd2000bf05270 */
[----:B------:R-:W-:Y:S05]  /*1a50*/  BRA.U !UP0, `(.L_x_8252) ;  /* 0x0000000108287547 */ /* 0x000fea000b800000 */
[----:B------:R-:W-:-:S09]  /*1a60*/  UISETP.NE.AND UP0, UPT, UR4, 0x3, UPT ;  /* 0x000000030400788c */ /* 0x000fd2000bf05270 */
[----:B------:R-:W-:Y:S05]  /*1a70*/  BRA.U !UP0, `(.L_x_8253) ;  /* 0x0000000108147547 */ /* 0x000fea000b800000 */
[----:B------:R-:W-:-:S09]  /*1a80*/  UISETP.NE.AND UP0, UPT, UR4, 0x4, UPT ;  /* 0x000000040400788c */ /* 0x000fd2000bf05270 */
[----:B------:R-:W-:Y:S05]  /*1a90*/  BRA.U UP0, `(.L_x_8250) ;  /* 0x0000000900907547 */ /* 0x000fea000b800000 */
[----:B------:R-:W2:Y:S02]  /*1aa0*/  LDG.E.64 R2, desc[UR36][R2.64] ;  /* 0x0000002402027981 */ /* 0x000ea4000c1e1b00 */
[----:B--2---:R4:W0:Y:S01]  /*1ab0*/  I2F.S64 R18, R2 ;  /* 0x0000000200127312 */ /* 0x0048220000301400 */
[----:B------:R-:W-:Y:S05]  /*1ac0*/  BRA `(.L_x_8251) ;  /* 0x0000000c00007947 */ /* 0x000fea0003800000 */
.L_x_8253:
[----:B------:R-:W2:Y:S02]  /*1ad0*/  LDG.E R2, desc[UR36][R2.64] ;  /* 0x0000002402027981 */ /* 0x000ea4000c1e1900 */
[----:B--2---:R-:W-:Y:S01]  /*1ae0*/  I2FP.F32.S32 R18, R2 ;  /* 0x0000000200127245 */ /* 0x004fe20000201400 */
[----:B------:R-:W-:Y:S06]  /*1af0*/  BRA `(.L_x_8251) ;  /* 0x0000000800f47947 */ /* 0x000fec0003800000 */
.L_x_8252:
[----:B------:R-:W2:Y:S02]  /*1b00*/  LDG.E.U16 R2, desc[UR36][R2.64] ;  /* 0x0000002402027981 */ /* 0x000ea4000c1e1500 */
[----:B--2---:R0:W1:Y:S01]  /*1b10*/  I2F.S16 R18, R2 ;  /* 0x0000000200127306 */ /* 0x0040620000101400 */
[----:B------:R-:W-:Y:S05]  /*1b20*/  BRA `(.L_x_8251) ;  /* 0x0000000800e87947 */ /* 0x000fea0003800000 */
.L_x_8247:
        /* <DEDUP_REMOVED lines=8> */
.L_x_8255:
[----:B------:R-:W2:Y:S02]  /*1bb0*/  LDG.E.U16 R2, desc[UR36][R2.64] ;  /* 0x0000002402027981 */ /* 0x000ea4000c1e1500 */
[----:B--2---:R-:W-:Y:S01]  /*1bc0*/  HADD2.F32 R18, -RZ, R2.H0_H0 ;  /* 0x20000002ff127230 */ /* 0x004fe20000004100 */
[----:B------:R-:W-:Y:S06]  /*1bd0*/  BRA `(.L_x_8251) ;  /* 0x0000000800bc7947 */ /* 0x000fec0003800000 */
.L_x_8254:
[----:B------:R-:W-:-:S09]  /*1be0*/  UISETP.NE.AND UP0, UPT, UR4, 0x7, UPT ;  /* 0x000000070400788c */ /* 0x000fd2000bf05270 */
[----:B------:R-:W-:Y:S05]  /*1bf0*/  BRA.U !UP0, `(.L_x_8256) ;  /* 0x0000000108247547 */ /* 0x000fea000b800000 */
[----:B------:R-:W-:-:S09]  /*1c00*/  UISETP.NE.AND UP0, UPT, UR4, 0x8, UPT ;  /* 0x000000080400788c */ /* 0x000fd2000bf05270 */
[----:B------:R-:W-:Y:S05]  /*1c10*/  BRA.U !UP0, `(.L_x_8257) ;  /* 0x0000000108107547 */ /* 0x000fea000b800000 */
[----:B------:R-:W-:-:S09]  /*1c20*/  UISETP.NE.AND UP0, UPT, UR4, 0x9, UPT ;  /* 0x000000090400788c */ /* 0x000fd2000bf05270 */
[----:B------:R-:W-:Y:S05]  /*1c30*/  BRA.U UP0, `(.L_x_8250) ;  /* 0x0000000900287547 */ /* 0x000fea000b800000 */
[----:B------:R3:W5:Y:S01]  /*1c40*/  LDG.E R18, desc[UR36][R2.64] ;  /* 0x0000002402127981 */ /* 0x000762000c1e1900 */
[----:B------:R-:W-:Y:S05]  /*1c50*/  BRA `(.L_x_8251) ;  /* 0x00000008009c7947 */ /* 0x000fea0003800000 */
.L_x_8257:
[----:B------:R-:W2:Y:S02]  /*1c60*/  LDG.E.U16 R2, desc[UR36][R2.64] ;  /* 0x0000002402027981 */ /* 0x000ea4000c1e1500 */
[----:B--2---:R-:W-:Y:S01]  /*1c70*/  HADD2.F32 R18, -RZ, R2.H0_H0 ;  /* 0x20000002ff127230 */ /* 0x004fe20000004100 */
[----:B------:R-:W-:Y:S06]  /*1c80*/  BRA `(.L_x_8251) ;  /* 0x0000000800907947 */ /* 0x000fec0003800000 */
.L_x_8256:
[----:B------:R-:W2:Y:S01]  /*1c90*/  LDG.E.64 R2, desc[UR36][R2.64] ;  /* 0x0000002402027981 */ /* 0x000ea2000c1e1b00 */
[----:B------:R-:W-:Y:S01]  /*1ca0*/  UMOV UR4, 0xf0000000 ;  /* 0xf000000000047882 */ /* 0x000fe20000000000 */
[----:B------:R-:W-:Y:S01]  /*1cb0*/  UMOV UR5, 0x380fffff ;  /* 0x380fffff00057882 */ /* 0x000fe20000000000 */
[----:B--2---:R-:W0:Y:S01]  /*1cc0*/  F2F.F32.F64 R18, R2 ;  /* 0x0000000200127310 */ /* 0x004e220000301000 */
[----:B------:R-:W-:-:S14]  /*1cd0*/  DSETP.GEU.AND P0, PT, |R2|, UR4, PT ;  /* 0x0000000402007e2a */ /* 0x000fdc000bf0e200 */
[----:B0-----:R-:W-:Y:S01]  /*1ce0*/  @!P0 FMUL R18, R18, 1.175494350822287508e-38 ;  /* 0x0080000012128820 */ /* 0x001fe20000400000 */
[----:B------:R-:W-:Y:S06]  /*1cf0*/  BRA `(.L_x_8251) ;  /* 0x0000000800747947 */ /* 0x000fec0003800000 */
.L_x_8246:
        /* <DEDUP_REMOVED lines=12> */
.L_x_8260:
[----:B------:R-:W2:Y:S01]  /*1dc0*/  LDG.E.64 R2, desc[UR36][R2.64] ;  /* 0x0000002402027981 */ /* 0x000ea2000c1e1b00 */
[----:B------:R-:W-:Y:S01]  /*1dd0*/  UMOV UR4, 0xf0000000 ;  /* 0xf000000000047882 */ /* 0x000fe20000000000 */
[----:B------:R-:W-:Y:S01]  /*1de0*/  UMOV UR5, 0x380fffff ;  /* 0x380fffff00057882 */ /* 0x000fe20000000000 */
[----:B--2---:R-:W0:Y:S01]  /*1df0*/  F2F.F32.F64 R18, R2 ;  /* 0x0000000200127310 */ /* 0x004e220000301000 */
[----:B------:R-:W-:-:S14]  /*1e00*/  DSETP.GEU.AND P0, PT, |R2|, UR4, PT ;  /* 0x0000000402007e2a */ /* 0x000fdc000bf0e200 */
[----:B0-----:R-:W-:Y:S01]  /*1e10*/  @!P0 FMUL R18, R18, 1.175494350822287508e-38 ;  /* 0x0080000012128820 */ /* 0x001fe20000400000 */
[----:B------:R-:W-:Y:S06]  /*1e20*/  BRA `(.L_x_8251) ;  /* 0x0000000800287947 */ /* 0x000fec0003800000 */
.L_x_8259:
        /* <DEDUP_REMOVED lines=25> */
.L_x_8262:
        /* <DEDUP_REMOVED lines=12> */
.L_x_8261:
[----:B------:R-:W2:Y:S02]  /*2080*/  LDG.E.U16 R2, desc[UR36][R2.64] ;  /* 0x0000002402027981 */ /* 0x000ea4000c1e1500 */
[----:B--2---:R-:W-:Y:S01]  /*2090*/  IMAD.U32 R18, R2, 0x10000, RZ ;  /* 0x0001000002127824 */ /* 0x004fe200078e00ff */
[----:B------:R-:W-:Y:S06]  /*20a0*/  BRA `(.L_x_8251) ;  /* 0x0000000400887947 */ /* 0x000fec0003800000 */
.L_x_8258:
        /* <DEDUP_REMOVED lines=11> */
.L_x_8265:
        /* <DEDUP_REMOVED lines=20> */
.L_x_8267:
[----:B------:R-:W-:Y:S05]  /*22a0*/  BSYNC.RECONVERGENT B0 ;  /* 0x0000000000007941 */ /* 0x000fea0003800200 */
.L_x_8266:
[----:B------:R-:W-:Y:S01]  /*22b0*/  IMAD.SHL.U32 R0, R0, 0x100000, RZ ;  /* 0x0010000000007824 */ /* 0x000fe200078e00ff */
[----:B------:R-:W-:-:S04]  /*22c0*/  LEA R2, R2, 0x3b800000, 0x17 ;  /* 0x3b80000002027811 */ /* 0x000fc800078eb8ff */
[----:B------:R-:W-:Y:S01]  /*22d0*/  LOP3.LUT R18, R2, R0, R7, 0xfe, !PT ;  /* 0x0000000002127212 */ /* 0x000fe200078efe07 */
[----:B------:R-:W-:Y:S06]  /*22e0*/  BRA `(.L_x_8251) ;  /* 0x0000000000f87947 */ /* 0x000fec0003800000 */
.L_x_8264:
[----:B------:R-:W2:Y:S01]  /*22f0*/  LDG.E.U8 R3, desc[UR36][R2.64] ;  /* 0x0000002402037981 */ /* 0x000ea2000c1e1100 */
        /* <DEDUP_REMOVED lines=19> */
.L_x_8269:
[----:B------:R-:W-:Y:S05]  /*2430*/  BSYNC.RECONVERGENT B0 ;  /* 0x0000000000007941 */ /* 0x000fea0003800200 */
.L_x_8268:
[----:B------:R-:W-:Y:S01]  /*2440*/  IMAD.SHL.U32 R0, R0, 0x200000, RZ ;  /* 0x0020000000007824 */ /* 0x000fe200078e00ff */
[----:B------:R-:W-:-:S04]  /*2450*/  LEA R2, R2, 0x37800000, 0x17 ;  /* 0x3780000002027811 */ /* 0x000fc800078eb8ff */
[----:B------:R-:W-:Y:S01]  /*2460*/  LOP3.LUT R18, R2, R0, R7, 0xfe, !PT ;  /* 0x0000000002127212 */ /* 0x000fe200078efe07 */
[----:B------:R-:W-:Y:S06]  /*2470*/  BRA `(.L_x_8251) ;  /* 0x0000000000947947 */ /* 0x000fec0003800000 */
.L_x_8263:
[----:B------:R-:W-:-:S09]  /*2480*/  UISETP.NE.AND UP0, UPT, UR4, 0x1c, UPT ;  /* 0x0000001c0400788c */ /* 0x000fd2000bf05270 */
[----:B------:R-:W-:Y:S05]  /*2490*/  BRA.U !UP0, `(.L_x_8270) ;  /* 0x0000000108847547 */ /* 0x000fea000b800000 */
[----:B------:R-:W-:-:S09]  /*24a0*/  UISETP.NE.AND UP0, UPT, UR4, 0x1d, UPT ;  /* 0x0000001d0400788c */ /* 0x000fd2000bf05270 */
[----:B------:R-:W-:Y:S05]  /*24b0*/  BRA.U !UP0, `(.L_x_8271) ;  /* 0x0000000108707547 */ /* 0x000fea000b800000 */
[----:B------:R-:W-:-:S09]  /*24c0*/  UISETP.NE.AND UP0, UPT, UR4, 0x2c, UPT ;  /* 0x0000002c0400788c */ /* 0x000fd2000bf05270 */
[----:B------:R-:W-:Y:S05]  /*24d0*/  BRA.U !UP0, `(.L_x_8272) ;  /* 0x0000000108487547 */ /* 0x000fea000b800000 */
.L_x_8250:
        /* <DEDUP_REMOVED lines=16> */
.L_x_8273:
[----:B------:R-:W-:Y:S01]  /*25e0*/  IMAD.MOV.U32 R18, RZ, RZ, RZ ;  /* 0x000000ffff127224 */ /* 0x000fe200078e00ff */
[----:B------:R-:W-:Y:S06]  /*25f0*/  BRA `(.L_x_8251) ;  /* 0x0000000000347947 */ /* 0x000fec0003800000 */
.L_x_8272:
[----:B------:R-:W2:Y:S01]  /*2600*/  LDG.E.U8 R2, desc[UR36][R2.64] ;  /* 0x0000002402027981 */ /* 0x000ea2000c1e1100 */
[----:B------:R-:W-:Y:S01]  /*2610*/  IMAD.MOV.U32 R18, RZ, RZ, 0x400000 ;  /* 0x00400000ff127424 */ /* 0x000fe200078e00ff */
[----:B--2---:R-:W-:-:S13]  /*2620*/  ISETP.NE.AND P0, PT, R2, RZ, PT ;  /* 0x000000ff0200720c */ /* 0x004fda0003f05270 */
[----:B------:R-:W-:Y:S05]  /*2630*/  @!P0 BRA `(.L_x_8251) ;  /* 0x0000000000248947 */ /* 0x000fea0003800000 */
[----:B------:R-:W-:-:S13]  /*2640*/  ISETP.NE.AND P0, PT, R2, 0xff, PT ;  /* 0x000000ff0200780c */ /* 0x000fda0003f05270 */
[----:B------:R-:W-:Y:S01]  /*2650*/  @!P0 IMAD.MOV.U32 R18, RZ, RZ, 0x7f800001 ;  /* 0x7f800001ff128424 */ /* 0x000fe200078e00ff */
[----:B------:R-:W-:Y:S01]  /*2660*/  @P0 SHF.L.U32 R18, R2, 0x17, RZ ;  /* 0x0000001702120819 */ /* 0x000fe200000006ff */
[----:B------:R-:W-:Y:S06]  /*2670*/  BRA `(.L_x_8251) ;  /* 0x0000000000147947 */ /* 0x000fec0003800000 */
.L_x_8271:
[----:B------:R-:W2:Y:S02]  /*2680*/  LDG.E.64 R2, desc[UR36][R2.64] ;  /* 0x0000002402027981 */ /* 0x000ea4000c1e1b00 */
[----:B--2---:R0:W1:Y:S01]  /*2690*/  I2F.U64 R18, R2 ;  /* 0x0000000200127312 */ /* 0x0040620000301000 */
[----:B------:R-:W-:Y:S05]  /*26a0*/  BRA `(.L_x_8251) ;  /* 0x0000000000087947 */ /* 0x000fea0003800000 */
.L_x_8270:
[----:B------:R-:W2:Y:S02]  /*26b0*/  LDG.E R2, desc[UR36][R2.64] ;  /* 0x0000002402027981 */ /* 0x000ea4000c1e1900 */
[----:B--2---:R-:W-:-:S07]  /*26c0*/  I2FP.F32.U32 R18, R2 ;  /* 0x0000000200127245 */ /* 0x004fce0000201000 */
.L_x_8251:
[----:B------:R-:W-:Y:S05]  /*26d0*/  BSYNC.RECONVERGENT B6 ;  /* 0x0000000000067941 */ /* 0x000fea0003800200 */
.L_x_8245:
        /* <DEDUP_REMOVED lines=18> */
.L_x_8278:
[----:B------:R-:W2:Y:S02]  /*2800*/  LDG.E.U8 R2, desc[UR36][R2.64] ;  /* 0x0000002402027981 */ /* 0x000ea4000c1e1100 */
[----:B--2---:R-:W-:Y:S01]  /*2810*/  I2FP.F32.U32 R22, R2 ;  /* 0x0000000200167245 */ /* 0x004fe20000201000 */
[----:B------:R-:W-:Y:S06]  /*2820*/  BRA `(.L_x_8280) ;  /* 0x0000000c00247947 */ /* 0x000fec0003800000 */
.L_x_8277:
        /* <DEDUP_REMOVED lines=9> */
.L_x_8282:
[----:B------:R-:W2:Y:S02]  /*28c0*/  LDG.E R2, desc[UR36][R2.64] ;  /* 0x0000002402027981 */ /* 0x000ea4000c1e1900 */
[----:B--2---:R-:W-:Y:S01]  /*28d0*/  I2FP.F32.S32 R22, R2 ;  /* 0x0000000200167245 */ /* 0x004fe20000201400 */
[----:B------:R-:W-:Y:S06]  /*28e0*/  BRA `(.L_x_8280) ;  /* 0x0000000800f47947 */ /* 0x000fec0003800000 */
.L_x_8281:
[----:B------:R-:W2:Y:S02]  /*28f0*/  LDG.E.U16 R2, desc[UR36][R2.64] ;  /* 0x0000002402027981 */ /* 0x000ea4000c1e1500 */
[----:B--2---:R0:W2:Y:S01]  /*2900*/  I2F.S16 R22, R2 ;  /* 0x0000000200167306 */ /* 0x0040a20000101400 */
[----:B------:R-:W-:Y:S05]  /*2910*/  BRA `(.L_x_8280) ;  /* 0x0000000800e87947 */ /* 0x000fea0003800000 */
.L_x_8276:
        /* <DEDUP_REMOVED lines=8> */
.L_x_8284:
[----:B------:R-:W2:Y:S02]  /*29a0*/  LDG.E.U16 R2, desc[UR36][R2.64] ;  /* 0x0000002402027981 */ /* 0x000ea4000c1e1500 */
[----:B--2---:R-:W-:Y:S01]  /*29b0*/  HADD2.F32 R22, -RZ, R2.H0_H0 ;  /* 0x20000002ff167230 */ /* 0x004fe20000004100 */
[----:B------:R-:W-:Y:S06]  /*29c0*/  BRA `(.L_x_8280) ;  /* 0x0000000800bc7947 */ /* 0x000fec0003800000 */
.L_x_8283:
        /* <DEDUP_REMOVED lines=8> */
.L_x_8286:
[----:B------:R-:W2:Y:S02]  /*2a50*/  LDG.E.U16 R2, desc[UR36][R2.64] ;  /* 0x0000002402027981 */ /* 0x000ea4000c1e1500 */
[----:B--2---:R-:W-:Y:S01]  /*2a60*/  HADD2.F32 R22, -RZ, R2.H0_H0 ;  /* 0x20000002ff167230 */ /* 0x004fe20000004100 */
[----:B------:R-:W-:Y:S06]  /*2a70*/  BRA `(.L_x_8280) ;  /* 0x0000000800907947 */ /* 0x000fec0003800000 */
.L_x_8285:
[----:B------:R-:W2:Y:S01]  /*2a80*/  LDG.E.64 R2, desc[UR36][R2.64] ;  /* 0x0000002402027981 */ /* 0x000ea2000c1e1b00 */
[----:B------:R-:W-:Y:S01]  /*2a90*/  UMOV UR4, 0xf0000000 ;  /* 0xf000000000047882 */ /* 0x000fe20000000000 */
[----:B------:R-:W-:Y:S01]  /*2aa0*/  UMOV UR5, 0x380fffff ;  /* 0x380fffff00057882 */ /* 0x000fe20000000000 */
[----:B--2---:R-:W0:Y:S01]  /*2ab0*/  F2F.F32.F64 R22, R2 ;  /* 0x0000000200167310 */ /* 0x004e220000301000 */
[----:B------:R-:W-:-:S14]  /*2ac0*/  DSETP.GEU.AND P0, PT, |R2|, UR4, PT ;  /* 0x0000000402007e2a */ /* 0x000fdc000bf0e200 */
[----:B0-----:R-:W-:Y:S01]  /*2ad0*/  @!P0 FMUL R22, R22, 1.175494350822287508e-38 ;  /* 0x0080000016168820 */ /* 0x001fe20000400000 */
[----:B------:R-:W-:Y:S06]  /*2ae0*/  BRA `(.L_x_8280) ;  /* 0x0000000800747947 */ /* 0x000fec0003800000 */
.L_x_8275:
        /* <DEDUP_REMOVED lines=12> */
.L_x_8289:
[----:B------:R-:W2:Y:S01]  /*2bb0*/  LDG.E.64 R2, desc[UR36][R2.64] ;  /* 0x0000002402027981 */ /* 0x000ea2000c1e1b00 */
[----:B------:R-:W-:Y:S01]  /*2bc0*/  UMOV UR4, 0xf0000000 ;  /* 0xf000000000047882 */ /* 0x000fe20000000000 */
[----:B------:R-:W-:Y:S01]  /*2bd0*/  UMOV UR5, 0x380fffff ;  /* 0x380fffff00057882 */ /* 0x000fe20000000000 */
[----:B--2---:R-:W0:Y:S01]  /*2be0*/  F2F.F32.F64 R22, R2 ;  /* 0x0000000200167310 */ /* 0x004e220000301000 */
[----:B------:R-:W-:-:S14]  /*2bf0*/  DSETP.GEU.AND P0, PT, |R2|, UR4, PT ;  /* 0x0000000402007e2a */ /* 0x000fdc000bf0e200 */
[----:B0-----:R-:W-:Y:S01]  /*2c00*/  @!P0 FMUL R22, R22, 1.175494350822287508e-38 ;  /* 0x0080000016168820 */ /* 0x001fe20000400000 */
[----:B------:R-:W-:Y:S06]  /*2c10*/  BRA `(.L_x_8280) ;  /* 0x0000000800287947 */ /* 0x000fec0003800000 */
.L_x_8288:
        /* <DEDUP_REMOVED lines=14> */
[----:B------:R-:W-:Y:S02]  /*2d00*/  VIADD R5, R4, 0xfffffffc ;  /* 0xfffffffc04057836 */ /* 0x000fe40000000000 */
        /* <DEDUP_REMOVED lines=10> */
.L_x_8291:
        /* <DEDUP_REMOVED lines=12> */
.L_x_8290:
[----:B------:R-:W2:Y:S02]  /*2e70*/  LDG.E.U16 R2, desc[UR36][R2.64] ;  /* 0x0000002402027981 */ /* 0x000ea4000c1e1500 */
[----:B--2---:R-:W-:Y:S01]  /*2e80*/  IMAD.U32 R22, R2, 0x10000, RZ ;  /* 0x0001000002167824 */ /* 0x004fe200078e00ff */
[----:B------:R-:W-:Y:S06]  /*2e90*/  BRA `(.L_x_8280) ;  /* 0x0000000400887947 */ /* 0x000fec0003800000 */
.L_x_8287:
        /* <DEDUP_REMOVED lines=11> */
.L_x_8294:
[----:B------:R-:W2:Y:S01]  /*2f50*/  LDG.E.U8 R3, desc[UR36][R2.64] ;  /* 0x0000002402037981 */ /* 0x000ea2000c1e1100 */
        /* <DEDUP_REMOVED lines=19> */
.L_x_8296:
[----:B------:R-:W-:Y:S05]  /*3090*/  BSYNC.RECONVERGENT B0 ;  /* 0x0000000000007941 */ /* 0x000fea0003800200 */
.L_x_8295:
[----:B------:R-:W-:Y:S02]  /*30a0*/  SHF.L.U32 R0, R0, 0x14, RZ ;  /* 0x0000001400007819 */ /* 0x000fe400000006ff */
[----:B------:R-:W-:-:S04]  /*30b0*/  LEA R2, R2, 0x3b800000, 0x17 ;  /* 0x3b80000002027811 */ /* 0x000fc800078eb8ff */
[----:B------:R-:W-:Y:S01]  /*30c0*/  LOP3.LUT R22, R2, R0, R7, 0xfe, !PT ;  /* 0x0000000002167212 */ /* 0x000fe200078efe07 */
[----:B------:R-:W-:Y:S06]  /*30d0*/  BRA `(.L_x_8280) ;  /* 0x0000000000f87947 */ /* 0x000fec0003800000 */
.L_x_8293:
        /* <DEDUP_REMOVED lines=20> */
.L_x_8298:
[----:B------:R-:W-:Y:S05]  /*3220*/  BSYNC.RECONVERGENT B0 ;  /* 0x0000000000007941 */ /* 0x000fea0003800200 */
.L_x_8297:
[----:B------:R-:W-:Y:S01]  /*3230*/  IMAD.SHL.U32 R0, R0, 0x200000, RZ ;  /* 0x0020000000007824 */ /* 0x000fe200078e00ff */
[----:B------:R-:W-:-:S04]  /*3240*/  LEA R2, R2, 0x37800000, 0x17 ;  /* 0x3780000002027811 */ /* 0x000fc800078eb8ff */
[----:B------:R-:W-:Y:S01]  /*3250*/  LOP3.LUT R22, R2, R0, R7, 0xfe, !PT ;  /* 0x0000000002167212 */ /* 0x000fe200078efe07 */
[----:B------:R-:W-:Y:S06]  /*3260*/  BRA `(.L_x_8280) ;  /* 0x0000000000947947 */ /* 0x000fec0003800000 */
.L_x_8292:
[----:B------:R-:W-:-:S09]  /*3270*/  UISETP.NE.AND UP0, UPT, UR4, 0x1c, UPT ;  /* 0x0000001c0400788c */ /* 0x000fd2000bf05270 */
[----:B------:R-:W-:Y:S05]  /*3280*/  BRA.U !UP0, `(.L_x_8299) ;  /* 0x0000000108847547 */ /* 0x000fea000b800000 */
[----:B------:R-:W-:-:S09]  /*3290*/  UISETP.NE.AND UP0, UPT, UR4, 0x1d, UPT ;  /* 0x0000001d0400788c */ /* 0x000fd2000bf05270 */
[----:B------:R-:W-:Y:S05]  /*32a0*/  BRA.U !UP0, `(.L_x_8300) ;  /* 0x0000000108707547 */ /* 0x000fea000b800000 */
[----:B------:R-:W-:-:S09]  /*32b0*/  UISETP.NE.AND UP0, UPT, UR4, 0x2c, UPT ;  /* 0x0000002c0400788c */ /* 0x000fd2000bf05270 */
[----:B------:R-:W-:Y:S05]  /*32c0*/  BRA.U !UP0, `(.L_x_8301) ;  /* 0x0000000108487547 */ /* 0x000fea000b800000 */
.L_x_8279:
        /* <DEDUP_REMOVED lines=16> */
.L_x_8302:
[----:B------:R-:W-:Y:S01]  /*33d0*/  IMAD.MOV.U32 R22, RZ, RZ, RZ ;  /* 0x000000ffff167224 */ /* 0x000fe200078e00ff */
[----:B------:R-:W-:Y:S06]  /*33e0*/  BRA `(.L_x_8280) ;  /* 0x0000000000347947 */ /* 0x000fec0003800000 */
.L_x_8301:
[----:B------:R-:W2:Y:S01]  /*33f0*/  LDG.E.U8 R2, desc[UR36][R2.64] ;  /* 0x0000002402027981 */ /* 0x000ea2000c1e1100 */
[----:B------:R-:W-:Y:S01]  /*3400*/  IMAD.MOV.U32 R22, RZ, RZ, 0x400000 ;  /* 0x00400000ff167424 */ /* 0x000fe200078e00ff */
[----:B--2---:R-:W-:-:S13]  /*3410*/  ISETP.NE.AND P0, PT, R2, RZ, PT ;  /* 0x000000ff0200720c */ /* 0x004fda0003f05270 */
[----:B------:R-:W-:Y:S05]  /*3420*/  @!P0 BRA `(.L_x_8280) ;  /* 0x0000000000248947 */ /* 0x000fea0003800000 */
[----:B------:R-:W-:-:S13]  /*3430*/  ISETP.NE.AND P0, PT, R2, 0xff, PT ;  /* 0x000000ff0200780c */ /* 0x000fda0003f05270 */
[----:B------:R-:W-:Y:S01]  /*3440*/  @!P0 MOV R22, 0x7f800001 ;  /* 0x7f80000100168802 */ /* 0x000fe20000000f00 */
[----:B------:R-:W-:Y:S01]  /*3450*/  @P0 IMAD.SHL.U32 R22, R2, 0x800000, RZ ;  /* 0x0080000002160824 */ /* 0x000fe200078e00ff */
[----:B------:R-:W-:Y:S06]  /*3460*/  BRA `(.L_x_8280) ;  /* 0x0000000000147947 */ /* 0x000fec0003800000 */
.L_x_8300:
[----:B------:R-:W2:Y:S02]  /*3470*/  LDG.E.64 R22, desc[UR36][R2.64] ;  /* 0x0000002402167981 */ /* 0x000ea4000c1e1b00 */
[----:B--2---:R0:W2:Y:S01]  /*3480*/  I2F.U64 R22, R22 ;  /* 0x0000001600167312 */ /* 0x0040a20000301000 */
[----:B------:R-:W-:Y:S05]  /*3490*/  BRA `(.L_x_8280) ;  /* 0x0000000000087947 */ /* 0x000fea0003800000 */
.L_x_8299:
[----:B------:R-:W2:Y:S02]  /*34a0*/  LDG.E R2, desc[UR36][R2.64] ;  /* 0x0000002402027981 */ /* 0x000ea4000c1e1900 */
[----:B--2---:R-:W-:-:S07]  /*34b0*/  I2FP.F32.U32 R22, R2 ;  /* 0x0000000200167245 */ /* 0x004fce0000201000 */
.L_x_8280:
[----:B------:R-:W-:Y:S05]  /*34c0*/  BSYNC.RECONVERGENT B6 ;  /* 0x0000000000067941 */ /* 0x000fea0003800200 */
.L_x_8274:
[----:B------:R-:W0:Y:S01]  /*34d0*/  LDCU.64 UR6, c[0x0][0x660] ;  /* 0x0000cc00ff0677ac */ /* 0x000e220008000a00 */
[----:B------:R-:W-:Y:S01]  /*34e0*/  BSSY.RECONVERGENT B6, `(.L_x_8303) ;  /* 0x00000dd000067945 */ /* 0x000fe20003800200 */
[----:B------:R-:W-:-:S04]  /*34f0*/  UPRMT UR4, UR39, 0x7773, URZ ;  /* 0x0000777327047896 */ /* 0x000fc800080000ff */
[----:B------:R-:W-:Y:S01]  /*3500*/  UISETP.GT.AND UP0, UPT, UR4, 0x9, UPT ;  /* 0x000000090400788c */ /* 0x000fe2000bf04270 */
[----:B0--34-:R-:W-:-:S05]  /*3510*/  IADD3 R2, P0, PT, R19, UR6, RZ ;  /* 0x0000000613027c10 */ /* 0x019fca000ff1e0ff */
        /* <DEDUP_REMOVED lines=11> */
[----:B---3--:R4:W0:Y:S01]  /*35d0*/  I2F.S16 R0, R2 ;  /* 0x0000000200007306 */ /* 0x0088220000101400 */
[----:B------:R-:W-:Y:S05]  /*35e0*/  BRA `(.L_x_8309) ;  /* 0x0000000c00307947 */ /* 0x000fea0003800000 */
.L_x_8307:
[----:B------:R-:W3:Y:S02]  /*35f0*/  LDG.E.U8 R0, desc[UR36][R2.64] ;  /* 0x0000002402007981 */ /* 0x000ee4000c1e1100 */
[----:B---3--:R-:W-:Y:S01]  /*3600*/  I2FP.F32.U32 R0, R0 ;  /* 0x0000000000007245 */ /* 0x008fe20000201000 */
[----:B------:R-:W-:Y:S06]  /*3610*/  BRA `(.L_x_8309) ;  /* 0x0000000c00247947 */ /* 0x000fec0003800000 */
.L_x_8306:
[----:B------:R-:W-:-:S09]  /*3620*/  UISETP.NE.AND UP0, UPT, UR4, 0x2, UPT ;  /* 0x000000020400788c */ /* 0x000fd2000bf05270 */
[----:B------:R-:W-:Y:S05]  /*3630*/  BRA.U !UP0, `(.L_x_8310) ;  /* 0x0000000108287547 */ /* 0x000fea000b800000 */
[----:B------:R-:W-:-:S09]  /*3640*/  UISETP.NE.AND UP0, UPT, UR4, 0x3, UPT ;  /* 0x000000030400788c */ /* 0x000fd2000bf05270 */
[----:B------:R-:W-:Y:S05]  /*3650*/  BRA.U !UP0, `(.L_x_8311) ;  /* 0x0000000108147547 */ /* 0x000fea000b800000 */
[----:B------:R-:W-:-:S09]  /*3660*/  UISETP.NE.AND UP0, UPT, UR4, 0x4, UPT ;  /* 0x000000040400788c */ /* 0x000fd2000bf05270 */
[----:B------:R-:W-:Y:S05]  /*3670*/  BRA.U UP0, `(.L_x_8308) ;  /* 0x0000000900907547 */ /* 0x000fea000b800000 */
[----:B------:R-:W3:Y:S02]  /*3680*/  LDG.E.64 R2, desc[UR36][R2.64] ;  /* 0x0000002402027981 */ /* 0x000ee4000c1e1b00 */
[----:B---3--:R0:W3:Y:S01]  /*3690*/  I2F.S64 R0, R2 ;  /* 0x0000000200007312 */ /* 0x0080e20000301400 */
[----:B------:R-:W-:Y:S05]  /*36a0*/  BRA `(.L_x_8309) ;  /* 0x0000000c00007947 */ /* 0x000fea0003800000 */
.L_x_8311:
[----:B------:R-:W3:Y:S02]  /*36b0*/  LDG.E R0, desc[UR36][R2.64] ;  /* 0x0000002402007981 */ /* 0x000ee4000c1e1900 */
[----:B---3--:R-:W-:Y:S01]  /*36c0*/  I2FP.F32.S32 R0, R0 ;  /* 0x0000000000007245 */ /* 0x008fe20000201400 */
[----:B------:R-:W-:Y:S06]  /*36d0*/  BRA `(.L_x_8309) ;  /* 0x0000000800f47947 */ /* 0x000fec0003800000 */
.L_x_8310:
[----:B------:R-:W3:Y:S02]  /*36e0*/  LDG.E.U16 R0, desc[UR36][R2.64] ;  /* 0x0000002402007981 */ /* 0x000ee4000c1e1500 */
[----:B---3--:R-:W0:Y:S01]  /*36f0*/  I2F.S16 R0, R0 ;  /* 0x0000000000007306 */ /* 0x008e220000101400 */
[----:B------:R-:W-:Y:S05]  /*3700*/  BRA `(.L_x_8309) ;  /* 0x0000000800e87947 */ /* 0x000fea0003800000 */
.L_x_8305:
        /* <DEDUP_REMOVED lines=8> */
.L_x_8313:
[----:B------:R-:W3:Y:S02]  /*3790*/  LDG.E.U16 R0, desc[UR36][R2.64] ;  /* 0x0000002402007981 */ /* 0x000ee4000c1e1500 */
[----:B---3--:R-:W-:Y:S01]  /*37a0*/  HADD2.F32 R0, -RZ, R0.H0_H0 ;  /* 0x20000000ff007230 */ /* 0x008fe20000004100 */
[----:B------:R-:W-:Y:S06]  /*37b0*/  BRA `(.L_x_8309) ;  /* 0x0000000800bc7947 */ /* 0x000fec0003800000 */
.L_x_8312:
        /* <DEDUP_REMOVED lines=8> */
.L_x_8315:
[----:B------:R-:W3:Y:S02]  /*3840*/  LDG.E.U16 R0, desc[UR36][R2.64] ;  /* 0x0000002402007981 */ /* 0x000ee4000c1e1500 */
[----:B---3--:R-:W-:Y:S01]  /*3850*/  HADD2.F32 R0, -RZ, R0.H0_H0 ;  /* 0x20000000ff007230 */ /* 0x008fe20000004100 */
[----:B------:R-:W-:Y:S06]  /*3860*/  BRA `(.L_x_8309) ;  /* 0x0000000800907947 */ /* 0x000fec0003800000 */
.L_x_8314:
[----:B------:R-:W3:Y:S01]  /*3870*/  LDG.E.64 R2, desc[UR36][R2.64] ;  /* 0x0000002402027981 */ /* 0x000ee2000c1e1b00 */
[----:B------:R-:W-:Y:S01]  /*3880*/  UMOV UR4, 0xf0000000 ;  /* 0xf000000000047882 */ /* 0x000fe20000000000 */
[----:B------:R-:W-:Y:S01]  /*3890*/  UMOV UR5, 0x380fffff ;  /* 0x380fffff00057882 */ /* 0x000fe20000000000 */
[----:B---3--:R-:W0:Y:S01]  /*38a0*/  F2F.F32.F64 R0, R2 ;  /* 0x0000000200007310 */ /* 0x008e220000301000 */
[----:B------:R-:W-:-:S14]  /*38b0*/  DSETP.GEU.AND P0, PT, |R2|, UR4, PT ;  /* 0x0000000402007e2a */ /* 0x000fdc000bf0e200 */
[----:B0-----:R-:W-:Y:S01]  /*38c0*/  @!P0 FMUL R0, R0, 1.175494350822287508e-38 ;  /* 0x0080000000008820 */ /* 0x001fe20000400000 */
[----:B------:R-:W-:Y:S06]  /*38d0*/  BRA `(.L_x_8309) ;  /* 0x0000000800747947 */ /* 0x000fec0003800000 */
.L_x_8304:
        /* <DEDUP_REMOVED lines=8> */
[----:B------:R-:W3:Y:S02]  /*3960*/  LDG.E.U8 R2, desc[UR36][R2.64] ;  /* 0x0000002402027981 */ /* 0x000ee4000c1e1100 */
[----:B---3--:R-:W-:-:S04]  /*3970*/  ISETP.NE.AND P0, PT, R2, RZ, PT ;  /* 0x000000ff0200720c */ /* 0x008fc80003f05270 */
[----:B------:R-:W-:Y:S01]  /*3980*/  FSEL R0, RZ, 1, !P0 ;  /* 0x3f800000ff007808 */ /* 0x000fe20004000000 */
[----:B------:R-:W-:Y:S08]  /*3990*/  BRA `(.L_x_8309) ;  /* 0x0000000800447947 */ /* 0x000ff00003800000 */
.L_x_8318:
[----:B------:R-:W3:Y:S01]  /*39a0*/  LDG.E.64 R2, desc[UR36][R2.64] ;  /* 0x0000002402027981 */ /* 0x000ee2000c1e1b00 */
[----:B------:R-:W-:Y:S01]  /*39b0*/  UMOV UR4, 0xf0000000 ;  /* 0xf000000000047882 */ /* 0x000fe20000000000 */
[----:B------:R-:W-:Y:S01]  /*39c0*/  UMOV UR5, 0x380fffff ;  /* 0x380fffff00057882 */ /* 0x000fe20000000000 */
[----:B---3--:R-:W0:Y:S01]  /*39d0*/  F2F.F32.F64 R0, R2 ;  /* 0x0000000200007310 */ /* 0x008e220000301000 */
[----:B------:R-:W-:-:S14]  /*39e0*/  DSETP.GEU.AND P0, PT, |R2|, UR4, PT ;  /* 0x0000000402007e2a */ /* 0x000fdc000bf0e200 */
[----:B0-----:R-:W-:Y:S01]  /*39f0*/  @!P0 FMUL R0, R0, 1.175494350822287508e-38 ;  /* 0x0080000000008820 */ /* 0x001fe20000400000 */
[----:B------:R-:W-:Y:S06]  /*3a00*/  BRA `(.L_x_8309) ;  /* 0x0000000800287947 */ /* 0x000fec0003800000 */
.L_x_8317:
        /* <DEDUP_REMOVED lines=25> */
.L_x_8320:
[----:B------:R-:W3:Y:S02]  /*3ba0*/  LDG.E.U8 R2, desc[UR36][R2.64] ;  /* 0x0000002402027981 */ /* 0x000ee4000c1e1100 */
        /* <DEDUP_REMOVED lines=11> */
.L_x_8319:
[----:B------:R-:W3:Y:S02]  /*3c60*/  LDG.E.U16 R0, desc[UR36][R2.64] ;  /* 0x0000002402007981 */ /* 0x000ee4000c1e1500 */
[----:B---3--:R-:W-:Y:S01]  /*3c70*/  SHF.L.U32 R0, R0, 0x10, RZ ;  /* 0x0000001000007819 */ /* 0x008fe200000006ff */
[----:B------:R-:W-:Y:S06]  /*3c80*/  BRA `(.L_x_8309) ;  /* 0x0000000400887947 */ /* 0x000fec0003800000 */
.L_x_8316:
        /* <DEDUP_REMOVED lines=9> */
[----:B---3--:R-:W-:Y:S01]  /*3d20*/  I2FP.F32.U32 R0, R0 ;  /* 0x0000000000007245 */ /* 0x008fe20000201000 */
[----:B------:R-:W-:Y:S06]  /*3d30*/  BRA `(.L_x_8309) ;  /* 0x00000004005c7947 */ /* 0x000fec0003800000 */
.L_x_8323:
[----:B------:R-:W3:Y:S01]  /*3d40*/  LDG.E.U8 R3, desc[UR36][R2.64] ;  /* 0x0000002402037981 */ /* 0x000ee2000c1e1100 */
[----:B------:R-:W-:Y:S01]  /*3d50*/  IMAD.MOV.U32 R0, RZ, RZ, RZ ;  /* 0x000000ffff007224 */ /* 0x000fe200078e00ff */
[----:B---3--:R-:W-:-:S13]  /*3d60*/  ISETP.NE.AND P0, PT, R3, RZ, PT ;  /* 0x000000ff0300720c */ /* 0x008fda0003f05270 */
        /* <DEDUP_REMOVED lines=17> */
.L_x_8325:
[----:B------:R-:W-:Y:S05]  /*3e80*/  BSYNC.RECONVERGENT B0 ;  /* 0x0000000000007941 */ /* 0x000fea0003800200 */
.L_x_8324:
[----:B------:R-:W-:Y:S01]  /*3e90*/  IMAD.SHL.U32 R0, R0, 0x100000, RZ ;  /* 0x0010000000007824 */ /* 0x000fe200078e00ff */
[----:B------:R-:W-:-:S04]  /*3ea0*/  LEA R2, R2, 0x3b800000, 0x17 ;  /* 0x3b80000002027811 */ /* 0x000fc800078eb8ff */
[----:B------:R-:W-:Y:S01]  /*3eb0*/  LOP3.LUT R0, R2, R0, R7, 0xfe, !PT ;  /* 0x0000000002007212 */ /* 0x000fe200078efe07 */
[----:B------:R-:W-:Y:S06]  /*3ec0*/  BRA `(.L_x_8309) ;  /* 0x0000000000f87947 */ /* 0x000fec0003800000 */
.L_x_8322:
[----:B------:R-:W3:Y:S01]  /*3ed0*/  LDG.E.U8 R3, desc[UR36][R2.64] ;  /* 0x0000002402037981 */ /* 0x000ee2000c1e1100 */
[----:B------:R-:W-:Y:S02]  /*3ee0*/  MOV R0, RZ ;  /* 0x000000ff00007202 */ /* 0x000fe40000000f00 */
        /* <DEDUP_REMOVED lines=18> */
.L_x_8327:
[----:B------:R-:W-:Y:S05]  /*4010*/  BSYNC.RECONVERGENT B0 ;  /* 0x0000000000007941 */ /* 0x000fea0003800200 */
.L_x_8326:
[----:B------:R-:W-:Y:S01]  /*4020*/  IMAD.SHL.U32 R0, R0, 0x200000, RZ ;  /* 0x0020000000007824 */ /* 0x000fe200078e00ff */
[----:B------:R-:W-:-:S04]  /*4030*/  LEA R2, R2, 0x37800000, 0x17 ;  /* 0x3780000002027811 */ /* 0x000fc800078eb8ff */
[----:B------:R-:W-:Y:S01]  /*4040*/  LOP3.LUT R0, R2, R0, R7, 0xfe, !PT ;  /* 0x0000000002007212 */ /* 0x000fe200078efe07 */
[----:B------:R-:W-:Y:S06]  /*4050*/  BRA `(.L_x_8309) ;  /* 0x0000000000947947 */ /* 0x000fec0003800000 */
.L_x_8321:
[----:B------:R-:W-:-:S09]  /*4060*/  UISETP.NE.AND UP0, UPT, UR4, 0x1c, UPT ;  /* 0x0000001c0400788c */ /* 0x000fd2000bf05270 */
[----:B------:R-:W-:Y:S05]  /*4070*/  BRA.U !UP0, `(.L_x_8328) ;  /* 0x0000000108847547 */ /* 0x000fea000b800000 */
[----:B------:R-:W-:-:S09]  /*4080*/  UISETP.NE.AND UP0, UPT, UR4, 0x1d, UPT ;  /* 0x0000001d0400788c */ /* 0x000fd2000bf05270 */
[----:B------:R-:W-:Y:S05]  /*4090*/  BRA.U !UP0, `(.L_x_8329) ;  /* 0x0000000108707547 */ /* 0x000fea000b800000 */
[----:B------:R-:W-:-:S09]  /*40a0*/  UISETP.NE.AND UP0, UPT, UR4, 0x2c, UPT ;  /* 0x0000002c0400788c */ /* 0x000fd2000bf05270 */
[----:B------:R-:W-:Y:S05]  /*40b0*/  BRA.U !UP0, `(.L_x_8330) ;  /* 0x0000000108487547 */ /* 0x000fea000b800000 */
.L_x_8308:
[----:B------:R-:W-:Y:S01]  /*40c0*/  MOV R2, 0x228 ;  /* 0x0000022800027802 */ /* 0x000fe20000000f00 */
[----:B------:R-:W0:Y:S01]  /*40d0*/  LDCU.64 UR4, c[0x4][0x218] ;  /* 0x01004300ff0477ac */ /* 0x000e220008000a00 */
[----:B------:R-:W-:Y:S02]  /*40e0*/  HFMA2 R12, -RZ, RZ, 0, 5.9604644775390625e-08 ;  /* 0x00000001ff0c7431 */ /* 0x000fe400000001ff */
[----:B------:R-:W-:Y:S01]  /*40f0*/  IMAD.MOV.U32 R8, RZ, RZ, 0x4e ;  /* 0x0000004eff087424 */ /* 0x000fe200078e00ff */
[----:B------:R-:W3:Y:S01]  /*4100*/  LDCU.64 UR6, c[0x4][0x220] ;  /* 0x01004400ff0677ac */ /* 0x000ee20008000a00 */
[----:B------:R-:W4:Y:S01]  /*4110*/  LDC.64 R2, c[0x4][R2] ;  /* 0x0100000002027b82 */ /* 0x000f220000000a00 */
[----:B------:R-:W-:Y:S01]  /*4120*/  IMAD.MOV.U32 R13, RZ, RZ, RZ ;  /* 0x000000ffff0d7224 */ /* 0x000fe200078e00ff */
[----:B------:R-:W1:Y:S01]  /*4130*/  LDCU.64 UR8, c[0x4][0x70] ;  /* 0x01000e00ff0877ac */ /* 0x000e620008000a00 */
[----:B0-----:R-:W-:Y:S01]  /*4140*/  IMAD.U32 R4, RZ, RZ, UR4 ;  /* 0x00000004ff047e24 */ /* 0x001fe2000f8e00ff */
[----:B------:R-:W-:Y:S01]  /*4150*/  MOV R5, UR5 ;  /* 0x0000000500057c02 */ /* 0x000fe20008000f00 */
[----:B---3--:R-:W-:-:S02]  /*4160*/  IMAD.U32 R6, RZ, RZ, UR6 ;  /* 0x00000006ff067e24 */ /* 0x008fc4000f8e00ff */
[----:B------:R-:W-:Y:S01]  /*4170*/  IMAD.U32 R7, RZ, RZ, UR7 ;  /* 0x00000007ff077e24 */ /* 0x000fe2000f8e00ff */
[----:B-1----:R-:W-:Y:S01]  /*4180*/  MOV R10, UR8 ;  /* 0x00000008000a7c02 */ /* 0x002fe20008000f00 */
[----:B------:R-:W-:-:S07]  /*4190*/  IMAD.U32 R11, RZ, RZ, UR9 ;  /* 0x00000009ff0b7e24 */ /* 0x000fce000f8e00ff */
[----:B------:R-:W-:-:S07]  /*41a0*/  LEPC R20, `(.L_x_8331) ;  /* 0x000000001014794e */ /* 0x000fce0000000000 */
[----:B--2-45:R-:W-:Y:S05]  /*41b0*/  CALL.ABS.NOINC R2 ;  /* 0x0000000002007343 */ /* 0x034fea0003c00000 */
.L_x_8331:
[----:B------:R-:W-:Y:S01]  /*41c0*/  IMAD.MOV.U32 R0, RZ, RZ, RZ ;  /* 0x000000ffff007224 */ /* 0x000fe200078e00ff */
[----:B------:R-:W-:Y:S06]  /*41d0*/  BRA `(.L_x_8309) ;  /* 0x0000000000347947 */ /* 0x000fec0003800000 */
.L_x_8330:
[----:B------:R-:W3:Y:S01]  /*41e0*/  LDG.E.U8 R2, desc[UR36][R2.64] ;  /* 0x0000002402027981 */ /* 0x000ee2000c1e1100 */
[----:B------:R-:W-:Y:S02]  /*41f0*/  MOV R0, 0x400000 ;  /* 0x0040000000007802 */ /* 0x000fe40000000f00 */
[----:B---3--:R-:W-:-:S13]  /*4200*/  ISETP.NE.AND P0, PT, R2, RZ, PT ;  /* 0x000000ff0200720c */ /* 0x008fda0003f05270 */
[----:B------:R-:W-:Y:S05]  /*4210*/  @!P0 BRA `(.L_x_8309) ;  /* 0x0000000000248947 */ /* 0x000fea0003800000 */
[----:B------:R-:W-:-:S13]  /*4220*/  ISETP.NE.AND P0, PT, R2, 0xff, PT ;  /* 0x000000ff0200780c */ /* 0x000fda0003f05270 */
[----:B------:R-:W-:Y:S02]  /*4230*/  @!P0 IMAD.MOV.U32 R0, RZ, RZ, 0x7f800001 ;  /* 0x7f800001ff008424 */ /* 0x000fe400078e00ff */
[----:B------:R-:W-:Y:S01]  /*4240*/  @P0 IMAD.SHL.U32 R0, R2, 0x800000, RZ ;  /* 0x0080000002000824 */ /* 0x000fe200078e00ff */
[----:B------:R-:W-:Y:S06]  /*4250*/  BRA `(.L_x_8309) ;  /* 0x0000000000147947 */ /* 0x000fec0003800000 */
.L_x_8329:
[----:B------:R-:W3:Y:S02]  /*4260*/  LDG.E.64 R2, desc[UR36][R2.64] ;  /* 0x0000002402027981 */ /* 0x000ee4000c1e1b00 */
[----:B---3--:R0:W3:Y:S01]  /*4270*/  I2F.U64 R0, R2 ;  /* 0x0000000200007312 */ /* 0x0080e20000301000 */
[----:B------:R-:W-:Y:S05]  /*4280*/  BRA `(.L_x_8309) ;  /* 0x0000000000087947 */ /* 0x000fea0003800000 */
.L_x_8328:
[----:B------:R-:W3:Y:S02]  /*4290*/  LDG.E R0, desc[UR36][R2.64] ;  /* 0x0000002402007981 */ /* 0x000ee4000c1e1900 */
[----:B---3--:R-:W-:-:S07]  /*42a0*/  I2FP.F32.U32 R0, R0 ;  /* 0x0000000000007245 */ /* 0x008fce0000201000 */
.L_x_8309:
[----:B------:R-:W-:Y:S05]  /*42b0*/  BSYNC.RECONVERGENT B6 ;  /* 0x0000000000067941 */ /* 0x000fea0003800200 */
.L_x_8303:
[----:B------:R-:W0:Y:S01]  /*42c0*/  LDCU.64 UR8, c[0x0][0x668] ;  /* 0x0000cd00ff0877ac */ /* 0x000e220008000a00 */
[----:B------:R-:W4:Y:S01]  /*42d0*/  LDCU.64 UR6, c[0x0][0x648] ;  /* 0x0000c900ff0677ac */ /* 0x000f220008000a00 */
[----:B------:R-:W-:-:S04]  /*42e0*/  ULOP3.LUT UR4, UR39, 0xff, URZ, 0xc0, !UPT ;  /* 0x000000ff27047892 */ /* 0x000fc8000f8ec0ff */
[----:B------:R-:W-:Y:S01]  /*42f0*/  UISETP.GT.AND UP0, UPT, UR4, 0x9, UPT ;  /* 0x000000090400788c */ /* 0x000fe2000bf04270 */
[----:B0-23-5:R-:W-:Y:S01]  /*4300*/  FMUL.FTZ R3, R22, UR9 ;  /* 0x0000000916037c20 */ /* 0x02dfe20008410000 */
[----:B----4-:R-:W-:-:S03]  /*4310*/  IADD3 R2, P0, PT, R16, UR6, RZ ;  /* 0x0000000610027c10 */ /* 0x010fc6000ff1e0ff */
[----:B------:R-:W-:Y:S01]  /*4320*/  FMUL.FTZ R5, R3, R0 ;  /* 0x0000000003057220 */ /* 0x000fe20000410000 */
[----:B------:R-:W-:-:S03]  /*4330*/  IADD3.X R3, PT, PT, RZ, UR7, RZ, P0, !PT ;  /* 0x00000007ff037c10 */ /* 0x000fc600087fe4ff */
[----:B-1----:R-:W-:Y:S01]  /*4340*/  FFMA.FTZ R18, R18, UR8, R5 ;  /* 0x0000000812127c23 */ /* 0x002fe20008010005 */
        /* <DEDUP_REMOVED lines=12> */
.L_x_8335:
[----:B------:R-:W0:Y:S02]  /*4410*/  F2I.S64.TRUNC R18, R18 ;  /* 0x0000001200127311 */ /* 0x000e24000020d900 */
[----:B0-----:R-:W-:-:S05]  /*4420*/  IMAD.MOV.U32 R5, RZ, RZ, R18 ;  /* 0x000000ffff057224 */ /* 0x001fca00078e0012 */
[----:B------:R0:W-:Y:S01]  /*4430*/  STG.E.U8 desc[UR36][R2.64], R5 ;  /* 0x0000000502007986 */ /* 0x0001e2000c101124 */
[----:B------:R-:W-:Y:S05]  /*4440*/  BRA `(.L_x_8337) ;  /* 0x0000000c002c7947 */ /* 0x000fea0003800000 */
.L_x_8334:
        /* <DEDUP_REMOVED lines=9> */
.L_x_8339:
[----:B------:R-:W0:Y:S02]  /*44e0*/  F2I.FTZ.TRUNC.NTZ R5, R18 ;  /* 0x0000001200057305 */ /* 0x000e24000021f100 */
[----:B0-----:R0:W-:Y:S01]  /*44f0*/  STG.E desc[UR36][R2.64], R5 ;  /* 0x0000000502007986 */ /* 0x0011e2000c101924 */
[----:B------:R-:W-:Y:S05]  /*4500*/  BRA `(.L_x_8337) ;  /* 0x0000000800fc7947 */ /* 0x000fea0003800000 */
.L_x_8338:
[----:B------:R-:W0:Y:S02]  /*4510*/  F2I.FTZ.TRUNC.NTZ R5, R18 ;  /* 0x0000001200057305 */ /* 0x000e24000021f100 */
[----:B0-----:R0:W-:Y:S01]  /*4520*/  STG.E.U16 desc[UR36][R2.64], R5 ;  /* 0x0000000502007986 */ /* 0x0011e2000c101524 */
[----:B------:R-:W-:Y:S05]  /*4530*/  BRA `(.L_x_8337) ;  /* 0x0000000800f07947 */ /* 0x000fea0003800000 */
.L_x_8333:
        /* <DEDUP_REMOVED lines=8> */
.L_x_8341:
[----:B------:R-:W-:-:S05]  /*45c0*/  F2FP.F16.F32.PACK_AB R18, RZ, R18 ;  /* 0x00000012ff12723e */ /* 0x000fca00000000ff */
[----:B------:R0:W-:Y:S01]  /*45d0*/  STG.E.U16 desc[UR36][R2.64], R18 ;  /* 0x0000001202007986 */ /* 0x0001e2000c101524 */
[----:B------:R-:W-:Y:S05]  /*45e0*/  BRA `(.L_x_8337) ;  /* 0x0000000800c47947 */ /* 0x000fea0003800000 */
.L_x_8340:
[----:B------:R-:W-:-:S09]  /*45f0*/  UISETP.NE.AND UP0, UPT, UR4, 0x7, UPT ;  /* 0x000000070400788c */ /* 0x000fd2000bf05270 */
[----:B------:R-:W-:Y:S05]  /*4600*/  BRA.U !UP0, `(.L_x_8342) ;  /* 0x00000001082c7547 */ /* 0x000fea000b800000 */
[----:B------:R-:W-:-:S09]  /*4610*/  UISETP.NE.AND UP0, UPT, UR4, 0x8, UPT ;  /* 0x000000080400788c */ /* 0x000fd2000bf05270 */
[----:B------:R-:W-:Y:S05]  /*4620*/  BRA.U !UP0, `(.L_x_8343) ;  /* 0x0000000108147547 */ /* 0x000fea000b800000 */
[----:B------:R-:W-:-:S09]  /*4630*/  UISETP.NE.AND UP0, UPT, UR4, 0x9, UPT ;  /* 0x000000090400788c */ /* 0x000fd2000bf05270 */
[----:B------:R-:W-:Y:S05]  /*4640*/  BRA.U UP0, `(.L_x_8336) ;  /* 0x0000000900187547 */ /* 0x000fea000b800000 */
[----:B------:R-:W-:-:S05]  /*4650*/  IMAD.MOV.U32 R19, RZ, RZ, RZ ;  /* 0x000000ffff137224 */ /* 0x000fca00078e00ff */
[----:B------:R0:W-:Y:S01]  /*4660*/  STG.E.64 desc[UR36][R2.64], R18 ;  /* 0x0000001202007986 */ /* 0x0001e2000c101b24 */
[----:B------:R-:W-:Y:S05]  /*4670*/  BRA `(.L_x_8337) ;  /* 0x0000000800a07947 */ /* 0x000fea0003800000 */
.L_x_8343:
[----:B------:R-:W-:-:S04]  /*4680*/  F2FP.F16.F32.PACK_AB R5, RZ, R18 ;  /* 0x00000012ff05723e */ /* 0x000fc800000000ff */
[----:B------:R-:W-:-:S05]  /*4690*/  PRMT R5, R5, 0x5410, RZ ;  /* 0x0000541005057816 */ /* 0x000fca00000000ff */
[----:B------:R0:W-:Y:S01]  /*46a0*/  STG.E desc[UR36][R2.64], R5 ;  /* 0x0000000502007986 */ /* 0x0001e2000c101924 */
[----:B------:R-:W-:Y:S05]  /*46b0*/  BRA `(.L_x_8337) ;  /* 0x0000000800907947 */ /* 0x000fea0003800000 */
.L_x_8342:
[----:B------:R-:W-:-:S06]  /*46c0*/  FMUL.FTZ R4, R18, 1 ;  /* 0x3f80000012047820 */ /* 0x000fcc0000410000 */
[----:B------:R-:W0:Y:S02]  /*46d0*/  F2F.F64.F32 R4, R4 ;  /* 0x0000000400047310 */ /* 0x000e240000201800 */
[----:B0-----:R0:W-:Y:S01]  /*46e0*/  STG.E.64 desc[UR36][R2.64], R4 ;  /* 0x0000000402007986 */ /* 0x0011e2000c101b24 */
[----:B------:R-:W-:Y:S05]  /*46f0*/  BRA `(.L_x_8337) ;  /* 0x0000000800807947 */ /* 0x000fea0003800000 */
.L_x_8332:
        /* <DEDUP_REMOVED lines=8> */
[----:B------:R-:W-:-:S04]  /*4780*/  FSETP.NEU.FTZ.AND P0, PT, R18, RZ, PT ;  /* 0x000000ff1200720b */ /* 0x000fc80003f1d000 */
[----:B------:R-:W-:-:S05]  /*4790*/  SEL R5, RZ, 0x1, !P0 ;  /* 0x00000001ff057807 */ /* 0x000fca0004000000 */
[----:B------:R0:W-:Y:S01]  /*47a0*/  STG.E.U8 desc[UR36][R2.64], R5 ;  /* 0x0000000502007986 */ /* 0x0001e2000c101124 */
[----:B------:R-:W-:Y:S05]  /*47b0*/  BRA `(.L_x_8337) ;  /* 0x0000000800507947 */ /* 0x000fea0003800000 */
.L_x_8346:
[----:B------:R-:W-:Y:S01]  /*47c0*/  FMUL.FTZ R4, R18, 1 ;  /* 0x3f80000012047820 */ /* 0x000fe20000410000 */
[----:B------:R-:W-:-:S05]  /*47d0*/  CS2R R6, SRZ ;  /* 0x0000000000067805 */ /* 0x000fca000001ff00 */
[----:B------:R-:W0:Y:S02]  /*47e0*/  F2F.F64.F32 R4, R4 ;  /* 0x0000000400047310 */ /* 0x000e240000201800 */
[----:B0-----:R0:W-:Y:S01]  /*47f0*/  STG.E.128 desc[UR36][R2.64], R4 ;  /* 0x0000000402007986 */ /* 0x0011e2000c101d24 */
[----:B------:R-:W-:Y:S05]  /*4800*/  BRA `(.L_x_8337) ;  /* 0x00000008003c7947 */ /* 0x000fea0003800000 */
.L_x_8345:
        /* <DEDUP_REMOVED lines=8> */
[----:B------:R-:W-:Y:S01]  /*4890*/  HFMA2 R0, -RZ, RZ, 0, 7.569789886474609375e-06 ;  /* 0x0000007fff007431 */ /* 0x000fe200000001ff */
        /* <DEDUP_REMOVED lines=9> */
.L_x_8350:
[----:B------:R-:W-:Y:S05]  /*4930*/  BSYNC.RECONVERGENT B0 ;  /* 0x0000000000007941 */ /* 0x000fea0003800200 */
.L_x_8349:
[----:B------:R-:W-:-:S05]  /*4940*/  LOP3.LUT R7, R0, 0x80, R7, 0xf8, !PT ;  /* 0x0000008000077812 */ /* 0x000fca00078ef807 */
[----:B------:R0:W-:Y:S01]  /*4950*/  STG.E.U8 desc[UR36][R2.64], R7 ;  /* 0x0000000702007986 */ /* 0x0001e2000c101124 */
[----:B------:R-:W-:Y:S05]  /*4960*/  BRA `(.L_x_8337) ;  /* 0x0000000400e47947 */ /* 0x000fea0003800000 */
.L_x_8348:
        /* <DEDUP_REMOVED lines=14> */
.L_x_8352:
[----:B------:R-:W-:Y:S05]  /*4a50*/  BSYNC.RECONVERGENT B0 ;  /* 0x0000000000007941 */ /* 0x000fea0003800200 */
.L_x_8351:
[----:B------:R-:W-:-:S05]  /*4a60*/  LOP3.LUT R5, R0, 0x80, R7, 0xf8, !PT ;  /* 0x0000008000057812 */ /* 0x000fca00078ef807 */
[----:B------:R0:W-:Y:S01]  /*4a70*/  STG.E.U8 desc[UR36][R2.64], R5 ;  /* 0x0000000502007986 */ /* 0x0001e2000c101124 */
[----:B------:R-:W-:Y:S05]  /*4a80*/  BRA `(.L_x_8337) ;  /* 0x00000004009c7947 */ /* 0x000fea0003800000 */
.L_x_8347:
[----:B------:R-:W-:-:S05]  /*4a90*/  F2FP.BF16.F32.PACK_AB R18, RZ, R18 ;  /* 0x00000012ff12723e */ /* 0x000fca00000010ff */
[----:B------:R0:W-:Y:S01]  /*4aa0*/  STG.E.U16 desc[UR36][R2.64], R18 ;  /* 0x0000001202007986 */ /* 0x0001e2000c101524 */
[----:B------:R-:W-:Y:S05]  /*4ab0*/  BRA `(.L_x_8337) ;  /* 0x0000000400907947 */ /* 0x000fea0003800000 */
.L_x_8344:
        /* <DEDUP_REMOVED lines=11> */
.L_x_8355:
        /* <DEDUP_REMOVED lines=12> */
.L_x_8358:
[----:B------:R-:W-:-:S04]  /*4c30*/  SHF.R.U32.HI R0, RZ, 0x14, R18 ;  /* 0x00000014ff007819 */ /* 0x000fc80000011612 */
[----:B------:R-:W-:-:S04]  /*4c40*/  LOP3.LUT R5, R0, 0x1, RZ, 0xc0, !PT ;  /* 0x0000000100057812 */ /* 0x000fc800078ec0ff */
[----:B------:R-:W-:-:S04]  /*4c50*/  IADD3 R0, PT, PT, R18, 0x487ffff, R5 ;  /* 0x0487ffff12007810 */ /* 0x000fc80007ffe005 */
[----:B------:R-:W-:-:S04]  /*4c60*/  SHF.R.U32.HI R0, RZ, 0x14, R0 ;  /* 0x00000014ff007819 */ /* 0x000fc80000011600 */
[----:B------:R-:W-:-:S07]  /*4c70*/  LOP3.LUT R4, R0, 0xff, RZ, 0xc0, !PT ;  /* 0x000000ff00047812 */ /* 0x000fce00078ec0ff */
.L_x_8359:
[----:B------:R-:W-:-:S04]  /*4c80*/  SHF.R.U32.HI R5, RZ, 0x18, R18 ;  /* 0x00000018ff057819 */ /* 0x000fc80000011612 */
[----:B------:R-:W-:-:S04]  /*4c90*/  LOP3.LUT R4, R4, 0x80, R5, 0xf8, !PT ;  /* 0x0000008004047812 */ /* 0x000fc800078ef805 */
[----:B------:R-:W-:-:S07]  /*4ca0*/  PRMT R0, R4, 0x7610, R0 ;  /* 0x0000761004007816 */ /* 0x000fce0000000000 */
.L_x_8357:
[----:B------:R-:W-:Y:S05]  /*4cb0*/  BSYNC.RECONVERGENT B0 ;  /* 0x0000000000007941 */ /* 0x000fea0003800200 */
.L_x_8356:
[----:B------:R0:W-:Y:S01]  /*4cc0*/  STG.E.U8 desc[UR36][R2.64], R0 ;  /* 0x0000000002007986 */ /* 0x0001e2000c101124 */
[----:B------:R-:W-:Y:S05]  /*4cd0*/  BRA `(.L_x_8337) ;  /* 0x0000000400087947 */ /* 0x000fea0003800000 */
.L_x_8354:
[----:B------:R-:W-:Y:S01]  /*4ce0*/  LOP3.LUT R4, R18, 0x7fffffff, RZ, 0xc0, !PT ;  /* 0x7fffffff12047812 */ /* 0x000fe200078ec0ff */
[----:B------:R-:W-:Y:S01]  /*4cf0*/  BSSY.RECONVERGENT B0, `(.L_x_8360) ;  /* 0x0000013000007945 */ /* 0x000fe20003800200 */
[----:B------:R-:W-:Y:S02]  /*4d00*/  MOV R0, 0x80 ;  /* 0x0000008000007802 */ /* 0x000fe40000000f00 */
        /* <DEDUP_REMOVED lines=9> */
.L_x_8362:
[----:B------:R-:W-:-:S04]  /*4da0*/  SHF.R.U32.HI R0, RZ, 0x15, R18 ;  /* 0x00000015ff007819 */ /* 0x000fc80000011612 */
[----:B------:R-:W-:-:S04]  /*4db0*/  LOP3.LUT R5, R0, 0x1, RZ, 0xc0, !PT ;  /* 0x0000000100057812 */ /* 0x000fc800078ec0ff */
[----:B------:R-:W-:-:S04]  /*4dc0*/  IADD3 R0, PT, PT, R18, 0x88fffff, R5 ;  /* 0x088fffff12007810 */ /* 0x000fc80007ffe005 */
[----:B------:R-:W-:-:S04]  /*4dd0*/  SHF.R.U32.HI R0, RZ, 0x15, R0 ;  /* 0x00000015ff007819 */ /* 0x000fc80000011600 */
[----:B------:R-:W-:-:S07]  /*4de0*/  LOP3.LUT R4, R0, 0xff, RZ, 0xc0, !PT ;  /* 0x000000ff00047812 */ /* 0x000fce00078ec0ff */
.L_x_8363:
[----:B------:R-:W-:-:S04]  /*4df0*/  SHF.R.U32.HI R5, RZ, 0x18, R18 ;  /* 0x00000018ff057819 */ /* 0x000fc80000011612 */
[----:B------:R-:W-:-:S04]  /*4e00*/  LOP3.LUT R4, R4, 0x80, R5, 0xf8, !PT ;  /* 0x0000008004047812 */ /* 0x000fc800078ef805 */
[----:B------:R-:W-:-:S07]  /*4e10*/  PRMT R0, R4, 0x7610, R0 ;  /* 0x0000761004007816 */ /* 0x000fce0000000000 */
.L_x_8361:
[----:B------:R-:W-:Y:S05]  /*4e20*/  BSYNC.RECONVERGENT B0 ;  /* 0x0000000000007941 */ /* 0x000fea0003800200 */
.L_x_8360:
[----:B------:R2:W-:Y:S01]  /*4e30*/  STG.E.U8 desc[UR36][R2.64], R0 ;  /* 0x0000000002007986 */ /* 0x0005e2000c101124 */
[----:B------:R-:W-:Y:S05]  /*4e40*/  BRA `(.L_x_8337) ;  /* 0x0000000000ac7947 */ /* 0x000fea0003800000 */
.L_x_8353:
[----:B------:R-:W-:-:S09]  /*4e50*/  UISETP.NE.AND UP0, UPT, UR4, 0x1c, UPT ;  /* 0x0000001c0400788c */ /* 0x000fd2000bf05270 */
[----:B------:R-:W-:Y:S05]  /*4e60*/  BRA.U !UP0, `(.L_x_8364) ;  /* 0x00000001089c7547 */ /* 0x000fea000b800000 */
[----:B------:R-:W-:-:S09]  /*4e70*/  UISETP.NE.AND UP0, UPT, UR4, 0x1d, UPT ;  /* 0x0000001d0400788c */ /* 0x000fd2000bf05270 */
[----:B------:R-:W-:Y:S05]  /*4e80*/  BRA.U !UP0, `(.L_x_8365) ;  /* 0x0000000108887547 */ /* 0x000fea000b800000 */
[----:B------:R-:W-:-:S09]  /*4e90*/  UISETP.NE.AND UP0, UPT, UR4, 0x2c, UPT ;  /* 0x0000002c0400788c */ /* 0x000fd2000bf05270 */
[----:B------:R-:W-:Y:S05]  /*4ea0*/  BRA.U !UP0, `(.L_x_8366) ;  /* 0x0000000108447547 */ /* 0x000fea000b800000 */
.L_x_8336:
        /* <DEDUP_REMOVED lines=16> */
.L_x_8367:
[----:B------:R-:W-:Y:S05]  /*4fb0*/  BRA `(.L_x_8337) ;  /* 0x0000000000507947 */ /* 0x000fea0003800000 */
.L_x_8366:
        /* <DEDUP_REMOVED lines=15> */
.L_x_8365:
[----:B------:R-:W0:Y:S02]  /*50b0*/  F2I.U64.TRUNC R18, R18 ;  /* 0x0000001200127311 */ /* 0x000e24000020d800 */
[----:B0-----:R0:W-:Y:S01]  /*50c0*/  STG.E.64 desc[UR36][R2.64], R18 ;  /* 0x0000001202007986 */ /* 0x0011e2000c101b24 */
[----:B------:R-:W-:Y:S05]  /*50d0*/  BRA `(.L_x_8337) ;  /* 0x0000000000087947 */ /* 0x000fea0003800000 */
.L_x_8364:
[----:B------:R-:W0:Y:S02]  /*50e0*/  F2I.FTZ.U32.TRUNC.NTZ R5, R18 ;  /* 0x0000001200057305 */ /* 0x000e24000021f000 */
[----:B0-----:R3:W-:Y:S02]  /*50f0*/  STG.E desc[UR36][R2.64], R5 ;  /* 0x0000000502007986 */ /* 0x0017e4000c101924 */
.L_x_8337:
[----:B------:R-:W-:-:S07]  /*5100*/  VIADD R17, R17, 0x80 ;  /* 0x0000008011117836 */ /* 0x000fce0000000000 */
.L_x_8243:
[----:B------:R-:W-:Y:S05]  /*5110*/  BSYNC.RECONVERGENT B7 ;  /* 0x0000000000077941 */ /* 0x000fea0003800200 */
.L_x_8242:
[----:B------:R-:W5:Y:S01]  /*5120*/  LDCU UR4, c[0x0][0x380] ;  /* 0x00007000ff0477ac */ /* 0x000f620008000800 */
[----:B------:R-:W-:Y:S01]  /*5130*/  BSSY.RECONVERGENT B7, `(.L_x_8368) ;  /* 0x0000500000077945 */ /* 0x000fe20003800200 */
[----:B-----5:R-:W-:-:S13]  /*5140*/  ISETP.GE.AND P0, PT, R17, UR4, PT ;  /* 0x0000000411007c0c */ /* 0x020fda000bf06270 */
[----:B------:R-:W-:Y:S05]  /*5150*/  @P0 BRA `(.L_x_8369) ;  /* 0x0000004c00f40947 */ /* 0x000fea0003800000 */
[----:B------:R-:W5:Y:S01]  /*5160*/  LDCU UR4, c[0x0][0x388] ;  /* 0x00007100ff0477ac */ /* 0x000f620008000800 */
[----:B0-----:R-:W-:Y:S02]  /*5170*/  HFMA2 R19, -RZ, RZ, 0, 0 ;  /* 0x00000000ff137431 */ /* 0x001fe400000001ff */
[----:B------:R-:W-:Y:S01]  /*5180*/  IMAD.MOV.U32 R22, RZ, RZ, RZ ;  /* 0x000000ffff167224 */ /* 0x000fe200078e00ff */
[----:B------:R-:W-:Y:S01]  /*5190*/  MOV R16, RZ ;  /* 0x000000ff00107202 */ /* 0x000fe20000000f00 */
[----:B--2---:R-:W-:Y:S01]  /*51a0*/  IMAD.MOV.U32 R0, RZ, RZ, RZ ;  /* 0x000000ffff007224 */ /* 0x004fe200078e00ff */
[----:B-----5:R-:W-:-:S09]  /*51b0*/  UISETP.NE.AND UP0, UPT, UR4, URZ, UPT ;  /* 0x000000ff0400728c */ /* 0x020fd2000bf05270 */
[----:B------:R-:W-:Y:S05]  /*51c0*/  BRA.U !UP0, `(.L_x_8370) ;  /* 0x0000001508d47547 */ /* 0x000fea000b800000 */
[----:B------:R-:W1:Y:S01]  /*51d0*/  LDCU.64 UR4, c[0x0][0x390] ;  /* 0x00007200ff0477ac */ /* 0x000e620008000a00 */
[----:B------:R-:W-:Y:S01]  /*51e0*/  IMAD.MOV.U32 R16, RZ, RZ, RZ ;  /* 0x000000ffff107224 */ /* 0x000fe200078e00ff */
        /* <DEDUP_REMOVED lines=371> */
.L_x_8370:
[----:B------:R-:W1:Y:S01]  /*6920*/  LDCU.64 UR6, c[0x0][0x650] ;  /* 0x0000ca00ff0677ac */ /* 0x000e620008000a00 */
[----:B------:R-:W-:Y:S01]  /*6930*/  BSSY.RECONVERGENT B6, `(.L_x_8371) ;  /* 0x00000dd000067945 */ /* 0x000fe20003800200 */
[----:B------:R-:W-:-:S04]  /*6940*/  UPRMT UR4, UR39, 0x7771, URZ ;  /* 0x0000777127047896 */ /* 0x000fc800080000ff */
[----:B------:R-:W-:Y:S01]  /*6950*/  UISETP.GT.AND UP0, UPT, UR4, 0x9, UPT ;  /* 0x000000090400788c */ /* 0x000fe2000bf04270 */
[----:B-1-34-:R-:W-:-:S04]  /*6960*/  IADD3 R2, P0, PT, R0, UR6, RZ ;  /* 0x0000000600027c10 */ /* 0x01afc8000ff1e0ff */
        /* <DEDUP_REMOVED lines=11> */
[----:B--2---:R4:W0:Y:S01]  /*6a20*/  I2F.S16 R18, R2 ;  /* 0x0000000200127306 */ /* 0x0048220000101400 */
[----:B------:R-:W-:Y:S05]  /*6a30*/  BRA `(.L_x_8377) ;  /* 0x0000000c00307947 */ /* 0x000fea0003800000 */
.L_x_8375:
[----:B------:R-:W2:Y:S02]  /*6a40*/  LDG.E.U8 R2, desc[UR36][R2.64] ;  /* 0x0000002402027981 */ /* 0x000ea4000c1e1100 */
[----:B--2---:R-:W-:Y:S01]  /*6a50*/  I2FP.F32.U32 R18, R2 ;  /* 0x0000000200127245 */ /* 0x004fe20000201000 */
[----:B------:R-:W-:Y:S06]  /*6a60*/  BRA `(.L_x_8377) ;  /* 0x0000000c00247947 */ /* 0x000fec0003800000 */
.L_x_8374:
[----:B------:R-:W-:-:S09]  /*6a70*/  UISETP.NE.AND UP0, UPT, UR4, 0x2, UPT ;  /* 0x000000020400788c */ /* 0x000fd2000bf05270 */
[----:B------:R-:W-:Y:S05]  /*6a80*/  BRA.U !UP0, `(.L_x_8378) ;  /* 0x0000000108287547 */ /* 0x000fea000b800000 */
[----:B------:R-:W-:-:S09]  /*6a90*/  UISETP.NE.AND UP0, UPT, UR4, 0x3, UPT ;  /* 0x000000030400788c */ /* 0x000fd2000bf05270 */
[----:B------:R-:W-:Y:S05]  /*6aa0*/  BRA.U !UP0, `(.L_x_8379) ;  /* 0x0000000108147547 */ /* 0x000fea000b800000 */
[----:B------:R-:W-:-:S09]  /*6ab0*/  UISETP.NE.AND UP0, UPT, UR4, 0x4, UPT ;  /* 0x000000040400788c */ /* 0x000fd2000bf05270 */
[----:B------:R-:W-:Y:S05]  /*6ac0*/  BRA.U UP0, `(.L_x_8376) ;  /* 0x0000000900b07547 */ /* 0x000fea000b800000 */
[----:B------:R-:W2:Y:S02]  /*6ad0*/  LDG.E.64 R2, desc[UR36][R2.64] ;  /* 0x0000002402027981 */ /* 0x000ea4000c1e1b00 */
[----:B--2---:R0:W1:Y:S01]  /*6ae0*/  I2F.S64 R18, R2 ;  /* 0x0000000200127312 */ /* 0x0040620000301400 */
[----:B------:R-:W-:Y:S05]  /*6af0*/  BRA `(.L_x_8377) ;  /* 0x0000000c00007947 */ /* 0x000fea0003800000 */
.L_x_8379:
[----:B------:R-:W2:Y:S02]  /*6b00*/  LDG.E R2, desc[UR36][R2.64] ;  /* 0x0000002402027981 */ /* 0x000ea4000c1e1900 */
[----:B--2---:R-:W-:Y:S01]  /*6b10*/  I2FP.F32.S32 R18, R2 ;  /* 0x0000000200127245 */ /* 0x004fe20000201400 */
[----:B------:R-:W-:Y:S06]  /*6b20*/  BRA `(.L_x_8377) ;  /* 0x0000000800f47947 */ /* 0x000fec0003800000 */
.L_x_8378:
[----:B------:R-:W2:Y:S02]  /*6b30*/  LDG.E.U16 R2, desc[UR36][R2.64] ;  /* 0x0000002402027981 */ /* 0x000ea4000c1e1500 */
[----:B--2---:R0:W1:Y:S01]  /*6b40*/  I2F.S16 R18, R2 ;  /* 0x0000000200127306 */ /* 0x0040620000101400 */
[----:B------:R-:W-:Y:S05]  /*6b50*/  BRA `(.L_x_8377) ;  /* 0x0000000800e87947 */ /* 0x000fea0003800000 */
.L_x_8373:
        /* <DEDUP_REMOVED lines=8> */
.L_x_8381:
[----:B------:R-:W2:Y:S02]  /*6be0*/  LDG.E.U16 R2, desc[UR36][R2.64] ;  /* 0x0000002402027981 */ /* 0x000ea4000c1e1500 */
[----:B--2---:R-:W-:Y:S01]  /*6bf0*/  HADD2.F32 R18, -RZ, R2.H0_H0 ;  /* 0x20000002ff127230 */ /* 0x004fe20000004100 */
[----:B------:R-:W-:Y:S06]  /*6c00*/  BRA `(.L_x_8377) ;  /* 0x0000000800bc7947 */ /* 0x000fec0003800000 */
.L_x_8380:
        /* <DEDUP_REMOVED lines=8> */
.L_x_8383:
[----:B------:R-:W2:Y:S02]  /*6c90*/  LDG.E.U16 R2, desc[UR36][R2.64] ;  /* 0x0000002402027981 */ /* 0x000ea4000c1e1500 */
[----:B--2---:R-:W-:Y:S01]  /*6ca0*/  HADD2.F32 R18, -RZ, R2.H0_H0 ;  /* 0x20000002ff127230 */ /* 0x004fe20000004100 */
[----:B------:R-:W-:Y:S06]  /*6cb0*/  BRA `(.L_x_8377) ;  /* 0x0000000800907947 */ /* 0x000fec0003800000 */
.L_x_8382:
[----:B------:R-:W2:Y:S01]  /*6cc0*/  LDG.E.64 R2, desc[UR36][R2.64] ;  /* 0x0000002402027981 */ /* 0x000ea2000c1e1b00 */
[----:B------:R-:W-:Y:S01]  /*6cd0*/  UMOV UR4, 0xf0000000 ;  /* 0xf000000000047882 */ /* 0x000fe20000000000 */
[----:B------:R-:W-:Y:S01]  /*6ce0*/  UMOV UR5, 0x380fffff ;  /* 0x380fffff00057882 */ /* 0x000fe20000000000 */
[----:B--2---:R-:W0:Y:S01]  /*6cf0*/  F2F.F32.F64 R18, R2 ;  /* 0x0000000200127310 */ /* 0x004e220000301000 */
[----:B------:R-:W-:-:S14]  /*6d00*/  DSETP.GEU.AND P0, PT, |R2|, UR4, PT ;  /* 0x0000000402007e2a */ /* 0x000fdc000bf0e200 */
[----:B0-----:R-:W-:Y:S01]  /*6d10*/  @!P0 FMUL R18, R18, 1.175494350822287508e-38 ;  /* 0x0080000012128820 */ /* 0x001fe20000400000 */
[----:B------:R-:W-:Y:S06]  /*6d20*/  BRA `(.L_x_8377) ;  /* 0x0000000800747947 */ /* 0x000fec0003800000 */
.L_x_8372:
        /* <DEDUP_REMOVED lines=12> */
.L_x_8386:
[----:B------:R-:W2:Y:S01]  /*6df0*/  LDG.E.64 R2, desc[UR36][R2.64] ;  /* 0x0000002402027981 */ /* 0x000ea2000c1e1b00 */
[----:B------:R-:W-:Y:S01]  /*6e00*/  UMOV UR4, 0xf0000000 ;  /* 0xf000000000047882 */ /* 0x000fe20000000000 */
[----:B------:R-:W-:Y:S01]  /*6e10*/  UMOV UR5, 0x380fffff ;  /* 0x380fffff00057882 */ /* 0x000fe20000000000 */
[----:B--2---:R-:W0:Y:S01]  /*6e20*/  F2F.F32.F64 R18, R2 ;  /* 0x0000000200127310 */ /* 0x004e220000301000 */
[----:B------:R-:W-:-:S14]  /*6e30*/  DSETP.GEU.AND P0, PT, |R2|, UR4, PT ;  /* 0x0000000402007e2a */ /* 0x000fdc000bf0e200 */
[----:B0-----:R-:W-:Y:S01]  /*6e40*/  @!P0 FMUL R18, R18, 1.175494350822287508e-38 ;  /* 0x0080000012128820 */ /* 0x001fe20000400000 */
[----:B------:R-:W-:Y:S06]  /*6e50*/  BRA `(.L_x_8377) ;  /* 0x0000000800287947 */ /* 0x000fec0003800000 */
.L_x_8385:
        /* <DEDUP_REMOVED lines=25> */
.L_x_8388:
        /* <DEDUP_REMOVED lines=12> */
.L_x_8387:
[----:B------:R-:W2:Y:S02]  /*70b0*/  LDG.E.U16 R2, desc[UR36][R2.64] ;  /* 0x0000002402027981 */ /* 0x000ea4000c1e1500 */
[----:B--2---:R-:W-:Y:S01]  /*70c0*/  IMAD.U32 R18, R2, 0x10000, RZ ;  /* 0x0001000002127824 */ /* 0x004fe200078e00ff */
[----:B------:R-:W-:Y:S06]  /*70d0*/  BRA `(.L_x_8377) ;  /* 0x0000000400887947 */ /* 0x000fec0003800000 */
.L_x_8384:
        /* <DEDUP_REMOVED lines=11> */
.L_x_8391:
        /* <DEDUP_REMOVED lines=20> */
.L_x_8393:
[----:B------:R-:W-:Y:S05]  /*72d0*/  BSYNC.RECONVERGENT B0 ;  /* 0x0000000000007941 */ /* 0x000fea0003800200 */
.L_x_8392:
[----:B------:R-:W-:Y:S02]  /*72e0*/  SHF.L.U32 R0, R0, 0x14, RZ ;  /* 0x0000001400007819 */ /* 0x000fe400000006ff */
[----:B------:R-:W-:-:S04]  /*72f0*/  LEA R2, R2, 0x3b800000, 0x17 ;  /* 0x3b80000002027811 */ /* 0x000fc800078eb8ff */
[----:B------:R-:W-:Y:S01]  /*7300*/  LOP3.LUT R18, R2, R0, R7, 0xfe, !PT ;  /* 0x0000000002127212 */ /* 0x000fe200078efe07 */
[----:B------:R-:W-:Y:S06]  /*7310*/  BRA `(.L_x_8377) ;  /* 0x0000000000f87947 */ /* 0x000fec0003800000 */
.L_x_8390:
        /* <DEDUP_REMOVED lines=20> */
.L_x_8395:
[----:B------:R-:W-:Y:S05]  /*7460*/  BSYNC.RECONVERGENT B0 ;  /* 0x0000000000007941 */ /* 0x000fea0003800200 */
.L_x_8394:
[----:B------:R-:W-:Y:S01]  /*7470*/  IMAD.SHL.U32 R0, R0, 0x200000, RZ ;  /* 0x0020000000007824 */ /* 0x000fe200078e00ff */
[----:B------:R-:W-:-:S04]  /*7480*/  LEA R2, R2, 0x37800000, 0x17 ;  /* 0x3780000002027811 */ /* 0x000fc800078eb8ff */
[----:B------:R-:W-:Y:S01]  /*7490*/  LOP3.LUT R18, R2, R0, R7, 0xfe, !PT ;  /* 0x0000000002127212 */ /* 0x000fe200078efe07 */
[----:B------:R-:W-:Y:S06]  /*74a0*/  BRA `(.L_x_8377) ;  /* 0x0000000000947947 */ /* 0x000fec0003800000 */
.L_x_8389:
[----:B------:R-:W-:-:S09]  /*74b0*/  UISETP.NE.AND UP0, UPT, UR4, 0x1c, UPT ;  /* 0x0000001c0400788c */ /* 0x000fd2000bf05270 */
[----:B------:R-:W-:Y:S05]  /*74c0*/  BRA.U !UP0, `(.L_x_8396) ;  /* 0x0000000108847547 */ /* 0x000fea000b800000 */
[----:B------:R-:W-:-:S09]  /*74d0*/  UISETP.NE.AND UP0, UPT, UR4, 0x1d, UPT ;  /* 0x0000001d0400788c */ /* 0x000fd2000bf05270 */
[----:B------:R-:W-:Y:S05]  /*74e0*/  BRA.U !UP0, `(.L_x_8397) ;  /* 0x0000000108707547 */ /* 0x000fea000b800000 */
[----:B------:R-:W-:-:S09]  /*74f0*/  UISETP.NE.AND UP0, UPT, UR4, 0x2c, UPT ;  /* 0x0000002c0400788c */ /* 0x000fd2000bf05270 */
[----:B------:R-:W-:Y:S05]  /*7500*/  BRA.U UP0, `(.L_x_8376) ;  /* 0x0000000100207547 */ /* 0x000fea000b800000 */
[----:B------:R-:W2:Y:S01]  /*7510*/  LDG.E.U8 R2, desc[UR36][R2.64] ;  /* 0x0000002402027981 */ /* 0x000ea2000c1e1100 */
[----:B------:R-:W-:Y:S01]  /*7520*/  HFMA2 R18, -RZ, RZ, 3.814697265625e-06, 0 ;  /* 0x00400000ff127431 */ /* 0x000fe200000001ff */
[----:B--2---:R-:W-:-:S13]  /*7530*/  ISETP.NE.AND P0, PT, R2, RZ, PT ;  /* 0x000000ff0200720c */ /* 0x004fda0003f05270 */
[----:B------:R-:W-:Y:S05]  /*7540*/  @!P0 BRA `(.L_x_8377) ;  /* 0x00000000006c8947 */ /* 0x000fea0003800000 */
[----:B------:R-:W-:-:S13]  /*7550*/  ISETP.NE.AND P0, PT, R2, 0xff, PT ;  /* 0x000000ff0200780c */ /* 0x000fda0003f05270 */
[----:B------:R-:W-:Y:S02]  /*7560*/  @!P0 IMAD.MOV.U32 R18, RZ, RZ, 0x7f800001 ;  /* 0x7f800001ff128424 */ /* 0x000fe400078e00ff */
[----:B------:R-:W-:Y:S01]  /*7570*/  @P0 IMAD.SHL.U32 R18, R2, 0x800000, RZ ;  /* 0x0080000002120824 */ /* 0x000fe200078e00ff */
[----:B------:R-:W-:Y:S06]  /*7580*/  BRA `(.L_x_8377) ;  /* 0x00000000005c7947 */ /* 0x000fec0003800000 */
.L_x_8376:
        /* <DEDUP_REMOVED lines=16> */
.L_x_8398:
[----:B------:R-:W-:Y:S01]  /*7690*/  MOV R18, RZ ;  /* 0x000000ff00127202 */ /* 0x000fe20000000f00 */
[----:B------:R-:W-:Y:S06]  /*76a0*/  BRA `(.L_x_8377) ;  /* 0x0000000000147947 */ /* 0x000fec0003800000 */
.L_x_8397:
[----:B------:R-:W2:Y:S02]  /*76b0*/  LDG.E.64 R2, desc[UR36][R2.64] ;  /* 0x0000002402027981 */ /* 0x000ea4000c1e1b00 */
[----:B--2---:R0:W1:Y:S01]  /*76c0*/  I2F.U64 R18, R2 ;  /* 0x0000000200127312 */ /* 0x0040620000301000 */
[----:B------:R-:W-:Y:S05]  /*76d0*/  BRA `(.L_x_8377) ;  /* 0x0000000000087947 */ /* 0x000fea0003800000 */
.L_x_8396:
[----:B------:R-:W2:Y:S02]  /*76e0*/  LDG.E R2, desc[UR36][R2.64] ;  /* 0x0000002402027981 */ /* 0x000ea4000c1e1900 */
[----:B--2---:R-:W-:-:S07]  /*76f0*/  I2FP.F32.U32 R18, R2 ;  /* 0x0000000200127245 */ /* 0x004fce0000201000 */
.L_x_8377:
[----:B------:R-:W-:Y:S05]  /*7700*/  BSYNC.RECONVERGENT B6 ;  /* 0x0000000000067941 */ /* 0x000fea0003800200 */
.L_x_8371:
        /* <DEDUP_REMOVED lines=18> */
.L_x_8403:
[----:B------:R-:W2:Y:S02]  /*7830*/  LDG.E.U8 R2, desc[UR36][R2.64] ;  /* 0x0000002402027981 */ /* 0x000ea4000c1e1100 */
[----:B--2---:R-:W-:Y:S01]  /*7840*/  I2FP.F32.U32 R22, R2 ;  /* 0x0000000200167245 */ /* 0x004fe20000201000 */
[----:B------:R-:W-:Y:S06]  /*7850*/  BRA `(.L_x_8405) ;  /* 0x0000000c00247947 */ /* 0x000fec0003800000 */
.L_x_8402:
        /* <DEDUP_REMOVED lines=9> */
.L_x_8407:
[----:B------:R-:W2:Y:S02]  /*78f0*/  LDG.E R2, desc[UR36][R2.64] ;  /* 0x0000002402027981 */ /* 0x000ea4000c1e1900 */
[----:B--2---:R-:W-:Y:S01]  /*7900*/  I2FP.F32.S32 R22, R2 ;  /* 0x0000000200167245 */ /* 0x004fe20000201400 */
[----:B------:R-:W-:Y:S06]  /*7910*/  BRA `(.L_x_8405) ;  /* 0x0000000800f47947 */ /* 0x000fec0003800000 */
.L_x_8406:
[----:B------:R-:W2:Y:S02]  /*7920*/  LDG.E.U16 R2, desc[UR36][R2.64] ;  /* 0x0000002402027981 */ /* 0x000ea4000c1e1500 */
[----:B--2---:R3:W4:Y:S01]  /*7930*/  I2F.S16 R22, R2 ;  /* 0x0000000200167306 */ /* 0x0047220000101400 */
[----:B------:R-:W-:Y:S05]  /*7940*/  BRA `(.L_x_8405) ;  /* 0x0000000800e87947 */ /* 0x000fea0003800000 */
.L_x_8401:
        /* <DEDUP_REMOVED lines=8> */
.L_x_8409:
[----:B------:R-:W2:Y:S02]  /*79d0*/  LDG.E.U16 R2, desc[UR36][R2.64] ;  /* 0x0000002402027981 */ /* 0x000ea4000c1e1500 */
[----:B--2---:R-:W-:Y:S01]  /*79e0*/  HADD2.F32 R22, -RZ, R2.H0_H0 ;  /* 0x20000002ff167230 */ /* 0x004fe20000004100 */
[----:B------:R-:W-:Y:S06]  /*79f0*/  BRA `(.L_x_8405) ;  /* 0x0000000800bc7947 */ /* 0x000fec0003800000 */
.L_x_8408:
        /* <DEDUP_REMOVED lines=8> */
.L_x_8411:
[----:B------:R-:W2:Y:S02]  /*7a80*/  LDG.E.U16 R2, desc[UR36][R2.64] ;  /* 0x0000002402027981 */ /* 0x000ea4000c1e1500 */
[----:B--2---:R-:W-:Y:S01]  /*7a90*/  HADD2.F32 R22, -RZ, R2.H0_H0 ;  /* 0x20000002ff167230 */ /* 0x004fe20000004100 */
[----:B------:R-:W-:Y:S06]  /*7aa0*/  BRA `(.L_x_8405) ;  /* 0x0000000800907947 */ /* 0x000fec0003800000 */
.L_x_8410:
[----:B------:R-:W2:Y:S01]  /*7ab0*/  LDG.E.64 R2, desc[UR36][R2.64] ;  /* 0x0000002402027981 */ /* 0x000ea2000c1e1b00 */
[----:B------:R-:W-:Y:S01]  /*7ac0*/  UMOV UR4, 0xf0000000 ;  /* 0xf000000000047882 */ /* 0x000fe20000000000 */
[----:B------:R-:W-:Y:S01]  /*7ad0*/  UMOV UR5, 0x380fffff ;  /* 0x380fffff00057882 */ /* 0x000fe20000000000 */
[----:B--2---:R-:W0:Y:S01]  /*7ae0*/  F2F.F32.F64 R22, R2 ;  /* 0x0000000200167310 */ /* 0x004e220000301000 */
[----:B------:R-:W-:-:S14]  /*7af0*/  DSETP.GEU.AND P0, PT, |R2|, UR4, PT ;  /* 0x0000000402007e2a */ /* 0x000fdc000bf0e200 */
[----:B0-----:R-:W-:Y:S01]  /*7b00*/  @!P0 FMUL R22, R22, 1.175494350822287508e-38 ;  /* 0x0080000016168820 */ /* 0x001fe20000400000 */
[----:B------:R-:W-:Y:S06]  /*7b10*/  BRA `(.L_x_8405) ;  /* 0x0000000800747947 */ /* 0x000fec0003800000 */
.L_x_8400:
        /* <DEDUP_REMOVED lines=12> */
.L_x_8414:
[----:B------:R-:W2:Y:S01]  /*7be0*/  LDG.E.64 R2, desc[UR36][R2.64] ;  /* 0x0000002402027981 */ /* 0x000ea2000c1e1b00 */
[----:B------:R-:W-:Y:S01]  /*7bf0*/  UMOV UR4, 0xf0000000 ;  /* 0xf000000000047882 */ /* 0x000fe20000000000 */
[----:B------:R-:W-:Y:S01]  /*7c00*/  UMOV UR5, 0x380fffff ;  /* 0x380fffff00057882 */ /* 0x000fe20000000000 */
[----:B--2---:R-:W0:Y:S01]  /*7c10*/  F2F.F32.F64 R22, R2 ;  /* 0x0000000200167310 */ /* 0x004e220000301000 */
[----:B------:R-:W-:-:S14]  /*7c20*/  DSETP.GEU.AND P0, PT, |R2|, UR4, PT ;  /* 0x0000000402007e2a */ /* 0x000fdc000bf0e200 */
[----:B0-----:R-:W-:Y:S01]  /*7c30*/  @!P0 FMUL R22, R22, 1.175494350822287508e-38 ;  /* 0x0080000016168820 */ /* 0x001fe20000400000 */
[----:B------:R-:W-:Y:S06]  /*7c40*/  BRA `(.L_x_8405) ;  /* 0x0000000800287947 */ /* 0x000fec0003800000 */
.L_x_8413:
        /* <DEDUP_REMOVED lines=25> */
.L_x_8416:
[----:B------:R-:W2:Y:S02]  /*7de0*/  LDG.E.U8 R2, desc[UR36][R2.64] ;  /* 0x0000002402027981 */ /* 0x000ea4000c1e1100 */
        /* <DEDUP_REMOVED lines=11> */
.L_x_8415:
[----:B------:R-:W2:Y:S02]  /*7ea0*/  LDG.E.U16 R2, desc[UR36][R2.64] ;  /* 0x0000002402027981 */ /* 0x000ea4000c1e1500 */
[----:B--2---:R-:W-:Y:S01]  /*7eb0*/  IMAD.U32 R22, R2, 0x10000, RZ ;  /* 0x0001000002167824 */ /* 0x004fe200078e00ff */
[----:B------:R-:W-:Y:S06]  /*7ec0*/  BRA `(.L_x_8405) ;  /* 0x0000000400887947 */ /* 0x000fec0003800000 */
.L_x_8412:
        /* <DEDUP_REMOVED lines=11> */
.L_x_8419:
[----:B------:R-:W2:Y:S01]  /*7f80*/  LDG.E.U8 R3, desc[UR36][R2.64] ;  /* 0x0000002402037981 */ /* 0x000ea2000c1e1100 */
[----:B------:R-:W-:Y:S01]  /*7f90*/  HFMA2 R22, -RZ, RZ, 0, 0 ;  /* 0x00000000ff167431 */ /* 0x000fe200000001ff */
        /* <DEDUP_REMOVED lines=18> */
.L_x_8421:
[----:B------:R-:W-:Y:S05]  /*80c0*/  BSYNC.RECONVERGENT B0 ;  /* 0x0000000000007941 */ /* 0x000fea0003800200 */
.L_x_8420:
[----:B------:R-:W-:Y:S01]  /*80d0*/  IMAD.SHL.U32 R0, R0, 0x100000, RZ ;  /* 0x0010000000007824 */ /* 0x000fe200078e00ff */
[----:B------:R-:W-:-:S04]  /*80e0*/  LEA R2, R2, 0x3b800000, 0x17 ;  /* 0x3b80000002027811 */ /* 0x000fc800078eb8ff */
[----:B------:R-:W-:Y:S01]  /*80f0*/  LOP3.LUT R22, R2, R0, R7, 0xfe, !PT ;  /* 0x0000000002167212 */ /* 0x000fe200078efe07 */
[----:B------:R-:W-:Y:S06]  /*8100*/  BRA `(.L_x_8405) ;  /* 0x0000000000f87947 */ /* 0x000fec0003800000 */
.L_x_8418:
        /* <DEDUP_REMOVED lines=20> */
.L_x_8423:
[----:B------:R-:W-:Y:S05]  /*8250*/  BSYNC.RECONVERGENT B0 ;  /* 0x0000000000007941 */ /* 0x000fea0003800200 */
.L_x_8422:
[----:B------:R-:W-:Y:S02]  /*8260*/  SHF.L.U32 R0, R0, 0x15, RZ ;  /* 0x0000001500007819 */ /* 0x000fe400000006ff */
[----:B------:R-:W-:-:S04]  /*8270*/  LEA R2, R2, 0x37800000, 0x17 ;  /* 0x3780000002027811 */ /* 0x000fc800078eb8ff */
[----:B------:R-:W-:Y:S01]  /*8280*/  LOP3.LUT R22, R2, R0, R7, 0xfe, !PT ;  /* 0x0000000002167212 */ /* 0x000fe200078efe07 */
[----:B------:R-:W-:Y:S06]  /*8290*/  BRA `(.L_x_8405) ;  /* 0x0000000000947947 */ /* 0x000fec0003800000 */
.L_x_8417:
        /* <DEDUP_REMOVED lines=14> */
.L_x_8404:
        /* <DEDUP_REMOVED lines=16> */
.L_x_8426:
[----:B------:R-:W-:Y:S01]  /*8480*/  IMAD.MOV.U32 R22, RZ, RZ, RZ ;  /* 0x000000ffff167224 */ /* 0x000fe200078e00ff */
[----:B------:R-:W-:Y:S06]  /*8490*/  BRA `(.L_x_8405) ;  /* 0x0000000000147947 */ /* 0x000fec0003800000 */
.L_x_8425:
[----:B------:R-:W2:Y:S02]  /*84a0*/  LDG.E.64 R22, desc[UR36][R2.64] ;  /* 0x0000002402167981 */ /* 0x000ea4000c1e1b00 */
[----:B--2---:R0:W2:Y:S01]  /*84b0*/  I2F.U64 R22, R22 ;  /* 0x0000001600167312 */ /* 0x0040a20000301000 */
[----:B------:R-:W-:Y:S05]  /*84c0*/  BRA `(.L_x_8405) ;  /* 0x0000000000087947 */ /* 0x000fea0003800000 */
.L_x_8424:
[----:B------:R-:W2:Y:S02]  /*84d0*/  LDG.E R2, desc[UR36][R2.64] ;  /* 0x0000002402027981 */ /* 0x000ea4000c1e1900 */
[----:B--2---:R-:W-:-:S07]  /*84e0*/  I2FP.F32.U32 R22, R2 ;  /* 0x0000000200167245 */ /* 0x004fce0000201000 */
.L_x_8405:
[----:B------:R-:W-:Y:S05]  /*84f0*/  BSYNC.RECONVERGENT B6 ;  /* 0x0000000000067941 */ /* 0x000fea0003800200 */
.L_x_8399:
[----:B------:R-:W0:Y:S01]  /*8500*/  LDCU.64 UR6, c[0x0][0x660] ;  /* 0x0000cc00ff0677ac */ /* 0x000e220008000a00 */
[----:B------:R-:W-:Y:S01]  /*8510*/  BSSY.RECONVERGENT B6, `(.L_x_8427) ;  /* 0x00000dd000067945 */ /* 0x000fe20003800200 */
[----:B------:R-:W-:-:S04]  /*8520*/  UPRMT UR4, UR39, 0x7773, URZ ;  /* 0x0000777327047896 */ /* 0x000fc800080000ff */
[----:B------:R-:W-:Y:S01]  /*8530*/  UISETP.GT.AND UP0, UPT, UR4, 0x9, UPT ;  /* 0x000000090400788c */ /* 0x000fe2000bf04270 */
[----:B0--3--:R-:W-:-:S05]  /*8540*/  IADD3 R2, P0, PT, R19, UR6, RZ ;  /* 0x0000000613027c10 */ /* 0x009fca000ff1e0ff */
        /* <DEDUP_REMOVED lines=11> */
[----:B---3--:R0:W3:Y:S01]  /*8600*/  I2F.S16 R0, R2 ;  /* 0x0000000200007306 */ /* 0x0080e20000101400 */
[----:B------:R-:W-:Y:S05]  /*8610*/  BRA `(.L_x_8433) ;  /* 0x0000000c00307947 */ /* 0x000fea0003800000 */
.L_x_8431:
[----:B------:R-:W3:Y:S02]  /*8620*/  LDG.E.U8 R0, desc[UR36][R2.64] ;  /* 0x0000002402007981 */ /* 0x000ee4000c1e1100 */
[----:B---3--:R-:W-:Y:S01]  /*8630*/  I2FP.F32.U32 R0, R0 ;  /* 0x0000000000007245 */ /* 0x008fe20000201000 */
[----:B------:R-:W-:Y:S06]  /*8640*/  BRA `(.L_x_8433) ;  /* 0x0000000c00247947 */ /* 0x000fec0003800000 */
.L_x_8430:
        /* <DEDUP_REMOVED lines=9> */
.L_x_8435:
[----:B------:R-:W3:Y:S02]  /*86e0*/  LDG.E R0, desc[UR36][R2.64] ;  /* 0x0000002402007981 */ /* 0x000ee4000c1e1900 */
[----:B---3--:R-:W-:Y:S01]  /*86f0*/  I2FP.F32.S32 R0, R0 ;  /* 0x0000000000007245 */ /* 0x008fe20000201400 */
[----:B------:R-:W-:Y:S06]  /*8700*/  BRA `(.L_x_8433) ;  /* 0x0000000800f47947 */ /* 0x000fec0003800000 */
.L_x_8434:
[----:B------:R-:W3:Y:S02]  /*8710*/  LDG.E.U16 R0, desc[UR36][R2.64] ;  /* 0x0000002402007981 */ /* 0x000ee4000c1e1500 */
[----:B---3--:R-:W0:Y:S01]  /*8720*/  I2F.S16 R0, R0 ;  /* 0x0000000000007306 */ /* 0x008e220000101400 */
[----:B------:R-:W-:Y:S05]  /*8730*/  BRA `(.L_x_8433) ;  /* 0x0000000800e87947 */ /* 0x000fea0003800000 */
.L_x_8429:
        /* <DEDUP_REMOVED lines=8> */
.L_x_8437:
[----:B------:R-:W3:Y:S02]  /*87c0*/  LDG.E.U16 R0, desc[UR36][R2.64] ;  /* 0x0000002402007981 */ /* 0x000ee4000c1e1500 */
[----:B---3--:R-:W-:Y:S01]  /*87d0*/  HADD2.F32 R0, -RZ, R0.H0_H0 ;  /* 0x20000000ff007230 */ /* 0x008fe20000004100 */
[----:B------:R-:W-:Y:S06]  /*87e0*/  BRA `(.L_x_8433) ;  /* 0x0000000800bc7947 */ /* 0x000fec0003800000 */
.L_x_8436:
        /* <DEDUP_REMOVED lines=8> */
.L_x_8439:
[----:B------:R-:W3:Y:S02]  /*8870*/  LDG.E.U16 R0, desc[UR36][R2.64] ;  /* 0x0000002402007981 */ /* 0x000ee4000c1e1500 */
[----:B---3--:R-:W-:Y:S01]  /*8880*/  HADD2.F32 R0, -RZ, R0.H0_H0 ;  /* 0x20000000ff007230 */ /* 0x008fe20000004100 */
[----:B------:R-:W-:Y:S06]  /*8890*/  BRA `(.L_x_8433) ;  /* 0x0000000800907947 */ /* 0x000fec0003800000 */
.L_x_8438:
[----:B------:R-:W3:Y:S01]  /*88a0*/  LDG.E.64 R2, desc[UR36][R2.64] ;  /* 0x0000002402027981 */ /* 0x000ee2000c1e1b00 */
[----:B------:R-:W-:Y:S01]  /*88b0*/  UMOV UR4, 0xf0000000 ;  /* 0xf000000000047882 */ /* 0x000fe20000000000 */
[----:B------:R-:W-:Y:S01]  /*88c0*/  UMOV UR5, 0x380fffff ;  /* 0x380fffff00057882 */ /* 0x000fe20000000000 */
[----:B---3--:R-:W0:Y:S01]  /*88d0*/  F2F.F32.F64 R0, R2 ;  /* 0x0000000200007310 */ /* 0x008e220000301000 */
[----:B------:R-:W-:-:S14]  /*88e0*/  DSETP.GEU.AND P0, PT, |R2|, UR4, PT ;  /* 0x0000000402007e2a */ /* 0x000fdc000bf0e200 */
[----:B0-----:R-:W-:Y:S01]  /*88f0*/  @!P0 FMUL R0, R0, 1.175494350822287508e-38 ;  /* 0x0080000000008820 */ /* 0x001fe20000400000 */
[----:B------:R-:W-:Y:S06]  /*8900*/  BRA `(.L_x_8433) ;  /* 0x0000000800747947 */ /* 0x000fec0003800000 */
.L_x_8428:
        /* <DEDUP_REMOVED lines=12> */
.L_x_8442:
[----:B------:R-:W3:Y:S01]  /*89d0*/  LDG.E.64 R2, desc[UR36][R2.64] ;  /* 0x0000002402027981 */ /* 0x000ee2000c1e1b00 */
[----:B------:R-:W-:Y:S01]  /*89e0*/  UMOV UR4, 0xf0000000 ;  /* 0xf000000000047882 */ /* 0x000fe20000000000 */
[----:B------:R-:W-:Y:S01]  /*89f0*/  UMOV UR5, 0x380fffff ;  /* 0x380fffff00057882 */ /* 0x000fe20000000000 */
[----:B---3--:R-:W0:Y:S01]  /*8a00*/  F2F.F32.F64 R0, R2 ;  /* 0x0000000200007310 */ /* 0x008e220000301000 */
[----:B------:R-:W-:-:S14]  /*8a10*/  DSETP.GEU.AND P0, PT, |R2|, UR4, PT ;  /* 0x0000000402007e2a */ /* 0x000fdc000bf0e200 */
[----:B0-----:R-:W-:Y:S01]  /*8a20*/  @!P0 FMUL R0, R0, 1.175494350822287508e-38 ;  /* 0x0080000000008820 */ /* 0x001fe20000400000 */
[----:B------:R-:W-:Y:S06]  /*8a30*/  BRA `(.L_x_8433) ;  /* 0x0000000800287947 */ /* 0x000fec0003800000 */
.L_x_8441:
        /* <DEDUP_REMOVED lines=25> */
.L_x_8444:
        /* <DEDUP_REMOVED lines=12> */
.L_x_8443:
[----:B------:R-:W3:Y:S02]  /*8c90*/  LDG.E.U16 R0, desc[UR36][R2.64] ;  /* 0x0000002402007981 */ /* 0x000ee4000c1e1500 */
[----:B---3--:R-:W-:Y:S01]  /*8ca0*/  SHF.L.U32 R0, R0, 0x10, RZ ;  /* 0x0000001000007819 */ /* 0x008fe200000006ff */
[----:B------:R-:W-:Y:S06]  /*8cb0*/  BRA `(.L_x_8433) ;  /* 0x0000000400887947 */ /* 0x000fec0003800000 */
.L_x_8440:
        /* <DEDUP_REMOVED lines=11> */
.L_x_8447:
        /* <DEDUP_REMOVED lines=20> */
.L_x_8449:
[----:B------:R-:W-:Y:S05]  /*8eb0*/  BSYNC.RECONVERGENT B0 ;  /* 0x0000000000007941 */ /* 0x000fea0003800200 */
.L_x_8448:
[----:B------:R-:W-:Y:S01]  /*8ec0*/  IMAD.SHL.U32 R0, R0, 0x100000, RZ ;  /* 0x0010000000007824 */ /* 0x000fe200078e00ff */
[----:B------:R-:W-:-:S04]  /*8ed0*/  LEA R2, R2, 0x3b800000, 0x17 ;  /* 0x3b80000002027811 */ /* 0x000fc800078eb8ff */
[----:B------:R-:W-:Y:S01]  /*8ee0*/  LOP3.LUT R0, R2, R0, R7, 0xfe, !PT ;  /* 0x0000000002007212 */ /* 0x000fe200078efe07 */
[----:B------:R-:W-:Y:S06]  /*8ef0*/  BRA `(.L_x_8433) ;  /* 0x0000000000f87947 */ /* 0x000fec0003800000 */
.L_x_8446:
        /* <DEDUP_REMOVED lines=20> */
.L_x_8451:
[----:B------:R-:W-:Y:S05]  /*9040*/  BSYNC.RECONVERGENT B0 ;  /* 0x0000000000007941 */ /* 0x000fea0003800200 */
.L_x_8450:
[----:B------:R-:W-:Y:S01]  /*9050*/  IMAD.SHL.U32 R0, R0, 0x200000, RZ ;  /* 0x0020000000007824 */ /* 0x000fe200078e00ff */
[----:B------:R-:W-:-:S04]  /*9060*/  LEA R2, R2, 0x37800000, 0x17 ;  /* 0x3780000002027811 */ /* 0x000fc800078eb8ff */
[----:B------:R-:W-:Y:S01]  /*9070*/  LOP3.LUT R0, R2, R0, R7, 0xfe, !PT ;  /* 0x0000000002007212 */ /* 0x000fe200078efe07 */
[----:B------:R-:W-:Y:S06]  /*9080*/  BRA `(.L_x_8433) ;  /* 0x0000000000947947 */ /* 0x000fec0003800000 */
.L_x_8445:
        /* <DEDUP_REMOVED lines=8> */
[----:B---3--:R-:W-:-:S13]  /*9110*/  ISETP.NE.AND P0, PT, R2, RZ, PT ;  /* 0x000000ff0200720c */ /* 0x008fda0003f05270 */
[----:B------:R-:W-:Y:S05]  /*9120*/  @!P0 BRA `(.L_x_8433) ;  /* 0x00000000006c8947 */ /* 0x000fea0003800000 */
[----:B------:R-:W-:-:S13]  /*9130*/  ISETP.NE.AND P0, PT, R2, 0xff, PT ;  /* 0x000000ff0200780c */ /* 0x000fda0003f05270 */
[----:B------:R-:W-:Y:S01]  /*9140*/  @!P0 MOV R0, 0x7f800001 ;  /* 0x7f80000100008802 */ /* 0x000fe20000000f00 */
[----:B------:R-:W-:Y:S01]  /*9150*/  @P0 IMAD.SHL.U32 R0, R2, 0x800000, RZ ;  /* 0x0080000002000824 */ /* 0x000fe200078e00ff */
[----:B------:R-:W-:Y:S06]  /*9160*/  BRA `(.L_x_8433) ;  /* 0x00000000005c7947 */ /* 0x000fec0003800000 */
.L_x_8432:
[----:B------:R-:W-:Y:S01]  /*9170*/  MOV R2, 0x228 ;  /* 0x0000022800027802 */ /* 0x000fe20000000f00 */
[----:B------:R-:W0:Y:S01]  /*9180*/  LDCU.64 UR4, c[0x4][0x218] ;  /* 0x01004300ff0477ac */ /* 0x000e220008000a00 */
[----:B------:R-:W-:Y:S02]  /*9190*/  HFMA2 R12, -RZ, RZ, 0, 5.9604644775390625e-08 ;  /* 0x00000001ff0c7431 */ /* 0x000fe400000001ff */
[----:B------:R-:W-:Y:S01]  /*91a0*/  IMAD.MOV.U32 R8, RZ, RZ, 0x4e ;  /* 0x0000004eff087424 */ /* 0x000fe200078e00ff */
[----:B------:R-:W3:Y:S01]  /*91b0*/  LDCU.64 UR6, c[0x4][0x220] ;  /* 0x01004400ff0677ac */ /* 0x000ee20008000a00 */
[----:B------:R-:W1:Y:S01]  /*91c0*/  LDC.64 R2, c[0x4][R2] ;  /* 0x0100000002027b82 */ /* 0x000e620000000a00 */
[----:B------:R-:W-:Y:S01]  /*91d0*/  IMAD.MOV.U32 R13, RZ, RZ, RZ ;  /* 0x000000ffff0d7224 */ /* 0x000fe200078e00ff */
[----:B------:R-:W2:Y:S01]  /*91e0*/  LDCU.64 UR8, c[0x4][0x70] ;  /* 0x01000e00ff0877ac */ /* 0x000ea20008000a00 */
[----:B0-----:R-:W-:Y:S01]  /*91f0*/  IMAD.U32 R4, RZ, RZ, UR4 ;  /* 0x00000004ff047e24 */ /* 0x001fe2000f8e00ff */
[----:B------:R-:W-:Y:S01]  /*9200*/  MOV R5, UR5 ;  /* 0x0000000500057c02 */ /* 0x000fe20008000f00 */
[----:B---3--:R-:W-:-:S02]  /*9210*/  IMAD.U32 R6, RZ, RZ, UR6 ;  /* 0x00000006ff067e24 */ /* 0x008fc4000f8e00ff */
[----:B------:R-:W-:Y:S01]  /*9220*/  IMAD.U32 R7, RZ, RZ, UR7 ;  /* 0x00000007ff077e24 */ /* 0x000fe2000f8e00ff */
[----:B--2---:R-:W-:Y:S01]  /*9230*/  MOV R10, UR8 ;  /* 0x00000008000a7c02 */ /* 0x004fe20008000f00 */
[----:B------:R-:W-:-:S07]  /*9240*/  IMAD.U32 R11, RZ, RZ, UR9 ;  /* 0x00000009ff0b7e24 */ /* 0x000fce000f8e00ff */
[----:B------:R-:W-:-:S07]  /*9250*/  LEPC R20, `(.L_x_8454) ;  /* 0x000000001014794e */ /* 0x000fce0000000000 */
[----:B-1--45:R-:W-:Y:S05]  /*9260*/  CALL.ABS.NOINC R2 ;  /* 0x0000000002007343 */ /* 0x032fea0003c00000 */
.L_x_8454:
[----:B------:R-:W-:Y:S01]  /*9270*/  IMAD.MOV.U32 R0, RZ, RZ, RZ ;  /* 0x000000ffff007224 */ /* 0x000fe200078e00ff */
[----:B------:R-:W-:Y:S06]  /*9280*/  BRA `(.L_x_8433) ;  /* 0x0000000000147947 */ /* 0x000fec0003800000 */
.L_x_8453:
[----:B------:R-:W3:Y:S02]  /*9290*/  LDG.E.64 R2, desc[UR36][R2.64] ;  /* 0x0000002402027981 */ /* 0x000ee4000c1e1b00 */
[----:B---3--:R0:W3:Y:S01]  /*92a0*/  I2F.U64 R0, R2 ;  /* 0x0000000200007312 */ /* 0x0080e20000301000 */
[----:B------:R-:W-:Y:S05]  /*92b0*/  BRA `(.L_x_8433) ;  /* 0x0000000000087947 */ /* 0x000fea0003800000 */
.L_x_8452:
[----:B------:R-:W3:Y:S02]  /*92c0*/  LDG.E R0, desc[UR36][R2.64] ;  /* 0x0000002402007981 */ /* 0x000ee4000c1e1900 */
[----:B---3--:R-:W-:-:S07]  /*92d0*/  I2FP.F32.U32 R0, R0 ;  /* 0x0000000000007245 */ /* 0x008fce0000201000 */
.L_x_8433:
[----:B------:R-:W-:Y:S05]  /*92e0*/  BSYNC.RECONVERGENT B6 ;  /* 0x0000000000067941 */ /* 0x000fea0003800200 */
.L_x_8427:
[----:B------:R-:W0:Y:S01]  /*92f0*/  LDCU.64 UR6, c[0x0][0x668] ;  /* 0x0000cd00ff0677ac */ /* 0x000e220008000a00 */
[----:B------:R-:W1:Y:S01]  /*9300*/  LDCU.64 UR4, c[0x0][0x648] ;  /* 0x0000c900ff0477ac */ /* 0x000e620008000a00 */
[----:B------:R-:W-:-:S04]  /*9310*/  ULOP3.LUT UR8, UR39, 0xff, URZ, 0xc0, !UPT ;  /* 0x000000ff27087892 */ /* 0x000fc8000f8ec0ff */
[----:B------:R-:W-:Y:S01]  /*9320*/  UISETP.GT.AND UP0, UPT, UR8, 0x9, UPT ;  /* 0x000000090800788c */ /* 0x000fe2000bf04270 */
[----:B0-2-45:R-:W-:Y:S01]  /*9330*/  FMUL.FTZ R3, R22, UR7 ;  /* 0x0000000716037c20 */ /* 0x035fe20008410000 */
[----:B-1----:R-:W-:-:S03]  /*9340*/  IADD3 R2, P0, PT, R16, UR4, RZ ;  /* 0x0000000410027c10 */ /* 0x002fc6000ff1e0ff */
[----:B---3--:R-:W-:Y:S01]  /*9350*/  FMUL.FTZ R5, R3, R0 ;  /* 0x0000000003057220 */ /* 0x008fe20000410000 */
[----:B------:R-:W-:-:S03]  /*9360*/  IADD3.X R3, PT, PT, RZ, UR5, RZ, P0, !PT ;  /* 0x00000005ff037c10 */ /* 0x000fc600087fe4ff */
[----:B------:R-:W-:Y:S01]  /*9370*/  FFMA.FTZ R18, R18, UR6, R5 ;  /* 0x0000000612127c23 */ /* 0x000fe20008010005 */
        /* <DEDUP_REMOVED lines=12> */
.L_x_8458:
[----:B------:R-:W0:Y:S02]  /*9440*/  F2I.S64.TRUNC R18, R18 ;  /* 0x0000001200127311 */ /* 0x000e24000020d900 */
[----:B0-----:R-:W-:-:S05]  /*9450*/  IMAD.MOV.U32 R5, RZ, RZ, R18 ;  /* 0x000000ffff057224 */ /* 0x001fca00078e0012 */
[----:B------:R0:W-:Y:S01]  /*9460*/  STG.E.U8 desc[UR36][R2.64], R5 ;  /* 0x0000000502007986 */ /* 0x0001e2000c101124 */
[----:B------:R-:W-:Y:S05]  /*9470*/  BRA `(.L_x_8460) ;  /* 0x0000000c00287947 */ /* 0x000fea0003800000 */
.L_x_8457:
        /* <DEDUP_REMOVED lines=9> */
.L_x_8462:
[----:B------:R-:W0:Y:S02]  /*9510*/  F2I.FTZ.TRUNC.NTZ R5, R18 ;  /* 0x0000001200057305 */ /* 0x000e24000021f100 */
[----:B0-----:R0:W-:Y:S01]  /*9520*/  STG.E desc[UR36][R2.64], R5 ;  /* 0x0000000502007986 */ /* 0x0011e2000c101924 */
[----:B------:R-:W-:Y:S05]  /*9530*/  BRA `(.L_x_8460) ;  /* 0x0000000800f87947 */ /* 0x000fea0003800000 */
.L_x_8461:
[----:B------:R-:W0:Y:S02]  /*9540*/  F2I.FTZ.TRUNC.NTZ R5, R18 ;  /* 0x0000001200057305 */ /* 0x000e24000021f100 */
[----:B0-----:R0:W-:Y:S01]  /*9550*/  STG.E.U16 desc[UR36][R2.64], R5 ;  /* 0x0000000502007986 */ /* 0x0011e2000c101524 */
[----:B------:R-:W-:Y:S05]  /*9560*/  BRA `(.L_x_8460) ;  /* 0x0000000800ec7947 */ /* 0x000fea0003800000 */
.L_x_8456:
        /* <DEDUP_REMOVED lines=8> */
.L_x_8464:
[----:B------:R-:W-:-:S05]  /*95f0*/  F2FP.F16.F32.PACK_AB R18, RZ, R18 ;  /* 0x00000012ff12723e */ /* 0x000fca00000000ff */
[----:B------:R0:W-:Y:S01]  /*9600*/  STG.E.U16 desc[UR36][R2.64], R18 ;  /* 0x0000001202007986 */ /* 0x0001e2000c101524 */
[----:B------:R-:W-:Y:S05]  /*9610*/  BRA `(.L_x_8460) ;  /* 0x0000000800c07947 */ /* 0x000fea0003800000 */
.L_x_8463:
        /* <DEDUP_REMOVED lines=9> */
.L_x_8466:
[----:B------:R-:W-:-:S04]  /*96b0*/  F2FP.F16.F32.PACK_AB R5, RZ, R18 ;  /* 0x00000012ff05723e */ /* 0x000fc800000000ff */
[----:B------:R-:W-:-:S05]  /*96c0*/  PRMT R5, R5, 0x5410, RZ ;  /* 0x0000541005057816 */ /* 0x000fca00000000ff */
[----:B------:R2:W-:Y:S01]  /*96d0*/  STG.E desc[UR36][R2.64], R5 ;  /* 0x0000000502007986 */ /* 0x0005e2000c101924 */
[----:B------:R-:W-:Y:S05]  /*96e0*/  BRA `(.L_x_8460) ;  /* 0x00000008008c7947 */ /* 0x000fea0003800000 */
.L_x_8465:
[----:B------:R-:W-:-:S06]  /*96f0*/  FMUL.FTZ R4, R18, 1 ;  /* 0x3f80000012047820 */ /* 0x000fcc0000410000 */
[----:B------:R-:W0:Y:S02]  /*9700*/  F2F.F64.F32 R4, R4 ;  /* 0x0000000400047310 */ /* 0x000e240000201800 */
[----:B0-----:R4:W-:Y:S01]  /*9710*/  STG.E.64 desc[UR36][R2.64], R4 ;  /* 0x0000000402007986 */ /* 0x0019e2000c101b24 */
[----:B------:R-:W-:Y:S05]  /*9720*/  BRA `(.L_x_8460) ;  /* 0x00000008007c7947 */ /* 0x000fea0003800000 */
.L_x_8455:
        /* <DEDUP_REMOVED lines=13> */
.L_x_8470:
        /* <DEDUP_REMOVED lines=16> */
.L_x_8473:
[----:B------:R-:W-:-:S04]  /*9900*/  SHF.R.U32.HI R18, RZ, 0x18, R18 ;  /* 0x00000018ff127819 */ /* 0x000fc80000011612 */
[----:B------:R-:W-:-:S04]  /*9910*/  LOP3.LUT R5, R5, 0x80, R18, 0xf8, !PT ;  /* 0x0000008005057812 */ /* 0x000fc800078ef812 */
[----:B------:R-:W-:-:S07]  /*9920*/  PRMT R0, R5, 0x7610, R0 ;  /* 0x0000761005007816 */ /* 0x000fce0000000000 */
.L_x_8472:
[----:B------:R-:W-:Y:S05]  /*9930*/  BSYNC.RECONVERGENT B0 ;  /* 0x0000000000007941 */ /* 0x000fea0003800200 */
.L_x_8471:
[----:B------:R0:W-:Y:S01]  /*9940*/  STG.E.U8 desc[UR36][R2.64], R0 ;  /* 0x0000000002007986 */ /* 0x0001e2000c101124 */
[----:B------:R-:W-:Y:S05]  /*9950*/  BRA `(.L_x_8460) ;  /* 0x0000000400f07947 */ /* 0x000fea0003800000 */
.L_x_8469:
        /* <DEDUP_REMOVED lines=16> */
.L_x_8476:
[----:B------:R-:W-:-:S04]  /*9a60*/  SHF.R.U32.HI R18, RZ, 0x18, R18 ;  /* 0x00000018ff127819 */ /* 0x000fc80000011612 */
[----:B------:R-:W-:-:S04]  /*9a70*/  LOP3.LUT R5, R5, 0x80, R18, 0xf8, !PT ;  /* 0x0000008005057812 */ /* 0x000fc800078ef812 */
[----:B------:R-:W-:-:S07]  /*9a80*/  PRMT R0, R5, 0x7610, R0 ;  /* 0x0000761005007816 */ /* 0x000fce0000000000 */
.L_x_8475:
[----:B------:R-:W-:Y:S05]  /*9a90*/  BSYNC.RECONVERGENT B0 ;  /* 0x0000000000007941 */ /* 0x000fea0003800200 */
.L_x_8474:
[----:B------:R0:W-:Y:S01]  /*9aa0*/  STG.E.U8 desc[UR36][R2.64], R0 ;  /* 0x0000000002007986 */ /* 0x0001e2000c101124 */
[----:B------:R-:W-:Y:S05]  /*9ab0*/  BRA `(.L_x_8460) ;  /* 0x0000000400987947 */ /* 0x000fea0003800000 */
.L_x_8468:
        /* <DEDUP_REMOVED lines=21> */
.L_x_8478:
[----:B------:R-:W0:Y:S02]  /*9c10*/  F2I.U64.TRUNC R18, R18 ;  /* 0x0000001200127311 */ /* 0x000e24000020d800 */
[----:B0-----:R0:W-:Y:S01]  /*9c20*/  STG.E.64 desc[UR36][R2.64], R18 ;  /* 0x0000001202007986 */ /* 0x0011e2000c101b24 */
[----:B------:R-:W-:Y:S05]  /*9c30*/  BRA `(.L_x_8460) ;  /* 0x0000000400387947 */ /* 0x000fea0003800000 */
.L_x_8477:
[----:B------:R-:W0:Y:S02]  /*9c40*/  F2I.FTZ.U32.TRUNC.NTZ R5, R18 ;  /* 0x0000001200057305 */ /* 0x000e24000021f000 */
[----:B0-----:R0:W-:Y:S01]  /*9c50*/  STG.E desc[UR36][R2.64], R5 ;  /* 0x0000000502007986 */ /* 0x0011e2000c101924 */
[----:B------:R-:W-:Y:S05]  /*9c60*/  BRA `(.L_x_8460) ;  /* 0x00000004002c7947 */ /* 0x000fea0003800000 */
.L_x_8467:
        /* <DEDUP_REMOVED lines=10> */
.L_x_8480:
[----:B------:R-:W-:Y:S01]  /*9d10*/  FMUL.FTZ R4, R18, 1 ;  /* 0x3f80000012047820 */ /* 0x000fe20000410000 */
[----:B------:R-:W-:-:S05]  /*9d20*/  CS2R R6, SRZ ;  /* 0x0000000000067805 */ /* 0x000fca000001ff00 */
[----:B------:R-:W0:Y:S02]  /*9d30*/  F2F.F64.F32 R4, R4 ;  /* 0x0000000400047310 */ /* 0x000e240000201800 */
[----:B0-----:R0:W-:Y:S01]  /*9d40*/  STG.E.128 desc[UR36][R2.64], R4 ;  /* 0x0000000402007986 */ /* 0x0011e2000c101d24 */
[----:B------:R-:W-:Y:S05]  /*9d50*/  BRA `(.L_x_8460) ;  /* 0x0000000000f07947 */ /* 0x000fea0003800000 */
.L_x_8479:
[----:B------:R-:W-:-:S09]  /*9d60*/  UISETP.NE.AND UP0, UPT, UR8, 0xf, UPT ;  /* 0x0000000f0800788c */ /* 0x000fd2000bf05270 */
[----:B------:R-:W-:Y:S05]  /*9d70*/  BRA.U !UP0, `(.L_x_8481) ;  /* 0x0000000108e07547 */ /* 0x000fea000b800000 */
[----:B------:R-:W-:-:S09]  /*9d80*/  UISETP.NE.AND UP0, UPT, UR8, 0x17, UPT ;  /* 0x000000170800788c */ /* 0x000fd2000bf05270 */
[----:B------:R-:W-:Y:S05]  /*9d90*/  BRA.U !UP0, `(.L_x_8482) ;  /* 0x00000001088c7547 */ /* 0x000fea000b800000 */
[----:B------:R-:W-:-:S09]  /*9da0*/  UISETP.NE.AND UP0, UPT, UR8, 0x18, UPT ;  /* 0x000000180800788c */ /* 0x000fd2000bf05270 */
[----:B------:R-:W-:Y:S05]  /*9db0*/  BRA.U !UP0, `(.L_x_8483) ;  /* 0x0000000108447547 */ /* 0x000fea000b800000 */
.L_x_8459:
[----:B------:R-:W-:Y:S01]  /*9dc0*/  MOV R0, 0x228 ;  /* 0x0000022800007802 */ /* 0x000fe20000000f00 */
        /* <DEDUP_REMOVED lines=15> */
.L_x_8484:
[----:B------:R-:W-:Y:S05]  /*9ec0*/  BRA `(.L_x_8460) ;  /* 0x0000000000947947 */ /* 0x000fea0003800000 */
.L_x_8483:
[----:B------:R-:W-:Y:S01]  /*9ed0*/  LOP3.LUT R4, R18, 0x7fffffff, RZ, 0xc0, !PT ;  /* 0x7fffffff12047812 */ /* 0x000fe200078ec0ff */
[----:B------:R-:W-:Y:S01]  /*9ee0*/  BSSY.RECONVERGENT B0, `(.L_x_8485) ;  /* 0x000000b000007945 */ /* 0x000fe20003800200 */
[----:B------:R-:W-:Y:S02]  /*9ef0*/  SHF.R.U32.HI R7, RZ, 0x18, R18 ;  /* 0x00000018ff077819 */ /* 0x000fe40000011612 */
[----:B------:R-:W-:Y:S02]  /*9f00*/  ISETP.GT.U32.AND P0, PT, R4, 0x43efffff, PT ;  /* 0x43efffff0400780c */ /* 0x000fe40003f04070 */
[----:B------:R-:W-:-:S11]  /*9f10*/  MOV R0, 0x7f ;  /* 0x0000007f00007802 */ /* 0x000fd60000000f00 */
[----:B------:R-:W-:Y:S05]  /*9f20*/  @P0 BRA `(.L_x_8486) ;  /* 0x0000000000180947 */ /* 0x000fea0003800000 */
[----:B------:R-:W-:-:S13]  /*9f30*/  ISETP.GE.U32.AND P0, PT, R4, 0x3c800000, PT ;  /* 0x3c8000000400780c */ /* 0x000fda0003f06070 */
[----:B------:R-:W-:-:S04]  /*9f40*/  @P0 SHF.R.U32.HI R0, RZ, 0x14, R18 ;  /* 0x00000014ff000819 */ /* 0x000fc80000011612 */
[----:B------:R-:W-:-:S04]  /*9f50*/  @P0 LOP3.LUT R5, R0, 0x1, RZ, 0xc0, !PT ;  /* 0x0000000100050812 */ /* 0x000fc800078ec0ff */
[----:B------:R-:W-:-:S04]  /*9f60*/  @P0 IADD3 R0, PT, PT, R18, 0x407ffff, R5 ;  /* 0x0407ffff12000810 */ /* 0x000fc80007ffe005 */
[----:B------:R-:W-:Y:S01]  /*9f70*/  @P0 SHF.R.U32.HI R0, RZ, 0x14, R0 ;  /* 0x00000014ff000819 */ /* 0x000fe20000011600 */
[----:B------:R-:W-:-:S07]  /*9f80*/  @!P0 FADD.FTZ R0, R4, 16384 ;  /* 0x4680000004008421 */ /* 0x000fce0000010000 */
.L_x_8486:
[----:B------:R-:W-:Y:S05]  /*9f90*/  BSYNC.RECONVERGENT B0 ;  /* 0x0000000000007941 */ /* 0x000fea0003800200 */
.L_x_8485:
[----:B------:R-:W-:-:S05]  /*9fa0*/  LOP3.LUT R5, R0, 0x80, R7, 0xf8, !PT ;  /* 0x0000008000057812 */ /* 0x000fca00078ef807 */
[----:B------:R0:W-:Y:S01]  /*9fb0*/  STG.E.U8 desc[UR36][R2.64], R5 ;  /* 0x0000000502007986 */ /* 0x0001e2000c101124 */
[----:B------:R-:W-:Y:S05]  /*9fc0*/  BRA `(.L_x_8460) ;  /* 0x0000000000547947 */ /* 0x000fea0003800000 */
.L_x_8482:
        /* <DEDUP_REMOVED lines=11> */
.L_x_8488:
[----:B------:R-:W-:Y:S01]  /*a080*/  IMAD.MOV.U32 R0, RZ, RZ, 0x7f ;  /* 0x0000007fff007424 */ /* 0x000fe200078e00ff */
[----:B------:R-:W-:-:S04]  /*a090*/  ISETP.GT.U32.AND P0, PT, R4, 0x7f800000, PT ;  /* 0x7f8000000400780c */ /* 0x000fc80003f04070 */
[----:B------:R-:W-:-:S09]  /*a0a0*/  SEL R0, R0, 0x7c, P0 ;  /* 0x0000007c00007807 */ /* 0x000fd20000000000 */
.L_x_8489:
[----:B------:R-:W-:Y:S05]  /*a0b0*/  BSYNC.RECONVERGENT B0 ;  /* 0x0000000000007941 */ /* 0x000fea0003800200 */
.L_x_8487:
[----:B------:R-:W-:-:S04]  /*a0c0*/  SHF.R.U32.HI R5, RZ, 0x18, R18 ;  /* 0x00000018ff057819 */ /* 0x000fc80000011612 */
[----:B------:R-:W-:-:S05]  /*a0d0*/  LOP3.LUT R5, R0, 0x80, R5, 0xf8, !PT ;  /* 0x0000008000057812 */ /* 0x000fca00078ef805 */
[----:B------:R0:W-:Y:S01]  /*a0e0*/  STG.E.U8 desc[UR36][R2.64], R5 ;  /* 0x0000000502007986 */ /* 0x0001e2000c101124 */
[----:B------:R-:W-:Y:S05]  /*a0f0*/  BRA `(.L_x_8460) ;  /* 0x0000000000087947 */ /* 0x000fea0003800000 */
.L_x_8481:
[----:B------:R-:W-:-:S05]  /*a100*/  F2FP.BF16.F32.PACK_AB R18, RZ, R18 ;  /* 0x00000012ff12723e */ /* 0x000fca00000010ff */
[----:B------:R0:W-:Y:S02]  /*a110*/  STG.E.U16 desc[UR36][R2.64], R18 ;  /* 0x0000001202007986 */ /* 0x0001e4000c101524 */
.L_x_8460:
[----:B------:R-:W-:-:S07]  /*a120*/  VIADD R17, R17, 0x80 ;  /* 0x0000008011117836 */ /* 0x000fce0000000000 */
.L_x_8369:
[----:B------:R-:W-:Y:S05]  /*a130*/  BSYNC.RECONVERGENT B7 ;  /* 0x0000000000077941 */ /* 0x000fea0003800200 */
.L_x_8368:
[----:B------:R-:W5:Y:S01]  /*a140*/  LDCU UR4, c[0x0][0x380] ;  /* 0x00007000ff0477ac */ /* 0x000f620008000800 */
[----:B------:R-:W-:Y:S01]  /*a150*/  BSSY.RECONVERGENT B7, `(.L_x_8490) ;  /* 0x0000500000077945 */ /* 0x000fe20003800200 */
[----:B-----5:R-:W-:-:S13]  /*a160*/  ISETP.GE.AND P0, PT, R17, UR4, PT ;  /* 0x0000000411007c0c */ /* 0x020fda000bf06270 */
[----:B------:R-:W-:Y:S05]  /*a170*/  @P0 BRA `(.L_x_8491) ;  /* 0x0000004c00f40947 */ /* 0x000fea0003800000 */
[----:B------:R-:W5:Y:S01]  /*a180*/  LDCU UR4, c[0x0][0x388] ;  /* 0x00007100ff0477ac */ /* 0x000f620008000800 */
[----:B0--3--:R-:W-:Y:S02]  /*a190*/  HFMA2 R19, -RZ, RZ, 0, 0 ;  /* 0x00000000ff137431 */ /* 0x009fe400000001ff */
        /* <DEDUP_REMOVED lines=9> */
[----:B------:R-:W3:Y:S01]  /*a230*/  LDCU.64 UR10, c[0x0][0x4c0] ;  /* 0x00009800ff0a77ac */ /* 0x000ee20008000a00 */
[----:B------:R-:W-:Y:S01]  /*a240*/  UISETP.NE.AND UP0, UPT, UR44, URZ, UPT ;  /* 0x000000ff2c00728c */ /* 0x000fe2000bf05270 */
[----:B-1--4-:R-:W-:-:S05]  /*a250*/  IMAD.HI.U32 R2, R17, UR4, R16 ;  /* 0x0000000411027c27 */ /* 0x012fca000f8e0010 */
[----:B------:R-:W-:-:S05]  /*a260*/  SHF.R.U32.HI R3, RZ, UR5, R2 ;  /* 0x00000005ff037c19 */ /* 0x000fca0008011602 */
[----:B------:R-:W-:-:S04]  /*a270*/  IMAD.MOV R0, RZ, RZ, -R3 ;  /* 0x000000ffff007224 */ /* 0x000fc800078e0a03 */
[----:B0-----:R-:W-:-:S04]  /*a280*/  IMAD R19, R0, UR6, R17 ;  /* 0x0000000600137c24 */ /* 0x001fc8000f8e0211 */
[C---:B--2---:R-:W-:Y:S02]  /*a290*/  IMAD R16, R19.reuse, UR8, RZ ;  /* 0x0000000813107c24 */ /* 0x044fe4000f8e02ff */
[C---:B------:R-:W-:Y:S02]  /*a2a0*/  IMAD R0, R19.reuse, UR9, RZ ;  /* 0x0000000913007c24 */ /* 0x040fe4000f8e02ff */
[C---:B---3--:R-:W-:Y:S02]  /*a2b0*/  IMAD R22, R19.reuse, UR10, RZ ;  /* 0x0000000a13167c24 */ /* 0x048fe4000f8e02ff */
        /* <DEDUP_REMOVED lines=360> */
.L_x_8492:
[----:B------:R-:W1:Y:S01]  /*b940*/  LDCU.64 UR6, c[0x0][0x650] ;  /* 0x0000ca00ff0677ac */ /* 0x000e620008000a00 */
[----:B------:R-:W-:Y:S01]  /*b950*/  BSSY.RECONVERGENT B6, `(.L_x_8493) ;  /* 0x00000dd000067945 */ /* 0x000fe20003800200 */
[----:B------:R-:W-:-:S04]  /*b960*/  UPRMT UR4, UR39, 0x7771, URZ ;  /* 0x0000777127047896 */ /* 0x000fc800080000ff */
[----:B------:R-:W-:Y:S01]  /*b970*/  UISETP.GT.AND UP0, UPT, UR4, 0x9, UPT ;  /* 0x000000090400788c */ /* 0x000fe2000bf04270 */
[----:B-1--4-:R-:W-:-:S04]  /*b980*/  IADD3 R2, P0, PT, R0, UR6, RZ ;  /* 0x0000000600027c10 */ /* 0x012fc8000ff1e0ff */
        /* <DEDUP_REMOVED lines=13> */
.L_x_8497:
[----:B------:R-:W2:Y:S02]  /*ba60*/  LDG.E.U8 R2, desc[UR36][R2.64] ;  /* 0x0000002402027981 */ /* 0x000ea4000c1e1100 */
[----:B--2---:R-:W-:Y:S01]  /*ba70*/  I2FP.F32.U32 R18, R2 ;  /* 0x0000000200127245 */ /* 0x004fe20000201000 */
[----:B------:R-:W-:Y:S06]  /*ba80*/  BRA `(.L_x_8499) ;  /* 0x0000000c00247947 */ /* 0x000fec0003800000 */
.L_x_8496:
        /* <DEDUP_REMOVED lines=9> */
.L_x_8501:
[----:B------:R-:W2:Y:S02]  /*bb20*/  LDG.E R2, desc[UR36][R2.64] ;  /* 0x0000002402027981 */ /* 0x000ea4000c1e1900 */
[----:B--2---:R-:W-:Y:S01]  /*bb30*/  I2FP.F32.S32 R18, R2 ;  /* 0x0000000200127245 */ /* 0x004fe20000201400 */
[----:B------:R-:W-:Y:S06]  /*bb40*/  BRA `(.L_x_8499) ;  /* 0x0000000800f47947 */ /* 0x000fec0003800000 */
.L_x_8500:
[----:B------:R-:W2:Y:S02]  /*bb50*/  LDG.E.U16 R2, desc[UR36][R2.64] ;  /* 0x0000002402027981 */ /* 0x000ea4000c1e1500 */
[----:B--2---:R0:W1:Y:S01]  /*bb60*/  I2F.S16 R18, R2 ;  /* 0x0000000200127306 */ /* 0x0040620000101400 */
[----:B------:R-:W-:Y:S05]  /*bb70*/  BRA `(.L_x_8499) ;  /* 0x0000000800e87947 */ /* 0x000fea0003800000 */
.L_x_8495:
        /* <DEDUP_REMOVED lines=8> */
.L_x_8503:
[----:B------:R-:W2:Y:S02]  /*bc00*/  LDG.E.U16 R2, desc[UR36][R2.64] ;  /* 0x0000002402027981 */ /* 0x000ea4000c1e1500 */
[----:B--2---:R-:W-:Y:S01]  /*bc10*/  HADD2.F32 R18, -RZ, R2.H0_H0 ;  /* 0x20000002ff127230 */ /* 0x004fe20000004100 */
[----:B------:R-:W-:Y:S06]  /*bc20*/  BRA `(.L_x_8499) ;  /* 0x0000000800bc7947 */ /* 0x000fec0003800000 */
.L_x_8502:
        /* <DEDUP_REMOVED lines=8> */
.L_x_8505:
[----:B------:R-:W2:Y:S02]  /*bcb0*/  LDG.E.U16 R2, desc[UR36][R2.64] ;  /* 0x0000002402027981 */ /* 0x000ea4000c1e1500 */
[----:B--2---:R-:W-:Y:S01]  /*bcc0*/  HADD2.F32 R18, -RZ, R2.H0_H0 ;  /* 0x20000002ff127230 */ /* 0x004fe20000004100 */
[----:B------:R-:W-:Y:S06]  /*bcd0*/  BRA `(.L_x_8499) ;  /* 0x0000000800907947 */ /* 0x000fec0003800000 */
.L_x_8504:
[----:B------:R-:W2:Y:S01]  /*bce0*/  LDG.E.64 R2, desc[UR36][R2.64] ;  /* 0x0000002402027981 */ /* 0x000ea2000c1e1b00 */
[----:B------:R-:W-:Y:S01]  /*bcf0*/  UMOV UR4, 0xf0000000 ;  /* 0xf000000000047882 */ /* 0x000fe20000000000 */
[----:B------:R-:W-:Y:S01]  /*bd00*/  UMOV UR5, 0x380fffff ;  /* 0x380fffff00057882 */ /* 0x000fe20000000000 */
[----:B--2---:R-:W0:Y:S01]  /*bd10*/  F2F.F32.F64 R18, R2 ;  /* 0x0000000200127310 */ /* 0x004e220000301000 */
[----:B------:R-:W-:-:S14]  /*bd20*/  DSETP.GEU.AND P0, PT, |R2|, UR4, PT ;  /* 0x0000000402007e2a */ /* 0x000fdc000bf0e200 */
[----:B0-----:R-:W-:Y:S01]  /*bd30*/  @!P0 FMUL R18, R18, 1.175494350822287508e-38 ;  /* 0x0080000012128820 */ /* 0x001fe20000400000 */
[----:B------:R-:W-:Y:S06]  /*bd40*/  BRA `(.L_x_8499) ;  /* 0x0000000800747947 */ /* 0x000fec0003800000 */
.L_x_8494:
        /* <DEDUP_REMOVED lines=12> */
.L_x_8508:
[----:B------:R-:W2:Y:S01]  /*be10*/  LDG.E.64 R2, desc[UR36][R2.64] ;  /* 0x0000002402027981 */ /* 0x000ea2000c1e1b00 */
[----:B------:R-:W-:Y:S01]  /*be20*/  UMOV UR4, 0xf0000000 ;  /* 0xf000000000047882 */ /* 0x000fe20000000000 */
[----:B------:R-:W-:Y:S01]  /*be30*/  UMOV UR5, 0x380fffff ;  /* 0x380fffff00057882 */ /* 0x000fe20000000000 */
[----:B--2---:R-:W0:Y:S01]  /*be40*/  F2F.F32.F64 R18, R2 ;  /* 0x0000000200127310 */ /* 0x004e220000301000 */
[----:B------:R-:W-:-:S14]  /*be50*/  DSETP.GEU.AND P0, PT, |R2|, UR4, PT ;  /* 0x0000000402007e2a */ /* 0x000fdc000bf0e200 */
[----:B0-----:R-:W-:Y:S01]  /*be60*/  @!P0 FMUL R18, R18, 1.175494350822287508e-38 ;  /* 0x0080000012128820 */ /* 0x001fe20000400000 */
[----:B------:R-:W-:Y:S06]  /*be70*/  BRA `(.L_x_8499) ;  /* 0x0000000800287947 */ /* 0x000fec0003800000 */
.L_x_8507:
        /* <DEDUP_REMOVED lines=25> */
.L_x_8510:
        /* <DEDUP_REMOVED lines=12> */
.L_x_8509:
[----:B------:R-:W2:Y:S02]  /*c0d0*/  LDG.E.U16 R2, desc[UR36][R2.64] ;  /* 0x0000002402027981 */ /* 0x000ea4000c1e1500 */
[----:B--2---:R-:W-:Y:S01]  /*c0e0*/  IMAD.U32 R18, R2, 0x10000, RZ ;  /* 0x0001000002127824 */ /* 0x004fe200078e00ff */
[----:B------:R-:W-:Y:S06]  /*c0f0*/  BRA `(.L_x_8499) ;  /* 0x0000000400887947 */ /* 0x000fec0003800000 */
.L_x_8506:
        /* <DEDUP_REMOVED lines=11> */
.L_x_8513:
        /* <DEDUP_REMOVED lines=20> */
.L_x_8515:
[----:B------:R-:W-:Y:S05]  /*c2f0*/  BSYNC.RECONVERGENT B0 ;  /* 0x0000000000007941 */ /* 0x000fea0003800200 */
.L_x_8514:
[----:B------:R-:W-:Y:S02]  /*c300*/  SHF.L.U32 R0, R0, 0x14, RZ ;  /* 0x0000001400007819 */ /* 0x000fe400000006ff */
[----:B------:R-:W-:-:S04]  /*c310*/  LEA R2, R2, 0x3b800000, 0x17 ;  /* 0x3b80000002027811 */ /* 0x000fc800078eb8ff */
[----:B------:R-:W-:Y:S01]  /*c320*/  LOP3.LUT R18, R2, R0, R7, 0xfe, !PT ;  /* 0x0000000002127212 */ /* 0x000fe200078efe07 */
[----:B------:R-:W-:Y:S06]  /*c330*/  BRA `(.L_x_8499) ;  /* 0x0000000000f87947 */ /* 0x000fec0003800000 */
.L_x_8512:
        /* <DEDUP_REMOVED lines=20> */
.L_x_8517:
[----:B------:R-:W-:Y:S05]  /*c480*/  BSYNC.RECONVERGENT B0 ;  /* 0x0000000000007941 */ /* 0x000fea0003800200 */
.L_x_8516:
[----:B------:R-:W-:Y:S01]  /*c490*/  IMAD.SHL.U32 R0, R0, 0x200000, RZ ;  /* 0x0020000000007824 */ /* 0x000fe200078e00ff */
[----:B------:R-:W-:-:S04]  /*c4a0*/  LEA R2, R2, 0x37800000, 0x17 ;  /* 0x3780000002027811 */ /* 0x000fc800078eb8ff */
[----:B------:R-:W-:Y:S01]  /*c4b0*/  LOP3.LUT R18, R2, R0, R7, 0xfe, !PT ;  /* 0x0000000002127212 */ /* 0x000fe200078efe07 */
[----:B------:R-:W-:Y:S06]  /*c4c0*/  BRA `(.L_x_8499) ;  /* 0x0000000000947947 */ /* 0x000fec0003800000 */
.L_x_8511:
        /* <DEDUP_REMOVED lines=14> */
.L_x_8498:
        /* <DEDUP_REMOVED lines=16> */
.L_x_8520:
[----:B------:R-:W-:Y:S01]  /*c6b0*/  MOV R18, RZ ;  /* 0x000000ff00127202 */ /* 0x000fe20000000f00 */
[----:B------:R-:W-:Y:S06]  /*c6c0*/  BRA `(.L_x_8499) ;  /* 0x0000000000147947 */ /* 0x000fec0003800000 */
.L_x_8519:
[----:B------:R-:W2:Y:S02]  /*c6d0*/  LDG.E.64 R2, desc[UR36][R2.64] ;  /* 0x0000002402027981 */ /* 0x000ea4000c1e1b00 */
[----:B--2---:R0:W1:Y:S01]  /*c6e0*/  I2F.U64 R18, R2 ;  /* 0x0000000200127312 */ /* 0x0040620000301000 */
[----:B------:R-:W-:Y:S05]  /*c6f0*/  BRA `(.L_x_8499) ;  /* 0x0000000000087947 */ /* 0x000fea0003800000 */
.L_x_8518:
[----:B------:R-:W2:Y:S02]  /*c700*/  LDG.E R2, desc[UR36][R2.64] ;  /* 0x0000002402027981 */ /* 0x000ea4000c1e1900 */
[----:B--2---:R-:W-:-:S07]  /*c710*/  I2FP.F32.U32 R18, R2 ;  /* 0x0000000200127245 */ /* 0x004fce0000201000 */
.L_x_8499:
[----:B------:R-:W-:Y:S05]  /*c720*/  BSYNC.RECONVERGENT B6 ;  /* 0x0000000000067941 */ /* 0x000fea0003800200 */
.L_x_8493:
        /* <DEDUP_REMOVED lines=18> */
.L_x_8525:
[----:B------:R-:W2:Y:S02]  /*c850*/  LDG.E.U8 R2, desc[UR36][R2.64] ;  /* 0x0000002402027981 */ /* 0x000ea4000c1e1100 */
[----:B--2---:R-:W-:Y:S01]  /*c860*/  I2FP.F32.U32 R22, R2 ;  /* 0x0000000200167245 */ /* 0x004fe20000201000 */
[----:B------:R-:W-:Y:S06]  /*c870*/  BRA `(.L_x_8527) ;  /* 0x0000000c00247947 */ /* 0x000fec0003800000 */
.L_x_8524:
        /* <DEDUP_REMOVED lines=9> */
.L_x_8529:
[----:B------:R-:W2:Y:S02]  /*c910*/  LDG.E R2, desc[UR36][R2.64] ;  /* 0x0000002402027981 */ /* 0x000ea4000c1e1900 */
[----:B--2---:R-:W-:Y:S01]  /*c920*/  I2FP.F32.S32 R22, R2 ;  /* 0x0000000200167245 */ /* 0x004fe20000201400 */
[----:B------:R-:W-:Y:S06]  /*c930*/  BRA `(.L_x_8527) ;  /* 0x0000000800f47947 */ /* 0x000fec0003800000 */
.L_x_8528:
[----:B------:R-:W2:Y:S02]  /*c940*/  LDG.E.U16 R2, desc[UR36][R2.64] ;  /* 0x0000002402027981 */ /* 0x000ea4000c1e1500 */
[----:B--2---:R3:W4:Y:S01]  /*c950*/  I2F.S16 R22, R2 ;  /* 0x0000000200167306 */ /* 0x0047220000101400 */
[----:B------:R-:W-:Y:S05]  /*c960*/  BRA `(.L_x_8527) ;  /* 0x0000000800e87947 */ /* 0x000fea0003800000 */
.L_x_8523:
        /* <DEDUP_REMOVED lines=8> */
.L_x_8531:
[----:B------:R-:W2:Y:S02]  /*c9f0*/  LDG.E.U16 R2, desc[UR36][R2.64] ;  /* 0x0000002402027981 */ /* 0x000ea4000c1e1500 */
[----:B--2---:R-:W-:Y:S01]  /*ca00*/  HADD2.F32 R22, -RZ, R2.H0_H0 ;  /* 0x20000002ff167230 */ /* 0x004fe20000004100 */
[----:B------:R-:W-:Y:S06]  /*ca10*/  BRA `(.L_x_8527) ;  /* 0x0000000800bc7947 */ /* 0x000fec0003800000 */
.L_x_8530:
        /* <DEDUP_REMOVED lines=8> */
.L_x_8533:
[----:B------:R-:W2:Y:S02]  /*caa0*/  LDG.E.U16 R2, desc[UR36][R2.64] ;  /* 0x0000002402027981 */ /* 0x000ea4000c1e1500 */
[----:B--2---:R-:W-:Y:S01]  /*cab0*/  HADD2.F32 R22, -RZ, R2.H0_H0 ;  /* 0x20000002ff167230 */ /* 0x004fe20000004100 */
[----:B------:R-:W-:Y:S06]  /*cac0*/  BRA `(.L_x_8527) ;  /* 0x0000000800907947 */ /* 0x000fec0003800000 */
.L_x_8532:
[----:B------:R-:W2:Y:S01]  /*cad0*/  LDG.E.64 R2, desc[UR36][R2.64] ;  /* 0x0000002402027981 */ /* 0x000ea2000c1e1b00 */
[----:B------:R-:W-:Y:S01]  /*cae0*/  UMOV UR4, 0xf0000000 ;  /* 0xf000000000047882 */ /* 0x000fe20000000000 */
[----:B------:R-:W-:Y:S01]  /*caf0*/  UMOV UR5, 0x380fffff ;  /* 0x380fffff00057882 */ /* 0x000fe20000000000 */
[----:B--2---:R-:W0:Y:S01]  /*cb00*/  F2F.F32.F64 R22, R2 ;  /* 0x0000000200167310 */ /* 0x004e220000301000 */
[----:B------:R-:W-:-:S14]  /*cb10*/  DSETP.GEU.AND P0, PT, |R2|, UR4, PT ;  /* 0x0000000402007e2a */ /* 0x000fdc000bf0e200 */
[----:B0-----:R-:W-:Y:S01]  /*cb20*/  @!P0 FMUL R22, R22, 1.175494350822287508e-38 ;  /* 0x0080000016168820 */ /* 0x001fe20000400000 */
[----:B------:R-:W-:Y:S06]  /*cb30*/  BRA `(.L_x_8527) ;  /* 0x0000000800747947 */ /* 0x000fec0003800000 */
.L_x_8522:
        /* <DEDUP_REMOVED lines=12> */
.L_x_8536:
[----:B------:R-:W2:Y:S01]  /*cc00*/  LDG.E.64 R2, desc[UR36][R2.64] ;  /* 0x0000002402027981 */ /* 0x000ea2000c1e1b00 */
[----:B------:R-:W-:Y:S01]  /*cc10*/  UMOV UR4, 0xf0000000 ;  /* 0xf000000000047882 */ /* 0x000fe20000000000 */
[----:B------:R-:W-:Y:S01]  /*cc20*/  UMOV UR5, 0x380fffff ;  /* 0x380fffff00057882 */ /* 0x000fe20000000000 */
[----:B--2---:R-:W0:Y:S01]  /*cc30*/  F2F.F32.F64 R22, R2 ;  /* 0x0000000200167310 */ /* 0x004e220000301000 */
[----:B------:R-:W-:-:S14]  /*cc40*/  DSETP.GEU.AND P0, PT, |R2|, UR4, PT ;  /* 0x0000000402007e2a */ /* 0x000fdc000bf0e200 */
[----:B0-----:R-:W-:Y:S01]  /*cc50*/  @!P0 FMUL R22, R22, 1.175494350822287508e-38 ;  /* 0x0080000016168820 */ /* 0x001fe20000400000 */
[----:B------:R-:W-:Y:S06]  /*cc60*/  BRA `(.L_x_8527) ;  /* 0x0000000800287947 */ /* 0x000fec0003800000 */
.L_x_8535:
        /* <DEDUP_REMOVED lines=25> */
.L_x_8538:
        /* <DEDUP_REMOVED lines=12> */
.L_x_8537:
[----:B------:R-:W2:Y:S02]  /*cec0*/  LDG.E.U16 R2, desc[UR36][R2.64] ;  /* 0x0000002402027981 */ /* 0x000ea4000c1e1500 */
[----:B--2---:R-:W-:Y:S01]  /*ced0*/  IMAD.U32 R22, R2, 0x10000, RZ ;  /* 0x0001000002167824 */ /* 0x004fe200078e00ff */
[----:B------:R-:W-:Y:S06]  /*cee0*/  BRA `(.L_x_8527) ;  /* 0x0000000400887947 */ /* 0x000fec0003800000 */
.L_x_8534:
        /* <DEDUP_REMOVED lines=11> */
.L_x_8541:
        /* <DEDUP_REMOVED lines=20> */
.L_x_8543:
[----:B------:R-:W-:Y:S05]  /*d0e0*/  BSYNC.RECONVERGENT B0 ;  /* 0x0000000000007941 */ /* 0x000fea0003800200 */
.L_x_8542:
[----:B------:R-:W-:Y:S01]  /*d0f0*/  IMAD.SHL.U32 R0, R0, 0x100000, RZ ;  /* 0x0010000000007824 */ /* 0x000fe200078e00ff */
[----:B------:R-:W-:-:S04]  /*d100*/  LEA R2, R2, 0x3b800000, 0x17 ;  /* 0x3b80000002027811 */ /* 0x000fc800078eb8ff */
[----:B------:R-:W-:Y:S01]  /*d110*/  LOP3.LUT R22, R2, R0, R7, 0xfe, !PT ;  /* 0x0000000002167212 */ /* 0x000fe200078efe07 */
[----:B------:R-:W-:Y:S06]  /*d120*/  BRA `(.L_x_8527) ;  /* 0x0000000000f87947 */ /* 0x000fec0003800000 */
.L_x_8540:
        /* <DEDUP_REMOVED lines=20> */
.L_x_8545:
[----:B------:R-:W-:Y:S05]  /*d270*/  BSYNC.RECONVERGENT B0 ;  /* 0x0000000000007941 */ /* 0x000fea0003800200 */
.L_x_8544:
[----:B------:R-:W-:Y:S02]  /*d280*/  SHF.L.U32 R0, R0, 0x15, RZ ;  /* 0x0000001500007819 */ /* 0x000fe400000006ff */
[----:B------:R-:W-:-:S04]  /*d290*/  LEA R2, R2, 0x37800000, 0x17 ;  /* 0x3780000002027811 */ /* 0x000fc800078eb8ff */
[----:B------:R-:W-:Y:S01]  /*d2a0*/  LOP3.LUT R22, R2, R0, R7, 0xfe, !PT ;  /* 0x0000000002167212 */ /* 0x000fe200078efe07 */
[----:B------:R-:W-:Y:S06]  /*d2b0*/  BRA `(.L_x_8527) ;  /* 0x0000000000947947 */ /* 0x000fec0003800000 */
.L_x_8539:
        /* <DEDUP_REMOVED lines=14> */
.L_x_8526:
        /* <DEDUP_REMOVED lines=16> */
.L_x_8548:
[----:B------:R-:W-:Y:S01]  /*d4a0*/  IMAD.MOV.U32 R22, RZ, RZ, RZ ;  /* 0x000000ffff167224 */ /* 0x000fe200078e00ff */
[----:B------:R-:W-:Y:S06]  /*d4b0*/  BRA `(.L_x_8527) ;  /* 0x0000000000147947 */ /* 0x000fec0003800000 */
.L_x_8547:
[----:B------:R-:W2:Y:S02]  /*d4c0*/  LDG.E.64 R22, desc[UR36][R2.64] ;  /* 0x0000002402167981 */ /* 0x000ea4000c1e1b00 */
[----:B--2---:R0:W2:Y:S01]  /*d4d0*/  I2F.U64 R22, R22 ;  /* 0x0000001600167312 */ /* 0x0040a20000301000 */
[----:B------:R-:W-:Y:S05]  /*d4e0*/  BRA `(.L_x_8527) ;  /* 0x0000000000087947 */ /* 0x000fea0003800000 */
.L_x_8546:
[----:B------:R-:W2:Y:S02]  /*d4f0*/  LDG.E R2, desc[UR36][R2.64] ;  /* 0x0000002402027981 */ /* 0x000ea4000c1e1900 */
[----:B--2---:R-:W-:-:S07]  /*d500*/  I2FP.F32.U32 R22, R2 ;  /* 0x0000000200167245 */ /* 0x004fce0000201000 */
.L_x_8527:
[----:B------:R-:W-:Y:S05]  /*d510*/  BSYNC.RECONVERGENT B6 ;  /* 0x0000000000067941 */ /* 0x000fea0003800200 */
.L_x_8521:
[----:B------:R-:W0:Y:S01]  /*d520*/  LDCU.64 UR6, c[0x0][0x660] ;  /* 0x0000cc00ff0677ac */ /* 0x000e220008000a00 */
[----:B------:R-:W-:Y:S01]  /*d530*/  BSSY.RECONVERGENT B6, `(.L_x_8549) ;  /* 0x00000dd000067945 */ /* 0x000fe20003800200 */
[----:B------:R-:W-:-:S04]  /*d540*/  UPRMT UR4, UR39, 0x7773, URZ ;  /* 0x0000777327047896 */ /* 0x000fc800080000ff */
[----:B------:R-:W-:Y:S01]  /*d550*/  UISETP.GT.AND UP0, UPT, UR4, 0x9, UPT ;  /* 0x000000090400788c */ /* 0x000fe2000bf04270 */
[----:B0-23--:R-:W-:-:S05]  /*d560*/  IADD3 R2, P0, PT, R19, UR6, RZ ;  /* 0x0000000613027c10 */ /* 0x00dfca000ff1e0ff */
        /* <DEDUP_REMOVED lines=13> */
.L_x_8553:
[----:B------:R-:W2:Y:S02]  /*d640*/  LDG.E.U8 R0, desc[UR36][R2.64] ;  /* 0x0000002402007981 */ /* 0x000ea4000c1e1100 */
[----:B--2---:R-:W-:Y:S01]  /*d650*/  I2FP.F32.U32 R0, R0 ;  /* 0x0000000000007245 */ /* 0x004fe20000201000 */
[----:B------:R-:W-:Y:S06]  /*d660*/  BRA `(.L_x_8555) ;  /* 0x0000000c00247947 */ /* 0x000fec0003800000 */
.L_x_8552:
        /* <DEDUP_REMOVED lines=9> */
.L_x_8557:
[----:B------:R-:W2:Y:S02]  /*d700*/  LDG.E R0, desc[UR36][R2.64] ;  /* 0x0000002402007981 */ /* 0x000ea4000c1e1900 */
[----:B--2---:R-:W-:Y:S01]  /*d710*/  I2FP.F32.S32 R0, R0 ;  /* 0x0000000000007245 */ /* 0x004fe20000201400 */
[----:B------:R-:W-:Y:S06]  /*d720*/  BRA `(.L_x_8555) ;  /* 0x0000000800f47947 */ /* 0x000fec0003800000 */
.L_x_8556:
[----:B------:R-:W2:Y:S02]  /*d730*/  LDG.E.U16 R0, desc[UR36][R2.64] ;  /* 0x0000002402007981 */ /* 0x000ea4000c1e1500 */
[----:B--2---:R-:W0:Y:S01]  /*d740*/  I2F.S16 R0, R0 ;  /* 0x0000000000007306 */ /* 0x004e220000101400 */
[----:B------:R-:W-:Y:S05]  /*d750*/  BRA `(.L_x_8555) ;  /* 0x0000000800e87947 */ /* 0x000fea0003800000 */
.L_x_8551:
        /* <DEDUP_REMOVED lines=8> */
.L_x_8559:
[----:B------:R-:W2:Y:S02]  /*d7e0*/  LDG.E.U16 R0, desc[UR36][R2.64] ;  /* 0x0000002402007981 */ /* 0x000ea4000c1e1500 */
[----:B--2---:R-:W-:Y:S01]  /*d7f0*/  HADD2.F32 R0, -RZ, R0.H0_H0 ;  /* 0x20000000ff007230 */ /* 0x004fe20000004100 */
[----:B------:R-:W-:Y:S06]  /*d800*/  BRA `(.L_x_8555) ;  /* 0x0000000800bc7947 */ /* 0x000fec0003800000 */
.L_x_8558:
        /* <DEDUP_REMOVED lines=8> */
.L_x_8561:
[----:B------:R-:W2:Y:S02]  /*d890*/  LDG.E.U16 R0, desc[UR36][R2.64] ;  /* 0x0000002402007981 */ /* 0x000ea4000c1e1500 */
[----:B--2---:R-:W-:Y:S01]  /*d8a0*/  HADD2.F32 R0, -RZ, R0.H0_H0 ;  /* 0x20000000ff007230 */ /* 0x004fe20000004100 */
[----:B------:R-:W-:Y:S06]  /*d8b0*/  BRA `(.L_x_8555) ;  /* 0x0000000800907947 */ /* 0x000fec0003800000 */
.L_x_8560:
[----:B------:R-:W2:Y:S01]  /*d8c0*/  LDG.E.64 R2, desc[UR36][R2.64] ;  /* 0x0000002402027981 */ /* 0x000ea2000c1e1b00 */
[----:B------:R-:W-:Y:S01]  /*d8d0*/  UMOV UR4, 0xf0000000 ;  /* 0xf000000000047882 */ /* 0x000fe20000000000 */
[----:B------:R-:W-:Y:S01]  /*d8e0*/  UMOV UR5, 0x380fffff ;  /* 0x380fffff00057882 */ /* 0x000fe20000000000 */
[----:B--2---:R-:W0:Y:S01]  /*d8f0*/  F2F.F32.F64 R0, R2 ;  /* 0x0000000200007310 */ /* 0x004e220000301000 */
[----:B------:R-:W-:-:S14]  /*d900*/  DSETP.GEU.AND P0, PT, |R2|, UR4, PT ;  /* 0x0000000402007e2a */ /* 0x000fdc000bf0e200 */
[----:B0-----:R-:W-:Y:S01]  /*d910*/  @!P0 FMUL R0, R0, 1.175494350822287508e-38 ;  /* 0x0080000000008820 */ /* 0x001fe20000400000 */
[----:B------:R-:W-:Y:S06]  /*d920*/  BRA `(.L_x_8555) ;  /* 0x0000000800747947 */ /* 0x000fec0003800000 */
.L_x_8550:
        /* <DEDUP_REMOVED lines=12> */
.L_x_8564:
[----:B------:R-:W2:Y:S01]  /*d9f0*/  LDG.E.64 R2, desc[UR36][R2.64] ;  /* 0x0000002402027981 */ /* 0x000ea2000c1e1b00 */
[----:B------:R-:W-:Y:S01]  /*da00*/  UMOV UR4, 0xf0000000 ;  /* 0xf000000000047882 */ /* 0x000fe20000000000 */
[----:B------:R-:W-:Y:S01]  /*da10*/  UMOV UR5, 0x380fffff ;  /* 0x380fffff00057882 */ /* 0x000fe20000000000 */
[----:B--2---:R-:W0:Y:S01]  /*da20*/  F2F.F32.F64 R0, R2 ;  /* 0x0000000200007310 */ /* 0x004e220000301000 */
[----:B------:R-:W-:-:S14]  /*da30*/  DSETP.GEU.AND P0, PT, |R2|, UR4, PT ;  /* 0x0000000402007e2a */ /* 0x000fdc000bf0e200 */
[----:B0-----:R-:W-:Y:S01]  /*da40*/  @!P0 FMUL R0, R0, 1.175494350822287508e-38 ;  /* 0x0080000000008820 */ /* 0x001fe20000400000 */
[----:B------:R-:W-:Y:S06]  /*da50*/  BRA `(.L_x_8555) ;  /* 0x0000000800287947 */ /* 0x000fec0003800000 */
.L_x_8563:
        /* <DEDUP_REMOVED lines=25> */
.L_x_8566:
        /* <DEDUP_REMOVED lines=12> */
.L_x_8565:
[----:B------:R-:W2:Y:S02]  /*dcb0*/  LDG.E.U16 R0, desc[UR36][R2.64] ;  /* 0x0000002402007981 */ /* 0x000ea4000c1e1500 */
[----:B--2---:R-:W-:Y:S01]  /*dcc0*/  SHF.L.U32 R0, R0, 0x10, RZ ;  /* 0x0000001000007819 */ /* 0x004fe200000006ff */
[----:B------:R-:W-:Y:S06]  /*dcd0*/  BRA `(.L_x_8555) ;  /* 0x0000000400887947 */ /* 0x000fec0003800000 */
.L_x_8562:
        /* <DEDUP_REMOVED lines=11> */
.L_x_8569:
        /* <DEDUP_REMOVED lines=20> */
.L_x_8571:
[----:B------:R-:W-:Y:S05]  /*ded0*/  BSYNC.RECONVERGENT B0 ;  /* 0x0000000000007941 */ /* 0x000fea0003800200 */
.L_x_8570:
[----:B------:R-:W-:Y:S01]  /*dee0*/  IMAD.SHL.U32 R0, R0, 0x100000, RZ ;  /* 0x0010000000007824 */ /* 0x000fe200078e00ff */
[----:B------:R-:W-:-:S04]  /*def0*/  LEA R2, R2, 0x3b800000, 0x17 ;  /* 0x3b80000002027811 */ /* 0x000fc800078eb8ff */
[----:B------:R-:W-:Y:S01]  /*df00*/  LOP3.LUT R0, R2, R0, R7, 0xfe, !PT ;  /* 0x0000000002007212 */ /* 0x000fe200078efe07 */
[----:B------:R-:W-:Y:S06]  /*df10*/  BRA `(.L_x_8555) ;  /* 0x0000000000f87947 */ /* 0x000fec0003800000 */
.L_x_8568:
        /* <DEDUP_REMOVED lines=20> */
.L_x_8573:
[----:B------:R-:W-:Y:S05]  /*e060*/  BSYNC.RECONVERGENT B0 ;  /* 0x0000000000007941 */ /* 0x000fea0003800200 */
.L_x_8572:
[----:B------:R-:W-:Y:S01]  /*e070*/  IMAD.SHL.U32 R0, R0, 0x200000, RZ ;  /* 0x0020000000007824 */ /* 0x000fe200078e00ff */
[----:B------:R-:W-:-:S04]  /*e080*/  LEA R2, R2, 0x37800000, 0x17 ;  /* 0x3780000002027811 */ /* 0x000fc800078eb8ff */
[----:B------:R-:W-:Y:S01]  /*e090*/  LOP3.LUT R0, R2, R0, R7, 0xfe, !PT ;  /* 0x0000000002007212 */ /* 0x000fe200078efe07 */
[----:B------:R-:W-:Y:S06]  /*e0a0*/  BRA `(.L_x_8555) ;  /* 0x0000000000947947 */ /* 0x000fec0003800000 */
.L_x_8567:
        /* <DEDUP_REMOVED lines=14> */
.L_x_8554:
[----:B------:R-:W-:Y:S01]  /*e190*/  MOV R2, 0x228 ;  /* 0x0000022800027802 */ /* 0x000fe20000000f00 */
[----:B------:R-:W0:Y:S01]  /*e1a0*/  LDCU.64 UR4, c[0x4][0x218] ;  /* 0x01004300ff0477ac */ /* 0x000e220008000a00 */
[----:B------:R-:W-:Y:S02]  /*e1b0*/  HFMA2 R12, -RZ, RZ, 0, 5.9604644775390625e-08 ;  /* 0x00000001ff0c7431 */ /* 0x000fe400000001ff */
[----:B------:R-:W-:Y:S01]  /*e1c0*/  IMAD.MOV.U32 R8, RZ, RZ, 0x4e ;  /* 0x0000004eff087424 */ /* 0x000fe200078e00ff */
[----:B------:R-:W2:Y:S01]  /*e1d0*/  LDCU.64 UR6, c[0x4][0x220] ;  /* 0x01004400ff0677ac */ /* 0x000ea20008000a00 */
[----:B------:R-:W3:Y:S01]  /*e1e0*/  LDC.64 R2, c[0x4][R2] ;  /* 0x0100000002027b82 */ /* 0x000ee20000000a00 */
        /* <DEDUP_REMOVED lines=10> */
.L_x_8576:
[----:B------:R-:W-:Y:S01]  /*e290*/  IMAD.MOV.U32 R0, RZ, RZ, RZ ;  /* 0x000000ffff007224 */ /* 0x000fe200078e00ff */
[----:B------:R-:W-:Y:S06]  /*e2a0*/  BRA `(.L_x_8555) ;  /* 0x0000000000147947 */ /* 0x000fec0003800000 */
.L_x_8575:
[----:B------:R-:W2:Y:S02]  /*e2b0*/  LDG.E.64 R2, desc[UR36][R2.64] ;  /* 0x0000002402027981 */ /* 0x000ea4000c1e1b00 */
[----:B--2---:R0:W2:Y:S01]  /*e2c0*/  I2F.U64 R0, R2 ;  /* 0x0000000200007312 */ /* 0x0040a20000301000 */
[----:B------:R-:W-:Y:S05]  /*e2d0*/  BRA `(.L_x_8555) ;  /* 0x0000000000087947 */ /* 0x000fea0003800000 */
.L_x_8574:
[----:B------:R-:W2:Y:S02]  /*e2e0*/  LDG.E R0, desc[UR36][R2.64] ;  /* 0x0000002402007981 */ /* 0x000ea4000c1e1900 */
[----:B--2---:R-:W-:-:S07]  /*e2f0*/  I2FP.F32.U32 R0, R0 ;  /* 0x0000000000007245 */ /* 0x004fce0000201000 */
.L_x_8555:
[----:B------:R-:W-:Y:S05]  /*e300*/  BSYNC.RECONVERGENT B6 ;  /* 0x0000000000067941 */ /* 0x000fea0003800200 */
.L_x_8549:
[----:B------:R-:W0:Y:S01]  /*e310*/  LDCU.64 UR6, c[0x0][0x668] ;  /* 0x0000cd00ff0677ac */ /* 0x000e220008000a00 */
[----:B------:R-:W3:Y:S01]  /*e320*/  LDCU.64 UR4, c[0x0][0x648] ;  /* 0x0000c900ff0477ac */ /* 0x000ee20008000a00 */
[----:B------:R-:W-:-:S04]  /*e330*/  ULOP3.LUT UR8, UR39, 0xff, URZ, 0xc0, !UPT ;  /* 0x000000ff27087892 */ /* 0x000fc8000f8ec0ff */
[----:B------:R-:W-:Y:S01]  /*e340*/  UISETP.GT.AND UP0, UPT, UR8, 0x9, UPT ;  /* 0x000000090800788c */ /* 0x000fe2000bf04270 */
[----:B0-2-45:R-:W-:Y:S01]  /*e350*/  FMUL.FTZ R3, R22, UR7 ;  /* 0x0000000716037c20 */ /* 0x035fe20008410000 */
[----:B---3--:R-:W-:-:S03]  /*e360*/  IADD3 R2, P0, PT, R16, UR4, RZ ;  /* 0x0000000410027c10 */ /* 0x008fc6000ff1e0ff */
        /* <DEDUP_REMOVED lines=15> */
.L_x_8580:
[----:B------:R-:W0:Y:S02]  /*e460*/  F2I.S64.TRUNC R18, R18 ;  /* 0x0000001200127311 */ /* 0x000e24000020d900 */
[----:B0-----:R-:W-:-:S05]  /*e470*/  IMAD.MOV.U32 R5, RZ, RZ, R18 ;  /* 0x000000ffff057224 */ /* 0x001fca00078e0012 */
[----:B------:R1:W-:Y:S01]  /*e480*/  STG.E.U8 desc[UR36][R2.64], R5 ;  /* 0x0000000502007986 */ /* 0x0003e2000c101124 */
[----:B------:R-:W-:Y:S05]  /*e490*/  BRA `(.L_x_8582) ;  /* 0x0000000c00287947 */ /* 0x000fea0003800000 */
.L_x_8579:
        /* <DEDUP_REMOVED lines=9> */
.L_x_8584:
[----:B------:R-:W0:Y:S02]  /*e530*/  F2I.FTZ.TRUNC.NTZ R5, R18 ;  /* 0x0000001200057305 */ /* 0x000e24000021f100 */
[----:B0-----:R4:W-:Y:S01]  /*e540*/  STG.E desc[UR36][R2.64], R5 ;  /* 0x0000000502007986 */ /* 0x0019e2000c101924 */
[----:B------:R-:W-:Y:S05]  /*e550*/  BRA `(.L_x_8582) ;  /* 0x0000000800f87947 */ /* 0x000fea0003800000 */
.L_x_8583:
[----:B------:R-:W0:Y:S02]  /*e560*/  F2I.FTZ.TRUNC.NTZ R5, R18 ;  /* 0x0000001200057305 */ /* 0x000e24000021f100 */
[----:B0-----:R2:W-:Y:S01]  /*e570*/  STG.E.U16 desc[UR36][R2.64], R5 ;  /* 0x0000000502007986 */ /* 0x0015e2000c101524 */
[----:B------:R-:W-:Y:S05]  /*e580*/  BRA `(.L_x_8582) ;  /* 0x0000000800ec7947 */ /* 0x000fea0003800000 */
.L_x_8578:
        /* <DEDUP_REMOVED lines=8> */
.L_x_8586:
[----:B------:R-:W-:-:S05]  /*e610*/  F2FP.F16.F32.PACK_AB R18, RZ, R18 ;  /* 0x00000012ff12723e */ /* 0x000fca00000000ff */
[----:B------:R0:W-:Y:S01]  /*e620*/  STG.E.U16 desc[UR36][R2.64], R18 ;  /* 0x0000001202007986 */ /* 0x0001e2000c101524 */
[----:B------:R-:W-:Y:S05]  /*e630*/  BRA `(.L_x_8582) ;  /* 0x0000000800c07947 */ /* 0x000fea0003800000 */
.L_x_8585:
        /* <DEDUP_REMOVED lines=9> */
.L_x_8588:
[----:B------:R-:W-:-:S04]  /*e6d0*/  F2FP.F16.F32.PACK_AB R5, RZ, R18 ;  /* 0x00000012ff05723e */ /* 0x000fc800000000ff */
[----:B------:R-:W-:-:S05]  /*e6e0*/  PRMT R5, R5, 0x5410, RZ ;  /* 0x0000541005057816 */ /* 0x000fca00000000ff */
[----:B------:R0:W-:Y:S01]  /*e6f0*/  STG.E desc[UR36][R2.64], R5 ;  /* 0x0000000502007986 */ /* 0x0001e2000c101924 */
[----:B------:R-:W-:Y:S05]  /*e700*/  BRA `(.L_x_8582) ;  /* 0x00000008008c7947 */ /* 0x000fea0003800000 */
.L_x_8587:
[----:B------:R-:W-:-:S06]  /*e710*/  FMUL.FTZ R4, R18, 1 ;  /* 0x3f80000012047820 */ /* 0x000fcc0000410000 */
[----:B------:R-:W0:Y:S02]  /*e720*/  F2F.F64.F32 R4, R4 ;  /* 0x0000000400047310 */ /* 0x000e240000201800 */
[----:B0-----:R0:W-:Y:S01]  /*e730*/  STG.E.64 desc[UR36][R2.64], R4 ;  /* 0x0000000402007986 */ /* 0x0011e2000c101b24 */
[----:B------:R-:W-:Y:S05]  /*e740*/  BRA `(.L_x_8582) ;  /* 0x00000008007c7947 */ /* 0x000fea0003800000 */
.L_x_8577:
        /* <DEDUP_REMOVED lines=13> */
.L_x_8592:
        /* <DEDUP_REMOVED lines=16> */
.L_x_8595:
[----:B------:R-:W-:-:S04]  /*e920*/  SHF.R.U32.HI R18, RZ, 0x18, R18 ;  /* 0x00000018ff127819 */ /* 0x000fc80000011612 */
[----:B------:R-:W-:-:S04]  /*e930*/  LOP3.LUT R5, R5, 0x80, R18, 0xf8, !PT ;  /* 0x0000008005057812 */ /* 0x000fc800078ef812 */
[----:B------:R-:W-:-:S07]  /*e940*/  PRMT R0, R5, 0x7610, R0 ;  /* 0x0000761005007816 */ /* 0x000fce0000000000 */
.L_x_8594:
[----:B------:R-:W-:Y:S05]  /*e950*/  BSYNC.RECONVERGENT B0 ;  /* 0x0000000000007941 */ /* 0x000fea0003800200 */
.L_x_8593:
[----:B------:R0:W-:Y:S01]  /*e960*/  STG.E.U8 desc[UR36][R2.64], R0 ;  /* 0x0000000002007986 */ /* 0x0001e2000c101124 */
[----:B------:R-:W-:Y:S05]  /*e970*/  BRA `(.L_x_8582) ;  /* 0x0000000400f07947 */ /* 0x000fea0003800000 */
.L_x_8591:
        /* <DEDUP_REMOVED lines=16> */
.L_x_8598:
[----:B------:R-:W-:-:S04]  /*ea80*/  SHF.R.U32.HI R18, RZ, 0x18, R18 ;  /* 0x00000018ff127819 */ /* 0x000fc80000011612 */
[----:B------:R-:W-:-:S04]  /*ea90*/  LOP3.LUT R5, R5, 0x80, R18, 0xf8, !PT ;  /* 0x0000008005057812 */ /* 0x000fc800078ef812 */
[----:B------:R-:W-:-:S07]  /*eaa0*/  PRMT R0, R5, 0x7610, R0 ;  /* 0x0000761005007816 */ /* 0x000fce0000000000 */
.L_x_8597:
[----:B------:R-:W-:Y:S05]  /*eab0*/  BSYNC.RECONVERGENT B0 ;  /* 0x0000000000007941 */ /* 0x000fea0003800200 */
.L_x_8596:
[----:B------:R0:W-:Y:S01]  /*eac0*/  STG.E.U8 desc[UR36][R2.64], R0 ;  /* 0x0000000002007986 */ /* 0x0001e2000c101124 */
[----:B------:R-:W-:Y:S05]  /*ead0*/  BRA `(.L_x_8582) ;  /* 0x0000000400987947 */ /* 0x000fea0003800000 */
.L_x_8590:
        /* <DEDUP_REMOVED lines=21> */
.L_x_8600:
[----:B------:R-:W0:Y:S02]  /*ec30*/  F2I.U64.TRUNC R18, R18 ;  /* 0x0000001200127311 */ /* 0x000e24000020d800 */
[----:B0-----:R0:W-:Y:S01]  /*ec40*/  STG.E.64 desc[UR36][R2.64], R18 ;  /* 0x0000001202007986 */ /* 0x0011e2000c101b24 */
[----:B------:R-:W-:Y:S05]  /*ec50*/  BRA `(.L_x_8582) ;  /* 0x0000000400387947 */ /* 0x000fea0003800000 */
.L_x_8599:
[----:B------:R-:W0:Y:S02]  /*ec60*/  F2I.FTZ.U32.TRUNC.NTZ R5, R18 ;  /* 0x0000001200057305 */ /* 0x000e24000021f000 */
[----:B0-----:R0:W-:Y:S01]  /*ec70*/  STG.E desc[UR36][R2.64], R5 ;  /* 0x0000000502007986 */ /* 0x0011e2000c101924 */
[----:B------:R-:W-:Y:S05]  /*ec80*/  BRA `(.L_x_8582) ;  /* 0x00000004002c7947 */ /* 0x000fea0003800000 */
.L_x_8589:
        /* <DEDUP_REMOVED lines=10> */
.L_x_8602:
[----:B------:R-:W-:Y:S01]  /*ed30*/  FMUL.FTZ R4, R18, 1 ;  /* 0x3f80000012047820 */ /* 0x000fe20000410000 */
[----:B------:R-:W-:-:S05]  /*ed40*/  CS2R R6, SRZ ;  /* 0x0000000000067805 */ /* 0x000fca000001ff00 */
[----:B------:R-:W0:Y:S02]  /*ed50*/  F2F.F64.F32 R4, R4 ;  /* 0x0000000400047310 */ /* 0x000e240000201800 */
[----:B0-----:R0:W-:Y:S01]  /*ed60*/  STG.E.128 desc[UR36][R2.64], R4 ;  /* 0x0000000402007986 */ /* 0x0011e2000c101d24 */
[----:B------:R-:W-:Y:S05]  /*ed70*/  BRA `(.L_x_8582) ;  /* 0x0000000000f07947 */ /* 0x000fea0003800000 */
.L_x_8601:
[----:B------:R-:W-:-:S09]  /*ed80*/  UISETP.NE.AND UP0, UPT, UR8, 0xf, UPT ;  /* 0x0000000f0800788c */ /* 0x000fd2000bf05270 */
[----:B------:R-:W-:Y:S05]  /*ed90*/  BRA.U !UP0, `(.L_x_8603) ;  /* 0x0000000108e07547 */ /* 0x000fea000b800000 */
[----:B------:R-:W-:-:S09]  /*eda0*/  UISETP.NE.AND UP0, UPT, UR8, 0x17, UPT ;  /* 0x000000170800788c */ /* 0x000fd2000bf05270 */
[----:B------:R-:W-:Y:S05]  /*edb0*/  BRA.U !UP0, `(.L_x_8604) ;  /* 0x00000001088c7547 */ /* 0x000fea000b800000 */
[----:B------:R-:W-:-:S09]  /*edc0*/  UISETP.NE.AND UP0, UPT, UR8, 0x18, UPT ;  /* 0x000000180800788c */ /* 0x000fd2000bf05270 */
[----:B------:R-:W-:Y:S05]  /*edd0*/  BRA.U !UP0, `(.L_x_8605) ;  /* 0x0000000108447547 */ /* 0x000fea000b800000 */
.L_x_8581:
        /* <DEDUP_REMOVED lines=16> */
.L_x_8606:
[----:B------:R-:W-:Y:S05]  /*eee0*/  BRA `(.L_x_8582) ;  /* 0x0000000000947947 */ /* 0x000fea0003800000 */
.L_x_8605:
        /* <DEDUP_REMOVED lines=12> */
.L_x_8608:
[----:B------:R-:W-:Y:S05]  /*efb0*/  BSYNC.RECONVERGENT B0 ;  /* 0x0000000000007941 */ /* 0x000fea0003800200 */
.L_x_8607:
[----:B------:R-:W-:-:S05]  /*efc0*/  LOP3.LUT R5, R0, 0x80, R7, 0xf8, !PT ;  /* 0x0000008000057812 */ /* 0x000fca00078ef807 */
[----:B------:R0:W-:Y:S01]  /*efd0*/  STG.E.U8 desc[UR36][R2.64], R5 ;  /* 0x0000000502007986 */ /* 0x0001e2000c101124 */
[----:B------:R-:W-:Y:S05]  /*efe0*/  BRA `(.L_x_8582) ;  /* 0x0000000000547947 */ /* 0x000fea0003800000 */
.L_x_8604:
        /* <DEDUP_REMOVED lines=11> */
.L_x_8610:
[----:B------:R-:W-:Y:S01]  /*f0a0*/  IMAD.MOV.U32 R0, RZ, RZ, 0x7f ;  /* 0x0000007fff007424 */ /* 0x000fe200078e00ff */
[----:B------:R-:W-:-:S04]  /*f0b0*/  ISETP.GT.U32.AND P0, PT, R4, 0x7f800000, PT ;  /* 0x7f8000000400780c */ /* 0x000fc80003f04070 */
[----:B------:R-:W-:-:S09]  /*f0c0*/  SEL R0, R0, 0x7c, P0 ;  /* 0x0000007c00007807 */ /* 0x000fd20000000000 */
.L_x_8611:
[----:B------:R-:W-:Y:S05]  /*f0d0*/  BSYNC.RECONVERGENT B0 ;  /* 0x0000000000007941 */ /* 0x000fea0003800200 */
.L_x_8609:
[----:B------:R-:W-:-:S04]  /*f0e0*/  SHF.R.U32.HI R5, RZ, 0x18, R18 ;  /* 0x00000018ff057819 */ /* 0x000fc80000011612 */
[----:B------:R-:W-:-:S05]  /*f0f0*/  LOP3.LUT R5, R0, 0x80, R5, 0xf8, !PT ;  /* 0x0000008000057812 */ /* 0x000fca00078ef805 */
[----:B------:R0:W-:Y:S01]  /*f100*/  STG.E.U8 desc[UR36][R2.64], R5 ;  /* 0x0000000502007986 */ /* 0x0001e2000c101124 */
[----:B------:R-:W-:Y:S05]  /*f110*/  BRA `(.L_x_8582) ;  /* 0x0000000000087947 */ /* 0x000fea0003800000 */
.L_x_8603:
[----:B------:R-:W-:-:S05]  /*f120*/  F2FP.BF16.F32.PACK_AB R18, RZ, R18 ;  /* 0x00000012ff12723e */ /* 0x000fca00000010ff */
[----:B------:R0:W-:Y:S02]  /*f130*/  STG.E.U16 desc[UR36][R2.64], R18 ;  /* 0x0000001202007986 */ /* 0x0001e4000c101524 */
.L_x_8582:
[----:B------:R-:W-:-:S07]  /*f140*/  VIADD R17, R17, 0x80 ;  /* 0x0000008011117836 */ /* 0x000fce0000000000 */
.L_x_8491:
[----:B------:R-:W-:Y:S05]  /*f150*/  BSYNC.RECONVERGENT B7 ;  /* 0x0000000000077941 */ /* 0x000fea0003800200 */
.L_x_8490:
[----:B------:R-:W5:Y:S02]  /*f160*/  LDCU UR4, c[0x0][0x380] ;  /* 0x00007000ff0477ac */ /* 0x000f640008000800 */
[----:B-----5:R-:W-:-:S13]  /*f170*/  ISETP.GE.AND P0, PT, R17, UR4, PT ;  /* 0x0000000411007c0c */ /* 0x020fda000bf06270 */
[----:B------:R-:W-:Y:S05]  /*f180*/  @P0 EXIT ;  /* 0x000000000000094d */ /* 0x000fea0003800000 */
[----:B------:R-:W5:Y:S01]  /*f190*/  LDCU UR4, c[0x0][0x388] ;  /* 0x00007100ff0477ac */ /* 0x000f620008000800 */
[----:B01-3--:R-:W-:Y:S02]  /*f1a0*/  HFMA2 R18, -RZ, RZ, 0, 0 ;  /* 0x00000000ff127431 */ /* 0x00bfe400000001ff */
[----:B------:R-:W-:Y:S01]  /*f1b0*/  IMAD.MOV.U32 R22, RZ, RZ, RZ ;  /* 0x000000ffff167224 */ /* 0x000fe200078e00ff */
[----:B------:R-:W-:Y:S01]  /*f1c0*/  MOV R16, RZ ;  /* 0x000000ff00107202 */ /* 0x000fe20000000f00 */
[----:B--2---:R-:W-:Y:S01]  /*f1d0*/  IMAD.MOV.U32 R0, RZ, RZ, RZ ;  /* 0x000000ffff007224 */ /* 0x004fe200078e00ff */
[----:B-----5:R-:W-:-:S09]  /*f1e0*/  UISETP.NE.AND UP0, UPT, UR4, URZ, UPT ;  /* 0x000000ff0400728c */ /* 0x020fd2000bf05270 */
[----:B------:R-:W-:Y:S05]  /*f1f0*/  BRA.U !UP0, `(.L_x_8612) ;  /* 0x0000001508d47547 */ /* 0x000fea000b800000 */
[----:B------:R-:W4:Y:S01]  /*f200*/  LDCU.64 UR4, c[0x0][0x390] ;  /* 0x00007200ff0477ac */ /* 0x000f220008000a00 */
[----:B------:R-:W-:Y:S01]  /*f210*/  IMAD.MOV.U32 R16, RZ, RZ, RZ ;  /* 0x000000ffff107224 */ /* 0x000fe200078e00ff */
[----:B------:R-:W0:Y:S01]  /*f220*/  LDCU UR6, c[0x0][0x38c] ;  /* 0x00007180ff0677ac */ /* 0x000e220008000800 */
[----:B------:R-:W1:Y:S01]  /*f230*/  LDCU.64 UR8, c[0x0][0x4b8] ;  /* 0x00009700ff0877ac */ /* 0x000e620008000a00 */
[----:B------:R-:W2:Y:S01]  /*f240*/  LDCU.64 UR10, c[0x0][0x4c0] ;  /* 0x00009800ff0a77ac */ /* 0x000ea20008000a00 */
[----:B------:R-:W-:Y:S01]  /*f250*/  UISETP.NE.AND UP0, UPT, UR44, URZ, UPT ;  /* 0x000000ff2c00728c */ /* 0x000fe2000bf05270 */
[----:B----4-:R-:W-:-:S05]  /*f260*/  IMAD.HI.U32 R2, R17, UR4, R16 ;  /* 0x0000000411027c27 */ /* 0x010fca000f8e0010 */
[----:B------:R-:W-:-:S05]  /*f270*/  SHF.R.U32.HI R3, RZ, UR5, R2 ;  /* 0x00000005ff037c19 */ /* 0x000fca0008011602 */
[----:B------:R-:W-:-:S04]  /*f280*/  IMAD.MOV R0, RZ, RZ, -R3 ;  /* 0x000000ffff007224 */ /* 0x000fc800078e0a03 */
[----:B0-----:R-:W-:-:S04]  /*f290*/  IMAD R17, R0, UR6, R17 ;  /* 0x0000000600117c24 */ /* 0x001fc8000f8e0211 */
[C---:B-1----:R-:W-:Y:S02]  /*f2a0*/  IMAD R16, R17.reuse, UR8, RZ ;  /* 0x0000000811107c24 */ /* 0x042fe4000f8e02ff */
[C---:B------:R-:W-:Y:S02]  /*f2b0*/  IMAD R0, R17.reuse, UR9, RZ ;  /* 0x0000000911007c24 */ /* 0x040fe4000f8e02ff */
[C---:B--2---:R-:W-:Y:S02]  /*f2c0*/  IMAD R22, R17.reuse, UR10, RZ ;  /* 0x0000000a11167c24 */ /* 0x044fe4000f8e02ff */
        /* <DEDUP_REMOVED lines=360> */
.L_x_8612:
[----:B------:R-:W4:Y:S01]  /*10950*/  LDCU.64 UR8, c[0x0][0x650] ;  /* 0x0000ca00ff0877ac */ /* 0x000f220008000a00 */
[----:B------:R-:W-:Y:S01]  /*10960*/  BSSY.RECONVERGENT B6, `(.L_x_8613) ;  /* 0x00000e0000067945 */ /* 0x000fe20003800200 */
[----:B------:R-:W0:Y:S01]  /*10970*/  LDCU.64 UR6, c[0x0][0x648] ;  /* 0x0000c900ff0677ac */ /* 0x000e220008000a00 */
[----:B------:R-:W-:-:S04]  /*10980*/  UPRMT UR4, UR39, 0x7771, URZ ;  /* 0x0000777127047896 */ /* 0x000fc800080000ff */
[----:B------:R-:W-:Y:S01]  /*10990*/  UISETP.GT.AND UP0, UPT, UR4, 0x9, UPT ;  /* 0x000000090400788c */ /* 0x000fe2000bf04270 */
[----:B----4-:R-:W-:Y:S02]  /*109a0*/  IADD3 R2, P1, PT, R0, UR8, RZ ;  /* 0x0000000800027c10 */ /* 0x010fe4000ff3e0ff */
[----:B0-----:R-:W-:-:S03]  /*109b0*/  IADD3 R16, P0, PT, R16, UR6, RZ ;  /* 0x0000000610107c10 */ /* 0x001fc6000ff1e0ff */
        /* <DEDUP_REMOVED lines=14> */
.L_x_8617:
[----:B------:R-:W2:Y:S02]  /*10aa0*/  LDG.E.U8 R2, desc[UR36][R2.64] ;  /* 0x0000002402027981 */ /* 0x000ea4000c1e1100 */
[----:B--2---:R-:W-:Y:S01]  /*10ab0*/  I2FP.F32.U32 R19, R2 ;  /* 0x0000000200137245 */ /* 0x004fe20000201000 */
[----:B------:R-:W-:Y:S06]  /*10ac0*/  BRA `(.L_x_8619) ;  /* 0x0000000c00247947 */ /* 0x000fec0003800000 */
.L_x_8616:
        /* <DEDUP_REMOVED lines=9> */
.L_x_8621:
[----:B------:R-:W2:Y:S02]  /*10b60*/  LDG.E R2, desc[UR36][R2.64] ;  /* 0x0000002402027981 */ /* 0x000ea4000c1e1900 */
[----:B--2---:R-:W-:Y:S01]  /*10b70*/  I2FP.F32.S32 R19, R2 ;  /* 0x0000000200137245 */ /* 0x004fe20000201400 */
[----:B------:R-:W-:Y:S06]  /*10b80*/  BRA `(.L_x_8619) ;  /* 0x0000000800f47947 */ /* 0x000fec0003800000 */
.L_x_8620:
[----:B------:R-:W2:Y:S02]  /*10b90*/  LDG.E.U16 R2, desc[UR36][R2.64] ;  /* 0x0000002402027981 */ /* 0x000ea4000c1e1500 */
[----:B--2---:R2:W3:Y:S01]  /*10ba0*/  I2F.S16 R19, R2 ;  /* 0x0000000200137306 */ /* 0x0044e20000101400 */
[----:B------:R-:W-:Y:S05]  /*10bb0*/  BRA `(.L_x_8619) ;  /* 0x0000000800e87947 */ /* 0x000fea0003800000 */
.L_x_8615:
        /* <DEDUP_REMOVED lines=8> */
.L_x_8623:
[----:B------:R-:W2:Y:S02]  /*10c40*/  LDG.E.U16 R2, desc[UR36][R2.64] ;  /* 0x0000002402027981 */ /* 0x000ea4000c1e1500 */
[----:B--2---:R-:W-:Y:S01]  /*10c50*/  HADD2.F32 R19, -RZ, R2.H0_H0 ;  /* 0x20000002ff137230 */ /* 0x004fe20000004100 */
[----:B------:R-:W-:Y:S06]  /*10c60*/  BRA `(.L_x_8619) ;  /* 0x0000000800bc7947 */ /* 0x000fec0003800000 */
.L_x_8622:
        /* <DEDUP_REMOVED lines=8> */
.L_x_8625:
[----:B------:R-:W2:Y:S02]  /*10cf0*/  LDG.E.U16 R2, desc[UR36][R2.64] ;  /* 0x0000002402027981 */ /* 0x000ea4000c1e1500 */
[----:B--2---:R-:W-:Y:S01]  /*10d00*/  HADD2.F32 R19, -RZ, R2.H0_H0 ;  /* 0x20000002ff137230 */ /* 0x004fe20000004100 */
[----:B------:R-:W-:Y:S06]  /*10d10*/  BRA `(.L_x_8619) ;  /* 0x0000000800907947 */ /* 0x000fec0003800000 */
.L_x_8624:
[----:B------:R-:W2:Y:S01]  /*10d20*/  LDG.E.64 R2, desc[UR36][R2.64] ;  /* 0x0000002402027981 */ /* 0x000ea2000c1e1b00 */
[----:B------:R-:W-:Y:S01]  /*10d30*/  UMOV UR4, 0xf0000000 ;  /* 0xf000000000047882 */ /* 0x000fe20000000000 */
[----:B------:R-:W-:Y:S01]  /*10d40*/  UMOV UR5, 0x380fffff ;  /* 0x380fffff00057882 */ /* 0x000fe20000000000 */
[----:B--2---:R-:W0:Y:S01]  /*10d50*/  F2F.F32.F64 R19, R2 ;  /* 0x0000000200137310 */ /* 0x004e220000301000 */
[----:B------:R-:W-:-:S14]  /*10d60*/  DSETP.GEU.AND P0, PT, |R2|, UR4, PT ;  /* 0x0000000402007e2a */ /* 0x000fdc000bf0e200 */
[----:B0-----:R-:W-:Y:S01]  /*10d70*/  @!P0 FMUL R19, R19, 1.175494350822287508e-38 ;  /* 0x0080000013138820 */ /* 0x001fe20000400000 */
[----:B------:R-:W-:Y:S06]  /*10d80*/  BRA `(.L_x_8619) ;  /* 0x0000000800747947 */ /* 0x000fec0003800000 */
.L_x_8614:
        /* <DEDUP_REMOVED lines=12> */
.L_x_8628:
[----:B------:R-:W2:Y:S01]  /*10e50*/  LDG.E.64 R2, desc[UR36][R2.64] ;  /* 0x0000002402027981 */ /* 0x000ea2000c1e1b00 */
[----:B------:R-:W-:Y:S01]  /*10e60*/  UMOV UR4, 0xf0000000 ;  /* 0xf000000000047882 */ /* 0x000fe20000000000 */
[----:B------:R-:W-:Y:S01]  /*10e70*/  UMOV UR5, 0x380fffff ;  /* 0x380fffff00057882 */ /* 0x000fe20000000000 */
[----:B--2---:R-:W0:Y:S01]  /*10e80*/  F2F.F32.F64 R19, R2 ;  /* 0x0000000200137310 */ /* 0x004e220000301000 */
[----:B------:R-:W-:-:S14]  /*10e90*/  DSETP.GEU.AND P0, PT, |R2|, UR4, PT ;  /* 0x0000000402007e2a */ /* 0x000fdc000bf0e200 */
[----:B0-----:R-:W-:Y:S01]  /*10ea0*/  @!P0 FMUL R19, R19, 1.175494350822287508e-38 ;  /* 0x0080000013138820 */ /* 0x001fe20000400000 */
[----:B------:R-:W-:Y:S06]  /*10eb0*/  BRA `(.L_x_8619) ;  /* 0x0000000800287947 */ /* 0x000fec0003800000 */
.L_x_8627:
        /* <DEDUP_REMOVED lines=25> */
.L_x_8630:
[----:B------:R-:W2:Y:S02]  /*11050*/  LDG.E.U8 R2, desc[UR36][R2.64] ;  /* 0x0000002402027981 */ /* 0x000ea4000c1e1100 */
[C---:B--2---:R-:W-:Y:S01]  /*11060*/  SHF.L.U32 R0, R2.reuse, 0x19, RZ ;  /* 0x0000001902007819 */ /* 0x044fe200000006ff */
[----:B------:R-:W-:-:S03]  /*11070*/  IMAD.SHL.U32 R5, R2, 0x100, RZ ;  /* 0x0000010002057824 */ /* 0x000fc600078e00ff */
[----:B------:R-:W-:Y:S02]  /*11080*/  ISETP.GE.U32.AND P0, PT, R0, 0x8000000, PT ;  /* 0x080000000000780c */ /* 0x000fe40003f06070 */
[----:B------:R-:W-:-:S11]  /*11090*/  PRMT R19, R5, 0x9910, RZ ;  /* 0x0000991005137816 */ /* 0x000fd600000000ff */
[----:B------:R-:W-:Y:S02]  /*110a0*/  @!P0 LOP3.LUT R4, R5, 0x7f00, RZ, 0xc0, !PT ;  /* 0x00007f0005048812 */ /* 0x000fe400078ec0ff */
[----:B------:R-:W-:Y:S02]  /*110b0*/  @P0 LEA.HI R0, R0, 0x70000000, RZ, 0x1c ;  /* 0x7000000000000811 */ /* 0x000fe400078fe0ff */
[----:B------:R-:W-:-:S03]  /*110c0*/  @!P0 LOP3.LUT R4, R4, 0x3f000000, RZ, 0xfc, !PT ;  /* 0x3f00000004048812 */ /* 0x000fc600078efcff */
[----:B------:R-:W-:Y:S02]  /*110d0*/  @P0 FMUL.FTZ R0, R0, 1.9259299443872358531e-34 ;  /* 0x0780000000000820 */ /* 0x000fe40000410000 */
[----:B------:R-:W-:-:S05]  /*110e0*/  @!P0 FADD.FTZ R0, R4, -0.5 ;  /* 0xbf00000004008421 */ /* 0x000fca0000010000 */
[----:B------:R-:W-:Y:S01]  /*110f0*/  LOP3.LUT R19, R0, 0x80000000, R19, 0xf8, !PT ;  /* 0x8000000000137812 */ /* 0x000fe200078ef813 */
[----:B------:R-:W-:Y:S06]  /*11100*/  BRA `(.L_x_8619) ;  /* 0x0000000400947947 */ /* 0x000fec0003800000 */
.L_x_8629:
[----:B------:R-:W2:Y:S02]  /*11110*/  LDG.E.U16 R2, desc[UR36][R2.64] ;  /* 0x0000002402027981 */ /* 0x000ea4000c1e1500 */
[----:B--2---:R-:W-:Y:S01]  /*11120*/  IMAD.U32 R19, R2, 0x10000, RZ ;  /* 0x0001000002137824 */ /* 0x004fe200078e00ff */
[----:B------:R-:W-:Y:S06]  /*11130*/  BRA `(.L_x_8619) ;  /* 0x0000000400887947 */ /* 0x000fec0003800000 */
.L_x_8626:
        /* <DEDUP_REMOVED lines=11> */
.L_x_8633:
        /* <DEDUP_REMOVED lines=20> */
.L_x_8635:
[----:B------:R-:W-:Y:S05]  /*11330*/  BSYNC.RECONVERGENT B0 ;  /* 0x0000000000007941 */ /* 0x000fea0003800200 */
.L_x_8634:
[----:B------:R-:W-:Y:S01]  /*11340*/  IMAD.SHL.U32 R0, R0, 0x100000, RZ ;  /* 0x0010000000007824 */ /* 0x000fe200078e00ff */
[----:B------:R-:W-:-:S04]  /*11350*/  LEA R2, R2, 0x3b800000, 0x17 ;  /* 0x3b80000002027811 */ /* 0x000fc800078eb8ff */
[----:B------:R-:W-:Y:S01]  /*11360*/  LOP3.LUT R19, R2, R0, R19, 0xfe, !PT ;  /* 0x0000000002137212 */ /* 0x000fe200078efe13 */
[----:B------:R-:W-:Y:S06]  /*11370*/  BRA `(.L_x_8619) ;  /* 0x0000000000f87947 */ /* 0x000fec0003800000 */
.L_x_8632:
        /* <DEDUP_REMOVED lines=20> */
.L_x_8637:
[----:B------:R-:W-:Y:S05]  /*114c0*/  BSYNC.RECONVERGENT B0 ;  /* 0x0000000000007941 */ /* 0x000fea0003800200 */
.L_x_8636:
[----:B------:R-:W-:Y:S02]  /*114d0*/  SHF.L.U32 R0, R0, 0x15, RZ ;  /* 0x0000001500007819 */ /* 0x000fe400000006ff */
[----:B------:R-:W-:-:S04]  /*114e0*/  LEA R2, R2, 0x37800000, 0x17 ;  /* 0x3780000002027811 */ /* 0x000fc800078eb8ff */
[----:B------:R-:W-:Y:S01]  /*114f0*/  LOP3.LUT R19, R2, R0, R19, 0xfe, !PT ;  /* 0x0000000002137212 */ /* 0x000fe200078efe13 */
[----:B------:R-:W-:Y:S06]  /*11500*/  BRA `(.L_x_8619) ;  /* 0x0000000000947947 */ /* 0x000fec0003800000 */
.L_x_8631:
        /* <DEDUP_REMOVED lines=14> */
.L_x_8618:
        /* <DEDUP_REMOVED lines=16> */
.L_x_8640:
[----:B------:R-:W-:Y:S01]  /*116f0*/  IMAD.MOV.U32 R19, RZ, RZ, RZ ;  /* 0x000000ffff137224 */ /* 0x000fe200078e00ff */
[----:B------:R-:W-:Y:S06]  /*11700*/  BRA `(.L_x_8619) ;  /* 0x0000000000147947 */ /* 0x000fec0003800000 */
.L_x_8639:
[----:B------:R-:W2:Y:S02]  /*11710*/  LDG.E.64 R2, desc[UR36][R2.64] ;  /* 0x0000002402027981 */ /* 0x000ea4000c1e1b00 */
[----:B--2---:R0:W1:Y:S01]  /*11720*/  I2F.U64 R19, R2 ;  /* 0x0000000200137312 */ /* 0x0040620000301000 */
[----:B------:R-:W-:Y:S05]  /*11730*/  BRA `(.L_x_8619) ;  /* 0x0000000000087947 */ /* 0x000fea0003800000 */
.L_x_8638:
[----:B------:R-:W2:Y:S02]  /*11740*/  LDG.E R2, desc[UR36][R2.64] ;  /* 0x0000002402027981 */ /* 0x000ea4000c1e1900 */
[----:B--2---:R-:W-:-:S07]  /*11750*/  I2FP.F32.U32 R19, R2 ;  /* 0x0000000200137245 */ /* 0x004fce0000201000 */
.L_x_8619:
[----:B------:R-:W-:Y:S05]  /*11760*/  BSYNC.RECONVERGENT B6 ;  /* 0x0000000000067941 */ /* 0x000fea0003800200 */
.L_x_8613:
        /* <DEDUP_REMOVED lines=18> */
.L_x_8645:
[----:B------:R-:W2:Y:S02]  /*11890*/  LDG.E.U8 R2, desc[UR36][R2.64] ;  /* 0x0000002402027981 */ /* 0x000ea4000c1e1100 */
[----:B--2---:R-:W-:Y:S01]  /*118a0*/  I2FP.F32.U32 R22, R2 ;  /* 0x0000000200167245 */ /* 0x004fe20000201000 */
[----:B------:R-:W-:Y:S06]  /*118b0*/  BRA `(.L_x_8647) ;  /* 0x0000000c00247947 */ /* 0x000fec0003800000 */
.L_x_8644:
        /* <DEDUP_REMOVED lines=9> */
.L_x_8649:
[----:B------:R-:W2:Y:S02]  /*11950*/  LDG.E R2, desc[UR36][R2.64] ;  /* 0x0000002402027981 */ /* 0x000ea4000c1e1900 */
[----:B--2---:R-:W-:Y:S01]  /*11960*/  I2FP.F32.S32 R22, R2 ;  /* 0x0000000200167245 */ /* 0x004fe20000201400 */
[----:B------:R-:W-:Y:S06]  /*11970*/  BRA `(.L_x_8647) ;  /* 0x0000000800f47947 */ /* 0x000fec0003800000 */
.L_x_8648:
[----:B------:R-:W2:Y:S02]  /*11980*/  LDG.E.U16 R2, desc[UR36][R2.64] ;  /* 0x0000002402027981 */ /* 0x000ea4000c1e1500 */
[----:B--2---:R0:W2:Y:S01]  /*11990*/  I2F.S16 R22, R2 ;  /* 0x0000000200167306 */ /* 0x0040a20000101400 */
[----:B------:R-:W-:Y:S05]  /*119a0*/  BRA `(.L_x_8647) ;  /* 0x0000000800e87947 */ /* 0x000fea0003800000 */
.L_x_8643:
        /* <DEDUP_REMOVED lines=8> */
.L_x_8651:
[----:B------:R-:W2:Y:S02]  /*11a30*/  LDG.E.U16 R2, desc[UR36][R2.64] ;  /* 0x0000002402027981 */ /* 0x000ea4000c1e1500 */
[----:B--2---:R-:W-:Y:S01]  /*11a40*/  HADD2.F32 R22, -RZ, R2.H0_H0 ;  /* 0x20000002ff167230 */ /* 0x004fe20000004100 */
[----:B------:R-:W-:Y:S06]  /*11a50*/  BRA `(.L_x_8647) ;  /* 0x0000000800bc7947 */ /* 0x000fec0003800000 */
.L_x_8650:
        /* <DEDUP_REMOVED lines=8> */
.L_x_8653:
[----:B------:R-:W2:Y:S02]  /*11ae0*/  LDG.E.U16 R2, desc[UR36][R2.64] ;  /* 0x0000002402027981 */ /* 0x000ea4000c1e1500 */
[----:B--2---:R-:W-:Y:S01]  /*11af0*/  HADD2.F32 R22, -RZ, R2.H0_H0 ;  /* 0x20000002ff167230 */ /* 0x004fe20000004100 */
[----:B------:R-:W-:Y:S06]  /*11b00*/  BRA `(.L_x_8647) ;  /* 0x0000000800907947 */ /* 0x000fec0003800000 */
.L_x_8652:
[----:B------:R-:W2:Y:S01]  /*11b10*/  LDG.E.64 R2, desc[UR36][R2.64] ;  /* 0x0000002402027981 */ /* 0x000ea2000c1e1b00 */
[----:B------:R-:W-:Y:S01]  /*11b20*/  UMOV UR4, 0xf0000000 ;  /* 0xf000000000047882 */ /* 0x000fe20000000000 */
[----:B------:R-:W-:Y:S01]  /*11b30*/  UMOV UR5, 0x380fffff ;  /* 0x380fffff00057882 */ /* 0x000fe20000000000 */
[----:B--2---:R-:W0:Y:S01]  /*11b40*/  F2F.F32.F64 R22, R2 ;  /* 0x0000000200167310 */ /* 0x004e220000301000 */
[----:B------:R-:W-:-:S14]  /*11b50*/  DSETP.GEU.AND P0, PT, |R2|, UR4, PT ;  /* 0x0000000402007e2a */ /* 0x000fdc000bf0e200 */
[----:B0-----:R-:W-:Y:S01]  /*11b60*/  @!P0 FMUL R22, R22, 1.175494350822287508e-38 ;  /* 0x0080000016168820 */ /* 0x001fe20000400000 */
[----:B------:R-:W-:Y:S06]  /*11b70*/  BRA `(.L_x_8647) ;  /* 0x0000000800747947 */ /* 0x000fec0003800000 */
.L_x_8642:
        /* <DEDUP_REMOVED lines=12> */
.L_x_8656:
[----:B------:R-:W2:Y:S01]  /*11c40*/  LDG.E.64 R2, desc[UR36][R2.64] ;  /* 0x0000002402027981 */ /* 0x000ea2000c1e1b00 */
[----:B------:R-:W-:Y:S01]  /*11c50*/  UMOV UR4, 0xf0000000 ;  /* 0xf000000000047882 */ /* 0x000fe20000000000 */
[----:B------:R-:W-:Y:S01]  /*11c60*/  UMOV UR5, 0x380fffff ;  /* 0x380fffff00057882 */ /* 0x000fe20000000000 */
[----:B--2---:R-:W0:Y:S01]  /*11c70*/  F2F.F32.F64 R22, R2 ;  /* 0x0000000200167310 */ /* 0x004e220000301000 */
[----:B------:R-:W-:-:S14]  /*11c80*/  DSETP.GEU.AND P0, PT, |R2|, UR4, PT ;  /* 0x0000000402007e2a */ /* 0x000fdc000bf0e200 */
[----:B0-----:R-:W-:Y:S01]  /*11c90*/  @!P0 FMUL R22, R22, 1.175494350822287508e-38 ;  /* 0x0080000016168820 */ /* 0x001fe20000400000 */
[----:B------:R-:W-:Y:S06]  /*11ca0*/  BRA `(.L_x_8647) ;  /* 0x0000000800287947 */ /* 0x000fec0003800000 */
.L_x_8655:
        /* <DEDUP_REMOVED lines=25> */
.L_x_8658:
        /* <DEDUP_REMOVED lines=12> */
.L_x_8657:
[----:B------:R-:W2:Y:S02]  /*11f00*/  LDG.E.U16 R2, desc[UR36][R2.64] ;  /* 0x0000002402027981 */ /* 0x000ea4000c1e1500 */
[----:B--2---:R-:W-:Y:S01]  /*11f10*/  SHF.L.U32 R22, R2, 0x10, RZ ;  /* 0x0000001002167819 */ /* 0x004fe200000006ff */
[----:B------:R-:W-:Y:S06]  /*11f20*/  BRA `(.L_x_8647) ;  /* 0x0000000400887947 */ /* 0x000fec0003800000 */
.L_x_8654:
        /* <DEDUP_REMOVED lines=11> */
.L_x_8661:
        /* <DEDUP_REMOVED lines=20> */
.L_x_8663:
[----:B------:R-:W-:Y:S05]  /*12120*/  BSYNC.RECONVERGENT B0 ;  /* 0x0000000000007941 */ /* 0x000fea0003800200 */
.L_x_8662:
[----:B------:R-:W-:Y:S01]  /*12130*/  IMAD.SHL.U32 R0, R0, 0x100000, RZ ;  /* 0x0010000000007824 */ /* 0x000fe200078e00ff */
[----:B------:R-:W-:-:S04]  /*12140*/  LEA R2, R2, 0x3b800000, 0x17 ;  /* 0x3b80000002027811 */ /* 0x000fc800078eb8ff */
[----:B------:R-:W-:Y:S01]  /*12150*/  LOP3.LUT R22, R2, R0, R7, 0xfe, !PT ;  /* 0x0000000002167212 */ /* 0x000fe200078efe07 */
[----:B------:R-:W-:Y:S06]  /*12160*/  BRA `(.L_x_8647) ;  /* 0x0000000000f87947 */ /* 0x000fec0003800000 */
.L_x_8660:
        /* <DEDUP_REMOVED lines=20> */
.L_x_8665:
[----:B------:R-:W-:Y:S05]  /*122b0*/  BSYNC.RECONVERGENT B0 ;  /* 0x0000000000007941 */ /* 0x000fea0003800200 */
.L_x_8664:
[----:B------:R-:W-:Y:S01]  /*122c0*/  IMAD.SHL.U32 R0, R0, 0x200000, RZ ;  /* 0x0020000000007824 */ /* 0x000fe200078e00ff */
[----:B------:R-:W-:-:S04]  /*122d0*/  LEA R2, R2, 0x37800000, 0x17 ;  /* 0x3780000002027811 */ /* 0x000fc800078eb8ff */
[----:B------:R-:W-:Y:S01]  /*122e0*/  LOP3.LUT R22, R2, R0, R7, 0xfe, !PT ;  /* 0x0000000002167212 */ /* 0x000fe200078efe07 */
[----:B------:R-:W-:Y:S06]  /*122f0*/  BRA `(.L_x_8647) ;  /* 0x0000000000947947 */ /* 0x000fec0003800000 */
.L_x_8659:
        /* <DEDUP_REMOVED lines=14> */
.L_x_8646:
        /* <DEDUP_REMOVED lines=16> */
.L_x_8668:
[----:B------:R-:W-:Y:S01]  /*124e0*/  IMAD.MOV.U32 R22, RZ, RZ, RZ ;  /* 0x000000ffff167224 */ /* 0x000fe200078e00ff */
[----:B------:R-:W-:Y:S06]  /*124f0*/  BRA `(.L_x_8647) ;  /* 0x0000000000147947 */ /* 0x000fec0003800000 */
.L_x_8667:
[----:B------:R-:W2:Y:S02]  /*12500*/  LDG.E.64 R22, desc[UR36][R2.64] ;  /* 0x0000002402167981 */ /* 0x000ea4000c1e1b00 */
[----:B--2---:R0:W2:Y:S01]  /*12510*/  I2F.U64 R22, R22 ;  /* 0x0000001600167312 */ /* 0x0040a20000301000 */
[----:B------:R-:W-:Y:S05]  /*12520*/  BRA `(.L_x_8647) ;  /* 0x0000000000087947 */ /* 0x000fea0003800000 */
.L_x_8666:
[----:B------:R-:W2:Y:S02]  /*12530*/  LDG.E R2, desc[UR36][R2.64] ;  /* 0x0000002402027981 */ /* 0x000ea4000c1e1900 */
[----:B--2---:R-:W-:-:S07]  /*12540*/  I2FP.F32.U32 R22, R2 ;  /* 0x0000000200167245 */ /* 0x004fce0000201000 */
.L_x_8647:
[----:B------:R-:W-:Y:S05]  /*12550*/  BSYNC.RECONVERGENT B6 ;  /* 0x0000000000067941 */ /* 0x000fea0003800200 */
.L_x_8641:
[----:B------:R-:W0:Y:S01]  /*12560*/  LDCU.64 UR6, c[0x0][0x660] ;  /* 0x0000cc00ff0677ac */ /* 0x000e220008000a00 */
[----:B------:R-:W-:Y:S01]  /*12570*/  BSSY.RECONVERGENT B6, `(.L_x_8669) ;  /* 0x00000dd000067945 */ /* 0x000fe20003800200 */
[----:B------:R-:W-:-:S04]  /*12580*/  UPRMT UR4, UR39, 0x7773, URZ ;  /* 0x0000777327047896 */ /* 0x000fc800080000ff */
[----:B------:R-:W-:Y:S01]  /*12590*/  UISETP.GT.AND UP0, UPT, UR4, 0x9, UPT ;  /* 0x000000090400788c */ /* 0x000fe2000bf04270 */
[----:B0---4-:R-:W-:-:S04]  /*125a0*/  IADD3 R2, P0, PT, R18, UR6, RZ ;  /* 0x0000000612027c10 */ /* 0x011fc8000ff1e0ff */
        /* <DEDUP_REMOVED lines=11> */
[----:B----4-:R0:W4:Y:S01]  /*12660*/  I2F.S16 R0, R2 ;  /* 0x0000000200007306 */ /* 0x0101220000101400 */
[----:B------:R-:W-:Y:S05]  /*12670*/  BRA `(.L_x_8675) ;  /* 0x0000000c00307947 */ /* 0x000fea0003800000 */
.L_x_8673:
[----:B------:R-:W4:Y:S02]  /*12680*/  LDG.E.U8 R0, desc[UR36][R2.64] ;  /* 0x0000002402007981 */ /* 0x000f24000c1e1100 */
[----:B----4-:R-:W-:Y:S01]  /*12690*/  I2FP.F32.U32 R0, R0 ;  /* 0x0000000000007245 */ /* 0x010fe20000201000 */
[----:B------:R-:W-:Y:S06]  /*126a0*/  BRA `(.L_x_8675) ;  /* 0x0000000c00247947 */ /* 0x000fec0003800000 */
.L_x_8672:
[----:B------:R-:W-:-:S09]  /*126b0*/  UISETP.NE.AND UP0, UPT, UR4, 0x2, UPT ;  /* 0x000000020400788c */ /* 0x000fd2000bf05270 */
[----:B------:R-:W-:Y:S05]  /*126c0*/  BRA.U !UP0, `(.L_x_8676) ;  /* 0x0000000108287547 */ /* 0x000fea000b800000 */
[----:B------:R-:W-:-:S09]  /*126d0*/  UISETP.NE.AND UP0, UPT, UR4, 0x3, UPT ;  /* 0x000000030400788c */ /* 0x000fd2000bf05270 */
[----:B------:R-:W-:Y:S05]  /*126e0*/  BRA.U !UP0, `(.L_x_8677) ;  /* 0x0000000108147547 */ /* 0x000fea000b800000 */
[----:B------:R-:W-:-:S09]  /*126f0*/  UISETP.NE.AND UP0, UPT, UR4, 0x4, UPT ;  /* 0x000000040400788c */ /* 0x000fd2000bf05270 */
[----:B------:R-:W-:Y:S05]  /*12700*/  BRA.U UP0, `(.L_x_8674) ;  /* 0x0000000900b07547 */ /* 0x000fea000b800000 */
[----:B------:R-:W4:Y:S02]  /*12710*/  LDG.E.64 R2, desc[UR36][R2.64] ;  /* 0x0000002402027981 */ /* 0x000f24000c1e1b00 */
[----:B----4-:R0:W4:Y:S01]  /*12720*/  I2F.S64 R0, R2 ;  /* 0x0000000200007312 */ /* 0x0101220000301400 */
[----:B------:R-:W-:Y:S05]  /*12730*/  BRA `(.L_x_8675) ;  /* 0x0000000c00007947 */ /* 0x000fea0003800000 */
.L_x_8677:
[----:B------:R-:W4:Y:S02]  /*12740*/  LDG.E R0, desc[UR36][R2.64] ;  /* 0x0000002402007981 */ /* 0x000f24000c1e1900 */
[----:B----4-:R-:W-:Y:S01]  /*12750*/  I2FP.F32.S32 R0, R0 ;  /* 0x0000000000007245 */ /* 0x010fe20000201400 */
[----:B------:R-:W-:Y:S06]  /*12760*/  BRA `(.L_x_8675) ;  /* 0x0000000800f47947 */ /* 0x000fec0003800000 */
.L_x_8676:
[----:B------:R-:W4:Y:S02]  /*12770*/  LDG.E.U16 R0, desc[UR36][R2.64] ;  /* 0x0000002402007981 */ /* 0x000f24000c1e1500 */
[----:B----4-:R-:W0:Y:S01]  /*12780*/  I2F.S16 R0, R0 ;  /* 0x0000000000007306 */ /* 0x010e220000101400 */
[----:B------:R-:W-:Y:S05]  /*12790*/  BRA `(.L_x_8675) ;  /* 0x0000000800e87947 */ /* 0x000fea0003800000 */
.L_x_8671:
        /* <DEDUP_REMOVED lines=8> */
.L_x_8679:
[----:B------:R-:W4:Y:S02]  /*12820*/  LDG.E.U16 R0, desc[UR36][R2.64] ;  /* 0x0000002402007981 */ /* 0x000f24000c1e1500 */
[----:B----4-:R-:W-:Y:S01]  /*12830*/  HADD2.F32 R0, -RZ, R0.H0_H0 ;  /* 0x20000000ff007230 */ /* 0x010fe20000004100 */
[----:B------:R-:W-:Y:S06]  /*12840*/  BRA `(.L_x_8675) ;  /* 0x0000000800bc7947 */ /* 0x000fec0003800000 */
.L_x_8678:
        /* <DEDUP_REMOVED lines=8> */
.L_x_8681:
[----:B------:R-:W4:Y:S02]  /*128d0*/  LDG.E.U16 R0, desc[UR36][R2.64] ;  /* 0x0000002402007981 */ /* 0x000f24000c1e1500 */
[----:B----4-:R-:W-:Y:S01]  /*128e0*/  HADD2.F32 R0, -RZ, R0.H0_H0 ;  /* 0x20000000ff007230 */ /* 0x010fe20000004100 */
[----:B------:R-:W-:Y:S06]  /*128f0*/  BRA `(.L_x_8675) ;  /* 0x0000000800907947 */ /* 0x000fec0003800000 */
.L_x_8680:
[----:B------:R-:W4:Y:S01]  /*12900*/  LDG.E.64 R2, desc[UR36][R2.64] ;  /* 0x0000002402027981 */ /* 0x000f22000c1e1b00 */
[----:B------:R-:W-:Y:S01]  /*12910*/  UMOV UR4, 0xf0000000 ;  /* 0xf000000000047882 */ /* 0x000fe20000000000 */
[----:B------:R-:W-:Y:S01]  /*12920*/  UMOV UR5, 0x380fffff ;  /* 0x380fffff00057882 */ /* 0x000fe20000000000 */
[----:B----4-:R-:W0:Y:S01]  /*12930*/  F2F.F32.F64 R0, R2 ;  /* 0x0000000200007310 */ /* 0x010e220000301000 */
[----:B------:R-:W-:-:S14]  /*12940*/  DSETP.GEU.AND P0, PT, |R2|, UR4, PT ;  /* 0x0000000402007e2a */ /* 0x000fdc000bf0e200 */
[----:B0-----:R-:W-:Y:S01]  /*12950*/  @!P0 FMUL R0, R0, 1.175494350822287508e-38 ;  /* 0x0080000000008820 */ /* 0x001fe20000400000 */
[----:B------:R-:W-:Y:S06]  /*12960*/  BRA `(.L_x_8675) ;  /* 0x0000000800747947 */ /* 0x000fec0003800000 */
.L_x_8670:
        /* <DEDUP_REMOVED lines=12> */
.L_x_8684:
[----:B------:R-:W4:Y:S01]  /*12a30*/  LDG.E.64 R2, desc[UR36][R2.64] ;  /* 0x0000002402027981 */ /* 0x000f22000c1e1b00 */
[----:B------:R-:W-:Y:S01]  /*12a40*/  UMOV UR4, 0xf0000000 ;  /* 0xf000000000047882 */ /* 0x000fe20000000000 */
[----:B------:R-:W-:Y:S01]  /*12a50*/  UMOV UR5, 0x380fffff ;  /* 0x380fffff00057882 */ /* 0x000fe20000000000 */
[----:B----4-:R-:W0:Y:S01]  /*12a60*/  F2F.F32.F64 R0, R2 ;  /* 0x0000000200007310 */ /* 0x010e220000301000 */
[----:B------:R-:W-:-:S14]  /*12a70*/  DSETP.GEU.AND P0, PT, |R2|, UR4, PT ;  /* 0x0000000402007e2a */ /* 0x000fdc000bf0e200 */
[----:B0-----:R-:W-:Y:S01]  /*12a80*/  @!P0 FMUL R0, R0, 1.175494350822287508e-38 ;  /* 0x0080000000008820 */ /* 0x001fe20000400000 */
[----:B------:R-:W-:Y:S06]  /*12a90*/  BRA `(.L_x_8675) ;  /* 0x0000000800287947 */ /* 0x000fec0003800000 */
.L_x_8683:
        /* <DEDUP_REMOVED lines=23> */
[----:B------:R-:W-:Y:S01]  /*12c10*/  LOP3.LUT R0, R5, 0x80000000, R0, 0xf8, !PT ;  /* 0x8000000005007812 */ /* 0x000fe200078ef800 */
[----:B------:R-:W-:Y:S06]  /*12c20*/  BRA `(.L_x_8675) ;  /* 0x0000000400c47947 */ /* 0x000fec0003800000 */
.L_x_8686:
[----:B------:R-:W4:Y:S02]  /*12c30*/  LDG.E.U8 R2, desc[UR36][R2.64] ;  /* 0x0000002402027981 */ /* 0x000f24000c1e1100 */
[C---:B----4-:R-:W-:Y:S01]  /*12c40*/  IMAD.SHL.U32 R0, R2.reuse, 0x2000000, RZ ;  /* 0x0200000002007824 */ /* 0x050fe200078e00ff */
        /* <DEDUP_REMOVED lines=10> */
.L_x_8685:
[----:B------:R-:W4:Y:S02]  /*12cf0*/  LDG.E.U16 R0, desc[UR36][R2.64] ;  /* 0x0000002402007981 */ /* 0x000f24000c1e1500 */
[----:B----4-:R-:W-:Y:S01]  /*12d00*/  IMAD.U32 R0, R0, 0x10000, RZ ;  /* 0x0001000000007824 */ /* 0x010fe200078e00ff */
[----:B------:R-:W-:Y:S06]  /*12d10*/  BRA `(.L_x_8675) ;  /* 0x0000000400887947 */ /* 0x000fec0003800000 */
.L_x_8682:
        /* <DEDUP_REMOVED lines=11> */
.L_x_8689:
[----:B------:R-:W4:Y:S01]  /*12dd0*/  LDG.E.U8 R3, desc[UR36][R2.64] ;  /* 0x0000002402037981 */ /* 0x000f22000c1e1100 */
[----:B------:R-:W-:Y:S01]  /*12de0*/  IMAD.MOV.U32 R0, RZ, RZ, RZ ;  /* 0x000000ffff007224 */ /* 0x000fe200078e00ff */
        /* <DEDUP_REMOVED lines=18> */
.L_x_8691:
[----:B------:R-:W-:Y:S05]  /*12f10*/  BSYNC.RECONVERGENT B0 ;  /* 0x0000000000007941 */ /* 0x000fea0003800200 */
.L_x_8690:
[----:B------:R-:W-:Y:S02]  /*12f20*/  SHF.L.U32 R0, R0, 0x14, RZ ;  /* 0x0000001400007819 */ /* 0x000fe400000006ff */
[----:B------:R-:W-:-:S04]  /*12f30*/  LEA R2, R2, 0x3b800000, 0x17 ;  /* 0x3b80000002027811 */ /* 0x000fc800078eb8ff */
[----:B------:R-:W-:Y:S01]  /*12f40*/  LOP3.LUT R0, R2, R0, R7, 0xfe, !PT ;  /* 0x0000000002007212 */ /* 0x000fe200078efe07 */
[----:B------:R-:W-:Y:S06]  /*12f50*/  BRA `(.L_x_8675) ;  /* 0x0000000000f87947 */ /* 0x000fec0003800000 */
.L_x_8688:
        /* <DEDUP_REMOVED lines=20> */
.L_x_8693:
[----:B------:R-:W-:Y:S05]  /*130a0*/  BSYNC.RECONVERGENT B0 ;  /* 0x0000000000007941 */ /* 0x000fea0003800200 */
.L_x_8692:
[----:B------:R-:W-:Y:S01]  /*130b0*/  IMAD.SHL.U32 R0, R0, 0x200000, RZ ;  /* 0x0020000000007824 */ /* 0x000fe200078e00ff */
[----:B------:R-:W-:-:S04]  /*130c0*/  LEA R2, R2, 0x37800000, 0x17 ;  /* 0x3780000002027811 */ /* 0x000fc800078eb8ff */
[----:B------:R-:W-:Y:S01]  /*130d0*/  LOP3.LUT R0, R2, R0, R7, 0xfe, !PT ;  /* 0x0000000002007212 */ /* 0x000fe200078efe07 */
[----:B------:R-:W-:Y:S06]  /*130e0*/  BRA `(.L_x_8675) ;  /* 0x0000000000947947 */ /* 0x000fec0003800000 */
.L_x_8687:
[----:B------:R-:W-:-:S09]  /*130f0*/  UISETP.NE.AND UP0, UPT, UR4, 0x1c, UPT ;  /* 0x0000001c0400788c */ /* 0x000fd2000bf05270 */
[----:B------:R-:W-:Y:S05]  /*13100*/  BRA.U !UP0, `(.L_x_8694) ;  /* 0x0000000108847547 */ /* 0x000fea000b800000 */
[----:B------:R-:W-:-:S09]  /*13110*/  UISETP.NE.AND UP0, UPT, UR4, 0x1d, UPT ;  /* 0x0000001d0400788c */ /* 0x000fd2000bf05270 */
[----:B------:R-:W-:Y:S05]  /*13120*/  BRA.U !UP0, `(.L_x_8695) ;  /* 0x0000000108707547 */ /* 0x000fea000b800000 */
[----:B------:R-:W-:-:S09]  /*13130*/  UISETP.NE.AND UP0, UPT, UR4, 0x2c, UPT ;  /* 0x0000002c0400788c */ /* 0x000fd2000bf05270 */
[----:B------:R-:W-:Y:S05]  /*13140*/  BRA.U UP0, `(.L_x_8674) ;  /* 0x0000000100207547 */ /* 0x000fea000b800000 */
[----:B------:R-:W4:Y:S01]  /*13150*/  LDG.E.U8 R2, desc[UR36][R2.64] ;  /* 0x0000002402027981 */ /* 0x000f22000c1e1100 */
[----:B------:R-:W-:Y:S01]  /*13160*/  HFMA2 R0, -RZ, RZ, 3.814697265625e-06, 0 ;  /* 0x00400000ff007431 */ /* 0x000fe200000001ff */
[----:B----4-:R-:W-:-:S13]  /*13170*/  ISETP.NE.AND P0, PT, R2, RZ, PT ;  /* 0x000000ff0200720c */ /* 0x010fda0003f05270 */
[----:B------:R-:W-:Y:S05]  /*13180*/  @!P0 BRA `(.L_x_8675) ;  /* 0x00000000006c8947 */ /* 0x000fea0003800000 */
[----:B------:R-:W-:-:S13]  /*13190*/  ISETP.NE.AND P0, PT, R2, 0xff, PT ;  /* 0x000000ff0200780c */ /* 0x000fda0003f05270 */
[----:B------:R-:W-:Y:S02]  /*131a0*/  @!P0 IMAD.MOV.U32 R0, RZ, RZ, 0x7f800001 ;  /* 0x7f800001ff008424 */ /* 0x000fe400078e00ff */
[----:B------:R-:W-:Y:S01]  /*131b0*/  @P0 IMAD.SHL.U32 R0, R2, 0x800000, RZ ;  /* 0x0080000002000824 */ /* 0x000fe200078e00ff */
[----:B------:R-:W-:Y:S06]  /*131c0*/  BRA `(.L_x_8675) ;  /* 0x00000000005c7947 */ /* 0x000fec0003800000 */
.L_x_8674:
[----:B------:R-:W-:Y:S01]  /*131d0*/  MOV R2, 0x228 ;  /* 0x0000022800027802 */ /* 0x000fe20000000f00 */
[----:B------:R-:W0:Y:S01]  /*131e0*/  LDCU.64 UR4, c[0x4][0x218] ;  /* 0x01004300ff0477ac */ /* 0x000e220008000a00 */
[----:B------:R-:W-:Y:S02]  /*131f0*/  HFMA2 R8, -RZ, RZ, 0, 4.64916229248046875e-06 ;  /* 0x0000004eff087431 */ /* 0x000fe400000001ff */
[----:B------:R-:W-:Y:S01]  /*13200*/  IMAD.MOV.U32 R12, RZ, RZ, 0x1 ;  /* 0x00000001ff0c7424 */ /* 0x000fe200078e00ff */
[----:B------:R-:W4:Y:S01]  /*13210*/  LDCU.64 UR6, c[0x4][0x220] ;  /* 0x01004400ff0677ac */ /* 0x000f220008000a00 */
[----:B------:R-:W1:Y:S01]  /*13220*/  LDC.64 R2, c[0x4][R2] ;  /* 0x0100000002027b82 */ /* 0x000e620000000a00 */
[----:B------:R-:W-:Y:S01]  /*13230*/  IMAD.MOV.U32 R13, RZ, RZ, RZ ;  /* 0x000000ffff0d7224 */ /* 0x000fe200078e00ff */
[----:B------:R-:W2:Y:S01]  /*13240*/  LDCU.64 UR8, c[0x4][0x70] ;  /* 0x01000e00ff0877ac */ /* 0x000ea20008000a00 */
[----:B0-----:R-:W-:Y:S01]  /*13250*/  MOV R4, UR4 ;  /* 0x0000000400047c02 */ /* 0x001fe20008000f00 */
[----:B------:R-:W-:-:S02]  /*13260*/  IMAD.U32 R5, RZ, RZ, UR5 ;  /* 0x00000005ff057e24 */ /* 0x000fc4000f8e00ff */
[----:B----4-:R-:W-:Y:S01]  /*13270*/  IMAD.U32 R6, RZ, RZ, UR6 ;  /* 0x00000006ff067e24 */ /* 0x010fe2000f8e00ff */
[----:B------:R-:W-:Y:S01]  /*13280*/  MOV R7, UR7 ;  /* 0x0000000700077c02 */ /* 0x000fe20008000f00 */
[----:B--2---:R-:W-:Y:S02]  /*13290*/  IMAD.U32 R10, RZ, RZ, UR8 ;  /* 0x00000008ff0a7e24 */ /* 0x004fe4000f8e00ff */
[----:B------:R-:W-:-:S07]  /*132a0*/  IMAD.U32 R11, RZ, RZ, UR9 ;  /* 0x00000009ff0b7e24 */ /* 0x000fce000f8e00ff */
[----:B------:R-:W-:-:S07]  /*132b0*/  LEPC R20, `(.L_x_8696) ;  /* 0x000000001014794e */ /* 0x000fce0000000000 */
[----:B-1-3-5:R-:W-:Y:S05]  /*132c0*/  CALL.ABS.NOINC R2 ;  /* 0x0000000002007343 */ /* 0x02afea0003c00000 */
.L_x_8696:
[----:B------:R-:W-:Y:S01]  /*132d0*/  MOV R0, RZ ;  /* 0x000000ff00007202 */ /* 0x000fe20000000f00 */
[----:B------:R-:W-:Y:S06]  /*132e0*/  BRA `(.L_x_8675) ;  /* 0x0000000000147947 */ /* 0x000fec0003800000 */
.L_x_8695:
[----:B------:R-:W4:Y:S02]  /*132f0*/  LDG.E.64 R2, desc[UR36][R2.64] ;  /* 0x0000002402027981 */ /* 0x000f24000c1e1b00 */
[----:B----4-:R0:W4:Y:S01]  /*13300*/  I2F.U64 R0, R2 ;  /* 0x0000000200007312 */ /* 0x0101220000301000 */
[----:B------:R-:W-:Y:S05]  /*13310*/  BRA `(.L_x_8675) ;  /* 0x0000000000087947 */ /* 0x000fea0003800000 */
.L_x_8694:
[----:B------:R-:W4:Y:S02]  /*13320*/  LDG.E R0, desc[UR36][R2.64] ;  /* 0x0000002402007981 */ /* 0x000f24000c1e1900 */
[----:B----4-:R-:W-:-:S07]  /*13330*/  I2FP.F32.U32 R0, R0 ;  /* 0x0000000000007245 */ /* 0x010fce0000201000 */
.L_x_8675:
[----:B------:R-:W-:Y:S05]  /*13340*/  BSYNC.RECONVERGENT B6 ;  /* 0x0000000000067941 */ /* 0x000fea0003800200 */
.L_x_8669:
[----:B------:R-:W0:Y:S01]  /*13350*/  LDCU.64 UR4, c[0x0][0x668] ;  /* 0x0000cd00ff0477ac */ /* 0x000e220008000a00 */
[----:B------:R-:W-:-:S04]  /*13360*/  ULOP3.LUT UR6, UR39, 0xff, URZ, 0xc0, !UPT ;  /* 0x000000ff27067892 */ /* 0x000fc8000f8ec0ff */
[----:B------:R-:W-:Y:S01]  /*13370*/  UISETP.GT.AND UP0, UPT, UR6, 0x9, UPT ;  /* 0x000000090600788c */ /* 0x000fe2000bf04270 */
[----:B0-2--5:R-:W-:-:S04]  /*13380*/  FMUL.FTZ R3, R22, UR5 ;  /* 0x0000000516037c20 */ /* 0x025fc80008410000 */
[----:B----4-:R-:W-:-:S04]  /*13390*/  FMUL.FTZ R2, R3, R0 ;  /* 0x0000000003027220 */ /* 0x010fc80000410000 */
[----:B-1-3--:R-:W-:Y:S01]  /*133a0*/  FFMA.FTZ R2, R19, UR4, R2 ;  /* 0x0000000413027c23 */ /* 0x00afe20008010002 */
        /* <DEDUP_REMOVED lines=12> */
.L_x_8700:
[----:B------:R-:W0:Y:S02]  /*13470*/  F2I.S64.TRUNC R2, R2 ;  /* 0x0000000200027311 */ /* 0x000e24000020d900 */
[----:B0-----:R-:W-:-:S05]  /*13480*/  IMAD.MOV.U32 R5, RZ, RZ, R2 ;  /* 0x000000ffff057224 */ /* 0x001fca00078e0002 */
[----:B------:R-:W-:Y:S01]  /*13490*/  STG.E.U8 desc[UR36][R16.64], R5 ;  /* 0x0000000510007986 */ /* 0x000fe2000c101124 */
[----:B------:R-:W-:Y:S05]  /*134a0*/  EXIT ;  /* 0x000000000000794d */ /* 0x000fea0003800000 */
.L_x_8699:
        /* <DEDUP_REMOVED lines=9> */
.L_x_8703:
[----:B------:R-:W0:Y:S02]  /*13540*/  F2I.FTZ.TRUNC.NTZ R3, R2 ;  /* 0x0000000200037305 */ /* 0x000e24000021f100 */
[----:B0-----:R-:W-:Y:S01]  /*13550*/  STG.E desc[UR36][R16.64], R3 ;  /* 0x0000000310007986 */ /* 0x001fe2000c101924 */
[----:B------:R-:W-:Y:S05]  /*13560*/  EXIT ;  /* 0x000000000000794d */ /* 0x000fea0003800000 */
.L_x_8702:
[----:B------:R-:W0:Y:S02]  /*13570*/  F2I.FTZ.TRUNC.NTZ R3, R2 ;  /* 0x0000000200037305 */ /* 0x000e24000021f100 */
[----:B0-----:R-:W-:Y:S01]  /*13580*/  STG.E.U16 desc[UR36][R16.64], R3 ;  /* 0x0000000310007986 */ /* 0x001fe2000c101524 */
[----:B------:R-:W-:Y:S05]  /*13590*/  EXIT ;  /* 0x000000000000794d */ /* 0x000fea0003800000 */
.L_x_8698:
        /* <DEDUP_REMOVED lines=8> */
.L_x_8705:
[----:B------:R-:W-:-:S05]  /*13620*/  F2FP.F16.F32.PACK_AB R2, RZ, R2 ;  /* 0x00000002ff02723e */ /* 0x000fca00000000ff */
[----:B------:R-:W-:Y:S01]  /*13630*/  STG.E.U16 desc[UR36][R16.64], R2 ;  /* 0x0000000210007986 */ /* 0x000fe2000c101524 */
[----:B------:R-:W-:Y:S05]  /*13640*/  EXIT ;  /* 0x000000000000794d */ /* 0x000fea0003800000 */
.L_x_8704:
[----:B------:R-:W-:-:S09]  /*13650*/  UISETP.NE.AND UP0, UPT, UR6, 0x7, UPT ;  /* 0x000000070600788c */ /* 0x000fd2000bf05270 */
[----:B------:R-:W-:Y:S05]  /*13660*/  BRA.U !UP0, `(.L_x_8706) ;  /* 0x00000001082c7547 */ /* 0x000fea000b800000 */
[----:B------:R-:W-:-:S09]  /*13670*/  UISETP.NE.AND UP0, UPT, UR6, 0x8, UPT ;  /* 0x000000080600788c */ /* 0x000fd2000bf05270 */
[----:B------:R-:W-:Y:S05]  /*13680*/  BRA.U !UP0, `(.L_x_8707) ;  /* 0x0000000108147547 */ /* 0x000fea000b800000 */
[----:B------:R-:W-:-:S09]  /*13690*/  UISETP.NE.AND UP0, UPT, UR6, 0x9, UPT ;  /* 0x000000090600788c */ /* 0x000fd2000bf05270 */
[----:B------:R-:W-:Y:S05]  /*136a0*/  BRA.U UP0, `(.L_x_8701) ;  /* 0x0000000500d07547 */ /* 0x000fea000b800000 */
[----:B------:R-:W-:-:S05]  /*136b0*/  IMAD.MOV.U32 R3, RZ, RZ, RZ ;  /* 0x000000ffff037224 */ /* 0x000fca00078e00ff */
[----:B------:R-:W-:Y:S01]  /*136c0*/  STG.E.64 desc[UR36][R16.64], R2 ;  /* 0x0000000210007986 */ /* 0x000fe2000c101b24 */
[----:B------:R-:W-:Y:S05]  /*136d0*/  EXIT ;  /* 0x000000000000794d */ /* 0x000fea0003800000 */
.L_x_8707:
[----:B------:R-:W-:-:S04]  /*136e0*/  F2FP.F16.F32.PACK_AB R3, RZ, R2 ;  /* 0x00000002ff03723e */ /* 0x000fc800000000ff */
[----:B------:R-:W-:-:S05]  /*136f0*/  PRMT R3, R3, 0x5410, RZ ;  /* 0x0000541003037816 */ /* 0x000fca00000000ff */
[----:B------:R-:W-:Y:S01]  /*13700*/  STG.E desc[UR36][R16.64], R3 ;  /* 0x0000000310007986 */ /* 0x000fe2000c101924 */
[----:B------:R-:W-:Y:S05]  /*13710*/  EXIT ;  /* 0x000000000000794d */ /* 0x000fea0003800000 */
.L_x_8706:
[----:B------:R-:W-:-:S06]  /*13720*/  FMUL.FTZ R2, R2, 1 ;  /* 0x3f80000002027820 */ /* 0x000fcc0000410000 */
[----:B------:R-:W0:Y:S02]  /*13730*/  F2F.F64.F32 R2, R2 ;  /* 0x0000000200027310 */ /* 0x000e240000201800 */
[----:B0-----:R-:W-:Y:S01]  /*13740*/  STG.E.64 desc[UR36][R16.64], R2 ;  /* 0x0000000210007986 */ /* 0x001fe2000c101b24 */
[----:B------:R-:W-:Y:S05]  /*13750*/  EXIT ;  /* 0x000000000000794d */ /* 0x000fea0003800000 */
.L_x_8697:
        /* <DEDUP_REMOVED lines=13> */
.L_x_8711:
        /* <DEDUP_REMOVED lines=16> */
.L_x_8714:
[----:B------:R-:W-:-:S04]  /*13930*/  SHF.R.U32.HI R2, RZ, 0x18, R2 ;  /* 0x00000018ff027819 */ /* 0x000fc80000011602 */
[----:B------:R-:W-:-:S04]  /*13940*/  LOP3.LUT R2, R3, 0x80, R2, 0xf8, !PT ;  /* 0x0000008003027812 */ /* 0x000fc800078ef802 */
[----:B------:R-:W-:-:S07]  /*13950*/  PRMT R8, R2, 0x7610, R8 ;  /* 0x0000761002087816 */ /* 0x000fce0000000008 */
.L_x_8713:
[----:B------:R-:W-:Y:S05]  /*13960*/  BSYNC.RECONVERGENT B0 ;  /* 0x0000000000007941 */ /* 0x000fea0003800200 */
.L_x_8712:
[----:B------:R-:W-:Y:S01]  /*13970*/  STG.E.U8 desc[UR36][R16.64], R8 ;  /* 0x0000000810007986 */ /* 0x000fe2000c101124 */
[----:B------:R-:W-:Y:S05]  /*13980*/  EXIT ;  /* 0x000000000000794d */ /* 0x000fea0003800000 */
.L_x_8710:
        /* <DEDUP_REMOVED lines=16> */
.L_x_8717:
[----:B------:R-:W-:-:S04]  /*13a90*/  SHF.R.U32.HI R2, RZ, 0x18, R2 ;  /* 0x00000018ff027819 */ /* 0x000fc80000011602 */
[----:B------:R-:W-:-:S04]  /*13aa0*/  LOP3.LUT R3, R3, 0x80, R2, 0xf8, !PT ;  /* 0x0000008003037812 */ /* 0x000fc800078ef802 */
[----:B------:R-:W-:-:S07]  /*13ab0*/  PRMT R8, R3, 0x7610, R8 ;  /* 0x0000761003087816 */ /* 0x000fce0000000008 */
.L_x_8716:
[----:B------:R-:W-:Y:S05]  /*13ac0*/  BSYNC.RECONVERGENT B0 ;  /* 0x0000000000007941 */ /* 0x000fea0003800200 */
.L_x_8715:
[----:B------:R-:W-:Y:S01]  /*13ad0*/  STG.E.U8 desc[UR36][R16.64], R8 ;  /* 0x0000000810007986 */ /* 0x000fe2000c101124 */
[----:B------:R-:W-:Y:S05]  /*13ae0*/  EXIT ;  /* 0x000000000000794d */ /* 0x000fea0003800000 */
.L_x_8709:
        /* <DEDUP_REMOVED lines=21> */
.L_x_8719:
[----:B------:R-:W0:Y:S02]  /*13c40*/  F2I.U64.TRUNC R2, R2 ;  /* 0x0000000200027311 */ /* 0x000e24000020d800 */
[----:B0-----:R-:W-:Y:S01]  /*13c50*/  STG.E.64 desc[UR36][R16.64], R2 ;  /* 0x0000000210007986 */ /* 0x001fe2000c101b24 */
[----:B------:R-:W-:Y:S05]  /*13c60*/  EXIT ;  /* 0x000000000000794d */ /* 0x000fea0003800000 */
.L_x_8718:
[----:B------:R-:W0:Y:S02]  /*13c70*/  F2I.FTZ.U32.TRUNC.NTZ R3, R2 ;  /* 0x0000000200037305 */ /* 0x000e24000021f000 */
[----:B0-----:R-:W-:Y:S01]  /*13c80*/  STG.E desc[UR36][R16.64], R3 ;  /* 0x0000000310007986 */ /* 0x001fe2000c101924 */
[----:B------:R-:W-:Y:S05]  /*13c90*/  EXIT ;  /* 0x000000000000794d */ /* 0x000fea0003800000 */
.L_x_8708:
        /* <DEDUP_REMOVED lines=8> */
[----:B------:R-:W-:Y:S01]  /*13d20*/  STG.E.U8 desc[UR36][R16.64], R3 ;  /* 0x0000000310007986 */ /* 0x000fe2000c101124 */
[----:B------:R-:W-:Y:S05]  /*13d30*/  EXIT ;  /* 0x000000000000794d */ /* 0x000fea0003800000 */
.L_x_8721:
[----:B------:R-:W-:Y:S01]  /*13d40*/  FMUL.FTZ R4, R2, 1 ;  /* 0x3f80000002047820 */ /* 0x000fe20000410000 */
[----:B------:R-:W-:-:S05]  /*13d50*/  CS2R R6, SRZ ;  /* 0x0000000000067805 */ /* 0x000fca000001ff00 */
[----:B------:R-:W0:Y:S02]  /*13d60*/  F2F.F64.F32 R4, R4 ;  /* 0x0000000400047310 */ /* 0x000e240000201800 */
[----:B0-----:R-:W-:Y:S01]  /*13d70*/  STG.E.128 desc[UR36][R16.64], R4 ;  /* 0x0000000410007986 */ /* 0x001fe2000c101d24 */
[----:B------:R-:W-:Y:S05]  /*13d80*/  EXIT ;  /* 0x000000000000794d */ /* 0x000fea0003800000 */
.L_x_8720:
[----:B------:R-:W-:-:S09]  /*13d90*/  UISETP.NE.AND UP0, UPT, UR6, 0xf, UPT ;  /* 0x0000000f0600788c */ /* 0x000fd2000bf05270 */
[----:B------:R-:W-:Y:S05]  /*13da0*/  BRA.U !UP0, `(.L_x_8722) ;  /* 0x0000000108e07547 */ /* 0x000fea000b800000 */
[----:B------:R-:W-:-:S09]  /*13db0*/  UISETP.NE.AND UP0, UPT, UR6, 0x17, UPT ;  /* 0x000000170600788c */ /* 0x000fd2000bf05270 */
[----:B------:R-:W-:Y:S05]  /*13dc0*/  BRA.U !UP0, `(.L_x_8723) ;  /* 0x00000001088c7547 */ /* 0x000fea000b800000 */
[----:B------:R-:W-:-:S09]  /*13dd0*/  UISETP.NE.AND UP0, UPT, UR6, 0x18, UPT ;  /* 0x000000180600788c */ /* 0x000fd2000bf05270 */
[----:B------:R-:W-:Y:S05]  /*13de0*/  BRA.U !UP0, `(.L_x_8724) ;  /* 0x0000000108447547 */ /* 0x000fea000b800000 */
.L_x_8701:
        /* <DEDUP_REMOVED lines=16> */
.L_x_8725:
[----:B------:R-:W-:Y:S05]  /*13ef0*/  EXIT ;  /* 0x000000000000794d */ /* 0x000fea0003800000 */
.L_x_8724:
        /* <DEDUP_REMOVED lines=12> */
.L_x_8727:
[----:B------:R-:W-:Y:S05]  /*13fc0*/  BSYNC.RECONVERGENT B0 ;  /* 0x0000000000007941 */ /* 0x000fea0003800200 */
.L_x_8726:
[----:B------:R-:W-:-:S05]  /*13fd0*/  LOP3.LUT R3, R0, 0x80, R5, 0xf8, !PT ;  /* 0x0000008000037812 */ /* 0x000fca00078ef805 */
[----:B------:R-:W-:Y:S01]  /*13fe0*/  STG.E.U8 desc[UR36][R16.64], R3 ;  /* 0x0000000310007986 */ /* 0x000fe2000c101124 */
[----:B------:R-:W-:Y:S05]  /*13ff0*/  EXIT ;  /* 0x000000000000794d */ /* 0x000fea0003800000 */
.L_x_8723:
        /* <DEDUP_REMOVED lines=11> */
.L_x_8729:
[----:B------:R-:W-:Y:S01]  /*140b0*/  IMAD.MOV.U32 R0, RZ, RZ, 0x7f ;  /* 0x0000007fff007424 */ /* 0x000fe200078e00ff */
[----:B------:R-:W-:-:S04]  /*140c0*/  ISETP.GT.U32.AND P0, PT, R4, 0x7f800000, PT ;  /* 0x7f8000000400780c */ /* 0x000fc80003f04070 */
[----:B------:R-:W-:-:S09]  /*140d0*/  SEL R0, R0, 0x7c, P0 ;  /* 0x0000007c00007807 */ /* 0x000fd20000000000 */
.L_x_8730:
[----:B------:R-:W-:Y:S05]  /*140e0*/  BSYNC.RECONVERGENT B0 ;  /* 0x0000000000007941 */ /* 0x000fea0003800200 */
.L_x_8728:
[----:B------:R-:W-:-:S04]  /*140f0*/  SHF.R.U32.HI R3, RZ, 0x18, R2 ;  /* 0x00000018ff037819 */ /* 0x000fc80000011602 */
[----:B------:R-:W-:-:S05]  /*14100*/  LOP3.LUT R3, R0, 0x80, R3, 0xf8, !PT ;  /* 0x0000008000037812 */ /* 0x000fca00078ef803 */
[----:B------:R-:W-:Y:S01]  /*14110*/  STG.E.U8 desc[UR36][R16.64], R3 ;  /* 0x0000000310007986 */ /* 0x000fe2000c101124 */
[----:B------:R-:W-:Y:S05]  /*14120*/  EXIT ;  /* 0x000000000000794d */ /* 0x000fea0003800000 */
.L_x_8722:
[----:B------:R-:W-:-:S05]  /*14130*/  F2FP.BF16.F32.PACK_AB R2, RZ, R2 ;  /* 0x00000002ff02723e */ /* 0x000fca00000010ff */
[----:B------:R-:W-:Y:S01]  /*14140*/  STG.E.U16 desc[UR36][R16.64], R2 ;  /* 0x0000000210007986 */ /* 0x000fe2000c101524 */
[----:B------:R-:W-:Y:S05]  /*14150*/  EXIT ;  /* 0x000000000000794d */ /* 0x000fea0003800000 */
.L_x_8731:
        /* <DEDUP_REMOVED lines=10> */
.L_x_23889:


//--------------------- .text._ZN2at6native27unrolled_elementwise_kernelIZZZNS0_54_GLOBAL__N__d8c5977b_16_LinearAlgebra_cu_35b291db_316116addr_kernel_cudaERNS_14TensorIteratorERKN3c106ScalarES8_ENKUlvE_clEvENKUlvE5_clEvEUlfffE0_St5arrayIPcLm4EELi4E23TrivialOffsetCalculatorILi3EjESF_ILi1EjENS0_6memory12LoadWithCastILi3EEENSI_13StoreWithCastILi1EEEEEviT_T0_T2_T3_T4_T5_ --------------------------
	.section	.text._ZN2at6native27unrolled_elementwise_kernelIZZZNS0_54_GLOBAL__N__d8c5977b_16_LinearAlgebra_cu_35b291db_316116addr_kernel_cudaERNS_14TensorIteratorERKN3c106ScalarES8_ENKUlvE_clEvENKUlvE5_clEvEUlfffE0_St5arrayIPcLm4EELi4E23TrivialOffsetCalculatorILi3EjESF_ILi1EjENS0_6memory12LoadWithCastILi3EEENSI_13StoreWithCastILi1EEEEEviT_T0_T2_T3_T4_T5_,"ax",@progbits
	.align	128
        .global         _ZN2at6native27unrolled_elementwise_kernelIZZZNS0_54_GLOBAL__N__d8c5977b_16_LinearAlgebra_cu_35b291db_316116addr_kernel_cudaERNS_14TensorIteratorERKN3c106ScalarES8_ENKUlvE_clEvENKUlvE5_clEvEUlfffE0_St5arrayIPcLm4EELi4E23TrivialOffsetCalculatorILi3EjESF_ILi1EjENS0_6memory12LoadWithCastILi3EEENSI_13StoreWithCastILi1EEEEEviT_T0_T2_T3_T4_T5_
        .type           _ZN2at6native27unrolled_elementwise_kernelIZZZNS0_54_GLOBAL__N__d8c5977b_16_LinearAlgebra_cu_35b291db_316116addr_kernel_cudaERNS_14TensorIteratorERKN3c106ScalarES8_ENKUlvE_clEvENKUlvE5_clEvEUlfffE0_St5arrayIPcLm4EELi4E23TrivialOffsetCalculatorILi3EjESF_ILi1EjENS0_6memory12LoadWithCastILi3EEENSI_13StoreWithCastILi1EEEEEviT_T0_T2_T3_T4_T5_,@function
        .size           _ZN2at6native27unrolled_elementwise_kernelIZZZNS0_54_GLOBAL__N__d8c5977b_16_LinearAlgebra_cu_35b291db_316116addr_kernel_cudaERNS_14TensorIteratorERKN3c106ScalarES8_ENKUlvE_clEvENKUlvE5_clEvEUlfffE0_St5arrayIPcLm4EELi4E23TrivialOffsetCalculatorILi3EjESF_ILi1EjENS0_6memory12LoadWithCastILi3EEENSI_13StoreWithCastILi1EEEEEviT_T0_T2_T3_T4_T5_,(.L_x_23890 - _ZN2at6native27unrolled_elementwise_kernelIZZZNS0_54_GLOBAL__N__d8c5977b_16_LinearAlgebra_cu_35b291db_316116addr_kernel_cudaERNS_14TensorIteratorERKN3c106ScalarES8_ENKUlvE_clEvENKUlvE5_clEvEUlfffE0_St5arrayIPcLm4EELi4E23TrivialOffsetCalculatorILi3EjESF_ILi1EjENS0_6memory12LoadWithCastILi3EEENSI_13StoreWithCastILi1EEEEEviT_T0_T2_T3_T4_T5_)
        .other          _ZN2at6native27unrolled_elementwise_kernelIZZZNS0_54_GLOBAL__N__d8c5977b_16_LinearAlgebra_cu_35b291db_316116addr_kernel_cudaERNS_14TensorIteratorERKN3c106ScalarES8_ENKUlvE_clEvENKUlvE5_clEvEUlfffE0_St5arrayIPcLm4EELi4E23TrivialOffsetCalculatorILi3EjESF_ILi1EjENS0_6memory12LoadWithCastILi3EEENSI_13StoreWithCastILi1EEEEEviT_T0_T2_T3_T4_T5_,@"STO_CUDA_ENTRY STV_DEFAULT"
_ZN2at6native27unrolled_elementwise_kernelIZZZNS0_54_GLOBAL__N__d8c5977b_16_LinearAlgebra_cu_35b291db_316116addr_kernel_cudaERNS_14TensorIteratorERKN3c106ScalarES8_ENKUlvE_clEvENKUlvE5_clEvEUlfffE0_St5arrayIPcLm4EELi4E23TrivialOffsetCalculatorILi3EjESF_ILi1EjENS0_6memory12LoadWithCastILi3EEENSI_13StoreWithCastILi1EEEEEviT_T0_T2_T3_T4_T5_:
.text._ZN2at6native27unrolled_elementwise_kernelIZZZNS0_54_GLOBAL__N__d8c5977b_16_LinearAlgebra_cu_35b291db_316116addr_kernel_cudaERNS_14TensorIteratorERKN3c106ScalarES8_ENKUlvE_clEvENKUlvE5_clEvEUlfffE0_St5arrayIPcLm4EELi4E23TrivialOffsetCalculatorILi3EjESF_ILi1EjENS0_6memory12LoadWithCastILi3EEENSI_13StoreWithCastILi1EEEEEviT_T0_T2_T3_T4_T5_:
        /* <DEDUP_REMOVED lines=8> */
[----:B------:R-:W-:Y:S01]  /*0080*/  IMAD.MOV.U32 R30, RZ, RZ, RZ ;  /* 0x000000ffff1e7224 */ /* 0x000fe200078e00ff */
[----:B------:R-:W0:Y:S01]  /*0090*/  LDCU.U8 UR39, c[0x0][0x3bc] ;  /* 0x00007780ff2777ac */ /* 0x000e220008000000 */
[----:B------:R-:W0:Y:S01]  /*00a0*/  LDCU.U8 UR40, c[0x0][0x3bd] ;  /* 0x000077a0ff2877ac */ /* 0x000e220008000000 */
[----:B-1----:R-:W-:-:S02]  /*00b0*/  IMAD R27, R17, -0x200, R0 ;  /* 0xfffffe00111b7824 */ /* 0x002fc400078e0200 */
        /* <DEDUP_REMOVED lines=24> */
.L_x_8738:
[----:B------:R-:W2:Y:S02]  /*0240*/  LDG.E.U8 R2, desc[UR36][R2.64] ;  /* 0x0000002402027981 */ /* 0x000ea4000c1e1100 */
[----:B--2---:R-:W-:Y:S01]  /*0250*/  I2FP.F32.U32 R29, R2 ;  /* 0x00000002001d7245 */ /* 0x004fe20000201000 */
[----:B------:R-:W-:Y:S06]  /*0260*/  BRA `(.L_x_8740) ;  /* 0x0000000c00247947 */ /* 0x000fec0003800000 */
.L_x_8737:
        /* <DEDUP_REMOVED lines=9> */
.L_x_8742:
[----:B------:R-:W2:Y:S02]  /*0300*/  LDG.E R2, desc[UR36][R2.64] ;  /* 0x0000002402027981 */ /* 0x000ea4000c1e1900 */
[----:B--2---:R-:W-:Y:S01]  /*0310*/  I2FP.F32.S32 R29, R2 ;  /* 0x00000002001d7245 */ /* 0x004fe20000201400 */
[----:B------:R-:W-:Y:S06]  /*0320*/  BRA `(.L_x_8740) ;  /* 0x0000000800f47947 */ /* 0x000fec0003800000 */
.L_x_8741:
[----:B------:R-:W2:Y:S02]  /*0330*/  LDG.E.U16 R2, desc[UR36][R2.64] ;  /* 0x0000002402027981 */ /* 0x000ea4000c1e1500 */
[----:B--2---:R2:W3:Y:S01]  /*0340*/  I2F.S16 R29, R2 ;  /* 0x00000002001d7306 */ /* 0x0044e20000101400 */
[----:B------:R-:W-:Y:S05]  /*0350*/  BRA `(.L_x_8740) ;  /* 0x0000000800e87947 */ /* 0x000fea0003800000 */
.L_x_8736:
        /* <DEDUP_REMOVED lines=8> */
.L_x_8744:
[----:B------:R-:W2:Y:S02]  /*03e0*/  LDG.E.U16 R2, desc[UR36][R2.64] ;  /* 0x0000002402027981 */ /* 0x000ea4000c1e1500 */
[----:B--2---:R-:W-:Y:S01]  /*03f0*/  HADD2.F32 R29, -RZ, R2.H0_H0 ;  /* 0x20000002ff1d7230 */ /* 0x004fe20000004100 */
[----:B------:R-:W-:Y:S06]  /*0400*/  BRA `(.L_x_8740) ;  /* 0x0000000800bc7947 */ /* 0x000fec0003800000 */
.L_x_8743:
        /* <DEDUP_REMOVED lines=8> */
.L_x_8746:
[----:B------:R-:W2:Y:S02]  /*0490*/  LDG.E.U16 R2, desc[UR36][R2.64] ;  /* 0x0000002402027981 */ /* 0x000ea4000c1e1500 */
[----:B--2---:R-:W-:Y:S01]  /*04a0*/  HADD2.F32 R29, -RZ, R2.H0_H0 ;  /* 0x20000002ff1d7230 */ /* 0x004fe20000004100 */
[----:B------:R-:W-:Y:S06]  /*04b0*/  BRA `(.L_x_8740) ;  /* 0x0000000800907947 */ /* 0x000fec0003800000 */
.L_x_8745:
[----:B------:R-:W2:Y:S01]  /*04c0*/  LDG.E.64 R2, desc[UR36][R2.64] ;  /* 0x0000002402027981 */ /* 0x000ea2000c1e1b00 */
[----:B------:R-:W-:Y:S01]  /*04d0*/  UMOV UR4, 0xf0000000 ;  /* 0xf000000000047882 */ /* 0x000fe20000000000 */
[----:B------:R-:W-:Y:S01]  /*04e0*/  UMOV UR5, 0x380fffff ;  /* 0x380fffff00057882 */ /* 0x000fe20000000000 */
[----:B--2---:R-:W0:Y:S01]  /*04f0*/  F2F.F32.F64 R29, R2 ;  /* 0x00000002001d7310 */ /* 0x004e220000301000 */
[----:B------:R-:W-:-:S14]  /*0500*/  DSETP.GEU.AND P0, PT, |R2|, UR4, PT ;  /* 0x0000000402007e2a */ /* 0x000fdc000bf0e200 */
[----:B0-----:R-:W-:Y:S01]  /*0510*/  @!P0 FMUL R29, R29, 1.175494350822287508e-38 ;  /* 0x008000001d1d8820 */ /* 0x001fe20000400000 */
[----:B------:R-:W-:Y:S06]  /*0520*/  BRA `(.L_x_8740) ;  /* 0x0000000800747947 */ /* 0x000fec0003800000 */
.L_x_8735:
        /* <DEDUP_REMOVED lines=12> */
.L_x_8749:
[----:B------:R-:W2:Y:S01]  /*05f0*/  LDG.E.64 R2, desc[UR36][R2.64] ;  /* 0x0000002402027981 */ /* 0x000ea2000c1e1b00 */
[----:B------:R-:W-:Y:S01]  /*0600*/  UMOV UR4, 0xf0000000 ;  /* 0xf000000000047882 */ /* 0x000fe20000000000 */
[----:B------:R-:W-:Y:S01]  /*0610*/  UMOV UR5, 0x380fffff ;  /* 0x380fffff00057882 */ /* 0x000fe20000000000 */
[----:B--2---:R-:W0:Y:S01]  /*0620*/  F2F.F32.F64 R29, R2 ;  /* 0x00000002001d7310 */ /* 0x004e220000301000 */
[----:B------:R-:W-:-:S14]  /*0630*/  DSETP.GEU.AND P0, PT, |R2|, UR4, PT ;  /* 0x0000000402007e2a */ /* 0x000fdc000bf0e200 */
[----:B0-----:R-:W-:Y:S01]  /*0640*/  @!P0 FMUL R29, R29, 1.175494350822287508e-38 ;  /* 0x008000001d1d8820 */ /* 0x001fe20000400000 */
[----:B------:R-:W-:Y:S06]  /*0650*/  BRA `(.L_x_8740) ;  /* 0x0000000800287947 */ /* 0x000fec0003800000 */
.L_x_8748:
        /* <DEDUP_REMOVED lines=25> */
.L_x_8751:
[----:B------:R-:W2:Y:S02]  /*07f0*/  LDG.E.U8 R2, desc[UR36][R2.64] ;  /* 0x0000002402027981 */ /* 0x000ea4000c1e1100 */
[C---:B--2---:R-:W-:Y:S02]  /*0800*/  IMAD.SHL.U32 R4, R2.reuse, 0x2000000, RZ ;  /* 0x0200000002047824 */ /* 0x044fe400078e00ff */
[----:B------:R-:W-:-:S03]  /*0810*/  IMAD.SHL.U32 R5, R2, 0x100, RZ ;  /* 0x0000010002057824 */ /* 0x000fc600078e00ff */
[----:B------:R-:W-:Y:S02]  /*0820*/  ISETP.GT.U32.AND P0, PT, R4, 0x7ffffff, PT ;  /* 0x07ffffff0400780c */ /* 0x000fe40003f04070 */
[----:B------:R-:W-:-:S11]  /*0830*/  PRMT R29, R5, 0x9910, RZ ;  /* 0x00009910051d7816 */ /* 0x000fd600000000ff */
[----:B------:R-:W-:Y:S02]  /*0840*/  @!P0 LOP3.LUT R0, R5, 0x7f00, RZ, 0xc0, !PT ;  /* 0x00007f0005008812 */ /* 0x000fe400078ec0ff */
[----:B------:R-:W-:Y:S02]  /*0850*/  @P0 LEA.HI R4, R4, 0x70000000, RZ, 0x1c ;  /* 0x7000000004040811 */ /* 0x000fe400078fe0ff */
[----:B------:R-:W-:-:S05]  /*0860*/  @!P0 LOP3.LUT R0, R0, 0x3f000000, RZ, 0xfc, !PT ;  /* 0x3f00000000008812 */ /* 0x000fca00078efcff */
[----:B------:R-:W-:Y:S01]  /*0870*/  @!P0 FADD.FTZ R0, R0, -0.5 ;  /* 0xbf00000000008421 */ /* 0x000fe20000010000 */
[----:B------:R-:W-:-:S05]  /*0880*/  @P0 FMUL.FTZ R0, R4, 1.9259299443872358531e-34 ;  /* 0x0780000004000820 */ /* 0x000fca0000410000 */
[----:B------:R-:W-:Y:S01]  /*0890*/  LOP3.LUT R29, R0, 0x80000000, R29, 0xf8, !PT ;  /* 0x80000000001d7812 */ /* 0x000fe200078ef81d */
[----:B------:R-:W-:Y:S06]  /*08a0*/  BRA `(.L_x_8740) ;  /* 0x0000000400947947 */ /* 0x000fec0003800000 */
.L_x_8750:
[----:B------:R-:W2:Y:S02]  /*08b0*/  LDG.E.U16 R2, desc[UR36][R2.64] ;  /* 0x0000002402027981 */ /* 0x000ea4000c1e1500 */
[----:B--2---:R-:W-:Y:S01]  /*08c0*/  IMAD.U32 R29, R2, 0x10000, RZ ;  /* 0x00010000021d7824 */ /* 0x004fe200078e00ff */
[----:B------:R-:W-:Y:S06]  /*08d0*/  BRA `(.L_x_8740) ;  /* 0x0000000400887947 */ /* 0x000fec0003800000 */
.L_x_8747:
        /* <DEDUP_REMOVED lines=11> */
.L_x_8754:
        /* <DEDUP_REMOVED lines=20> */
.L_x_8756:
[----:B------:R-:W-:Y:S05]  /*0ad0*/  BSYNC.RECONVERGENT B0 ;  /* 0x0000000000007941 */ /* 0x000fea0003800200 */
.L_x_8755:
[----:B------:R-:W-:Y:S01]  /*0ae0*/  IMAD.SHL.U32 R0, R0, 0x100000, RZ ;  /* 0x0010000000007824 */ /* 0x000fe200078e00ff */
[----:B------:R-:W-:-:S04]  /*0af0*/  LEA R2, R2, 0x3b800000, 0x17 ;  /* 0x3b80000002027811 */ /* 0x000fc800078eb8ff */
[----:B------:R-:W-:Y:S01]  /*0b00*/  LOP3.LUT R29, R2, R0, R29, 0xfe, !PT ;  /* 0x00000000021d7212 */ /* 0x000fe200078efe1d */
[----:B------:R-:W-:Y:S06]  /*0b10*/  BRA `(.L_x_8740) ;  /* 0x0000000000f87947 */ /* 0x000fec0003800000 */
.L_x_8753:
        /* <DEDUP_REMOVED lines=20> */
.L_x_8758:
[----:B------:R-:W-:Y:S05]  /*0c60*/  BSYNC.RECONVERGENT B0 ;  /* 0x0000000000007941 */ /* 0x000fea0003800200 */
.L_x_8757:
[----:B------:R-:W-:Y:S01]  /*0c70*/  IMAD.SHL.U32 R0, R0, 0x200000, RZ ;  /* 0x0020000000007824 */ /* 0x000fe200078e00ff */
[----:B------:R-:W-:-:S04]  /*0c80*/  LEA R2, R2, 0x37800000, 0x17 ;  /* 0x3780000002027811 */ /* 0x000fc800078eb8ff */
[----:B------:R-:W-:Y:S01]  /*0c90*/  LOP3.LUT R29, R2, R0, R29, 0xfe, !PT ;  /* 0x00000000021d7212 */ /* 0x000fe200078efe1d */
[----:B------:R-:W-:Y:S06]  /*0ca0*/  BRA `(.L_x_8740) ;  /* 0x0000000000947947 */ /* 0x000fec0003800000 */
.L_x_8752:
[----:B------:R-:W-:-:S09]  /*0cb0*/  UISETP.NE.AND UP0, UPT, UR4, 0x1c, UPT ;  /* 0x0000001c0400788c */ /* 0x000fd2000bf05270 */
[----:B------:R-:W-:Y:S05]  /*0cc0*/  BRA.U !UP0, `(.L_x_8759) ;  /* 0x0000000108847547 */ /* 0x000fea000b800000 */
[----:B------:R-:W-:-:S09]  /*0cd0*/  UISETP.NE.AND UP0, UPT, UR4, 0x1d, UPT ;  /* 0x0000001d0400788c */ /* 0x000fd2000bf05270 */
[----:B------:R-:W-:Y:S05]  /*0ce0*/  BRA.U !UP0, `(.L_x_8760) ;  /* 0x0000000108707547 */ /* 0x000fea000b800000 */
[----:B------:R-:W-:-:S09]  /*0cf0*/  UISETP.NE.AND UP0, UPT, UR4, 0x2c, UPT ;  /* 0x0000002c0400788c */ /* 0x000fd2000bf05270 */
[----:B------:R-:W-:Y:S05]  /*0d00*/  BRA.U !UP0, `(.L_x_8761) ;  /* 0x0000000108487547 */ /* 0x000fea000b800000 */
.L_x_8739:
        /* <DEDUP_REMOVED lines=16> */
.L_x_8762:
[----:B------:R-:W-:Y:S01]  /*0e10*/  IMAD.MOV.U32 R29, RZ, RZ, RZ ;  /* 0x000000ffff1d7224 */ /* 0x000fe200078e00ff */
[----:B------:R-:W-:Y:S06]  /*0e20*/  BRA `(.L_x_8740) ;  /* 0x0000000000347947 */ /* 0x000fec0003800000 */
.L_x_8761:
        /* <DEDUP_REMOVED lines=8> */
.L_x_8760:
[----:B------:R-:W2:Y:S02]  /*0eb0*/  LDG.E.64 R2, desc[UR36][R2.64] ;  /* 0x0000002402027981 */ /* 0x000ea4000c1e1b00 */
[----:B--2---:R0:W1:Y:S01]  /*0ec0*/  I2F.U64 R29, R2 ;  /* 0x00000002001d7312 */ /* 0x0040620000301000 */
[----:B------:R-:W-:Y:S05]  /*0ed0*/  BRA `(.L_x_8740) ;  /* 0x0000000000087947 */ /* 0x000fea0003800000 */
.L_x_8759:
[----:B------:R-:W2:Y:S02]  /*0ee0*/  LDG.E R2, desc[UR36][R2.64] ;  /* 0x0000002402027981 */ /* 0x000ea4000c1e1900 */
[----:B--2---:R-:W-:-:S07]  /*0ef0*/  I2FP.F32.U32 R29, R2 ;  /* 0x00000002001d7245 */ /* 0x004fce0000201000 */
.L_x_8740:
[----:B------:R-:W-:Y:S05]  /*0f00*/  BSYNC.RECONVERGENT B6 ;  /* 0x0000000000067941 */ /* 0x000fea0003800200 */
.L_x_8734:
        /* <DEDUP_REMOVED lines=20> */
.L_x_8767:
[----:B------:R-:W2:Y:S02]  /*1050*/  LDG.E.U8 R2, desc[UR36][R2.64] ;  /* 0x0000002402027981 */ /* 0x000ea4000c1e1100 */
[----:B--2---:R-:W-:Y:S01]  /*1060*/  I2FP.F32.U32 R30, R2 ;  /* 0x00000002001e7245 */ /* 0x004fe20000201000 */
[----:B------:R-:W-:Y:S06]  /*1070*/  BRA `(.L_x_8769) ;  /* 0x0000000c00247947 */ /* 0x000fec0003800000 */
.L_x_8766:
        /* <DEDUP_REMOVED lines=9> */
.L_x_8771:
[----:B------:R-:W2:Y:S02]  /*1110*/  LDG.E R2, desc[UR36][R2.64] ;  /* 0x0000002402027981 */ /* 0x000ea4000c1e1900 */
[----:B--2---:R-:W-:Y:S01]  /*1120*/  I2FP.F32.S32 R30, R2 ;  /* 0x00000002001e7245 */ /* 0x004fe20000201400 */
[----:B------:R-:W-:Y:S06]  /*1130*/  BRA `(.L_x_8769) ;  /* 0x0000000800f47947 */ /* 0x000fec0003800000 */
.L_x_8770:
[----:B------:R-:W2:Y:S02]  /*1140*/  LDG.E.U16 R2, desc[UR36][R2.64] ;  /* 0x0000002402027981 */ /* 0x000ea4000c1e1500 */
[----:B--2---:R0:W2:Y:S01]  /*1150*/  I2F.S16 R30, R2 ;  /* 0x00000002001e7306 */ /* 0x0040a20000101400 */
[----:B------:R-:W-:Y:S05]  /*1160*/  BRA `(.L_x_8769) ;  /* 0x0000000800e87947 */ /* 0x000fea0003800000 */
.L_x_8765:
        /* <DEDUP_REMOVED lines=8> */
.L_x_8773:
[----:B------:R-:W2:Y:S02]  /*11f0*/  LDG.E.U16 R2, desc[UR36][R2.64] ;  /* 0x0000002402027981 */ /* 0x000ea4000c1e1500 */
[----:B--2---:R-:W-:Y:S01]  /*1200*/  HADD2.F32 R30, -RZ, R2.H0_H0 ;  /* 0x20000002ff1e7230 */ /* 0x004fe20000004100 */
[----:B------:R-:W-:Y:S06]  /*1210*/  BRA `(.L_x_8769) ;  /* 0x0000000800bc7947 */ /* 0x000fec0003800000 */
.L_x_8772:
        /* <DEDUP_REMOVED lines=8> */
.L_x_8775:
[----:B------:R-:W2:Y:S02]  /*12a0*/  LDG.E.U16 R2, desc[UR36][R2.64] ;  /* 0x0000002402027981 */ /* 0x000ea4000c1e1500 */
[----:B--2---:R-:W-:Y:S01]  /*12b0*/  HADD2.F32 R30, -RZ, R2.H0_H0 ;  /* 0x20000002ff1e7230 */ /* 0x004fe20000004100 */
[----:B------:R-:W-:Y:S06]  /*12c0*/  BRA `(.L_x_8769) ;  /* 0x0000000800907947 */ /* 0x000fec0003800000 */
.L_x_8774:
[----:B------:R-:W2:Y:S01]  /*12d0*/  LDG.E.64 R2, desc[UR36][R2.64] ;  /* 0x0000002402027981 */ /* 0x000ea2000c1e1b00 */
[----:B------:R-:W-:Y:S01]  /*12e0*/  UMOV UR4, 0xf0000000 ;  /* 0xf000000000047882 */ /* 0x000fe20000000000 */
[----:B------:R-:W-:Y:S01]  /*12f0*/  UMOV UR5, 0x380fffff ;  /* 0x380fffff00057882 */ /* 0x000fe20000000000 */
[----:B--2---:R-:W0:Y:S01]  /*1300*/  F2F.F32.F64 R30, R2 ;  /* 0x00000002001e7310 */ /* 0x004e220000301000 */
[----:B------:R-:W-:-:S14]  /*1310*/  DSETP.GEU.AND P0, PT, |R2|, UR4, PT ;  /* 0x0000000402007e2a */ /* 0x000fdc000bf0e200 */
[----:B0-----:R-:W-:Y:S01]  /*1320*/  @!P0 FMUL R30, R30, 1.175494350822287508e-38 ;  /* 0x008000001e1e8820 */ /* 0x001fe20000400000 */
[----:B------:R-:W-:Y:S06]  /*1330*/  BRA `(.L_x_8769) ;  /* 0x0000000800747947 */ /* 0x000fec0003800000 */
.L_x_8764:
        /* <DEDUP_REMOVED lines=12> */
.L_x_8778:
[----:B------:R-:W2:Y:S01]  /*1400*/  LDG.E.64 R2, desc[UR36][R2.64] ;  /* 0x0000002402027981 */ /* 0x000ea2000c1e1b00 */
[----:B------:R-:W-:Y:S01]  /*1410*/  UMOV UR4, 0xf0000000 ;  /* 0xf000000000047882 */ /* 0x000fe20000000000 */
[----:B------:R-:W-:Y:S01]  /*1420*/  UMOV UR5, 0x380fffff ;  /* 0x380fffff00057882 */ /* 0x000fe20000000000 */
[----:B--2---:R-:W0:Y:S01]  /*1430*/  F2F.F32.F64 R30, R2 ;  /* 0x00000002001e7310 */ /* 0x004e220000301000 */
[----:B------:R-:W-:-:S14]  /*1440*/  DSETP.GEU.AND P0, PT, |R2|, UR4, PT ;  /* 0x0000000402007e2a */ /* 0x000fdc000bf0e200 */
[----:B0-----:R-:W-:Y:S01]  /*1450*/  @!P0 FMUL R30, R30, 1.175494350822287508e-38 ;  /* 0x008000001e1e8820 */ /* 0x001fe20000400000 */
[----:B------:R-:W-:Y:S06]  /*1460*/  BRA `(.L_x_8769) ;  /* 0x0000000800287947 */ /* 0x000fec0003800000 */
.L_x_8777:
        /* <DEDUP_REMOVED lines=25> */
.L_x_8780:
        /* <DEDUP_REMOVED lines=12> */
.L_x_8779:
[----:B------:R-:W2:Y:S02]  /*16c0*/  LDG.E.U16 R2, desc[UR36][R2.64] ;  /* 0x0000002402027981 */ /* 0x000ea4000c1e1500 */
[----:B--2---:R-:W-:Y:S01]  /*16d0*/  IMAD.U32 R30, R2, 0x10000, RZ ;  /* 0x00010000021e7824 */ /* 0x004fe200078e00ff */
[----:B------:R-:W-:Y:S06]  /*16e0*/  BRA `(.L_x_8769) ;  /* 0x0000000400887947 */ /* 0x000fec0003800000 */
.L_x_8776:
        /* <DEDUP_REMOVED lines=11> */
.L_x_8783:
        /* <DEDUP_REMOVED lines=20> */
.L_x_8785:
[----:B------:R-:W-:Y:S05]  /*18e0*/  BSYNC.RECONVERGENT B0 ;  /* 0x0000000000007941 */ /* 0x000fea0003800200 */
.L_x_8784:
[----:B------:R-:W-:Y:S01]  /*18f0*/  IMAD.SHL.U32 R0, R0, 0x100000, RZ ;  /* 0x0010000000007824 */ /* 0x000fe200078e00ff */
[----:B------:R-:W-:-:S04]  /*1900*/  LEA R2, R2, 0x3b800000, 0x17 ;  /* 0x3b80000002027811 */ /* 0x000fc800078eb8ff */
[----:B------:R-:W-:Y:S01]  /*1910*/  LOP3.LUT R30, R2, R0, R7, 0xfe, !PT ;  /* 0x00000000021e7212 */ /* 0x000fe200078efe07 */
[----:B------:R-:W-:Y:S06]  /*1920*/  BRA `(.L_x_8769) ;  /* 0x0000000000f87947 */ /* 0x000fec0003800000 */
.L_x_8782:
        /* <DEDUP_REMOVED lines=20> */
.L_x_8787:
[----:B------:R-:W-:Y:S05]  /*1a70*/  BSYNC.RECONVERGENT B0 ;  /* 0x0000000000007941 */ /* 0x000fea0003800200 */
.L_x_8786:
[----:B------:R-:W-:Y:S01]  /*1a80*/  IMAD.SHL.U32 R0, R0, 0x200000, RZ ;  /* 0x0020000000007824 */ /* 0x000fe200078e00ff */
[----:B------:R-:W-:-:S04]  /*1a90*/  LEA R2, R2, 0x37800000, 0x17 ;  /* 0x3780000002027811 */ /* 0x000fc800078eb8ff */
[----:B------:R-:W-:Y:S01]  /*1aa0*/  LOP3.LUT R30, R2, R0, R7, 0xfe, !PT ;  /* 0x00000000021e7212 */ /* 0x000fe200078efe07 */
[----:B------:R-:W-:Y:S06]  /*1ab0*/  BRA `(.L_x_8769) ;  /* 0x0000000000947947 */ /* 0x000fec0003800000 */
.L_x_8781:
[----:B------:R-:W-:-:S09]  /*1ac0*/  UISETP.NE.AND UP0, UPT, UR4, 0x1c, UPT ;  /* 0x0000001c0400788c */ /* 0x000fd2000bf05270 */
[----:B------:R-:W-:Y:S05]  /*1ad0*/  BRA.U !UP0, `(.L_x_8788) ;  /* 0x0000000108847547 */ /* 0x000fea000b800000 */
[----:B------:R-:W-:-:S09]  /*1ae0*/  UISETP.NE.AND UP0, UPT, UR4, 0x1d, UPT ;  /* 0x0000001d0400788c */ /* 0x000fd2000bf05270 */
[----:B------:R-:W-:Y:S05]  /*1af0*/  BRA.U !UP0, `(.L_x_8789) ;  /* 0x0000000108707547 */ /* 0x000fea000b800000 */
[----:B------:R-:W-:-:S09]  /*1b00*/  UISETP.NE.AND UP0, UPT, UR4, 0x2c, UPT ;  /* 0x0000002c0400788c */ /* 0x000fd2000bf05270 */
[----:B------:R-:W-:Y:S05]  /*1b10*/  BRA.U !UP0, `(.L_x_8790) ;  /* 0x0000000108487547 */ /* 0x000fea000b800000 */
.L_x_8768:
        /* <DEDUP_REMOVED lines=16> */
.L_x_8791:
[----:B------:R-:W-:Y:S01]  /*1c20*/  IMAD.MOV.U32 R30, RZ, RZ, RZ ;  /* 0x000000ffff1e7224 */ /* 0x000fe200078e00ff */
[----:B------:R-:W-:Y:S06]  /*1c30*/  BRA `(.L_x_8769) ;  /* 0x0000000000347947 */ /* 0x000fec0003800000 */
.L_x_8790:
        /* <DEDUP_REMOVED lines=8> */
.L_x_8789:
[----:B------:R-:W2:Y:S02]  /*1cc0*/  LDG.E.64 R30, desc[UR36][R2.64] ;  /* 0x00000024021e7981 */ /* 0x000ea4000c1e1b00 */
[----:B--2---:R0:W2:Y:S01]  /*1cd0*/  I2F.U64 R30, R30 ;  /* 0x0000001e001e7312 */ /* 0x0040a20000301000 */
[----:B------:R-:W-:Y:S05]  /*1ce0*/  BRA `(.L_x_8769) ;  /* 0x0000000000087947 */ /* 0x000fea0003800000 */
.L_x_8788:
[----:B------:R-:W2:Y:S02]  /*1cf0*/  LDG.E R2, desc[UR36][R2.64] ;  /* 0x0000002402027981 */ /* 0x000ea4000c1e1900 */
[----:B--2---:R-:W-:-:S07]  /*1d00*/  I2FP.F32.U32 R30, R2 ;  /* 0x00000002001e7245 */ /* 0x004fce0000201000 */
.L_x_8769:
[----:B------:R-:W-:Y:S05]  /*1d10*/  BSYNC.RECONVERGENT B6 ;  /* 0x0000000000067941 */ /* 0x000fea0003800200 */
.L_x_8763:
        /* <DEDUP_REMOVED lines=20> */
.L_x_8796:
[----:B------:R-:W4:Y:S02]  /*1e60*/  LDG.E.U8 R2, desc[UR36][R2.64] ;  /* 0x0000002402027981 */ /* 0x000f24000c1e1100 */
[----:B----4-:R-:W-:Y:S01]  /*1e70*/  I2FP.F32.U32 R28, R2 ;  /* 0x00000002001c7245 */ /* 0x010fe20000201000 */
[----:B------:R-:W-:Y:S06]  /*1e80*/  BRA `(.L_x_8798) ;  /* 0x0000000c00247947 */ /* 0x000fec0003800000 */
.L_x_8795:
        /* <DEDUP_REMOVED lines=9> */
.L_x_8800:
[----:B------:R-:W4:Y:S02]  /*1f20*/  LDG.E R2, desc[UR36][R2.64] ;  /* 0x0000002402027981 */ /* 0x000f24000c1e1900 */
[----:B----4-:R-:W-:Y:S01]  /*1f30*/  I2FP.F32.S32 R28, R2 ;  /* 0x00000002001c7245 */ /* 0x010fe20000201400 */
[----:B------:R-:W-:Y:S06]  /*1f40*/  BRA `(.L_x_8798) ;  /* 0x0000000800f47947 */ /* 0x000fec0003800000 */
.L_x_8799:
[----:B------:R-:W4:Y:S02]  /*1f50*/  LDG.E.U16 R2, desc[UR36][R2.64] ;  /* 0x0000002402027981 */ /* 0x000f24000c1e1500 */
[----:B----4-:R0:W4:Y:S01]  /*1f60*/  I2F.S16 R28, R2 ;  /* 0x00000002001c7306 */ /* 0x0101220000101400 */
[----:B------:R-:W-:Y:S05]  /*1f70*/  BRA `(.L_x_8798) ;  /* 0x0000000800e87947 */ /* 0x000fea0003800000 */
.L_x_8794:
        /* <DEDUP_REMOVED lines=8> */
.L_x_8802:
[----:B------:R-:W4:Y:S02]  /*2000*/  LDG.E.U16 R2, desc[UR36][R2.64] ;  /* 0x0000002402027981 */ /* 0x000f24000c1e1500 */
[----:B----4-:R-:W-:Y:S01]  /*2010*/  HADD2.F32 R28, -RZ, R2.H0_H0 ;  /* 0x20000002ff1c7230 */ /* 0x010fe20000004100 */
[----:B------:R-:W-:Y:S06]  /*2020*/  BRA `(.L_x_8798) ;  /* 0x0000000800bc7947 */ /* 0x000fec0003800000 */
.L_x_8801:
        /* <DEDUP_REMOVED lines=8> */
.L_x_8804:
[----:B------:R-:W4:Y:S02]  /*20b0*/  LDG.E.U16 R2, desc[UR36][R2.64] ;  /* 0x0000002402027981 */ /* 0x000f24000c1e1500 */
[----:B----4-:R-:W-:Y:S01]  /*20c0*/  HADD2.F32 R28, -RZ, R2.H0_H0 ;  /* 0x20000002ff1c7230 */ /* 0x010fe20000004100 */
[----:B------:R-:W-:Y:S06]  /*20d0*/  BRA `(.L_x_8798) ;  /* 0x0000000800907947 */ /* 0x000fec0003800000 */
.L_x_8803:
[----:B------:R-:W4:Y:S01]  /*20e0*/  LDG.E.64 R2, desc[UR36][R2.64] ;  /* 0x0000002402027981 */ /* 0x000f22000c1e1b00 */
[----:B------:R-:W-:Y:S01]  /*20f0*/  UMOV UR4, 0xf0000000 ;  /* 0xf000000000047882 */ /* 0x000fe20000000000 */
[----:B------:R-:W-:Y:S01]  /*2100*/  UMOV UR5, 0x380fffff ;  /* 0x380fffff00057882 */ /* 0x000fe20000000000 */
[----:B----4-:R-:W0:Y:S01]  /*2110*/  F2F.F32.F64 R28, R2 ;  /* 0x00000002001c7310 */ /* 0x010e220000301000 */
[----:B------:R-:W-:-:S14]  /*2120*/  DSETP.GEU.AND P0, PT, |R2|, UR4, PT ;  /* 0x0000000402007e2a */ /* 0x000fdc000bf0e200 */
[----:B0-----:R-:W-:Y:S01]  /*2130*/  @!P0 FMUL R28, R28, 1.175494350822287508e-38 ;  /* 0x008000001c1c8820 */ /* 0x001fe20000400000 */
[----:B------:R-:W-:Y:S06]  /*2140*/  BRA `(.L_x_8798) ;  /* 0x0000000800747947 */ /* 0x000fec0003800000 */
.L_x_8793:
        /* <DEDUP_REMOVED lines=12> */
.L_x_8807:
[----:B------:R-:W4:Y:S01]  /*2210*/  LDG.E.64 R2, desc[UR36][R2.64] ;  /* 0x0000002402027981 */ /* 0x000f22000c1e1b00 */
[----:B------:R-:W-:Y:S01]  /*2220*/  UMOV UR4, 0xf0000000 ;  /* 0xf000000000047882 */ /* 0x000fe20000000000 */
[----:B------:R-:W-:Y:S01]  /*2230*/  UMOV UR5, 0x380fffff ;  /* 0x380fffff00057882 */ /* 0x000fe20000000000 */
[----:B----4-:R-:W0:Y:S01]  /*2240*/  F2F.F32.F64 R28, R2 ;  /* 0x00000002001c7310 */ /* 0x010e220000301000 */
[----:B------:R-:W-:-:S14]  /*2250*/  DSETP.GEU.AND P0, PT, |R2|, UR4, PT ;  /* 0x0000000402007e2a */ /* 0x000fdc000bf0e200 */
[----:B0-----:R-:W-:Y:S01]  /*2260*/  @!P0 FMUL R28, R28, 1.175494350822287508e-38 ;  /* 0x008000001c1c8820 */ /* 0x001fe20000400000 */
[----:B------:R-:W-:Y:S06]  /*2270*/  BRA `(.L_x_8798) ;  /* 0x0000000800287947 */ /* 0x000fec0003800000 */
.L_x_8806:
        /* <DEDUP_REMOVED lines=25> */
.L_x_8809:
[----:B------:R-:W4:Y:S02]  /*2410*/  LDG.E.U8 R2, desc[UR36][R2.64] ;  /* 0x0000002402027981 */ /* 0x000f24000c1e1100 */
[C---:B----4-:R-:W-:Y:S02]  /*2420*/  IMAD.SHL.U32 R4, R2.reuse, 0x2000000, RZ ;  /* 0x0200000002047824 */ /* 0x050fe400078e00ff */
        /* <DEDUP_REMOVED lines=10> */
.L_x_8808:
[----:B------:R-:W4:Y:S02]  /*24d0*/  LDG.E.U16 R2, desc[UR36][R2.64] ;  /* 0x0000002402027981 */ /* 0x000f24000c1e1500 */
[----:B----4-:R-:W-:Y:S01]  /*24e0*/  IMAD.U32 R28, R2, 0x10000, RZ ;  /* 0x00010000021c7824 */ /* 0x010fe200078e00ff */
[----:B------:R-:W-:Y:S06]  /*24f0*/  BRA `(.L_x_8798) ;  /* 0x0000000400887947 */ /* 0x000fec0003800000 */
.L_x_8805:
        /* <DEDUP_REMOVED lines=11> */
.L_x_8812:
        /* <DEDUP_REMOVED lines=20> */
.L_x_8814:
[----:B------:R-:W-:Y:S05]  /*26f0*/  BSYNC.RECONVERGENT B0 ;  /* 0x0000000000007941 */ /* 0x000fea0003800200 */
.L_x_8813:
[----:B------:R-:W-:Y:S01]  /*2700*/  IMAD.SHL.U32 R0, R0, 0x100000, RZ ;  /* 0x0010000000007824 */ /* 0x000fe200078e00ff */
[----:B------:R-:W-:-:S04]  /*2710*/  LEA R2, R2, 0x3b800000, 0x17 ;  /* 0x3b80000002027811 */ /* 0x000fc800078eb8ff */
[----:B------:R-:W-:Y:S01]  /*2720*/  LOP3.LUT R28, R2, R0, R7, 0xfe, !PT ;  /* 0x00000000021c7212 */ /* 0x000fe200078efe07 */
[----:B------:R-:W-:Y:S06]  /*2730*/  BRA `(.L_x_8798) ;  /* 0x0000000000f87947 */ /* 0x000fec0003800000 */
.L_x_8811:
        /* <DEDUP_REMOVED lines=20> */
.L_x_8816:
[----:B------:R-:W-:Y:S05]  /*2880*/  BSYNC.RECONVERGENT B0 ;  /* 0x0000000000007941 */ /* 0x000fea0003800200 */
.L_x_8815:
[----:B------:R-:W-:Y:S01]  /*2890*/  IMAD.SHL.U32 R0, R0, 0x200000, RZ ;  /* 0x0020000000007824 */ /* 0x000fe200078e00ff */
[----:B------:R-:W-:-:S04]  /*28a0*/  LEA R2, R2, 0x37800000, 0x17 ;  /* 0x3780000002027811 */ /* 0x000fc800078eb8ff */
[----:B------:R-:W-:Y:S01]  /*28b0*/  LOP3.LUT R28, R2, R0, R7, 0xfe, !PT ;  /* 0x00000000021c7212 */ /* 0x000fe200078efe07 */
[----:B------:R-:W-:Y:S06]  /*28c0*/  BRA `(.L_x_8798) ;  /* 0x0000000000947947 */ /* 0x000fec0003800000 */
.L_x_8810:
[----:B------:R-:W-:-:S09]  /*28d0*/  UISETP.NE.AND UP0, UPT, UR4, 0x1c, UPT ;  /* 0x0000001c0400788c */ /* 0x000fd2000bf05270 */
[----:B------:R-:W-:Y:S05]  /*28e0*/  BRA.U !UP0, `(.L_x_8817) ;  /* 0x0000000108847547 */ /* 0x000fea000b800000 */
[----:B------:R-:W-:-:S09]  /*28f0*/  UISETP.NE.AND UP0, UPT, UR4, 0x1d, UPT ;  /* 0x0000001d0400788c */ /* 0x000fd2000bf05270 */
[----:B------:R-:W-:Y:S05]  /*2900*/  BRA.U !UP0, `(.L_x_8818) ;  /* 0x0000000108707547 */ /* 0x000fea000b800000 */
[----:B------:R-:W-:-:S09]  /*2910*/  UISETP.NE.AND UP0, UPT, UR4, 0x2c, UPT ;  /* 0x0000002c0400788c */ /* 0x000fd2000bf05270 */
[----:B------:R-:W-:Y:S05]  /*2920*/  BRA.U !UP0, `(.L_x_8819) ;  /* 0x0000000108487547 */ /* 0x000fea000b800000 */
.L_x_8797:
        /* <DEDUP_REMOVED lines=16> */
.L_x_8820:
[----:B------:R-:W-:Y:S01]  /*2a30*/  IMAD.MOV.U32 R28, RZ, RZ, RZ ;  /* 0x000000ffff1c7224 */ /* 0x000fe200078e00ff */
[----:B------:R-:W-:Y:S06]  /*2a40*/  BRA `(.L_x_8798) ;  /* 0x0000000000347947 */ /* 0x000fec0003800000 */
.L_x_8819:
        /* <DEDUP_REMOVED lines=8> */
.L_x_8818:
[----:B------:R-:W4:Y:S02]  /*2ad0*/  LDG.E.64 R2, desc[UR36][R2.64] ;  /* 0x0000002402027981 */ /* 0x000f24000c1e1b00 */
[----:B----4-:R0:W4:Y:S01]  /*2ae0*/  I2F.U64 R28, R2 ;  /* 0x00000002001c7312 */ /* 0x0101220000301000 */
[----:B------:R-:W-:Y:S05]  /*2af0*/  BRA `(.L_x_8798) ;  /* 0x0000000000087947 */ /* 0x000fea0003800000 */
.L_x_8817:
[----:B------:R-:W4:Y:S02]  /*2b00*/  LDG.E R2, desc[UR36][R2.64] ;  /* 0x0000002402027981 */ /* 0x000f24000c1e1900 */
[----:B----4-:R-:W-:-:S07]  /*2b10*/  I2FP.F32.U32 R28, R2 ;  /* 0x00000002001c7245 */ /* 0x010fce0000201000 */
.L_x_8798:
[----:B------:R-:W-:Y:S05]  /*2b20*/  BSYNC.RECONVERGENT B6 ;  /* 0x0000000000067941 */ /* 0x000fea0003800200 */
.L_x_8792:
[----:B------:R-:W-:-:S07]  /*2b30*/  VIADD R34, R26, 0x80 ;  /* 0x000000801a227836 */ /* 0x000fce0000000000 */
.L_x_8733:
[----:B------:R-:W-:Y:S05]  /*2b40*/  BSYNC.RECONVERGENT B7 ;  /* 0x0000000000077941 */ /* 0x000fea0003800200 */
.L_x_8732:
[----:B------:R-:W-:Y:S01]  /*2b50*/  ISETP.GE.AND P0, PT, R34, R27, PT ;  /* 0x0000001b2200720c */ /* 0x000fe20003f06270 */
[----:B------:R-:W-:Y:S01]  /*2b60*/  BSSY.RECONVERGENT B7, `(.L_x_8821) ;  /* 0x00002ac000077945 */ /* 0x000fe20003800200 */
[----:B------:R-:W-:Y:S02]  /*2b70*/  IMAD.MOV.U32 R22, RZ, RZ, RZ ;  /* 0x000000ffff167224 */ /* 0x000fe400078e00ff */
[----:B------:R-:W-:Y:S02]  /*2b80*/  IMAD.MOV.U32 R16, RZ, RZ, RZ ;  /* 0x000000ffff107224 */ /* 0x000fe400078e00ff */
[----:B------:R-:W-:-:S07]  /*2b90*/  IMAD.MOV.U32 R19, RZ, RZ, RZ ;  /* 0x000000ffff137224 */ /* 0x000fce00078e00ff */
[----:B------:R-:W-:Y:S05]  /*2ba0*/  @P0 BRA `(.L_x_8822) ;  /* 0x00000028009c0947 */ /* 0x000fea0003800000 */
[----:B------:R-:W1:Y:S01]  /*2bb0*/  LDC.64 R4, c[0x0][0x3a0] ;  /* 0x0000e800ff047b82 */ /* 0x000e620000000a00 */
[----:B------:R-:W2:Y:S01]  /*2bc0*/  LDCU UR5, c[0x0][0x3c0] ;  /* 0x00007800ff0577ac */ /* 0x000ea20008000800 */
[----:B0-----:R-:W-:Y:S01]  /*2bd0*/  IMAD R2, R17, 0x200, R34 ;  /* 0x0000020011027824 */ /* 0x001fe200078e0222 */
[----:B------:R-:W-:Y:S01]  /*2be0*/  BSSY.RECONVERGENT B6, `(.L_x_8823) ;  /* 0x00000df000067945 */ /* 0x000fe20003800200 */
[----:B------:R-:W-:-:S04]  /*2bf0*/  UPRMT UR4, UR39, 0x9910, URZ ;  /* 0x0000991027047896 */ /* 0x000fc800080000ff */
        /* <DEDUP_REMOVED lines=16> */
.L_x_8827:
[----:B------:R-:W2:Y:S02]  /*2d00*/  LDG.E.U8 R4, desc[UR36][R4.64] ;  /* 0x0000002404047981 */ /* 0x000ea4000c1e1100 */
[----:B--2---:R-:W-:Y:S01]  /*2d10*/  I2FP.F32.U32 R22, R4 ;  /* 0x0000000400167245 */ /* 0x004fe20000201000 */
[----:B------:R-:W-:Y:S06]  /*2d20*/  BRA `(.L_x_8829) ;  /* 0x0000000c00287947 */ /* 0x000fec0003800000 */
.L_x_8826:
        /* <DEDUP_REMOVED lines=9> */
.L_x_8831:
[----:B------:R-:W2:Y:S02]  /*2dc0*/  LDG.E R4, desc[UR36][R4.64] ;  /* 0x0000002404047981 */ /* 0x000ea4000c1e1900 */
[----:B--2---:R-:W-:Y:S01]  /*2dd0*/  I2FP.F32.S32 R22, R4 ;  /* 0x0000000400167245 */ /* 0x004fe20000201400 */
[----:B------:R-:W-:Y:S06]  /*2de0*/  BRA `(.L_x_8829) ;  /* 0x0000000800f87947 */ /* 0x000fec0003800000 */
.L_x_8830:
[----:B------:R-:W2:Y:S02]  /*2df0*/  LDG.E.U16 R4, desc[UR36][R4.64] ;  /* 0x0000002404047981 */ /* 0x000ea4000c1e1500 */
[----:B--2---:R2:W0:Y:S01]  /*2e00*/  I2F.S16 R22, R4 ;  /* 0x0000000400167306 */ /* 0x0044220000101400 */
[----:B------:R-:W-:Y:S05]  /*2e10*/  BRA `(.L_x_8829) ;  /* 0x0000000800ec7947 */ /* 0x000fea0003800000 */
.L_x_8825:
        /* <DEDUP_REMOVED lines=8> */
.L_x_8833:
[----:B------:R-:W2:Y:S02]  /*2ea0*/  LDG.E.U16 R4, desc[UR36][R4.64] ;  /* 0x0000002404047981 */ /* 0x000ea4000c1e1500 */
[----:B--2---:R-:W-:Y:S01]  /*2eb0*/  HADD2.F32 R22, -RZ, R4.H0_H0 ;  /* 0x20000004ff167230 */ /* 0x004fe20000004100 */
[----:B------:R-:W-:Y:S06]  /*2ec0*/  BRA `(.L_x_8829) ;  /* 0x0000000800c07947 */ /* 0x000fec0003800000 */
.L_x_8832:
        /* <DEDUP_REMOVED lines=8> */
.L_x_8835:
[----:B------:R-:W2:Y:S02]  /*2f50*/  LDG.E.U16 R4, desc[UR36][R4.64] ;  /* 0x0000002404047981 */ /* 0x000ea4000c1e1500 */
[----:B--2---:R-:W-:Y:S01]  /*2f60*/  HADD2.F32 R22, -RZ, R4.H0_H0 ;  /* 0x20000004ff167230 */ /* 0x004fe20000004100 */
[----:B------:R-:W-:Y:S06]  /*2f70*/  BRA `(.L_x_8829) ;  /* 0x0000000800947947 */ /* 0x000fec0003800000 */
.L_x_8834:
[----:B------:R-:W2:Y:S01]  /*2f80*/  LDG.E.64 R4, desc[UR36][R4.64] ;  /* 0x0000002404047981 */ /* 0x000ea2000c1e1b00 */
[----:B------:R-:W-:Y:S01]  /*2f90*/  UMOV UR4, 0xf0000000 ;  /* 0xf000000000047882 */ /* 0x000fe20000000000 */
[----:B------:R-:W-:Y:S01]  /*2fa0*/  UMOV UR5, 0x380fffff ;  /* 0x380fffff00057882 */ /* 0x000fe20000000000 */
[----:B--2---:R-:W0:Y:S01]  /*2fb0*/  F2F.F32.F64 R22, R4 ;  /* 0x0000000400167310 */ /* 0x004e220000301000 */
[----:B------:R-:W-:-:S14]  /*2fc0*/  DSETP.GEU.AND P0, PT, |R4|, UR4, PT ;  /* 0x0000000404007e2a */ /* 0x000fdc000bf0e200 */
[----:B0-----:R-:W-:Y:S01]  /*2fd0*/  @!P0 FMUL R22, R22, 1.175494350822287508e-38 ;  /* 0x0080000016168820 */ /* 0x001fe20000400000 */
[----:B------:R-:W-:Y:S06]  /*2fe0*/  BRA `(.L_x_8829) ;  /* 0x0000000800787947 */ /* 0x000fec0003800000 */
.L_x_8824:
        /* <DEDUP_REMOVED lines=12> */
.L_x_8838:
[----:B------:R-:W2:Y:S01]  /*30b0*/  LDG.E.64 R4, desc[UR36][R4.64] ;  /* 0x0000002404047981 */ /* 0x000ea2000c1e1b00 */
[----:B------:R-:W-:Y:S01]  /*30c0*/  UMOV UR4, 0xf0000000 ;  /* 0xf000000000047882 */ /* 0x000fe20000000000 */
[----:B------:R-:W-:Y:S01]  /*30d0*/  UMOV UR5, 0x380fffff ;  /* 0x380fffff00057882 */ /* 0x000fe20000000000 */
[----:B--2---:R-:W0:Y:S01]  /*30e0*/  F2F.F32.F64 R22, R4 ;  /* 0x0000000400167310 */ /* 0x004e220000301000 */
[----:B------:R-:W-:-:S14]  /*30f0*/  DSETP.GEU.AND P0, PT, |R4|, UR4, PT ;  /* 0x0000000404007e2a */ /* 0x000fdc000bf0e200 */
[----:B0-----:R-:W-:Y:S01]  /*3100*/  @!P0 FMUL R22, R22, 1.175494350822287508e-38 ;  /* 0x0080000016168820 */ /* 0x001fe20000400000 */
[----:B------:R-:W-:Y:S06]  /*3110*/  BRA `(.L_x_8829) ;  /* 0x00000008002c7947 */ /* 0x000fec0003800000 */
.L_x_8837:
        /* <DEDUP_REMOVED lines=25> */
.L_x_8840:
        /* <DEDUP_REMOVED lines=13> */
.L_x_8839:
[----:B------:R-:W2:Y:S02]  /*3380*/  LDG.E.U16 R4, desc[UR36][R4.64] ;  /* 0x0000002404047981 */ /* 0x000ea4000c1e1500 */
[----:B--2---:R-:W-:Y:S01]  /*3390*/  IMAD.U32 R22, R4, 0x10000, RZ ;  /* 0x0001000004167824 */ /* 0x004fe200078e00ff */
[----:B------:R-:W-:Y:S06]  /*33a0*/  BRA `(.L_x_8829) ;  /* 0x0000000400887947 */ /* 0x000fec0003800000 */
.L_x_8836:
        /* <DEDUP_REMOVED lines=11> */
.L_x_8843:
        /* <DEDUP_REMOVED lines=20> */
.L_x_8845:
[----:B------:R-:W-:Y:S05]  /*35a0*/  BSYNC.RECONVERGENT B0 ;  /* 0x0000000000007941 */ /* 0x000fea0003800200 */
.L_x_8844:
[----:B------:R-:W-:Y:S01]  /*35b0*/  IMAD.SHL.U32 R0, R0, 0x100000, RZ ;  /* 0x0010000000007824 */ /* 0x000fe200078e00ff */
[----:B------:R-:W-:-:S04]  /*35c0*/  LEA R3, R3, 0x3b800000, 0x17 ;  /* 0x3b80000003037811 */ /* 0x000fc800078eb8ff */
[----:B------:R-:W-:Y:S01]  /*35d0*/  LOP3.LUT R22, R3, R0, R7, 0xfe, !PT ;  /* 0x0000000003167212 */ /* 0x000fe200078efe07 */
[----:B------:R-:W-:Y:S06]  /*35e0*/  BRA `(.L_x_8829) ;  /* 0x0000000000f87947 */ /* 0x000fec0003800000 */
.L_x_8842:
        /* <DEDUP_REMOVED lines=20> */
.L_x_8847:
[----:B------:R-:W-:Y:S05]  /*3730*/  BSYNC.RECONVERGENT B0 ;  /* 0x0000000000007941 */ /* 0x000fea0003800200 */
.L_x_8846:
[----:B------:R-:W-:Y:S01]  /*3740*/  IMAD.SHL.U32 R0, R0, 0x200000, RZ ;  /* 0x0020000000007824 */ /* 0x000fe200078e00ff */
[----:B------:R-:W-:-:S04]  /*3750*/  LEA R3, R3, 0x37800000, 0x17 ;  /* 0x3780000003037811 */ /* 0x000fc800078eb8ff */
[----:B------:R-:W-:Y:S01]  /*3760*/  LOP3.LUT R22, R3, R0, R7, 0xfe, !PT ;  /* 0x0000000003167212 */ /* 0x000fe200078efe07 */
[----:B------:R-:W-:Y:S06]  /*3770*/  BRA `(.L_x_8829) ;  /* 0x0000000000947947 */ /* 0x000fec0003800000 */
.L_x_8841:
        /* <DEDUP_REMOVED lines=14> */
.L_x_8828:
        /* <DEDUP_REMOVED lines=16> */
.L_x_8850:
[----:B------:R-:W-:Y:S01]  /*3960*/  IMAD.MOV.U32 R22, RZ, RZ, RZ ;  /* 0x000000ffff167224 */ /* 0x000fe200078e00ff */
[----:B------:R-:W-:Y:S06]  /*3970*/  BRA `(.L_x_8829) ;  /* 0x0000000000147947 */ /* 0x000fec0003800000 */
.L_x_8849:
[----:B------:R-:W2:Y:S02]  /*3980*/  LDG.E.64 R22, desc[UR36][R4.64] ;  /* 0x0000002404167981 */ /* 0x000ea4000c1e1b00 */
[----:B--2---:R0:W1:Y:S01]  /*3990*/  I2F.U64 R22, R22 ;  /* 0x0000001600167312 */ /* 0x0040620000301000 */
[----:B------:R-:W-:Y:S05]  /*39a0*/  BRA `(.L_x_8829) ;  /* 0x0000000000087947 */ /* 0x000fea0003800000 */
.L_x_8848:
[----:B------:R-:W2:Y:S02]  /*39b0*/  LDG.E R4, desc[UR36][R4.64] ;  /* 0x0000002404047981 */ /* 0x000ea4000c1e1900 */
[----:B--2---:R-:W-:-:S07]  /*39c0*/  I2FP.F32.U32 R22, R4 ;  /* 0x0000000400167245 */ /* 0x004fce0000201000 */
.L_x_8829:
[----:B------:R-:W-:Y:S05]  /*39d0*/  BSYNC.RECONVERGENT B6 ;  /* 0x0000000000067941 */ /* 0x000fea0003800200 */
.L_x_8823:
        /* <DEDUP_REMOVED lines=20> */
.L_x_8855:
[----:B------:R-:W2:Y:S02]  /*3b20*/  LDG.E.U8 R4, desc[UR36][R4.64] ;  /* 0x0000002404047981 */ /* 0x000ea4000c1e1100 */
[----:B--2---:R-:W-:Y:S01]  /*3b30*/  I2FP.F32.U32 R16, R4 ;  /* 0x0000000400107245 */ /* 0x004fe20000201000 */
[----:B------:R-:W-:Y:S06]  /*3b40*/  BRA `(.L_x_8857) ;  /* 0x0000000c00287947 */ /* 0x000fec0003800000 */
.L_x_8854:
        /* <DEDUP_REMOVED lines=9> */
.L_x_8859:
[----:B------:R-:W2:Y:S02]  /*3be0*/  LDG.E R4, desc[UR36][R4.64] ;  /* 0x0000002404047981 */ /* 0x000ea4000c1e1900 */
[----:B--2---:R-:W-:Y:S01]  /*3bf0*/  I2FP.F32.S32 R16, R4 ;  /* 0x0000000400107245 */ /* 0x004fe20000201400 */
[----:B------:R-:W-:Y:S06]  /*3c00*/  BRA `(.L_x_8857) ;  /* 0x0000000800f87947 */ /* 0x000fec0003800000 */
.L_x_8858:
[----:B------:R-:W2:Y:S02]  /*3c10*/  LDG.E.U16 R4, desc[UR36][R4.64] ;  /* 0x0000002404047981 */ /* 0x000ea4000c1e1500 */
[----:B--2---:R0:W2:Y:S01]  /*3c20*/  I2F.S16 R16, R4 ;  /* 0x0000000400107306 */ /* 0x0040a20000101400 */
[----:B------:R-:W-:Y:S05]  /*3c30*/  BRA `(.L_x_8857) ;  /* 0x0000000800ec7947 */ /* 0x000fea0003800000 */
.L_x_8853:
        /* <DEDUP_REMOVED lines=8> */
.L_x_8861:
[----:B------:R-:W2:Y:S02]  /*3cc0*/  LDG.E.U16 R4, desc[UR36][R4.64] ;  /* 0x0000002404047981 */ /* 0x000ea4000c1e1500 */
[----:B--2---:R-:W-:Y:S01]  /*3cd0*/  HADD2.F32 R16, -RZ, R4.H0_H0 ;  /* 0x20000004ff107230 */ /* 0x004fe20000004100 */
[----:B------:R-:W-:Y:S06]  /*3ce0*/  BRA `(.L_x_8857) ;  /* 0x0000000800c07947 */ /* 0x000fec0003800000 */
.L_x_8860:
        /* <DEDUP_REMOVED lines=8> */
.L_x_8863:
[----:B------:R-:W2:Y:S02]  /*3d70*/  LDG.E.U16 R4, desc[UR36][R4.64] ;  /* 0x0000002404047981 */ /* 0x000ea4000c1e1500 */
[----:B--2---:R-:W-:Y:S01]  /*3d80*/  HADD2.F32 R16, -RZ, R4.H0_H0 ;  /* 0x20000004ff107230 */ /* 0x004fe20000004100 */
[----:B------:R-:W-:Y:S06]  /*3d90*/  BRA `(.L_x_8857) ;  /* 0x0000000800947947 */ /* 0x000fec0003800000 */
.L_x_8862:
[----:B------:R-:W2:Y:S01]  /*3da0*/  LDG.E.64 R4, desc[UR36][R4.64] ;  /* 0x0000002404047981 */ /* 0x000ea2000c1e1b00 */
[----:B------:R-:W-:Y:S01]  /*3db0*/  UMOV UR4, 0xf0000000 ;  /* 0xf000000000047882 */ /* 0x000fe20000000000 */
[----:B------:R-:W-:Y:S01]  /*3dc0*/  UMOV UR5, 0x380fffff ;  /* 0x380fffff00057882 */ /* 0x000fe20000000000 */
[----:B--2---:R-:W0:Y:S01]  /*3dd0*/  F2F.F32.F64 R16, R4 ;  /* 0x0000000400107310 */ /* 0x004e220000301000 */
[----:B------:R-:W-:-:S14]  /*3de0*/  DSETP.GEU.AND P0, PT, |R4|, UR4, PT ;  /* 0x0000000404007e2a */ /* 0x000fdc000bf0e200 */
[----:B0-----:R-:W-:Y:S01]  /*3df0*/  @!P0 FMUL R16, R16, 1.175494350822287508e-38 ;  /* 0x0080000010108820 */ /* 0x001fe20000400000 */
[----:B------:R-:W-:Y:S06]  /*3e00*/  BRA `(.L_x_8857) ;  /* 0x0000000800787947 */ /* 0x000fec0003800000 */
.L_x_8852:
        /* <DEDUP_REMOVED lines=12> */
.L_x_8866:
[----:B------:R-:W2:Y:S01]  /*3ed0*/  LDG.E.64 R4, desc[UR36][R4.64] ;  /* 0x0000002404047981 */ /* 0x000ea2000c1e1b00 */
[----:B------:R-:W-:Y:S01]  /*3ee0*/  UMOV UR4, 0xf0000000 ;  /* 0xf000000000047882 */ /* 0x000fe20000000000 */
[----:B------:R-:W-:Y:S01]  /*3ef0*/  UMOV UR5, 0x380fffff ;  /* 0x380fffff00057882 */ /* 0x000fe20000000000 */
[----:B--2---:R-:W0:Y:S01]  /*3f00*/  F2F.F32.F64 R16, R4 ;  /* 0x0000000400107310 */ /* 0x004e220000301000 */
[----:B------:R-:W-:-:S14]  /*3f10*/  DSETP.GEU.AND P0, PT, |R4|, UR4, PT ;  /* 0x0000000404007e2a */ /* 0x000fdc000bf0e200 */
[----:B0-----:R-:W-:Y:S01]  /*3f20*/  @!P0 FMUL R16, R16, 1.175494350822287508e-38 ;  /* 0x0080000010108820 */ /* 0x001fe20000400000 */
[----:B------:R-:W-:Y:S06]  /*3f30*/  BRA `(.L_x_8857) ;  /* 0x00000008002c7947 */ /* 0x000fec0003800000 */
.L_x_8865:
        /* <DEDUP_REMOVED lines=25> */
.L_x_8868:
        /* <DEDUP_REMOVED lines=13> */
.L_x_8867:
[----:B------:R-:W2:Y:S02]  /*41a0*/  LDG.E.U16 R4, desc[UR36][R4.64] ;  /* 0x0000002404047981 */ /* 0x000ea4000c1e1500 */
[----:B--2---:R-:W-:Y:S01]  /*41b0*/  IMAD.U32 R16, R4, 0x10000, RZ ;  /* 0x0001000004107824 */ /* 0x004fe200078e00ff */
[----:B------:R-:W-:Y:S06]  /*41c0*/  BRA `(.L_x_8857) ;  /* 0x0000000400887947 */ /* 0x000fec0003800000 */
.L_x_8864:
        /* <DEDUP_REMOVED lines=11> */
.L_x_8871:
        /* <DEDUP_REMOVED lines=20> */
.L_x_8873:
[----:B------:R-:W-:Y:S05]  /*43c0*/  BSYNC.RECONVERGENT B0 ;  /* 0x0000000000007941 */ /* 0x000fea0003800200 */
.L_x_8872:
[----:B------:R-:W-:Y:S01]  /*43d0*/  IMAD.SHL.U32 R0, R0, 0x100000, RZ ;  /* 0x0010000000007824 */ /* 0x000fe200078e00ff */
[----:B------:R-:W-:-:S04]  /*43e0*/  LEA R3, R3, 0x3b800000, 0x17 ;  /* 0x3b80000003037811 */ /* 0x000fc800078eb8ff */
[----:B------:R-:W-:Y:S01]  /*43f0*/  LOP3.LUT R16, R3, R0, R7, 0xfe, !PT ;  /* 0x0000000003107212 */ /* 0x000fe200078efe07 */
[----:B------:R-:W-:Y:S06]  /*4400*/  BRA `(.L_x_8857) ;  /* 0x0000000000f87947 */ /* 0x000fec0003800000 */
.L_x_8870:
        /* <DEDUP_REMOVED lines=20> */
.L_x_8875:
[----:B------:R-:W-:Y:S05]  /*4550*/  BSYNC.RECONVERGENT B0 ;  /* 0x0000000000007941 */ /* 0x000fea0003800200 */
.L_x_8874:
[----:B------:R-:W-:Y:S01]  /*4560*/  IMAD.SHL.U32 R0, R0, 0x200000, RZ ;  /* 0x0020000000007824 */ /* 0x000fe200078e00ff */
[----:B------:R-:W-:-:S04]  /*4570*/  LEA R3, R3, 0x37800000, 0x17 ;  /* 0x3780000003037811 */ /* 0x000fc800078eb8ff */
[----:B------:R-:W-:Y:S01]  /*4580*/  LOP3.LUT R16, R3, R0, R7, 0xfe, !PT ;  /* 0x0000000003107212 */ /* 0x000fe200078efe07 */
[----:B------:R-:W-:Y:S06]  /*4590*/  BRA `(.L_x_8857) ;  /* 0x0000000000947947 */ /* 0x000fec0003800000 */
.L_x_8869:
        /* <DEDUP_REMOVED lines=14> */
.L_x_8856:
        /* <DEDUP_REMOVED lines=16> */
.L_x_8878:
[----:B------:R-:W-:Y:S01]  /*4780*/  IMAD.MOV.U32 R16, RZ, RZ, RZ ;  /* 0x000000ffff107224 */ /* 0x000fe200078e00ff */
[----:B------:R-:W-:Y:S06]  /*4790*/  BRA `(.L_x_8857) ;  /* 0x0000000000147947 */ /* 0x000fec0003800000 */
.L_x_8877:
[----:B------:R-:W2:Y:S02]  /*47a0*/  LDG.E.64 R4, desc[UR36][R4.64] ;  /* 0x0000002404047981 */ /* 0x000ea4000c1e1b00 */
[----:B--2---:R0:W2:Y:S01]  /*47b0*/  I2F.U64 R16, R4 ;  /* 0x0000000400107312 */ /* 0x0040a20000301000 */
[----:B------:R-:W-:Y:S05]  /*47c0*/  BRA `(.L_x_8857) ;  /* 0x0000000000087947 */ /* 0x000fea0003800000 */
.L_x_8876:
[----:B------:R-:W2:Y:S02]  /*47d0*/  LDG.E R4, desc[UR36][R4.64] ;  /* 0x0000002404047981 */ /* 0x000ea4000c1e1900 */
[----:B--2---:R-:W-:-:S07]  /*47e0*/  I2FP.F32.U32 R16, R4 ;  /* 0x0000000400107245 */ /* 0x004fce0000201000 */
.L_x_8857:
[----:B------:R-:W-:Y:S05]  /*47f0*/  BSYNC.RECONVERGENT B6 ;  /* 0x0000000000067941 */ /* 0x000fea0003800200 */
.L_x_8851:
        /* <DEDUP_REMOVED lines=20> */
.L_x_8883:
[----:B------:R-:W2:Y:S02]  /*4940*/  LDG.E.U8 R2, desc[UR36][R2.64] ;  /* 0x0000002402027981 */ /* 0x000ea4000c1e1100 */
[----:B--2---:R-:W-:Y:S01]  /*4950*/  I2FP.F32.U32 R19, R2 ;  /* 0x0000000200137245 */ /* 0x004fe20000201000 */
[----:B------:R-:W-:Y:S06]  /*4960*/  BRA `(.L_x_8885) ;  /* 0x0000000c00247947 */ /* 0x000fec0003800000 */
.L_x_8882:
        /* <DEDUP_REMOVED lines=9> */
.L_x_8887:
[----:B------:R-:W2:Y:S02]  /*4a00*/  LDG.E R2, desc[UR36][R2.64] ;  /* 0x0000002402027981 */ /* 0x000ea4000c1e1900 */
[----:B--2---:R-:W-:Y:S01]  /*4a10*/  I2FP.F32.S32 R19, R2 ;  /* 0x0000000200137245 */ /* 0x004fe20000201400 */
[----:B------:R-:W-:Y:S06]  /*4a20*/  BRA `(.L_x_8885) ;  /* 0x0000000800f47947 */ /* 0x000fec0003800000 */
.L_x_8886:
[----:B------:R-:W2:Y:S02]  /*4a30*/  LDG.E.U16 R2, desc[UR36][R2.64] ;  /* 0x0000002402027981 */ /* 0x000ea4000c1e1500 */
[----:B--2---:R0:W1:Y:S01]  /*4a40*/  I2F.S16 R19, R2 ;  /* 0x0000000200137306 */ /* 0x0040620000101400 */
[----:B------:R-:W-:Y:S05]  /*4a50*/  BRA `(.L_x_8885) ;  /* 0x0000000800e87947 */ /* 0x000fea0003800000 */
.L_x_8881:
        /* <DEDUP_REMOVED lines=8> */
.L_x_8889:
[----:B------:R-:W2:Y:S02]  /*4ae0*/  LDG.E.U16 R2, desc[UR36][R2.64] ;  /* 0x0000002402027981 */ /* 0x000ea4000c1e1500 */
[----:B--2---:R-:W-:Y:S01]  /*4af0*/  HADD2.F32 R19, -RZ, R2.H0_H0 ;  /* 0x20000002ff137230 */ /* 0x004fe20000004100 */
[----:B------:R-:W-:Y:S06]  /*4b00*/  BRA `(.L_x_8885) ;  /* 0x0000000800bc7947 */ /* 0x000fec0003800000 */
.L_x_8888:
        /* <DEDUP_REMOVED lines=8> */
.L_x_8891:
[----:B------:R-:W2:Y:S02]  /*4b90*/  LDG.E.U16 R2, desc[UR36][R2.64] ;  /* 0x0000002402027981 */ /* 0x000ea4000c1e1500 */
[----:B--2---:R-:W-:Y:S01]  /*4ba0*/  HADD2.F32 R19, -RZ, R2.H0_H0 ;  /* 0x20000002ff137230 */ /* 0x004fe20000004100 */
[----:B------:R-:W-:Y:S06]  /*4bb0*/  BRA `(.L_x_8885) ;  /* 0x0000000800907947 */ /* 0x000fec0003800000 */
.L_x_8890:
[----:B------:R-:W2:Y:S01]  /*4bc0*/  LDG.E.64 R2, desc[UR36][R2.64] ;  /* 0x0000002402027981 */ /* 0x000ea2000c1e1b00 */
[----:B------:R-:W-:Y:S01]  /*4bd0*/  UMOV UR4, 0xf0000000 ;  /* 0xf000000000047882 */ /* 0x000fe20000000000 */
[----:B------:R-:W-:Y:S01]  /*4be0*/  UMOV UR5, 0x380fffff ;  /* 0x380fffff00057882 */ /* 0x000fe20000000000 */
[----:B--2---:R-:W0:Y:S01]  /*4bf0*/  F2F.F32.F64 R19, R2 ;  /* 0x0000000200137310 */ /* 0x004e220000301000 */
[----:B------:R-:W-:-:S14]  /*4c00*/  DSETP.GEU.AND P0, PT, |R2|, UR4, PT ;  /* 0x0000000402007e2a */ /* 0x000fdc000bf0e200 */
[----:B0-----:R-:W-:Y:S01]  /*4c10*/  @!P0 FMUL R19, R19, 1.175494350822287508e-38 ;  /* 0x0080000013138820 */ /* 0x001fe20000400000 */
[----:B------:R-:W-:Y:S06]  /*4c20*/  BRA `(.L_x_8885) ;  /* 0x0000000800747947 */ /* 0x000fec0003800000 */
.L_x_8880:
        /* <DEDUP_REMOVED lines=12> */
.L_x_8894:
[----:B------:R-:W2:Y:S01]  /*4cf0*/  LDG.E.64 R2, desc[UR36][R2.64] ;  /* 0x0000002402027981 */ /* 0x000ea2000c1e1b00 */
[----:B------:R-:W-:Y:S01]  /*4d00*/  UMOV UR4, 0xf0000000 ;  /* 0xf000000000047882 */ /* 0x000fe20000000000 */
[----:B------:R-:W-:Y:S01]  /*4d10*/  UMOV UR5, 0x380fffff ;  /* 0x380fffff00057882 */ /* 0x000fe20000000000 */
[----:B--2---:R-:W0:Y:S01]  /*4d20*/  F2F.F32.F64 R19, R2 ;  /* 0x0000000200137310 */ /* 0x004e220000301000 */
[----:B------:R-:W-:-:S14]  /*4d30*/  DSETP.GEU.AND P0, PT, |R2|, UR4, PT ;  /* 0x0000000402007e2a */ /* 0x000fdc000bf0e200 */
[----:B0-----:R-:W-:Y:S01]  /*4d40*/  @!P0 FMUL R19, R19, 1.175494350822287508e-38 ;  /* 0x0080000013138820 */ /* 0x001fe20000400000 */
[----:B------:R-:W-:Y:S06]  /*4d50*/  BRA `(.L_x_8885) ;  /* 0x0000000800287947 */ /* 0x000fec0003800000 */
.L_x_8893:
        /* <DEDUP_REMOVED lines=25> */
.L_x_8896:
[----:B------:R-:W2:Y:S02]  /*4ef0*/  LDG.E.U8 R2, desc[UR36][R2.64] ;  /* 0x0000002402027981 */ /* 0x000ea4000c1e1100 */
[C---:B--2---:R-:W-:Y:S02]  /*4f00*/  IMAD.SHL.U32 R0, R2.reuse, 0x2000000, RZ ;  /* 0x0200000002007824 */ /* 0x044fe400078e00ff */
        /* <DEDUP_REMOVED lines=10> */
.L_x_8895:
[----:B------:R-:W2:Y:S02]  /*4fb0*/  LDG.E.U16 R2, desc[UR36][R2.64] ;  /* 0x0000002402027981 */ /* 0x000ea4000c1e1500 */
[----:B--2---:R-:W-:Y:S01]  /*4fc0*/  IMAD.U32 R19, R2, 0x10000, RZ ;  /* 0x0001000002137824 */ /* 0x004fe200078e00ff */
[----:B------:R-:W-:Y:S06]  /*4fd0*/  BRA `(.L_x_8885) ;  /* 0x0000000400887947 */ /* 0x000fec0003800000 */
.L_x_8892:
        /* <DEDUP_REMOVED lines=11> */
.L_x_8899:
        /* <DEDUP_REMOVED lines=20> */
.L_x_8901:
[----:B------:R-:W-:Y:S05]  /*51d0*/  BSYNC.RECONVERGENT B0 ;  /* 0x0000000000007941 */ /* 0x000fea0003800200 */
.L_x_8900:
[----:B------:R-:W-:Y:S01]  /*51e0*/  IMAD.SHL.U32 R0, R0, 0x100000, RZ ;  /* 0x0010000000007824 */ /* 0x000fe200078e00ff */
[----:B------:R-:W-:-:S04]  /*51f0*/  LEA R2, R2, 0x3b800000, 0x17 ;  /* 0x3b80000002027811 */ /* 0x000fc800078eb8ff */
[----:B------:R-:W-:Y:S01]  /*5200*/  LOP3.LUT R19, R2, R0, R19, 0xfe, !PT ;  /* 0x0000000002137212 */ /* 0x000fe200078efe13 */
[----:B------:R-:W-:Y:S06]  /*5210*/  BRA `(.L_x_8885) ;  /* 0x0000000000f87947 */ /* 0x000fec0003800000 */
.L_x_8898:
        /* <DEDUP_REMOVED lines=20> */
.L_x_8903:
[----:B------:R-:W-:Y:S05]  /*5360*/  BSYNC.RECONVERGENT B0 ;  /* 0x0000000000007941 */ /* 0x000fea0003800200 */
.L_x_8902:
[----:B------:R-:W-:Y:S01]  /*5370*/  IMAD.SHL.U32 R0, R0, 0x200000, RZ ;  /* 0x0020000000007824 */ /* 0x000fe200078e00ff */
[----:B------:R-:W-:-:S04]  /*5380*/  LEA R2, R2, 0x37800000, 0x17 ;  /* 0x3780000002027811 */ /* 0x000fc800078eb8ff */
[----:B------:R-:W-:Y:S01]  /*5390*/  LOP3.LUT R19, R2, R0, R19, 0xfe, !PT ;  /* 0x0000000002137212 */ /* 0x000fe200078efe13 */
[----:B------:R-:W-:Y:S06]  /*53a0*/  BRA `(.L_x_8885) ;  /* 0x0000000000947947 */ /* 0x000fec0003800000 */
.L_x_8897:
        /* <DEDUP_REMOVED lines=14> */
.L_x_8884:
        /* <DEDUP_REMOVED lines=16> */
.L_x_8906:
[----:B------:R-:W-:Y:S01]  /*5590*/  IMAD.MOV.U32 R19, RZ, RZ, RZ ;  /* 0x000000ffff137224 */ /* 0x000fe200078e00ff */
[----:B------:R-:W-:Y:S06]  /*55a0*/  BRA `(.L_x_8885) ;  /* 0x0000000000147947 */ /* 0x000fec0003800000 */
.L_x_8905:
[----:B------:R-:W2:Y:S02]  /*55b0*/  LDG.E.64 R2, desc[UR36][R2.64] ;  /* 0x0000002402027981 */ /* 0x000ea4000c1e1b00 */
[----:B--2---:R0:W1:Y:S01]  /*55c0*/  I2F.U64 R19, R2 ;  /* 0x0000000200137312 */ /* 0x0040620000301000 */
[----:B------:R-:W-:Y:S05]  /*55d0*/  BRA `(.L_x_8885) ;  /* 0x0000000000087947 */ /* 0x000fea0003800000 */
.L_x_8904:
[----:B------:R-:W2:Y:S02]  /*55e0*/  LDG.E R2, desc[UR36][R2.64] ;  /* 0x0000002402027981 */ /* 0x000ea4000c1e1900 */
[----:B--2---:R-:W-:-:S07]  /*55f0*/  I2FP.F32.U32 R19, R2 ;  /* 0x0000000200137245 */ /* 0x004fce0000201000 */
.L_x_8885:
[----:B------:R-:W-:Y:S05]  /*5600*/  BSYNC.RECONVERGENT B6 ;  /* 0x0000000000067941 */ /* 0x000fea0003800200 */
.L_x_8879:
[----:B------:R-:W-:-:S07]  /*5610*/  VIADD R34, R34, 0x80 ;  /* 0x0000008022227836 */ /* 0x000fce0000000000 */
.L_x_8822:
[----:B------:R-:W-:Y:S05]  /*5620*/  BSYNC.RECONVERGENT B7 ;  /* 0x0000000000077941 */ /* 0x000fea0003800200 */
.L_x_8821:
[----:B------:R-:W-:Y:S01]  /*5630*/  ISETP.GE.AND P0, PT, R34, R27, PT ;  /* 0x0000001b2200720c */ /* 0x000fe20003f06270 */
[----:B------:R-:W-:Y:S01]  /*5640*/  BSSY.RECONVERGENT B7, `(.L_x_8907) ;  /* 0x00002ab000077945 */ /* 0x000fe20003800200 */
[----:B------:R-:W-:Y:S01]  /*5650*/  CS2R R24, SRZ ;  /* 0x0000000000187805 */ /* 0x000fe2000001ff00 */
[----:B------:R-:W-:-:S10]  /*5660*/  IMAD.MOV.U32 R23, RZ, RZ, RZ ;  /* 0x000000ffff177224 */ /* 0x000fd400078e00ff */
[----:B------:R-:W-:Y:S05]  /*5670*/  @P0 BRA `(.L_x_8908) ;  /* 0x00000028009c0947 */ /* 0x000fea0003800000 */
[----:B------:R-:W1:Y:S01]  /*5680*/  LDC.64 R4, c[0x0][0x3a0] ;  /* 0x0000e800ff047b82 */ /* 0x000e620000000a00 */
[----:B------:R-:W3:Y:S01]  /*5690*/  LDCU UR5, c[0x0][0x3c0] ;  /* 0x00007800ff0577ac */ /* 0x000ee20008000800 */
[----:B0-2---:R-:W-:Y:S01]  /*56a0*/  IMAD R2, R17, 0x200, R34 ;  /* 0x0000020011027824 */ /* 0x005fe200078e0222 */
[----:B------:R-:W-:Y:S01]  /*56b0*/  BSSY.RECONVERGENT B6, `(.L_x_8909) ;  /* 0x00000df000067945 */ /* 0x000fe20003800200 */
[----:B------:R-:W-:-:S04]  /*56c0*/  UPRMT UR4, UR39, 0x9910, URZ ;  /* 0x0000991027047896 */ /* 0x000fc800080000ff */
[----:B------:R-:W-:Y:S01]  /*56d0*/  UISETP.GT.AND UP0, UPT, UR4, 0x9, UPT ;  /* 0x000000090400788c */ /* 0x000fe2000bf04270 */
[----:B---3--:R-:W-:-:S05]  /*56e0*/  IMAD R3, R2, UR5, RZ ;  /* 0x0000000502037c24 */ /* 0x008fca000f8e02ff */
        /* <DEDUP_REMOVED lines=14> */
.L_x_8913:
[----:B------:R-:W2:Y:S02]  /*57d0*/  LDG.E.U8 R4, desc[UR36][R4.64] ;  /* 0x0000002404047981 */ /* 0x000ea4000c1e1100 */
[----:B--2---:R-:W-:Y:S01]  /*57e0*/  I2FP.F32.U32 R24, R4 ;  /* 0x0000000400187245 */ /* 0x004fe20000201000 */
[----:B------:R-:W-:Y:S06]  /*57f0*/  BRA `(.L_x_8915) ;  /* 0x0000000c00287947 */ /* 0x000fec0003800000 */
.L_x_8912:
        /* <DEDUP_REMOVED lines=9> */
.L_x_8917:
[----:B------:R-:W2:Y:S02]  /*5890*/  LDG.E R4, desc[UR36][R4.64] ;  /* 0x0000002404047981 */ /* 0x000ea4000c1e1900 */
[----:B--2---:R-:W-:Y:S01]  /*58a0*/  I2FP.F32.S32 R24, R4 ;  /* 0x0000000400187245 */ /* 0x004fe20000201400 */
[----:B------:R-:W-:Y:S06]  /*58b0*/  BRA `(.L_x_8915) ;  /* 0x0000000800f87947 */ /* 0x000fec0003800000 */
.L_x_8916:
[----:B------:R-:W2:Y:S02]  /*58c0*/  LDG.E.U16 R4, desc[UR36][R4.64] ;  /* 0x0000002404047981 */ /* 0x000ea4000c1e1500 */
[----:B--2---:R2:W3:Y:S01]  /*58d0*/  I2F.S16 R24, R4 ;  /* 0x0000000400187306 */ /* 0x0044e20000101400 */
[----:B------:R-:W-:Y:S05]  /*58e0*/  BRA `(.L_x_8915) ;  /* 0x0000000800ec7947 */ /* 0x000fea0003800000 */
.L_x_8911:
        /* <DEDUP_REMOVED lines=8> */
.L_x_8919:
[----:B------:R-:W2:Y:S02]  /*5970*/  LDG.E.U16 R4, desc[UR36][R4.64] ;  /* 0x0000002404047981 */ /* 0x000ea4000c1e1500 */
[----:B--2---:R-:W-:Y:S01]  /*5980*/  HADD2.F32 R24, -RZ, R4.H0_H0 ;  /* 0x20000004ff187230 */ /* 0x004fe20000004100 */
[----:B------:R-:W-:Y:S06]  /*5990*/  BRA `(.L_x_8915) ;  /* 0x0000000800c07947 */ /* 0x000fec0003800000 */
.L_x_8918:
        /* <DEDUP_REMOVED lines=8> */
.L_x_8921:
[----:B------:R-:W2:Y:S02]  /*5a20*/  LDG.E.U16 R4, desc[UR36][R4.64] ;  /* 0x0000002404047981 */ /* 0x000ea4000c1e1500 */
[----:B--2---:R-:W-:Y:S01]  /*5a30*/  HADD2.F32 R24, -RZ, R4.H0_H0 ;  /* 0x20000004ff187230 */ /* 0x004fe20000004100 */
[----:B------:R-:W-:Y:S06]  /*5a40*/  BRA `(.L_x_8915) ;  /* 0x0000000800947947 */ /* 0x000fec0003800000 */
.L_x_8920:
[----:B------:R-:W2:Y:S01]  /*5a50*/  LDG.E.64 R4, desc[UR36][R4.64] ;  /* 0x0000002404047981 */ /* 0x000ea2000c1e1b00 */
[----:B------:R-:W-:Y:S01]  /*5a60*/  UMOV UR4, 0xf0000000 ;  /* 0xf000000000047882 */ /* 0x000fe20000000000 */
[----:B------:R-:W-:Y:S01]  /*5a70*/  UMOV UR5, 0x380fffff ;  /* 0x380fffff00057882 */ /* 0x000fe20000000000 */
[----:B--2---:R-:W0:Y:S01]  /*5a80*/  F2F.F32.F64 R24, R4 ;  /* 0x0000000400187310 */ /* 0x004e220000301000 */
[----:B------:R-:W-:-:S14]  /*5a90*/  DSETP.GEU.AND P0, PT, |R4|, UR4, PT ;  /* 0x0000000404007e2a */ /* 0x000fdc000bf0e200 */
[----:B0-----:R-:W-:Y:S01]  /*5aa0*/  @!P0 FMUL R24, R24, 1.175494350822287508e-38 ;  /* 0x0080000018188820 */ /* 0x001fe20000400000 */
[----:B------:R-:W-:Y:S06]  /*5ab0*/  BRA `(.L_x_8915) ;  /* 0x0000000800787947 */ /* 0x000fec0003800000 */
.L_x_8910:
        /* <DEDUP_REMOVED lines=12> */
.L_x_8924:
[----:B------:R-:W2:Y:S01]  /*5b80*/  LDG.E.64 R4, desc[UR36][R4.64] ;  /* 0x0000002404047981 */ /* 0x000ea2000c1e1b00 */
[----:B------:R-:W-:Y:S01]  /*5b90*/  UMOV UR4, 0xf0000000 ;  /* 0xf000000000047882 */ /* 0x000fe20000000000 */
[----:B------:R-:W-:Y:S01]  /*5ba0*/  UMOV UR5, 0x380fffff ;  /* 0x380fffff00057882 */ /* 0x000fe20000000000 */
[----:B--2---:R-:W0:Y:S01]  /*5bb0*/  F2F.F32.F64 R24, R4 ;  /* 0x0000000400187310 */ /* 0x004e220000301000 */
[----:B------:R-:W-:-:S14]  /*5bc0*/  DSETP.GEU.AND P0, PT, |R4|, UR4, PT ;  /* 0x0000000404007e2a */ /* 0x000fdc000bf0e200 */
[----:B0-----:R-:W-:Y:S01]  /*5bd0*/  @!P0 FMUL R24, R24, 1.175494350822287508e-38 ;  /* 0x0080000018188820 */ /* 0x001fe20000400000 */
[----:B------:R-:W-:Y:S06]  /*5be0*/  BRA `(.L_x_8915) ;  /* 0x00000008002c7947 */ /* 0x000fec0003800000 */
.L_x_8923:
        /* <DEDUP_REMOVED lines=25> */
.L_x_8926:
        /* <DEDUP_REMOVED lines=13> */
.L_x_8925:
[----:B------:R-:W2:Y:S02]  /*5e50*/  LDG.E.U16 R4, desc[UR36][R4.64] ;  /* 0x0000002404047981 */ /* 0x000ea4000c1e1500 */
[----:B--2---:R-:W-:Y:S01]  /*5e60*/  IMAD.U32 R24, R4, 0x10000, RZ ;  /* 0x0001000004187824 */ /* 0x004fe200078e00ff */
[----:B------:R-:W-:Y:S06]  /*5e70*/  BRA `(.L_x_8915) ;  /* 0x0000000400887947 */ /* 0x000fec0003800000 */
.L_x_8922:
        /* <DEDUP_REMOVED lines=11> */
.L_x_8929:
        /* <DEDUP_REMOVED lines=20> */
.L_x_8931:
[----:B------:R-:W-:Y:S05]  /*6070*/  BSYNC.RECONVERGENT B0 ;  /* 0x0000000000007941 */ /* 0x000fea0003800200 */
.L_x_8930:
[----:B------:R-:W-:Y:S01]  /*6080*/  IMAD.SHL.U32 R0, R0, 0x100000, RZ ;  /* 0x0010000000007824 */ /* 0x000fe200078e00ff */
[----:B------:R-:W-:-:S04]  /*6090*/  LEA R3, R3, 0x3b800000, 0x17 ;  /* 0x3b80000003037811 */ /* 0x000fc800078eb8ff */
[----:B------:R-:W-:Y:S01]  /*60a0*/  LOP3.LUT R24, R3, R0, R7, 0xfe, !PT ;  /* 0x0000000003187212 */ /* 0x000fe200078efe07 */
[----:B------:R-:W-:Y:S06]  /*60b0*/  BRA `(.L_x_8915) ;  /* 0x0000000000f87947 */ /* 0x000fec0003800000 */
.L_x_8928:
        /* <DEDUP_REMOVED lines=20> */
.L_x_8933:
[----:B------:R-:W-:Y:S05]  /*6200*/  BSYNC.RECONVERGENT B0 ;  /* 0x0000000000007941 */ /* 0x000fea0003800200 */
.L_x_8932:
[----:B------:R-:W-:Y:S01]  /*6210*/  IMAD.SHL.U32 R0, R0, 0x200000, RZ ;  /* 0x0020000000007824 */ /* 0x000fe200078e00ff */
[----:B------:R-:W-:-:S04]  /*6220*/  LEA R3, R3, 0x37800000, 0x17 ;  /* 0x3780000003037811 */ /* 0x000fc800078eb8ff */
[----:B------:R-:W-:Y:S01]  /*6230*/  LOP3.LUT R24, R3, R0, R7, 0xfe, !PT ;  /* 0x0000000003187212 */ /* 0x000fe200078efe07 */
[----:B------:R-:W-:Y:S06]  /*6240*/  BRA `(.L_x_8915) ;  /* 0x0000000000947947 */ /* 0x000fec0003800000 */
.L_x_8927:
        /* <DEDUP_REMOVED lines=14> */
.L_x_8914:
        /* <DEDUP_REMOVED lines=16> */
.L_x_8936:
[----:B------:R-:W-:Y:S01]  /*6430*/  IMAD.MOV.U32 R24, RZ, RZ, RZ ;  /* 0x000000ffff187224 */ /* 0x000fe200078e00ff */
[----:B------:R-:W-:Y:S06]  /*6440*/  BRA `(.L_x_8915) ;  /* 0x0000000000147947 */ /* 0x000fec0003800000 */
.L_x_8935:
[----:B------:R-:W2:Y:S02]  /*6450*/  LDG.E.64 R24, desc[UR36][R4.64] ;  /* 0x0000002404187981 */ /* 0x000ea4000c1e1b00 */
[----:B--2---:R0:W1:Y:S01]  /*6460*/  I2F.U64 R24, R24 ;  /* 0x0000001800187312 */ /* 0x0040620000301000 */
[----:B------:R-:W-:Y:S05]  /*6470*/  BRA `(.L_x_8915) ;  /* 0x0000000000087947 */ /* 0x000fea0003800000 */
.L_x_8934:
[----:B------:R-:W2:Y:S02]  /*6480*/  LDG.E R4, desc[UR36][R4.64] ;  /* 0x0000002404047981 */ /* 0x000ea4000c1e1900 */
[----:B--2---:R-:W-:-:S07]  /*6490*/  I2FP.F32.U32 R24, R4 ;  /* 0x0000000400187245 */ /* 0x004fce0000201000 */
.L_x_8915:
[----:B------:R-:W-:Y:S05]  /*64a0*/  BSYNC.RECONVERGENT B6 ;  /* 0x0000000000067941 */ /* 0x000fea0003800200 */
.L_x_8909:
        /* <DEDUP_REMOVED lines=20> */
.L_x_8941:
[----:B------:R-:W2:Y:S02]  /*65f0*/  LDG.E.U8 R4, desc[UR36][R4.64] ;  /* 0x0000002404047981 */ /* 0x000ea4000c1e1100 */
[----:B--2---:R-:W-:Y:S01]  /*6600*/  I2FP.F32.U32 R23, R4 ;  /* 0x0000000400177245 */ /* 0x004fe20000201000 */
[----:B------:R-:W-:Y:S06]  /*6610*/  BRA `(.L_x_8943) ;  /* 0x0000000c00247947 */ /* 0x000fec0003800000 */
.L_x_8940:
        /* <DEDUP_REMOVED lines=9> */
.L_x_8945:
[----:B------:R-:W2:Y:S02]  /*66b0*/  LDG.E R4, desc[UR36][R4.64] ;  /* 0x0000002404047981 */ /* 0x000ea4000c1e1900 */
[----:B--2---:R-:W-:Y:S01]  /*66c0*/  I2FP.F32.S32 R23, R4 ;  /* 0x0000000400177245 */ /* 0x004fe20000201400 */
[----:B------:R-:W-:Y:S06]  /*66d0*/  BRA `(.L_x_8943) ;  /* 0x0000000800f47947 */ /* 0x000fec0003800000 */
.L_x_8944:
[----:B------:R-:W2:Y:S02]  /*66e0*/  LDG.E.U16 R4, desc[UR36][R4.64] ;  /* 0x0000002404047981 */ /* 0x000ea4000c1e1500 */
[----:B--2---:R0:W2:Y:S01]  /*66f0*/  I2F.S16 R23, R4 ;  /* 0x0000000400177306 */ /* 0x0040a20000101400 */
[----:B------:R-:W-:Y:S05]  /*6700*/  BRA `(.L_x_8943) ;  /* 0x0000000800e87947 */ /* 0x000fea0003800000 */
.L_x_8939:
        /* <DEDUP_REMOVED lines=8> */
.L_x_8947:
[----:B------:R-:W2:Y:S02]  /*6790*/  LDG.E.U16 R4, desc[UR36][R4.64] ;  /* 0x0000002404047981 */ /* 0x000ea4000c1e1500 */
[----:B--2---:R-:W-:Y:S01]  /*67a0*/  HADD2.F32 R23, -RZ, R4.H0_H0 ;  /* 0x20000004ff177230 */ /* 0x004fe20000004100 */
[----:B------:R-:W-:Y:S06]  /*67b0*/  BRA `(.L_x_8943) ;  /* 0x0000000800bc7947 */ /* 0x000fec0003800000 */
.L_x_8946:
        /* <DEDUP_REMOVED lines=8> */
.L_x_8949:
[----:B------:R-:W2:Y:S02]  /*6840*/  LDG.E.U16 R4, desc[UR36][R4.64] ;  /* 0x0000002404047981 */ /* 0x000ea4000c1e1500 */
[----:B--2---:R-:W-:Y:S01]  /*6850*/  HADD2.F32 R23, -RZ, R4.H0_H0 ;  /* 0x20000004ff177230 */ /* 0x004fe20000004100 */
[----:B------:R-:W-:Y:S06]  /*6860*/  BRA `(.L_x_8943) ;  /* 0x0000000800907947 */ /* 0x000fec0003800000 */
.L_x_8948:
[----:B------:R-:W2:Y:S01]  /*6870*/  LDG.E.64 R4, desc[UR36][R4.64] ;  /* 0x0000002404047981 */ /* 0x000ea2000c1e1b00 */
[----:B------:R-:W-:Y:S01]  /*6880*/  UMOV UR4, 0xf0000000 ;  /* 0xf000000000047882 */ /* 0x000fe20000000000 */
[----:B------:R-:W-:Y:S01]  /*6890*/  UMOV UR5, 0x380fffff ;  /* 0x380fffff00057882 */ /* 0x000fe20000000000 */
[----:B--2---:R-:W0:Y:S01]  /*68a0*/  F2F.F32.F64 R23, R4 ;  /* 0x0000000400177310 */ /* 0x004e220000301000 */
[----:B------:R-:W-:-:S14]  /*68b0*/  DSETP.GEU.AND P0, PT, |R4|, UR4, PT ;  /* 0x0000000404007e2a */ /* 0x000fdc000bf0e200 */
[----:B0-----:R-:W-:Y:S01]  /*68c0*/  @!P0 FMUL R23, R23, 1.175494350822287508e-38 ;  /* 0x0080000017178820 */ /* 0x001fe20000400000 */
[----:B------:R-:W-:Y:S06]  /*68d0*/  BRA `(.L_x_8943) ;  /* 0x0000000800747947 */ /* 0x000fec0003800000 */
.L_x_8938:
        /* <DEDUP_REMOVED lines=12> */
.L_x_8952:
[----:B------:R-:W2:Y:S01]  /*69a0*/  LDG.E.64 R4, desc[UR36][R4.64] ;  /* 0x0000002404047981 */ /* 0x000ea2000c1e1b00 */
[----:B------:R-:W-:Y:S01]  /*69b0*/  UMOV UR4, 0xf0000000 ;  /* 0xf000000000047882 */ /* 0x000fe20000000000 */
[----:B------:R-:W-:Y:S01]  /*69c0*/  UMOV UR5, 0x380fffff ;  /* 0x380fffff00057882 */ /* 0x000fe20000000000 */
[----:B--2---:R-:W0:Y:S01]  /*69d0*/  F2F.F32.F64 R23, R4 ;  /* 0x0000000400177310 */ /* 0x004e220000301000 */
[----:B------:R-:W-:-:S14]  /*69e0*/  DSETP.GEU.AND P0, PT, |R4|, UR4, PT ;  /* 0x0000000404007e2a */ /* 0x000fdc000bf0e200 */
[----:B0-----:R-:W-:Y:S01]  /*69f0*/  @!P0 FMUL R23, R23, 1.175494350822287508e-38 ;  /* 0x0080000017178820 */ /* 0x001fe20000400000 */
[----:B------:R-:W-:Y:S06]  /*6a00*/  BRA `(.L_x_8943) ;  /* 0x0000000800287947 */ /* 0x000fec0003800000 */
.L_x_8951:
        /* <DEDUP_REMOVED lines=25> */
.L_x_8954:
        /* <DEDUP_REMOVED lines=12> */
.L_x_8953:
[----:B------:R-:W2:Y:S02]  /*6c60*/  LDG.E.U16 R4, desc[UR36][R4.64] ;  /* 0x0000002404047981 */ /* 0x000ea4000c1e1500 */
[----:B--2---:R-:W-:Y:S01]  /*6c70*/  IMAD.U32 R23, R4, 0x10000, RZ ;  /* 0x0001000004177824 */ /* 0x004fe200078e00ff */
[----:B------:R-:W-:Y:S06]  /*6c80*/  BRA `(.L_x_8943) ;  /* 0x0000000400887947 */ /* 0x000fec0003800000 */
.L_x_8950:
        /* <DEDUP_REMOVED lines=11> */
.L_x_8957:
        /* <DEDUP_REMOVED lines=20> */
.L_x_8959:
[----:B------:R-:W-:Y:S05]  /*6e80*/  BSYNC.RECONVERGENT B0 ;  /* 0x0000000000007941 */ /* 0x000fea0003800200 */
.L_x_8958:
[----:B------:R-:W-:Y:S01]  /*6e90*/  IMAD.SHL.U32 R0, R0, 0x100000, RZ ;  /* 0x0010000000007824 */ /* 0x000fe200078e00ff */
[----:B------:R-:W-:-:S04]  /*6ea0*/  LEA R3, R3, 0x3b800000, 0x17 ;  /* 0x3b80000003037811 */ /* 0x000fc800078eb8ff */
[----:B------:R-:W-:Y:S01]  /*6eb0*/  LOP3.LUT R23, R3, R0, R23, 0xfe, !PT ;  /* 0x0000000003177212 */ /* 0x000fe200078efe17 */
[----:B------:R-:W-:Y:S06]  /*6ec0*/  BRA `(.L_x_8943) ;  /* 0x0000000000f87947 */ /* 0x000fec0003800000 */
.L_x_8956:
        /* <DEDUP_REMOVED lines=20> */
.L_x_8961:
[----:B------:R-:W-:Y:S05]  /*7010*/  BSYNC.RECONVERGENT B0 ;  /* 0x0000000000007941 */ /* 0x000fea0003800200 */
.L_x_8960:
[----:B------:R-:W-:Y:S01]  /*7020*/  IMAD.SHL.U32 R0, R0, 0x200000, RZ ;  /* 0x0020000000007824 */ /* 0x000fe200078e00ff */
[----:B------:R-:W-:-:S04]  /*7030*/  LEA R3, R3, 0x37800000, 0x17 ;  /* 0x3780000003037811 */ /* 0x000fc800078eb8ff */
[----:B------:R-:W-:Y:S01]  /*7040*/  LOP3.LUT R23, R3, R0, R23, 0xfe, !PT ;  /* 0x0000000003177212 */ /* 0x000fe200078efe17 */
[----:B------:R-:W-:Y:S06]  /*7050*/  BRA `(.L_x_8943) ;  /* 0x0000000000947947 */ /* 0x000fec0003800000 */
.L_x_8955:
        /* <DEDUP_REMOVED lines=14> */
.L_x_8942:
        /* <DEDUP_REMOVED lines=16> */
.L_x_8964:
[----:B------:R-:W-:Y:S01]  /*7240*/  IMAD.MOV.U32 R23, RZ, RZ, RZ ;  /* 0x000000ffff177224 */ /* 0x000fe200078e00ff */
[----:B------:R-:W-:Y:S06]  /*7250*/  BRA `(.L_x_8943) ;  /* 0x0000000000147947 */ /* 0x000fec0003800000 */
.L_x_8963:
[----:B------:R-:W2:Y:S02]  /*7260*/  LDG.E.64 R4, desc[UR36][R4.64] ;  /* 0x0000002404047981 */ /* 0x000ea4000c1e1b00 */
[----:B--2---:R0:W2:Y:S01]  /*7270*/  I2F.U64 R23, R4 ;  /* 0x0000000400177312 */ /* 0x0040a20000301000 */
[----:B------:R-:W-:Y:S05]  /*7280*/  BRA `(.L_x_8943) ;  /* 0x0000000000087947 */ /* 0x000fea0003800000 */
.L_x_8962:
[----:B------:R-:W2:Y:S02]  /*7290*/  LDG.E R4, desc[UR36][R4.64] ;  /* 0x0000002404047981 */ /* 0x000ea4000c1e1900 */
[----:B--2---:R-:W-:-:S07]  /*72a0*/  I2FP.F32.U32 R23, R4 ;  /* 0x0000000400177245 */ /* 0x004fce0000201000 */
.L_x_8943:
[----:B------:R-:W-:Y:S05]  /*72b0*/  BSYNC.RECONVERGENT B6 ;  /* 0x0000000000067941 */ /* 0x000fea0003800200 */
.L_x_8937:
[----:B------:R-:W1:Y:S01]  /*72c0*/  LDCU.U8 UR6, c[0x0][0x3be] ;  /* 0x000077c0ff0677ac */ /* 0x000e620008000000 */
[----:B0-----:R-:W0:Y:S01]  /*72d0*/  LDC.64 R4, c[0x0][0x3b0] ;  /* 0x0000ec00ff047b82 */ /* 0x001e220000000a00 */
[----:B------:R-:W-:Y:S01]  /*72e0*/  BSSY.RECONVERGENT B6, `(.L_x_8965) ;  /* 0x00000df000067945 */ /* 0x000fe20003800200 */
[----:B------:R-:W3:Y:S01]  /*72f0*/  LDCU UR5, c[0x0][0x3c8] ;  /* 0x00007900ff0577ac */ /* 0x000ee20008000800 */
[----:B-1----:R-:W-:-:S04]  /*7300*/  UPRMT UR4, UR6, 0x9910, URZ ;  /* 0x0000991006047896 */ /* 0x002fc800080000ff */
        /* <DEDUP_REMOVED lines=16> */
.L_x_8969:
[----:B------:R-:W3:Y:S02]  /*7410*/  LDG.E.U8 R2, desc[UR36][R2.64] ;  /* 0x0000002402027981 */ /* 0x000ee4000c1e1100 */
[----:B---3--:R-:W-:Y:S01]  /*7420*/  I2FP.F32.U32 R25, R2 ;  /* 0x0000000200197245 */ /* 0x008fe20000201000 */
[----:B------:R-:W-:Y:S06]  /*7430*/  BRA `(.L_x_8971) ;  /* 0x0000000c00247947 */ /* 0x000fec0003800000 */
.L_x_8968:
[----:B------:R-:W-:-:S09]  /*7440*/  UISETP.NE.AND UP0, UPT, UR4, 0x2, UPT ;  /* 0x000000020400788c */ /* 0x000fd2000bf05270 */
[----:B------:R-:W-:Y:S05]  /*7450*/  BRA.U !UP0, `(.L_x_8972) ;  /* 0x0000000108287547 */ /* 0x000fea000b800000 */
[----:B------:R-:W-:-:S09]  /*7460*/  UISETP.NE.AND UP0, UPT, UR4, 0x3, UPT ;  /* 0x000000030400788c */ /* 0x000fd2000bf05270 */
[----:B------:R-:W-:Y:S05]  /*7470*/  BRA.U !UP0, `(.L_x_8973) ;  /* 0x0000000108147547 */ /* 0x000fea000b800000 */
[----:B------:R-:W-:-:S09]  /*7480*/  UISETP.NE.AND UP0, UPT, UR4, 0x4, UPT ;  /* 0x000000040400788c */ /* 0x000fd2000bf05270 */
[----:B------:R-:W-:Y:S05]  /*7490*/  BRA.U UP0, `(.L_x_8970) ;  /* 0x0000000900b07547 */ /* 0x000fea000b800000 */
[----:B------:R-:W3:Y:S02]  /*74a0*/  LDG.E.64 R2, desc[UR36][R2.64] ;  /* 0x0000002402027981 */ /* 0x000ee4000c1e1b00 */
[----:B---3--:R0:W1:Y:S01]  /*74b0*/  I2F.S64 R25, R2 ;  /* 0x0000000200197312 */ /* 0x0080620000301400 */
[----:B------:R-:W-:Y:S05]  /*74c0*/  BRA `(.L_x_8971) ;  /* 0x0000000c00007947 */ /* 0x000fea0003800000 */
.L_x_8973:
[----:B------:R-:W3:Y:S02]  /*74d0*/  LDG.E R2, desc[UR36][R2.64] ;  /* 0x0000002402027981 */ /* 0x000ee4000c1e1900 */
[----:B---3--:R-:W-:Y:S01]  /*74e0*/  I2FP.F32.S32 R25, R2 ;  /* 0x0000000200197245 */ /* 0x008fe20000201400 */
[----:B------:R-:W-:Y:S06]  /*74f0*/  BRA `(.L_x_8971) ;  /* 0x0000000800f47947 */ /* 0x000fec0003800000 */
.L_x_8972:
[----:B------:R-:W3:Y:S02]  /*7500*/  LDG.E.U16 R2, desc[UR36][R2.64] ;  /* 0x0000002402027981 */ /* 0x000ee4000c1e1500 */
[----:B---3--:R0:W1:Y:S01]  /*7510*/  I2F.S16 R25, R2 ;  /* 0x0000000200197306 */ /* 0x0080620000101400 */
[----:B------:R-:W-:Y:S05]  /*7520*/  BRA `(.L_x_8971) ;  /* 0x0000000800e87947 */ /* 0x000fea0003800000 */
.L_x_8967:
        /* <DEDUP_REMOVED lines=8> */
.L_x_8975:
[----:B------:R-:W3:Y:S02]  /*75b0*/  LDG.E.U16 R2, desc[UR36][R2.64] ;  /* 0x0000002402027981 */ /* 0x000ee4000c1e1500 */
[----:B---3--:R-:W-:Y:S01]  /*75c0*/  HADD2.F32 R25, -RZ, R2.H0_H0 ;  /* 0x20000002ff197230 */ /* 0x008fe20000004100 */
[----:B------:R-:W-:Y:S06]  /*75d0*/  BRA `(.L_x_8971) ;  /* 0x0000000800bc7947 */ /* 0x000fec0003800000 */
.L_x_8974:
        /* <DEDUP_REMOVED lines=8> */
.L_x_8977:
[----:B------:R-:W3:Y:S02]  /*7660*/  LDG.E.U16 R2, desc[UR36][R2.64] ;  /* 0x0000002402027981 */ /* 0x000ee4000c1e1500 */
[----:B---3--:R-:W-:Y:S01]  /*7670*/  HADD2.F32 R25, -RZ, R2.H0_H0 ;  /* 0x20000002ff197230 */ /* 0x008fe20000004100 */
[----:B------:R-:W-:Y:S06]  /*7680*/  BRA `(.L_x_8971) ;  /* 0x0000000800907947 */ /* 0x000fec0003800000 */
.L_x_8976:
[----:B------:R-:W3:Y:S01]  /*7690*/  LDG.E.64 R2, desc[UR36][R2.64] ;  /* 0x0000002402027981 */ /* 0x000ee2000c1e1b00 */
[----:B------:R-:W-:Y:S01]  /*76a0*/  UMOV UR4, 0xf0000000 ;  /* 0xf000000000047882 */ /* 0x000fe20000000000 */
[----:B------:R-:W-:Y:S01]  /*76b0*/  UMOV UR5, 0x380fffff ;  /* 0x380fffff00057882 */ /* 0x000fe20000000000 */
[----:B---3--:R-:W0:Y:S01]  /*76c0*/  F2F.F32.F64 R25, R2 ;  /* 0x0000000200197310 */ /* 0x008e220000301000 */
[----:B------:R-:W-:-:S14]  /*76d0*/  DSETP.GEU.AND P0, PT, |R2|, UR4, PT ;  /* 0x0000000402007e2a */ /* 0x000fdc000bf0e200 */
[----:B0-----:R-:W-:Y:S01]  /*76e0*/  @!P0 FMUL R25, R25, 1.175494350822287508e-38 ;  /* 0x0080000019198820 */ /* 0x001fe20000400000 */
[----:B------:R-:W-:Y:S06]  /*76f0*/  BRA `(.L_x_8971) ;  /* 0x0000000800747947 */ /* 0x000fec0003800000 */
.L_x_8966:
        /* <DEDUP_REMOVED lines=12> */
.L_x_8980:
[----:B------:R-:W3:Y:S01]  /*77c0*/  LDG.E.64 R2, desc[UR36][R2.64] ;  /* 0x0000002402027981 */ /* 0x000ee2000c1e1b00 */
[----:B------:R-:W-:Y:S01]  /*77d0*/  UMOV UR4, 0xf0000000 ;  /* 0xf000000000047882 */ /* 0x000fe20000000000 */
[----:B------:R-:W-:Y:S01]  /*77e0*/  UMOV UR5, 0x380fffff ;  /* 0x380fffff00057882 */ /* 0x000fe20000000000 */
[----:B---3--:R-:W0:Y:S01]  /*77f0*/  F2F.F32.F64 R25, R2 ;  /* 0x0000000200197310 */ /* 0x008e220000301000 */
[----:B------:R-:W-:-:S14]  /*7800*/  DSETP.GEU.AND P0, PT, |R2|, UR4, PT ;  /* 0x0000000402007e2a */ /* 0x000fdc000bf0e200 */
[----:B0-----:R-:W-:Y:S01]  /*7810*/  @!P0 FMUL R25, R25, 1.175494350822287508e-38 ;  /* 0x0080000019198820 */ /* 0x001fe20000400000 */
[----:B------:R-:W-:Y:S06]  /*7820*/  BRA `(.L_x_8971) ;  /* 0x0000000800287947 */ /* 0x000fec0003800000 */
.L_x_8979:
        /* <DEDUP_REMOVED lines=25> */
.L_x_8982:
[----:B------:R-:W3:Y:S02]  /*79c0*/  LDG.E.U8 R2, desc[UR36][R2.64] ;  /* 0x0000002402027981 */ /* 0x000ee4000c1e1100 */
[C---:B---3--:R-:W-:Y:S02]  /*79d0*/  IMAD.SHL.U32 R0, R2.reuse, 0x2000000, RZ ;  /* 0x0200000002007824 */ /* 0x048fe400078e00ff */
        /* <DEDUP_REMOVED lines=10> */
.L_x_8981:
[----:B------:R-:W3:Y:S02]  /*7a80*/  LDG.E.U16 R2, desc[UR36][R2.64] ;  /* 0x0000002402027981 */ /* 0x000ee4000c1e1500 */
[----:B---3--:R-:W-:Y:S01]  /*7a90*/  IMAD.U32 R25, R2, 0x10000, RZ ;  /* 0x0001000002197824 */ /* 0x008fe200078e00ff */
[----:B------:R-:W-:Y:S06]  /*7aa0*/  BRA `(.L_x_8971) ;  /* 0x0000000400887947 */ /* 0x000fec0003800000 */
.L_x_8978:
        /* <DEDUP_REMOVED lines=11> */
.L_x_8985:
        /* <DEDUP_REMOVED lines=20> */
.L_x_8987:
[----:B------:R-:W-:Y:S05]  /*7ca0*/  BSYNC.RECONVERGENT B0 ;  /* 0x0000000000007941 */ /* 0x000fea0003800200 */
.L_x_8986:
[----:B------:R-:W-:Y:S01]  /*7cb0*/  IMAD.SHL.U32 R0, R0, 0x100000, RZ ;  /* 0x0010000000007824 */ /* 0x000fe200078e00ff */
[----:B------:R-:W-:-:S04]  /*7cc0*/  LEA R2, R2, 0x3b800000, 0x17 ;  /* 0x3b80000002027811 */ /* 0x000fc800078eb8ff */
[----:B------:R-:W-:Y:S01]  /*7cd0*/  LOP3.LUT R25, R2, R0, R25, 0xfe, !PT ;  /* 0x0000000002197212 */ /* 0x000fe200078efe19 */
[----:B------:R-:W-:Y:S06]  /*7ce0*/  BRA `(.L_x_8971) ;  /* 0x0000000000f87947 */ /* 0x000fec0003800000 */
.L_x_8984:
        /* <DEDUP_REMOVED lines=20> */
.L_x_8989:
[----:B------:R-:W-:Y:S05]  /*7e30*/  BSYNC.RECONVERGENT B0 ;  /* 0x0000000000007941 */ /* 0x000fea0003800200 */
.L_x_8988:
[----:B------:R-:W-:Y:S01]  /*7e40*/  IMAD.SHL.U32 R0, R0, 0x200000, RZ ;  /* 0x0020000000007824 */ /* 0x000fe200078e00ff */
[----:B------:R-:W-:-:S04]  /*7e50*/  LEA R2, R2, 0x37800000, 0x17 ;  /* 0x3780000002027811 */ /* 0x000fc800078eb8ff */
[----:B------:R-:W-:Y:S01]  /*7e60*/  LOP3.LUT R25, R2, R0, R25, 0xfe, !PT ;  /* 0x0000000002197212 */ /* 0x000fe200078efe19 */
[----:B------:R-:W-:Y:S06]  /*7e70*/  BRA `(.L_x_8971) ;  /* 0x0000000000947947 */ /* 0x000fec0003800000 */
.L_x_8983:
        /* <DEDUP_REMOVED lines=11> */
[----:B------:R-:W-:Y:S02]  /*7f30*/  @!P0 IMAD.MOV.U32 R25, RZ, RZ, 0x7f800001 ;  /* 0x7f800001ff198424 */ /* 0x000fe400078e00ff */
[----:B------:R-:W-:Y:S01]  /*7f40*/  @P0 IMAD.SHL.U32 R25, R2, 0x800000, RZ ;  /* 0x0080000002190824 */ /* 0x000fe200078e00ff */
[----:B------:R-:W-:Y:S06]  /*7f50*/  BRA `(.L_x_8971) ;  /* 0x00000000005c7947 */ /* 0x000fec0003800000 */
.L_x_8970:
        /* <DEDUP_REMOVED lines=16> */
.L_x_8992:
[----:B------:R-:W-:Y:S01]  /*8060*/  IMAD.MOV.U32 R25, RZ, RZ, RZ ;  /* 0x000000ffff197224 */ /* 0x000fe200078e00ff */
[----:B------:R-:W-:Y:S06]  /*8070*/  BRA `(.L_x_8971) ;  /* 0x0000000000147947 */ /* 0x000fec0003800000 */
.L_x_8991:
[----:B------:R-:W3:Y:S02]  /*8080*/  LDG.E.64 R2, desc[UR36][R2.64] ;  /* 0x0000002402027981 */ /* 0x000ee4000c1e1b00 */
[----:B---3--:R0:W1:Y:S01]  /*8090*/  I2F.U64 R25, R2 ;  /* 0x0000000200197312 */ /* 0x0080620000301000 */
[----:B------:R-:W-:Y:S05]  /*80a0*/  BRA `(.L_x_8971) ;  /* 0x0000000000087947 */ /* 0x000fea0003800000 */
.L_x_8990:
[----:B------:R-:W3:Y:S02]  /*80b0*/  LDG.E R2, desc[UR36][R2.64] ;  /* 0x0000002402027981 */ /* 0x000ee4000c1e1900 */
[----:B---3--:R-:W-:-:S07]  /*80c0*/  I2FP.F32.U32 R25, R2 ;  /* 0x0000000200197245 */ /* 0x008fce0000201000 */
.L_x_8971:
[----:B------:R-:W-:Y:S05]  /*80d0*/  BSYNC.RECONVERGENT B6 ;  /* 0x0000000000067941 */ /* 0x000fea0003800200 */
.L_x_8965:
[----:B------:R-:W-:-:S07]  /*80e0*/  VIADD R34, R34, 0x80 ;  /* 0x0000008022227836 */ /* 0x000fce0000000000 */
.L_x_8908:
[----:B------:R-:W-:Y:S05]  /*80f0*/  BSYNC.RECONVERGENT B7 ;  /* 0x0000000000077941 */ /* 0x000fea0003800200 */
.L_x_8907:
[----:B------:R-:W-:Y:S01]  /*8100*/  ISETP.GE.AND P0, PT, R34, R27, PT ;  /* 0x0000001b2200720c */ /* 0x000fe20003f06270 */
[----:B------:R-:W-:Y:S01]  /*8110*/  BSSY.RECONVERGENT B7, `(.L_x_8993) ;  /* 0x00002a6000077945 */ /* 0x000fe20003800200 */
[----:B------:R-:W-:Y:S02]  /*8120*/  IMAD.MOV.U32 R27, RZ, RZ, RZ ;  /* 0x000000ffff1b7224 */ /* 0x000fe400078e00ff */
[----:B------:R-:W-:Y:S02]  /*8130*/  IMAD.MOV.U32 R18, RZ, RZ, RZ ;  /* 0x000000ffff127224 */ /* 0x000fe400078e00ff */
[----:B------:R-:W-:-:S07]  /*8140*/  IMAD.MOV.U32 R32, RZ, RZ, RZ ;  /* 0x000000ffff207224 */ /* 0x000fce00078e00ff */
[----:B------:R-:W-:Y:S05]  /*8150*/  @P0 BRA `(.L_x_8994) ;  /* 0x0000002800840947 */ /* 0x000fea0003800000 */
[----:B0123--:R-:W0:Y:S01]  /*8160*/  LDC.64 R2, c[0x0][0x3a0] ;  /* 0x0000e800ff027b82 */ /* 0x00fe220000000a00 */
        /* <DEDUP_REMOVED lines=20> */
.L_x_8999:
[----:B------:R-:W2:Y:S02]  /*82b0*/  LDG.E.U8 R2, desc[UR36][R2.64] ;  /* 0x0000002402027981 */ /* 0x000ea4000c1e1100 */
[----:B--2---:R-:W-:Y:S01]  /*82c0*/  I2FP.F32.U32 R18, R2 ;  /* 0x0000000200127245 */ /* 0x004fe20000201000 */
[----:B------:R-:W-:Y:S06]  /*82d0*/  BRA `(.L_x_9001) ;  /* 0x0000000c00247947 */ /* 0x000fec0003800000 */
.L_x_8998:
        /* <DEDUP_REMOVED lines=9> */
.L_x_9003:
[----:B------:R-:W2:Y:S02]  /*8370*/  LDG.E R2, desc[UR36][R2.64] ;  /* 0x0000002402027981 */ /* 0x000ea4000c1e1900 */
[----:B--2---:R-:W-:Y:S01]  /*8380*/  I2FP.F32.S32 R18, R2 ;  /* 0x0000000200127245 */ /* 0x004fe20000201400 */
[----:B------:R-:W-:Y:S06]  /*8390*/  BRA `(.L_x_9001) ;  /* 0x0000000800f47947 */ /* 0x000fec0003800000 */
.L_x_9002:
[----:B------:R-:W2:Y:S02]  /*83a0*/  LDG.E.U16 R2, desc[UR36][R2.64] ;  /* 0x0000002402027981 */ /* 0x000ea4000c1e1500 */
[----:B--2---:R2:W3:Y:S01]  /*83b0*/  I2F.S16 R18, R2 ;  /* 0x0000000200127306 */ /* 0x0044e20000101400 */
[----:B------:R-:W-:Y:S05]  /*83c0*/  BRA `(.L_x_9001) ;  /* 0x0000000800e87947 */ /* 0x000fea0003800000 */
.L_x_8997:
        /* <DEDUP_REMOVED lines=8> */
.L_x_9005:
[----:B------:R-:W2:Y:S02]  /*8450*/  LDG.E.U16 R2, desc[UR36][R2.64] ;  /* 0x0000002402027981 */ /* 0x000ea4000c1e1500 */
[----:B--2---:R-:W-:Y:S01]  /*8460*/  HADD2.F32 R18, -RZ, R2.H0_H0 ;  /* 0x20000002ff127230 */ /* 0x004fe20000004100 */
[----:B------:R-:W-:Y:S06]  /*8470*/  BRA `(.L_x_9001) ;  /* 0x0000000800bc7947 */ /* 0x000fec0003800000 */
.L_x_9004:
        /* <DEDUP_REMOVED lines=8> */
.L_x_9007:
[----:B------:R-:W2:Y:S02]  /*8500*/  LDG.E.U16 R2, desc[UR36][R2.64] ;  /* 0x0000002402027981 */ /* 0x000ea4000c1e1500 */
[----:B--2---:R-:W-:Y:S01]  /*8510*/  HADD2.F32 R18, -RZ, R2.H0_H0 ;  /* 0x20000002ff127230 */ /* 0x004fe20000004100 */
[----:B------:R-:W-:Y:S06]  /*8520*/  BRA `(.L_x_9001) ;  /* 0x0000000800907947 */ /* 0x000fec0003800000 */
.L_x_9006:
[----:B------:R-:W2:Y:S01]  /*8530*/  LDG.E.64 R2, desc[UR36][R2.64] ;  /* 0x0000002402027981 */ /* 0x000ea2000c1e1b00 */
[----:B------:R-:W-:Y:S01]  /*8540*/  UMOV UR4, 0xf0000000 ;  /* 0xf000000000047882 */ /* 0x000fe20000000000 */
[----:B------:R-:W-:Y:S01]  /*8550*/  UMOV UR5, 0x380fffff ;  /* 0x380fffff00057882 */ /* 0x000fe20000000000 */
[----:B--2---:R-:W0:Y:S01]  /*8560*/  F2F.F32.F64 R18, R2 ;  /* 0x0000000200127310 */ /* 0x004e220000301000 */
[----:B------:R-:W-:-:S14]  /*8570*/  DSETP.GEU.AND P0, PT, |R2|, UR4, PT ;  /* 0x0000000402007e2a */ /* 0x000fdc000bf0e200 */
[----:B0-----:R-:W-:Y:S01]  /*8580*/  @!P0 FMUL R18, R18, 1.175494350822287508e-38 ;  /* 0x0080000012128820 */ /* 0x001fe20000400000 */
[----:B------:R-:W-:Y:S06]  /*8590*/  BRA `(.L_x_9001) ;  /* 0x0000000800747947 */ /* 0x000fec0003800000 */
.L_x_8996:
        /* <DEDUP_REMOVED lines=12> */
.L_x_9010:
[----:B------:R-:W2:Y:S01]  /*8660*/  LDG.E.64 R2, desc[UR36][R2.64] ;  /* 0x0000002402027981 */ /* 0x000ea2000c1e1b00 */
[----:B------:R-:W-:Y:S01]  /*8670*/  UMOV UR4, 0xf0000000 ;  /* 0xf000000000047882 */ /* 0x000fe20000000000 */
[----:B------:R-:W-:Y:S01]  /*8680*/  UMOV UR5, 0x380fffff ;  /* 0x380fffff00057882 */ /* 0x000fe20000000000 */
[----:B--2---:R-:W0:Y:S01]  /*8690*/  F2F.F32.F64 R18, R2 ;  /* 0x0000000200127310 */ /* 0x004e220000301000 */
[----:B------:R-:W-:-:S14]  /*86a0*/  DSETP.GEU.AND P0, PT, |R2|, UR4, PT ;  /* 0x0000000402007e2a */ /* 0x000fdc000bf0e200 */
[----:B0-----:R-:W-:Y:S01]  /*86b0*/  @!P0 FMUL R18, R18, 1.175494350822287508e-38 ;  /* 0x0080000012128820 */ /* 0x001fe20000400000 */
[----:B------:R-:W-:Y:S06]  /*86c0*/  BRA `(.L_x_9001) ;  /* 0x0000000800287947 */ /* 0x000fec0003800000 */
.L_x_9009:
        /* <DEDUP_REMOVED lines=25> */
.L_x_9012:
        /* <DEDUP_REMOVED lines=12> */
.L_x_9011:
[----:B------:R-:W2:Y:S02]  /*8920*/  LDG.E.U16 R2, desc[UR36][R2.64] ;  /* 0x0000002402027981 */ /* 0x000ea4000c1e1500 */
[----:B--2---:R-:W-:Y:S01]  /*8930*/  IMAD.U32 R18, R2, 0x10000, RZ ;  /* 0x0001000002127824 */ /* 0x004fe200078e00ff */
[----:B------:R-:W-:Y:S06]  /*8940*/  BRA `(.L_x_9001) ;  /* 0x0000000400887947 */ /* 0x000fec0003800000 */
.L_x_9008:
        /* <DEDUP_REMOVED lines=11> */
.L_x_9015:
        /* <DEDUP_REMOVED lines=20> */
.L_x_9017:
[----:B------:R-:W-:Y:S05]  /*8b40*/  BSYNC.RECONVERGENT B0 ;  /* 0x0000000000007941 */ /* 0x000fea0003800200 */
.L_x_9016:
[----:B------:R-:W-:Y:S01]  /*8b50*/  IMAD.SHL.U32 R0, R0, 0x100000, RZ ;  /* 0x0010000000007824 */ /* 0x000fe200078e00ff */
[----:B------:R-:W-:-:S04]  /*8b60*/  LEA R2, R2, 0x3b800000, 0x17 ;  /* 0x3b80000002027811 */ /* 0x000fc800078eb8ff */
[----:B------:R-:W-:Y:S01]  /*8b70*/  LOP3.LUT R18, R2, R0, R7, 0xfe, !PT ;  /* 0x0000000002127212 */ /* 0x000fe200078efe07 */
[----:B------:R-:W-:Y:S06]  /*8b80*/  BRA `(.L_x_9001) ;  /* 0x0000000000f87947 */ /* 0x000fec0003800000 */
.L_x_9014:
        /* <DEDUP_REMOVED lines=20> */
.L_x_9019:
[----:B------:R-:W-:Y:S05]  /*8cd0*/  BSYNC.RECONVERGENT B0 ;  /* 0x0000000000007941 */ /* 0x000fea0003800200 */
.L_x_9018:
[----:B------:R-:W-:Y:S01]  /*8ce0*/  IMAD.SHL.U32 R0, R0, 0x200000, RZ ;  /* 0x0020000000007824 */ /* 0x000fe200078e00ff */
[----:B------:R-:W-:-:S04]  /*8cf0*/  LEA R2, R2, 0x37800000, 0x17 ;  /* 0x3780000002027811 */ /* 0x000fc800078eb8ff */
[----:B------:R-:W-:Y:S01]  /*8d00*/  LOP3.LUT R18, R2, R0, R7, 0xfe, !PT ;  /* 0x0000000002127212 */ /* 0x000fe200078efe07 */
[----:B------:R-:W-:Y:S06]  /*8d10*/  BRA `(.L_x_9001) ;  /* 0x0000000000947947 */ /* 0x000fec0003800000 */
.L_x_9013:
        /* <DEDUP_REMOVED lines=14> */
.L_x_9000:
        /* <DEDUP_REMOVED lines=16> */
.L_x_9022:
[----:B------:R-:W-:Y:S01]  /*8f00*/  IMAD.MOV.U32 R18, RZ, RZ, RZ ;  /* 0x000000ffff127224 */ /* 0x000fe200078e00ff */
[----:B------:R-:W-:Y:S06]  /*8f10*/  BRA `(.L_x_9001) ;  /* 0x0000000000147947 */ /* 0x000fec0003800000 */
.L_x_9021:
[----:B------:R-:W2:Y:S02]  /*8f20*/  LDG.E.64 R2, desc[UR36][R2.64] ;  /* 0x0000002402027981 */ /* 0x000ea4000c1e1b00 */
[----:B--2---:R0:W1:Y:S01]  /*8f30*/  I2F.U64 R18, R2 ;  /* 0x0000000200127312 */ /* 0x0040620000301000 */
[----:B------:R-:W-:Y:S05]  /*8f40*/  BRA `(.L_x_9001) ;  /* 0x0000000000087947 */ /* 0x000fea0003800000 */
.L_x_9020:
[----:B------:R-:W2:Y:S02]  /*8f50*/  LDG.E R2, desc[UR36][R2.64] ;  /* 0x0000002402027981 */ /* 0x000ea4000c1e1900 */
[----:B--2---:R-:W-:-:S07]  /*8f60*/  I2FP.F32.U32 R18, R2 ;  /* 0x0000000200127245 */ /* 0x004fce0000201000 */
.L_x_9001:
[----:B------:R-:W-:Y:S05]  /*8f70*/  BSYNC.RECONVERGENT B6 ;  /* 0x0000000000067941 */ /* 0x000fea0003800200 */
.L_x_8995:
[----:B------:R-:W4:Y:S01]  /*8f80*/  LDCU.U8 UR6, c[0x0][0x3bd] ;  /* 0x000077a0ff0677ac */ /* 0x000f220008000000 */
[----:B012---:R-:W0:Y:S01]  /*8f90*/  LDC.64 R2, c[0x0][0x3a8] ;  /* 0x0000ea00ff027b82 */ /* 0x007e220000000a00 */
[----:B------:R-:W-:Y:S01]  /*8fa0*/  BSSY.RECONVERGENT B6, `(.L_x_9023) ;  /* 0x00000df000067945 */ /* 0x000fe20003800200 */
[----:B------:R-:W1:Y:S01]  /*8fb0*/  LDCU UR5, c[0x0][0x3c4] ;  /* 0x00007880ff0577ac */ /* 0x000e620008000800 */
[----:B----4-:R-:W-:-:S04]  /*8fc0*/  UPRMT UR4, UR6, 0x9910, URZ ;  /* 0x0000991006047896 */ /* 0x010fc800080000ff */
        /* <DEDUP_REMOVED lines=14> */
[----:B--2---:R2:W4:Y:S01]  /*90b0*/  I2F.S16 R32, R2 ;  /* 0x0000000200207306 */ /* 0x0045220000101400 */
[----:B------:R-:W-:Y:S05]  /*90c0*/  BRA `(.L_x_9029) ;  /* 0x0000000c00307947 */ /* 0x000fea0003800000 */
.L_x_9027:
[----:B------:R-:W2:Y:S02]  /*90d0*/  LDG.E.U8 R2, desc[UR36][R2.64] ;  /* 0x0000002402027981 */ /* 0x000ea4000c1e1100 */
[----:B--2---:R-:W-:Y:S01]  /*90e0*/  I2FP.F32.U32 R32, R2 ;  /* 0x0000000200207245 */ /* 0x004fe20000201000 */
[----:B------:R-:W-:Y:S06]  /*90f0*/  BRA `(.L_x_9029) ;  /* 0x0000000c00247947 */ /* 0x000fec0003800000 */
.L_x_9026:
        /* <DEDUP_REMOVED lines=9> */
.L_x_9031:
[----:B------:R-:W2:Y:S02]  /*9190*/  LDG.E R2, desc[UR36][R2.64] ;  /* 0x0000002402027981 */ /* 0x000ea4000c1e1900 */
[----:B--2---:R-:W-:Y:S01]  /*91a0*/  I2FP.F32.S32 R32, R2 ;  /* 0x0000000200207245 */ /* 0x004fe20000201400 */
[----:B------:R-:W-:Y:S06]  /*91b0*/  BRA `(.L_x_9029) ;  /* 0x0000000800f47947 */ /* 0x000fec0003800000 */
.L_x_9030:
[----:B------:R-:W2:Y:S02]  /*91c0*/  LDG.E.U16 R2, desc[UR36][R2.64] ;  /* 0x0000002402027981 */ /* 0x000ea4000c1e1500 */
[----:B--2---:R0:W1:Y:S01]  /*91d0*/  I2F.S16 R32, R2 ;  /* 0x0000000200207306 */ /* 0x0040620000101400 */
[----:B------:R-:W-:Y:S05]  /*91e0*/  BRA `(.L_x_9029) ;  /* 0x0000000800e87947 */ /* 0x000fea0003800000 */
.L_x_9025:
        /* <DEDUP_REMOVED lines=8> */
.L_x_9033:
[----:B------:R-:W2:Y:S02]  /*9270*/  LDG.E.U16 R2, desc[UR36][R2.64] ;  /* 0x0000002402027981 */ /* 0x000ea4000c1e1500 */
[----:B--2---:R-:W-:Y:S01]  /*9280*/  HADD2.F32 R32, -RZ, R2.H0_H0 ;  /* 0x20000002ff207230 */ /* 0x004fe20000004100 */
[----:B------:R-:W-:Y:S06]  /*9290*/  BRA `(.L_x_9029) ;  /* 0x0000000800bc7947 */ /* 0x000fec0003800000 */
.L_x_9032:
        /* <DEDUP_REMOVED lines=8> */
.L_x_9035:
[----:B------:R-:W2:Y:S02]  /*9320*/  LDG.E.U16 R2, desc[UR36][R2.64] ;  /* 0x0000002402027981 */ /* 0x000ea4000c1e1500 */
[----:B--2---:R-:W-:Y:S01]  /*9330*/  HADD2.F32 R32, -RZ, R2.H0_H0 ;  /* 0x20000002ff207230 */ /* 0x004fe20000004100 */
[----:B------:R-:W-:Y:S06]  /*9340*/  BRA `(.L_x_9029) ;  /* 0x0000000800907947 */ /* 0x000fec0003800000 */
.L_x_9034:
[----:B------:R-:W2:Y:S01]  /*9350*/  LDG.E.64 R2, desc[UR36][R2.64] ;  /* 0x0000002402027981 */ /* 0x000ea2000c1e1b00 */
[----:B------:R-:W-:Y:S01]  /*9360*/  UMOV UR4, 0xf0000000 ;  /* 0xf000000000047882 */ /* 0x000fe20000000000 */
[----:B------:R-:W-:Y:S01]  /*9370*/  UMOV UR5, 0x380fffff ;  /* 0x380fffff00057882 */ /* 0x000fe20000000000 */
[----:B--2---:R-:W0:Y:S01]  /*9380*/  F2F.F32.F64 R32, R2 ;  /* 0x0000000200207310 */ /* 0x004e220000301000 */
[----:B------:R-:W-:-:S14]  /*9390*/  DSETP.GEU.AND P0, PT, |R2|, UR4, PT ;  /* 0x0000000402007e2a */ /* 0x000fdc000bf0e200 */
[----:B0-----:R-:W-:Y:S01]  /*93a0*/  @!P0 FMUL R32, R32, 1.175494350822287508e-38 ;  /* 0x0080000020208820 */ /* 0x001fe20000400000 */
[----:B------:R-:W-:Y:S06]  /*93b0*/  BRA `(.L_x_9029) ;  /* 0x0000000800747947 */ /* 0x000fec0003800000 */
.L_x_9024:
        /* <DEDUP_REMOVED lines=12> */
.L_x_9038:
[----:B------:R-:W2:Y:S01]  /*9480*/  LDG.E.64 R2, desc[UR36][R2.64] ;  /* 0x0000002402027981 */ /* 0x000ea2000c1e1b00 */
[----:B------:R-:W-:Y:S01]  /*9490*/  UMOV UR4, 0xf0000000 ;  /* 0xf000000000047882 */ /* 0x000fe20000000000 */
[----:B------:R-:W-:Y:S01]  /*94a0*/  UMOV UR5, 0x380fffff ;  /* 0x380fffff00057882 */ /* 0x000fe20000000000 */
[----:B--2---:R-:W0:Y:S01]  /*94b0*/  F2F.F32.F64 R32, R2 ;  /* 0x0000000200207310 */ /* 0x004e220000301000 */
[----:B------:R-:W-:-:S14]  /*94c0*/  DSETP.GEU.AND P0, PT, |R2|, UR4, PT ;  /* 0x0000000402007e2a */ /* 0x000fdc000bf0e200 */
[----:B0-----:R-:W-:Y:S01]  /*94d0*/  @!P0 FMUL R32, R32, 1.175494350822287508e-38 ;  /* 0x0080000020208820 */ /* 0x001fe20000400000 */
[----:B------:R-:W-:Y:S06]  /*94e0*/  BRA `(.L_x_9029) ;  /* 0x0000000800287947 */ /* 0x000fec0003800000 */
.L_x_9037:
        /* <DEDUP_REMOVED lines=25> */
.L_x_9040:
        /* <DEDUP_REMOVED lines=12> */
.L_x_9039:
[----:B------:R-:W2:Y:S02]  /*9740*/  LDG.E.U16 R2, desc[UR36][R2.64] ;  /* 0x0000002402027981 */ /* 0x000ea4000c1e1500 */
[----:B--2---:R-:W-:Y:S01]  /*9750*/  IMAD.U32 R32, R2, 0x10000, RZ ;  /* 0x0001000002207824 */ /* 0x004fe200078e00ff */
[----:B------:R-:W-:Y:S06]  /*9760*/  BRA `(.L_x_9029) ;  /* 0x0000000400887947 */ /* 0x000fec0003800000 */
.L_x_9036:
        /* <DEDUP_REMOVED lines=11> */
.L_x_9043:
        /* <DEDUP_REMOVED lines=20> */
.L_x_9045:
[----:B------:R-:W-:Y:S05]  /*9960*/  BSYNC.RECONVERGENT B0 ;  /* 0x0000000000007941 */ /* 0x000fea0003800200 */
.L_x_9044:
[----:B------:R-:W-:Y:S01]  /*9970*/  IMAD.SHL.U32 R0, R0, 0x100000, RZ ;  /* 0x0010000000007824 */ /* 0x000fe200078e00ff */
[----:B------:R-:W-:-:S04]  /*9980*/  LEA R2, R2, 0x3b800000, 0x17 ;  /* 0x3b80000002027811 */ /* 0x000fc800078eb8ff */
[----:B------:R-:W-:Y:S01]  /*9990*/  LOP3.LUT R32, R2, R0, R7, 0xfe, !PT ;  /* 0x0000000002207212 */ /* 0x000fe200078efe07 */
[----:B------:R-:W-:Y:S06]  /*99a0*/  BRA `(.L_x_9029) ;  /* 0x0000000000f87947 */ /* 0x000fec0003800000 */
.L_x_9042:
        /* <DEDUP_REMOVED lines=20> */
.L_x_9047:
[----:B------:R-:W-:Y:S05]  /*9af0*/  BSYNC.RECONVERGENT B0 ;  /* 0x0000000000007941 */ /* 0x000fea0003800200 */
.L_x_9046:
[----:B------:R-:W-:Y:S01]  /*9b00*/  IMAD.SHL.U32 R0, R0, 0x200000, RZ ;  /* 0x0020000000007824 */ /* 0x000fe200078e00ff */
[----:B------:R-:W-:-:S04]  /*9b10*/  LEA R2, R2, 0x37800000, 0x17 ;  /* 0x3780000002027811 */ /* 0x000fc800078eb8ff */
[----:B------:R-:W-:Y:S01]  /*9b20*/  LOP3.LUT R32, R2, R0, R7, 0xfe, !PT ;  /* 0x0000000002207212 */ /* 0x000fe200078efe07 */
[----:B------:R-:W-:Y:S06]  /*9b30*/  BRA `(.L_x_9029) ;  /* 0x0000000000947947 */ /* 0x000fec0003800000 */
.L_x_9041:
        /* <DEDUP_REMOVED lines=14> */
.L_x_9028:
        /* <DEDUP_REMOVED lines=11> */
[----:B------:R-:W-:Y:S02]  /*9cd0*/  IMAD.U32 R7, RZ, RZ, UR7 ;  /* 0x00000007ff077e24 */ /* 0x000fe4000f8e00ff */
[----:B----4-:R-:W-:Y:S02]  /*9ce0*/  IMAD.U32 R10, RZ, RZ, UR8 ;  /* 0x00000008ff0a7e24 */ /* 0x010fe4000f8e00ff */
[----:B------:R-:W-:-:S07]  /*9cf0*/  IMAD.U32 R11, RZ, RZ, UR9 ;  /* 0x00000009ff0b7e24 */ /* 0x000fce000f8e00ff */
[----:B------:R-:W-:-:S07]  /*9d00*/  LEPC R20, `(.L_x_9050) ;  /* 0x000000001014794e */ /* 0x000fce0000000000 */
[----:B--23-5:R-:W-:Y:S05]  /*9d10*/  CALL.ABS.NOINC R2 ;  /* 0x0000000002007343 */ /* 0x02cfea0003c00000 */
.L_x_9050:
[----:B------:R-:W-:Y:S01]  /*9d20*/  IMAD.MOV.U32 R32, RZ, RZ, RZ ;  /* 0x000000ffff207224 */ /* 0x000fe200078e00ff */
[----:B------:R-:W-:Y:S06]  /*9d30*/  BRA `(.L_x_9029) ;  /* 0x0000000000147947 */ /* 0x000fec0003800000 */
.L_x_9049:
[----:B------:R-:W2:Y:S02]  /*9d40*/  LDG.E.64 R2, desc[UR36][R2.64] ;  /* 0x0000002402027981 */ /* 0x000ea4000c1e1b00 */
[----:B--2---:R0:W1:Y:S01]  /*9d50*/  I2F.U64 R32, R2 ;  /* 0x0000000200207312 */ /* 0x0040620000301000 */
[----:B------:R-:W-:Y:S05]  /*9d60*/  BRA `(.L_x_9029) ;  /* 0x0000000000087947 */ /* 0x000fea0003800000 */
.L_x_9048:
[----:B------:R-:W2:Y:S02]  /*9d70*/  LDG.E R2, desc[UR36][R2.64] ;  /* 0x0000002402027981 */ /* 0x000ea4000c1e1900 */
[----:B--2---:R-:W-:-:S07]  /*9d80*/  I2FP.F32.U32 R32, R2 ;  /* 0x0000000200207245 */ /* 0x004fce0000201000 */
.L_x_9029:
[----:B------:R-:W-:Y:S05]  /*9d90*/  BSYNC.RECONVERGENT B6 ;  /* 0x0000000000067941 */ /* 0x000fea0003800200 */
.L_x_9023:
[----:B------:R-:W3:Y:S01]  /*9da0*/  LDCU.U8 UR6, c[0x0][0x3be] ;  /* 0x000077c0ff0677ac */ /* 0x000ee20008000000 */
[----:B012---:R-:W0:Y:S01]  /*9db0*/  LDC.64 R2, c[0x0][0x3b0] ;  /* 0x0000ec00ff027b82 */ /* 0x007e220000000a00 */
[----:B------:R-:W1:Y:S01]  /*9dc0*/  LDCU UR5, c[0x0][0x3c8] ;  /* 0x00007900ff0577ac */ /* 0x000e620008000800 */
[----:B---3--:R-:W-:-:S04]  /*9dd0*/  UPRMT UR4, UR6, 0x9910, URZ ;  /* 0x0000991006047896 */ /* 0x008fc800080000ff */
        /* <DEDUP_REMOVED lines=16> */
.L_x_9054:
[----:B------:R-:W2:Y:S02]  /*9ee0*/  LDG.E.U8 R2, desc[UR36][R2.64] ;  /* 0x0000002402027981 */ /* 0x000ea4000c1e1100 */
[----:B--2---:R-:W-:Y:S01]  /*9ef0*/  I2FP.F32.U32 R27, R2 ;  /* 0x00000002001b7245 */ /* 0x004fe20000201000 */
[----:B------:R-:W-:Y:S06]  /*9f00*/  BRA `(.L_x_8994) ;  /* 0x0000000c00187947 */ /* 0x000fec0003800000 */
.L_x_9053:
        /* <DEDUP_REMOVED lines=9> */
.L_x_9057:
[----:B------:R-:W2:Y:S02]  /*9fa0*/  LDG.E R2, desc[UR36][R2.64] ;  /* 0x0000002402027981 */ /* 0x000ea4000c1e1900 */
[----:B--2---:R-:W-:Y:S01]  /*9fb0*/  I2FP.F32.S32 R27, R2 ;  /* 0x00000002001b7245 */ /* 0x004fe20000201400 */
[----:B------:R-:W-:Y:S06]  /*9fc0*/  BRA `(.L_x_8994) ;  /* 0x0000000800e87947 */ /* 0x000fec0003800000 */
.L_x_9056:
[----:B------:R-:W2:Y:S02]  /*9fd0*/  LDG.E.U16 R2, desc[UR36][R2.64] ;  /* 0x0000002402027981 */ /* 0x000ea4000c1e1500 */
[----:B--2---:R0:W1:Y:S01]  /*9fe0*/  I2F.S16 R27, R2 ;  /* 0x00000002001b7306 */ /* 0x0040620000101400 */
[----:B------:R-:W-:Y:S05]  /*9ff0*/  BRA `(.L_x_8994) ;  /* 0x0000000800dc7947 */ /* 0x000fea0003800000 */
.L_x_9052:
        /* <DEDUP_REMOVED lines=8> */
.L_x_9059:
[----:B------:R-:W2:Y:S02]  /*a080*/  LDG.E.U16 R2, desc[UR36][R2.64] ;  /* 0x0000002402027981 */ /* 0x000ea4000c1e1500 */
[----:B--2---:R-:W-:Y:S01]  /*a090*/  HADD2.F32 R27, -RZ, R2.H0_H0 ;  /* 0x20000002ff1b7230 */ /* 0x004fe20000004100 */
[----:B------:R-:W-:Y:S06]  /*a0a0*/  BRA `(.L_x_8994) ;  /* 0x0000000800b07947 */ /* 0x000fec0003800000 */
.L_x_9058:
        /* <DEDUP_REMOVED lines=8> */
.L_x_9061:
[----:B------:R-:W2:Y:S02]  /*a130*/  LDG.E.U16 R2, desc[UR36][R2.64] ;  /* 0x0000002402027981 */ /* 0x000ea4000c1e1500 */
[----:B--2---:R-:W-:Y:S01]  /*a140*/  HADD2.F32 R27, -RZ, R2.H0_H0 ;  /* 0x20000002ff1b7230 */ /* 0x004fe20000004100 */
[----:B------:R-:W-:Y:S06]  /*a150*/  BRA `(.L_x_8994) ;  /* 0x0000000800847947 */ /* 0x000fec0003800000 */
.L_x_9060:
[----:B------:R-:W2:Y:S01]  /*a160*/  LDG.E.64 R2, desc[UR36][R2.64] ;  /* 0x0000002402027981 */ /* 0x000ea2000c1e1b00 */
[----:B------:R-:W-:Y:S01]  /*a170*/  UMOV UR4, 0xf0000000 ;  /* 0xf000000000047882 */ /* 0x000fe20000000000 */
[----:B------:R-:W-:Y:S01]  /*a180*/  UMOV UR5, 0x380fffff ;  /* 0x380fffff00057882 */ /* 0x000fe20000000000 */
[----:B--2---:R-:W0:Y:S01]  /*a190*/  F2F.F32.F64 R27, R2 ;  /* 0x00000002001b7310 */ /* 0x004e220000301000 */
[----:B------:R-:W-:-:S14]  /*a1a0*/  DSETP.GEU.AND P0, PT, |R2|, UR4, PT ;  /* 0x0000000402007e2a */ /* 0x000fdc000bf0e200 */
[----:B0-----:R-:W-:Y:S01]  /*a1b0*/  @!P0 FMUL R27, R27, 1.175494350822287508e-38 ;  /* 0x008000001b1b8820 */ /* 0x001fe20000400000 */
[----:B------:R-:W-:Y:S06]  /*a1c0*/  BRA `(.L_x_8994) ;  /* 0x0000000800687947 */ /* 0x000fec0003800000 */
.L_x_9051:
        /* <DEDUP_REMOVED lines=12> */
.L_x_9064:
[----:B------:R-:W2:Y:S01]  /*a290*/  LDG.E.64 R2, desc[UR36][R2.64] ;  /* 0x0000002402027981 */ /* 0x000ea2000c1e1b00 */
[----:B------:R-:W-:Y:S01]  /*a2a0*/  UMOV UR4, 0xf0000000 ;  /* 0xf000000000047882 */ /* 0x000fe20000000000 */
[----:B------:R-:W-:Y:S01]  /*a2b0*/  UMOV UR5, 0x380fffff ;  /* 0x380fffff00057882 */ /* 0x000fe20000000000 */
[----:B--2---:R-:W0:Y:S01]  /*a2c0*/  F2F.F32.F64 R27, R2 ;  /* 0x00000002001b7310 */ /* 0x004e220000301000 */
[----:B------:R-:W-:-:S14]  /*a2d0*/  DSETP.GEU.AND P0, PT, |R2|, UR4, PT ;  /* 0x0000000402007e2a */ /* 0x000fdc000bf0e200 */
[----:B0-----:R-:W-:Y:S01]  /*a2e0*/  @!P0 FMUL R27, R27, 1.175494350822287508e-38 ;  /* 0x008000001b1b8820 */ /* 0x001fe20000400000 */
[----:B------:R-:W-:Y:S06]  /*a2f0*/  BRA `(.L_x_8994) ;  /* 0x00000008001c7947 */ /* 0x000fec0003800000 */
.L_x_9063:
        /* <DEDUP_REMOVED lines=25> */
.L_x_9066:
        /* <DEDUP_REMOVED lines=12> */
.L_x_9065:
[----:B------:R-:W2:Y:S02]  /*a550*/  LDG.E.U16 R2, desc[UR36][R2.64] ;  /* 0x0000002402027981 */ /* 0x000ea4000c1e1500 */
[----:B--2---:R-:W-:Y:S01]  /*a560*/  IMAD.U32 R27, R2, 0x10000, RZ ;  /* 0x00010000021b7824 */ /* 0x004fe200078e00ff */
[----:B------:R-:W-:Y:S06]  /*a570*/  BRA `(.L_x_8994) ;  /* 0x00000004007c7947 */ /* 0x000fec0003800000 */
.L_x_9062:
        /* <DEDUP_REMOVED lines=11> */
.L_x_9069:
[----:B------:R-:W2:Y:S02]  /*a630*/  LDG.E.U8 R3, desc[UR36][R2.64] ;  /* 0x0000002402037981 */ /* 0x000ea4000c1e1100 */
        /* <DEDUP_REMOVED lines=18> */
.L_x_9071:
[----:B------:R-:W-:Y:S05]  /*a760*/  BSYNC.RECONVERGENT B0 ;  /* 0x0000000000007941 */ /* 0x000fea0003800200 */
.L_x_9070:
[----:B------:R-:W-:Y:S01]  /*a770*/  IMAD.SHL.U32 R0, R0, 0x100000, RZ ;  /* 0x0010000000007824 */ /* 0x000fe200078e00ff */
[----:B------:R-:W-:-:S04]  /*a780*/  LEA R2, R2, 0x3b800000, 0x17 ;  /* 0x3b80000002027811 */ /* 0x000fc800078eb8ff */
[----:B------:R-:W-:Y:S01]  /*a790*/  LOP3.LUT R27, R2, R0, R27, 0xfe, !PT ;  /* 0x00000000021b7212 */ /* 0x000fe200078efe1b */
[----:B------:R-:W-:Y:S06]  /*a7a0*/  BRA `(.L_x_8994) ;  /* 0x0000000000f07947 */ /* 0x000fec0003800000 */
.L_x_9068:
        /* <DEDUP_REMOVED lines=19> */
.L_x_9073:
[----:B------:R-:W-:Y:S05]  /*a8e0*/  BSYNC.RECONVERGENT B0 ;  /* 0x0000000000007941 */ /* 0x000fea0003800200 */
.L_x_9072:
[----:B------:R-:W-:Y:S01]  /*a8f0*/  IMAD.SHL.U32 R0, R0, 0x200000, RZ ;  /* 0x0020000000007824 */ /* 0x000fe200078e00ff */
[----:B------:R-:W-:-:S04]  /*a900*/  LEA R2, R2, 0x37800000, 0x17 ;  /* 0x3780000002027811 */ /* 0x000fc800078eb8ff */
[----:B------:R-:W-:Y:S01]  /*a910*/  LOP3.LUT R27, R2, R0, R27, 0xfe, !PT ;  /* 0x00000000021b7212 */ /* 0x000fe200078efe1b */
[----:B------:R-:W-:Y:S06]  /*a920*/  BRA `(.L_x_8994) ;  /* 0x0000000000907947 */ /* 0x000fec0003800000 */
.L_x_9067:
        /* <DEDUP_REMOVED lines=14> */
.L_x_9055:
        /* <DEDUP_REMOVED lines=16> */
.L_x_9076:
[----:B------:R-:W-:Y:S05]  /*ab10*/  BRA `(.L_x_8994) ;  /* 0x0000000000147947 */ /* 0x000fea0003800000 */
.L_x_9075:
[----:B------:R-:W2:Y:S02]  /*ab20*/  LDG.E.64 R2, desc[UR36][R2.64] ;  /* 0x0000002402027981 */ /* 0x000ea4000c1e1b00 */
[----:B--2---:R0:W1:Y:S01]  /*ab30*/  I2F.U64 R27, R2 ;  /* 0x00000002001b7312 */ /* 0x0040620000301000 */
[----:B------:R-:W-:Y:S05]  /*ab40*/  BRA `(.L_x_8994) ;  /* 0x0000000000087947 */ /* 0x000fea0003800000 */
.L_x_9074:
[----:B------:R-:W2:Y:S02]  /*ab50*/  LDG.E R2, desc[UR36][R2.64] ;  /* 0x0000002402027981 */ /* 0x000ea4000c1e1900 */
[----:B--2---:R-:W-:-:S07]  /*ab60*/  I2FP.F32.U32 R27, R2 ;  /* 0x00000002001b7245 */ /* 0x004fce0000201000 */
.L_x_8994:
[----:B------:R-:W-:Y:S05]  /*ab70*/  BSYNC.RECONVERGENT B7 ;  /* 0x0000000000077941 */ /* 0x000fea0003800200 */
.L_x_8993:
[----:B------:R-:W4:Y:S01]  /*ab80*/  LDC R4, c[0x0][0x380] ;  /* 0x0000e000ff047b82 */ /* 0x000f220000000800 */
[----:B------:R-:W4:Y:S01]  /*ab90*/  LDCU.64 UR4, c[0x0][0x388] ;  /* 0x00007100ff0477ac */ /* 0x000f220008000a00 */
[----:B------:R-:W-:Y:S04]  /*aba0*/  BSSY.RECONVERGENT B7, `(.L_x_9077) ;  /* 0x00002c6000077945 */ /* 0x000fe80003800200 */
[----:B------:R-:W-:Y:S02]  /*abb0*/  BSSY.RELIABLE B6, `(.L_x_9078) ;  /* 0x00001e0000067945 */ /* 0x000fe40003800100 */
[----:B0123--:R-:W0:Y:S01]  /*abc0*/  LDC.U8 R2, c[0x0][0x3cc] ;  /* 0x0000f300ff027b82 */ /* 0x00fe220000000000 */
[----:B----45:R-:W-:Y:S01]  /*abd0*/  FMUL.FTZ R0, R16, UR5 ;  /* 0x0000000510007c20 */ /* 0x030fe20008410000 */
[----:B------:R-:W-:Y:S01]  /*abe0*/  FMUL.FTZ R3, R30, UR5 ;  /* 0x000000051e037c20 */ /* 0x000fe20008410000 */
[----:B------:R-:W-:Y:S01]  /*abf0*/  FMUL.FTZ R6, R23, UR5 ;  /* 0x0000000517067c20 */ /* 0x000fe20008410000 */
[----:B------:R-:W-:Y:S01]  /*ac00*/  FMUL.FTZ R32, R32, UR5 ;  /* 0x0000000520207c20 */ /* 0x000fe20008410000 */
[----:B------:R-:W-:Y:S01]  /*ac10*/  FMUL.FTZ R19, R0, R19 ;  /* 0x0000001300137220 */ /* 0x000fe20000410000 */
[----:B------:R-:W-:-:S02]  /*ac20*/  IMAD R16, R17, -0x200, R4 ;  /* 0xfffffe0011107824 */ /* 0x000fc400078e0204 */
[----:B------:R-:W-:Y:S01]  /*ac30*/  FMUL.FTZ R4, R3, R28 ;  /* 0x0000001c03047220 */ /* 0x000fe20000410000 */
[----:B------:R-:W-:Y:S01]  /*ac40*/  FMUL.FTZ R25, R6, R25 ;  /* 0x0000001906197220 */ /* 0x000fe20000410000 */
[----:B------:R-:W-:Y:S01]  /*ac50*/  FMUL.FTZ R27, R32, R27 ;  /* 0x0000001b201b7220 */ /* 0x000fe20000410000 */
[----:B------:R-:W-:Y:S01]  /*ac60*/  FFMA.FTZ R22, R22, UR4, R19 ;  /* 0x0000000416167c23 */ /* 0x000fe20008010013 */
[----:B------:R-:W-:Y:S01]  /*ac70*/  ISETP.GE.AND P0, PT, R26, R16, PT ;  /* 0x000000101a00720c */ /* 0x000fe20003f06270 */
[----:B------:R-:W-:Y:S01]  /*ac80*/  FFMA.FTZ R4, R29, UR4, R4 ;  /* 0x000000041d047c23 */ /* 0x000fe20008010004 */
[----:B------:R-:W-:Y:S01]  /*ac90*/  FFMA.FTZ R24, R24, UR4, R25 ;  /* 0x0000000418187c23 */ /* 0x000fe20008010019 */
[----:B------:R-:W-:-:S10]  /*aca0*/  FFMA.FTZ R18, R18, UR4, R27 ;  /* 0x0000000412127c23 */ /* 0x000fd4000801001b */
[----:B0-----:R-:W-:Y:S05]  /*acb0*/  @P0 BRA `(.L_x_9079) ;  /* 0x0000001c00300947 */ /* 0x001fea0003800000 */
[----:B------:R-:W0:Y:S01]  /*acc0*/  LDCU UR4, c[0x0][0x3d0] ;  /* 0x00007a00ff0477ac */ /* 0x000e220008000800 */
[----:B------:R-:W1:Y:S01]  /*acd0*/  LDC.64 R8, c[0x0][0x398] ;  /* 0x0000e600ff087b82 */ /* 0x000e620000000a00 */
[----:B------:R-:W-:Y:S01]  /*ace0*/  IMAD R0, R17, 0x200, R26 ;  /* 0x0000020011007824 */ /* 0x000fe200078e021a */
[----:B------:R-:W-:Y:S01]  /*acf0*/  PRMT R5, R2, 0x9910, RZ ;  /* 0x0000991002057816 */ /* 0x000fe200000000ff */
[----:B------:R-:W-:Y:S02]  /*ad00*/  VIADD R26, R26, 0x80 ;  /* 0x000000801a1a7836 */ /* 0x000fe40000000000 */
        /* <DEDUP_REMOVED lines=17> */
.L_x_9083:
[----:B------:R-:W0:Y:S02]  /*ae20*/  F2I.S64.TRUNC R4, R4 ;  /* 0x0000000400047311 */ /* 0x000e24000020d900 */
[----:B0-----:R-:W-:-:S05]  /*ae30*/  IMAD.MOV.U32 R3, RZ, RZ, R4 ;  /* 0x000000ffff037224 */ /* 0x001fca00078e0004 */
[----:B------:R0:W-:Y:S01]  /*ae40*/  STG.E.U8 desc[UR36][R8.64], R3 ;  /* 0x0000000308007986 */ /* 0x0001e2000c101124 */
[----:B------:R-:W-:Y:S05]  /*ae50*/  BRA `(.L_x_9085) ;  /* 0x0000000c002c7947 */ /* 0x000fea0003800000 */
.L_x_9082:
        /* <DEDUP_REMOVED lines=9> */
.L_x_9087:
[----:B------:R-:W0:Y:S02]  /*aef0*/  F2I.FTZ.TRUNC.NTZ R3, R4 ;  /* 0x0000000400037305 */ /* 0x000e24000021f100 */
[----:B0-----:R0:W-:Y:S01]  /*af00*/  STG.E desc[UR36][R8.64], R3 ;  /* 0x0000000308007986 */ /* 0x0011e2000c101924 */
[----:B------:R-:W-:Y:S05]  /*af10*/  BRA `(.L_x_9085) ;  /* 0x0000000800fc7947 */ /* 0x000fea0003800000 */
.L_x_9086:
[----:B------:R-:W0:Y:S02]  /*af20*/  F2I.FTZ.TRUNC.NTZ R3, R4 ;  /* 0x0000000400037305 */ /* 0x000e24000021f100 */
[----:B0-----:R0:W-:Y:S01]  /*af30*/  STG.E.U16 desc[UR36][R8.64], R3 ;  /* 0x0000000308007986 */ /* 0x0011e2000c101524 */
[----:B------:R-:W-:Y:S05]  /*af40*/  BRA `(.L_x_9085) ;  /* 0x0000000800f07947 */ /* 0x000fea0003800000 */
.L_x_9081:
        /* <DEDUP_REMOVED lines=8> */
.L_x_9089:
[----:B------:R-:W-:-:S05]  /*afd0*/  F2FP.F16.F32.PACK_AB R4, RZ, R4 ;  /* 0x00000004ff04723e */ /* 0x000fca00000000ff */
[----:B------:R0:W-:Y:S01]  /*afe0*/  STG.E.U16 desc[UR36][R8.64], R4 ;  /* 0x0000000408007986 */ /* 0x0001e2000c101524 */
[----:B------:R-:W-:Y:S05]  /*aff0*/  BRA `(.L_x_9085) ;  /* 0x0000000800c47947 */ /* 0x000fea0003800000 */
.L_x_9088:
[----:B------:R-:W-:-:S13]  /*b000*/  ISETP.NE.AND P0, PT, R0, 0x7, PT ;  /* 0x000000070000780c */ /* 0x000fda0003f05270 */
[----:B------:R-:W-:Y:S05]  /*b010*/  @!P0 BRA `(.L_x_9090) ;  /* 0x00000000002c8947 */ /* 0x000fea0003800000 */
[----:B------:R-:W-:-:S13]  /*b020*/  ISETP.NE.AND P0, PT, R0, 0x8, PT ;  /* 0x000000080000780c */ /* 0x000fda0003f05270 */
[----:B------:R-:W-:Y:S05]  /*b030*/  @!P0 BRA `(.L_x_9091) ;  /* 0x0000000000148947 */ /* 0x000fea0003800000 */
[----:B------:R-:W-:-:S13]  /*b040*/  ISETP.NE.AND P0, PT, R0, 0x9, PT ;  /* 0x000000090000780c */ /* 0x000fda0003f05270 */
[----:B------:R-:W-:Y:S05]  /*b050*/  @P0 BRA `(.L_x_9084) ;  /* 0x0000000800180947 */ /* 0x000fea0003800000 */
[----:B------:R-:W-:-:S05]  /*b060*/  IMAD.MOV.U32 R5, RZ, RZ, RZ ;  /* 0x000000ffff057224 */ /* 0x000fca00078e00ff */
[----:B------:R0:W-:Y:S01]  /*b070*/  STG.E.64 desc[UR36][R8.64], R4 ;  /* 0x0000000408007986 */ /* 0x0001e2000c101b24 */
[----:B------:R-:W-:Y:S05]  /*b080*/  BRA `(.L_x_9085) ;  /* 0x0000000800a07947 */ /* 0x000fea0003800000 */
.L_x_9091:
[----:B------:R-:W-:-:S04]  /*b090*/  F2FP.F16.F32.PACK_AB R3, RZ, R4 ;  /* 0x00000004ff03723e */ /* 0x000fc800000000ff */
[----:B------:R-:W-:-:S05]  /*b0a0*/  PRMT R3, R3, 0x5410, RZ ;  /* 0x0000541003037816 */ /* 0x000fca00000000ff */
[----:B------:R0:W-:Y:S01]  /*b0b0*/  STG.E desc[UR36][R8.64], R3 ;  /* 0x0000000308007986 */ /* 0x0001e2000c101924 */
[----:B------:R-:W-:Y:S05]  /*b0c0*/  BRA `(.L_x_9085) ;  /* 0x0000000800907947 */ /* 0x000fea0003800000 */
.L_x_9090:
[----:B------:R-:W-:-:S06]  /*b0d0*/  FMUL.FTZ R4, R4, 1 ;  /* 0x3f80000004047820 */ /* 0x000fcc0000410000 */
[----:B------:R-:W0:Y:S02]  /*b0e0*/  F2F.F64.F32 R4, R4 ;  /* 0x0000000400047310 */ /* 0x000e240000201800 */
[----:B0-----:R0:W-:Y:S01]  /*b0f0*/  STG.E.64 desc[UR36][R8.64], R4 ;  /* 0x0000000408007986 */ /* 0x0011e2000c101b24 */
[----:B------:R-:W-:Y:S05]  /*b100*/  BRA `(.L_x_9085) ;  /* 0x0000000800807947 */ /* 0x000fea0003800000 */
.L_x_9080:
        /* <DEDUP_REMOVED lines=8> */
[----:B------:R-:W-:-:S04]  /*b190*/  FSETP.NEU.FTZ.AND P0, PT, R4, RZ, PT ;  /* 0x000000ff0400720b */ /* 0x000fc80003f1d000 */
[----:B------:R-:W-:-:S05]  /*b1a0*/  SEL R3, RZ, 0x1, !P0 ;  /* 0x00000001ff037807 */ /* 0x000fca0004000000 */
[----:B------:R0:W-:Y:S01]  /*b1b0*/  STG.E.U8 desc[UR36][R8.64], R3 ;  /* 0x0000000308007986 */ /* 0x0001e2000c101124 */
[----:B------:R-:W-:Y:S05]  /*b1c0*/  BRA `(.L_x_9085) ;  /* 0x0000000800507947 */ /* 0x000fea0003800000 */
.L_x_9094:
[----:B------:R-:W-:Y:S01]  /*b1d0*/  FMUL.FTZ R4, R4, 1 ;  /* 0x3f80000004047820 */ /* 0x000fe20000410000 */
[----:B------:R-:W-:-:S05]  /*b1e0*/  CS2R R6, SRZ ;  /* 0x0000000000067805 */ /* 0x000fca000001ff00 */
[----:B------:R-:W0:Y:S02]  /*b1f0*/  F2F.F64.F32 R4, R4 ;  /* 0x0000000400047310 */ /* 0x000e240000201800 */
[----:B0-----:R0:W-:Y:S01]  /*b200*/  STG.E.128 desc[UR36][R8.64], R4 ;  /* 0x0000000408007986 */ /* 0x0011e2000c101d24 */
[----:B------:R-:W-:Y:S05]  /*b210*/  BRA `(.L_x_9085) ;  /* 0x00000008003c7947 */ /* 0x000fea0003800000 */
.L_x_9093:
        /* <DEDUP_REMOVED lines=18> */
.L_x_9098:
[----:B------:R-:W-:Y:S05]  /*b340*/  BSYNC.RECONVERGENT B0 ;  /* 0x0000000000007941 */ /* 0x000fea0003800200 */
.L_x_9097:
[----:B------:R-:W-:-:S05]  /*b350*/  LOP3.LUT R5, R0, 0x80, R5, 0xf8, !PT ;  /* 0x0000008000057812 */ /* 0x000fca00078ef805 */
[----:B------:R0:W-:Y:S01]  /*b360*/  STG.E.U8 desc[UR36][R8.64], R5 ;  /* 0x0000000508007986 */ /* 0x0001e2000c101124 */
[----:B------:R-:W-:Y:S05]  /*b370*/  BRA `(.L_x_9085) ;  /* 0x0000000400e47947 */ /* 0x000fea0003800000 */
.L_x_9096:
        /* <DEDUP_REMOVED lines=14> */
.L_x_9100:
[----:B------:R-:W-:Y:S05]  /*b460*/  BSYNC.RECONVERGENT B0 ;  /* 0x0000000000007941 */ /* 0x000fea0003800200 */
.L_x_9099:
[----:B------:R-:W-:-:S05]  /*b470*/  LOP3.LUT R3, R0, 0x80, R7, 0xf8, !PT ;  /* 0x0000008000037812 */ /* 0x000fca00078ef807 */
[----:B------:R0:W-:Y:S01]  /*b480*/  STG.E.U8 desc[UR36][R8.64], R3 ;  /* 0x0000000308007986 */ /* 0x0001e2000c101124 */
[----:B------:R-:W-:Y:S05]  /*b490*/  BRA `(.L_x_9085) ;  /* 0x00000004009c7947 */ /* 0x000fea0003800000 */
.L_x_9095:
[----:B------:R-:W-:-:S05]  /*b4a0*/  F2FP.BF16.F32.PACK_AB R4, RZ, R4 ;  /* 0x00000004ff04723e */ /* 0x000fca00000010ff */
[----:B------:R0:W-:Y:S01]  /*b4b0*/  STG.E.U16 desc[UR36][R8.64], R4 ;  /* 0x0000000408007986 */ /* 0x0001e2000c101524 */
[----:B------:R-:W-:Y:S05]  /*b4c0*/  BRA `(.L_x_9085) ;  /* 0x0000000400907947 */ /* 0x000fea0003800000 */
.L_x_9092:
        /* <DEDUP_REMOVED lines=11> */
.L_x_9103:
        /* <DEDUP_REMOVED lines=12> */
.L_x_9106:
[----:B------:R-:W-:-:S04]  /*b640*/  SHF.R.U32.HI R0, RZ, 0x14, R4 ;  /* 0x00000014ff007819 */ /* 0x000fc80000011604 */
[----:B------:R-:W-:-:S04]  /*b650*/  LOP3.LUT R3, R0, 0x1, RZ, 0xc0, !PT ;  /* 0x0000000100037812 */ /* 0x000fc800078ec0ff */
[----:B------:R-:W-:-:S04]  /*b660*/  IADD3 R0, PT, PT, R4, 0x487ffff, R3 ;  /* 0x0487ffff04007810 */ /* 0x000fc80007ffe003 */
[----:B------:R-:W-:-:S04]  /*b670*/  SHF.R.U32.HI R0, RZ, 0x14, R0 ;  /* 0x00000014ff007819 */ /* 0x000fc80000011600 */
[----:B------:R-:W-:-:S07]  /*b680*/  LOP3.LUT R3, R0, 0xff, RZ, 0xc0, !PT ;  /* 0x000000ff00037812 */ /* 0x000fce00078ec0ff */
.L_x_9107:
[----:B------:R-:W-:-:S04]  /*b690*/  SHF.R.U32.HI R4, RZ, 0x18, R4 ;  /* 0x00000018ff047819 */ /* 0x000fc80000011604 */
[----:B------:R-:W-:-:S04]  /*b6a0*/  LOP3.LUT R3, R3, 0x80, R4, 0xf8, !PT ;  /* 0x0000008003037812 */ /* 0x000fc800078ef804 */
[----:B------:R-:W-:-:S07]  /*b6b0*/  PRMT R0, R3, 0x7610, R0 ;  /* 0x0000761003007816 */ /* 0x000fce0000000000 */
.L_x_9105:
[----:B------:R-:W-:Y:S05]  /*b6c0*/  BSYNC.RECONVERGENT B0 ;  /* 0x0000000000007941 */ /* 0x000fea0003800200 */
.L_x_9104:
[----:B------:R4:W-:Y:S01]  /*b6d0*/  STG.E.U8 desc[UR36][R8.64], R0 ;  /* 0x0000000008007986 */ /* 0x0009e2000c101124 */
[----:B------:R-:W-:Y:S05]  /*b6e0*/  BRA `(.L_x_9085) ;  /* 0x0000000400087947 */ /* 0x000fea0003800000 */
.L_x_9102:
        /* <DEDUP_REMOVED lines=12> */
.L_x_9110:
[----:B------:R-:W-:-:S04]  /*b7b0*/  SHF.R.U32.HI R0, RZ, 0x15, R4 ;  /* 0x00000015ff007819 */ /* 0x000fc80000011604 */
[----:B------:R-:W-:-:S04]  /*b7c0*/  LOP3.LUT R3, R0, 0x1, RZ, 0xc0, !PT ;  /* 0x0000000100037812 */ /* 0x000fc800078ec0ff */
[----:B------:R-:W-:-:S04]  /*b7d0*/  IADD3 R0, PT, PT, R4, 0x88fffff, R3 ;  /* 0x088fffff04007810 */ /* 0x000fc80007ffe003 */
[----:B------:R-:W-:-:S04]  /*b7e0*/  SHF.R.U32.HI R0, RZ, 0x15, R0 ;  /* 0x00000015ff007819 */ /* 0x000fc80000011600 */
[----:B------:R-:W-:-:S07]  /*b7f0*/  LOP3.LUT R3, R0, 0xff, RZ, 0xc0, !PT ;  /* 0x000000ff00037812 */ /* 0x000fce00078ec0ff */
.L_x_9111:
[----:B------:R-:W-:-:S04]  /*b800*/  SHF.R.U32.HI R4, RZ, 0x18, R4 ;  /* 0x00000018ff047819 */ /* 0x000fc80000011604 */
[----:B------:R-:W-:-:S04]  /*b810*/  LOP3.LUT R3, R3, 0x80, R4, 0xf8, !PT ;  /* 0x0000008003037812 */ /* 0x000fc800078ef804 */
[----:B------:R-:W-:-:S07]  /*b820*/  PRMT R0, R3, 0x7610, R0 ;  /* 0x0000761003007816 */ /* 0x000fce0000000000 */
.L_x_9109:
[----:B------:R-:W-:Y:S05]  /*b830*/  BSYNC.RECONVERGENT B0 ;  /* 0x0000000000007941 */ /* 0x000fea0003800200 */
.L_x_9108:
[----:B------:R3:W-:Y:S01]  /*b840*/  STG.E.U8 desc[UR36][R8.64], R0 ;  /* 0x0000000008007986 */ /* 0x0007e2000c101124 */
[----:B------:R-:W-:Y:S05]  /*b850*/  BRA `(.L_x_9085) ;  /* 0x0000000000ac7947 */ /* 0x000fea0003800000 */
.L_x_9101:
[----:B------:R-:W-:-:S13]  /*b860*/  ISETP.NE.AND P0, PT, R0, 0x1c, PT ;  /* 0x0000001c0000780c */ /* 0x000fda0003f05270 */
[----:B------:R-:W-:Y:S05]  /*b870*/  @!P0 BRA `(.L_x_9112) ;  /* 0x00000000009c8947 */ /* 0x000fea0003800000 */
[----:B------:R-:W-:-:S13]  /*b880*/  ISETP.NE.AND P0, PT, R0, 0x1d, PT ;  /* 0x0000001d0000780c */ /* 0x000fda0003f05270 */
[----:B------:R-:W-:Y:S05]  /*b890*/  @!P0 BRA `(.L_x_9113) ;  /* 0x0000000000888947 */ /* 0x000fea0003800000 */
[----:B------:R-:W-:-:S13]  /*b8a0*/  ISETP.NE.AND P0, PT, R0, 0x2c, PT ;  /* 0x0000002c0000780c */ /* 0x000fda0003f05270 */
[----:B------:R-:W-:Y:S05]  /*b8b0*/  @!P0 BRA `(.L_x_9114) ;  /* 0x0000000000448947 */ /* 0x000fea0003800000 */
.L_x_9084:
        /* <DEDUP_REMOVED lines=16> */
.L_x_9115:
[----:B------:R-:W-:Y:S05]  /*b9c0*/  BRA `(.L_x_9085) ;  /* 0x0000000000507947 */ /* 0x000fea0003800000 */
.L_x_9114:
        /* <DEDUP_REMOVED lines=15> */
.L_x_9113:
[----:B------:R-:W0:Y:S02]  /*bac0*/  F2I.U64.TRUNC R4, R4 ;  /* 0x0000000400047311 */ /* 0x000e24000020d800 */
[----:B0-----:R1:W-:Y:S01]  /*bad0*/  STG.E.64 desc[UR36][R8.64], R4 ;  /* 0x0000000408007986 */ /* 0x0013e2000c101b24 */
[----:B------:R-:W-:Y:S05]  /*bae0*/  BRA `(.L_x_9085) ;  /* 0x0000000000087947 */ /* 0x000fea0003800000 */
.L_x_9112:
[----:B------:R-:W0:Y:S02]  /*baf0*/  F2I.FTZ.U32.TRUNC.NTZ R3, R4 ;  /* 0x0000000400037305 */ /* 0x000e24000021f000 */
[----:B0-----:R0:W-:Y:S02]  /*bb00*/  STG.E desc[UR36][R8.64], R3 ;  /* 0x0000000308007986 */ /* 0x0011e4000c101924 */
.L_x_9085:
[----:B------:R-:W-:-:S13]  /*bb10*/  ISETP.GE.AND P0, PT, R26, R16, PT ;  /* 0x000000101a00720c */ /* 0x000fda0003f06270 */
[----:B------:R-:W-:Y:S05]  /*bb20*/  @P0 BREAK.RELIABLE B6 ;  /* 0x0000000000060942 */ /* 0x000fea0003800100 */
        /* <DEDUP_REMOVED lines=22> */
.L_x_9120:
[----:B------:R-:W0:Y:S02]  /*bc90*/  F2I.S64.TRUNC R22, R22 ;  /* 0x0000001600167311 */ /* 0x000e24000020d900 */
[----:B0-----:R-:W-:-:S05]  /*bca0*/  IMAD.MOV.U32 R3, RZ, RZ, R22 ;  /* 0x000000ffff037224 */ /* 0x001fca00078e0016 */
[----:B------:R0:W-:Y:S01]  /*bcb0*/  STG.E.U8 desc[UR36][R8.64], R3 ;  /* 0x0000000308007986 */ /* 0x0001e2000c101124 */
[----:B------:R-:W-:Y:S05]  /*bcc0*/  BRA `(.L_x_9122) ;  /* 0x0000000c00287947 */ /* 0x000fea0003800000 */
.L_x_9119:
        /* <DEDUP_REMOVED lines=9> */
.L_x_9124:
[----:B------:R-:W0:Y:S02]  /*bd60*/  F2I.FTZ.TRUNC.NTZ R3, R22 ;  /* 0x0000001600037305 */ /* 0x000e24000021f100 */
[----:B0-----:R0:W-:Y:S01]  /*bd70*/  STG.E desc[UR36][R8.64], R3 ;  /* 0x0000000308007986 */ /* 0x0011e2000c101924 */
[----:B------:R-:W-:Y:S05]  /*bd80*/  BRA `(.L_x_9122) ;  /* 0x0000000800f87947 */ /* 0x000fea0003800000 */
.L_x_9123:
[----:B------:R-:W0:Y:S02]  /*bd90*/  F2I.FTZ.TRUNC.NTZ R3, R22 ;  /* 0x0000001600037305 */ /* 0x000e24000021f100 */
[----:B0-----:R0:W-:Y:S01]  /*bda0*/  STG.E.U16 desc[UR36][R8.64], R3 ;  /* 0x0000000308007986 */ /* 0x0011e2000c101524 */
[----:B------:R-:W-:Y:S05]  /*bdb0*/  BRA `(.L_x_9122) ;  /* 0x0000000800ec7947 */ /* 0x000fea0003800000 */
.L_x_9118:
        /* <DEDUP_REMOVED lines=8> */
.L_x_9126:
[----:B------:R-:W-:-:S05]  /*be40*/  F2FP.F16.F32.PACK_AB R22, RZ, R22 ;  /* 0x00000016ff16723e */ /* 0x000fca00000000ff */
[----:B------:R0:W-:Y:S01]  /*be50*/  STG.E.U16 desc[UR36][R8.64], R22 ;  /* 0x0000001608007986 */ /* 0x0001e2000c101524 */
[----:B------:R-:W-:Y:S05]  /*be60*/  BRA `(.L_x_9122) ;  /* 0x0000000800c07947 */ /* 0x000fea0003800000 */
.L_x_9125:
        /* <DEDUP_REMOVED lines=9> */
.L_x_9128:
[----:B------:R-:W-:-:S04]  /*bf00*/  F2FP.F16.F32.PACK_AB R3, RZ, R22 ;  /* 0x00000016ff03723e */ /* 0x000fc800000000ff */
[----:B------:R-:W-:-:S05]  /*bf10*/  PRMT R3, R3, 0x5410, RZ ;  /* 0x0000541003037816 */ /* 0x000fca00000000ff */
[----:B------:R0:W-:Y:S01]  /*bf20*/  STG.E desc[UR36][R8.64], R3 ;  /* 0x0000000308007986 */ /* 0x0001e2000c101924 */
[----:B------:R-:W-:Y:S05]  /*bf30*/  BRA `(.L_x_9122) ;  /* 0x00000008008c7947 */ /* 0x000fea0003800000 */
.L_x_9127:
[----:B------:R-:W-:-:S06]  /*bf40*/  FMUL.FTZ R4, R22, 1 ;  /* 0x3f80000016047820 */ /* 0x000fcc0000410000 */
[----:B------:R-:W0:Y:S02]  /*bf50*/  F2F.F64.F32 R4, R4 ;  /* 0x0000000400047310 */ /* 0x000e240000201800 */
[----:B0-----:R0:W-:Y:S01]  /*bf60*/  STG.E.64 desc[UR36][R8.64], R4 ;  /* 0x0000000408007986 */ /* 0x0011e2000c101b24 */
[----:B------:R-:W-:Y:S05]  /*bf70*/  BRA `(.L_x_9122) ;  /* 0x00000008007c7947 */ /* 0x000fea0003800000 */
.L_x_9117:
        /* <DEDUP_REMOVED lines=13> */
.L_x_9132:
        /* <DEDUP_REMOVED lines=16> */
.L_x_9135:
[----:B------:R-:W-:-:S04]  /*c150*/  SHF.R.U32.HI R22, RZ, 0x18, R22 ;  /* 0x00000018ff167819 */ /* 0x000fc80000011616 */
[----:B------:R-:W-:-:S04]  /*c160*/  LOP3.LUT R3, R3, 0x80, R22, 0xf8, !PT ;  /* 0x0000008003037812 */ /* 0x000fc800078ef816 */
[----:B------:R-:W-:-:S07]  /*c170*/  PRMT R4, R3, 0x7610, R4 ;  /* 0x0000761003047816 */ /* 0x000fce0000000004 */
.L_x_9134:
[----:B------:R-:W-:Y:S05]  /*c180*/  BSYNC.RECONVERGENT B0 ;  /* 0x0000000000007941 */ /* 0x000fea0003800200 */
.L_x_9133:
[----:B------:R0:W-:Y:S01]  /*c190*/  STG.E.U8 desc[UR36][R8.64], R4 ;  /* 0x0000000408007986 */ /* 0x0001e2000c101124 */
[----:B------:R-:W-:Y:S05]  /*c1a0*/  BRA `(.L_x_9122) ;  /* 0x0000000400f07947 */ /* 0x000fea0003800000 */
.L_x_9131:
        /* <DEDUP_REMOVED lines=16> */
.L_x_9138:
[----:B------:R-:W-:-:S04]  /*c2b0*/  SHF.R.U32.HI R22, RZ, 0x18, R22 ;  /* 0x00000018ff167819 */ /* 0x000fc80000011616 */
[----:B------:R-:W-:-:S04]  /*c2c0*/  LOP3.LUT R3, R3, 0x80, R22, 0xf8, !PT ;  /* 0x0000008003037812 */ /* 0x000fc800078ef816 */
[----:B------:R-:W-:-:S07]  /*c2d0*/  PRMT R4, R3, 0x7610, R4 ;  /* 0x0000761003047816 */ /* 0x000fce0000000004 */
.L_x_9137:
[----:B------:R-:W-:Y:S05]  /*c2e0*/  BSYNC.RECONVERGENT B0 ;  /* 0x0000000000007941 */ /* 0x000fea0003800200 */
.L_x_9136:
[----:B------:R0:W-:Y:S01]  /*c2f0*/  STG.E.U8 desc[UR36][R8.64], R4 ;  /* 0x0000000408007986 */ /* 0x0001e2000c101124 */
[----:B------:R-:W-:Y:S05]  /*c300*/  BRA `(.L_x_9122) ;  /* 0x0000000400987947 */ /* 0x000fea0003800000 */
.L_x_9130:
        /* <DEDUP_REMOVED lines=21> */
.L_x_9140:
[----:B------:R-:W0:Y:S02]  /*c460*/  F2I.U64.TRUNC R22, R22 ;  /* 0x0000001600167311 */ /* 0x000e24000020d800 */
[----:B0-----:R0:W-:Y:S01]  /*c470*/  STG.E.64 desc[UR36][R8.64], R22 ;  /* 0x0000001608007986 */ /* 0x0011e2000c101b24 */
[----:B------:R-:W-:Y:S05]  /*c480*/  BRA `(.L_x_9122) ;  /* 0x0000000400387947 */ /* 0x000fea0003800000 */
.L_x_9139:
[----:B------:R-:W0:Y:S02]  /*c490*/  F2I.FTZ.U32.TRUNC.NTZ R3, R22 ;  /* 0x0000001600037305 */ /* 0x000e24000021f000 */
[----:B0-----:R0:W-:Y:S01]  /*c4a0*/  STG.E desc[UR36][R8.64], R3 ;  /* 0x0000000308007986 */ /* 0x0011e2000c101924 */
[----:B------:R-:W-:Y:S05]  /*c4b0*/  BRA `(.L_x_9122) ;  /* 0x00000004002c7947 */ /* 0x000fea0003800000 */
.L_x_9129:
        /* <DEDUP_REMOVED lines=10> */
.L_x_9142:
[----:B------:R-:W-:Y:S01]  /*c560*/  FMUL.FTZ R4, R22, 1 ;  /* 0x3f80000016047820 */ /* 0x000fe20000410000 */
[----:B------:R-:W-:-:S05]  /*c570*/  CS2R R6, SRZ ;  /* 0x0000000000067805 */ /* 0x000fca000001ff00 */
[----:B------:R-:W0:Y:S02]  /*c580*/  F2F.F64.F32 R4, R4 ;  /* 0x0000000400047310 */ /* 0x000e240000201800 */
[----:B0-----:R4:W-:Y:S01]  /*c590*/  STG.E.128 desc[UR36][R8.64], R4 ;  /* 0x0000000408007986 */ /* 0x0019e2000c101d24 */
[----:B------:R-:W-:Y:S05]  /*c5a0*/  BRA `(.L_x_9122) ;  /* 0x0000000000f07947 */ /* 0x000fea0003800000 */
.L_x_9141:
[----:B------:R-:W-:-:S13]  /*c5b0*/  ISETP.NE.AND P0, PT, R0, 0xf, PT ;  /* 0x0000000f0000780c */ /* 0x000fda0003f05270 */
[----:B------:R-:W-:Y:S05]  /*c5c0*/  @!P0 BRA `(.L_x_9143) ;  /* 0x0000000000e08947 */ /* 0x000fea0003800000 */
[----:B------:R-:W-:-:S13]  /*c5d0*/  ISETP.NE.AND P0, PT, R0, 0x17, PT ;  /* 0x000000170000780c */ /* 0x000fda0003f05270 */
[----:B------:R-:W-:Y:S05]  /*c5e0*/  @!P0 BRA `(.L_x_9144) ;  /* 0x00000000008c8947 */ /* 0x000fea0003800000 */
[----:B------:R-:W-:-:S13]  /*c5f0*/  ISETP.NE.AND P0, PT, R0, 0x18, PT ;  /* 0x000000180000780c */ /* 0x000fda0003f05270 */
[----:B------:R-:W-:Y:S05]  /*c600*/  @!P0 BRA `(.L_x_9145) ;  /* 0x0000000000448947 */ /* 0x000fea0003800000 */
.L_x_9121:
        /* <DEDUP_REMOVED lines=16> */
.L_x_9146:
[----:B------:R-:W-:Y:S05]  /*c710*/  BRA `(.L_x_9122) ;  /* 0x0000000000947947 */ /* 0x000fea0003800000 */
.L_x_9145:
        /* <DEDUP_REMOVED lines=12> */
.L_x_9148:
[----:B------:R-:W-:Y:S05]  /*c7e0*/  BSYNC.RECONVERGENT B0 ;  /* 0x0000000000007941 */ /* 0x000fea0003800200 */
.L_x_9147:
[----:B------:R-:W-:-:S05]  /*c7f0*/  LOP3.LUT R3, R0, 0x80, R5, 0xf8, !PT ;  /* 0x0000008000037812 */ /* 0x000fca00078ef805 */
[----:B------:R1:W-:Y:S01]  /*c800*/  STG.E.U8 desc[UR36][R8.64], R3 ;  /* 0x0000000308007986 */ /* 0x0003e2000c101124 */
[----:B------:R-:W-:Y:S05]  /*c810*/  BRA `(.L_x_9122) ;  /* 0x0000000000547947 */ /* 0x000fea0003800000 */
.L_x_9144:
        /* <DEDUP_REMOVED lines=11> */
.L_x_9150:
[----:B------:R-:W-:Y:S01]  /*c8d0*/  IMAD.MOV.U32 R0, RZ, RZ, 0x7f ;  /* 0x0000007fff007424 */ /* 0x000fe200078e00ff */
[----:B------:R-:W-:-:S04]  /*c8e0*/  ISETP.GT.U32.AND P0, PT, R4, 0x7f800000, PT ;  /* 0x7f8000000400780c */ /* 0x000fc80003f04070 */
[----:B------:R-:W-:-:S09]  /*c8f0*/  SEL R0, R0, 0x7c, P0 ;  /* 0x0000007c00007807 */ /* 0x000fd20000000000 */
.L_x_9151:
[----:B------:R-:W-:Y:S05]  /*c900*/  BSYNC.RECONVERGENT B0 ;  /* 0x0000000000007941 */ /* 0x000fea0003800200 */
.L_x_9149:
[----:B------:R-:W-:-:S04]  /*c910*/  SHF.R.U32.HI R3, RZ, 0x18, R22 ;  /* 0x00000018ff037819 */ /* 0x000fc80000011616 */
[----:B------:R-:W-:-:S05]  /*c920*/  LOP3.LUT R3, R0, 0x80, R3, 0xf8, !PT ;  /* 0x0000008000037812 */ /* 0x000fca00078ef803 */
[----:B------:R0:W-:Y:S01]  /*c930*/  STG.E.U8 desc[UR36][R8.64], R3 ;  /* 0x0000000308007986 */ /* 0x0001e2000c101124 */
[----:B------:R-:W-:Y:S05]  /*c940*/  BRA `(.L_x_9122) ;  /* 0x0000000000087947 */ /* 0x000fea0003800000 */
.L_x_9143:
[----:B------:R-:W-:-:S05]  /*c950*/  F2FP.BF16.F32.PACK_AB R22, RZ, R22 ;  /* 0x00000016ff16723e */ /* 0x000fca00000010ff */
[----:B------:R2:W-:Y:S02]  /*c960*/  STG.E.U16 desc[UR36][R8.64], R22 ;  /* 0x0000001608007986 */ /* 0x0005e4000c101524 */
.L_x_9122:
[----:B------:R-:W-:-:S07]  /*c970*/  VIADD R26, R26, 0x80 ;  /* 0x000000801a1a7836 */ /* 0x000fce0000000000 */
.L_x_9079:
[----:B------:R-:W-:-:S13]  /*c980*/  ISETP.GE.AND P0, PT, R26, R16, PT ;  /* 0x000000101a00720c */ /* 0x000fda0003f06270 */
[----:B------:R-:W-:Y:S05]  /*c990*/  @P0 BREAK.RELIABLE B6 ;  /* 0x0000000000060942 */ /* 0x000fea0003800100 */
[----:B------:R-:W-:Y:S05]  /*c9a0*/  @P0 BRA `(.L_x_9116) ;  /* 0x0000000c00940947 */ /* 0x000fea0003800000 */
[----:B------:R-:W-:Y:S05]  /*c9b0*/  BSYNC.RELIABLE B6 ;  /* 0x0000000000067941 */ /* 0x000fea0003800100 */
.L_x_9078:
        /* <DEDUP_REMOVED lines=21> */
.L_x_9155:
[----:B------:R-:W0:Y:S02]  /*cb10*/  F2I.S64.TRUNC R24, R24 ;  /* 0x0000001800187311 */ /* 0x000e24000020d900 */
[----:B0-----:R-:W-:-:S05]  /*cb20*/  IMAD.MOV.U32 R3, RZ, RZ, R24 ;  /* 0x000000ffff037224 */ /* 0x001fca00078e0018 */
[----:B------:R0:W-:Y:S01]  /*cb30*/  STG.E.U8 desc[UR36][R8.64], R3 ;  /* 0x0000000308007986 */ /* 0x0001e2000c101124 */
[----:B------:R-:W-:Y:S05]  /*cb40*/  BRA `(.L_x_9157) ;  /* 0x0000000c00287947 */ /* 0x000fea0003800000 */
.L_x_9154:
        /* <DEDUP_REMOVED lines=9> */
.L_x_9159:
[----:B------:R-:W0:Y:S02]  /*cbe0*/  F2I.FTZ.TRUNC.NTZ R3, R24 ;  /* 0x0000001800037305 */ /* 0x000e24000021f100 */
[----:B0-----:R0:W-:Y:S01]  /*cbf0*/  STG.E desc[UR36][R8.64], R3 ;  /* 0x0000000308007986 */ /* 0x0011e2000c101924 */
[----:B------:R-:W-:Y:S05]  /*cc00*/  BRA `(.L_x_9157) ;  /* 0x0000000800f87947 */ /* 0x000fea0003800000 */
.L_x_9158:
[----:B------:R-:W0:Y:S02]  /*cc10*/  F2I.FTZ.TRUNC.NTZ R3, R24 ;  /* 0x0000001800037305 */ /* 0x000e24000021f100 */
[----:B0-----:R0:W-:Y:S01]  /*cc20*/  STG.E.U16 desc[UR36][R8.64], R3 ;  /* 0x0000000308007986 */ /* 0x0011e2000c101524 */
[----:B------:R-:W-:Y:S05]  /*cc30*/  BRA `(.L_x_9157) ;  /* 0x0000000800ec7947 */ /* 0x000fea0003800000 */
.L_x_9153:
        /* <DEDUP_REMOVED lines=8> */
.L_x_9161:
[----:B------:R-:W-:-:S05]  /*ccc0*/  F2FP.F16.F32.PACK_AB R24, RZ, R24 ;  /* 0x00000018ff18723e */ /* 0x000fca00000000ff */
[----:B------:R1:W-:Y:S01]  /*ccd0*/  STG.E.U16 desc[UR36][R8.64], R24 ;  /* 0x0000001808007986 */ /* 0x0003e2000c101524 */
[----:B------:R-:W-:Y:S05]  /*cce0*/  BRA `(.L_x_9157) ;  /* 0x0000000800c07947 */ /* 0x000fea0003800000 */
.L_x_9160:
        /* <DEDUP_REMOVED lines=9> */
.L_x_9163:
[----:B------:R-:W-:-:S04]  /*cd80*/  F2FP.F16.F32.PACK_AB R3, RZ, R24 ;  /* 0x00000018ff03723e */ /* 0x000fc800000000ff */
[----:B------:R-:W-:-:S05]  /*cd90*/  PRMT R3, R3, 0x5410, RZ ;  /* 0x0000541003037816 */ /* 0x000fca00000000ff */
[----:B------:R4:W-:Y:S01]  /*cda0*/  STG.E desc[UR36][R8.64], R3 ;  /* 0x0000000308007986 */ /* 0x0009e2000c101924 */
[----:B------:R-:W-:Y:S05]  /*cdb0*/  BRA `(.L_x_9157) ;  /* 0x00000008008c7947 */ /* 0x000fea0003800000 */
.L_x_9162:
[----:B------:R-:W-:-:S06]  /*cdc0*/  FMUL.FTZ R4, R24, 1 ;  /* 0x3f80000018047820 */ /* 0x000fcc0000410000 */
[----:B------:R-:W0:Y:S02]  /*cdd0*/  F2F.F64.F32 R4, R4 ;  /* 0x0000000400047310 */ /* 0x000e240000201800 */
[----:B0-----:R2:W-:Y:S01]  /*cde0*/  STG.E.64 desc[UR36][R8.64], R4 ;  /* 0x0000000408007986 */ /* 0x0015e2000c101b24 */
[----:B------:R-:W-:Y:S05]  /*cdf0*/  BRA `(.L_x_9157) ;  /* 0x00000008007c7947 */ /* 0x000fea0003800000 */
.L_x_9152:
        /* <DEDUP_REMOVED lines=13> */
.L_x_9167:
        /* <DEDUP_REMOVED lines=16> */
.L_x_9170:
[----:B------:R-:W-:-:S04]  /*cfd0*/  SHF.R.U32.HI R24, RZ, 0x18, R24 ;  /* 0x00000018ff187819 */ /* 0x000fc80000011618 */
[----:B------:R-:W-:-:S04]  /*cfe0*/  LOP3.LUT R3, R3, 0x80, R24, 0xf8, !PT ;  /* 0x0000008003037812 */ /* 0x000fc800078ef818 */
[----:B------:R-:W-:-:S07]  /*cff0*/  PRMT R4, R3, 0x7610, R4 ;  /* 0x0000761003047816 */ /* 0x000fce0000000004 */
.L_x_9169:
[----:B------:R-:W-:Y:S05]  /*d000*/  BSYNC.RECONVERGENT B0 ;  /* 0x0000000000007941 */ /* 0x000fea0003800200 */
.L_x_9168:
[----:B------:R0:W-:Y:S01]  /*d010*/  STG.E.U8 desc[UR36][R8.64], R4 ;  /* 0x0000000408007986 */ /* 0x0001e2000c101124 */
[----:B------:R-:W-:Y:S05]  /*d020*/  BRA `(.L_x_9157) ;  /* 0x0000000400f07947 */ /* 0x000fea0003800000 */
.L_x_9166:
        /* <DEDUP_REMOVED lines=16> */
.L_x_9173:
[----:B------:R-:W-:-:S04]  /*d130*/  SHF.R.U32.HI R24, RZ, 0x18, R24 ;  /* 0x00000018ff187819 */ /* 0x000fc80000011618 */
[----:B------:R-:W-:-:S04]  /*d140*/  LOP3.LUT R3, R3, 0x80, R24, 0xf8, !PT ;  /* 0x0000008003037812 */ /* 0x000fc800078ef818 */
[----:B------:R-:W-:-:S07]  /*d150*/  PRMT R4, R3, 0x7610, R4 ;  /* 0x0000761003047816 */ /* 0x000fce0000000004 */
.L_x_9172:
[----:B------:R-:W-:Y:S05]  /*d160*/  BSYNC.RECONVERGENT B0 ;  /* 0x0000000000007941 */ /* 0x000fea0003800200 */
.L_x_9171:
[----:B------:R0:W-:Y:S01]  /*d170*/  STG.E.U8 desc[UR36][R8.64], R4 ;  /* 0x0000000408007986 */ /* 0x0001e2000c101124 */
[----:B------:R-:W-:Y:S05]  /*d180*/  BRA `(.L_x_9157) ;  /* 0x0000000400987947 */ /* 0x000fea0003800000 */
.L_x_9165:
        /* <DEDUP_REMOVED lines=21> */
.L_x_9175:
[----:B------:R-:W0:Y:S02]  /*d2e0*/  F2I.U64.TRUNC R24, R24 ;  /* 0x0000001800187311 */ /* 0x000e24000020d800 */
[----:B0-----:R0:W-:Y:S01]  /*d2f0*/  STG.E.64 desc[UR36][R8.64], R24 ;  /* 0x0000001808007986 */ /* 0x0011e2000c101b24 */
[----:B------:R-:W-:Y:S05]  /*d300*/  BRA `(.L_x_9157) ;  /* 0x0000000400387947 */ /* 0x000fea0003800000 */
.L_x_9174:
[----:B------:R-:W0:Y:S02]  /*d310*/  F2I.FTZ.U32.TRUNC.NTZ R3, R24 ;  /* 0x0000001800037305 */ /* 0x000e24000021f000 */
[----:B0-----:R0:W-:Y:S01]  /*d320*/  STG.E desc[UR36][R8.64], R3 ;  /* 0x0000000308007986 */ /* 0x0011e2000c101924 */
[----:B------:R-:W-:Y:S05]  /*d330*/  BRA `(.L_x_9157) ;  /* 0x00000004002c7947 */ /* 0x000fea0003800000 */
.L_x_9164:
        /* <DEDUP_REMOVED lines=10> */
.L_x_9177:
[----:B------:R-:W-:Y:S01]  /*d3e0*/  FMUL.FTZ R4, R24, 1 ;  /* 0x3f80000018047820 */ /* 0x000fe20000410000 */
[----:B------:R-:W-:-:S05]  /*d3f0*/  CS2R R6, SRZ ;  /* 0x0000000000067805 */ /* 0x000fca000001ff00 */
[----:B------:R-:W0:Y:S02]  /*d400*/  F2F.F64.F32 R4, R4 ;  /* 0x0000000400047310 */ /* 0x000e240000201800 */
[----:B0-----:R0:W-:Y:S01]  /*d410*/  STG.E.128 desc[UR36][R8.64], R4 ;  /* 0x0000000408007986 */ /* 0x0011e2000c101d24 */
[----:B------:R-:W-:Y:S05]  /*d420*/  BRA `(.L_x_9157) ;  /* 0x0000000000f07947 */ /* 0x000fea0003800000 */
.L_x_9176:
[----:B------:R-:W-:-:S13]  /*d430*/  ISETP.NE.AND P0, PT, R0, 0xf, PT ;  /* 0x0000000f0000780c */ /* 0x000fda0003f05270 */
[----:B------:R-:W-:Y:S05]  /*d440*/  @!P0 BRA `(.L_x_9178) ;  /* 0x0000000000e08947 */ /* 0x000fea0003800000 */
[----:B------:R-:W-:-:S13]  /*d450*/  ISETP.NE.AND P0, PT, R0, 0x17, PT ;  /* 0x000000170000780c */ /* 0x000fda0003f05270 */
[----:B------:R-:W-:Y:S05]  /*d460*/  @!P0 BRA `(.L_x_9179) ;  /* 0x00000000008c8947 */ /* 0x000fea0003800000 */
[----:B------:R-:W-:-:S13]  /*d470*/  ISETP.NE.AND P0, PT, R0, 0x18, PT ;  /* 0x000000180000780c */ /* 0x000fda0003f05270 */
[----:B------:R-:W-:Y:S05]  /*d480*/  @!P0 BRA `(.L_x_9180) ;  /* 0x0000000000448947 */ /* 0x000fea0003800000 */
.L_x_9156:
        /* <DEDUP_REMOVED lines=16> */
.L_x_9181:
[----:B------:R-:W-:Y:S05]  /*d590*/  BRA `(.L_x_9157) ;  /* 0x0000000000947947 */ /* 0x000fea0003800000 */
.L_x_9180:
        /* <DEDUP_REMOVED lines=12> */
.L_x_9183:
[----:B------:R-:W-:Y:S05]  /*d660*/  BSYNC.RECONVERGENT B0 ;  /* 0x0000000000007941 */ /* 0x000fea0003800200 */
.L_x_9182:
[----:B------:R-:W-:-:S05]  /*d670*/  LOP3.LUT R3, R0, 0x80, R5, 0xf8, !PT ;  /* 0x0000008000037812 */ /* 0x000fca00078ef805 */
[----:B------:R0:W-:Y:S01]  /*d680*/  STG.E.U8 desc[UR36][R8.64], R3 ;  /* 0x0000000308007986 */ /* 0x0001e2000c101124 */
[----:B------:R-:W-:Y:S05]  /*d690*/  BRA `(.L_x_9157) ;  /* 0x0000000000547947 */ /* 0x000fea0003800000 */
.L_x_9179:
        /* <DEDUP_REMOVED lines=11> */
.L_x_9185:
[----:B------:R-:W-:Y:S01]  /*d750*/  IMAD.MOV.U32 R0, RZ, RZ, 0x7f ;  /* 0x0000007fff007424 */ /* 0x000fe200078e00ff */
[----:B------:R-:W-:-:S04]  /*d760*/  ISETP.GT.U32.AND P0, PT, R4, 0x7f800000, PT ;  /* 0x7f8000000400780c */ /* 0x000fc80003f04070 */
[----:B------:R-:W-:-:S09]  /*d770*/  SEL R0, R0, 0x7c, P0 ;  /* 0x0000007c00007807 */ /* 0x000fd20000000000 */
.L_x_9186:
[----:B------:R-:W-:Y:S05]  /*d780*/  BSYNC.RECONVERGENT B0 ;  /* 0x0000000000007941 */ /* 0x000fea0003800200 */
.L_x_9184:
[----:B------:R-:W-:-:S04]  /*d790*/  SHF.R.U32.HI R3, RZ, 0x18, R24 ;  /* 0x00000018ff037819 */ /* 0x000fc80000011618 */
[----:B------:R-:W-:-:S05]  /*d7a0*/  LOP3.LUT R3, R0, 0x80, R3, 0xf8, !PT ;  /* 0x0000008000037812 */ /* 0x000fca00078ef803 */
[----:B------:R0:W-:Y:S01]  /*d7b0*/  STG.E.U8 desc[UR36][R8.64], R3 ;  /* 0x0000000308007986 */ /* 0x0001e2000c101124 */
[----:B------:R-:W-:Y:S05]  /*d7c0*/  BRA `(.L_x_9157) ;  /* 0x0000000000087947 */ /* 0x000fea0003800000 */
.L_x_9178:
[----:B------:R-:W-:-:S05]  /*d7d0*/  F2FP.BF16.F32.PACK_AB R24, RZ, R24 ;  /* 0x00000018ff18723e */ /* 0x000fca00000010ff */
[----:B------:R0:W-:Y:S02]  /*d7e0*/  STG.E.U16 desc[UR36][R8.64], R24 ;  /* 0x0000001808007986 */ /* 0x0001e4000c101524 */
.L_x_9157:
[----:B------:R-:W-:-:S07]  /*d7f0*/  VIADD R26, R26, 0x80 ;  /* 0x000000801a1a7836 */ /* 0x000fce0000000000 */
.L_x_9116:
[----:B------:R-:W-:Y:S05]  /*d800*/  BSYNC.RECONVERGENT B7 ;  /* 0x0000000000077941 */ /* 0x000fea0003800200 */
.L_x_9077:
[----:B------:R-:W-:-:S13]  /*d810*/  ISETP.GE.AND P0, PT, R26, R16, PT ;  /* 0x000000101a00720c */ /* 0x000fda0003f06270 */
[----:B------:R-:W-:Y:S05]  /*d820*/  @P0 EXIT ;  /* 0x000000000000094d */ /* 0x000fea0003800000 */
[----:B012-4-:R-:W0:Y:S01]  /*d830*/  LDC.64 R4, c[0x0][0x398] ;  /* 0x0000e600ff047b82 */ /* 0x017e220000000a00 */
[----:B------:R-:W1:Y:S01]  /*d840*/  LDCU UR4, c[0x0][0x3d0] ;  /* 0x00007a00ff0477ac */ /* 0x000e620008000800 */
[----:B---3--:R-:W-:Y:S01]  /*d850*/  PRMT R0, R2, 0x9910, RZ ;  /* 0x0000991002007816 */ /* 0x008fe200000000ff */
        /* <DEDUP_REMOVED lines=17> */
.L_x_9190:
[----:B------:R-:W0:Y:S02]  /*d970*/  F2I.S64.TRUNC R18, R18 ;  /* 0x0000001200127311 */ /* 0x000e24000020d900 */
[----:B0-----:R-:W-:-:S05]  /*d980*/  IMAD.MOV.U32 R3, RZ, RZ, R18 ;  /* 0x000000ffff037224 */ /* 0x001fca00078e0012 */
[----:B------:R-:W-:Y:S01]  /*d990*/  STG.E.U8 desc[UR36][R4.64], R3 ;  /* 0x0000000304007986 */ /* 0x000fe2000c101124 */
[----:B------:R-:W-:Y:S05]  /*d9a0*/  EXIT ;  /* 0x000000000000794d */ /* 0x000fea0003800000 */
.L_x_9189:
        /* <DEDUP_REMOVED lines=9> */
.L_x_9193:
[----:B------:R-:W0:Y:S02]  /*da40*/  F2I.FTZ.TRUNC.NTZ R3, R18 ;  /* 0x0000001200037305 */ /* 0x000e24000021f100 */
[----:B0-----:R-:W-:Y:S01]  /*da50*/  STG.E desc[UR36][R4.64], R3 ;  /* 0x0000000304007986 */ /* 0x001fe2000c101924 */
[----:B------:R-:W-:Y:S05]  /*da60*/  EXIT ;  /* 0x000000000000794d */ /* 0x000fea0003800000 */
.L_x_9192:
[----:B------:R-:W0:Y:S02]  /*da70*/  F2I.FTZ.TRUNC.NTZ R3, R18 ;  /* 0x0000001200037305 */ /* 0x000e24000021f100 */
[----:B0-----:R-:W-:Y:S01]  /*da80*/  STG.E.U16 desc[UR36][R4.64], R3 ;  /* 0x0000000304007986 */ /* 0x001fe2000c101524 */
[----:B------:R-:W-:Y:S05]  /*da90*/  EXIT ;  /* 0x000000000000794d */ /* 0x000fea0003800000 */
.L_x_9188:
        /* <DEDUP_REMOVED lines=8> */
.L_x_9195:
[----:B------:R-:W-:-:S05]  /*db20*/  F2FP.F16.F32.PACK_AB R18, RZ, R18 ;  /* 0x00000012ff12723e */ /* 0x000fca00000000ff */
[----:B------:R-:W-:Y:S01]  /*db30*/  STG.E.U16 desc[UR36][R4.64], R18 ;  /* 0x0000001204007986 */ /* 0x000fe2000c101524 */
[----:B------:R-:W-:Y:S05]  /*db40*/  EXIT ;  /* 0x000000000000794d */ /* 0x000fea0003800000 */
.L_x_9194:
[----:B------:R-:W-:-:S13]  /*db50*/  ISETP.NE.AND P0, PT, R0, 0x7, PT ;  /* 0x000000070000780c */ /* 0x000fda0003f05270 */
[----:B------:R-:W-:Y:S05]  /*db60*/  @!P0 BRA `(.L_x_9196) ;  /* 0x00000000002c8947 */ /* 0x000fea0003800000 */
[----:B------:R-:W-:-:S13]  /*db70*/  ISETP.NE.AND P0, PT, R0, 0x8, PT ;  /* 0x000000080000780c */ /* 0x000fda0003f05270 */
[----:B------:R-:W-:Y:S05]  /*db80*/  @!P0 BRA `(.L_x_9197) ;  /* 0x0000000000148947 */ /* 0x000fea0003800000 */
[----:B------:R-:W-:-:S13]  /*db90*/  ISETP.NE.AND P0, PT, R0, 0x9, PT ;  /* 0x000000090000780c */ /* 0x000fda0003f05270 */
[----:B------:R-:W-:Y:S05]  /*dba0*/  @P0 BRA `(.L_x_9191) ;  /* 0x0000000400d00947 */ /* 0x000fea0003800000 */
[----:B------:R-:W-:-:S05]  /*dbb0*/  IMAD.MOV.U32 R19, RZ, RZ, RZ ;  /* 0x000000ffff137224 */ /* 0x000fca00078e00ff */
[----:B------:R-:W-:Y:S01]  /*dbc0*/  STG.E.64 desc[UR36][R4.64], R18 ;  /* 0x0000001204007986 */ /* 0x000fe2000c101b24 */
[----:B------:R-:W-:Y:S05]  /*dbd0*/  EXIT ;  /* 0x000000000000794d */ /* 0x000fea0003800000 */
.L_x_9197:
[----:B------:R-:W-:-:S04]  /*dbe0*/  F2FP.F16.F32.PACK_AB R3, RZ, R18 ;  /* 0x00000012ff03723e */ /* 0x000fc800000000ff */
[----:B------:R-:W-:-:S05]  /*dbf0*/  PRMT R3, R3, 0x5410, RZ ;  /* 0x0000541003037816 */ /* 0x000fca00000000ff */
[----:B------:R-:W-:Y:S01]  /*dc00*/  STG.E desc[UR36][R4.64], R3 ;  /* 0x0000000304007986 */ /* 0x000fe2000c101924 */
[----:B------:R-:W-:Y:S05]  /*dc10*/  EXIT ;  /* 0x000000000000794d */ /* 0x000fea0003800000 */
.L_x_9196:
[----:B------:R-:W-:-:S06]  /*dc20*/  FMUL.FTZ R2, R18, 1 ;  /* 0x3f80000012027820 */ /* 0x000fcc0000410000 */
[----:B------:R-:W0:Y:S02]  /*dc30*/  F2F.F64.F32 R2, R2 ;  /* 0x0000000200027310 */ /* 0x000e240000201800 */
[----:B0-----:R-:W-:Y:S01]  /*dc40*/  STG.E.64 desc[UR36][R4.64], R2 ;  /* 0x0000000204007986 */ /* 0x001fe2000c101b24 */
[----:B------:R-:W-:Y:S05]  /*dc50*/  EXIT ;  /* 0x000000000000794d */ /* 0x000fea0003800000 */
.L_x_9187:
        /* <DEDUP_REMOVED lines=13> */
.L_x_9201:
        /* <DEDUP_REMOVED lines=16> */
.L_x_9204:
[----:B------:R-:W-:-:S04]  /*de30*/  SHF.R.U32.HI R18, RZ, 0x18, R18 ;  /* 0x00000018ff127819 */ /* 0x000fc80000011612 */
[----:B------:R-:W-:-:S04]  /*de40*/  LOP3.LUT R3, R3, 0x80, R18, 0xf8, !PT ;  /* 0x0000008003037812 */ /* 0x000fc800078ef812 */
[----:B------:R-:W-:-:S07]  /*de50*/  PRMT R2, R3, 0x7610, R2 ;  /* 0x0000761003027816 */ /* 0x000fce0000000002 */
.L_x_9203:
[----:B------:R-:W-:Y:S05]  /*de60*/  BSYNC.RECONVERGENT B0 ;  /* 0x0000000000007941 */ /* 0x000fea0003800200 */
.L_x_9202:
[----:B------:R-:W-:Y:S01]  /*de70*/  STG.E.U8 desc[UR36][R4.64], R2 ;  /* 0x0000000204007986 */ /* 0x000fe2000c101124 */
[----:B------:R-:W-:Y:S05]  /*de80*/  EXIT ;  /* 0x000000000000794d */ /* 0x000fea0003800000 */
.L_x_9200:
        /* <DEDUP_REMOVED lines=16> */
.L_x_9207:
[----:B------:R-:W-:-:S04]  /*df90*/  SHF.R.U32.HI R18, RZ, 0x18, R18 ;  /* 0x00000018ff127819 */ /* 0x000fc80000011612 */
[----:B------:R-:W-:-:S04]  /*dfa0*/  LOP3.LUT R3, R3, 0x80, R18, 0xf8, !PT ;  /* 0x0000008003037812 */ /* 0x000fc800078ef812 */
[----:B------:R-:W-:-:S07]  /*dfb0*/  PRMT R2, R3, 0x7610, R2 ;  /* 0x0000761003027816 */ /* 0x000fce0000000002 */
.L_x_9206:
[----:B------:R-:W-:Y:S05]  /*dfc0*/  BSYNC.RECONVERGENT B0 ;  /* 0x0000000000007941 */ /* 0x000fea0003800200 */
.L_x_9205:
[----:B------:R-:W-:Y:S01]  /*dfd0*/  STG.E.U8 desc[UR36][R4.64], R2 ;  /* 0x0000000204007986 */ /* 0x000fe2000c101124 */
[----:B------:R-:W-:Y:S05]  /*dfe0*/  EXIT ;  /* 0x000000000000794d */ /* 0x000fea0003800000 */
.L_x_9199:
        /* <DEDUP_REMOVED lines=21> */
.L_x_9209:
[----:B------:R-:W0:Y:S02]  /*e140*/  F2I.U64.TRUNC R18, R18 ;  /* 0x0000001200127311 */ /* 0x000e24000020d800 */
[----:B0-----:R-:W-:Y:S01]  /*e150*/  STG.E.64 desc[UR36][R4.64], R18 ;  /* 0x0000001204007986 */ /* 0x001fe2000c101b24 */
[----:B------:R-:W-:Y:S05]  /*e160*/  EXIT ;  /* 0x000000000000794d */ /* 0x000fea0003800000 */
.L_x_9208:
[----:B------:R-:W0:Y:S02]  /*e170*/  F2I.FTZ.U32.TRUNC.NTZ R3, R18 ;  /* 0x0000001200037305 */ /* 0x000e24000021f000 */
[----:B0-----:R-:W-:Y:S01]  /*e180*/  STG.E desc[UR36][R4.64], R3 ;  /* 0x0000000304007986 */ /* 0x001fe2000c101924 */
[----:B------:R-:W-:Y:S05]  /*e190*/  EXIT ;  /* 0x000000000000794d */ /* 0x000fea0003800000 */
.L_x_9198:
        /* <DEDUP_REMOVED lines=8> */
[----:B------:R-:W-:Y:S01]  /*e220*/  STG.E.U8 desc[UR36][R4.64], R3 ;  /* 0x0000000304007986 */ /* 0x000fe2000c101124 */
[----:B------:R-:W-:Y:S05]  /*e230*/  EXIT ;  /* 0x000000000000794d */ /* 0x000fea0003800000 */
.L_x_9211:
[----:B------:R-:W-:Y:S01]  /*e240*/  FMUL.FTZ R8, R18, 1 ;  /* 0x3f80000012087820 */ /* 0x000fe20000410000 */
[----:B------:R-:W-:-:S05]  /*e250*/  CS2R R10, SRZ ;  /* 0x00000000000a7805 */ /* 0x000fca000001ff00 */
[----:B------:R-:W0:Y:S02]  /*e260*/  F2F.F64.F32 R8, R8 ;  /* 0x0000000800087310 */ /* 0x000e240000201800 */
[----:B0-----:R-:W-:Y:S01]  /*e270*/  STG.E.128 desc[UR36][R4.64], R8 ;  /* 0x0000000804007986 */ /* 0x001fe2000c101d24 */
[----:B------:R-:W-:Y:S05]  /*e280*/  EXIT ;  /* 0x000000000000794d */ /* 0x000fea0003800000 */
.L_x_9210:
[----:B------:R-:W-:-:S13]  /*e290*/  ISETP.NE.AND P0, PT, R0, 0xf, PT ;  /* 0x0000000f0000780c */ /* 0x000fda0003f05270 */
[----:B------:R-:W-:Y:S05]  /*e2a0*/  @!P0 BRA `(.L_x_9212) ;  /* 0x0000000000e08947 */ /* 0x000fea0003800000 */
[----:B------:R-:W-:-:S13]  /*e2b0*/  ISETP.NE.AND P0, PT, R0, 0x17, PT ;  /* 0x000000170000780c */ /* 0x000fda0003f05270 */
[----:B------:R-:W-:Y:S05]  /*e2c0*/  @!P0 BRA `(.L_x_9213) ;  /* 0x00000000008c8947 */ /* 0x000fea0003800000 */
[----:B------:R-:W-:-:S13]  /*e2d0*/  ISETP.NE.AND P0, PT, R0, 0x18, PT ;  /* 0x000000180000780c */ /* 0x000fda0003f05270 */
[----:B------:R-:W-:Y:S05]  /*e2e0*/  @!P0 BRA `(.L_x_9214) ;  /* 0x0000000000448947 */ /* 0x000fea0003800000 */
.L_x_9191:
        /* <DEDUP_REMOVED lines=16> */
.L_x_9215:
[----:B------:R-:W-:Y:S05]  /*e3f0*/  EXIT ;  /* 0x000000000000794d */ /* 0x000fea0003800000 */
.L_x_9214:
        /* <DEDUP_REMOVED lines=12> */
.L_x_9217:
[----:B------:R-:W-:Y:S05]  /*e4c0*/  BSYNC.RECONVERGENT B0 ;  /* 0x0000000000007941 */ /* 0x000fea0003800200 */
.L_x_9216:
[----:B------:R-:W-:-:S05]  /*e4d0*/  LOP3.LUT R3, R0, 0x80, R7, 0xf8, !PT ;  /* 0x0000008000037812 */ /* 0x000fca00078ef807 */
[----:B------:R-:W-:Y:S01]  /*e4e0*/  STG.E.U8 desc[UR36][R4.64], R3 ;  /* 0x0000000304007986 */ /* 0x000fe2000c101124 */
[----:B------:R-:W-:Y:S05]  /*e4f0*/  EXIT ;  /* 0x000000000000794d */ /* 0x000fea0003800000 */
.L_x_9213:
        /* <DEDUP_REMOVED lines=11> */
.L_x_9219:
[----:B------:R-:W-:Y:S01]  /*e5b0*/  IMAD.MOV.U32 R0, RZ, RZ, 0x7f ;  /* 0x0000007fff007424 */ /* 0x000fe200078e00ff */
[----:B------:R-:W-:-:S04]  /*e5c0*/  ISETP.GT.U32.AND P0, PT, R2, 0x7f800000, PT ;  /* 0x7f8000000200780c */ /* 0x000fc80003f04070 */
[----:B------:R-:W-:-:S09]  /*e5d0*/  SEL R0, R0, 0x7c, P0 ;  /* 0x0000007c00007807 */ /* 0x000fd20000000000 */
.L_x_9220:
[----:B------:R-:W-:Y:S05]  /*e5e0*/  BSYNC.RECONVERGENT B0 ;  /* 0x0000000000007941 */ /* 0x000fea0003800200 */
.L_x_9218:
[----:B------:R-:W-:-:S04]  /*e5f0*/  SHF.R.U32.HI R3, RZ, 0x18, R18 ;  /* 0x00000018ff037819 */ /* 0x000fc80000011612 */
[----:B------:R-:W-:-:S05]  /*e600*/  LOP3.LUT R3, R0, 0x80, R3, 0xf8, !PT ;  /* 0x0000008000037812 */ /* 0x000fca00078ef803 */
[----:B------:R-:W-:Y:S01]  /*e610*/  STG.E.U8 desc[UR36][R4.64], R3 ;  /* 0x0000000304007986 */ /* 0x000fe2000c101124 */
[----:B------:R-:W-:Y:S05]  /*e620*/  EXIT ;  /* 0x000000000000794d */ /* 0x000fea0003800000 */
.L_x_9212:
[----:B------:R-:W-:-:S05]  /*e630*/  F2FP.BF16.F32.PACK_AB R18, RZ, R18 ;  /* 0x00000012ff12723e */ /* 0x000fca00000010ff */
[----:B------:R-:W-:Y:S01]  /*e640*/  STG.E.U16 desc[UR36][R4.64], R18 ;  /* 0x0000001204007986 */ /* 0x000fe2000c101524 */
[----:B------:R-:W-:Y:S05]  /*e650*/  EXIT ;  /* 0x000000000000794d */ /* 0x000fea0003800000 */
.L_x_9221:
        /* <DEDUP_REMOVED lines=10> */
.L_x_23890:


//--------------------- .text._ZN2at6native18elementwise_kernelILi128ELi2EZNS0_22gpu_kernel_impl_nocastIZZZNS0_54_GLOBAL__N__d8c5977b_16_LinearAlgebra_cu_35b291db_316116addr_kernel_cudaERNS_14TensorIteratorERKN3c106ScalarES9_ENKUlvE_clEvENKUlvE5_clEvEUlfffE0_EEvRNS_18TensorIteratorBaseERKT_EUliE_EEviT1_ --------------------------
	.section	.text._ZN2at6native18elementwise_kernelILi128ELi2EZNS0_22gpu_kernel_impl_nocastIZZZNS0_54_GLOBAL__N__d8c5977b_16_LinearAlgebra_cu_35b291db_316116addr_kernel_cudaERNS_14TensorIteratorERKN3c106ScalarES9_ENKUlvE_clEvENKUlvE5_clEvEUlfffE0_EEvRNS_18TensorIteratorBaseERKT_EUliE_EEviT1_,"ax",@progbits
	.align	128
        .global         _ZN2at6native18elementwise_kernelILi128ELi2EZNS0_22gpu_kernel_impl_nocastIZZZNS0_54_GLOBAL__N__d8c5977b_16_LinearAlgebra_cu_35b291db_316116addr_kernel_cudaERNS_14TensorIteratorERKN3c106ScalarES9_ENKUlvE_clEvENKUlvE5_clEvEUlfffE0_EEvRNS_18TensorIteratorBaseERKT_EUliE_EEviT1_
        .type           _ZN2at6native18elementwise_kernelILi128ELi2EZNS0_22gpu_kernel_impl_nocastIZZZNS0_54_GLOBAL__N__d8c5977b_16_LinearAlgebra_cu_35b291db_316116addr_kernel_cudaERNS_14TensorIteratorERKN3c106ScalarES9_ENKUlvE_clEvENKUlvE5_clEvEUlfffE0_EEvRNS_18TensorIteratorBaseERKT_EUliE_EEviT1_,@function
        .size           _ZN2at6native18elementwise_kernelILi128ELi2EZNS0_22gpu_kernel_impl_nocastIZZZNS0_54_GLOBAL__N__d8c5977b_16_LinearAlgebra_cu_35b291db_316116addr_kernel_cudaERNS_14TensorIteratorERKN3c106ScalarES9_ENKUlvE_clEvENKUlvE5_clEvEUlfffE0_EEvRNS_18TensorIteratorBaseERKT_EUliE_EEviT1_,(.L_x_23891 - _ZN2at6native18elementwise_kernelILi128ELi2EZNS0_22gpu_kernel_impl_nocastIZZZNS0_54_GLOBAL__N__d8c5977b_16_LinearAlgebra_cu_35b291db_316116addr_kernel_cudaERNS_14TensorIteratorERKN3c106ScalarES9_ENKUlvE_clEvENKUlvE5_clEvEUlfffE0_EEvRNS_18TensorIteratorBaseERKT_EUliE_EEviT1_)
        .other          _ZN2at6native18elementwise_kernelILi128ELi2EZNS0_22gpu_kernel_impl_nocastIZZZNS0_54_GLOBAL__N__d8c5977b_16_LinearAlgebra_cu_35b291db_316116addr_kernel_cudaERNS_14TensorIteratorERKN3c106ScalarES9_ENKUlvE_clEvENKUlvE5_clEvEUlfffE0_EEvRNS_18TensorIteratorBaseERKT_EUliE_EEviT1_,@"STO_CUDA_ENTRY STV_DEFAULT"
_ZN2at6native18elementwise_kernelILi128ELi2EZNS0_22gpu_kernel_impl_nocastIZZZNS0_54_GLOBAL__N__d8c5977b_16_LinearAlgebra_cu_35b291db_316116addr_kernel_cudaERNS_14TensorIteratorERKN3c106ScalarES9_ENKUlvE_clEvENKUlvE5_clEvEUlfffE0_EEvRNS_18TensorIteratorBaseERKT_EUliE_EEviT1_:
.text._ZN2at6native18elementwise_kernelILi128ELi2EZNS0_22gpu_kernel_impl_nocastIZZZNS0_54_GLOBAL__N__d8c5977b_16_LinearAlgebra_cu_35b291db_316116addr_kernel_cudaERNS_14TensorIteratorERKN3c106ScalarES9_ENKUlvE_clEvENKUlvE5_clEvEUlfffE0_EEvRNS_18TensorIteratorBaseERKT_EUliE_EEviT1_:
        /* <DEDUP_REMOVED lines=15> */
[----:B------:R-:W2:Y:S08]  /*00f0*/  LDC.64 R8, c[0x0][0x660] ;  /* 0x00019800ff087b82 */ /* 0x000eb00000000a00 */
[----:B------:R-:W3:Y:S01]  /*0100*/  LDC.64 R4, c[0x0][0x650] ;  /* 0x00019400ff047b82 */ /* 0x000ee20000000a00 */
[----:B0-----:R-:W1:Y:S04]  /*0110*/  LDG.E R6, desc[UR6][R6.64] ;  /* 0x0000000606067981 */ /* 0x001e68000c1e1900 */
[----:B--2---:R-:W2:Y:S04]  /*0120*/  LDG.E R8, desc[UR6][R8.64] ;  /* 0x0000000608087981 */ /* 0x004ea8000c1e1900 */
[----:B---3--:R-:W3:Y:S01]  /*0130*/  LDG.E R4, desc[UR6][R4.64] ;  /* 0x0000000604047981 */ /* 0x008ee2000c1e1900 */
[----:B------:R-:W0:Y:S01]  /*0140*/  LDC.64 R10, c[0x0][0x648] ;  /* 0x00019200ff0a7b82 */ /* 0x000e220000000a00 */
[----:B------:R-:W-:Y:S01]  /*0150*/  IADD3 R3, PT, PT, R3, 0x80, RZ ;  /* 0x0000008003037810 */ /* 0x000fe20007ffe0ff */
[----:B-1----:R-:W-:-:S04]  /*0160*/  FMUL.FTZ R13, R6, UR9 ;  /* 0x00000009060d7c20 */ /* 0x002fc80008410000 */
[----:B--2---:R-:W-:-:S04]  /*0170*/  FMUL.FTZ R13, R8, R13 ;  /* 0x0000000d080d7220 */ /* 0x004fc80000410000 */
[----:B---3--:R-:W-:-:S05]  /*0180*/  FFMA.FTZ R13, R4, UR8, R13 ;  /* 0x00000008040d7c23 */ /* 0x008fca000801000d */
[----:B0-----:R0:W-:Y:S02]  /*0190*/  STG.E desc[UR6][R10.64], R13 ;  /* 0x0000000d0a007986 */ /* 0x0011e4000c101906 */
.L_x_9224:
[----:B------:R-:W-:Y:S05]  /*01a0*/  BSYNC.RECONVERGENT B0 ;  /* 0x0000000000007941 */ /* 0x000fea0003800200 */
.L_x_9223:
[----:B------:R-:W-:-:S13]  /*01b0*/  ISETP.GE.AND P0, PT, R3, UR4, PT ;  /* 0x0000000403007c0c */ /* 0x000fda000bf06270 */
[----:B------:R-:W-:Y:S05]  /*01c0*/  @P0 EXIT ;  /* 0x000000000000094d */ /* 0x000fea0003800000 */
[----:B------:R-:W1:Y:S01]  /*01d0*/  LDC.64 R4, c[0x0][0x658] ;  /* 0x00019600ff047b82 */ /* 0x000e620000000a00 */
[----:B------:R-:W0:Y:S07]  /*01e0*/  LDCU.64 UR4, c[0x0][0x668] ;  /* 0x0000cd00ff0477ac */ /* 0x000e2e0008000a00 */
[----:B------:R-:W2:Y:S08]  /*01f0*/  LDC.64 R6, c[0x0][0x660] ;  /* 0x00019800ff067b82 */ /* 0x000eb00000000a00 */
[----:B------:R-:W3:Y:S01]  /*0200*/  LDC.64 R2, c[0x0][0x650] ;  /* 0x00019400ff027b82 */ /* 0x000ee20000000a00 */
[----:B-1----:R-:W0:Y:S04]  /*0210*/  LDG.E R4, desc[UR6][R4.64] ;  /* 0x0000000604047981 */ /* 0x002e28000c1e1900 */
[----:B--2---:R-:W2:Y:S04]  /*0220*/  LDG.E R6, desc[UR6][R6.64] ;  /* 0x0000000606067981 */ /* 0x004ea8000c1e1900 */
[----:B---3--:R-:W3:Y:S01]  /*0230*/  LDG.E R2, desc[UR6][R2.64] ;  /* 0x0000000602027981 */ /* 0x008ee2000c1e1900 */
[----:B------:R-:W1:Y:S01]  /*0240*/  LDC.64 R8, c[0x0][0x648] ;  /* 0x00019200ff087b82 */ /* 0x000e620000000a00 */
[----:B0-----:R-:W-:-:S04]  /*0250*/  FMUL.FTZ R11, R4, UR5 ;  /* 0x00000005040b7c20 */ /* 0x001fc80008410000 */
[----:B--2---:R-:W-:-:S04]  /*0260*/  FMUL.FTZ R11, R6, R11 ;  /* 0x0000000b060b7220 */ /* 0x004fc80000410000 */
[----:B---3--:R-:W-:-:S05]  /*0270*/  FFMA.FTZ R11, R2, UR4, R11 ;  /* 0x00000004020b7c23 */ /* 0x008fca000801000b */
[----:B-1----:R-:W-:Y:S01]  /*0280*/  STG.E desc[UR6][R8.64], R11 ;  /* 0x0000000b08007986 */ /* 0x002fe2000c101906 */
[----:B------:R-:W-:Y:S05]  /*0290*/  EXIT ;  /* 0x000000000000794d */ /* 0x000fea0003800000 */
.L_x_9222:
        /* <DEDUP_REMOVED lines=380> */
.L_x_9227:
[----:B------:R-:W0:Y:S01]  /*1a60*/  LDCU.128 UR8, c[0x0][0x650] ;  /* 0x0000ca00ff0877ac */ /* 0x000e220008000c00 */
[----:B------:R-:W1:Y:S01]  /*1a70*/  LDCU.128 UR12, c[0x0][0x660] ;  /* 0x0000cc00ff0c77ac */ /* 0x000e620008000c00 */
[----:B0-----:R-:W-:Y:S02]  /*1a80*/  IADD3 R8, P1, PT, R7, UR10, RZ ;  /* 0x0000000a07087c10 */ /* 0x001fe4000ff3e0ff */
[----:B-1----:R-:W-:Y:S02]  /*1a90*/  IADD3 R10, P0, PT, R6, UR12, RZ ;  /* 0x0000000c060a7c10 */ /* 0x002fe4000ff1e0ff */
[----:B------:R-:W-:Y:S02]  /*1aa0*/  IADD3.X R9, PT, PT, RZ, UR11, RZ, P1, !PT ;  /* 0x0000000bff097c10 */ /* 0x000fe40008ffe4ff */
[----:B------:R-:W-:Y:S02]  /*1ab0*/  IADD3 R6, P1, PT, R4, UR8, RZ ;  /* 0x0000000804067c10 */ /* 0x000fe4000ff3e0ff */
[----:B------:R-:W-:Y:S01]  /*1ac0*/  IADD3.X R11, PT, PT, RZ, UR13, RZ, P0, !PT ;  /* 0x0000000dff0b7c10 */ /* 0x000fe200087fe4ff */
[----:B------:R-:W2:Y:S01]  /*1ad0*/  LDG.E R8, desc[UR6][R8.64] ;  /* 0x0000000608087981 */ /* 0x000ea2000c1e1900 */
[----:B------:R-:W-:Y:S01]  /*1ae0*/  IADD3.X R7, PT, PT, RZ, UR9, RZ, P1, !PT ;  /* 0x00000009ff077c10 */ /* 0x000fe20008ffe4ff */
[----:B------:R-:W0:Y:S02]  /*1af0*/  LDCU.64 UR8, c[0x0][0x648] ;  /* 0x0000c900ff0877ac */ /* 0x000e240008000a00 */
[----:B------:R-:W3:Y:S04]  /*1b00*/  LDG.E R10, desc[UR6][R10.64] ;  /* 0x000000060a0a7981 */ /* 0x000ee8000c1e1900 */
[----:B------:R-:W4:Y:S01]  /*1b10*/  LDG.E R6, desc[UR6][R6.64] ;  /* 0x0000000606067981 */ /* 0x000f22000c1e1900 */
[----:B------:R-:W-:-:S02]  /*1b20*/  IADD3 R3, PT, PT, R3, 0x80, RZ ;  /* 0x0000008003037810 */ /* 0x000fc40007ffe0ff */
[----:B0-----:R-:W-:-:S04]  /*1b30*/  IADD3 R4, P0, PT, R5, UR8, RZ ;  /* 0x0000000805047c10 */ /* 0x001fc8000ff1e0ff */
[----:B------:R-:W-:Y:S01]  /*1b40*/  IADD3.X R5, PT, PT, RZ, UR9, RZ, P0, !PT ;  /* 0x00000009ff057c10 */ /* 0x000fe200087fe4ff */
[----:B--2---:R-:W-:-:S04]  /*1b50*/  FMUL.FTZ R13, R8, UR15 ;  /* 0x0000000f080d7c20 */ /* 0x004fc80008410000 */
[----:B---3--:R-:W-:-:S04]  /*1b60*/  FMUL.FTZ R13, R10, R13 ;  /* 0x0000000d0a0d7220 */ /* 0x008fc80000410000 */
[----:B----4-:R-:W-:-:S05]  /*1b70*/  FFMA.FTZ R13, R6, UR14, R13 ;  /* 0x0000000e060d7c23 */ /* 0x010fca000801000d */
[----:B------:R0:W-:Y:S02]  /*1b80*/  STG.E desc[UR6][R4.64], R13 ;  /* 0x0000000d04007986 */ /* 0x0001e4000c101906 */
.L_x_9226:
[----:B------:R-:W-:Y:S05]  /*1b90*/  BSYNC.RECONVERGENT B0 ;  /* 0x0000000000007941 */ /* 0x000fea0003800200 */
.L_x_9225:
        /* <DEDUP_REMOVED lines=375> */
.L_x_9228:
[----:B------:R-:W0:Y:S01]  /*3310*/  LDCU.128 UR8, c[0x0][0x650] ;  /* 0x0000ca00ff0877ac */ /* 0x000e220008000c00 */
[----:B------:R-:W1:Y:S01]  /*3320*/  LDCU.128 UR12, c[0x0][0x660] ;  /* 0x0000cc00ff0c77ac */ /* 0x000e620008000c00 */
[----:B------:R-:W2:Y:S01]  /*3330*/  LDCU.64 UR4, c[0x0][0x648] ;  /* 0x0000c900ff0477ac */ /* 0x000ea20008000a00 */
[----:B0-----:R-:W-:Y:S02]  /*3340*/  IADD3 R6, P1, PT, R5, UR10, RZ ;  /* 0x0000000a05067c10 */ /* 0x001fe4000ff3e0ff */
[----:B-1----:R-:W-:Y:S02]  /*3350*/  IADD3 R8, P0, PT, R4, UR12, RZ ;  /* 0x0000000c04087c10 */ /* 0x002fe4000ff1e0ff */
[----:B------:R-:W-:Y:S02]  /*3360*/  IADD3.X R7, PT, PT, RZ, UR11, RZ, P1, !PT ;  /* 0x0000000bff077c10 */ /* 0x000fe40008ffe4ff */
[----:B------:R-:W-:Y:S02]  /*3370*/  IADD3 R4, P1, PT, R2, UR8, RZ ;  /* 0x0000000802047c10 */ /* 0x000fe4000ff3e0ff */
[----:B------:R-:W-:Y:S01]  /*3380*/  IADD3.X R9, PT, PT, RZ, UR13, RZ, P0, !PT ;  /* 0x0000000dff097c10 */ /* 0x000fe200087fe4ff */
[----:B------:R-:W3:Y:S01]  /*3390*/  LDG.E R6, desc[UR6][R6.64] ;  /* 0x0000000606067981 */ /* 0x000ee2000c1e1900 */
[----:B------:R-:W-:-:S03]  /*33a0*/  IADD3.X R5, PT, PT, RZ, UR9, RZ, P1, !PT ;  /* 0x00000009ff057c10 */ /* 0x000fc60008ffe4ff */
[----:B------:R-:W4:Y:S04]  /*33b0*/  LDG.E R8, desc[UR6][R8.64] ;  /* 0x0000000608087981 */ /* 0x000f28000c1e1900 */
[----:B------:R-:W5:Y:S01]  /*33c0*/  LDG.E R4, desc[UR6][R4.64] ;  /* 0x0000000604047981 */ /* 0x000f62000c1e1900 */
[----:B--2---:R-:W-:-:S04]  /*33d0*/  IADD3 R2, P0, PT, R3, UR4, RZ ;  /* 0x0000000403027c10 */ /* 0x004fc8000ff1e0ff */
[----:B------:R-:W-:Y:S01]  /*33e0*/  IADD3.X R3, PT, PT, RZ, UR5, RZ, P0, !PT ;  /* 0x00000005ff037c10 */ /* 0x000fe200087fe4ff */
[----:B---3--:R-:W-:-:S04]  /*33f0*/  FMUL.FTZ R11, R6, UR15 ;  /* 0x0000000f060b7c20 */ /* 0x008fc80008410000 */
[----:B----4-:R-:W-:-:S04]  /*3400*/  FMUL.FTZ R11, R8, R11 ;  /* 0x0000000b080b7220 */ /* 0x010fc80000410000 */
[----:B-----5:R-:W-:-:S05]  /*3410*/  FFMA.FTZ R11, R4, UR14, R11 ;  /* 0x0000000e040b7c23 */ /* 0x020fca000801000b */
[----:B------:R-:W-:Y:S01]  /*3420*/  STG.E desc[UR6][R2.64], R11 ;  /* 0x0000000b02007986 */ /* 0x000fe2000c101906 */
[----:B------:R-:W-:Y:S05]  /*3430*/  EXIT ;  /* 0x000000000000794d */ /* 0x000fea0003800000 */
.L_x_9229:
        /* <DEDUP_REMOVED lines=12> */
.L_x_23891:


//--------------------- .text._ZN2at6native27unrolled_elementwise_kernelIZZZNS0_54_GLOBAL__N__d8c5977b_16_LinearAlgebra_cu_35b291db_316116addr_kernel_cudaERNS_14TensorIteratorERKN3c106ScalarES8_ENKUlvE_clEvENKUlvE5_clEvEUlfffE0_St5arrayIPcLm4EELi4E23TrivialOffsetCalculatorILi3EjESF_ILi1EjENS0_6memory15LoadWithoutCastENSI_16StoreWithoutCastEEEviT_T0_T2_T3_T4_T5_ --------------------------
	.section	.text._ZN2at6native27unrolled_elementwise_kernelIZZZNS0_54_GLOBAL__N__d8c5977b_16_LinearAlgebra_cu_35b291db_316116addr_kernel_cudaERNS_14TensorIteratorERKN3c106ScalarES8_ENKUlvE_clEvENKUlvE5_clEvEUlfffE0_St5arrayIPcLm4EELi4E23TrivialOffsetCalculatorILi3EjESF_ILi1EjENS0_6memory15LoadWithoutCastENSI_16StoreWithoutCastEEEviT_T0_T2_T3_T4_T5_,"ax",@progbits
	.align	128
        .global         _ZN2at6native27unrolled_elementwise_kernelIZZZNS0_54_GLOBAL__N__d8c5977b_16_LinearAlgebra_cu_35b291db_316116addr_kernel_cudaERNS_14TensorIteratorERKN3c106ScalarES8_ENKUlvE_clEvENKUlvE5_clEvEUlfffE0_St5arrayIPcLm4EELi4E23TrivialOffsetCalculatorILi3EjESF_ILi1EjENS0_6memory15LoadWithoutCastENSI_16StoreWithoutCastEEEviT_T0_T2_T3_T4_T5_
        .type           _ZN2at6native27unrolled_elementwise_kernelIZZZNS0_54_GLOBAL__N__d8c5977b_16_LinearAlgebra_cu_35b291db_316116addr_kernel_cudaERNS_14TensorIteratorERKN3c106ScalarES8_ENKUlvE_clEvENKUlvE5_clEvEUlfffE0_St5arrayIPcLm4EELi4E23TrivialOffsetCalculatorILi3EjESF_ILi1EjENS0_6memory15LoadWithoutCastENSI_16StoreWithoutCastEEEviT_T0_T2_T3_T4_T5_,@function
        .size           _ZN2at6native27unrolled_elementwise_kernelIZZZNS0_54_GLOBAL__N__d8c5977b_16_LinearAlgebra_cu_35b291db_316116addr_kernel_cudaERNS_14TensorIteratorERKN3c106ScalarES8_ENKUlvE_clEvENKUlvE5_clEvEUlfffE0_St5arrayIPcLm4EELi4E23TrivialOffsetCalculatorILi3EjESF_ILi1EjENS0_6memory15LoadWithoutCastENSI_16StoreWithoutCastEEEviT_T0_T2_T3_T4_T5_,(.L_x_23892 - _ZN2at6native27unrolled_elementwise_kernelIZZZNS0_54_GLOBAL__N__d8c5977b_16_LinearAlgebra_cu_35b291db_316116addr_kernel_cudaERNS_14TensorIteratorERKN3c106ScalarES8_ENKUlvE_clEvENKUlvE5_clEvEUlfffE0_St5arrayIPcLm4EELi4E23TrivialOffsetCalculatorILi3EjESF_ILi1EjENS0_6memory15LoadWithoutCastENSI_16StoreWithoutCastEEEviT_T0_T2_T3_T4_T5_)
        .other          _ZN2at6native27unrolled_elementwise_kernelIZZZNS0_54_GLOBAL__N__d8c5977b_16_LinearAlgebra_cu_35b291db_316116addr_kernel_cudaERNS_14TensorIteratorERKN3c106ScalarES8_ENKUlvE_clEvENKUlvE5_clEvEUlfffE0_St5arrayIPcLm4EELi4E23TrivialOffsetCalculatorILi3EjESF_ILi1EjENS0_6memory15LoadWithoutCastENSI_16StoreWithoutCastEEEviT_T0_T2_T3_T4_T5_,@"STO_CUDA_ENTRY STV_DEFAULT"
_ZN2at6native27unrolled_elementwise_kernelIZZZNS0_54_GLOBAL__N__d8c5977b_16_LinearAlgebra_cu_35b291db_316116addr_kernel_cudaERNS_14TensorIteratorERKN3c106ScalarES8_ENKUlvE_clEvENKUlvE5_clEvEUlfffE0_St5arrayIPcLm4EELi4E23TrivialOffsetCalculatorILi3EjESF_ILi1EjENS0_6memory15LoadWithoutCastENSI_16StoreWithoutCastEEEviT_T0_T2_T3_T4_T5_:
.text._ZN2at6native27unrolled_elementwise_kernelIZZZNS0_54_GLOBAL__N__d8c5977b_16_LinearAlgebra_cu_35b291db_316116addr_kernel_cudaERNS_14TensorIteratorERKN3c106ScalarES8_ENKUlvE_clEvENKUlvE5_clEvEUlfffE0_St5arrayIPcLm4EELi4E23TrivialOffsetCalculatorILi3EjESF_ILi1EjENS0_6memory15LoadWithoutCastENSI_16StoreWithoutCastEEEviT_T0_T2_T3_T4_T5_:
[----:B------:R-:W-:Y:S01]  /*0000*/  LDC R1, c[0x0][0x37c] ;  /* 0x0000df00ff017b82 */ /* 0x000fe20000000800 */
[----:B------:R-:W0:Y:S07]  /*0010*/  S2R R3, SR_CTAID.X ;  /* 0x0000000000037919 */ /* 0x000e2e0000002500 */
[----:B------:R-:W0:Y:S01]  /*0020*/  LDC R2, c[0x0][0x380] ;  /* 0x0000e000ff027b82 */ /* 0x000e220000000800 */
[----:B------:R-:W1:Y:S01]  /*0030*/  LDCU.64 UR4, c[0x0][0x358] ;  /* 0x00006b00ff0477ac */ /* 0x000e620008000a00 */
[----:B------:R-:W-:Y:S01]  /*0040*/  HFMA2 R7, -RZ, RZ, 0, 0 ;  /* 0x00000000ff077431 */ /* 0x000fe200000001ff */
[----:B------:R-:W2:Y:S01]  /*0050*/  S2R R0, SR_TID.X ;  /* 0x0000000000007919 */ /* 0x000ea20000002100 */
[----:B------:R-:W-:-:S02]  /*0060*/  CS2R R8, SRZ ;  /* 0x0000000000087805 */ /* 0x000fc4000001ff00 */
[----:B------:R-:W-:Y:S02]  /*0070*/  MOV R24, RZ ;  /* 0x000000ff00187202 */ /* 0x000fe40000000f00 */
[----:B------:R-:W3:Y:S08]  /*0080*/  LDC.64 R12, c[0x0][0x3a8] ;  /* 0x0000ea00ff0c7b82 */ /* 0x000ef00000000a00 */
[----:B------:R-:W4:Y:S08]  /*0090*/  LDC.64 R16, c[0x0][0x3a8] ;  /* 0x0000ea00ff107b82 */ /* 0x000f300000000a00 */
[----:B------:R-:W5:Y:S01]  /*00a0*/  LDC.64 R26, c[0x0][0x3a8] ;  /* 0x0000ea00ff1a7b82 */ /* 0x000f620000000a00 */
[----:B------:R-:W-:Y:S01]  /*00b0*/  CS2R R28, SRZ ;  /* 0x00000000001c7805 */ /* 0x000fe2000001ff00 */
[----:B------:R-:W5:Y:S01]  /*00c0*/  LDCU.64 UR6, c[0x0][0x388] ;  /* 0x00007100ff0677ac */ /* 0x000f620008000a00 */
[----:B0-----:R-:W-:Y:S01]  /*00d0*/  IMAD R5, R3, -0x200, R2 ;  /* 0xfffffe0003057824 */ /* 0x001fe200078e0202 */
[----:B--2---:R-:W-:-:S04]  /*00e0*/  MOV R2, R0 ;  /* 0x0000000000027202 */ /* 0x004fc80000000f00 */
[----:B------:R-:W-:-:S13]  /*00f0*/  ISETP.GE.AND P0, PT, R0, R5, PT ;  /* 0x000000050000720c */ /* 0x000fda0003f06270 */
[----:B------:R-:W-:Y:S01]  /*0100*/  @!P0 IADD3 R0, PT, PT, R2, 0x80, RZ ;  /* 0x0000008002008810 */ /* 0x000fe20007ffe0ff */
[----:B------:R-:W0:Y:S01]  /*0110*/  @!P0 LDC.64 R14, c[0x0][0x3b0] ;  /* 0x0000ec00ff0e8b82 */ /* 0x000e220000000a00 */
[----:B------:R-:W-:Y:S02]  /*0120*/  @!P0 LEA R6, R3, R2, 0x9 ;  /* 0x0000000203068211 */ /* 0x000fe400078e48ff */
[----:B------:R-:W-:-:S03]  /*0130*/  ISETP.GE.AND P1, PT, R0, R5, PT ;  /* 0x000000050000720c */ /* 0x000fc60003f26270 */
[----:B----4-:R-:W-:-:S05]  /*0140*/  @!P0 IMAD.WIDE.U32 R16, R6, 0x4, R16 ;  /* 0x0000000406108825 */ /* 0x010fca00078e0010 */
[----:B-1----:R-:W2:Y:S05]  /*0150*/  @!P0 LDG.E R7, desc[UR4][R16.64] ;  /* 0x0000000410078981 */ /* 0x002eaa000c1e1900 */
[----:B------:R-:W-:Y:S01]  /*0160*/  @!P1 LEA R4, R3, R0, 0x9 ;  /* 0x0000000003049211 */ /* 0x000fe200078e48ff */
[----:B------:R-:W1:Y:S01]  /*0170*/  @!P1 LDC.64 R10, c[0x0][0x3b0] ;  /* 0x0000ec00ff0a9b82 */ /* 0x000e620000000a00 */
[----:B------:R-:W-:-:S03]  /*0180*/  @!P1 IADD3 R0, PT, PT, R0, 0x80, RZ ;  /* 0x0000008000009810 */ /* 0x000fc60007ffe0ff */
[----:B---3--:R-:W-:Y:S01]  /*0190*/  @!P1 IMAD.WIDE.U32 R20, R4, 0x4, R12 ;  /* 0x0000000404149825 */ /* 0x008fe200078e000c */
[----:B------:R-:W-:-:S03]  /*01a0*/  ISETP.GE.AND P3, PT, R0, R5, PT ;  /* 0x000000050000720c */ /* 0x000fc60003f66270 */
[----:B------:R-:W3:Y:S01]  /*01b0*/  LDC.64 R12, c[0x0][0x3a0] ;  /* 0x0000e800ff0c7b82 */ /* 0x000ee20000000a00 */
[----:B0-----:R-:W-:Y:S01]  /*01c0*/  @!P0 IMAD.WIDE.U32 R18, R6, 0x4, R14 ;  /* 0x0000000406128825 */ /* 0x001fe200078e000e */
[----:B------:R-:W4:Y:S04]  /*01d0*/  @!P1 LDG.E R9, desc[UR4][R20.64] ;  /* 0x0000000414099981 */ /* 0x000f28000c1e1900 */
[----:B------:R0:W4:Y:S02]  /*01e0*/  @!P0 LDG.E R8, desc[UR4][R18.64] ;  /* 0x0000000412088981 */ /* 0x000124000c1e1900 */
[----:B------:R-:W5:Y:S02]  /*01f0*/  LDC.64 R14, c[0x0][0x3a8] ;  /* 0x0000ea00ff0e7b82 */ /* 0x000f640000000a00 */
[----:B------:R-:W-:-:S02]  /*0200*/  @!P3 LEA R25, R3, R0, 0x9 ;  /* 0x000000000319b211 */ /* 0x000fc400078e48ff */
[----:B------:R-:W-:-:S04]  /*0210*/  @!P3 IADD3 R0, PT, PT, R0, 0x80, RZ ;  /* 0x000000800000b810 */ /* 0x000fc80007ffe0ff */
[----:B------:R-:W-:Y:S01]  /*0220*/  ISETP.GE.AND P2, PT, R0, R5, PT ;  /* 0x000000050000720c */ /* 0x000fe20003f46270 */
[C---:B-1----:R-:W-:Y:S01]  /*0230*/  @!P1 IMAD.WIDE.U32 R10, R4.reuse, 0x4, R10 ;  /* 0x00000004040a9825 */ /* 0x042fe200078e000a */
[----:B------:R-:W1:Y:S04]  /*0240*/  @!P3 LDC.64 R22, c[0x0][0x3b0] ;  /* 0x0000ec00ff16bb82 */ /* 0x000e680000000a00 */
[----:B------:R3:W4:Y:S04]  /*0250*/  @!P1 LDG.E R24, desc[UR4][R10.64] ;  /* 0x000000040a189981 */ /* 0x000728000c1e1900 */
[----:B0-----:R-:W0:Y:S08]  /*0260*/  LDC.64 R18, c[0x0][0x3a0] ;  /* 0x0000e800ff127b82 */ /* 0x001e300000000a00 */
[----:B---3--:R-:W3:Y:S08]  /*0270*/  LDC.64 R10, c[0x0][0x3a0] ;  /* 0x0000e800ff0a7b82 */ /* 0x008ef00000000a00 */
[----:B------:R-:W0:Y:S08]  /*0280*/  @!P2 LDC.64 R16, c[0x0][0x3b0] ;  /* 0x0000ec00ff10ab82 */ /* 0x000e300000000a00 */
[----:B------:R-:W0:Y:S01]  /*0290*/  LDC.64 R20, c[0x0][0x3a0] ;  /* 0x0000e800ff147b82 */ /* 0x000e220000000a00 */
[----:B------:R-:W-:Y:S01]  /*02a0*/  @!P1 IMAD.WIDE.U32 R12, R4, 0x4, R12 ;  /* 0x00000004040c9825 */ /* 0x000fe200078e000c */
[----:B------:R-:W-:-:S03]  /*02b0*/  @!P2 LEA R0, R3, R0, 0x9 ;  /* 0x000000000300a211 */ /* 0x000fc600078e48ff */
[----:B------:R-:W-:Y:S02]  /*02c0*/  HFMA2 R4, -RZ, RZ, 0, 0 ;  /* 0x00000000ff047431 */ /* 0x000fe400000001ff */
[----:B-----5:R-:W-:-:S04]  /*02d0*/  @!P3 IMAD.WIDE.U32 R26, R25, 0x4, R26 ;  /* 0x00000004191ab825 */ /* 0x020fc800078e001a */
[----:B------:R-:W-:Y:S01]  /*02e0*/  @!P2 IMAD.WIDE.U32 R14, R0, 0x4, R14 ;  /* 0x00000004000ea825 */ /* 0x000fe200078e000e */
[----:B------:R-:W5:Y:S03]  /*02f0*/  @!P3 LDG.E R28, desc[UR4][R26.64] ;  /* 0x000000041a1cb981 */ /* 0x000f66000c1e1900 */
[C---:B-1----:R-:W-:Y:S01]  /*0300*/  @!P3 IMAD.WIDE.U32 R22, R25.reuse, 0x4, R22 ;  /* 0x000000041916b825 */ /* 0x042fe200078e0016 */
[----:B------:R-:W5:Y:S03]  /*0310*/  @!P2 LDG.E R4, desc[UR4][R14.64] ;  /* 0x000000040e04a981 */ /* 0x000f66000c1e1900 */
[----:B---3--:R-:W-:Y:S01]  /*0320*/  @!P0 IMAD.WIDE.U32 R10, R6, 0x4, R10 ;  /* 0x00000004060a8825 */ /* 0x008fe200078e000a */
[----:B------:R-:W-:Y:S01]  /*0330*/  MOV R6, RZ ;  /* 0x000000ff00067202 */ /* 0x000fe20000000f00 */
[----:B------:R1:W3:Y:S02]  /*0340*/  @!P3 LDG.E R29, desc[UR4][R22.64] ;  /* 0x00000004161db981 */ /* 0x0002e4000c1e1900 */
[----:B0-----:R-:W-:-:S04]  /*0350*/  @!P3 IMAD.WIDE.U32 R18, R25, 0x4, R18 ;  /* 0x000000041912b825 */ /* 0x001fc800078e0012 */
[----:B------:R-:W-:Y:S02]  /*0360*/  HFMA2 R25, -RZ, RZ, 0, 0 ;  /* 0x00000000ff197431 */ /* 0x000fe400000001ff */
[----:B------:R-:W-:-:S04]  /*0370*/  @!P2 IMAD.WIDE.U32 R16, R0, 0x4, R16 ;  /* 0x000000040010a825 */ /* 0x000fc800078e0010 */
[----:B------:R-:W-:Y:S01]  /*0380*/  @!P2 IMAD.WIDE.U32 R20, R0, 0x4, R20 ;  /* 0x000000040014a825 */ /* 0x000fe200078e0014 */
[----:B-1----:R-:W-:Y:S02]  /*0390*/  CS2R R22, SRZ ;  /* 0x0000000000167805 */ /* 0x002fe4000001ff00 */
[----:B------:R-:W-:Y:S01]  /*03a0*/  MOV R0, RZ ;  /* 0x000000ff00007202 */ /* 0x000fe20000000f00 */
[----:B------:R-:W3:Y:S04]  /*03b0*/  @!P2 LDG.E R6, desc[UR4][R16.64] ;  /* 0x000000041006a981 */ /* 0x000ee8000c1e1900 */
[----:B------:R-:W3:Y:S04]  /*03c0*/  @!P0 LDG.E R25, desc[UR4][R10.64] ;  /* 0x000000040a198981 */ /* 0x000ee8000c1e1900 */
[----:B------:R-:W3:Y:S04]  /*03d0*/  @!P1 LDG.E R23, desc[UR4][R12.64] ;  /* 0x000000040c179981 */ /* 0x000ee8000c1e1900 */
[----:B------:R-:W3:Y:S04]  /*03e0*/  @!P3 LDG.E R22, desc[UR4][R18.64] ;  /* 0x000000041216b981 */ /* 0x000ee8000c1e1900 */
[----:B------:R-:W3:Y:S01]  /*03f0*/  @!P2 LDG.E R0, desc[UR4][R20.64] ;  /* 0x000000041400a981 */ /* 0x000ee2000c1e1900 */
[----:B------:R-:W-:Y:S01]  /*0400*/  ISETP.GE.AND P0, PT, R2, R5, PT ;  /* 0x000000050200720c */ /* 0x000fe20003f06270 */
[----:B------:R-:W-:Y:S04]  /*0410*/  BSSY.RECONVERGENT B0, `(.L_x_9230) ;  /* 0x0000023000007945 */ /* 0x000fe80003800200 */
[----:B------:R-:W-:Y:S01]  /*0420*/  BSSY.RELIABLE B1, `(.L_x_9231) ;  /* 0x000001b000017945 */ /* 0x000fe20003800100 */
[----:B--2---:R-:W-:Y:S01]  /*0430*/  FMUL.FTZ R7, R7, UR7 ;  /* 0x0000000707077c20 */ /* 0x004fe20008410000 */
[----:B----4-:R-:W-:-:S03]  /*0440*/  FMUL.FTZ R9, R9, UR7 ;  /* 0x0000000709097c20 */ /* 0x010fc60008410000 */
[----:B------:R-:W-:Y:S01]  /*0450*/  FMUL.FTZ R8, R7, R8 ;  /* 0x0000000807087220 */ /* 0x000fe20000410000 */
[----:B------:R-:W-:Y:S01]  /*0460*/  FMUL.FTZ R24, R9, R24 ;  /* 0x0000001809187220 */ /* 0x000fe20000410000 */
[----:B-----5:R-:W-:Y:S01]  /*0470*/  FMUL.FTZ R28, R28, UR7 ;  /* 0x000000071c1c7c20 */ /* 0x020fe20008410000 */
[----:B------:R-:W-:-:S03]  /*0480*/  FMUL.FTZ R7, R4, UR7 ;  /* 0x0000000704077c20 */ /* 0x000fc60008410000 */
[----:B---3--:R-:W-:Y:S01]  /*0490*/  FMUL.FTZ R29, R28, R29 ;  /* 0x0000001d1c1d7220 */ /* 0x008fe20000410000 */
[----:B------:R-:W-:Y:S01]  /*04a0*/  FMUL.FTZ R7, R7, R6 ;  /* 0x0000000607077220 */ /* 0x000fe20000410000 */
[----:B------:R-:W-:Y:S01]  /*04b0*/  FFMA.FTZ R25, R25, UR6, R8 ;  /* 0x0000000619197c23 */ /* 0x000fe20008010008 */
[----:B------:R-:W-:Y:S01]  /*04c0*/  FFMA.FTZ R23, R23, UR6, R24 ;  /* 0x0000000617177c23 */ /* 0x000fe20008010018 */
[----:B------:R-:W-:Y:S01]  /*04d0*/  FFMA.FTZ R29, R22, UR6, R29 ;  /* 0x00000006161d7c23 */ /* 0x000fe2000801001d */
[----:B------:R-:W-:Y:S01]  /*04e0*/  FFMA.FTZ R9, R0, UR6, R7 ;  /* 0x0000000600097c23 */ /* 0x000fe20008010007 */
[----:B------:R-:W-:Y:S06]  /*04f0*/  @P0 BRA `(.L_x_9232) ;  /* 0x0000000000340947 */ /* 0x000fec0003800000 */
[----:B------:R-:W0:Y:S01]  /*0500*/  LDC.64 R6, c[0x0][0x398] ;  /* 0x0000e600ff067b82 */ /* 0x000e220000000a00 */
[----:B------:R-:W-:Y:S02]  /*0510*/  LEA R11, R3, R2, 0x9 ;  /* 0x00000002030b7211 */ /* 0x000fe400078e48ff */
[----:B------:R-:W-:-:S04]  /*0520*/  IADD3 R2, PT, PT, R2, 0x80, RZ ;  /* 0x0000008002027810 */ /* 0x000fc80007ffe0ff */
[----:B------:R-:W-:-:S13]  /*0530*/  ISETP.GE.AND P0, PT, R2, R5, PT ;  /* 0x000000050200720c */ /* 0x000fda0003f06270 */
[----:B------:R-:W-:Y:S05]  /*0540*/  @P0 BREAK.RELIABLE B1 ;  /* 0x0000000000010942 */ /* 0x000fea0003800100 */
[----:B0-----:R-:W-:-:S05]  /*0550*/  IMAD.WIDE.U32 R6, R11, 0x4, R6 ;  /* 0x000000040b067825 */ /* 0x001fca00078e0006 */
[----:B------:R0:W-:Y:S01]  /*0560*/  STG.E desc[UR4][R6.64], R25 ;  /* 0x0000001906007986 */ /* 0x0001e2000c101904 */
[----:B------:R-:W-:Y:S05]  /*0570*/  @P0 BRA `(.L_x_9233) ;  /* 0x0000000000300947 */ /* 0x000fea0003800000 */
[----:B0-----:R-:W0:Y:S01]  /*0580*/  LDC.64 R6, c[0x0][0x398] ;  /* 0x0000e600ff067b82 */ /* 0x001e220000000a00 */
[----:B------:R-:W-:Y:S02]  /*0590*/  LEA R11, R3, R2, 0x9 ;  /* 0x00000002030b7211 */ /* 0x000fe400078e48ff */
[----:B------:R-:W-:-:S03]  /*05a0*/  IADD3 R2, PT, PT, R2, 0x80, RZ ;  /* 0x0000008002027810 */ /* 0x000fc60007ffe0ff */
[----:B0-----:R-:W-:-:S05]  /*05b0*/  IMAD.WIDE.U32 R6, R11, 0x4, R6 ;  /* 0x000000040b067825 */ /* 0x001fca00078e0006 */
[----:B------:R0:W-:Y:S02]  /*05c0*/  STG.E desc[UR4][R6.64], R23 ;  /* 0x0000001706007986 */ /* 0x0001e4000c101904 */
.L_x_9232:
[----:B------:R-:W-:Y:S05]  /*05d0*/  BSYNC.RELIABLE B1 ;  /* 0x0000000000017941 */ /* 0x000fea0003800100 */
.L_x_9231:
[----:B------:R-:W-:-:S13]  /*05e0*/  ISETP.GE.AND P0, PT, R2, R5, PT ;  /* 0x000000050200720c */ /* 0x000fda0003f06270 */
[----:B0-----:R-:W0:Y:S01]  /*05f0*/  @!P0 LDC.64 R6, c[0x0][0x398] ;  /* 0x0000e600ff068b82 */ /* 0x001e220000000a00 */
[----:B------:R-:W-:Y:S02]  /*0600*/  @!P0 LEA R11, R3, R2, 0x9 ;  /* 0x00000002030b8211 */ /* 0x000fe400078e48ff */
[----:B------:R-:W-:-:S03]  /*0610*/  @!P0 IADD3 R2, PT, PT, R2, 0x80, RZ ;  /* 0x0000008002028810 */ /* 0x000fc60007ffe0ff */
[----:B0-----:R-:W-:-:S05]  /*0620*/  @!P0 IMAD.WIDE.U32 R6, R11, 0x4, R6 ;  /* 0x000000040b068825 */ /* 0x001fca00078e0006 */
[----:B------:R1:W-:Y:S02]  /*0630*/  @!P0 STG.E desc[UR4][R6.64], R29 ;  /* 0x0000001d06008986 */ /* 0x0003e4000c101904 */
.L_x_9233:
[----:B------:R-:W-:Y:S05]  /*0640*/  BSYNC.RECONVERGENT B0 ;  /* 0x0000000000007941 */ /* 0x000fea0003800200 */
.L_x_9230:
[----:B------:R-:W-:Y:S05]  /*0650*/  WARPSYNC.ALL ;  /* 0x0000000000007948 */ /* 0x000fea0003800000 */
[----:B------:R-:W-:-:S13]  /*0660*/  ISETP.GE.AND P0, PT, R2, R5, PT ;  /* 0x000000050200720c */ /* 0x000fda0003f06270 */
[----:B------:R-:W-:Y:S05]  /*0670*/  @P0 EXIT ;  /* 0x000000000000094d */ /* 0x000fea0003800000 */
[----:B------:R-:W2:Y:S01]  /*0680*/  LDC.64 R4, c[0x0][0x398] ;  /* 0x0000e600ff047b82 */ /* 0x000ea20000000a00 */
[----:B------:R-:W-:-:S05]  /*0690*/  LEA R3, R3, R2, 0x9 ;  /* 0x0000000203037211 */ /* 0x000fca00078e48ff */
[----:B--2---:R-:W-:-:S05]  /*06a0*/  IMAD.WIDE.U32 R2, R3, 0x4, R4 ;  /* 0x0000000403027825 */ /* 0x004fca00078e0004 */
[----:B------:R-:W-:Y:S01]  /*06b0*/  STG.E desc[UR4][R2.64], R9 ;  /* 0x0000000902007986 */ /* 0x000fe2000c101904 */
[----:B------:R-:W-:Y:S05]  /*06c0*/  EXIT ;  /* 0x000000000000794d */ /* 0x000fea0003800000 */
.L_x_9234:
        /* <DEDUP_REMOVED lines=11> */
.L_x_23892:


//--------------------- .text._ZN2at6native29vectorized_elementwise_kernelILi2EZZZNS0_54_GLOBAL__N__d8c5977b_16_LinearAlgebra_cu_35b291db_316116addr_kernel_cudaERNS_14TensorIteratorERKN3c106ScalarES8_ENKUlvE_clEvENKUlvE5_clEvEUlfffE0_St5arrayIPcLm4EEEEviT0_T1_ --------------------------
	.section	.text._ZN2at6native29vectorized_elementwise_kernelILi2EZZZNS0_54_GLOBAL__N__d8c5977b_16_LinearAlgebra_cu_35b291db_316116addr_kernel_cudaERNS_14TensorIteratorERKN3c106ScalarES8_ENKUlvE_clEvENKUlvE5_clEvEUlfffE0_St5arrayIPcLm4EEEEviT0_T1_,"ax",@progbits
	.align	128
        .global         _ZN2at6native29vectorized_elementwise_kernelILi2EZZZNS0_54_GLOBAL__N__d8c5977b_16_LinearAlgebra_cu_35b291db_316116addr_kernel_cudaERNS_14TensorIteratorERKN3c106ScalarES8_ENKUlvE_clEvENKUlvE5_clEvEUlfffE0_St5arrayIPcLm4EEEEviT0_T1_
        .type           _ZN2at6native29vectorized_elementwise_kernelILi2EZZZNS0_54_GLOBAL__N__d8c5977b_16_LinearAlgebra_cu_35b291db_316116addr_kernel_cudaERNS_14TensorIteratorERKN3c106ScalarES8_ENKUlvE_clEvENKUlvE5_clEvEUlfffE0_St5arrayIPcLm4EEEEviT0_T1_,@function
        .size           _ZN2at6native29vectorized_elementwise_kernelILi2EZZZNS0_54_GLOBAL__N__d8c5977b_16_LinearAlgebra_cu_35b291db_316116addr_kernel_cudaERNS_14TensorIteratorERKN3c106ScalarES8_ENKUlvE_clEvENKUlvE5_clEvEUlfffE0_St5arrayIPcLm4EEEEviT0_T1_,(.L_x_23893 - _ZN2at6native29vectorized_elementwise_kernelILi2EZZZNS0_54_GLOBAL__N__d8c5977b_16_LinearAlgebra_cu_35b291db_316116addr_kernel_cudaERNS_14TensorIteratorERKN3c106ScalarES8_ENKUlvE_clEvENKUlvE5_clEvEUlfffE0_St5arrayIPcLm4EEEEviT0_T1_)
        .other          _ZN2at6native29vectorized_elementwise_kernelILi2EZZZNS0_54_GLOBAL__N__d8c5977b_16_LinearAlgebra_cu_35b291db_316116addr_kernel_cudaERNS_14TensorIteratorERKN3c106ScalarES8_ENKUlvE_clEvENKUlvE5_clEvEUlfffE0_St5arrayIPcLm4EEEEviT0_T1_,@"STO_CUDA_ENTRY STV_DEFAULT"
_ZN2at6native29vectorized_elementwise_kernelILi2EZZZNS0_54_GLOBAL__N__d8c5977b_16_LinearAlgebra_cu_35b291db_316116addr_kernel_cudaERNS_14TensorIteratorERKN3c106ScalarES8_ENKUlvE_clEvENKUlvE5_clEvEUlfffE0_St5arrayIPcLm4EEEEviT0_T1_:
.text._ZN2at6native29vectorized_elementwise_kernelILi2EZZZNS0_54_GLOBAL__N__d8c5977b_16_LinearAlgebra_cu_35b291db_316116addr_kernel_cudaERNS_14TensorIteratorERKN3c106ScalarES8_ENKUlvE_clEvENKUlvE5_clEvEUlfffE0_St5arrayIPcLm4EEEEviT0_T1_:
        /* <DEDUP_REMOVED lines=9> */
[----:B------:R-:W-:Y:S01]  /*0090*/  HFMA2 R8, -RZ, RZ, 0, 0 ;  /* 0x00000000ff087431 */ /* 0x000fe200000001ff */
[----:B------:R-:W-:-:S06]  /*00a0*/  CS2R R24, SRZ ;  /* 0x0000000000187805 */ /* 0x000fcc000001ff00 */
[----:B------:R-:W2:Y:S01]  /*00b0*/  LDC.64 R20, c[0x0][0x3a8] ;  /* 0x0000ea00ff147b82 */ /* 0x000ea20000000a00 */
[----:B------:R-:W-:-:S07]  /*00c0*/  MOV R6, RZ ;  /* 0x000000ff00067202 */ /* 0x000fce0000000f00 */
[----:B------:R-:W3:Y:S01]  /*00d0*/  LDC.64 R12, c[0x0][0x3a0] ;  /* 0x0000e800ff0c7b82 */ /* 0x000ee20000000a00 */
[----:B------:R-:W-:-:S07]  /*00e0*/  CS2R R16, SRZ ;  /* 0x0000000000107805 */ /* 0x000fce000001ff00 */
[----:B------:R-:W4:Y:S08]  /*00f0*/  LDC.64 R28, c[0x0][0x3a0] ;  /* 0x0000e800ff1c7b82 */ /* 0x000f300000000a00 */
[----:B------:R-:W5:Y:S01]  /*0100*/  LDC.64 R26, c[0x0][0x3a0] ;  /* 0x0000e800ff1a7b82 */ /* 0x000f620000000a00 */
[----:B0-----:R-:W-:Y:S02]  /*0110*/  ISETP.GE.U32.AND P0, PT, R5, R2, PT ;  /* 0x000000020500720c */ /* 0x001fe40003f06070 */
[----:B------:R-:W-:-:S02]  /*0120*/  CS2R R22, SRZ ;  /* 0x0000000000167805 */ /* 0x000fc4000001ff00 */
[----:B------:R-:W-:-:S03]  /*0130*/  MOV R3, R5 ;  /* 0x0000000500037202 */ /* 0x000fc60000000f00 */
[----:B------:R-:W0:Y:S08]  /*0140*/  LDC.64 R34, c[0x0][0x3a0] ;  /* 0x0000e800ff227b82 */ /* 0x000e300000000a00 */
[----:B------:R-:W0:Y:S01]  /*0150*/  LDC.64 R32, c[0x0][0x3a8] ;  /* 0x0000ea00ff207b82 */ /* 0x000e220000000a00 */
[----:B------:R-:W-:Y:S01]  /*0160*/  @!P0 IADD3 R5, PT, PT, R3, 0x80, RZ ;  /* 0x0000008003058810 */ /* 0x000fe20007ffe0ff */
[----:B------:R-:W-:Y:S01]  /*0170*/  HFMA2 R4, -RZ, RZ, 0, 0 ;  /* 0x00000000ff047431 */ /* 0x000fe200000001ff */
[----:B------:R-:W-:Y:S01]  /*0180*/  @!P0 LEA R7, R0, R3, 0xa ;  /* 0x0000000300078211 */ /* 0x000fe200078e50ff */
[----:B------:R-:W0:Y:S04]  /*0190*/  LDCU.64 UR6, c[0x0][0x388] ;  /* 0x00007100ff0677ac */ /* 0x000e280008000a00 */
[----:B------:R-:W4:Y:S01]  /*01a0*/  @!P0 LDC.64 R14, c[0x0][0x3b0] ;  /* 0x0000ec00ff0e8b82 */ /* 0x000f220000000a00 */
[----:B------:R-:W-:Y:S01]  /*01b0*/  ISETP.GE.U32.AND P2, PT, R5, R2, PT ;  /* 0x000000020500720c */ /* 0x000fe20003f46070 */
[----:B-1----:R-:W-:-:S05]  /*01c0*/  @!P0 IMAD.WIDE.U32 R10, R7, 0x4, R10 ;  /* 0x00000004070a8825 */ /* 0x002fca00078e000a */
[----:B------:R1:W5:Y:S07]  /*01d0*/  @!P0 LDG.E R8, desc[UR4][R10.64] ;  /* 0x000000040a088981 */ /* 0x00036e000c1e1900 */
[----:B------:R-:W-:Y:S01]  /*01e0*/  @!P2 LEA R9, R0, R5, 0xa ;  /* 0x000000050009a211 */ /* 0x000fe200078e50ff */
[----:B---3--:R-:W-:Y:S01]  /*01f0*/  @!P0 IMAD.WIDE.U32 R12, R7, 0x4, R12 ;  /* 0x00000004070c8825 */ /* 0x008fe200078e000c */
[----:B------:R-:W3:Y:S03]  /*0200*/  @!P2 LDC.64 R18, c[0x0][0x3b0] ;  /* 0x0000ec00ff12ab82 */ /* 0x000ee60000000a00 */
[----:B--2---:R-:W-:Y:S01]  /*0210*/  @!P2 IMAD.WIDE.U32 R20, R9, 0x4, R20 ;  /* 0x000000040914a825 */ /* 0x004fe200078e0014 */
[----:B------:R-:W2:Y:S03]  /*0220*/  @!P0 LDG.E R17, desc[UR4][R12.64] ;  /* 0x000000040c118981 */ /* 0x000ea6000c1e1900 */
[----:B----4-:R-:W-:Y:S01]  /*0230*/  @!P0 IMAD.WIDE.U32 R14, R7, 0x4, R14 ;  /* 0x00000004070e8825 */ /* 0x010fe200078e000e */
[----:B------:R-:W4:Y:S04]  /*0240*/  @!P2 LDG.E R6, desc[UR4][R20.64] ;  /* 0x000000041406a981 */ /* 0x000f28000c1e1900 */
[----:B------:R3:W2:Y:S01]  /*0250*/  @!P0 LDG.E R25, desc[UR4][R14.64] ;  /* 0x000000040e198981 */ /* 0x0006a2000c1e1900 */
[----:B------:R-:W-:-:S04]  /*0260*/  @!P2 IADD3 R5, PT, PT, R5, 0x80, RZ ;  /* 0x000000800505a810 */ /* 0x000fc80007ffe0ff */
[----:B------:R-:W-:Y:S01]  /*0270*/  ISETP.GE.U32.AND P1, PT, R5, R2, PT ;  /* 0x000000020500720c */ /* 0x000fe20003f26070 */
[----:B-1----:R-:W-:-:S12]  /*0280*/  HFMA2 R10, -RZ, RZ, 0, 0 ;  /* 0x00000000ff0a7431 */ /* 0x002fd800000001ff */
[----:B------:R-:W-:Y:S01]  /*0290*/  @!P1 LEA R7, R0, R5, 0xa ;  /* 0x0000000500079211 */ /* 0x000fe200078e50ff */
[----:B---3--:R-:W-:Y:S01]  /*02a0*/  @!P2 IMAD.WIDE.U32 R14, R9, 0x4, R18 ;  /* 0x00000004090ea825 */ /* 0x008fe200078e0012 */
[----:B------:R-:W-:Y:S01]  /*02b0*/  @!P1 IADD3 R5, PT, PT, R5, 0x80, RZ ;  /* 0x0000008005059810 */ /* 0x000fe20007ffe0ff */
[----:B------:R-:W1:Y:S03]  /*02c0*/  @!P1 LDC.64 R12, c[0x0][0x3b0] ;  /* 0x0000ec00ff0c9b82 */ /* 0x000e660000000a00 */
[----:B------:R-:W-:Y:S01]  /*02d0*/  ISETP.GE.U32.AND P0, PT, R5, R2, PT ;  /* 0x000000020500720c */ /* 0x000fe20003f06070 */
[----:B------:R3:W4:Y:S04]  /*02e0*/  @!P2 LDG.E R10, desc[UR4][R14.64] ;  /* 0x000000040e0aa981 */ /* 0x000728000c1e1900 */
[----:B------:R-:W0:Y:S01]  /*02f0*/  LDC.64 R18, c[0x0][0x3a8] ;  /* 0x0000ea00ff127b82 */ /* 0x000e220000000a00 */
[----:B------:R-:W-:-:S05]  /*0300*/  @!P2 IMAD.WIDE.U32 R28, R9, 0x4, R28 ;  /* 0x00000004091ca825 */ /* 0x000fca00078e001c */
[----:B------:R0:W4:Y:S02]  /*0310*/  @!P2 LDG.E R22, desc[UR4][R28.64] ;  /* 0x000000041c16a981 */ /* 0x000124000c1e1900 */
[----:B---3--:R-:W3:Y:S01]  /*0320*/  LDC.64 R14, c[0x0][0x3a0] ;  /* 0x0000e800ff0e7b82 */ /* 0x008ee20000000a00 */
[----:B------:R-:W-:Y:S02]  /*0330*/  @!P0 LEA R11, R0, R5, 0xa ;  /* 0x00000005000b8211 */ /* 0x000fe400078e50ff */
[----:B------:R-:W-:-:S04]  /*0340*/  @!P0 IADD3 R5, PT, PT, R5, 0x80, RZ ;  /* 0x0000008005058810 */ /* 0x000fc80007ffe0ff */
[----:B------:R-:W-:Y:S01]  /*0350*/  ISETP.GE.U32.AND P2, PT, R5, R2, PT ;  /* 0x000000020500720c */ /* 0x000fe20003f46070 */
[----:B------:R-:W3:Y:S01]  /*0360*/  @!P0 LDC.64 R30, c[0x0][0x3b0] ;  /* 0x0000ec00ff1e8b82 */ /* 0x000ee20000000a00 */
[----:B------:R-:W-:Y:S01]  /*0370*/  CS2R R20, SRZ ;  /* 0x0000000000147805 */ /* 0x000fe2000001ff00 */
[----:B-----5:R-:W-:-:S04]  /*0380*/  @!P1 IMAD.WIDE.U32 R26, R7, 0x4, R26 ;  /* 0x00000004071a9825 */ /* 0x020fc800078e001a */
[C---:B-1----:R-:W-:Y:S01]  /*0390*/  @!P1 IMAD.WIDE.U32 R12, R7.reuse, 0x4, R12 ;  /* 0x00000004070c9825 */ /* 0x042fe200078e000c */
[----:B------:R1:W5:Y:S03]  /*03a0*/  @!P1 LDG.E R21, desc[UR4][R26.64] ;  /* 0x000000041a159981 */ /* 0x000366000c1e1900 */
[----:B0-----:R-:W-:Y:S01]  /*03b0*/  @!P1 IMAD.WIDE.U32 R18, R7, 0x4, R18 ;  /* 0x0000000407129825 */ /* 0x001fe200078e0012 */
[----:B------:R-:W-:Y:S01]  /*03c0*/  MOV R9, RZ ;  /* 0x000000ff00097202 */ /* 0x000fe20000000f00 */
[----:B------:R0:W5:Y:S01]  /*03d0*/  @!P1 LDG.E R23, desc[UR4][R12.64] ;  /* 0x000000040c179981 */ /* 0x000162000c1e1900 */
[----:B------:R-:W-:Y:S01]  /*03e0*/  @!P2 LEA R7, R0, R5, 0xa ;  /* 0x000000050007a211 */ /* 0x000fe200078e50ff */
[----:B------:R-:W3:Y:S01]  /*03f0*/  @!P2 LDC.64 R28, c[0x0][0x3b0] ;  /* 0x0000ec00ff1cab82 */ /* 0x000ee20000000a00 */
[----:B------:R-:W-:Y:S02]  /*0400*/  @!P0 IMAD.WIDE.U32 R34, R11, 0x4, R34 ;  /* 0x000000040b228825 */ /* 0x000fe400078e0022 */
[----:B------:R3:W5:Y:S05]  /*0410*/  @!P1 LDG.E R9, desc[UR4][R18.64] ;  /* 0x0000000412099981 */ /* 0x00076a000c1e1900 */
[----:B-1----:R-:W1:Y:S01]  /*0420*/  LDC.64 R26, c[0x0][0x3a8] ;  /* 0x0000ea00ff1a7b82 */ /* 0x002e620000000a00 */
[----:B0-----:R-:W-:Y:S01]  /*0430*/  CS2R R12, SRZ ;  /* 0x00000000000c7805 */ /* 0x001fe2000001ff00 */
[----:B---3--:R-:W-:Y:S01]  /*0440*/  @!P2 IMAD.WIDE.U32 R14, R7, 0x4, R14 ;  /* 0x00000004070ea825 */ /* 0x008fe200078e000e */
[----:B------:R-:W-:Y:S01]  /*0450*/  @!P2 IADD3 R5, PT, PT, R5, 0x80, RZ ;  /* 0x000000800505a810 */ /* 0x000fe20007ffe0ff */
[----:B------:R-:W3:Y:S01]  /*0460*/  @!P0 LDG.E R20, desc[UR4][R34.64] ;  /* 0x0000000422148981 */ /* 0x000ee2000c1e1900 */
[----:B------:R-:W-:Y:S01]  /*0470*/  CS2R R18, SRZ ;  /* 0x0000000000127805 */ /* 0x000fe2000001ff00 */
[----:B------:R-:W-:-:S02]  /*0480*/  @!P0 IMAD.WIDE.U32 R32, R11, 0x4, R32 ;  /* 0x000000040b208825 */ /* 0x000fc400078e0020 */
[----:B------:R0:W3:Y:S02]  /*0490*/  @!P2 LDG.E R13, desc[UR4][R14.64] ;  /* 0x000000040e0da981 */ /* 0x0000e4000c1e1900 */
[----:B------:R-:W-:Y:S02]  /*04a0*/  @!P0 IMAD.WIDE.U32 R30, R11, 0x4, R30 ;  /* 0x000000040b1e8825 */ /* 0x000fe400078e001e */
[----:B------:R-:W3:Y:S04]  /*04b0*/  @!P0 LDG.E R24, desc[UR4][R32.64] ;  /* 0x0000000420188981 */ /* 0x000ee8000c1e1900 */
[----:B------:R-:W3:Y:S01]  /*04c0*/  @!P0 LDG.E R19, desc[UR4][R30.64] ;  /* 0x000000041e138981 */ /* 0x000ee2000c1e1900 */
[----:B0-----:R-:W0:Y:S01]  /*04d0*/  LDC.64 R14, c[0x0][0x3a0] ;  /* 0x0000e800ff0e7b82 */ /* 0x001e220000000a00 */
[----:B------:R-:W-:Y:S01]  /*04e0*/  ISETP.GE.U32.AND P0, PT, R5, R2, PT ;  /* 0x000000020500720c */ /* 0x000fe20003f06070 */
[----:B-1----:R-:W-:-:S04]  /*04f0*/  @!P2 IMAD.WIDE.U32 R26, R7, 0x4, R26 ;  /* 0x00000004071aa825 */ /* 0x002fc800078e001a */
[----:B------:R-:W-:Y:S01]  /*0500*/  @!P2 IMAD.WIDE.U32 R28, R7, 0x4, R28 ;  /* 0x00000004071ca825 */ /* 0x000fe200078e001c */
[----:B------:R1:W3:Y:S07]  /*0510*/  @!P2 LDG.E R4, desc[UR4][R26.64] ;  /* 0x000000041a04a981 */ /* 0x0002ee000c1e1900 */
[----:B------:R-:W-:Y:S01]  /*0520*/  @!P0 LEA R11, R0, R5, 0xa ;  /* 0x00000005000b8211 */ /* 0x000fe200078e50ff */
[----:B------:R0:W3:Y:S01]  /*0530*/  @!P2 LDG.E R18, desc[UR4][R28.64] ;  /* 0x000000041c12a981 */ /* 0x0000e2000c1e1900 */
[----:B-1----:R-:W1:Y:S03]  /*0540*/  LDC.64 R26, c[0x0][0x3a8] ;  /* 0x0000ea00ff1a7b82 */ /* 0x002e660000000a00 */
[----:B0-----:R-:W-:-:S05]  /*0550*/  @!P0 IMAD.WIDE.U32 R14, R11, 0x4, R14 ;  /* 0x000000040b0e8825 */ /* 0x001fca00078e000e */
[----:B------:R-:W0:Y:S01]  /*0560*/  @!P0 LDC.64 R28, c[0x0][0x3b0] ;  /* 0x0000ec00ff1c8b82 */ /* 0x000e220000000a00 */
[----:B------:R1:W3:Y:S01]  /*0570*/  @!P0 LDG.E R12, desc[UR4][R14.64] ;  /* 0x000000040e0c8981 */ /* 0x0002e2000c1e1900 */
[----:B------:R-:W-:-:S06]  /*0580*/  @!P0 IADD3 R5, PT, PT, R5, 0x80, RZ ;  /* 0x0000008005058810 */ /* 0x000fcc0007ffe0ff */
[----:B-1----:R-:W1:Y:S01]  /*0590*/  LDC.64 R14, c[0x0][0x3a0] ;  /* 0x0000e800ff0e7b82 */ /* 0x002e620000000a00 */
[----:B------:R-:W-:Y:S02]  /*05a0*/  ISETP.GE.U32.AND P1, PT, R5, R2, PT ;  /* 0x000000020500720c */ /* 0x000fe40003f26070 */
[----:B------:R-:W-:Y:S01]  /*05b0*/  MOV R7, RZ ;  /* 0x000000ff00077202 */ /* 0x000fe20000000f00 */
[----:B------:R-:W-:-:S05]  /*05c0*/  @!P0 IMAD.WIDE.U32 R26, R11, 0x4, R26 ;  /* 0x000000040b1a8825 */ /* 0x000fca00078e001a */
[----:B------:R1:W3:Y:S01]  /*05d0*/  @!P0 LDG.E R7, desc[UR4][R26.64] ;  /* 0x000000041a078981 */ /* 0x0002e2000c1e1900 */
[----:B0-----:R-:W-:-:S04]  /*05e0*/  @!P0 IMAD.WIDE.U32 R28, R11, 0x4, R28 ;  /* 0x000000040b1c8825 */ /* 0x001fc800078e001c */
[----:B------:R-:W-:Y:S01]  /*05f0*/  HFMA2 R11, -RZ, RZ, 0, 0 ;  /* 0x00000000ff0b7431 */ /* 0x000fe200000001ff */
[----:B------:R0:W3:Y:S01]  /*0600*/  @!P0 LDG.E R16, desc[UR4][R28.64] ;  /* 0x000000041c108981 */ /* 0x0000e2000c1e1900 */
[----:B-1----:R-:W-:-:S05]  /*0610*/  @!P1 LEA R27, R0, R5, 0xa ;  /* 0x00000005001b9211 */ /* 0x002fca00078e50ff */
[C---:B------:R-:W-:Y:S01]  /*0620*/  @!P1 IMAD.WIDE.U32 R14, R27.reuse, 0x4, R14 ;  /* 0x000000041b0e9825 */ /* 0x040fe200078e000e */
[----:B0-----:R-:W0:Y:S04]  /*0630*/  LDC.64 R28, c[0x0][0x3a8] ;  /* 0x0000ea00ff1c7b82 */ /* 0x001e280000000a00 */
[----:B------:R1:W3:Y:S04]  /*0640*/  @!P1 LDG.E R11, desc[UR4][R14.64] ;  /* 0x000000040e0b9981 */ /* 0x0002e8000c1e1900 */
[----:B-1----:R-:W1:Y:S01]  /*0650*/  @!P1 LDC.64 R14, c[0x0][0x3b0] ;  /* 0x0000ec00ff0e9b82 */ /* 0x002e620000000a00 */
[----:B0-----:R-:W-:-:S04]  /*0660*/  @!P1 IMAD.WIDE.U32 R28, R27, 0x4, R28 ;  /* 0x000000041b1c9825 */ /* 0x001fc800078e001c */
[----:B-1----:R-:W-:-:S04]  /*0670*/  @!P1 IMAD.WIDE.U32 R14, R27, 0x4, R14 ;  /* 0x000000041b0e9825 */ /* 0x002fc800078e000e */
[----:B------:R-:W-:Y:S01]  /*0680*/  HFMA2 R27, -RZ, RZ, 0, 0 ;  /* 0x00000000ff1b7431 */ /* 0x000fe200000001ff */
[----:B------:R-:W-:-:S05]  /*0690*/  @!P1 IADD3 R5, PT, PT, R5, 0x80, RZ ;  /* 0x0000008005059810 */ /* 0x000fca0007ffe0ff */
[----:B------:R0:W3:Y:S01]  /*06a0*/  @!P1 LDG.E R27, desc[UR4][R14.64] ;  /* 0x000000040e1b9981 */ /* 0x0000e2000c1e1900 */
[----:B------:R-:W-:Y:S01]  /*06b0*/  ISETP.GE.U32.AND P0, PT, R5, R2, PT ;  /* 0x000000020500720c */ /* 0x000fe20003f06070 */
[----:B0-----:R-:W0:Y:S01]  /*06c0*/  LDC.64 R14, c[0x0][0x3a0] ;  /* 0x0000e800ff0e7b82 */ /* 0x001e220000000a00 */
[----:B------:R-:W-:-:S11]  /*06d0*/  MOV R26, RZ ;  /* 0x000000ff001a7202 */ /* 0x000fd60000000f00 */
[----:B------:R-:W-:Y:S01]  /*06e0*/  @!P0 LEA R5, R0, R5, 0xa ;  /* 0x0000000500058211 */ /* 0x000fe200078e50ff */
[----:B------:R0:W3:Y:S04]  /*06f0*/  @!P1 LDG.E R26, desc[UR4][R28.64] ;  /* 0x000000041c1a9981 */ /* 0x0000e8000c1e1900 */
[C---:B0-----:R-:W-:Y:S02]  /*0700*/  @!P0 IMAD.WIDE.U32 R28, R5.reuse, 0x4, R14 ;  /* 0x00000004051c8825 */ /* 0x041fe400078e000e */
[----:B------:R-:W0:Y:S02]  /*0710*/  LDC.64 R14, c[0x0][0x3a8] ;  /* 0x0000ea00ff0e7b82 */ /* 0x000e240000000a00 */
[----:B0-----:R-:W-:-:S04]  /*0720*/  @!P0 IMAD.WIDE.U32 R14, R5, 0x4, R14 ;  /* 0x00000004050e8825 */ /* 0x001fc800078e000e */
[----:B------:R-:W-:-:S04]  /*0730*/  FMUL.FTZ R8, R8, UR7 ;  /* 0x0000000708087c20 */ /* 0x000fc80008410000 */
[----:B--2---:R-:W-:Y:S01]  /*0740*/  FMUL.FTZ R8, R8, R25 ;  /* 0x0000001908087220 */ /* 0x004fe20000410000 */
[----:B----4-:R-:W-:Y:S01]  /*0750*/  FMUL.FTZ R25, R6, UR7 ;  /* 0x0000000706197c20 */ /* 0x010fe20008410000 */
[----:B------:R-:W-:-:S06]  /*0760*/  HFMA2 R6, -RZ, RZ, 0, 0 ;  /* 0x00000000ff067431 */ /* 0x000fcc00000001ff */
[----:B------:R0:W2:Y:S02]  /*0770*/  @!P0 LDG.E R6, desc[UR4][R14.64] ;  /* 0x000000040e068981 */ /* 0x0000a4000c1e1900 */
[----:B0-----:R-:W0:Y:S01]  /*0780*/  @!P0 LDC.64 R14, c[0x0][0x3b0] ;  /* 0x0000ec00ff0e8b82 */ /* 0x001e220000000a00 */
[----:B------:R-:W-:Y:S01]  /*0790*/  FFMA.FTZ R17, R17, UR6, R8 ;  /* 0x0000000611117c23 */ /* 0x000fe20008010008 */
[----:B------:R-:W-:-:S06]  /*07a0*/  MOV R8, RZ ;  /* 0x000000ff00087202 */ /* 0x000fcc0000000f00 */
[----:B------:R-:W4:Y:S01]  /*07b0*/  @!P0 LDG.E R8, desc[UR4][R28.64] ;  /* 0x000000041c088981 */ /* 0x000f22000c1e1900 */
[----:B0-----:R-:W-:Y:S01]  /*07c0*/  @!P0 IMAD.WIDE.U32 R14, R5, 0x4, R14 ;  /* 0x00000004050e8825 */ /* 0x001fe200078e000e */
[----:B------:R-:W-:-:S06]  /*07d0*/  MOV R5, RZ ;  /* 0x000000ff00057202 */ /* 0x000fcc0000000f00 */
[----:B------:R-:W4:Y:S01]  /*07e0*/  @!P0 LDG.E R5, desc[UR4][R14.64] ;  /* 0x000000040e058981 */ /* 0x000f22000c1e1900 */
[----:B------:R-:W-:Y:S01]  /*07f0*/  ISETP.GE.U32.AND P0, PT, R3, R2, PT ;  /* 0x000000020300720c */ /* 0x000fe20003f06070 */
[----:B------:R-:W-:Y:S01]  /*0800*/  FMUL.FTZ R25, R25, R10 ;  /* 0x0000000a19197220 */ /* 0x000fe20000410000 */
[----:B-----5:R-:W-:Y:S01]  /*0810*/  FMUL.FTZ R10, R9, UR7 ;  /* 0x00000007090a7c20 */ /* 0x020fe20008410000 */
[----:B------:R-:W-:Y:S03]  /*0820*/  BSSY.RECONVERGENT B0, `(.L_x_9236) ;  /* 0x0000045000007945 */ /* 0x000fe60003800200 */
[----:B------:R-:W-:Y:S01]  /*0830*/  FMUL.FTZ R10, R10, R23 ;  /* 0x000000170a0a7220 */ /* 0x000fe20000410000 */
[----:B------:R-:W-:Y:S01]  /*0840*/  FFMA.FTZ R22, R22, UR6, R25 ;  /* 0x0000000616167c23 */ /* 0x000fe20008010019 */
[----:B------:R-:W-:Y:S02]  /*0850*/  BSSY.RELIABLE B1, `(.L_x_9237) ;  /* 0x000003b000017945 */ /* 0x000fe40003800100 */
[----:B------:R-:W-:Y:S01]  /*0860*/  FFMA.FTZ R21, R21, UR6, R10 ;  /* 0x0000000615157c23 */ /* 0x000fe2000801000a */
[----:B---3--:R-:W-:-:S04]  /*0870*/  FMUL.FTZ R24, R24, UR7 ;  /* 0x0000000718187c20 */ /* 0x008fc80008410000 */
[----:B------:R-:W-:-:S04]  /*0880*/  FMUL.FTZ R19, R24, R19 ;  /* 0x0000001318137220 */ /* 0x000fc80000410000 */
[----:B------:R-:W-:Y:S01]  /*0890*/  FFMA.FTZ R20, R20, UR6, R19 ;  /* 0x0000000614147c23 */ /* 0x000fe20008010013 */
[----:B------:R-:W-:-:S04]  /*08a0*/  FMUL.FTZ R9, R4, UR7 ;  /* 0x0000000704097c20 */ /* 0x000fc80008410000 */
        /* <DEDUP_REMOVED lines=8> */
[----:B--2---:R-:W-:-:S04]  /*0930*/  FMUL.FTZ R6, R6, UR7 ;  /* 0x0000000706067c20 */ /* 0x004fc80008410000 */
[----:B----4-:R-:W-:-:S04]  /*0940*/  FMUL.FTZ R5, R6, R5 ;  /* 0x0000000506057220 */ /* 0x010fc80000410000 */
[----:B------:R-:W-:Y:S01]  /*0950*/  FFMA.FTZ R8, R8, UR6, R5 ;  /* 0x0000000608087c23 */ /* 0x000fe20008010005 */
[----:B------:R-:W-:Y:S06]  /*0960*/  @P0 BRA `(.L_x_9238) ;  /* 0x0000000000300947 */ /* 0x000fec0003800000 */
[----:B------:R-:W0:Y:S01]  /*0970*/  LDC.64 R4, c[0x0][0x398] ;  /* 0x0000e600ff047b82 */ /* 0x000e220000000a00 */
[----:B------:R-:W-:Y:S02]  /*0980*/  LEA R7, R0, R3, 0xa ;  /* 0x0000000300077211 */ /* 0x000fe400078e50ff */
[----:B------:R-:W-:-:S04]  /*0990*/  IADD3 R3, PT, PT, R3, 0x80, RZ ;  /* 0x0000008003037810 */ /* 0x000fc80007ffe0ff */
[----:B------:R-:W-:Y:S01]  /*09a0*/  ISETP.GE.U32.AND P0, PT, R3, R2, PT ;  /* 0x000000020300720c */ /* 0x000fe20003f06070 */
[----:B0-----:R-:W-:-:S05]  /*09b0*/  IMAD.WIDE.U32 R4, R7, 0x4, R4 ;  /* 0x0000000407047825 */ /* 0x001fca00078e0004 */
[----:B------:R0:W-:Y:S07]  /*09c0*/  STG.E desc[UR4][R4.64], R17 ;  /* 0x0000001104007986 */ /* 0x0001ee000c101904 */
[----:B------:R-:W-:Y:S05]  /*09d0*/  @P0 BRA `(.L_x_9239) ;  /* 0x0000000000300947 */ /* 0x000fea0003800000 */
[----:B0-----:R-:W0:Y:S01]  /*09e0*/  LDC.64 R4, c[0x0][0x398] ;  /* 0x0000e600ff047b82 */ /* 0x001e220000000a00 */
[----:B------:R-:W-:Y:S02]  /*09f0*/  LEA R7, R0, R3, 0xa ;  /* 0x0000000300077211 */ /* 0x000fe400078e50ff */
[----:B------:R-:W-:-:S03]  /*0a00*/  IADD3 R3, PT, PT, R3, 0x80, RZ ;  /* 0x0000008003037810 */ /* 0x000fc60007ffe0ff */
[----:B0-----:R-:W-:-:S05]  /*0a10*/  IMAD.WIDE.U32 R4, R7, 0x4, R4 ;  /* 0x0000000407047825 */ /* 0x001fca00078e0004 */
[----:B------:R0:W-:Y:S02]  /*0a20*/  STG.E desc[UR4][R4.64], R22 ;  /* 0x0000001604007986 */ /* 0x0001e4000c101904 */
.L_x_9238:
[----:B------:R-:W-:-:S13]  /*0a30*/  ISETP.GE.U32.AND P0, PT, R3, R2, PT ;  /* 0x000000020300720c */ /* 0x000fda0003f06070 */
[----:B------:R-:W-:Y:S05]  /*0a40*/  @P0 BRA `(.L_x_9240) ;  /* 0x0000000000300947 */ /* 0x000fea0003800000 */
[----:B0-----:R-:W0:Y:S01]  /*0a50*/  LDC.64 R4, c[0x0][0x398] ;  /* 0x0000e600ff047b82 */ /* 0x001e220000000a00 */
[----:B------:R-:W-:Y:S02]  /*0a60*/  LEA R7, R0, R3, 0xa ;  /* 0x0000000300077211 */ /* 0x000fe400078e50ff */
[----:B------:R-:W-:-:S03]  /*0a70*/  IADD3 R3, PT, PT, R3, 0x80, RZ ;  /* 0x0000008003037810 */ /* 0x000fc60007ffe0ff */
[----:B0-----:R-:W-:-:S05]  /*0a80*/  IMAD.WIDE.U32 R4, R7, 0x4, R4 ;  /* 0x0000000407047825 */ /* 0x001fca00078e0004 */
[----:B------:R1:W-:Y:S02]  /*0a90*/  STG.E desc[UR4][R4.64], R21 ;  /* 0x0000001504007986 */ /* 0x0003e4000c101904 */
.L_x_9239:
[----:B------:R-:W-:-:S13]  /*0aa0*/  ISETP.GE.U32.AND P0, PT, R3, R2, PT ;  /* 0x000000020300720c */ /* 0x000fda0003f06070 */
[----:B------:R-:W-:Y:S05]  /*0ab0*/  @P0 BRA `(.L_x_9241) ;  /* 0x0000000000300947 */ /* 0x000fea0003800000 */
[----:B01----:R-:W0:Y:S01]  /*0ac0*/  LDC.64 R4, c[0x0][0x398] ;  /* 0x0000e600ff047b82 */ /* 0x003e220000000a00 */
[----:B------:R-:W-:Y:S02]  /*0ad0*/  LEA R7, R0, R3, 0xa ;  /* 0x0000000300077211 */ /* 0x000fe400078e50ff */
[----:B------:R-:W-:-:S03]  /*0ae0*/  IADD3 R3, PT, PT, R3, 0x80, RZ ;  /* 0x0000008003037810 */ /* 0x000fc60007ffe0ff */
[----:B0-----:R-:W-:-:S05]  /*0af0*/  IMAD.WIDE.U32 R4, R7, 0x4, R4 ;  /* 0x0000000407047825 */ /* 0x001fca00078e0004 */
[----:B------:R1:W-:Y:S02]  /*0b00*/  STG.E desc[UR4][R4.64], R20 ;  /* 0x0000001404007986 */ /* 0x0003e4000c101904 */
.L_x_9240:
[----:B------:R-:W-:-:S13]  /*0b10*/  ISETP.GE.U32.AND P0, PT, R3, R2, PT ;  /* 0x000000020300720c */ /* 0x000fda0003f06070 */
[----:B------:R-:W-:Y:S05]  /*0b20*/  @P0 BRA `(.L_x_9242) ;  /* 0x0000000000340947 */ /* 0x000fea0003800000 */
[----:B01----:R-:W0:Y:S01]  /*0b30*/  LDC.64 R4, c[0x0][0x398] ;  /* 0x0000e600ff047b82 */ /* 0x003e220000000a00 */
[----:B------:R-:W-:Y:S02]  /*0b40*/  LEA R7, R0, R3, 0xa ;  /* 0x0000000300077211 */ /* 0x000fe400078e50ff */
[----:B------:R-:W-:-:S03]  /*0b50*/  IADD3 R3, PT, PT, R3, 0x80, RZ ;  /* 0x0000008003037810 */ /* 0x000fc60007ffe0ff */
[----:B0-----:R-:W-:-:S05]  /*0b60*/  IMAD.WIDE.U32 R4, R7, 0x4, R4 ;  /* 0x0000000407047825 */ /* 0x001fca00078e0004 */
[----:B------:R2:W-:Y:S02]  /*0b70*/  STG.E desc[UR4][R4.64], R13 ;  /* 0x0000000d04007986 */ /* 0x0005e4000c101904 */
.L_x_9241:
[----:B------:R-:W-:-:S13]  /*0b80*/  ISETP.GE.U32.AND P0, PT, R3, R2, PT ;  /* 0x000000020300720c */ /* 0x000fda0003f06070 */
[----:B------:R-:W-:Y:S05]  /*0b90*/  @P0 BREAK.RELIABLE B1 ;  /* 0x0000000000010942 */ /* 0x000fea0003800100 */
[----:B------:R-:W-:Y:S05]  /*0ba0*/  @P0 BRA `(.L_x_9243) ;  /* 0x0000000000300947 */ /* 0x000fea0003800000 */
[----:B012---:R-:W0:Y:S01]  /*0bb0*/  LDC.64 R4, c[0x0][0x398] ;  /* 0x0000e600ff047b82 */ /* 0x007e220000000a00 */
[----:B------:R-:W-:Y:S02]  /*0bc0*/  LEA R7, R0, R3, 0xa ;  /* 0x0000000300077211 */ /* 0x000fe400078e50ff */
[----:B------:R-:W-:-:S03]  /*0bd0*/  IADD3 R3, PT, PT, R3, 0x80, RZ ;  /* 0x0000008003037810 */ /* 0x000fc60007ffe0ff */
[----:B0-----:R-:W-:-:S05]  /*0be0*/  IMAD.WIDE.U32 R4, R7, 0x4, R4 ;  /* 0x0000000407047825 */ /* 0x001fca00078e0004 */
[----:B------:R2:W-:Y:S02]  /*0bf0*/  STG.E desc[UR4][R4.64], R12 ;  /* 0x0000000c04007986 */ /* 0x0005e4000c101904 */
.L_x_9242:
[----:B------:R-:W-:Y:S05]  /*0c00*/  BSYNC.RELIABLE B1 ;  /* 0x0000000000017941 */ /* 0x000fea0003800100 */
.L_x_9237:
[----:B------:R-:W-:-:S13]  /*0c10*/  ISETP.GE.U32.AND P0, PT, R3, R2, PT ;  /* 0x000000020300720c */ /* 0x000fda0003f06070 */
[----:B012---:R-:W0:Y:S01]  /*0c20*/  @!P0 LDC.64 R4, c[0x0][0x398] ;  /* 0x0000e600ff048b82 */ /* 0x007e220000000a00 */
[----:B------:R-:W-:Y:S02]  /*0c30*/  @!P0 LEA R7, R0, R3, 0xa ;  /* 0x0000000300078211 */ /* 0x000fe400078e50ff */
[----:B------:R-:W-:-:S03]  /*0c40*/  @!P0 IADD3 R3, PT, PT, R3, 0x80, RZ ;  /* 0x0000008003038810 */ /* 0x000fc60007ffe0ff */
[----:B0-----:R-:W-:-:S05]  /*0c50*/  @!P0 IMAD.WIDE.U32 R4, R7, 0x4, R4 ;  /* 0x0000000407048825 */ /* 0x001fca00078e0004 */
[----:B------:R3:W-:Y:S02]  /*0c60*/  @!P0 STG.E desc[UR4][R4.64], R11 ;  /* 0x0000000b04008986 */ /* 0x0007e4000c101904 */
.L_x_9243:
[----:B------:R-:W-:Y:S05]  /*0c70*/  BSYNC.RECONVERGENT B0 ;  /* 0x0000000000007941 */ /* 0x000fea0003800200 */
.L_x_9236:
[----:B------:R-:W-:Y:S05]  /*0c80*/  WARPSYNC.ALL ;  /* 0x0000000000007948 */ /* 0x000fea0003800000 */
[----:B------:R-:W-:-:S13]  /*0c90*/  ISETP.GE.U32.AND P0, PT, R3, R2, PT ;  /* 0x000000020300720c */ /* 0x000fda0003f06070 */
[----:B------:R-:W-:Y:S05]  /*0ca0*/  @P0 EXIT ;  /* 0x000000000000094d */ /* 0x000fea0003800000 */
[----:B0123--:R-:W0:Y:S01]  /*0cb0*/  LDC.64 R4, c[0x0][0x398] ;  /* 0x0000e600ff047b82 */ /* 0x00fe220000000a00 */
[----:B------:R-:W-:-:S05]  /*0cc0*/  LEA R3, R0, R3, 0xa ;  /* 0x0000000300037211 */ /* 0x000fca00078e50ff */
[----:B0-----:R-:W-:-:S05]  /*0cd0*/  IMAD.WIDE.U32 R2, R3, 0x4, R4 ;  /* 0x0000000403027825 */ /* 0x001fca00078e0004 */
[----:B------:R-:W-:Y:S01]  /*0ce0*/  STG.E desc[UR4][R2.64], R8 ;  /* 0x0000000802007986 */ /* 0x000fe2000c101904 */
[----:B------:R-:W-:Y:S05]  /*0cf0*/  EXIT ;  /* 0x000000000000794d */ /* 0x000fea0003800000 */
.L_x_9235:
[----:B------:R-:W0:Y:S01]  /*0d00*/  S2R R24, SR_TID.X ;  /* 0x0000000000187919 */ /* 0x000e220000002100 */
[----:B------:R-:W1:Y:S01]  /*0d10*/  LDC.64 R2, c[0x0][0x3a8] ;  /* 0x0000ea00ff027b82 */ /* 0x000e620000000a00 */
[----:B------:R-:W-:Y:S01]  /*0d20*/  SHF.L.U32 R25, R0, 0xa, RZ ;  /* 0x0000000a00197819 */ /* 0x000fe200000006ff */
[----:B------:R-:W2:Y:S06]  /*0d30*/  LDCU.64 UR6, c[0x0][0x388] ;  /* 0x00007100ff0677ac */ /* 0x000eac0008000a00 */
[----:B------:R-:W3:Y:S08]  /*0d40*/  LDC.64 R4, c[0x0][0x3b0] ;  /* 0x0000ec00ff047b82 */ /* 0x000ef00000000a00 */
[----:B------:R-:W4:Y:S01]  /*0d50*/  LDC.64 R28, c[0x0][0x3a0] ;  /* 0x0000e800ff1c7b82 */ /* 0x000f220000000a00 */
[----:B-1----:R-:W-:-:S04]  /*0d60*/  IMAD.WIDE.U32 R2, R25, 0x4, R2 ;  /* 0x0000000419027825 */ /* 0x002fc800078e0002 */
[----:B0-----:R-:W-:-:S04]  /*0d70*/  IMAD.WIDE.U32 R30, R24, 0x8, R2 ;  /* 0x00000008181e7825 */ /* 0x001fc800078e0002 */
[----:B---3--:R-:W-:Y:S01]  /*0d80*/  IMAD.WIDE.U32 R4, R25, 0x4, R4 ;  /* 0x0000000419047825 */ /* 0x008fe200078e0004 */
[----:B------:R-:W2:Y:S04]  /*0d90*/  LDG.E.64 R26, desc[UR4][R30.64] ;  /* 0x000000041e1a7981 */ /* 0x000ea8000c1e1b00 */
[----:B------:R-:W3:Y:S01]  /*0da0*/  LDG.E.64 R2, desc[UR4][R30.64+0x400] ;  /* 0x000400041e027981 */ /* 0x000ee2000c1e1b00 */
[----:B------:R-:W-:-:S03]  /*0db0*/  IMAD.WIDE.U32 R32, R24, 0x8, R4 ;  /* 0x0000000818207825 */ /* 0x000fc600078e0004 */
[----:B------:R-:W5:Y:S04]  /*0dc0*/  LDG.E.64 R4, desc[UR4][R30.64+0x800] ;  /* 0x000800041e047981 */ /* 0x000f68000c1e1b00 */
[----:B------:R-:W3:Y:S01]  /*0dd0*/  LDG.E.64 R22, desc[UR4][R32.64] ;  /* 0x0000000420167981 */ /* 0x000ee2000c1e1b00 */
[----:B----4-:R-:W-:-:S03]  /*0de0*/  IMAD.WIDE.U32 R28, R25, 0x4, R28 ;  /* 0x00000004191c7825 */ /* 0x010fc600078e001c */
[----:B------:R-:W4:Y:S04]  /*0df0*/  LDG.E.64 R20, desc[UR4][R32.64+0x400] ;  /* 0x0004000420147981 */ /* 0x000f28000c1e1b00 */
[----:B------:R0:W5:Y:S01]  /*0e00*/  LDG.E.64 R6, desc[UR4][R30.64+0xc00] ;  /* 0x000c00041e067981 */ /* 0x000162000c1e1b00 */
[----:B------:R-:W-:-:S03]  /*0e10*/  IMAD.WIDE.U32 R28, R24, 0x8, R28 ;  /* 0x00000008181c7825 */ /* 0x000fc600078e001c */
[----:B------:R-:W4:Y:S04]  /*0e20*/  LDG.E.64 R18, desc[UR4][R32.64+0x800] ;  /* 0x0008000420127981 */ /* 0x000f28000c1e1b00 */
[----:B------:R-:W4:Y:S04]  /*0e30*/  LDG.E.64 R16, desc[UR4][R32.64+0xc00] ;  /* 0x000c000420107981 */ /* 0x000f28000c1e1b00 */
[----:B------:R-:W4:Y:S04]  /*0e40*/  LDG.E.64 R14, desc[UR4][R28.64] ;  /* 0x000000041c0e7981 */ /* 0x000f28000c1e1b00 */
[----:B------:R-:W4:Y:S04]  /*0e50*/  LDG.E.64 R12, desc[UR4][R28.64+0x400] ;  /* 0x000400041c0c7981 */ /* 0x000f28000c1e1b00 */
[----:B------:R-:W4:Y:S04]  /*0e60*/  LDG.E.64 R10, desc[UR4][R28.64+0x800] ;  /* 0x000800041c0a7981 */ /* 0x000f28000c1e1b00 */
[----:B------:R5:W4:Y:S01]  /*0e70*/  LDG.E.64 R8, desc[UR4][R28.64+0xc00] ;  /* 0x000c00041c087981 */ /* 0x000b22000c1e1b00 */
[----:B--2---:R-:W-:Y:S01]  /*0e80*/  FMUL.FTZ R35, R26, UR7 ;  /* 0x000000071a237c20 */ /* 0x004fe20008410000 */
[----:B------:R-:W-:-:S03]  /*0e90*/  FMUL.FTZ R0, R27, UR7 ;  /* 0x000000071b007c20 */ /* 0x000fc60008410000 */
[----:B---3--:R-:W-:Y:S01]  /*0ea0*/  FMUL.FTZ R27, R22, R35 ;  /* 0x00000023161b7220 */ /* 0x008fe20000410000 */
[----:B------:R-:W-:Y:S02]  /*0eb0*/  FMUL.FTZ R0, R23, R0 ;  /* 0x0000000017007220 */ /* 0x000fe40000410000 */
[----:B------:R-:W1:Y:S01]  /*0ec0*/  LDC.64 R22, c[0x0][0x398] ;  /* 0x0000e600ff167b82 */ /* 0x000e620000000a00 */
[----:B0-----:R-:W-:Y:S01]  /*0ed0*/  FMUL.FTZ R31, R2, UR7 ;  /* 0x00000007021f7c20 */ /* 0x001fe20008410000 */
[----:B------:R-:W-:Y:S01]  /*0ee0*/  FMUL.FTZ R2, R3, UR7 ;  /* 0x0000000703027c20 */ /* 0x000fe20008410000 */
[----:B-----5:R-:W-:-:S03]  /*0ef0*/  FMUL.FTZ R29, R6, UR7 ;  /* 0x00000007061d7c20 */ /* 0x020fc60008410000 */
[----:B----4-:R-:W-:Y:S01]  /*0f00*/  FMUL.FTZ R2, R21, R2 ;  /* 0x0000000215027220 */ /* 0x010fe20000410000 */
[----:B------:R-:W-:Y:S01]  /*0f10*/  FMUL.FTZ R21, R4, UR7 ;  /* 0x0000000704157c20 */ /* 0x000fe20008410000 */
[----:B------:R-:W-:Y:S01]  /*0f20*/  FMUL.FTZ R4, R5, UR7 ;  /* 0x0000000705047c20 */ /* 0x000fe20008410000 */
[----:B------:R-:W-:Y:S01]  /*0f30*/  FMUL.FTZ R6, R7, UR7 ;  /* 0x0000000707067c20 */ /* 0x000fe20008410000 */
[----:B------:R-:W-:Y:S01]  /*0f40*/  FMUL.FTZ R3, R20, R31 ;  /* 0x0000001f14037220 */ /* 0x000fe20000410000 */
[----:B------:R-:W-:Y:S01]  /*0f50*/  FMUL.FTZ R5, R18, R21 ;  /* 0x0000001512057220 */ /* 0x000fe20000410000 */
[----:B------:R-:W-:Y:S01]  /*0f60*/  FMUL.FTZ R4, R19, R4 ;  /* 0x0000000413047220 */ /* 0x000fe20000410000 */
[----:B------:R-:W-:Y:S01]  /*0f70*/  FMUL.FTZ R7, R16, R29 ;  /* 0x0000001d10077220 */ /* 0x000fe20000410000 */
[----:B------:R-:W-:Y:S01]  /*0f80*/  FMUL.FTZ R6, R17, R6 ;  /* 0x0000000611067220 */ /* 0x000fe20000410000 */
[----:B------:R-:W-:Y:S01]  /*0f90*/  FFMA.FTZ R14, R14, UR6, R27 ;  /* 0x000000060e0e7c23 */ /* 0x000fe2000801001b */
[----:B------:R-:W-:Y:S01]  /*0fa0*/  FFMA.FTZ R15, R15, UR6, R0 ;  /* 0x000000060f0f7c23 */ /* 0x000fe20008010000 */
[----:B-1----:R-:W-:-:S04]  /*0fb0*/  IMAD.WIDE.U32 R22, R25, 0x4, R22 ;  /* 0x0000000419167825 */ /* 0x002fc800078e0016 */
[----:B------:R-:W-:Y:S01]  /*0fc0*/  FFMA.FTZ R12, R12, UR6, R3 ;  /* 0x000000060c0c7c23 */ /* 0x000fe20008010003 */
[----:B------:R-:W-:Y:S01]  /*0fd0*/  FFMA.FTZ R13, R13, UR6, R2 ;  /* 0x000000060d0d7c23 */ /* 0x000fe20008010002 */
[----:B------:R-:W-:Y:S01]  /*0fe0*/  FFMA.FTZ R10, R10, UR6, R5 ;  /* 0x000000060a0a7c23 */ /* 0x000fe20008010005 */
[----:B------:R-:W-:Y:S01]  /*0ff0*/  FFMA.FTZ R11, R11, UR6, R4 ;  /* 0x000000060b0b7c23 */ /* 0x000fe20008010004 */
[----:B------:R-:W-:Y:S01]  /*1000*/  FFMA.FTZ R8, R8, UR6, R7 ;  /* 0x0000000608087c23 */ /* 0x000fe20008010007 */
[----:B------:R-:W-:-:S04]  /*1010*/  IMAD.WIDE.U32 R22, R24, 0x8, R22 ;  /* 0x0000000818167825 */ /* 0x000fc800078e0016 */
[----:B------:R-:W-:Y:S01]  /*1020*/  FFMA.FTZ R9, R9, UR6, R6 ;  /* 0x0000000609097c23 */ /* 0x000fe20008010006 */
[----:B------:R-:W-:Y:S04]  /*1030*/  STG.E.64 desc[UR4][R22.64], R14 ;  /* 0x0000000e16007986 */ /* 0x000fe8000c101b04 */
[----:B------:R-:W-:Y:S04]  /*1040*/  STG.E.64 desc[UR4][R22.64+0x400], R12 ;  /* 0x0004000c16007986 */ /* 0x000fe8000c101b04 */
[----:B------:R-:W-:Y:S04]  /*1050*/  STG.E.64 desc[UR4][R22.64+0x800], R10 ;  /* 0x0008000a16007986 */ /* 0x000fe8000c101b04 */
[----:B------:R-:W-:Y:S01]  /*1060*/  STG.E.64 desc[UR4][R22.64+0xc00], R8 ;  /* 0x000c000816007986 */ /* 0x000fe2000c101b04 */
[----:B------:R-:W-:Y:S05]  /*1070*/  EXIT ;  /* 0x000000000000794d */ /* 0x000fea0003800000 */
.L_x_9244:
        /* <DEDUP_REMOVED lines=16> */
.L_x_23893:


//--------------------- .text._ZN2at6native29vectorized_elementwise_kernelILi4EZZZNS0_54_GLOBAL__N__d8c5977b_16_LinearAlgebra_cu_35b291db_316116addr_kernel_cudaERNS_14TensorIteratorERKN3c106ScalarES8_ENKUlvE_clEvENKUlvE5_clEvEUlfffE0_St5arrayIPcLm4EEEEviT0_T1_ --------------------------
	.section	.text._ZN2at6native29vectorized_elementwise_kernelILi4EZZZNS0_54_GLOBAL__N__d8c5977b_16_LinearAlgebra_cu_35b291db_316116addr_kernel_cudaERNS_14TensorIteratorERKN3c106ScalarES8_ENKUlvE_clEvENKUlvE5_clEvEUlfffE0_St5arrayIPcLm4EEEEviT0_T1_,"ax",@progbits
	.align	128
        .global         _ZN2at6native29vectorized_elementwise_kernelILi4EZZZNS0_54_GLOBAL__N__d8c5977b_16_LinearAlgebra_cu_35b291db_316116addr_kernel_cudaERNS_14TensorIteratorERKN3c106ScalarES8_ENKUlvE_clEvENKUlvE5_clEvEUlfffE0_St5arrayIPcLm4EEEEviT0_T1_
        .type           _ZN2at6native29vectorized_elementwise_kernelILi4EZZZNS0_54_GLOBAL__N__d8c5977b_16_LinearAlgebra_cu_35b291db_316116addr_kernel_cudaERNS_14TensorIteratorERKN3c106ScalarES8_ENKUlvE_clEvENKUlvE5_clEvEUlfffE0_St5arrayIPcLm4EEEEviT0_T1_,@function
        .size           _ZN2at6native29vectorized_elementwise_kernelILi4EZZZNS0_54_GLOBAL__N__d8c5977b_16_LinearAlgebra_cu_35b291db_316116addr_kernel_cudaERNS_14TensorIteratorERKN3c106ScalarES8_ENKUlvE_clEvENKUlvE5_clEvEUlfffE0_St5arrayIPcLm4EEEEviT0_T1_,(.L_x_23894 - _ZN2at6native29vectorized_elementwise_kernelILi4EZZZNS0_54_GLOBAL__N__d8c5977b_16_LinearAlgebra_cu_35b291db_316116addr_kernel_cudaERNS_14TensorIteratorERKN3c106ScalarES8_ENKUlvE_clEvENKUlvE5_clEvEUlfffE0_St5arrayIPcLm4EEEEviT0_T1_)
        .other          _ZN2at6native29vectorized_elementwise_kernelILi4EZZZNS0_54_GLOBAL__N__d8c5977b_16_LinearAlgebra_cu_35b291db_316116addr_kernel_cudaERNS_14TensorIteratorERKN3c106ScalarES8_ENKUlvE_clEvENKUlvE5_clEvEUlfffE0_St5arrayIPcLm4EEEEviT0_T1_,@"STO_CUDA_ENTRY STV_DEFAULT"
_ZN2at6native29vectorized_elementwise_kernelILi4EZZZNS0_54_GLOBAL__N__d8c5977b_16_LinearAlgebra_cu_35b291db_316116addr_kernel_cudaERNS_14TensorIteratorERKN3c106ScalarES8_ENKUlvE_clEvENKUlvE5_clEvEUlfffE0_St5arrayIPcLm4EEEEviT0_T1_:
.text._ZN2at6native29vectorized_elementwise_kernelILi4EZZZNS0_54_GLOBAL__N__d8c5977b_16_LinearAlgebra_cu_35b291db_316116addr_kernel_cudaERNS_14TensorIteratorERKN3c106ScalarES8_ENKUlvE_clEvENKUlvE5_clEvEUlfffE0_St5arrayIPcLm4EEEEviT0_T1_:
        /* <DEDUP_REMOVED lines=163> */
.L_x_9248:
[----:B------:R-:W-:-:S13]  /*0a30*/  ISETP.GE.U32.AND P0, PT, R3, R2, PT ;  /* 0x000000020300720c */ /* 0x000fda0003f06070 */
[----:B------:R-:W-:Y:S05]  /*0a40*/  @P0 BRA `(.L_x_9250) ;  /* 0x0000000000300947 */ /* 0x000fea0003800000 */
[----:B0-----:R-:W0:Y:S01]  /*0a50*/  LDC.64 R4, c[0x0][0x398] ;  /* 0x0000e600ff047b82 */ /* 0x001e220000000a00 */
[----:B------:R-:W-:Y:S02]  /*0a60*/  LEA R7, R0, R3, 0xa ;  /* 0x0000000300077211 */ /* 0x000fe400078e50ff */
[----:B------:R-:W-:-:S03]  /*0a70*/  IADD3 R3, PT, PT, R3, 0x80, RZ ;  /* 0x0000008003037810 */ /* 0x000fc60007ffe0ff */
[----:B0-----:R-:W-:-:S05]  /*0a80*/  IMAD.WIDE.U32 R4, R7, 0x4, R4 ;  /* 0x0000000407047825 */ /* 0x001fca00078e0004 */
[----:B------:R1:W-:Y:S02]  /*0a90*/  STG.E desc[UR4][R4.64], R21 ;  /* 0x0000001504007986 */ /* 0x0003e4000c101904 */
.L_x_9249:
[----:B------:R-:W-:-:S13]  /*0aa0*/  ISETP.GE.U32.AND P0, PT, R3, R2, PT ;  /* 0x000000020300720c */ /* 0x000fda0003f06070 */
[----:B------:R-:W-:Y:S05]  /*0ab0*/  @P0 BRA `(.L_x_9251) ;  /* 0x0000000000300947 */ /* 0x000fea0003800000 */
[----:B01----:R-:W0:Y:S01]  /*0ac0*/  LDC.64 R4, c[0x0][0x398] ;  /* 0x0000e600ff047b82 */ /* 0x003e220000000a00 */
[----:B------:R-:W-:Y:S02]  /*0ad0*/  LEA R7, R0, R3, 0xa ;  /* 0x0000000300077211 */ /* 0x000fe400078e50ff */
[----:B------:R-:W-:-:S03]  /*0ae0*/  IADD3 R3, PT, PT, R3, 0x80, RZ ;  /* 0x0000008003037810 */ /* 0x000fc60007ffe0ff */
[----:B0-----:R-:W-:-:S05]  /*0af0*/  IMAD.WIDE.U32 R4, R7, 0x4, R4 ;  /* 0x0000000407047825 */ /* 0x001fca00078e0004 */
[----:B------:R1:W-:Y:S02]  /*0b00*/  STG.E desc[UR4][R4.64], R20 ;  /* 0x0000001404007986 */ /* 0x0003e4000c101904 */
.L_x_9250:
[----:B------:R-:W-:-:S13]  /*0b10*/  ISETP.GE.U32.AND P0, PT, R3, R2, PT ;  /* 0x000000020300720c */ /* 0x000fda0003f06070 */
[----:B------:R-:W-:Y:S05]  /*0b20*/  @P0 BRA `(.L_x_9252) ;  /* 0x0000000000340947 */ /* 0x000fea0003800000 */
[----:B01----:R-:W0:Y:S01]  /*0b30*/  LDC.64 R4, c[0x0][0x398] ;  /* 0x0000e600ff047b82 */ /* 0x003e220000000a00 */
[----:B------:R-:W-:Y:S02]  /*0b40*/  LEA R7, R0, R3, 0xa ;  /* 0x0000000300077211 */ /* 0x000fe400078e50ff */
[----:B------:R-:W-:-:S03]  /*0b50*/  IADD3 R3, PT, PT, R3, 0x80, RZ ;  /* 0x0000008003037810 */ /* 0x000fc60007ffe0ff */
[----:B0-----:R-:W-:-:S05]  /*0b60*/  IMAD.WIDE.U32 R4, R7, 0x4, R4 ;  /* 0x0000000407047825 */ /* 0x001fca00078e0004 */
[----:B------:R2:W-:Y:S02]  /*0b70*/  STG.E desc[UR4][R4.64], R13 ;  /* 0x0000000d04007986 */ /* 0x0005e4000c101904 */
.L_x_9251:
        /* <DEDUP_REMOVED lines=8> */
.L_x_9252:
[----:B------:R-:W-:Y:S05]  /*0c00*/  BSYNC.RELIABLE B1 ;  /* 0x0000000000017941 */ /* 0x000fea0003800100 */
.L_x_9247:
[----:B------:R-:W-:-:S13]  /*0c10*/  ISETP.GE.U32.AND P0, PT, R3, R2, PT ;  /* 0x000000020300720c */ /* 0x000fda0003f06070 */
[----:B012---:R-:W0:Y:S01]  /*0c20*/  @!P0 LDC.64 R4, c[0x0][0x398] ;  /* 0x0000e600ff048b82 */ /* 0x007e220000000a00 */
[----:B------:R-:W-:Y:S02]  /*0c30*/  @!P0 LEA R7, R0, R3, 0xa ;  /* 0x0000000300078211 */ /* 0x000fe400078e50ff */
[----:B------:R-:W-:-:S03]  /*0c40*/  @!P0 IADD3 R3, PT, PT, R3, 0x80, RZ ;  /* 0x0000008003038810 */ /* 0x000fc60007ffe0ff */
[----:B0-----:R-:W-:-:S05]  /*0c50*/  @!P0 IMAD.WIDE.U32 R4, R7, 0x4, R4 ;  /* 0x0000000407048825 */ /* 0x001fca00078e0004 */
[----:B------:R3:W-:Y:S02]  /*0c60*/  @!P0 STG.E desc[UR4][R4.64], R11 ;  /* 0x0000000b04008986 */ /* 0x0007e4000c101904 */
.L_x_9253:
[----:B------:R-:W-:Y:S05]  /*0c70*/  BSYNC.RECONVERGENT B0 ;  /* 0x0000000000007941 */ /* 0x000fea0003800200 */
.L_x_9246:
        /* <DEDUP_REMOVED lines=8> */
.L_x_9245:
        /* <DEDUP_REMOVED lines=9> */
[----:B------:R-:W3:Y:S03]  /*0d90*/  LDG.E.128 R12, desc[UR4][R30.64+0x800] ;  /* 0x000800041e0c7981 */ /* 0x000ee6000c1e1d00 */
[----:B------:R-:W-:Y:S02]  /*0da0*/  IMAD.WIDE.U32 R32, R2, 0x10, R6 ;  /* 0x0000001002207825 */ /* 0x000fe400078e0006 */
[----:B------:R-:W2:Y:S04]  /*0db0*/  LDG.E.128 R4, desc[UR4][R30.64] ;  /* 0x000000041e047981 */ /* 0x000ea8000c1e1d00 */
[----:B------:R-:W5:Y:S01]  /*0dc0*/  LDG.E.128 R8, desc[UR4][R32.64] ;  /* 0x0000000420087981 */ /* 0x000f62000c1e1d00 */
[----:B----4-:R-:W-:-:S04]  /*0dd0*/  IMAD.WIDE.U32 R16, R0, 0x4, R16 ;  /* 0x0000000400107825 */ /* 0x010fc800078e0010 */
[----:B------:R-:W-:Y:S02]  /*0de0*/  IMAD.WIDE.U32 R28, R2, 0x10, R16 ;  /* 0x00000010021c7825 */ /* 0x000fe400078e0010 */
[----:B------:R-:W4:Y:S04]  /*0df0*/  LDG.E.128 R16, desc[UR4][R32.64+0x800] ;  /* 0x0008000420107981 */ /* 0x000f28000c1e1d00 */
[----:B------:R-:W4:Y:S04]  /*0e00*/  LDG.E.128 R20, desc[UR4][R28.64] ;  /* 0x000000041c147981 */ /* 0x000f28000c1e1d00 */
[----:B------:R-:W4:Y:S01]  /*0e10*/  LDG.E.128 R24, desc[UR4][R28.64+0x800] ;  /* 0x000800041c187981 */ /* 0x000f22000c1e1d00 */
[----:B--2---:R-:W-:Y:S01]  /*0e20*/  FMUL.FTZ R3, R4, UR7 ;  /* 0x0000000704037c20 */ /* 0x004fe20008410000 */
[----:B------:R-:W-:-:S03]  /*0e30*/  FMUL.FTZ R4, R5, UR7 ;  /* 0x0000000705047c20 */ /* 0x000fc60008410000 */
[----:B-----5:R-:W-:Y:S01]  /*0e40*/  FMUL.FTZ R3, R8, R3 ;  /* 0x0000000308037220 */ /* 0x020fe20000410000 */
[----:B------:R-:W-:Y:S02]  /*0e50*/  FMUL.FTZ R8, R9, R4 ;  /* 0x0000000409087220 */ /* 0x000fe40000410000 */
[----:B------:R-:W0:Y:S01]  /*0e60*/  LDC.64 R4, c[0x0][0x398] ;  /* 0x0000e600ff047b82 */ /* 0x000e220000000a00 */
[----:B------:R-:W-:Y:S01]  /*0e70*/  FMUL.FTZ R9, R6, UR7 ;  /* 0x0000000706097c20 */ /* 0x000fe20008410000 */
[----:B------:R-:W-:-:S03]  /*0e80*/  FMUL.FTZ R6, R7, UR7 ;  /* 0x0000000707067c20 */ /* 0x000fc60008410000 */
[----:B------:R-:W-:Y:S01]  /*0e90*/  FMUL.FTZ R7, R10, R9 ;  /* 0x000000090a077220 */ /* 0x000fe20000410000 */
[----:B------:R-:W-:Y:S01]  /*0ea0*/  FMUL.FTZ R6, R11, R6 ;  /* 0x000000060b067220 */ /* 0x000fe20000410000 */
[----:B---3--:R-:W-:Y:S01]  /*0eb0*/  FMUL.FTZ R9, R12, UR7 ;  /* 0x000000070c097c20 */ /* 0x008fe20008410000 */
[----:B------:R-:W-:Y:S01]  /*0ec0*/  FMUL.FTZ R10, R13, UR7 ;  /* 0x000000070d0a7c20 */ /* 0x000fe20008410000 */
[----:B------:R-:W-:Y:S01]  /*0ed0*/  FMUL.FTZ R11, R14, UR7 ;  /* 0x000000070e0b7c20 */ /* 0x000fe20008410000 */
[----:B------:R-:W-:Y:S01]  /*0ee0*/  FMUL.FTZ R12, R15, UR7 ;  /* 0x000000070f0c7c20 */ /* 0x000fe20008410000 */
[----:B----4-:R-:W-:Y:S01]  /*0ef0*/  FMUL.FTZ R9, R16, R9 ;  /* 0x0000000910097220 */ /* 0x010fe20000410000 */
[----:B------:R-:W-:Y:S01]  /*0f00*/  FMUL.FTZ R10, R17, R10 ;  /* 0x0000000a110a7220 */ /* 0x000fe20000410000 */
[----:B------:R-:W-:Y:S01]  /*0f10*/  FMUL.FTZ R11, R18, R11 ;  /* 0x0000000b120b7220 */ /* 0x000fe20000410000 */
[----:B------:R-:W-:Y:S01]  /*0f20*/  FMUL.FTZ R12, R19, R12 ;  /* 0x0000000c130c7220 */ /* 0x000fe20000410000 */
[----:B------:R-:W-:Y:S01]  /*0f30*/  FFMA.FTZ R20, R20, UR6, R3 ;  /* 0x0000000614147c23 */ /* 0x000fe20008010003 */
[----:B------:R-:W-:Y:S01]  /*0f40*/  FFMA.FTZ R21, R21, UR6, R8 ;  /* 0x0000000615157c23 */ /* 0x000fe20008010008 */
[----:B------:R-:W-:Y:S01]  /*0f50*/  FFMA.FTZ R22, R22, UR6, R7 ;  /* 0x0000000616167c23 */ /* 0x000fe20008010007 */
[----:B------:R-:W-:Y:S01]  /*0f60*/  FFMA.FTZ R23, R23, UR6, R6 ;  /* 0x0000000617177c23 */ /* 0x000fe20008010006 */
[----:B0-----:R-:W-:-:S04]  /*0f70*/  IMAD.WIDE.U32 R4, R0, 0x4, R4 ;  /* 0x0000000400047825 */ /* 0x001fc800078e0004 */
[----:B------:R-:W-:Y:S01]  /*0f80*/  FFMA.FTZ R24, R24, UR6, R9 ;  /* 0x0000000618187c23 */ /* 0x000fe20008010009 */
[----:B------:R-:W-:Y:S01]  /*0f90*/  FFMA.FTZ R25, R25, UR6, R10 ;  /* 0x0000000619197c23 */ /* 0x000fe2000801000a */
[----:B------:R-:W-:Y:S01]  /*0fa0*/  FFMA.FTZ R26, R26, UR6, R11 ;  /* 0x000000061a1a7c23 */ /* 0x000fe2000801000b */
[----:B------:R-:W-:Y:S01]  /*0fb0*/  FFMA.FTZ R27, R27, UR6, R12 ;  /* 0x000000061b1b7c23 */ /* 0x000fe2000801000c */
[----:B------:R-:W-:-:S05]  /*0fc0*/  IMAD.WIDE.U32 R4, R2, 0x10, R4 ;  /* 0x0000001002047825 */ /* 0x000fca00078e0004 */
[----:B------:R-:W-:Y:S04]  /*0fd0*/  STG.E.128 desc[UR4][R4.64], R20 ;  /* 0x0000001404007986 */ /* 0x000fe8000c101d04 */
[----:B------:R-:W-:Y:S01]  /*0fe0*/  STG.E.128 desc[UR4][R4.64+0x800], R24 ;  /* 0x0008001804007986 */ /* 0x000fe2000c101d04 */
[----:B------:R-:W-:Y:S05]  /*0ff0*/  EXIT ;  /* 0x000000000000794d */ /* 0x000fea0003800000 */
.L_x_9254:
        /* <DEDUP_REMOVED lines=16> */
.L_x_23894:


//--------------------- .text._ZN2at6native29vectorized_elementwise_kernelILi8EZZZNS0_54_GLOBAL__N__d8c5977b_16_LinearAlgebra_cu_35b291db_316116addr_kernel_cudaERNS_14TensorIteratorERKN3c106ScalarES8_ENKUlvE_clEvENKUlvE5_clEvEUlfffE0_St5arrayIPcLm4EEEEviT0_T1_ --------------------------
	.section	.text._ZN2at6native29vectorized_elementwise_kernelILi8EZZZNS0_54_GLOBAL__N__d8c5977b_16_LinearAlgebra_cu_35b291db_316116addr_kernel_cudaERNS_14TensorIteratorERKN3c106ScalarES8_ENKUlvE_clEvENKUlvE5_clEvEUlfffE0_St5arrayIPcLm4EEEEviT0_T1_,"ax",@progbits
	.align	128
        .global         _ZN2at6native29vectorized_elementwise_kernelILi8EZZZNS0_54_GLOBAL__N__d8c5977b_16_LinearAlgebra_cu_35b291db_316116addr_kernel_cudaERNS_14TensorIteratorERKN3c106ScalarES8_ENKUlvE_clEvENKUlvE5_clEvEUlfffE0_St5arrayIPcLm4EEEEviT0_T1_
        .type           _ZN2at6native29vectorized_elementwise_kernelILi8EZZZNS0_54_GLOBAL__N__d8c5977b_16_LinearAlgebra_cu_35b291db_316116addr_kernel_cudaERNS_14TensorIteratorERKN3c106ScalarES8_ENKUlvE_clEvENKUlvE5_clEvEUlfffE0_St5arrayIPcLm4EEEEviT0_T1_,@function
        .size           _ZN2at6native29vectorized_elementwise_kernelILi8EZZZNS0_54_GLOBAL__N__d8c5977b_16_LinearAlgebra_cu_35b291db_316116addr_kernel_cudaERNS_14TensorIteratorERKN3c106ScalarES8_ENKUlvE_clEvENKUlvE5_clEvEUlfffE0_St5arrayIPcLm4EEEEviT0_T1_,(.L_x_23895 - _ZN2at6native29vectorized_elementwise_kernelILi8EZZZNS0_54_GLOBAL__N__d8c5977b_16_LinearAlgebra_cu_35b291db_316116addr_kernel_cudaERNS_14TensorIteratorERKN3c106ScalarES8_ENKUlvE_clEvENKUlvE5_clEvEUlfffE0_St5arrayIPcLm4EEEEviT0_T1_)
        .other          _ZN2at6native29vectorized_elementwise_kernelILi8EZZZNS0_54_GLOBAL__N__d8c5977b_16_LinearAlgebra_cu_35b291db_316116addr_kernel_cudaERNS_14TensorIteratorERKN3c106ScalarES8_ENKUlvE_clEvENKUlvE5_clEvEUlfffE0_St5arrayIPcLm4EEEEviT0_T1_,@"STO_CUDA_ENTRY STV_DEFAULT"
_ZN2at6native29vectorized_elementwise_kernelILi8EZZZNS0_54_GLOBAL__N__d8c5977b_16_LinearAlgebra_cu_35b291db_316116addr_kernel_cudaERNS_14TensorIteratorERKN3c106ScalarES8_ENKUlvE_clEvENKUlvE5_clEvEUlfffE0_St5arrayIPcLm4EEEEviT0_T1_:
.text._ZN2at6native29vectorized_elementwise_kernelILi8EZZZNS0_54_GLOBAL__N__d8c5977b_16_LinearAlgebra_cu_35b291db_316116addr_kernel_cudaERNS_14TensorIteratorERKN3c106ScalarES8_ENKUlvE_clEvENKUlvE5_clEvEUlfffE0_St5arrayIPcLm4EEEEviT0_T1_:
        /* <DEDUP_REMOVED lines=13> */
[----:B------:R-:W3:Y:S01]  /*00d0*/  LDC.64 R20, c[0x0][0x3a8] ;  /* 0x0000ea00ff147b82 */ /* 0x000ee20000000a00 */
[----:B------:R-:W-:Y:S01]  /*00e0*/  HFMA2 R6, -RZ, RZ, 0, 0 ;  /* 0x00000000ff067431 */ /* 0x000fe200000001ff */
[----:B------:R-:W4:Y:S06]  /*00f0*/  LDCU.64 UR6, c[0x0][0x388] ;  /* 0x00007100ff0677ac */ /* 0x000f2c0008000a00 */
[----:B------:R-:W5:Y:S01]  /*0100*/  LDC.64 R26, c[0x0][0x3a8] ;  /* 0x0000ea00ff1a7b82 */ /* 0x000f620000000a00 */
[----:B0-----:R-:W-:-:S07]  /*0110*/  ISETP.GE.U32.AND P0, PT, R4, R2, PT ;  /* 0x000000020400720c */ /* 0x001fce0003f06070 */
[----:B------:R-:W0:Y:S01]  /*0120*/  LDC.64 R30, c[0x0][0x3a0] ;  /* 0x0000e800ff1e7b82 */ /* 0x000e220000000a00 */
[----:B------:R-:W-:-:S07]  /*0130*/  MOV R3, R4 ;  /* 0x0000000400037202 */ /* 0x000fce0000000f00 */
[----:B------:R-:W4:Y:S01]  /*0140*/  LDC.64 R28, c[0x0][0x3a0] ;  /* 0x0000e800ff1c7b82 */ /* 0x000f220000000a00 */
[----:B------:R-:W-:-:S07]  /*0150*/  @!P0 LEA R5, R0, R3, 0xa ;  /* 0x0000000300058211 */ /* 0x000fce00078e50ff */
[----:B------:R-:W3:Y:S01]  /*0160*/  @!P0 LDC.64 R14, c[0x0][0x3b0] ;  /* 0x0000ec00ff0e8b82 */ /* 0x000ee20000000a00 */
[----:B-1----:R-:W-:-:S05]  /*0170*/  @!P0 IMAD.WIDE.U32 R10, R5, 0x4, R10 ;  /* 0x00000004050a8825 */ /* 0x002fca00078e000a */
[----:B------:R-:W4:Y:S01]  /*0180*/  @!P0 LDG.E R8, desc[UR4][R10.64] ;  /* 0x000000040a088981 */ /* 0x000f22000c1e1900 */
[----:B--2---:R-:W-:Y:S01]  /*0190*/  @!P0 IMAD.WIDE.U32 R12, R5, 0x4, R12 ;  /* 0x00000004050c8825 */ /* 0x004fe200078e000c */
[----:B------:R-:W-:Y:S01]  /*01a0*/  @!P0 IADD3 R4, PT, PT, R3, 0x80, RZ ;  /* 0x0000008003048810 */ /* 0x000fe20007ffe0ff */
[----:B------:R-:W1:Y:S03]  /*01b0*/  LDC.64 R18, c[0x0][0x3a0] ;  /* 0x0000e800ff127b82 */ /* 0x000e660000000a00 */
[----:B------:R2:W4:Y:S01]  /*01c0*/  @!P0 LDG.E R17, desc[UR4][R12.64] ;  /* 0x000000040c118981 */ /* 0x000522000c1e1900 */
[----:B---3--:R-:W-:Y:S01]  /*01d0*/  @!P0 IMAD.WIDE.U32 R14, R5, 0x4, R14 ;  /* 0x00000004050e8825 */ /* 0x008fe200078e000e */
[----:B------:R-:W-:-:S03]  /*01e0*/  ISETP.GE.U32.AND P2, PT, R4, R2, PT ;  /* 0x000000020400720c */ /* 0x000fc60003f46070 */
[----:B--2---:R-:W2:Y:S01]  /*01f0*/  LDC.64 R12, c[0x0][0x3a8] ;  /* 0x0000ea00ff0c7b82 */ /* 0x004ea20000000a00 */
[----:B------:R3:W4:Y:S09]  /*0200*/  @!P0 LDG.E R25, desc[UR4][R14.64] ;  /* 0x000000040e198981 */ /* 0x000732000c1e1900 */
[----:B------:R-:W-:Y:S01]  /*0210*/  @!P2 LEA R5, R0, R4, 0xa ;  /* 0x000000040005a211 */ /* 0x000fe200078e50ff */
[----:B------:R-:W5:Y:S04]  /*0220*/  @!P2 LDC.64 R22, c[0x0][0x3b0] ;  /* 0x0000ec00ff16ab82 */ /* 0x000f680000000a00 */
[----:B------:R-:W-:-:S05]  /*0230*/  @!P2 IMAD.WIDE.U32 R20, R5, 0x4, R20 ;  /* 0x000000040514a825 */ /* 0x000fca00078e0014 */
[----:B------:R-:W4:Y:S01]  /*0240*/  @!P2 LDG.E R6, desc[UR4][R20.64] ;  /* 0x000000041406a981 */ /* 0x000f22000c1e1900 */
[----:B------:R-:W-:-:S04]  /*0250*/  @!P2 IADD3 R4, PT, PT, R4, 0x80, RZ ;  /* 0x000000800404a810 */ /* 0x000fc80007ffe0ff */
[----:B------:R-:W-:Y:S02]  /*0260*/  ISETP.GE.U32.AND P1, PT, R4, R2, PT ;  /* 0x000000020400720c */ /* 0x000fe40003f26070 */
[----:B------:R-:W-:-:S11]  /*0270*/  MOV R10, RZ ;  /* 0x000000ff000a7202 */ /* 0x000fd60000000f00 */
[----:B---3--:R-:W3:Y:S01]  /*0280*/  @!P1 LDC.64 R14, c[0x0][0x3b0] ;  /* 0x0000ec00ff0e9b82 */ /* 0x008ee20000000a00 */
[----:B------:R-:W-:Y:S02]  /*0290*/  @!P1 LEA R7, R0, R4, 0xa ;  /* 0x0000000400079211 */ /* 0x000fe400078e50ff */
[----:B------:R-:W-:-:S04]  /*02a0*/  @!P1 IADD3 R4, PT, PT, R4, 0x80, RZ ;  /* 0x0000008004049810 */ /* 0x000fc80007ffe0ff */
[----:B------:R-:W-:Y:S01]  /*02b0*/  ISETP.GE.U32.AND P0, PT, R4, R2, PT ;  /* 0x000000020400720c */ /* 0x000fe20003f06070 */
[----:B-----5:R-:W-:-:S04]  /*02c0*/  @!P2 IMAD.WIDE.U32 R22, R5, 0x4, R22 ;  /* 0x000000040516a825 */ /* 0x020fc800078e0016 */
[----:B------:R-:W-:Y:S01]  /*02d0*/  @!P1 IMAD.WIDE.U32 R26, R7, 0x4, R26 ;  /* 0x00000004071a9825 */ /* 0x000fe200078e001a */
[----:B------:R5:W4:Y:S03]  /*02e0*/  @!P2 LDG.E R10, desc[UR4][R22.64] ;  /* 0x00000004160aa981 */ /* 0x000b26000c1e1900 */
[----:B0-----:R-:W-:Y:S01]  /*02f0*/  @!P2 IMAD.WIDE.U32 R30, R5, 0x4, R30 ;  /* 0x00000004051ea825 */ /* 0x001fe200078e001e */
[----:B------:R0:W4:Y:S03]  /*0300*/  @!P1 LDG.E R9, desc[UR4][R26.64] ;  /* 0x000000041a099981 */ /* 0x000126000c1e1900 */
[----:B------:R-:W-:Y:S02]  /*0310*/  @!P0 LEA R5, R0, R4, 0xa ;  /* 0x0000000400058211 */ /* 0x000fe400078e50ff */
[----:B-----5:R-:W-:-:S02]  /*0320*/  CS2R R22, SRZ ;  /* 0x0000000000167805 */ /* 0x020fc4000001ff00 */
[----:B------:R-:W-:Y:S01]  /*0330*/  @!P0 IADD3 R4, PT, PT, R4, 0x80, RZ ;  /* 0x0000008004048810 */ /* 0x000fe20007ffe0ff */
[----:B0-----:R-:W0:Y:S01]  /*0340*/  LDC.64 R26, c[0x0][0x3a0] ;  /* 0x0000e800ff1a7b82 */ /* 0x001e220000000a00 */
[----:B---3--:R-:W-:Y:S02]  /*0350*/  @!P1 IMAD.WIDE.U32 R14, R7, 0x4, R14 ;  /* 0x00000004070e9825 */ /* 0x008fe400078e000e */
[----:B------:R3:W5:Y:S01]  /*0360*/  @!P2 LDG.E R22, desc[UR4][R30.64] ;  /* 0x000000041e16a981 */ /* 0x000762000c1e1900 */
[----:B------:R-:W-:-:S03]  /*0370*/  ISETP.GE.U32.AND P2, PT, R4, R2, PT ;  /* 0x000000020400720c */ /* 0x000fc60003f46070 */
[----:B------:R1:W5:Y:S01]  /*0380*/  @!P1 LDG.E R23, desc[UR4][R14.64] ;  /* 0x000000040e179981 */ /* 0x000362000c1e1900 */
[----:B---3--:R-:W3:Y:S01]  /*0390*/  @!P0 LDC.64 R30, c[0x0][0x3b0] ;  /* 0x0000ec00ff1e8b82 */ /* 0x008ee20000000a00 */
[----:B--2---:R-:W-:-:S04]  /*03a0*/  @!P0 IMAD.WIDE.U32 R12, R5, 0x4, R12 ;  /* 0x00000004050c8825 */ /* 0x004fc800078e000c */
[----:B----4-:R-:W-:-:S03]  /*03b0*/  @!P1 IMAD.WIDE.U32 R28, R7, 0x4, R28 ;  /* 0x00000004071c9825 */ /* 0x010fc600078e001c */
[----:B-1----:R-:W1:Y:S01]  /*03c0*/  LDC.64 R14, c[0x0][0x3a8] ;  /* 0x0000ea00ff0e7b82 */ /* 0x002e620000000a00 */
[----:B------:R-:W-:Y:S02]  /*03d0*/  @!P2 LEA R7, R0, R4, 0xa ;  /* 0x000000040007a211 */ /* 0x000fe400078e50ff */
[----:B------:R-:W-:Y:S01]  /*03e0*/  CS2R R20, SRZ ;  /* 0x0000000000147805 */ /* 0x000fe2000001ff00 */
[----:B------:R2:W4:Y:S01]  /*03f0*/  @!P0 LDG.E R24, desc[UR4][R12.64] ;  /* 0x000000040c188981 */ /* 0x000522000c1e1900 */
[----:B------:R-:W-:-:S04]  /*0400*/  @!P0 IMAD.WIDE.U32 R18, R5, 0x4, R18 ;  /* 0x0000000405128825 */ /* 0x000fc800078e0012 */
[----:B0-----:R-:W-:Y:S01]  /*0410*/  @!P2 IMAD.WIDE.U32 R26, R7, 0x4, R26 ;  /* 0x00000004071aa825 */ /* 0x001fe200078e001a */
[----:B------:R0:W5:Y:S01]  /*0420*/  @!P0 LDG.E R20, desc[UR4][R18.64] ;  /* 0x0000000412148981 */ /* 0x000162000c1e1900 */
[----:B--2---:R-:W-:Y:S02]  /*0430*/  CS2R R12, SRZ ;  /* 0x00000000000c7805 */ /* 0x004fe4000001ff00 */
[----:B---3--:R-:W-:-:S04]  /*0440*/  @!P0 IMAD.WIDE.U32 R30, R5, 0x4, R30 ;  /* 0x00000004051e8825 */ /* 0x008fc800078e001e */
[----:B------:R-:W-:Y:S01]  /*0450*/  HFMA2 R5, -RZ, RZ, 0, 0 ;  /* 0x00000000ff057431 */ /* 0x000fe200000001ff */
[----:B------:R-:W-:Y:S02]  /*0460*/  @!P2 IADD3 R4, PT, PT, R4, 0x80, RZ ;  /* 0x000000800404a810 */ /* 0x000fe40007ffe0ff */
[----:B0-----:R-:W-:Y:S01]  /*0470*/  CS2R R18, SRZ ;  /* 0x0000000000127805 */ /* 0x001fe2000001ff00 */
[----:B------:R0:W2:Y:S01]  /*0480*/  @!P2 LDG.E R13, desc[UR4][R26.64] ;  /* 0x000000041a0da981 */ /* 0x0000a2000c1e1900 */
[----:B-1----:R-:W-:-:S04]  /*0490*/  @!P2 IMAD.WIDE.U32 R14, R7, 0x4, R14 ;  /* 0x00000004070ea825 */ /* 0x002fc800078e000e */
[----:B------:R-:W3:Y:S04]  /*04a0*/  @!P0 LDG.E R19, desc[UR4][R30.64] ;  /* 0x000000041e138981 */ /* 0x000ee8000c1e1900 */
[----:B------:R1:W2:Y:S01]  /*04b0*/  @!P1 LDG.E R21, desc[UR4][R28.64] ;  /* 0x000000041c159981 */ /* 0x0002a2000c1e1900 */
[----:B0-----:R-:W0:Y:S01]  /*04c0*/  LDC.64 R26, c[0x0][0x3a0] ;  /* 0x0000e800ff1a7b82 */ /* 0x001e220000000a00 */
[----:B------:R-:W-:Y:S02]  /*04d0*/  ISETP.GE.U32.AND P0, PT, R4, R2, PT ;  /* 0x000000020400720c */ /* 0x000fe40003f06070 */
[----:B------:R1:W5:Y:S05]  /*04e0*/  @!P2 LDG.E R5, desc[UR4][R14.64] ;  /* 0x000000040e05a981 */ /* 0x00036a000c1e1900 */
[----:B-1----:R-:W1:Y:S08]  /*04f0*/  @!P2 LDC.64 R28, c[0x0][0x3b0] ;  /* 0x0000ec00ff1cab82 */ /* 0x002e700000000a00 */
[----:B------:R-:W1:Y:S01]  /*0500*/  LDC.64 R14, c[0x0][0x3a8] ;  /* 0x0000ea00ff0e7b82 */ /* 0x000e620000000a00 */
[----:B------:R-:W-:-:S05]  /*0510*/  @!P0 LEA R11, R0, R4, 0xa ;  /* 0x00000004000b8211 */ /* 0x000fca00078e50ff */
[----:B0-----:R-:W-:-:S05]  /*0520*/  @!P0 IMAD.WIDE.U32 R26, R11, 0x4, R26 ;  /* 0x000000040b1a8825 */ /* 0x001fca00078e001a */
[----:B------:R0:W2:Y:S01]  /*0530*/  @!P0 LDG.E R12, desc[UR4][R26.64] ;  /* 0x000000041a0c8981 */ /* 0x0000a2000c1e1900 */
[----:B-1----:R-:W-:Y:S01]  /*0540*/  @!P2 IMAD.WIDE.U32 R28, R7, 0x4, R28 ;  /* 0x00000004071ca825 */ /* 0x002fe200078e001c */
[----:B------:R-:W-:Y:S02]  /*0550*/  MOV R7, RZ ;  /* 0x000000ff00077202 */ /* 0x000fe40000000f00 */
[----:B------:R-:W-:Y:S02]  /*0560*/  @!P0 IADD3 R4, PT, PT, R4, 0x80, RZ ;  /* 0x0000008004048810 */ /* 0x000fe40007ffe0ff */
[----:B------:R-:W2:Y:S01]  /*0570*/  @!P2 LDG.E R18, desc[UR4][R28.64] ;  /* 0x000000041c12a981 */ /* 0x000ea2000c1e1900 */
[----:B0-----:R-:W0:Y:S01]  /*0580*/  @!P0 LDC.64 R26, c[0x0][0x3b0] ;  /* 0x0000ec00ff1a8b82 */ /* 0x001e220000000a00 */
[----:B------:R-:W-:-:S05]  /*0590*/  @!P0 IMAD.WIDE.U32 R14, R11, 0x4, R14 ;  /* 0x000000040b0e8825 */ /* 0x000fca00078e000e */
[----:B------:R1:W2:Y:S01]  /*05a0*/  @!P0 LDG.E R7, desc[UR4][R14.64] ;  /* 0x000000040e078981 */ /* 0x0002a2000c1e1900 */
[----:B------:R-:W-:Y:S01]  /*05b0*/  ISETP.GE.U32.AND P1, PT, R4, R2, PT ;  /* 0x000000020400720c */ /* 0x000fe20003f26070 */
[----:B-1----:R-:W1:Y:S01]  /*05c0*/  LDC.64 R14, c[0x0][0x3a0] ;  /* 0x0000e800ff0e7b82 */ /* 0x002e620000000a00 */
[----:B0-----:R-:W-:-:S04]  /*05d0*/  @!P0 IMAD.WIDE.U32 R26, R11, 0x4, R26 ;  /* 0x000000040b1a8825 */ /* 0x001fc800078e001a */
[----:B------:R-:W-:Y:S01]  /*05e0*/  HFMA2 R11, -RZ, RZ, 0, 0 ;  /* 0x00000000ff0b7431 */ /* 0x000fe200000001ff */
[----:B------:R0:W2:Y:S06]  /*05f0*/  @!P0 LDG.E R16, desc[UR4][R26.64] ;  /* 0x000000041a108981 */ /* 0x0000ac000c1e1900 */
[----:B0-----:R-:W-:-:S05]  /*0600*/  @!P1 LEA R27, R0, R4, 0xa ;  /* 0x00000004001b9211 */ /* 0x001fca00078e50ff */
[----:B-1----:R-:W-:-:S05]  /*0610*/  @!P1 IMAD.WIDE.U32 R14, R27, 0x4, R14 ;  /* 0x000000041b0e9825 */ /* 0x002fca00078e000e */
[----:B------:R0:W2:Y:S02]  /*0620*/  @!P1 LDG.E R11, desc[UR4][R14.64] ;  /* 0x000000040e0b9981 */ /* 0x0000a4000c1e1900 */
[----:B0-----:R-:W0:Y:S01]  /*0630*/  LDC.64 R14, c[0x0][0x3a8] ;  /* 0x0000ea00ff0e7b82 */ /* 0x001e220000000a00 */
[----:B------:R-:W-:Y:S01]  /*0640*/  MOV R26, RZ ;  /* 0x000000ff001a7202 */ /* 0x000fe20000000f00 */
[----:B0-----:R-:W-:-:S05]  /*0650*/  @!P1 IMAD.WIDE.U32 R14, R27, 0x4, R14 ;  /* 0x000000041b0e9825 */ /* 0x001fca00078e000e */
[----:B------:R0:W2:Y:S02]  /*0660*/  @!P1 LDG.E R26, desc[UR4][R14.64] ;  /* 0x000000040e1a9981 */ /* 0x0000a4000c1e1900 */
[----:B0-----:R-:W0:Y:S01]  /*0670*/  @!P1 LDC.64 R14, c[0x0][0x3b0] ;  /* 0x0000ec00ff0e9b82 */ /* 0x001e220000000a00 */
[----:B------:R-:W-:-:S04]  /*0680*/  @!P1 IADD3 R4, PT, PT, R4, 0x80, RZ ;  /* 0x0000008004049810 */ /* 0x000fc80007ffe0ff */
[----:B------:R-:W-:Y:S01]  /*0690*/  ISETP.GE.U32.AND P0, PT, R4, R2, PT ;  /* 0x000000020400720c */ /* 0x000fe20003f06070 */
[----:B0-----:R-:W-:-:S04]  /*06a0*/  @!P1 IMAD.WIDE.U32 R14, R27, 0x4, R14 ;  /* 0x000000041b0e9825 */ /* 0x001fc800078e000e */
[----:B------:R-:W-:-:S06]  /*06b0*/  HFMA2 R27, -RZ, RZ, 0, 0 ;  /* 0x00000000ff1b7431 */ /* 0x000fcc00000001ff */
[----:B------:R0:W2:Y:S02]  /*06c0*/  @!P1 LDG.E R27, desc[UR4][R14.64] ;  /* 0x000000040e1b9981 */ /* 0x0000a4000c1e1900 */
[----:B0-----:R-:W0:Y:S01]  /*06d0*/  LDC.64 R14, c[0x0][0x3a0] ;  /* 0x0000e800ff0e7b82 */ /* 0x001e220000000a00 */
[----:B------:R-:W-:Y:S01]  /*06e0*/  FMUL.FTZ R8, R8, UR7 ;  /* 0x0000000708087c20 */ /* 0x000fe20008410000 */
[----:B------:R-:W-:-:S03]  /*06f0*/  @!P0 LEA R4, R0, R4, 0xa ;  /* 0x0000000400048211 */ /* 0x000fc600078e50ff */
[----:B------:R-:W-:-:S04]  /*0700*/  FMUL.FTZ R8, R8, R25 ;  /* 0x0000001908087220 */ /* 0x000fc80000410000 */
[----:B------:R-:W-:Y:S01]  /*0710*/  FFMA.FTZ R17, R17, UR6, R8 ;  /* 0x0000000611117c23 */ /* 0x000fe20008010008 */
[----:B------:R-:W-:Y:S01]  /*0720*/  MOV R8, RZ ;  /* 0x000000ff00087202 */ /* 0x000fe20000000f00 */
[----:B0-----:R-:W-:-:S05]  /*0730*/  @!P0 IMAD.WIDE.U32 R14, R4, 0x4, R14 ;  /* 0x00000004040e8825 */ /* 0x001fca00078e000e */
[----:B------:R0:W2:Y:S02]  /*0740*/  @!P0 LDG.E R8, desc[UR4][R14.64] ;  /* 0x000000040e088981 */ /* 0x0000a4000c1e1900 */
[----:B0-----:R-:W0:Y:S01]  /*0750*/  LDC.64 R14, c[0x0][0x3a8] ;  /* 0x0000ea00ff0e7b82 */ /* 0x001e220000000a00 */
[----:B------:R-:W-:Y:S01]  /*0760*/  FMUL.FTZ R25, R6, UR7 ;  /* 0x0000000706197c20 */ /* 0x000fe20008410000 */
[----:B------:R-:W-:Y:S02]  /*0770*/  HFMA2 R6, -RZ, RZ, 0, 0 ;  /* 0x00000000ff067431 */ /* 0x000fe400000001ff */
[----:B0-----:R-:W-:-:S05]  /*0780*/  @!P0 IMAD.WIDE.U32 R14, R4, 0x4, R14 ;  /* 0x00000004040e8825 */ /* 0x001fca00078e000e */
[----:B------:R0:W2:Y:S02]  /*0790*/  @!P0 LDG.E R6, desc[UR4][R14.64] ;  /* 0x000000040e068981 */ /* 0x0000a4000c1e1900 */
[----:B0-----:R-:W0:Y:S02]  /*07a0*/  @!P0 LDC.64 R14, c[0x0][0x3b0] ;  /* 0x0000ec00ff0e8b82 */ /* 0x001e240000000a00 */
[----:B0-----:R-:W-:Y:S01]  /*07b0*/  @!P0 IMAD.WIDE.U32 R14, R4, 0x4, R14 ;  /* 0x00000004040e8825 */ /* 0x001fe200078e000e */
[----:B------:R-:W-:-:S06]  /*07c0*/  MOV R4, RZ ;  /* 0x000000ff00047202 */ /* 0x000fcc0000000f00 */
[----:B------:R-:W2:Y:S01]  /*07d0*/  @!P0 LDG.E R4, desc[UR4][R14.64] ;  /* 0x000000040e048981 */ /* 0x000ea2000c1e1900 */
[----:B------:R-:W-:Y:S01]  /*07e0*/  ISETP.GE.U32.AND P0, PT, R3, R2, PT ;  /* 0x000000020300720c */ /* 0x000fe20003f06070 */
[----:B------:R-:W-:Y:S01]  /*07f0*/  FMUL.FTZ R28, R9, UR7 ;  /* 0x00000007091c7c20 */ /* 0x000fe20008410000 */
[----:B----4-:R-:W-:Y:S01]  /*0800*/  FMUL.FTZ R24, R24, UR7 ;  /* 0x0000000718187c20 */ /* 0x010fe20008410000 */
[----:B-----5:R-:W-:Y:S01]  /*0810*/  FMUL.FTZ R5, R5, UR7 ;  /* 0x0000000705057c20 */ /* 0x020fe20008410000 */
[----:B------:R-:W-:Y:S01]  /*0820*/  FMUL.FTZ R10, R25, R10 ;  /* 0x0000000a190a7220 */ /* 0x000fe20000410000 */
[----:B------:R-:W-:Y:S01]  /*0830*/  FMUL.FTZ R28, R28, R23 ;  /* 0x000000171c1c7220 */ /* 0x000fe20000410000 */
[----:B---3--:R-:W-:Y:S01]  /*0840*/  FMUL.FTZ R19, R24, R19 ;  /* 0x0000001318137220 */ /* 0x008fe20000410000 */
[----:B------:R-:W-:Y:S01]  /*0850*/  BSSY.RECONVERGENT B0, `(.L_x_9256) ;  /* 0x0000041000007945 */ /* 0x000fe20003800200 */
[----:B------:R-:W-:Y:S01]  /*0860*/  FFMA.FTZ R10, R22, UR6, R10 ;  /* 0x00000006160a7c23 */ /* 0x000fe2000801000a */
[----:B--2---:R-:W-:Y:S01]  /*0870*/  FFMA.FTZ R21, R21, UR6, R28 ;  /* 0x0000000615157c23 */ /* 0x004fe2000801001c */
[----:B------:R-:W-:Y:S01]  /*0880*/  FFMA.FTZ R20, R20, UR6, R19 ;  /* 0x0000000614147c23 */ /* 0x000fe20008010013 */
[----:B------:R-:W-:Y:S01]  /*0890*/  BSSY.RELIABLE B1, `(.L_x_9257) ;  /* 0x0000036000017945 */ /* 0x000fe20003800100 */
[----:B------:R-:W-:Y:S01]  /*08a0*/  FMUL.FTZ R18, R5, R18 ;  /* 0x0000001205127220 */ /* 0x000fe20000410000 */
[----:B------:R-:W-:-:S03]  /*08b0*/  FMUL.FTZ R7, R7, UR7 ;  /* 0x0000000707077c20 */ /* 0x000fc60008410000 */
[----:B------:R-:W-:Y:S01]  /*08c0*/  FFMA.FTZ R13, R13, UR6, R18 ;  /* 0x000000060d0d7c23 */ /* 0x000fe20008010012 */
        /* <DEDUP_REMOVED lines=21> */
.L_x_9258:
[----:B------:R-:W-:-:S13]  /*0a20*/  ISETP.GE.U32.AND P0, PT, R3, R2, PT ;  /* 0x000000020300720c */ /* 0x000fda0003f06070 */
[----:B------:R-:W-:Y:S05]  /*0a30*/  @P0 BRA `(.L_x_9260) ;  /* 0x0000000000300947 */ /* 0x000fea0003800000 */
[----:B0-----:R-:W0:Y:S01]  /*0a40*/  LDC.64 R4, c[0x0][0x398] ;  /* 0x0000e600ff047b82 */ /* 0x001e220000000a00 */
[----:B------:R-:W-:Y:S02]  /*0a50*/  LEA R7, R0, R3, 0xa ;  /* 0x0000000300077211 */ /* 0x000fe400078e50ff */
[----:B------:R-:W-:-:S03]  /*0a60*/  IADD3 R3, PT, PT, R3, 0x80, RZ ;  /* 0x0000008003037810 */ /* 0x000fc60007ffe0ff */
[----:B0-----:R-:W-:-:S05]  /*0a70*/  IMAD.WIDE.U32 R4, R7, 0x4, R4 ;  /* 0x0000000407047825 */ /* 0x001fca00078e0004 */
[----:B------:R1:W-:Y:S02]  /*0a80*/  STG.E desc[UR4][R4.64], R21 ;  /* 0x0000001504007986 */ /* 0x0003e4000c101904 */
.L_x_9259:
[----:B------:R-:W-:-:S13]  /*0a90*/  ISETP.GE.U32.AND P0, PT, R3, R2, PT ;  /* 0x000000020300720c */ /* 0x000fda0003f06070 */
[----:B------:R-:W-:Y:S05]  /*0aa0*/  @P0 BRA `(.L_x_9261) ;  /* 0x0000000000300947 */ /* 0x000fea0003800000 */
[----:B01----:R-:W0:Y:S01]  /*0ab0*/  LDC.64 R4, c[0x0][0x398] ;  /* 0x0000e600ff047b82 */ /* 0x003e220000000a00 */
[----:B------:R-:W-:Y:S02]  /*0ac0*/  LEA R7, R0, R3, 0xa ;  /* 0x0000000300077211 */ /* 0x000fe400078e50ff */
[----:B------:R-:W-:-:S03]  /*0ad0*/  IADD3 R3, PT, PT, R3, 0x80, RZ ;  /* 0x0000008003037810 */ /* 0x000fc60007ffe0ff */
[----:B0-----:R-:W-:-:S05]  /*0ae0*/  IMAD.WIDE.U32 R4, R7, 0x4, R4 ;  /* 0x0000000407047825 */ /* 0x001fca00078e0004 */
[----:B------:R1:W-:Y:S02]  /*0af0*/  STG.E desc[UR4][R4.64], R20 ;  /* 0x0000001404007986 */ /* 0x0003e4000c101904 */
.L_x_9260:
[----:B------:R-:W-:-:S13]  /*0b00*/  ISETP.GE.U32.AND P0, PT, R3, R2, PT ;  /* 0x000000020300720c */ /* 0x000fda0003f06070 */
[----:B------:R-:W-:Y:S05]  /*0b10*/  @P0 BRA `(.L_x_9262) ;  /* 0x0000000000340947 */ /* 0x000fea0003800000 */
[----:B01----:R-:W0:Y:S01]  /*0b20*/  LDC.64 R4, c[0x0][0x398] ;  /* 0x0000e600ff047b82 */ /* 0x003e220000000a00 */
[----:B------:R-:W-:Y:S02]  /*0b30*/  LEA R7, R0, R3, 0xa ;  /* 0x0000000300077211 */ /* 0x000fe400078e50ff */
[----:B------:R-:W-:-:S03]  /*0b40*/  IADD3 R3, PT, PT, R3, 0x80, RZ ;  /* 0x0000008003037810 */ /* 0x000fc60007ffe0ff */
[----:B0-----:R-:W-:-:S05]  /*0b50*/  IMAD.WIDE.U32 R4, R7, 0x4, R4 ;  /* 0x0000000407047825 */ /* 0x001fca00078e0004 */
[----:B------:R2:W-:Y:S02]  /*0b60*/  STG.E desc[UR4][R4.64], R13 ;  /* 0x0000000d04007986 */ /* 0x0005e4000c101904 */
.L_x_9261:
        /* <DEDUP_REMOVED lines=8> */
.L_x_9262:
[----:B------:R-:W-:Y:S05]  /*0bf0*/  BSYNC.RELIABLE B1 ;  /* 0x0000000000017941 */ /* 0x000fea0003800100 */
.L_x_9257:
[----:B------:R-:W-:-:S13]  /*0c00*/  ISETP.GE.U32.AND P0, PT, R3, R2, PT ;  /* 0x000000020300720c */ /* 0x000fda0003f06070 */
[----:B012---:R-:W0:Y:S01]  /*0c10*/  @!P0 LDC.64 R4, c[0x0][0x398] ;  /* 0x0000e600ff048b82 */ /* 0x007e220000000a00 */
[----:B------:R-:W-:Y:S02]  /*0c20*/  @!P0 LEA R7, R0, R3, 0xa ;  /* 0x0000000300078211 */ /* 0x000fe400078e50ff */
[----:B------:R-:W-:-:S03]  /*0c30*/  @!P0 IADD3 R3, PT, PT, R3, 0x80, RZ ;  /* 0x0000008003038810 */ /* 0x000fc60007ffe0ff */
[----:B0-----:R-:W-:-:S05]  /*0c40*/  @!P0 IMAD.WIDE.U32 R4, R7, 0x4, R4 ;  /* 0x0000000407048825 */ /* 0x001fca00078e0004 */
[----:B------:R3:W-:Y:S02]  /*0c50*/  @!P0 STG.E desc[UR4][R4.64], R11 ;  /* 0x0000000b04008986 */ /* 0x0007e4000c101904 */
.L_x_9263:
[----:B------:R-:W-:Y:S05]  /*0c60*/  BSYNC.RECONVERGENT B0 ;  /* 0x0000000000007941 */ /* 0x000fea0003800200 */
.L_x_9256:
        /* <DEDUP_REMOVED lines=8> */
.L_x_9255:
        /* <DEDUP_REMOVED lines=8> */
[----:B---3--:R-:W-:-:S04]  /*0d70*/  IMAD.WIDE.U32 R8, R0, 0x4, R8 ;  /* 0x0000000400087825 */ /* 0x008fc800078e0008 */
[----:B------:R-:W-:Y:S02]  /*0d80*/  IMAD.WIDE.U32 R14, R2, 0x20, R8 ;  /* 0x00000020020e7825 */ /* 0x000fe400078e0008 */
[----:B------:R-:W2:Y:S04]  /*0d90*/  LDG.E.ENL2.256 R8, R4, desc[UR4][R6.64] ;  /* 0xfe0000040604797e */ /* 0x000ea80008121908 */
[----:B------:R-:W3:Y:S01]  /*0da0*/  LDG.E.ENL2.256 R16, R12, desc[UR4][R14.64] ;  /* 0xfe0000040e0c797e */ /* 0x000ee20008121910 */
[----:B----4-:R-:W-:-:S04]  /*0db0*/  IMAD.WIDE.U32 R20, R0, 0x4, R20 ;  /* 0x0000000400147825 */ /* 0x010fc800078e0014 */
[----:B------:R-:W-:-:S06]  /*0dc0*/  IMAD.WIDE.U32 R20, R2, 0x20, R20 ;  /* 0x0000002002147825 */ /* 0x000fcc00078e0014 */
[----:B------:R-:W4:Y:S01]  /*0dd0*/  LDG.E.ENL2.256 R24, R20, desc[UR4][R20.64] ;  /* 0xfe0000041414797e */ /* 0x000f220008121918 */
[----:B--2---:R-:W-:Y:S01]  /*0de0*/  FMUL.FTZ R3, R4, UR7 ;  /* 0x0000000704037c20 */ /* 0x004fe20008410000 */
[----:B------:R-:W-:-:S03]  /*0df0*/  FMUL.FTZ R4, R5, UR7 ;  /* 0x0000000705047c20 */ /* 0x000fc60008410000 */
[----:B---3--:R-:W-:Y:S01]  /*0e00*/  FMUL.FTZ R3, R12, R3 ;  /* 0x000000030c037220 */ /* 0x008fe20000410000 */
[----:B------:R-:W-:Y:S01]  /*0e10*/  FMUL.FTZ R12, R13, R4 ;  /* 0x000000040d0c7220 */ /* 0x000fe20000410000 */
[----:B------:R-:W-:Y:S01]  /*0e20*/  FMUL.FTZ R13, R6, UR7 ;  /* 0x00000007060d7c20 */ /* 0x000fe20008410000 */
[----:B------:R-:W0:Y:S01]  /*0e30*/  LDC.64 R4, c[0x0][0x398] ;  /* 0x0000e600ff047b82 */ /* 0x000e220000000a00 */
[----:B------:R-:W-:Y:S02]  /*0e40*/  FMUL.FTZ R6, R7, UR7 ;  /* 0x0000000707067c20 */ /* 0x000fe40008410000 */
[----:B------:R-:W-:Y:S01]  /*0e50*/  FMUL.FTZ R7, R14, R13 ;  /* 0x0000000d0e077220 */ /* 0x000fe20000410000 */
[----:B------:R-:W-:Y:S01]  /*0e60*/  FMUL.FTZ R13, R8, UR7 ;  /* 0x00000007080d7c20 */ /* 0x000fe20008410000 */
[----:B------:R-:W-:Y:S01]  /*0e70*/  FMUL.FTZ R6, R15, R6 ;  /* 0x000000060f067220 */ /* 0x000fe20000410000 */
[----:B------:R-:W-:Y:S01]  /*0e80*/  FMUL.FTZ R15, R10, UR7 ;  /* 0x000000070a0f7c20 */ /* 0x000fe20008410000 */
[----:B------:R-:W-:Y:S01]  /*0e90*/  FMUL.FTZ R8, R9, UR7 ;  /* 0x0000000709087c20 */ /* 0x000fe20008410000 */
[----:B------:R-:W-:Y:S01]  /*0ea0*/  FMUL.FTZ R10, R11, UR7 ;  /* 0x000000070b0a7c20 */ /* 0x000fe20008410000 */
[----:B------:R-:W-:Y:S01]  /*0eb0*/  FMUL.FTZ R9, R16, R13 ;  /* 0x0000000d10097220 */ /* 0x000fe20000410000 */
[----:B------:R-:W-:Y:S01]  /*0ec0*/  FMUL.FTZ R11, R18, R15 ;  /* 0x0000000f120b7220 */ /* 0x000fe20000410000 */
[----:B------:R-:W-:Y:S01]  /*0ed0*/  FMUL.FTZ R8, R17, R8 ;  /* 0x0000000811087220 */ /* 0x000fe20000410000 */
[----:B------:R-:W-:Y:S01]  /*0ee0*/  FMUL.FTZ R10, R19, R10 ;  /* 0x0000000a130a7220 */ /* 0x000fe20000410000 */
[----:B----4-:R-:W-:Y:S01]  /*0ef0*/  FFMA.FTZ R20, R20, UR6, R3 ;  /* 0x0000000614147c23 */ /* 0x010fe20008010003 */
[----:B------:R-:W-:Y:S01]  /*0f00*/  FFMA.FTZ R21, R21, UR6, R12 ;  /* 0x0000000615157c23 */ /* 0x000fe2000801000c */
[----:B------:R-:W-:Y:S01]  /*0f10*/  FFMA.FTZ R22, R22, UR6, R7 ;  /* 0x0000000616167c23 */ /* 0x000fe20008010007 */
[----:B------:R-:W-:Y:S01]  /*0f20*/  FFMA.FTZ R23, R23, UR6, R6 ;  /* 0x0000000617177c23 */ /* 0x000fe20008010006 */
[----:B------:R-:W-:Y:S01]  /*0f30*/  FFMA.FTZ R24, R24, UR6, R9 ;  /* 0x0000000618187c23 */ /* 0x000fe20008010009 */
[----:B------:R-:W-:Y:S01]  /*0f40*/  FFMA.FTZ R25, R25, UR6, R8 ;  /* 0x0000000619197c23 */ /* 0x000fe20008010008 */
[----:B------:R-:W-:Y:S01]  /*0f50*/  FFMA.FTZ R26, R26, UR6, R11 ;  /* 0x000000061a1a7c23 */ /* 0x000fe2000801000b */
[----:B------:R-:W-:Y:S01]  /*0f60*/  FFMA.FTZ R27, R27, UR6, R10 ;  /* 0x000000061b1b7c23 */ /* 0x000fe2000801000a */
[----:B0-----:R-:W-:-:S04]  /*0f70*/  IMAD.WIDE.U32 R4, R0, 0x4, R4 ;  /* 0x0000000400047825 */ /* 0x001fc800078e0004 */
[----:B------:R-:W-:-:S05]  /*0f80*/  IMAD.WIDE.U32 R4, R2, 0x20, R4 ;  /* 0x0000002002047825 */ /* 0x000fca00078e0004 */
[----:B------:R-:W-:Y:S01]  /*0f90*/  STG.E.ENL2.256 desc[UR4][R4.64], R20, R24 ;  /* 0xf80000140418797f */ /* 0x000fe2000f121804 */
[----:B------:R-:W-:Y:S05]  /*0fa0*/  EXIT ;  /* 0x000000000000794d */ /* 0x000fea0003800000 */
.L_x_9264:
        /* <DEDUP_REMOVED lines=13> */
.L_x_23895:


//--------------------- .text._ZN2at6native18elementwise_kernelILi128ELi4EZNS0_15gpu_kernel_implIZZZNS0_54_GLOBAL__N__d8c5977b_16_LinearAlgebra_cu_35b291db_316116addr_kernel_cudaERNS_14TensorIteratorERKN3c106ScalarES9_ENKUlvE_clEvENKUlvE5_clEvEUlfffE_EEvRNS_18TensorIteratorBaseERKT_EUliE_EEviT1_ --------------------------
	.section	.text._ZN2at6native18elementwise_kernelILi128ELi4EZNS0_15gpu_kernel_implIZZZNS0_54_GLOBAL__N__d8c5977b_16_LinearAlgebra_cu_35b291db_316116addr_kernel_cudaERNS_14TensorIteratorERKN3c106ScalarES9_ENKUlvE_clEvENKUlvE5_clEvEUlfffE_EEvRNS_18TensorIteratorBaseERKT_EUliE_EEviT1_,"ax",@progbits
	.align	128
        .global         _ZN2at6native18elementwise_kernelILi128ELi4EZNS0_15gpu_kernel_implIZZZNS0_54_GLOBAL__N__d8c5977b_16_LinearAlgebra_cu_35b291db_316116addr_kernel_cudaERNS_14TensorIteratorERKN3c106ScalarES9_ENKUlvE_clEvENKUlvE5_clEvEUlfffE_EEvRNS_18TensorIteratorBaseERKT_EUliE_EEviT1_
        .type           _ZN2at6native18elementwise_kernelILi128ELi4EZNS0_15gpu_kernel_implIZZZNS0_54_GLOBAL__N__d8c5977b_16_LinearAlgebra_cu_35b291db_316116addr_kernel_cudaERNS_14TensorIteratorERKN3c106ScalarES9_ENKUlvE_clEvENKUlvE5_clEvEUlfffE_EEvRNS_18TensorIteratorBaseERKT_EUliE_EEviT1_,@function
        .size           _ZN2at6native18elementwise_kernelILi128ELi4EZNS0_15gpu_kernel_implIZZZNS0_54_GLOBAL__N__d8c5977b_16_LinearAlgebra_cu_35b291db_316116addr_kernel_cudaERNS_14TensorIteratorERKN3c106ScalarES9_ENKUlvE_clEvENKUlvE5_clEvEUlfffE_EEvRNS_18TensorIteratorBaseERKT_EUliE_EEviT1_,(.L_x_23896 - _ZN2at6native18elementwise_kernelILi128ELi4EZNS0_15gpu_kernel_implIZZZNS0_54_GLOBAL__N__d8c5977b_16_LinearAlgebra_cu_35b291db_316116addr_kernel_cudaERNS_14TensorIteratorERKN3c106ScalarES9_ENKUlvE_clEvENKUlvE5_clEvEUlfffE_EEvRNS_18TensorIteratorBaseERKT_EUliE_EEviT1_)
        .other          _ZN2at6native18elementwise_kernelILi128ELi4EZNS0_15gpu_kernel_implIZZZNS0_54_GLOBAL__N__d8c5977b_16_LinearAlgebra_cu_35b291db_316116addr_kernel_cudaERNS_14TensorIteratorERKN3c106ScalarES9_ENKUlvE_clEvENKUlvE5_clEvEUlfffE_EEvRNS_18TensorIteratorBaseERKT_EUliE_EEviT1_,@"STO_CUDA_ENTRY STV_DEFAULT"
_ZN2at6native18elementwise_kernelILi128ELi4EZNS0_15gpu_kernel_implIZZZNS0_54_GLOBAL__N__d8c5977b_16_LinearAlgebra_cu_35b291db_316116addr_kernel_cudaERNS_14TensorIteratorERKN3c106ScalarES9_ENKUlvE_clEvENKUlvE5_clEvEUlfffE_EEvRNS_18TensorIteratorBaseERKT_EUliE_EEviT1_:
.text._ZN2at6native18elementwise_kernelILi128ELi4EZNS0_15gpu_kernel_implIZZZNS0_54_GLOBAL__N__d8c5977b_16_LinearAlgebra_cu_35b291db_316116addr_kernel_cudaERNS_14TensorIteratorERKN3c106ScalarES9_ENKUlvE_clEvENKUlvE5_clEvEUlfffE_EEvRNS_18TensorIteratorBaseERKT_EUliE_EEviT1_:
        /* <DEDUP_REMOVED lines=373> */
.L_x_9267:
        /* <DEDUP_REMOVED lines=24> */
.L_x_9268:
        /* <DEDUP_REMOVED lines=16> */
[----:B--2---:R0:W1:Y:S01]  /*19d0*/  I2F.S16 R25, R4 ;  /* 0x0000000400197306 */ /* 0x0040620000101400 */
[----:B------:R-:W-:Y:S05]  /*19e0*/  BRA `(.L_x_9275) ;  /* 0x0000000c00307947 */ /* 0x000fea0003800000 */
.L_x_9273:
[----:B------:R-:W2:Y:S02]  /*19f0*/  LDG.E.U8 R4, desc[UR36][R4.64] ;  /* 0x0000002404047981 */ /* 0x000ea4000c1e1100 */
[----:B--2---:R-:W-:Y:S01]  /*1a00*/  I2FP.F32.U32 R25, R4 ;  /* 0x0000000400197245 */ /* 0x004fe20000201000 */
[----:B------:R-:W-:Y:S06]  /*1a10*/  BRA `(.L_x_9275) ;  /* 0x0000000c00247947 */ /* 0x000fec0003800000 */
.L_x_9272:
[----:B------:R-:W-:-:S13]  /*1a20*/  ISETP.NE.AND P0, PT, R0, 0x2, PT ;  /* 0x000000020000780c */ /* 0x000fda0003f05270 */
[----:B------:R-:W-:Y:S05]  /*1a30*/  @!P0 BRA `(.L_x_9276) ;  /* 0x0000000000288947 */ /* 0x000fea0003800000 */
[----:B------:R-:W-:-:S13]  /*1a40*/  ISETP.NE.AND P0, PT, R0, 0x3, PT ;  /* 0x000000030000780c */ /* 0x000fda0003f05270 */
[----:B------:R-:W-:Y:S05]  /*1a50*/  @!P0 BRA `(.L_x_9277) ;  /* 0x0000000000148947 */ /* 0x000fea0003800000 */
[----:B------:R-:W-:-:S13]  /*1a60*/  ISETP.NE.AND P0, PT, R0, 0x4, PT ;  /* 0x000000040000780c */ /* 0x000fda0003f05270 */
[----:B------:R-:W-:Y:S05]  /*1a70*/  @P0 BRA `(.L_x_9274) ;  /* 0x0000000800900947 */ /* 0x000fea0003800000 */
[----:B------:R-:W2:Y:S02]  /*1a80*/  LDG.E.64 R4, desc[UR36][R4.64] ;  /* 0x0000002404047981 */ /* 0x000ea4000c1e1b00 */
[----:B--2---:R4:W0:Y:S01]  /*1a90*/  I2F.S64 R25, R4 ;  /* 0x0000000400197312 */ /* 0x0048220000301400 */
[----:B------:R-:W-:Y:S05]  /*1aa0*/  BRA `(.L_x_9275) ;  /* 0x0000000c00007947 */ /* 0x000fea0003800000 */
.L_x_9277:
[----:B------:R-:W2:Y:S02]  /*1ab0*/  LDG.E R4, desc[UR36][R4.64] ;  /* 0x0000002404047981 */ /* 0x000ea4000c1e1900 */
[----:B--2---:R-:W-:Y:S01]  /*1ac0*/  I2FP.F32.S32 R25, R4 ;  /* 0x0000000400197245 */ /* 0x004fe20000201400 */
[----:B------:R-:W-:Y:S06]  /*1ad0*/  BRA `(.L_x_9275) ;  /* 0x0000000800f47947 */ /* 0x000fec0003800000 */
.L_x_9276:
[----:B------:R-:W2:Y:S02]  /*1ae0*/  LDG.E.U16 R4, desc[UR36][R4.64] ;  /* 0x0000002404047981 */ /* 0x000ea4000c1e1500 */
[----:B--2---:R2:W3:Y:S01]  /*1af0*/  I2F.S16 R25, R4 ;  /* 0x0000000400197306 */ /* 0x0044e20000101400 */
[----:B------:R-:W-:Y:S05]  /*1b00*/  BRA `(.L_x_9275) ;  /* 0x0000000800e87947 */ /* 0x000fea0003800000 */
.L_x_9271:
[----:B------:R-:W-:-:S13]  /*1b10*/  ISETP.GT.AND P0, PT, R0, 0x6, PT ;  /* 0x000000060000780c */ /* 0x000fda0003f04270 */
[----:B------:R-:W-:Y:S05]  /*1b20*/  @P0 BRA `(.L_x_9278) ;  /* 0x0000000000240947 */ /* 0x000fea0003800000 */
[----:B------:R-:W-:-:S13]  /*1b30*/  ISETP.NE.AND P0, PT, R0, 0x5, PT ;  /* 0x000000050000780c */ /* 0x000fda0003f05270 */
[----:B------:R-:W-:Y:S05]  /*1b40*/  @!P0 BRA `(.L_x_9279) ;  /* 0x0000000000108947 */ /* 0x000fea0003800000 */
[----:B------:R-:W-:-:S13]  /*1b50*/  ISETP.NE.AND P0, PT, R0, 0x6, PT ;  /* 0x000000060000780c */ /* 0x000fda0003f05270 */
[----:B------:R-:W-:Y:S05]  /*1b60*/  @P0 BRA `(.L_x_9274) ;  /* 0x0000000800540947 */ /* 0x000fea0003800000 */
[----:B------:R0:W5:Y:S01]  /*1b70*/  LDG.E R25, desc[UR36][R4.64] ;  /* 0x0000002404197981 */ /* 0x000162000c1e1900 */
[----:B------:R-:W-:Y:S05]  /*1b80*/  BRA `(.L_x_9275) ;  /* 0x0000000800c87947 */ /* 0x000fea0003800000 */
.L_x_9279:
[----:B------:R-:W2:Y:S02]  /*1b90*/  LDG.E.U16 R4, desc[UR36][R4.64] ;  /* 0x0000002404047981 */ /* 0x000ea4000c1e1500 */
[----:B--2---:R-:W-:Y:S01]  /*1ba0*/  HADD2.F32 R25, -RZ, R4.H0_H0 ;  /* 0x20000004ff197230 */ /* 0x004fe20000004100 */
[----:B------:R-:W-:Y:S06]  /*1bb0*/  BRA `(.L_x_9275) ;  /* 0x0000000800bc7947 */ /* 0x000fec0003800000 */
.L_x_9278:
[----:B------:R-:W-:-:S13]  /*1bc0*/  ISETP.NE.AND P0, PT, R0, 0x7, PT ;  /* 0x000000070000780c */ /* 0x000fda0003f05270 */
[----:B------:R-:W-:Y:S05]  /*1bd0*/  @!P0 BRA `(.L_x_9280) ;  /* 0x0000000000248947 */ /* 0x000fea0003800000 */
[----:B------:R-:W-:-:S13]  /*1be0*/  ISETP.NE.AND P0, PT, R0, 0x8, PT ;  /* 0x000000080000780c */ /* 0x000fda0003f05270 */
[----:B------:R-:W-:Y:S05]  /*1bf0*/  @!P0 BRA `(.L_x_9281) ;  /* 0x0000000000108947 */ /* 0x000fea0003800000 */
[----:B------:R-:W-:-:S13]  /*1c00*/  ISETP.NE.AND P0, PT, R0, 0x9, PT ;  /* 0x000000090000780c */ /* 0x000fda0003f05270 */
[----:B------:R-:W-:Y:S05]  /*1c10*/  @P0 BRA `(.L_x_9274) ;  /* 0x0000000800280947 */ /* 0x000fea0003800000 */
[----:B------:R0:W5:Y:S01]  /*1c20*/  LDG.E R25, desc[UR36][R4.64] ;  /* 0x0000002404197981 */ /* 0x000162000c1e1900 */
[----:B------:R-:W-:Y:S05]  /*1c30*/  BRA `(.L_x_9275) ;  /* 0x00000008009c7947 */ /* 0x000fea0003800000 */
.L_x_9281:
[----:B------:R-:W2:Y:S02]  /*1c40*/  LDG.E.U16 R4, desc[UR36][R4.64] ;  /* 0x0000002404047981 */ /* 0x000ea4000c1e1500 */
[----:B--2---:R-:W-:Y:S01]  /*1c50*/  HADD2.F32 R25, -RZ, R4.H0_H0 ;  /* 0x20000004ff197230 */ /* 0x004fe20000004100 */
[----:B------:R-:W-:Y:S06]  /*1c60*/  BRA `(.L_x_9275) ;  /* 0x0000000800907947 */ /* 0x000fec0003800000 */
.L_x_9280:
[----:B------:R-:W2:Y:S01]  /*1c70*/  LDG.E.64 R4, desc[UR36][R4.64] ;  /* 0x0000002404047981 */ /* 0x000ea2000c1e1b00 */
[----:B------:R-:W-:Y:S01]  /*1c80*/  UMOV UR4, 0xf0000000 ;  /* 0xf000000000047882 */ /* 0x000fe20000000000 */
[----:B------:R-:W-:Y:S01]  /*1c90*/  UMOV UR5, 0x380fffff ;  /* 0x380fffff00057882 */ /* 0x000fe20000000000 */
[----:B--2---:R-:W0:Y:S01]  /*1ca0*/  F2F.F32.F64 R25, R4 ;  /* 0x0000000400197310 */ /* 0x004e220000301000 */
[----:B------:R-:W-:-:S14]  /*1cb0*/  DSETP.GEU.AND P0, PT, |R4|, UR4, PT ;  /* 0x0000000404007e2a */ /* 0x000fdc000bf0e200 */
[----:B0-----:R-:W-:Y:S01]  /*1cc0*/  @!P0 FMUL R25, R25, 1.175494350822287508e-38 ;  /* 0x0080000019198820 */ /* 0x001fe20000400000 */
[----:B------:R-:W-:Y:S06]  /*1cd0*/  BRA `(.L_x_9275) ;  /* 0x0000000800747947 */ /* 0x000fec0003800000 */
.L_x_9270:
        /* <DEDUP_REMOVED lines=10> */
[----:B------:R-:W-:Y:S01]  /*1d80*/  FSEL R25, RZ, 1, !P0 ;  /* 0x3f800000ff197808 */ /* 0x000fe20004000000 */
[----:B------:R-:W-:Y:S08]  /*1d90*/  BRA `(.L_x_9275) ;  /* 0x0000000800447947 */ /* 0x000ff00003800000 */
.L_x_9284:
[----:B------:R-:W2:Y:S01]  /*1da0*/  LDG.E.64 R4, desc[UR36][R4.64] ;  /* 0x0000002404047981 */ /* 0x000ea2000c1e1b00 */
[----:B------:R-:W-:Y:S01]  /*1db0*/  UMOV UR4, 0xf0000000 ;  /* 0xf000000000047882 */ /* 0x000fe20000000000 */
[----:B------:R-:W-:Y:S01]  /*1dc0*/  UMOV UR5, 0x380fffff ;  /* 0x380fffff00057882 */ /* 0x000fe20000000000 */
[----:B--2---:R-:W0:Y:S01]  /*1dd0*/  F2F.F32.F64 R25, R4 ;  /* 0x0000000400197310 */ /* 0x004e220000301000 */
[----:B------:R-:W-:-:S14]  /*1de0*/  DSETP.GEU.AND P0, PT, |R4|, UR4, PT ;  /* 0x0000000404007e2a */ /* 0x000fdc000bf0e200 */
[----:B0-----:R-:W-:Y:S01]  /*1df0*/  @!P0 FMUL R25, R25, 1.175494350822287508e-38 ;  /* 0x0080000019198820 */ /* 0x001fe20000400000 */
[----:B------:R-:W-:Y:S06]  /*1e00*/  BRA `(.L_x_9275) ;  /* 0x0000000800287947 */ /* 0x000fec0003800000 */
.L_x_9283:
        /* <DEDUP_REMOVED lines=25> */
.L_x_9286:
        /* <DEDUP_REMOVED lines=12> */
.L_x_9285:
[----:B------:R-:W2:Y:S02]  /*2060*/  LDG.E.U16 R4, desc[UR36][R4.64] ;  /* 0x0000002404047981 */ /* 0x000ea4000c1e1500 */
[----:B--2---:R-:W-:Y:S01]  /*2070*/  IMAD.U32 R25, R4, 0x10000, RZ ;  /* 0x0001000004197824 */ /* 0x004fe200078e00ff */
[----:B------:R-:W-:Y:S06]  /*2080*/  BRA `(.L_x_9275) ;  /* 0x0000000400887947 */ /* 0x000fec0003800000 */
.L_x_9282:
        /* <DEDUP_REMOVED lines=9> */
[----:B--2---:R-:W-:Y:S01]  /*2120*/  I2FP.F32.U32 R25, R4 ;  /* 0x0000000400197245 */ /* 0x004fe20000201000 */
[----:B------:R-:W-:Y:S06]  /*2130*/  BRA `(.L_x_9275) ;  /* 0x00000004005c7947 */ /* 0x000fec0003800000 */
.L_x_9289:
        /* <DEDUP_REMOVED lines=20> */
.L_x_9291:
[----:B------:R-:W-:Y:S05]  /*2280*/  BSYNC.RECONVERGENT B0 ;  /* 0x0000000000007941 */ /* 0x000fea0003800200 */
.L_x_9290:
[----:B------:R-:W-:Y:S01]  /*2290*/  IMAD.SHL.U32 R0, R0, 0x100000, RZ ;  /* 0x0010000000007824 */ /* 0x000fe200078e00ff */
[----:B------:R-:W-:-:S04]  /*22a0*/  LEA R3, R3, 0x3b800000, 0x17 ;  /* 0x3b80000003037811 */ /* 0x000fc800078eb8ff */
[----:B------:R-:W-:Y:S01]  /*22b0*/  LOP3.LUT R25, R3, R0, R25, 0xfe, !PT ;  /* 0x0000000003197212 */ /* 0x000fe200078efe19 */
[----:B------:R-:W-:Y:S06]  /*22c0*/  BRA `(.L_x_9275) ;  /* 0x0000000000f87947 */ /* 0x000fec0003800000 */
.L_x_9288:
        /* <DEDUP_REMOVED lines=20> */
.L_x_9293:
[----:B------:R-:W-:Y:S05]  /*2410*/  BSYNC.RECONVERGENT B0 ;  /* 0x0000000000007941 */ /* 0x000fea0003800200 */
.L_x_9292:
[----:B------:R-:W-:Y:S01]  /*2420*/  IMAD.SHL.U32 R0, R0, 0x200000, RZ ;  /* 0x0020000000007824 */ /* 0x000fe200078e00ff */
[----:B------:R-:W-:-:S04]  /*2430*/  LEA R3, R3, 0x37800000, 0x17 ;  /* 0x3780000003037811 */ /* 0x000fc800078eb8ff */
[----:B------:R-:W-:Y:S01]  /*2440*/  LOP3.LUT R25, R3, R0, R25, 0xfe, !PT ;  /* 0x0000000003197212 */ /* 0x000fe200078efe19 */
[----:B------:R-:W-:Y:S06]  /*2450*/  BRA `(.L_x_9275) ;  /* 0x0000000000947947 */ /* 0x000fec0003800000 */
.L_x_9287:
[----:B------:R-:W-:-:S13]  /*2460*/  ISETP.NE.AND P0, PT, R0, 0x1c, PT ;  /* 0x0000001c0000780c */ /* 0x000fda0003f05270 */
[----:B------:R-:W-:Y:S05]  /*2470*/  @!P0 BRA `(.L_x_9294) ;  /* 0x0000000000848947 */ /* 0x000fea0003800000 */
[----:B------:R-:W-:-:S13]  /*2480*/  ISETP.NE.AND P0, PT, R0, 0x1d, PT ;  /* 0x0000001d0000780c */ /* 0x000fda0003f05270 */
[----:B------:R-:W-:Y:S05]  /*2490*/  @!P0 BRA `(.L_x_9295) ;  /* 0x0000000000708947 */ /* 0x000fea0003800000 */
[----:B------:R-:W-:-:S13]  /*24a0*/  ISETP.NE.AND P0, PT, R0, 0x2c, PT ;  /* 0x0000002c0000780c */ /* 0x000fda0003f05270 */
[----:B------:R-:W-:Y:S05]  /*24b0*/  @!P0 BRA `(.L_x_9296) ;  /* 0x0000000000488947 */ /* 0x000fea0003800000 */
.L_x_9274:
        /* <DEDUP_REMOVED lines=16> */
.L_x_9297:
[----:B------:R-:W-:Y:S01]  /*25c0*/  IMAD.MOV.U32 R25, RZ, RZ, RZ ;  /* 0x000000ffff197224 */ /* 0x000fe200078e00ff */
[----:B------:R-:W-:Y:S06]  /*25d0*/  BRA `(.L_x_9275) ;  /* 0x0000000000347947 */ /* 0x000fec0003800000 */
.L_x_9296:
        /* <DEDUP_REMOVED lines=8> */
.L_x_9295:
[----:B------:R-:W2:Y:S02]  /*2660*/  LDG.E.64 R4, desc[UR36][R4.64] ;  /* 0x0000002404047981 */ /* 0x000ea4000c1e1b00 */
[----:B--2---:R0:W1:Y:S01]  /*2670*/  I2F.U64 R25, R4 ;  /* 0x0000000400197312 */ /* 0x0040620000301000 */
[----:B------:R-:W-:Y:S05]  /*2680*/  BRA `(.L_x_9275) ;  /* 0x0000000000087947 */ /* 0x000fea0003800000 */
.L_x_9294:
[----:B------:R-:W2:Y:S02]  /*2690*/  LDG.E R4, desc[UR36][R4.64] ;  /* 0x0000002404047981 */ /* 0x000ea4000c1e1900 */
[----:B--2---:R-:W-:-:S07]  /*26a0*/  I2FP.F32.U32 R25, R4 ;  /* 0x0000000400197245 */ /* 0x004fce0000201000 */
.L_x_9275:
[----:B------:R-:W-:Y:S05]  /*26b0*/  BSYNC.RECONVERGENT B6 ;  /* 0x0000000000067941 */ /* 0x000fea0003800200 */
.L_x_9269:
        /* <DEDUP_REMOVED lines=16> */
[----:B--2---:R4:W0:Y:S01]  /*27c0*/  I2F.S16 R0, R4 ;  /* 0x0000000400007306 */ /* 0x0048220000101400 */
[----:B------:R-:W-:Y:S05]  /*27d0*/  BRA `(.L_x_9304) ;  /* 0x0000000c00347947 */ /* 0x000fea0003800000 */
.L_x_9302:
[----:B------:R-:W2:Y:S02]  /*27e0*/  LDG.E.U8 R0, desc[UR36][R4.64] ;  /* 0x0000002404007981 */ /* 0x000ea4000c1e1100 */
[----:B--2---:R-:W-:Y:S01]  /*27f0*/  I2FP.F32.U32 R0, R0 ;  /* 0x0000000000007245 */ /* 0x004fe20000201000 */
[----:B------:R-:W-:Y:S06]  /*2800*/  BRA `(.L_x_9304) ;  /* 0x0000000c00287947 */ /* 0x000fec0003800000 */
.L_x_9301:
[----:B------:R-:W-:-:S13]  /*2810*/  ISETP.NE.AND P0, PT, R0, 0x2, PT ;  /* 0x000000020000780c */ /* 0x000fda0003f05270 */
[----:B------:R-:W-:Y:S05]  /*2820*/  @!P0 BRA `(.L_x_9305) ;  /* 0x0000000000288947 */ /* 0x000fea0003800000 */
[----:B------:R-:W-:-:S13]  /*2830*/  ISETP.NE.AND P0, PT, R0, 0x3, PT ;  /* 0x000000030000780c */ /* 0x000fda0003f05270 */
[----:B------:R-:W-:Y:S05]  /*2840*/  @!P0 BRA `(.L_x_9306) ;  /* 0x0000000000148947 */ /* 0x000fea0003800000 */
[----:B------:R-:W-:-:S13]  /*2850*/  ISETP.NE.AND P0, PT, R0, 0x4, PT ;  /* 0x000000040000780c */ /* 0x000fda0003f05270 */
[----:B------:R-:W-:Y:S05]  /*2860*/  @P0 BRA `(.L_x_9303) ;  /* 0x0000000800940947 */ /* 0x000fea0003800000 */
[----:B------:R-:W2:Y:S02]  /*2870*/  LDG.E.64 R4, desc[UR36][R4.64] ;  /* 0x0000002404047981 */ /* 0x000ea4000c1e1b00 */
[----:B--2---:R0:W2:Y:S01]  /*2880*/  I2F.S64 R0, R4 ;  /* 0x0000000400007312 */ /* 0x0040a20000301400 */
[----:B------:R-:W-:Y:S05]  /*2890*/  BRA `(.L_x_9304) ;  /* 0x0000000c00047947 */ /* 0x000fea0003800000 */
.L_x_9306:
[----:B------:R-:W2:Y:S02]  /*28a0*/  LDG.E R0, desc[UR36][R4.64] ;  /* 0x0000002404007981 */ /* 0x000ea4000c1e1900 */
[----:B--2---:R-:W-:Y:S01]  /*28b0*/  I2FP.F32.S32 R0, R0 ;  /* 0x0000000000007245 */ /* 0x004fe20000201400 */
[----:B------:R-:W-:Y:S06]  /*28c0*/  BRA `(.L_x_9304) ;  /* 0x0000000800f87947 */ /* 0x000fec0003800000 */
.L_x_9305:
[----:B------:R-:W2:Y:S02]  /*28d0*/  LDG.E.U16 R0, desc[UR36][R4.64] ;  /* 0x0000002404007981 */ /* 0x000ea4000c1e1500 */
[----:B--2---:R-:W0:Y:S01]  /*28e0*/  I2F.S16 R0, R0 ;  /* 0x0000000000007306 */ /* 0x004e220000101400 */
[----:B------:R-:W-:Y:S05]  /*28f0*/  BRA `(.L_x_9304) ;  /* 0x0000000800ec7947 */ /* 0x000fea0003800000 */
.L_x_9300:
        /* <DEDUP_REMOVED lines=8> */
.L_x_9308:
[----:B------:R-:W2:Y:S02]  /*2980*/  LDG.E.U16 R0, desc[UR36][R4.64] ;  /* 0x0000002404007981 */ /* 0x000ea4000c1e1500 */
[----:B--2---:R-:W-:Y:S01]  /*2990*/  HADD2.F32 R0, -RZ, R0.H0_H0 ;  /* 0x20000000ff007230 */ /* 0x004fe20000004100 */
[----:B------:R-:W-:Y:S06]  /*29a0*/  BRA `(.L_x_9304) ;  /* 0x0000000800c07947 */ /* 0x000fec0003800000 */
.L_x_9307:
        /* <DEDUP_REMOVED lines=8> */
.L_x_9310:
[----:B------:R-:W2:Y:S02]  /*2a30*/  LDG.E.U16 R0, desc[UR36][R4.64] ;  /* 0x0000002404007981 */ /* 0x000ea4000c1e1500 */
[----:B--2---:R-:W-:Y:S01]  /*2a40*/  HADD2.F32 R0, -RZ, R0.H0_H0 ;  /* 0x20000000ff007230 */ /* 0x004fe20000004100 */
[----:B------:R-:W-:Y:S06]  /*2a50*/  BRA `(.L_x_9304) ;  /* 0x0000000800947947 */ /* 0x000fec0003800000 */
.L_x_9309:
[----:B------:R-:W2:Y:S01]  /*2a60*/  LDG.E.64 R4, desc[UR36][R4.64] ;  /* 0x0000002404047981 */ /* 0x000ea2000c1e1b00 */
[----:B------:R-:W-:Y:S01]  /*2a70*/  UMOV UR4, 0xf0000000 ;  /* 0xf000000000047882 */ /* 0x000fe20000000000 */
[----:B------:R-:W-:Y:S01]  /*2a80*/  UMOV UR5, 0x380fffff ;  /* 0x380fffff00057882 */ /* 0x000fe20000000000 */
[----:B--2---:R-:W0:Y:S01]  /*2a90*/  F2F.F32.F64 R0, R4 ;  /* 0x0000000400007310 */ /* 0x004e220000301000 */
[----:B------:R-:W-:-:S14]  /*2aa0*/  DSETP.GEU.AND P0, PT, |R4|, UR4, PT ;  /* 0x0000000404007e2a */ /* 0x000fdc000bf0e200 */
[----:B0-----:R-:W-:Y:S01]  /*2ab0*/  @!P0 FMUL R0, R0, 1.175494350822287508e-38 ;  /* 0x0080000000008820 */ /* 0x001fe20000400000 */
[----:B------:R-:W-:Y:S06]  /*2ac0*/  BRA `(.L_x_9304) ;  /* 0x0000000800787947 */ /* 0x000fec0003800000 */
.L_x_9299:
        /* <DEDUP_REMOVED lines=12> */
.L_x_9313:
[----:B------:R-:W2:Y:S01]  /*2b90*/  LDG.E.64 R4, desc[UR36][R4.64] ;  /* 0x0000002404047981 */ /* 0x000ea2000c1e1b00 */
[----:B------:R-:W-:Y:S01]  /*2ba0*/  UMOV UR4, 0xf0000000 ;  /* 0xf000000000047882 */ /* 0x000fe20000000000 */
[----:B------:R-:W-:Y:S01]  /*2bb0*/  UMOV UR5, 0x380fffff ;  /* 0x380fffff00057882 */ /* 0x000fe20000000000 */
[----:B--2---:R-:W0:Y:S01]  /*2bc0*/  F2F.F32.F64 R0, R4 ;  /* 0x0000000400007310 */ /* 0x004e220000301000 */
[----:B------:R-:W-:-:S14]  /*2bd0*/  DSETP.GEU.AND P0, PT, |R4|, UR4, PT ;  /* 0x0000000404007e2a */ /* 0x000fdc000bf0e200 */
[----:B0-----:R-:W-:Y:S01]  /*2be0*/  @!P0 FMUL R0, R0, 1.175494350822287508e-38 ;  /* 0x0080000000008820 */ /* 0x001fe20000400000 */
[----:B------:R-:W-:Y:S06]  /*2bf0*/  BRA `(.L_x_9304) ;  /* 0x00000008002c7947 */ /* 0x000fec0003800000 */
.L_x_9312:
        /* <DEDUP_REMOVED lines=25> */
.L_x_9315:
        /* <DEDUP_REMOVED lines=13> */
.L_x_9314:
[----:B------:R-:W2:Y:S02]  /*2e60*/  LDG.E.U16 R0, desc[UR36][R4.64] ;  /* 0x0000002404007981 */ /* 0x000ea4000c1e1500 */
[----:B--2---:R-:W-:Y:S01]  /*2e70*/  IMAD.U32 R0, R0, 0x10000, RZ ;  /* 0x0001000000007824 */ /* 0x004fe200078e00ff */
[----:B------:R-:W-:Y:S06]  /*2e80*/  BRA `(.L_x_9304) ;  /* 0x0000000400887947 */ /* 0x000fec0003800000 */
.L_x_9311:
        /* <DEDUP_REMOVED lines=11> */
.L_x_9318:
        /* <DEDUP_REMOVED lines=20> */
.L_x_9320:
[----:B------:R-:W-:Y:S05]  /*3080*/  BSYNC.RECONVERGENT B0 ;  /* 0x0000000000007941 */ /* 0x000fea0003800200 */
.L_x_9319:
[----:B------:R-:W-:Y:S01]  /*3090*/  IMAD.SHL.U32 R0, R0, 0x100000, RZ ;  /* 0x0010000000007824 */ /* 0x000fe200078e00ff */
[----:B------:R-:W-:-:S04]  /*30a0*/  LEA R3, R3, 0x3b800000, 0x17 ;  /* 0x3b80000003037811 */ /* 0x000fc800078eb8ff */
[----:B------:R-:W-:Y:S01]  /*30b0*/  LOP3.LUT R0, R3, R0, R7, 0xfe, !PT ;  /* 0x0000000003007212 */ /* 0x000fe200078efe07 */
[----:B------:R-:W-:Y:S06]  /*30c0*/  BRA `(.L_x_9304) ;  /* 0x0000000000f87947 */ /* 0x000fec0003800000 */
.L_x_9317:
        /* <DEDUP_REMOVED lines=20> */
.L_x_9322:
[----:B------:R-:W-:Y:S05]  /*3210*/  BSYNC.RECONVERGENT B0 ;  /* 0x0000000000007941 */ /* 0x000fea0003800200 */
.L_x_9321:
[----:B------:R-:W-:Y:S01]  /*3220*/  IMAD.SHL.U32 R0, R0, 0x200000, RZ ;  /* 0x0020000000007824 */ /* 0x000fe200078e00ff */
[----:B------:R-:W-:-:S04]  /*3230*/  LEA R3, R3, 0x37800000, 0x17 ;  /* 0x3780000003037811 */ /* 0x000fc800078eb8ff */
[----:B------:R-:W-:Y:S01]  /*3240*/  LOP3.LUT R0, R3, R0, R7, 0xfe, !PT ;  /* 0x0000000003007212 */ /* 0x000fe200078efe07 */
[----:B------:R-:W-:Y:S06]  /*3250*/  BRA `(.L_x_9304) ;  /* 0x0000000000947947 */ /* 0x000fec0003800000 */
.L_x_9316:
[----:B------:R-:W-:-:S13]  /*3260*/  ISETP.NE.AND P0, PT, R0, 0x1c, PT ;  /* 0x0000001c0000780c */ /* 0x000fda0003f05270 */
[----:B------:R-:W-:Y:S05]  /*3270*/  @!P0 BRA `(.L_x_9323) ;  /* 0x0000000000848947 */ /* 0x000fea0003800000 */
[----:B------:R-:W-:-:S13]  /*3280*/  ISETP.NE.AND P0, PT, R0, 0x1d, PT ;  /* 0x0000001d0000780c */ /* 0x000fda0003f05270 */
[----:B------:R-:W-:Y:S05]  /*3290*/  @!P0 BRA `(.L_x_9324) ;  /* 0x0000000000708947 */ /* 0x000fea0003800000 */
[----:B------:R-:W-:-:S13]  /*32a0*/  ISETP.NE.AND P0, PT, R0, 0x2c, PT ;  /* 0x0000002c0000780c */ /* 0x000fda0003f05270 */
[----:B------:R-:W-:Y:S05]  /*32b0*/  @!P0 BRA `(.L_x_9325) ;  /* 0x0000000000488947 */ /* 0x000fea0003800000 */
.L_x_9303:
        /* <DEDUP_REMOVED lines=8> */
[----:B0-----:R-:W-:Y:S01]  /*3340*/  MOV R4, UR4 ;  /* 0x0000000400047c02 */ /* 0x001fe20008000f00 */
[----:B------:R-:W-:-:S02]  /*3350*/  IMAD.U32 R5, RZ, RZ, UR5 ;  /* 0x00000005ff057e24 */ /* 0x000fc4000f8e00ff */
[----:B--2---:R-:W-:Y:S02]  /*3360*/  IMAD.U32 R6, RZ, RZ, UR6 ;  /* 0x00000006ff067e24 */ /* 0x004fe4000f8e00ff */
[----:B------:R-:W-:Y:S02]  /*3370*/  IMAD.U32 R7, RZ, RZ, UR7 ;  /* 0x00000007ff077e24 */ /* 0x000fe4000f8e00ff */
[----:B-1----:R-:W-:Y:S02]  /*3380*/  IMAD.U32 R10, RZ, RZ, UR8 ;  /* 0x00000008ff0a7e24 */ /* 0x002fe4000f8e00ff */
[----:B------:R-:W-:-:S07]  /*3390*/  IMAD.U32 R11, RZ, RZ, UR9 ;  /* 0x00000009ff0b7e24 */ /* 0x000fce000f8e00ff */
[----:B------:R-:W-:-:S07]  /*33a0*/  LEPC R20, `(.L_x_9326) ;  /* 0x000000001014794e */ /* 0x000fce0000000000 */
[----:B---345:R-:W-:Y:S05]  /*33b0*/  CALL.ABS.NOINC R14 ;  /* 0x000000000e007343 */ /* 0x038fea0003c00000 */
.L_x_9326:
[----:B------:R-:W-:Y:S01]  /*33c0*/  IMAD.MOV.U32 R0, RZ, RZ, RZ ;  /* 0x000000ffff007224 */ /* 0x000fe200078e00ff */
[----:B------:R-:W-:Y:S06]  /*33d0*/  BRA `(.L_x_9304) ;  /* 0x0000000000347947 */ /* 0x000fec0003800000 */
.L_x_9325:
        /* <DEDUP_REMOVED lines=8> */
.L_x_9324:
[----:B------:R-:W2:Y:S02]  /*3460*/  LDG.E.64 R4, desc[UR36][R4.64] ;  /* 0x0000002404047981 */ /* 0x000ea4000c1e1b00 */
[----:B--2---:R0:W2:Y:S01]  /*3470*/  I2F.U64 R0, R4 ;  /* 0x0000000400007312 */ /* 0x0040a20000301000 */
[----:B------:R-:W-:Y:S05]  /*3480*/  BRA `(.L_x_9304) ;  /* 0x0000000000087947 */ /* 0x000fea0003800000 */
.L_x_9323:
[----:B------:R-:W2:Y:S02]  /*3490*/  LDG.E R0, desc[UR36][R4.64] ;  /* 0x0000002404007981 */ /* 0x000ea4000c1e1900 */
[----:B--2---:R-:W-:-:S07]  /*34a0*/  I2FP.F32.U32 R0, R0 ;  /* 0x0000000000007245 */ /* 0x004fce0000201000 */
.L_x_9304:
[----:B------:R-:W-:Y:S05]  /*34b0*/  BSYNC.RECONVERGENT B6 ;  /* 0x0000000000067941 */ /* 0x000fea0003800200 */
.L_x_9298:
[----:B------:R-:W1:Y:S01]  /*34c0*/  LDCU.64 UR4, c[0x0][0x648] ;  /* 0x0000c900ff0477ac */ /* 0x000e620008000a00 */
[----:B------:R-:W-:Y:S01]  /*34d0*/  LOP3.LUT R3, R2, 0xff, RZ, 0xc0, !PT ;  /* 0x000000ff02037812 */ /* 0x000fe200078ec0ff */
[----:B------:R-:W3:Y:S03]  /*34e0*/  LDCU UR6, c[0x0][0x668] ;  /* 0x0000cd00ff0677ac */ /* 0x000ee60008000800 */
[----:B------:R-:W-:Y:S02]  /*34f0*/  ISETP.GT.AND P0, PT, R3, 0x9, PT ;  /* 0x000000090300780c */ /* 0x000fe40003f04270 */
[----:B-1----:R-:W-:Y:S01]  /*3500*/  IADD3 R8, P1, PT, R23, UR4, RZ ;  /* 0x0000000417087c10 */ /* 0x002fe2000ff3e0ff */
[----:B---3-5:R-:W-:-:S04]  /*3510*/  FMUL.FTZ R25, R25, UR6 ;  /* 0x0000000619197c20 */ /* 0x028fc80008410000 */
[----:B------:R-:W-:Y:S02]  /*3520*/  IMAD.X R9, RZ, RZ, UR5, P1 ;  /* 0x00000005ff097e24 */ /* 0x000fe400088e06ff */
[----:B0-2-4-:R-:W-:-:S04]  /*3530*/  FMUL.FTZ R4, R25, R0 ;  /* 0x0000000019047220 */ /* 0x015fc80000410000 */
        /* <DEDUP_REMOVED lines=12> */
.L_x_9330:
[----:B------:R-:W0:Y:S02]  /*3600*/  F2I.S64.TRUNC R4, R4 ;  /* 0x0000000400047311 */ /* 0x000e24000020d900 */
[----:B0-----:R-:W-:-:S05]  /*3610*/  IMAD.MOV.U32 R3, RZ, RZ, R4 ;  /* 0x000000ffff037224 */ /* 0x001fca00078e0004 */
[----:B------:R3:W-:Y:S01]  /*3620*/  STG.E.U8 desc[UR36][R8.64], R3 ;  /* 0x0000000308007986 */ /* 0x0007e2000c101124 */
[----:B------:R-:W-:Y:S05]  /*3630*/  BRA `(.L_x_9332) ;  /* 0x0000000c002c7947 */ /* 0x000fea0003800000 */
.L_x_9329:
        /* <DEDUP_REMOVED lines=9> */
.L_x_9334:
[----:B------:R-:W0:Y:S02]  /*36d0*/  F2I.FTZ.TRUNC.NTZ R3, R4 ;  /* 0x0000000400037305 */ /* 0x000e24000021f100 */
[----:B0-----:R1:W-:Y:S01]  /*36e0*/  STG.E desc[UR36][R8.64], R3 ;  /* 0x0000000308007986 */ /* 0x0013e2000c101924 */
[----:B------:R-:W-:Y:S05]  /*36f0*/  BRA `(.L_x_9332) ;  /* 0x0000000800fc7947 */ /* 0x000fea0003800000 */
.L_x_9333:
[----:B------:R-:W0:Y:S02]  /*3700*/  F2I.FTZ.TRUNC.NTZ R3, R4 ;  /* 0x0000000400037305 */ /* 0x000e24000021f100 */
[----:B0-----:R2:W-:Y:S01]  /*3710*/  STG.E.U16 desc[UR36][R8.64], R3 ;  /* 0x0000000308007986 */ /* 0x0015e2000c101524 */
[----:B------:R-:W-:Y:S05]  /*3720*/  BRA `(.L_x_9332) ;  /* 0x0000000800f07947 */ /* 0x000fea0003800000 */
.L_x_9328:
        /* <DEDUP_REMOVED lines=8> */
.L_x_9336:
[----:B------:R-:W-:-:S05]  /*37b0*/  F2FP.F16.F32.PACK_AB R4, RZ, R4 ;  /* 0x00000004ff04723e */ /* 0x000fca00000000ff */
[----:B------:R0:W-:Y:S01]  /*37c0*/  STG.E.U16 desc[UR36][R8.64], R4 ;  /* 0x0000000408007986 */ /* 0x0001e2000c101524 */
[----:B------:R-:W-:Y:S05]  /*37d0*/  BRA `(.L_x_9332) ;  /* 0x0000000800c47947 */ /* 0x000fea0003800000 */
.L_x_9335:
        /* <DEDUP_REMOVED lines=9> */
.L_x_9338:
[----:B------:R-:W-:-:S04]  /*3870*/  F2FP.F16.F32.PACK_AB R3, RZ, R4 ;  /* 0x00000004ff03723e */ /* 0x000fc800000000ff */
[----:B------:R-:W-:-:S05]  /*3880*/  PRMT R3, R3, 0x5410, RZ ;  /* 0x0000541003037816 */ /* 0x000fca00000000ff */
[----:B------:R0:W-:Y:S01]  /*3890*/  STG.E desc[UR36][R8.64], R3 ;  /* 0x0000000308007986 */ /* 0x0001e2000c101924 */
[----:B------:R-:W-:Y:S05]  /*38a0*/  BRA `(.L_x_9332) ;  /* 0x0000000800907947 */ /* 0x000fea0003800000 */
.L_x_9337:
[----:B------:R-:W-:-:S06]  /*38b0*/  FMUL.FTZ R4, R4, 1 ;  /* 0x3f80000004047820 */ /* 0x000fcc0000410000 */
[----:B------:R-:W0:Y:S02]  /*38c0*/  F2F.F64.F32 R4, R4 ;  /* 0x0000000400047310 */ /* 0x000e240000201800 */
[----:B0-----:R0:W-:Y:S01]  /*38d0*/  STG.E.64 desc[UR36][R8.64], R4 ;  /* 0x0000000408007986 */ /* 0x0011e2000c101b24 */
[----:B------:R-:W-:Y:S05]  /*38e0*/  BRA `(.L_x_9332) ;  /* 0x0000000800807947 */ /* 0x000fea0003800000 */
.L_x_9327:
        /* <DEDUP_REMOVED lines=12> */
.L_x_9341:
[----:B------:R-:W-:Y:S01]  /*39b0*/  FMUL.FTZ R4, R4, 1 ;  /* 0x3f80000004047820 */ /* 0x000fe20000410000 */
[----:B------:R-:W-:-:S05]  /*39c0*/  CS2R R6, SRZ ;  /* 0x0000000000067805 */ /* 0x000fca000001ff00 */
[----:B------:R-:W0:Y:S02]  /*39d0*/  F2F.F64.F32 R4, R4 ;  /* 0x0000000400047310 */ /* 0x000e240000201800 */
[----:B0-----:R0:W-:Y:S01]  /*39e0*/  STG.E.128 desc[UR36][R8.64], R4 ;  /* 0x0000000408007986 */ /* 0x0011e2000c101d24 */
[----:B------:R-:W-:Y:S05]  /*39f0*/  BRA `(.L_x_9332) ;  /* 0x00000008003c7947 */ /* 0x000fea0003800000 */
.L_x_9340:
        /* <DEDUP_REMOVED lines=18> */
.L_x_9345:
[----:B------:R-:W-:Y:S05]  /*3b20*/  BSYNC.RECONVERGENT B0 ;  /* 0x0000000000007941 */ /* 0x000fea0003800200 */
.L_x_9344:
[----:B------:R-:W-:-:S05]  /*3b30*/  LOP3.LUT R5, R0, 0x80, R5, 0xf8, !PT ;  /* 0x0000008000057812 */ /* 0x000fca00078ef805 */
[----:B------:R0:W-:Y:S01]  /*3b40*/  STG.E.U8 desc[UR36][R8.64], R5 ;  /* 0x0000000508007986 */ /* 0x0001e2000c101124 */
[----:B------:R-:W-:Y:S05]  /*3b50*/  BRA `(.L_x_9332) ;  /* 0x0000000400e47947 */ /* 0x000fea0003800000 */
.L_x_9343:
        /* <DEDUP_REMOVED lines=14> */
.L_x_9347:
[----:B------:R-:W-:Y:S05]  /*3c40*/  BSYNC.RECONVERGENT B0 ;  /* 0x0000000000007941 */ /* 0x000fea0003800200 */
.L_x_9346:
[----:B------:R-:W-:-:S05]  /*3c50*/  LOP3.LUT R3, R0, 0x80, R7, 0xf8, !PT ;  /* 0x0000008000037812 */ /* 0x000fca00078ef807 */
[----:B------:R0:W-:Y:S01]  /*3c60*/  STG.E.U8 desc[UR36][R8.64], R3 ;  /* 0x0000000308007986 */ /* 0x0001e2000c101124 */
[----:B------:R-:W-:Y:S05]  /*3c70*/  BRA `(.L_x_9332) ;  /* 0x00000004009c7947 */ /* 0x000fea0003800000 */
.L_x_9342:
[----:B------:R-:W-:-:S05]  /*3c80*/  F2FP.BF16.F32.PACK_AB R4, RZ, R4 ;  /* 0x00000004ff04723e */ /* 0x000fca00000010ff */
[----:B------:R0:W-:Y:S01]  /*3c90*/  STG.E.U16 desc[UR36][R8.64], R4 ;  /* 0x0000000408007986 */ /* 0x0001e2000c101524 */
[----:B------:R-:W-:Y:S05]  /*3ca0*/  BRA `(.L_x_9332) ;  /* 0x0000000400907947 */ /* 0x000fea0003800000 */
.L_x_9339:
        /* <DEDUP_REMOVED lines=11> */
.L_x_9350:
        /* <DEDUP_REMOVED lines=12> */
.L_x_9353:
[----:B------:R-:W-:-:S04]  /*3e20*/  SHF.R.U32.HI R0, RZ, 0x14, R4 ;  /* 0x00000014ff007819 */ /* 0x000fc80000011604 */
[----:B------:R-:W-:-:S04]  /*3e30*/  LOP3.LUT R3, R0, 0x1, RZ, 0xc0, !PT ;  /* 0x0000000100037812 */ /* 0x000fc800078ec0ff */
[----:B------:R-:W-:-:S04]  /*3e40*/  IADD3 R0, PT, PT, R4, 0x487ffff, R3 ;  /* 0x0487ffff04007810 */ /* 0x000fc80007ffe003 */
[----:B------:R-:W-:-:S04]  /*3e50*/  SHF.R.U32.HI R0, RZ, 0x14, R0 ;  /* 0x00000014ff007819 */ /* 0x000fc80000011600 */
[----:B------:R-:W-:-:S07]  /*3e60*/  LOP3.LUT R3, R0, 0xff, RZ, 0xc0, !PT ;  /* 0x000000ff00037812 */ /* 0x000fce00078ec0ff */
.L_x_9354:
[----:B------:R-:W-:-:S04]  /*3e70*/  SHF.R.U32.HI R4, RZ, 0x18, R4 ;  /* 0x00000018ff047819 */ /* 0x000fc80000011604 */
[----:B------:R-:W-:-:S04]  /*3e80*/  LOP3.LUT R3, R3, 0x80, R4, 0xf8, !PT ;  /* 0x0000008003037812 */ /* 0x000fc800078ef804 */
[----:B------:R-:W-:-:S07]  /*3e90*/  PRMT R0, R3, 0x7610, R0 ;  /* 0x0000761003007816 */ /* 0x000fce0000000000 */
.L_x_9352:
[----:B------:R-:W-:Y:S05]  /*3ea0*/  BSYNC.RECONVERGENT B0 ;  /* 0x0000000000007941 */ /* 0x000fea0003800200 */
.L_x_9351:
[----:B------:R0:W-:Y:S01]  /*3eb0*/  STG.E.U8 desc[UR36][R8.64], R0 ;  /* 0x0000000008007986 */ /* 0x0001e2000c101124 */
[----:B------:R-:W-:Y:S05]  /*3ec0*/  BRA `(.L_x_9332) ;  /* 0x0000000400087947 */ /* 0x000fea0003800000 */
.L_x_9349:
        /* <DEDUP_REMOVED lines=12> */
.L_x_9357:
[----:B------:R-:W-:-:S04]  /*3f90*/  SHF.R.U32.HI R0, RZ, 0x15, R4 ;  /* 0x00000015ff007819 */ /* 0x000fc80000011604 */
[----:B------:R-:W-:-:S04]  /*3fa0*/  LOP3.LUT R3, R0, 0x1, RZ, 0xc0, !PT ;  /* 0x0000000100037812 */ /* 0x000fc800078ec0ff */
[----:B------:R-:W-:-:S04]  /*3fb0*/  IADD3 R0, PT, PT, R4, 0x88fffff, R3 ;  /* 0x088fffff04007810 */ /* 0x000fc80007ffe003 */
[----:B------:R-:W-:-:S04]  /*3fc0*/  SHF.R.U32.HI R0, RZ, 0x15, R0 ;  /* 0x00000015ff007819 */ /* 0x000fc80000011600 */
[----:B------:R-:W-:-:S07]  /*3fd0*/  LOP3.LUT R3, R0, 0xff, RZ, 0xc0, !PT ;  /* 0x000000ff00037812 */ /* 0x000fce00078ec0ff */
.L_x_9358:
[----:B------:R-:W-:-:S04]  /*3fe0*/  SHF.R.U32.HI R4, RZ, 0x18, R4 ;  /* 0x00000018ff047819 */ /* 0x000fc80000011604 */
[----:B------:R-:W-:-:S04]  /*3ff0*/  LOP3.LUT R3, R3, 0x80, R4, 0xf8, !PT ;  /* 0x0000008003037812 */ /* 0x000fc800078ef804 */
[----:B------:R-:W-:-:S07]  /*4000*/  PRMT R0, R3, 0x7610, R0 ;  /* 0x0000761003007816 */ /* 0x000fce0000000000 */
.L_x_9356:
[----:B------:R-:W-:Y:S05]  /*4010*/  BSYNC.RECONVERGENT B0 ;  /* 0x0000000000007941 */ /* 0x000fea0003800200 */
.L_x_9355:
[----:B------:R0:W-:Y:S01]  /*4020*/  STG.E.U8 desc[UR36][R8.64], R0 ;  /* 0x0000000008007986 */ /* 0x0001e2000c101124 */
[----:B------:R-:W-:Y:S05]  /*4030*/  BRA `(.L_x_9332) ;  /* 0x0000000000ac7947 */ /* 0x000fea0003800000 */
.L_x_9348:
[----:B------:R-:W-:-:S13]  /*4040*/  ISETP.NE.AND P0, PT, R3, 0x1c, PT ;  /* 0x0000001c0300780c */ /* 0x000fda0003f05270 */
[----:B------:R-:W-:Y:S05]  /*4050*/  @!P0 BRA `(.L_x_9359) ;  /* 0x00000000009c8947 */ /* 0x000fea0003800000 */
[----:B------:R-:W-:-:S13]  /*4060*/  ISETP.NE.AND P0, PT, R3, 0x1d, PT ;  /* 0x0000001d0300780c */ /* 0x000fda0003f05270 */
[----:B------:R-:W-:Y:S05]  /*4070*/  @!P0 BRA `(.L_x_9360) ;  /* 0x0000000000888947 */ /* 0x000fea0003800000 */
[----:B------:R-:W-:-:S13]  /*4080*/  ISETP.NE.AND P0, PT, R3, 0x2c, PT ;  /* 0x0000002c0300780c */ /* 0x000fda0003f05270 */
[----:B------:R-:W-:Y:S05]  /*4090*/  @!P0 BRA `(.L_x_9361) ;  /* 0x0000000000448947 */ /* 0x000fea0003800000 */
.L_x_9331:
        /* <DEDUP_REMOVED lines=16> */
.L_x_9362:
[----:B------:R-:W-:Y:S05]  /*41a0*/  BRA `(.L_x_9332) ;  /* 0x0000000000507947 */ /* 0x000fea0003800000 */
.L_x_9361:
        /* <DEDUP_REMOVED lines=15> */
.L_x_9360:
[----:B------:R-:W0:Y:S02]  /*42a0*/  F2I.U64.TRUNC R4, R4 ;  /* 0x0000000400047311 */ /* 0x000e24000020d800 */
[----:B0-----:R0:W-:Y:S01]  /*42b0*/  STG.E.64 desc[UR36][R8.64], R4 ;  /* 0x0000000408007986 */ /* 0x0011e2000c101b24 */
[----:B------:R-:W-:Y:S05]  /*42c0*/  BRA `(.L_x_9332) ;  /* 0x0000000000087947 */ /* 0x000fea0003800000 */
.L_x_9359:
[----:B------:R-:W0:Y:S02]  /*42d0*/  F2I.FTZ.U32.TRUNC.NTZ R3, R4 ;  /* 0x0000000400037305 */ /* 0x000e24000021f000 */
[----:B0-----:R0:W-:Y:S02]  /*42e0*/  STG.E desc[UR36][R8.64], R3 ;  /* 0x0000000308007986 */ /* 0x0011e4000c101924 */
.L_x_9332:
[----:B------:R-:W-:-:S07]  /*42f0*/  VIADD R17, R17, 0x80 ;  /* 0x0000008011117836 */ /* 0x000fce0000000000 */
.L_x_9266:
[----:B------:R-:W-:Y:S05]  /*4300*/  BSYNC.RECONVERGENT B7 ;  /* 0x0000000000077941 */ /* 0x000fea0003800200 */
.L_x_9265:
        /* <DEDUP_REMOVED lines=28> */
[----:B------:R-:W2:Y:S01]  /*44d0*/  LDCU.64 UR8, c[0x0][0x4d0] ;  /* 0x00009a00ff0877ac */ /* 0x000ea20008000a00 */
[----:B------:R-:W-:Y:S01]  /*44e0*/  UISETP.NE.AND UP0, UPT, UR38, 0x2, UPT ;  /* 0x000000022600788c */ /* 0x000fe2000bf05270 */
[----:B0-----:R-:W-:-:S05]  /*44f0*/  IMAD.HI.U32 R4, R7, UR7, R6 ;  /* 0x0000000707047c27 */ /* 0x001fca000f8e0006 */
[----:B-1----:R-:W-:-:S05]  /*4500*/  SHF.R.U32.HI R5, RZ, UR4, R4 ;  /* 0x00000004ff057c19 */ /* 0x002fca0008011604 */
[----:B------:R-:W-:-:S04]  /*4510*/  IMAD.MOV R6, RZ, RZ, -R5 ;  /* 0x000000ffff067224 */ /* 0x000fc800078e0a05 */
[----:B------:R-:W-:-:S04]  /*4520*/  IMAD R6, R6, UR6, R7 ;  /* 0x0000000606067c24 */ /* 0x000fc8000f8e0207 */
[C---:B-----5:R-:W-:Y:S02]  /*4530*/  IMAD R23, R6.reuse, UR5, R23 ;  /* 0x0000000506177c24 */ /* 0x060fe4000f8e0217 */
[C---:B--2---:R-:W-:Y:S02]  /*4540*/  IMAD R25, R6.reuse, UR8, R25 ;  /* 0x0000000806197c24 */ /* 0x044fe4000f8e0219 */
[----:B------:R-:W-:Y:S01]  /*4550*/  IMAD R24, R6, UR9, R24 ;  /* 0x0000000906187c24 */ /* 0x000fe2000f8e0218 */
[----:B------:R-:W-:Y:S06]  /*4560*/  BRA.U !UP0, `(.L_x_9365) ;  /* 0x0000001508007547 */ /* 0x000fec000b800000 */
[----:B------:R-:W0:Y:S01]  /*4570*/  LDCU.64 UR4, c[0x0][0x3a8] ;  /* 0x00007500ff0477ac */ /* 0x000e220008000a00 */
[----:B------:R-:W-:Y:S01]  /*4580*/  IMAD.MOV.U32 R4, RZ, RZ, RZ ;  /* 0x000000ffff047224 */ /* 0x000fe200078e00ff */
[----:B------:R-:W1:Y:S01]  /*4590*/  LDCU UR6, c[0x0][0x3a4] ;  /* 0x00007480ff0677ac */ /* 0x000e620008000800 */
[----:B------:R-:W2:Y:S01]  /*45a0*/  LDCU UR7, c[0x0][0x4d8] ;  /* 0x00009b00ff0777ac */ /* 0x000ea20008000800 */
[----:B------:R-:W5:Y:S01]  /*45b0*/  LDCU.64 UR8, c[0x0][0x4e0] ;  /* 0x00009c00ff0877ac */ /* 0x000f620008000a00 */
[----:B------:R-:W-:Y:S01]  /*45c0*/  UISETP.NE.AND UP0, UPT, UR38, 0x3, UPT ;  /* 0x000000032600788c */ /* 0x000fe2000bf05270 */
[----:B0-----:R-:W-:-:S05]  /*45d0*/  IMAD.HI.U32 R6, R5, UR4, R4 ;  /* 0x0000000405067c27 */ /* 0x001fca000f8e0004 */
[----:B------:R-:W-:-:S05]  /*45e0*/  SHF.R.U32.HI R7, RZ, UR5, R6 ;  /* 0x00000005ff077c19 */ /* 0x000fca0008011606 */
[----:B------:R-:W-:-:S04]  /*45f0*/  IMAD.MOV R4, RZ, RZ, -R7 ;  /* 0x000000ffff047224 */ /* 0x000fc800078e0a07 */
[----:B-1----:R-:W-:-:S04]  /*4600*/  IMAD R4, R4, UR6, R5 ;  /* 0x0000000604047c24 */ /* 0x002fc8000f8e0205 */
[C---:B--2---:R-:W-:Y:S02]  /*4610*/  IMAD R23, R4.reuse, UR7, R23 ;  /* 0x0000000704177c24 */ /* 0x044fe4000f8e0217 */
[C---:B-----5:R-:W-:Y:S02]  /*4620*/  IMAD R25, R4.reuse, UR8, R25 ;  /* 0x0000000804197c24 */ /* 0x060fe4000f8e0219 */
        /* <DEDUP_REMOVED lines=9> */
[----:B-1----:R-:W-:-:S05]  /*46c0*/  SHF.R.U32.HI R5, RZ, UR4, R4 ;  /* 0x00000004ff057c19 */ /* 0x002fca0008011604 */
[----:B------:R-:W-:-:S04]  /*46d0*/  IMAD.MOV R6, RZ, RZ, -R5 ;  /* 0x000000ffff067224 */ /* 0x000fc800078e0a05 */
[----:B------:R-:W-:-:S04]  /*46e0*/  IMAD R6, R6, UR6, R7 ;  /* 0x0000000606067c24 */ /* 0x000fc8000f8e0207 */
        /* <DEDUP_REMOVED lines=103> */
[----:B------:R-:W-:Y:S01]  /*4d60*/  MOV R6, RZ ;  /* 0x000000ff00067202 */ /* 0x000fe20000000f00 */
        /* <DEDUP_REMOVED lines=185> */
[----:B0-----:R-:W-:-:S05]  /*5900*/  IMAD.HI.U32 R0, R5, UR4, R4 ;  /* 0x0000000405007c27 */ /* 0x001fca000f8e0004 */
[----:B------:R-:W-:-:S05]  /*5910*/  SHF.R.U32.HI R0, RZ, UR5, R0 ;  /* 0x00000005ff007c19 */ /* 0x000fca0008011600 */
[----:B------:R-:W-:-:S04]  /*5920*/  IMAD.MOV R4, RZ, RZ, -R0 ;  /* 0x000000ffff047224 */ /* 0x000fc800078e0a00 */
[----:B-1----:R-:W-:-:S04]  /*5930*/  IMAD R4, R4, UR6, R5 ;  /* 0x0000000604047c24 */ /* 0x002fc8000f8e0205 */
[C---:B--2---:R-:W-:Y:S02]  /*5940*/  IMAD R23, R4.reuse, UR7, R23 ;  /* 0x0000000704177c24 */ /* 0x044fe4000f8e0217 */
[C---:B-----5:R-:W-:Y:S02]  /*5950*/  IMAD R25, R4.reuse, UR8, R25 ;  /* 0x0000000804197c24 */ /* 0x060fe4000f8e0219 */
[----:B------:R-:W-:-:S07]  /*5960*/  IMAD R24, R4, UR9, R24 ;  /* 0x0000000904187c24 */ /* 0x000fce000f8e0218 */
.L_x_9365:
        /* <DEDUP_REMOVED lines=24> */
.L_x_9366:
        /* <DEDUP_REMOVED lines=18> */
.L_x_9371:
[----:B------:R-:W2:Y:S02]  /*5c10*/  LDG.E.U8 R4, desc[UR36][R4.64] ;  /* 0x0000002404047981 */ /* 0x000ea4000c1e1100 */
[----:B--2---:R-:W-:Y:S01]  /*5c20*/  I2FP.F32.U32 R25, R4 ;  /* 0x0000000400197245 */ /* 0x004fe20000201000 */
[----:B------:R-:W-:Y:S06]  /*5c30*/  BRA `(.L_x_9373) ;  /* 0x0000000c00247947 */ /* 0x000fec0003800000 */
.L_x_9370:
[----:B------:R-:W-:-:S13]  /*5c40*/  ISETP.NE.AND P0, PT, R0, 0x2, PT ;  /* 0x000000020000780c */ /* 0x000fda0003f05270 */
[----:B------:R-:W-:Y:S05]  /*5c50*/  @!P0 BRA `(.L_x_9374) ;  /* 0x0000000000288947 */ /* 0x000fea0003800000 */
[----:B------:R-:W-:-:S13]  /*5c60*/  ISETP.NE.AND P0, PT, R0, 0x3, PT ;  /* 0x000000030000780c */ /* 0x000fda0003f05270 */
[----:B------:R-:W-:Y:S05]  /*5c70*/  @!P0 BRA `(.L_x_9375) ;  /* 0x0000000000148947 */ /* 0x000fea0003800000 */
[----:B------:R-:W-:-:S13]  /*5c80*/  ISETP.NE.AND P0, PT, R0, 0x4, PT ;  /* 0x000000040000780c */ /* 0x000fda0003f05270 */
[----:B------:R-:W-:Y:S05]  /*5c90*/  @P0 BRA `(.L_x_9372) ;  /* 0x0000000800b00947 */ /* 0x000fea0003800000 */
[----:B------:R-:W2:Y:S02]  /*5ca0*/  LDG.E.64 R4, desc[UR36][R4.64] ;  /* 0x0000002404047981 */ /* 0x000ea4000c1e1b00 */
[----:B--2---:R2:W3:Y:S01]  /*5cb0*/  I2F.S64 R25, R4 ;  /* 0x0000000400197312 */ /* 0x0044e20000301400 */
[----:B------:R-:W-:Y:S05]  /*5cc0*/  BRA `(.L_x_9373) ;  /* 0x0000000c00007947 */ /* 0x000fea0003800000 */
.L_x_9375:
[----:B------:R-:W2:Y:S02]  /*5cd0*/  LDG.E R4, desc[UR36][R4.64] ;  /* 0x0000002404047981 */ /* 0x000ea4000c1e1900 */
[----:B--2---:R-:W-:Y:S01]  /*5ce0*/  I2FP.F32.S32 R25, R4 ;  /* 0x0000000400197245 */ /* 0x004fe20000201400 */
[----:B------:R-:W-:Y:S06]  /*5cf0*/  BRA `(.L_x_9373) ;  /* 0x0000000800f47947 */ /* 0x000fec0003800000 */
.L_x_9374:
[----:B------:R-:W2:Y:S02]  /*5d00*/  LDG.E.U16 R4, desc[UR36][R4.64] ;  /* 0x0000002404047981 */ /* 0x000ea4000c1e1500 */
[----:B--2---:R0:W1:Y:S01]  /*5d10*/  I2F.S16 R25, R4 ;  /* 0x0000000400197306 */ /* 0x0040620000101400 */
[----:B------:R-:W-:Y:S05]  /*5d20*/  BRA `(.L_x_9373) ;  /* 0x0000000800e87947 */ /* 0x000fea0003800000 */
.L_x_9369:
        /* <DEDUP_REMOVED lines=8> */
.L_x_9377:
[----:B------:R-:W2:Y:S02]  /*5db0*/  LDG.E.U16 R4, desc[UR36][R4.64] ;  /* 0x0000002404047981 */ /* 0x000ea4000c1e1500 */
[----:B--2---:R-:W-:Y:S01]  /*5dc0*/  HADD2.F32 R25, -RZ, R4.H0_H0 ;  /* 0x20000004ff197230 */ /* 0x004fe20000004100 */
[----:B------:R-:W-:Y:S06]  /*5dd0*/  BRA `(.L_x_9373) ;  /* 0x0000000800bc7947 */ /* 0x000fec0003800000 */
.L_x_9376:
        /* <DEDUP_REMOVED lines=8> */
.L_x_9379:
[----:B------:R-:W2:Y:S02]  /*5e60*/  LDG.E.U16 R4, desc[UR36][R4.64] ;  /* 0x0000002404047981 */ /* 0x000ea4000c1e1500 */
[----:B--2---:R-:W-:Y:S01]  /*5e70*/  HADD2.F32 R25, -RZ, R4.H0_H0 ;  /* 0x20000004ff197230 */ /* 0x004fe20000004100 */
[----:B------:R-:W-:Y:S06]  /*5e80*/  BRA `(.L_x_9373) ;  /* 0x0000000800907947 */ /* 0x000fec0003800000 */
.L_x_9378:
[----:B------:R-:W2:Y:S01]  /*5e90*/  LDG.E.64 R4, desc[UR36][R4.64] ;  /* 0x0000002404047981 */ /* 0x000ea2000c1e1b00 */
[----:B------:R-:W-:Y:S01]  /*5ea0*/  UMOV UR4, 0xf0000000 ;  /* 0xf000000000047882 */ /* 0x000fe20000000000 */
[----:B------:R-:W-:Y:S01]  /*5eb0*/  UMOV UR5, 0x380fffff ;  /* 0x380fffff00057882 */ /* 0x000fe20000000000 */
[----:B--2---:R-:W0:Y:S01]  /*5ec0*/  F2F.F32.F64 R25, R4 ;  /* 0x0000000400197310 */ /* 0x004e220000301000 */
[----:B------:R-:W-:-:S14]  /*5ed0*/  DSETP.GEU.AND P0, PT, |R4|, UR4, PT ;  /* 0x0000000404007e2a */ /* 0x000fdc000bf0e200 */
[----:B0-----:R-:W-:Y:S01]  /*5ee0*/  @!P0 FMUL R25, R25, 1.175494350822287508e-38 ;  /* 0x0080000019198820 */ /* 0x001fe20000400000 */
[----:B------:R-:W-:Y:S06]  /*5ef0*/  BRA `(.L_x_9373) ;  /* 0x0000000800747947 */ /* 0x000fec0003800000 */
.L_x_9368:
        /* <DEDUP_REMOVED lines=12> */
.L_x_9382:
[----:B------:R-:W2:Y:S01]  /*5fc0*/  LDG.E.64 R4, desc[UR36][R4.64] ;  /* 0x0000002404047981 */ /* 0x000ea2000c1e1b00 */
[----:B------:R-:W-:Y:S01]  /*5fd0*/  UMOV UR4, 0xf0000000 ;  /* 0xf000000000047882 */ /* 0x000fe20000000000 */
[----:B------:R-:W-:Y:S01]  /*5fe0*/  UMOV UR5, 0x380fffff ;  /* 0x380fffff00057882 */ /* 0x000fe20000000000 */
[----:B--2---:R-:W0:Y:S01]  /*5ff0*/  F2F.F32.F64 R25, R4 ;  /* 0x0000000400197310 */ /* 0x004e220000301000 */
[----:B------:R-:W-:-:S14]  /*6000*/  DSETP.GEU.AND P0, PT, |R4|, UR4, PT ;  /* 0x0000000404007e2a */ /* 0x000fdc000bf0e200 */
[----:B0-----:R-:W-:Y:S01]  /*6010*/  @!P0 FMUL R25, R25, 1.175494350822287508e-38 ;  /* 0x0080000019198820 */ /* 0x001fe20000400000 */
[----:B------:R-:W-:Y:S06]  /*6020*/  BRA `(.L_x_9373) ;  /* 0x0000000800287947 */ /* 0x000fec0003800000 */
.L_x_9381:
        /* <DEDUP_REMOVED lines=25> */
.L_x_9384:
        /* <DEDUP_REMOVED lines=12> */
.L_x_9383:
[----:B------:R-:W2:Y:S02]  /*6280*/  LDG.E.U16 R4, desc[UR36][R4.64] ;  /* 0x0000002404047981 */ /* 0x000ea4000c1e1500 */
[----:B--2---:R-:W-:Y:S01]  /*6290*/  IMAD.U32 R25, R4, 0x10000, RZ ;  /* 0x0001000004197824 */ /* 0x004fe200078e00ff */
[----:B------:R-:W-:Y:S06]  /*62a0*/  BRA `(.L_x_9373) ;  /* 0x0000000400887947 */ /* 0x000fec0003800000 */
.L_x_9380:
        /* <DEDUP_REMOVED lines=11> */
.L_x_9387:
        /* <DEDUP_REMOVED lines=20> */
.L_x_9389:
[----:B------:R-:W-:Y:S05]  /*64a0*/  BSYNC.RECONVERGENT B0 ;  /* 0x0000000000007941 */ /* 0x000fea0003800200 */
.L_x_9388:
[----:B------:R-:W-:Y:S01]  /*64b0*/  IMAD.SHL.U32 R0, R0, 0x100000, RZ ;  /* 0x0010000000007824 */ /* 0x000fe200078e00ff */
[----:B------:R-:W-:-:S04]  /*64c0*/  LEA R3, R3, 0x3b800000, 0x17 ;  /* 0x3b80000003037811 */ /* 0x000fc800078eb8ff */
[----:B------:R-:W-:Y:S01]  /*64d0*/  LOP3.LUT R25, R3, R0, R25, 0xfe, !PT ;  /* 0x0000000003197212 */ /* 0x000fe200078efe19 */
[----:B------:R-:W-:Y:S06]  /*64e0*/  BRA `(.L_x_9373) ;  /* 0x0000000000f87947 */ /* 0x000fec0003800000 */
.L_x_9386:
        /* <DEDUP_REMOVED lines=20> */
.L_x_9391:
[----:B------:R-:W-:Y:S05]  /*6630*/  BSYNC.RECONVERGENT B0 ;  /* 0x0000000000007941 */ /* 0x000fea0003800200 */
.L_x_9390:
[----:B------:R-:W-:Y:S02]  /*6640*/  SHF.L.U32 R0, R0, 0x15, RZ ;  /* 0x0000001500007819 */ /* 0x000fe400000006ff */
[----:B------:R-:W-:-:S04]  /*6650*/  LEA R3, R3, 0x37800000, 0x17 ;  /* 0x3780000003037811 */ /* 0x000fc800078eb8ff */
[----:B------:R-:W-:Y:S01]  /*6660*/  LOP3.LUT R25, R3, R0, R25, 0xfe, !PT ;  /* 0x0000000003197212 */ /* 0x000fe200078efe19 */
[----:B------:R-:W-:Y:S06]  /*6670*/  BRA `(.L_x_9373) ;  /* 0x0000000000947947 */ /* 0x000fec0003800000 */
.L_x_9385:
        /* <DEDUP_REMOVED lines=14> */
.L_x_9372:
        /* <DEDUP_REMOVED lines=16> */
.L_x_9394:
[----:B------:R-:W-:Y:S01]  /*6860*/  IMAD.MOV.U32 R25, RZ, RZ, RZ ;  /* 0x000000ffff197224 */ /* 0x000fe200078e00ff */
[----:B------:R-:W-:Y:S06]  /*6870*/  BRA `(.L_x_9373) ;  /* 0x0000000000147947 */ /* 0x000fec0003800000 */
.L_x_9393:
[----:B------:R-:W2:Y:S02]  /*6880*/  LDG.E.64 R4, desc[UR36][R4.64] ;  /* 0x0000002404047981 */ /* 0x000ea4000c1e1b00 */
[----:B--2---:R0:W1:Y:S01]  /*6890*/  I2F.U64 R25, R4 ;  /* 0x0000000400197312 */ /* 0x0040620000301000 */
[----:B------:R-:W-:Y:S05]  /*68a0*/  BRA `(.L_x_9373) ;  /* 0x0000000000087947 */ /* 0x000fea0003800000 */
.L_x_9392:
[----:B------:R-:W2:Y:S02]  /*68b0*/  LDG.E R4, desc[UR36][R4.64] ;  /* 0x0000002404047981 */ /* 0x000ea4000c1e1900 */
[----:B--2---:R-:W-:-:S07]  /*68c0*/  I2FP.F32.U32 R25, R4 ;  /* 0x0000000400197245 */ /* 0x004fce0000201000 */
.L_x_9373:
[----:B------:R-:W-:Y:S05]  /*68d0*/  BSYNC.RECONVERGENT B6 ;  /* 0x0000000000067941 */ /* 0x000fea0003800200 */
.L_x_9367:
        /* <DEDUP_REMOVED lines=16> */
[----:B--2---:R0:W2:Y:S01]  /*69e0*/  I2F.S16 R0, R4 ;  /* 0x0000000400007306 */ /* 0x0040a20000101400 */
[----:B------:R-:W-:Y:S05]  /*69f0*/  BRA `(.L_x_9401) ;  /* 0x0000000c00347947 */ /* 0x000fea0003800000 */
.L_x_9399:
[----:B------:R-:W2:Y:S02]  /*6a00*/  LDG.E.U8 R0, desc[UR36][R4.64] ;  /* 0x0000002404007981 */ /* 0x000ea4000c1e1100 */
[----:B--2---:R-:W-:Y:S01]  /*6a10*/  I2FP.F32.U32 R0, R0 ;  /* 0x0000000000007245 */ /* 0x004fe20000201000 */
[----:B------:R-:W-:Y:S06]  /*6a20*/  BRA `(.L_x_9401) ;  /* 0x0000000c00287947 */ /* 0x000fec0003800000 */
.L_x_9398:
        /* <DEDUP_REMOVED lines=9> */
.L_x_9403:
[----:B------:R-:W2:Y:S02]  /*6ac0*/  LDG.E R0, desc[UR36][R4.64] ;  /* 0x0000002404007981 */ /* 0x000ea4000c1e1900 */
[----:B--2---:R-:W-:Y:S01]  /*6ad0*/  I2FP.F32.S32 R0, R0 ;  /* 0x0000000000007245 */ /* 0x004fe20000201400 */
[----:B------:R-:W-:Y:S06]  /*6ae0*/  BRA `(.L_x_9401) ;  /* 0x0000000800f87947 */ /* 0x000fec0003800000 */
.L_x_9402:
[----:B------:R-:W2:Y:S02]  /*6af0*/  LDG.E.U16 R0, desc[UR36][R4.64] ;  /* 0x0000002404007981 */ /* 0x000ea4000c1e1500 */
[----:B--2---:R-:W0:Y:S01]  /*6b00*/  I2F.S16 R0, R0 ;  /* 0x0000000000007306 */ /* 0x004e220000101400 */
[----:B------:R-:W-:Y:S05]  /*6b10*/  BRA `(.L_x_9401) ;  /* 0x0000000800ec7947 */ /* 0x000fea0003800000 */
.L_x_9397:
        /* <DEDUP_REMOVED lines=8> */
.L_x_9405:
[----:B------:R-:W2:Y:S02]  /*6ba0*/  LDG.E.U16 R0, desc[UR36][R4.64] ;  /* 0x0000002404007981 */ /* 0x000ea4000c1e1500 */
[----:B--2---:R-:W-:Y:S01]  /*6bb0*/  HADD2.F32 R0, -RZ, R0.H0_H0 ;  /* 0x20000000ff007230 */ /* 0x004fe20000004100 */
[----:B------:R-:W-:Y:S06]  /*6bc0*/  BRA `(.L_x_9401) ;  /* 0x0000000800c07947 */ /* 0x000fec0003800000 */
.L_x_9404:
        /* <DEDUP_REMOVED lines=8> */
.L_x_9407:
[----:B------:R-:W2:Y:S02]  /*6c50*/  LDG.E.U16 R0, desc[UR36][R4.64] ;  /* 0x0000002404007981 */ /* 0x000ea4000c1e1500 */
[----:B--2---:R-:W-:Y:S01]  /*6c60*/  HADD2.F32 R0, -RZ, R0.H0_H0 ;  /* 0x20000000ff007230 */ /* 0x004fe20000004100 */
[----:B------:R-:W-:Y:S06]  /*6c70*/  BRA `(.L_x_9401) ;  /* 0x0000000800947947 */ /* 0x000fec0003800000 */
.L_x_9406:
[----:B------:R-:W2:Y:S01]  /*6c80*/  LDG.E.64 R4, desc[UR36][R4.64] ;  /* 0x0000002404047981 */ /* 0x000ea2000c1e1b00 */
[----:B------:R-:W-:Y:S01]  /*6c90*/  UMOV UR4, 0xf0000000 ;  /* 0xf000000000047882 */ /* 0x000fe20000000000 */
[----:B------:R-:W-:Y:S01]  /*6ca0*/  UMOV UR5, 0x380fffff ;  /* 0x380fffff00057882 */ /* 0x000fe20000000000 */
[----:B--2---:R-:W0:Y:S01]  /*6cb0*/  F2F.F32.F64 R0, R4 ;  /* 0x0000000400007310 */ /* 0x004e220000301000 */
[----:B------:R-:W-:-:S14]  /*6cc0*/  DSETP.GEU.AND P0, PT, |R4|, UR4, PT ;  /* 0x0000000404007e2a */ /* 0x000fdc000bf0e200 */
[----:B0-----:R-:W-:Y:S01]  /*6cd0*/  @!P0 FMUL R0, R0, 1.175494350822287508e-38 ;  /* 0x0080000000008820 */ /* 0x001fe20000400000 */
[----:B------:R-:W-:Y:S06]  /*6ce0*/  BRA `(.L_x_9401) ;  /* 0x0000000800787947 */ /* 0x000fec0003800000 */
.L_x_9396:
        /* <DEDUP_REMOVED lines=12> */
.L_x_9410:
[----:B------:R-:W2:Y:S01]  /*6db0*/  LDG.E.64 R4, desc[UR36][R4.64] ;  /* 0x0000002404047981 */ /* 0x000ea2000c1e1b00 */
[----:B------:R-:W-:Y:S01]  /*6dc0*/  UMOV UR4, 0xf0000000 ;  /* 0xf000000000047882 */ /* 0x000fe20000000000 */
[----:B------:R-:W-:Y:S01]  /*6dd0*/  UMOV UR5, 0x380fffff ;  /* 0x380fffff00057882 */ /* 0x000fe20000000000 */
[----:B--2---:R-:W0:Y:S01]  /*6de0*/  F2F.F32.F64 R0, R4 ;  /* 0x0000000400007310 */ /* 0x004e220000301000 */
[----:B------:R-:W-:-:S14]  /*6df0*/  DSETP.GEU.AND P0, PT, |R4|, UR4, PT ;  /* 0x0000000404007e2a */ /* 0x000fdc000bf0e200 */
[----:B0-----:R-:W-:Y:S01]  /*6e00*/  @!P0 FMUL R0, R0, 1.175494350822287508e-38 ;  /* 0x0080000000008820 */ /* 0x001fe20000400000 */
[----:B------:R-:W-:Y:S06]  /*6e10*/  BRA `(.L_x_9401) ;  /* 0x00000008002c7947 */ /* 0x000fec0003800000 */
.L_x_9409:
        /* <DEDUP_REMOVED lines=25> */
.L_x_9412:
        /* <DEDUP_REMOVED lines=13> */
.L_x_9411:
[----:B------:R-:W2:Y:S02]  /*7080*/  LDG.E.U16 R0, desc[UR36][R4.64] ;  /* 0x0000002404007981 */ /* 0x000ea4000c1e1500 */
[----:B--2---:R-:W-:Y:S01]  /*7090*/  IMAD.U32 R0, R0, 0x10000, RZ ;  /* 0x0001000000007824 */ /* 0x004fe200078e00ff */
[----:B------:R-:W-:Y:S06]  /*70a0*/  BRA `(.L_x_9401) ;  /* 0x0000000400887947 */ /* 0x000fec0003800000 */
.L_x_9408:
        /* <DEDUP_REMOVED lines=11> */
.L_x_9415:
        /* <DEDUP_REMOVED lines=20> */
.L_x_9417:
[----:B------:R-:W-:Y:S05]  /*72a0*/  BSYNC.RECONVERGENT B0 ;  /* 0x0000000000007941 */ /* 0x000fea0003800200 */
.L_x_9416:
[----:B------:R-:W-:Y:S01]  /*72b0*/  IMAD.SHL.U32 R0, R0, 0x100000, RZ ;  /* 0x0010000000007824 */ /* 0x000fe200078e00ff */
[----:B------:R-:W-:-:S04]  /*72c0*/  LEA R3, R3, 0x3b800000, 0x17 ;  /* 0x3b80000003037811 */ /* 0x000fc800078eb8ff */
[----:B------:R-:W-:Y:S01]  /*72d0*/  LOP3.LUT R0, R3, R0, R7, 0xfe, !PT ;  /* 0x0000000003007212 */ /* 0x000fe200078efe07 */
[----:B------:R-:W-:Y:S06]  /*72e0*/  BRA `(.L_x_9401) ;  /* 0x0000000000f87947 */ /* 0x000fec0003800000 */
.L_x_9414:
        /* <DEDUP_REMOVED lines=20> */
.L_x_9419:
[----:B------:R-:W-:Y:S05]  /*7430*/  BSYNC.RECONVERGENT B0 ;  /* 0x0000000000007941 */ /* 0x000fea0003800200 */
.L_x_9418:
[----:B------:R-:W-:Y:S01]  /*7440*/  IMAD.SHL.U32 R0, R0, 0x200000, RZ ;  /* 0x0020000000007824 */ /* 0x000fe200078e00ff */
[----:B------:R-:W-:-:S04]  /*7450*/  LEA R3, R3, 0x37800000, 0x17 ;  /* 0x3780000003037811 */ /* 0x000fc800078eb8ff */
[----:B------:R-:W-:Y:S01]  /*7460*/  LOP3.LUT R0, R3, R0, R7, 0xfe, !PT ;  /* 0x0000000003007212 */ /* 0x000fe200078efe07 */
[----:B------:R-:W-:Y:S06]  /*7470*/  BRA `(.L_x_9401) ;  /* 0x0000000000947947 */ /* 0x000fec0003800000 */
.L_x_9413:
        /* <DEDUP_REMOVED lines=14> */
.L_x_9400:
        /* <DEDUP_REMOVED lines=16> */
.L_x_9422:
[----:B------:R-:W-:Y:S01]  /*7660*/  IMAD.MOV.U32 R0, RZ, RZ, RZ ;  /* 0x000000ffff007224 */ /* 0x000fe200078e00ff */
[----:B------:R-:W-:Y:S06]  /*7670*/  BRA `(.L_x_9401) ;  /* 0x0000000000147947 */ /* 0x000fec0003800000 */
.L_x_9421:
[----:B------:R-:W2:Y:S02]  /*7680*/  LDG.E.64 R4, desc[UR36][R4.64] ;  /* 0x0000002404047981 */ /* 0x000ea4000c1e1b00 */
[----:B--2---:R0:W2:Y:S01]  /*7690*/  I2F.U64 R0, R4 ;  /* 0x0000000400007312 */ /* 0x0040a20000301000 */
[----:B------:R-:W-:Y:S05]  /*76a0*/  BRA `(.L_x_9401) ;  /* 0x0000000000087947 */ /* 0x000fea0003800000 */
.L_x_9420:
[----:B------:R-:W2:Y:S02]  /*76b0*/  LDG.E R0, desc[UR36][R4.64] ;  /* 0x0000002404007981 */ /* 0x000ea4000c1e1900 */
[----:B--2---:R-:W-:-:S07]  /*76c0*/  I2FP.F32.U32 R0, R0 ;  /* 0x0000000000007245 */ /* 0x004fce0000201000 */
.L_x_9401:
[----:B------:R-:W-:Y:S05]  /*76d0*/  BSYNC.RECONVERGENT B6 ;  /* 0x0000000000067941 */ /* 0x000fea0003800200 */
.L_x_9395:
        /* <DEDUP_REMOVED lines=20> */
.L_x_9426:
[----:B------:R-:W0:Y:S02]  /*7820*/  F2I.S64.TRUNC R4, R4 ;  /* 0x0000000400047311 */ /* 0x000e24000020d900 */
[----:B0-----:R-:W-:-:S05]  /*7830*/  IMAD.MOV.U32 R3, RZ, RZ, R4 ;  /* 0x000000ffff037224 */ /* 0x001fca00078e0004 */
[----:B------:R0:W-:Y:S01]  /*7840*/  STG.E.U8 desc[UR36][R8.64], R3 ;  /* 0x0000000308007986 */ /* 0x0001e2000c101124 */
[----:B------:R-:W-:Y:S05]  /*7850*/  BRA `(.L_x_9428) ;  /* 0x0000000c00287947 */ /* 0x000fea0003800000 */
.L_x_9425:
        /* <DEDUP_REMOVED lines=9> */
.L_x_9430:
[----:B------:R-:W0:Y:S02]  /*78f0*/  F2I.FTZ.TRUNC.NTZ R3, R4 ;  /* 0x0000000400037305 */ /* 0x000e24000021f100 */
[----:B0-----:R0:W-:Y:S01]  /*7900*/  STG.E desc[UR36][R8.64], R3 ;  /* 0x0000000308007986 */ /* 0x0011e2000c101924 */
[----:B------:R-:W-:Y:S05]  /*7910*/  BRA `(.L_x_9428) ;  /* 0x0000000800f87947 */ /* 0x000fea0003800000 */
.L_x_9429:
[----:B------:R-:W0:Y:S02]  /*7920*/  F2I.FTZ.TRUNC.NTZ R3, R4 ;  /* 0x0000000400037305 */ /* 0x000e24000021f100 */
[----:B0-----:R0:W-:Y:S01]  /*7930*/  STG.E.U16 desc[UR36][R8.64], R3 ;  /* 0x0000000308007986 */ /* 0x0011e2000c101524 */
[----:B------:R-:W-:Y:S05]  /*7940*/  BRA `(.L_x_9428) ;  /* 0x0000000800ec7947 */ /* 0x000fea0003800000 */
.L_x_9424:
        /* <DEDUP_REMOVED lines=8> */
.L_x_9432:
[----:B------:R-:W-:-:S05]  /*79d0*/  F2FP.F16.F32.PACK_AB R4, RZ, R4 ;  /* 0x00000004ff04723e */ /* 0x000fca00000000ff */
[----:B------:R0:W-:Y:S01]  /*79e0*/  STG.E.U16 desc[UR36][R8.64], R4 ;  /* 0x0000000408007986 */ /* 0x0001e2000c101524 */
[----:B------:R-:W-:Y:S05]  /*79f0*/  BRA `(.L_x_9428) ;  /* 0x0000000800c07947 */ /* 0x000fea0003800000 */
.L_x_9431:
        /* <DEDUP_REMOVED lines=9> */
.L_x_9434:
[----:B------:R-:W-:-:S04]  /*7a90*/  F2FP.F16.F32.PACK_AB R3, RZ, R4 ;  /* 0x00000004ff03723e */ /* 0x000fc800000000ff */
[----:B------:R-:W-:-:S05]  /*7aa0*/  PRMT R3, R3, 0x5410, RZ ;  /* 0x0000541003037816 */ /* 0x000fca00000000ff */
[----:B------:R0:W-:Y:S01]  /*7ab0*/  STG.E desc[UR36][R8.64], R3 ;  /* 0x0000000308007986 */ /* 0x0001e2000c101924 */
[----:B------:R-:W-:Y:S05]  /*7ac0*/  BRA `(.L_x_9428) ;  /* 0x00000008008c7947 */ /* 0x000fea0003800000 */
.L_x_9433:
[----:B------:R-:W-:-:S06]  /*7ad0*/  FMUL.FTZ R4, R4, 1 ;  /* 0x3f80000004047820 */ /* 0x000fcc0000410000 */
[----:B------:R-:W0:Y:S02]  /*7ae0*/  F2F.F64.F32 R4, R4 ;  /* 0x0000000400047310 */ /* 0x000e240000201800 */
[----:B0-----:R0:W-:Y:S01]  /*7af0*/  STG.E.64 desc[UR36][R8.64], R4 ;  /* 0x0000000408007986 */ /* 0x0011e2000c101b24 */
[----:B------:R-:W-:Y:S05]  /*7b00*/  BRA `(.L_x_9428) ;  /* 0x00000008007c7947 */ /* 0x000fea0003800000 */
.L_x_9423:
        /* <DEDUP_REMOVED lines=13> */
.L_x_9438:
        /* <DEDUP_REMOVED lines=16> */
.L_x_9441:
[----:B------:R-:W-:-:S04]  /*7ce0*/  SHF.R.U32.HI R4, RZ, 0x18, R4 ;  /* 0x00000018ff047819 */ /* 0x000fc80000011604 */
[----:B------:R-:W-:-:S04]  /*7cf0*/  LOP3.LUT R3, R3, 0x80, R4, 0xf8, !PT ;  /* 0x0000008003037812 */ /* 0x000fc800078ef804 */
[----:B------:R-:W-:-:S07]  /*7d00*/  PRMT R0, R3, 0x7610, R0 ;  /* 0x0000761003007816 */ /* 0x000fce0000000000 */
.L_x_9440:
[----:B------:R-:W-:Y:S05]  /*7d10*/  BSYNC.RECONVERGENT B0 ;  /* 0x0000000000007941 */ /* 0x000fea0003800200 */
.L_x_9439:
[----:B------:R0:W-:Y:S01]  /*7d20*/  STG.E.U8 desc[UR36][R8.64], R0 ;  /* 0x0000000008007986 */ /* 0x0001e2000c101124 */
[----:B------:R-:W-:Y:S05]  /*7d30*/  BRA `(.L_x_9428) ;  /* 0x0000000400f07947 */ /* 0x000fea0003800000 */
.L_x_9437:
        /* <DEDUP_REMOVED lines=16> */
.L_x_9444:
[----:B------:R-:W-:-:S04]  /*7e40*/  SHF.R.U32.HI R4, RZ, 0x18, R4 ;  /* 0x00000018ff047819 */ /* 0x000fc80000011604 */
[----:B------:R-:W-:-:S04]  /*7e50*/  LOP3.LUT R3, R3, 0x80, R4, 0xf8, !PT ;  /* 0x0000008003037812 */ /* 0x000fc800078ef804 */
[----:B------:R-:W-:-:S07]  /*7e60*/  PRMT R0, R3, 0x7610, R0 ;  /* 0x0000761003007816 */ /* 0x000fce0000000000 */
.L_x_9443:
[----:B------:R-:W-:Y:S05]  /*7e70*/  BSYNC.RECONVERGENT B0 ;  /* 0x0000000000007941 */ /* 0x000fea0003800200 */
.L_x_9442:
[----:B------:R0:W-:Y:S01]  /*7e80*/  STG.E.U8 desc[UR36][R8.64], R0 ;  /* 0x0000000008007986 */ /* 0x0001e2000c101124 */
[----:B------:R-:W-:Y:S05]  /*7e90*/  BRA `(.L_x_9428) ;  /* 0x0000000400987947 */ /* 0x000fea0003800000 */
.L_x_9436:
        /* <DEDUP_REMOVED lines=21> */
.L_x_9446:
[----:B------:R-:W0:Y:S02]  /*7ff0*/  F2I.U64.TRUNC R4, R4 ;  /* 0x0000000400047311 */ /* 0x000e24000020d800 */
[----:B0-----:R0:W-:Y:S01]  /*8000*/  STG.E.64 desc[UR36][R8.64], R4 ;  /* 0x0000000408007986 */ /* 0x0011e2000c101b24 */
[----:B------:R-:W-:Y:S05]  /*8010*/  BRA `(.L_x_9428) ;  /* 0x0000000400387947 */ /* 0x000fea0003800000 */
.L_x_9445:
[----:B------:R-:W0:Y:S02]  /*8020*/  F2I.FTZ.U32.TRUNC.NTZ R3, R4 ;  /* 0x0000000400037305 */ /* 0x000e24000021f000 */
[----:B0-----:R0:W-:Y:S01]  /*8030*/  STG.E desc[UR36][R8.64], R3 ;  /* 0x0000000308007986 */ /* 0x0011e2000c101924 */
[----:B------:R-:W-:Y:S05]  /*8040*/  BRA `(.L_x_9428) ;  /* 0x00000004002c7947 */ /* 0x000fea0003800000 */
.L_x_9435:
        /* <DEDUP_REMOVED lines=10> */
.L_x_9448:
[----:B------:R-:W-:Y:S01]  /*80f0*/  FMUL.FTZ R4, R4, 1 ;  /* 0x3f80000004047820 */ /* 0x000fe20000410000 */
[----:B------:R-:W-:-:S05]  /*8100*/  CS2R R6, SRZ ;  /* 0x0000000000067805 */ /* 0x000fca000001ff00 */
[----:B------:R-:W0:Y:S02]  /*8110*/  F2F.F64.F32 R4, R4 ;  /* 0x0000000400047310 */ /* 0x000e240000201800 */
[----:B0-----:R3:W-:Y:S01]  /*8120*/  STG.E.128 desc[UR36][R8.64], R4 ;  /* 0x0000000408007986 */ /* 0x0017e2000c101d24 */
[----:B------:R-:W-:Y:S05]  /*8130*/  BRA `(.L_x_9428) ;  /* 0x0000000000f07947 */ /* 0x000fea0003800000 */
.L_x_9447:
[----:B------:R-:W-:-:S13]  /*8140*/  ISETP.NE.AND P0, PT, R3, 0xf, PT ;  /* 0x0000000f0300780c */ /* 0x000fda0003f05270 */
[----:B------:R-:W-:Y:S05]  /*8150*/  @!P0 BRA `(.L_x_9449) ;  /* 0x0000000000e08947 */ /* 0x000fea0003800000 */
[----:B------:R-:W-:-:S13]  /*8160*/  ISETP.NE.AND P0, PT, R3, 0x17, PT ;  /* 0x000000170300780c */ /* 0x000fda0003f05270 */
[----:B------:R-:W-:Y:S05]  /*8170*/  @!P0 BRA `(.L_x_9450) ;  /* 0x00000000008c8947 */ /* 0x000fea0003800000 */
[----:B------:R-:W-:-:S13]  /*8180*/  ISETP.NE.AND P0, PT, R3, 0x18, PT ;  /* 0x000000180300780c */ /* 0x000fda0003f05270 */
[----:B------:R-:W-:Y:S05]  /*8190*/  @!P0 BRA `(.L_x_9451) ;  /* 0x0000000000448947 */ /* 0x000fea0003800000 */
.L_x_9427:
        /* <DEDUP_REMOVED lines=16> */
.L_x_9452:
[----:B------:R-:W-:Y:S05]  /*82a0*/  BRA `(.L_x_9428) ;  /* 0x0000000000947947 */ /* 0x000fea0003800000 */
.L_x_9451:
        /* <DEDUP_REMOVED lines=12> */
.L_x_9454:
[----:B------:R-:W-:Y:S05]  /*8370*/  BSYNC.RECONVERGENT B0 ;  /* 0x0000000000007941 */ /* 0x000fea0003800200 */
.L_x_9453:
[----:B------:R-:W-:-:S05]  /*8380*/  LOP3.LUT R3, R0, 0x80, R5, 0xf8, !PT ;  /* 0x0000008000037812 */ /* 0x000fca00078ef805 */
[----:B------:R1:W-:Y:S01]  /*8390*/  STG.E.U8 desc[UR36][R8.64], R3 ;  /* 0x0000000308007986 */ /* 0x0003e2000c101124 */
[----:B------:R-:W-:Y:S05]  /*83a0*/  BRA `(.L_x_9428) ;  /* 0x0000000000547947 */ /* 0x000fea0003800000 */
.L_x_9450:
        /* <DEDUP_REMOVED lines=11> */
.L_x_9456:
[----:B------:R-:W-:Y:S01]  /*8460*/  IMAD.MOV.U32 R0, RZ, RZ, 0x7f ;  /* 0x0000007fff007424 */ /* 0x000fe200078e00ff */
[----:B------:R-:W-:-:S04]  /*8470*/  ISETP.GT.U32.AND P0, PT, R5, 0x7f800000, PT ;  /* 0x7f8000000500780c */ /* 0x000fc80003f04070 */
[----:B------:R-:W-:-:S09]  /*8480*/  SEL R0, R0, 0x7c, P0 ;  /* 0x0000007c00007807 */ /* 0x000fd20000000000 */
.L_x_9457:
[----:B------:R-:W-:Y:S05]  /*8490*/  BSYNC.RECONVERGENT B0 ;  /* 0x0000000000007941 */ /* 0x000fea0003800200 */
.L_x_9455:
[----:B------:R-:W-:-:S04]  /*84a0*/  SHF.R.U32.HI R3, RZ, 0x18, R4 ;  /* 0x00000018ff037819 */ /* 0x000fc80000011604 */
[----:B------:R-:W-:-:S05]  /*84b0*/  LOP3.LUT R3, R0, 0x80, R3, 0xf8, !PT ;  /* 0x0000008000037812 */ /* 0x000fca00078ef803 */
[----:B------:R2:W-:Y:S01]  /*84c0*/  STG.E.U8 desc[UR36][R8.64], R3 ;  /* 0x0000000308007986 */ /* 0x0005e2000c101124 */
[----:B------:R-:W-:Y:S05]  /*84d0*/  BRA `(.L_x_9428) ;  /* 0x0000000000087947 */ /* 0x000fea0003800000 */
.L_x_9449:
[----:B------:R-:W-:-:S05]  /*84e0*/  F2FP.BF16.F32.PACK_AB R4, RZ, R4 ;  /* 0x00000004ff04723e */ /* 0x000fca00000010ff */
[----:B------:R0:W-:Y:S02]  /*84f0*/  STG.E.U16 desc[UR36][R8.64], R4 ;  /* 0x0000000408007986 */ /* 0x0001e4000c101524 */
.L_x_9428:
[----:B------:R-:W-:-:S07]  /*8500*/  VIADD R17, R17, 0x80 ;  /* 0x0000008011117836 */ /* 0x000fce0000000000 */
.L_x_9364:
[----:B------:R-:W-:Y:S05]  /*8510*/  BSYNC.RECONVERGENT B7 ;  /* 0x0000000000077941 */ /* 0x000fea0003800200 */
.L_x_9363:
        /* <DEDUP_REMOVED lines=28> */
[----:B------:R-:W1:Y:S01]  /*86e0*/  LDCU.64 UR8, c[0x0][0x4d0] ;  /* 0x00009a00ff0877ac */ /* 0x000e620008000a00 */
[----:B------:R-:W-:Y:S01]  /*86f0*/  UISETP.NE.AND UP0, UPT, UR38, 0x2, UPT ;  /* 0x000000022600788c */ /* 0x000fe2000bf05270 */
[----:B0-----:R-:W-:-:S05]  /*8700*/  IMAD.HI.U32 R4, R7, UR7, R6 ;  /* 0x0000000707047c27 */ /* 0x001fca000f8e0006 */
[----:B---3--:R-:W-:-:S05]  /*8710*/  SHF.R.U32.HI R5, RZ, UR4, R4 ;  /* 0x00000004ff057c19 */ /* 0x008fca0008011604 */
[----:B------:R-:W-:-:S04]  /*8720*/  IMAD.MOV R6, RZ, RZ, -R5 ;  /* 0x000000ffff067224 */ /* 0x000fc800078e0a05 */
[----:B------:R-:W-:-:S04]  /*8730*/  IMAD R6, R6, UR6, R7 ;  /* 0x0000000606067c24 */ /* 0x000fc8000f8e0207 */
[C---:B-----5:R-:W-:Y:S02]  /*8740*/  IMAD R23, R6.reuse, UR5, R23 ;  /* 0x0000000506177c24 */ /* 0x060fe4000f8e0217 */
[C---:B-1----:R-:W-:Y:S02]  /*8750*/  IMAD R25, R6.reuse, UR8, R25 ;  /* 0x0000000806197c24 */ /* 0x042fe4000f8e0219 */
[----:B------:R-:W-:Y:S01]  /*8760*/  IMAD R24, R6, UR9, R24 ;  /* 0x0000000906187c24 */ /* 0x000fe2000f8e0218 */
[----:B------:R-:W-:Y:S06]  /*8770*/  BRA.U !UP0, `(.L_x_9460) ;  /* 0x0000001508007547 */ /* 0x000fec000b800000 */
[----:B------:R-:W0:Y:S01]  /*8780*/  LDCU.64 UR4, c[0x0][0x3a8] ;  /* 0x00007500ff0477ac */ /* 0x000e220008000a00 */
[----:B------:R-:W-:Y:S01]  /*8790*/  IMAD.MOV.U32 R4, RZ, RZ, RZ ;  /* 0x000000ffff047224 */ /* 0x000fe200078e00ff */
[----:B------:R-:W1:Y:S01]  /*87a0*/  LDCU UR6, c[0x0][0x3a4] ;  /* 0x00007480ff0677ac */ /* 0x000e620008000800 */
[----:B------:R-:W3:Y:S01]  /*87b0*/  LDCU UR7, c[0x0][0x4d8] ;  /* 0x00009b00ff0777ac */ /* 0x000ee20008000800 */
[----:B------:R-:W5:Y:S01]  /*87c0*/  LDCU.64 UR8, c[0x0][0x4e0] ;  /* 0x00009c00ff0877ac */ /* 0x000f620008000a00 */
[----:B------:R-:W-:Y:S01]  /*87d0*/  UISETP.NE.AND UP0, UPT, UR38, 0x3, UPT ;  /* 0x000000032600788c */ /* 0x000fe2000bf05270 */
[----:B0-----:R-:W-:-:S05]  /*87e0*/  IMAD.HI.U32 R6, R5, UR4, R4 ;  /* 0x0000000405067c27 */ /* 0x001fca000f8e0004 */
[----:B------:R-:W-:-:S05]  /*87f0*/  SHF.R.U32.HI R7, RZ, UR5, R6 ;  /* 0x00000005ff077c19 */ /* 0x000fca0008011606 */
[----:B------:R-:W-:-:S04]  /*8800*/  IMAD.MOV R4, RZ, RZ, -R7 ;  /* 0x000000ffff047224 */ /* 0x000fc800078e0a07 */
[----:B-1----:R-:W-:-:S04]  /*8810*/  IMAD R4, R4, UR6, R5 ;  /* 0x0000000604047c24 */ /* 0x002fc8000f8e0205 */
[C---:B---3--:R-:W-:Y:S02]  /*8820*/  IMAD R23, R4.reuse, UR7, R23 ;  /* 0x0000000704177c24 */ /* 0x048fe4000f8e0217 */
[C---:B-----5:R-:W-:Y:S02]  /*8830*/  IMAD R25, R4.reuse, UR8, R25 ;  /* 0x0000000804197c24 */ /* 0x060fe4000f8e0219 */
        /* <DEDUP_REMOVED lines=9> */
[----:B-1----:R-:W-:-:S05]  /*88d0*/  SHF.R.U32.HI R5, RZ, UR4, R4 ;  /* 0x00000004ff057c19 */ /* 0x002fca0008011604 */
[----:B------:R-:W-:-:S04]  /*88e0*/  IMAD.MOV R6, RZ, RZ, -R5 ;  /* 0x000000ffff067224 */ /* 0x000fc800078e0a05 */
[----:B------:R-:W-:-:S04]  /*88f0*/  IMAD R6, R6, UR6, R7 ;  /* 0x0000000606067c24 */ /* 0x000fc8000f8e0207 */
        /* <DEDUP_REMOVED lines=53> */
[----:B-1----:R-:W-:-:S04]  /*8c50*/  SHF.R.U32.HI R5, RZ, UR4, R4 ;  /* 0x00000004ff057c19 */ /* 0x002fc80008011604 */
[----:B------:R-:W-:-:S05]  /*8c60*/  IADD3 R6, PT, PT, -R5, RZ, RZ ;  /* 0x000000ff05067210 */ /* 0x000fca0007ffe1ff */
        /* <DEDUP_REMOVED lines=202> */
[----:B------:R-:W-:Y:S01]  /*9910*/  HFMA2 R4, -RZ, RZ, 0, 0 ;  /* 0x00000000ff047431 */ /* 0x000fe200000001ff */
        /* <DEDUP_REMOVED lines=31> */
[----:B0-----:R-:W-:-:S05]  /*9b10*/  IMAD.HI.U32 R0, R5, UR4, R4 ;  /* 0x0000000405007c27 */ /* 0x001fca000f8e0004 */
[----:B------:R-:W-:-:S05]  /*9b20*/  SHF.R.U32.HI R0, RZ, UR5, R0 ;  /* 0x00000005ff007c19 */ /* 0x000fca0008011600 */
[----:B------:R-:W-:-:S04]  /*9b30*/  IMAD.MOV R4, RZ, RZ, -R0 ;  /* 0x000000ffff047224 */ /* 0x000fc800078e0a00 */
[----:B-1----:R-:W-:-:S04]  /*9b40*/  IMAD R4, R4, UR6, R5 ;  /* 0x0000000604047c24 */ /* 0x002fc8000f8e0205 */
[C---:B---3--:R-:W-:Y:S02]  /*9b50*/  IMAD R23, R4.reuse, UR7, R23 ;  /* 0x0000000704177c24 */ /* 0x048fe4000f8e0217 */
[C---:B-----5:R-:W-:Y:S02]  /*9b60*/  IMAD R25, R4.reuse, UR8, R25 ;  /* 0x0000000804197c24 */ /* 0x060fe4000f8e0219 */
[----:B------:R-:W-:-:S07]  /*9b70*/  IMAD R24, R4, UR9, R24 ;  /* 0x0000000904187c24 */ /* 0x000fce000f8e0218 */
.L_x_9460:
        /* <DEDUP_REMOVED lines=24> */
.L_x_9461:
        /* <DEDUP_REMOVED lines=18> */
.L_x_9466:
[----:B------:R-:W2:Y:S02]  /*9e20*/  LDG.E.U8 R4, desc[UR36][R4.64] ;  /* 0x0000002404047981 */ /* 0x000ea4000c1e1100 */
[----:B--2---:R-:W-:Y:S01]  /*9e30*/  I2FP.F32.U32 R25, R4 ;  /* 0x0000000400197245 */ /* 0x004fe20000201000 */
[----:B------:R-:W-:Y:S06]  /*9e40*/  BRA `(.L_x_9468) ;  /* 0x0000000c00247947 */ /* 0x000fec0003800000 */
.L_x_9465:
[----:B------:R-:W-:-:S13]  /*9e50*/  ISETP.NE.AND P0, PT, R0, 0x2, PT ;  /* 0x000000020000780c */ /* 0x000fda0003f05270 */
[----:B------:R-:W-:Y:S05]  /*9e60*/  @!P0 BRA `(.L_x_9469) ;  /* 0x0000000000288947 */ /* 0x000fea0003800000 */
[----:B------:R-:W-:-:S13]  /*9e70*/  ISETP.NE.AND P0, PT, R0, 0x3, PT ;  /* 0x000000030000780c */ /* 0x000fda0003f05270 */
[----:B------:R-:W-:Y:S05]  /*9e80*/  @!P0 BRA `(.L_x_9470) ;  /* 0x0000000000148947 */ /* 0x000fea0003800000 */
[----:B------:R-:W-:-:S13]  /*9e90*/  ISETP.NE.AND P0, PT, R0, 0x4, PT ;  /* 0x000000040000780c */ /* 0x000fda0003f05270 */
[----:B------:R-:W-:Y:S05]  /*9ea0*/  @P0 BRA `(.L_x_9467) ;  /* 0x0000000800b00947 */ /* 0x000fea0003800000 */
[----:B------:R-:W2:Y:S02]  /*9eb0*/  LDG.E.64 R4, desc[UR36][R4.64] ;  /* 0x0000002404047981 */ /* 0x000ea4000c1e1b00 */
[----:B--2---:R0:W1:Y:S01]  /*9ec0*/  I2F.S64 R25, R4 ;  /* 0x0000000400197312 */ /* 0x0040620000301400 */
[----:B------:R-:W-:Y:S05]  /*9ed0*/  BRA `(.L_x_9468) ;  /* 0x0000000c00007947 */ /* 0x000fea0003800000 */
.L_x_9470:
[----:B------:R-:W2:Y:S02]  /*9ee0*/  LDG.E R4, desc[UR36][R4.64] ;  /* 0x0000002404047981 */ /* 0x000ea4000c1e1900 */
[----:B--2---:R-:W-:Y:S01]  /*9ef0*/  I2FP.F32.S32 R25, R4 ;  /* 0x0000000400197245 */ /* 0x004fe20000201400 */
[----:B------:R-:W-:Y:S06]  /*9f00*/  BRA `(.L_x_9468) ;  /* 0x0000000800f47947 */ /* 0x000fec0003800000 */
.L_x_9469:
[----:B------:R-:W2:Y:S02]  /*9f10*/  LDG.E.U16 R4, desc[UR36][R4.64] ;  /* 0x0000002404047981 */ /* 0x000ea4000c1e1500 */
[----:B--2---:R0:W1:Y:S01]  /*9f20*/  I2F.S16 R25, R4 ;  /* 0x0000000400197306 */ /* 0x0040620000101400 */
[----:B------:R-:W-:Y:S05]  /*9f30*/  BRA `(.L_x_9468) ;  /* 0x0000000800e87947 */ /* 0x000fea0003800000 */
.L_x_9464:
        /* <DEDUP_REMOVED lines=8> */
.L_x_9472:
[----:B------:R-:W2:Y:S02]  /*9fc0*/  LDG.E.U16 R4, desc[UR36][R4.64] ;  /* 0x0000002404047981 */ /* 0x000ea4000c1e1500 */
[----:B--2---:R-:W-:Y:S01]  /*9fd0*/  HADD2.F32 R25, -RZ, R4.H0_H0 ;  /* 0x20000004ff197230 */ /* 0x004fe20000004100 */
[----:B------:R-:W-:Y:S06]  /*9fe0*/  BRA `(.L_x_9468) ;  /* 0x0000000800bc7947 */ /* 0x000fec0003800000 */
.L_x_9471:
        /* <DEDUP_REMOVED lines=8> */
.L_x_9474:
[----:B------:R-:W2:Y:S02]  /*a070*/  LDG.E.U16 R4, desc[UR36][R4.64] ;  /* 0x0000002404047981 */ /* 0x000ea4000c1e1500 */
[----:B--2---:R-:W-:Y:S01]  /*a080*/  HADD2.F32 R25, -RZ, R4.H0_H0 ;  /* 0x20000004ff197230 */ /* 0x004fe20000004100 */
[----:B------:R-:W-:Y:S06]  /*a090*/  BRA `(.L_x_9468) ;  /* 0x0000000800907947 */ /* 0x000fec0003800000 */
.L_x_9473:
[----:B------:R-:W2:Y:S01]  /*a0a0*/  LDG.E.64 R4, desc[UR36][R4.64] ;  /* 0x0000002404047981 */ /* 0x000ea2000c1e1b00 */
[----:B------:R-:W-:Y:S01]  /*a0b0*/  UMOV UR4, 0xf0000000 ;  /* 0xf000000000047882 */ /* 0x000fe20000000000 */
[----:B------:R-:W-:Y:S01]  /*a0c0*/  UMOV UR5, 0x380fffff ;  /* 0x380fffff00057882 */ /* 0x000fe20000000000 */
[----:B--2---:R-:W0:Y:S01]  /*a0d0*/  F2F.F32.F64 R25, R4 ;  /* 0x0000000400197310 */ /* 0x004e220000301000 */
[----:B------:R-:W-:-:S14]  /*a0e0*/  DSETP.GEU.AND P0, PT, |R4|, UR4, PT ;  /* 0x0000000404007e2a */ /* 0x000fdc000bf0e200 */
[----:B0-----:R-:W-:Y:S01]  /*a0f0*/  @!P0 FMUL R25, R25, 1.175494350822287508e-38 ;  /* 0x0080000019198820 */ /* 0x001fe20000400000 */
[----:B------:R-:W-:Y:S06]  /*a100*/  BRA `(.L_x_9468) ;  /* 0x0000000800747947 */ /* 0x000fec0003800000 */
.L_x_9463:
        /* <DEDUP_REMOVED lines=12> */
.L_x_9477:
[----:B------:R-:W2:Y:S01]  /*a1d0*/  LDG.E.64 R4, desc[UR36][R4.64] ;  /* 0x0000002404047981 */ /* 0x000ea2000c1e1b00 */
[----:B------:R-:W-:Y:S01]  /*a1e0*/  UMOV UR4, 0xf0000000 ;  /* 0xf000000000047882 */ /* 0x000fe20000000000 */
[----:B------:R-:W-:Y:S01]  /*a1f0*/  UMOV UR5, 0x380fffff ;  /* 0x380fffff00057882 */ /* 0x000fe20000000000 */
[----:B--2---:R-:W0:Y:S01]  /*a200*/  F2F.F32.F64 R25, R4 ;  /* 0x0000000400197310 */ /* 0x004e220000301000 */
[----:B------:R-:W-:-:S14]  /*a210*/  DSETP.GEU.AND P0, PT, |R4|, UR4, PT ;  /* 0x0000000404007e2a */ /* 0x000fdc000bf0e200 */
[----:B0-----:R-:W-:Y:S01]  /*a220*/  @!P0 FMUL R25, R25, 1.175494350822287508e-38 ;  /* 0x0080000019198820 */ /* 0x001fe20000400000 */
[----:B------:R-:W-:Y:S06]  /*a230*/  BRA `(.L_x_9468) ;  /* 0x0000000800287947 */ /* 0x000fec0003800000 */
.L_x_9476:
        /* <DEDUP_REMOVED lines=25> */
.L_x_9479:
        /* <DEDUP_REMOVED lines=12> */
.L_x_9478:
[----:B------:R-:W2:Y:S02]  /*a490*/  LDG.E.U16 R4, desc[UR36][R4.64] ;  /* 0x0000002404047981 */ /* 0x000ea4000c1e1500 */
[----:B--2---:R-:W-:Y:S01]  /*a4a0*/  IMAD.U32 R25, R4, 0x10000, RZ ;  /* 0x0001000004197824 */ /* 0x004fe200078e00ff */
[----:B------:R-:W-:Y:S06]  /*a4b0*/  BRA `(.L_x_9468) ;  /* 0x0000000400887947 */ /* 0x000fec0003800000 */
.L_x_9475:
        /* <DEDUP_REMOVED lines=11> */
.L_x_9482:
        /* <DEDUP_REMOVED lines=20> */
.L_x_9484:
[----:B------:R-:W-:Y:S05]  /*a6b0*/  BSYNC.RECONVERGENT B0 ;  /* 0x0000000000007941 */ /* 0x000fea0003800200 */
.L_x_9483:
[----:B------:R-:W-:Y:S01]  /*a6c0*/  IMAD.SHL.U32 R0, R0, 0x100000, RZ ;  /* 0x0010000000007824 */ /* 0x000fe200078e00ff */
[----:B------:R-:W-:-:S04]  /*a6d0*/  LEA R3, R3, 0x3b800000, 0x17 ;  /* 0x3b80000003037811 */ /* 0x000fc800078eb8ff */
[----:B------:R-:W-:Y:S01]  /*a6e0*/  LOP3.LUT R25, R3, R0, R25, 0xfe, !PT ;  /* 0x0000000003197212 */ /* 0x000fe200078efe19 */
[----:B------:R-:W-:Y:S06]  /*a6f0*/  BRA `(.L_x_9468) ;  /* 0x0000000000f87947 */ /* 0x000fec0003800000 */
.L_x_9481:
        /* <DEDUP_REMOVED lines=20> */
.L_x_9486:
[----:B------:R-:W-:Y:S05]  /*a840*/  BSYNC.RECONVERGENT B0 ;  /* 0x0000000000007941 */ /* 0x000fea0003800200 */
.L_x_9485:
[----:B------:R-:W-:Y:S01]  /*a850*/  IMAD.SHL.U32 R0, R0, 0x200000, RZ ;  /* 0x0020000000007824 */ /* 0x000fe200078e00ff */
[----:B------:R-:W-:-:S04]  /*a860*/  LEA R3, R3, 0x37800000, 0x17 ;  /* 0x3780000003037811 */ /* 0x000fc800078eb8ff */
[----:B------:R-:W-:Y:S01]  /*a870*/  LOP3.LUT R25, R3, R0, R25, 0xfe, !PT ;  /* 0x0000000003197212 */ /* 0x000fe200078efe19 */
[----:B------:R-:W-:Y:S06]  /*a880*/  BRA `(.L_x_9468) ;  /* 0x0000000000947947 */ /* 0x000fec0003800000 */
.L_x_9480:
        /* <DEDUP_REMOVED lines=14> */
.L_x_9467:
        /* <DEDUP_REMOVED lines=16> */
.L_x_9489:
[----:B------:R-:W-:Y:S01]  /*aa70*/  IMAD.MOV.U32 R25, RZ, RZ, RZ ;  /* 0x000000ffff197224 */ /* 0x000fe200078e00ff */
[----:B------:R-:W-:Y:S06]  /*aa80*/  BRA `(.L_x_9468) ;  /* 0x0000000000147947 */ /* 0x000fec0003800000 */
.L_x_9488:
[----:B------:R-:W2:Y:S02]  /*aa90*/  LDG.E.64 R4, desc[UR36][R4.64] ;  /* 0x0000002404047981 */ /* 0x000ea4000c1e1b00 */
[----:B--2---:R0:W1:Y:S01]  /*aaa0*/  I2F.U64 R25, R4 ;  /* 0x0000000400197312 */ /* 0x0040620000301000 */
[----:B------:R-:W-:Y:S05]  /*aab0*/  BRA `(.L_x_9468) ;  /* 0x0000000000087947 */ /* 0x000fea0003800000 */
.L_x_9487:
[----:B------:R-:W2:Y:S02]  /*aac0*/  LDG.E R4, desc[UR36][R4.64] ;  /* 0x0000002404047981 */ /* 0x000ea4000c1e1900 */
[----:B--2---:R-:W-:-:S07]  /*aad0*/  I2FP.F32.U32 R25, R4 ;  /* 0x0000000400197245 */ /* 0x004fce0000201000 */
.L_x_9468:
[----:B------:R-:W-:Y:S05]  /*aae0*/  BSYNC.RECONVERGENT B6 ;  /* 0x0000000000067941 */ /* 0x000fea0003800200 */
.L_x_9462:
        /* <DEDUP_REMOVED lines=18> */
.L_x_9494:
[----:B------:R-:W2:Y:S02]  /*ac10*/  LDG.E.U8 R0, desc[UR36][R4.64] ;  /* 0x0000002404007981 */ /* 0x000ea4000c1e1100 */
[----:B--2---:R-:W-:Y:S01]  /*ac20*/  I2FP.F32.U32 R0, R0 ;  /* 0x0000000000007245 */ /* 0x004fe20000201000 */
[----:B------:R-:W-:Y:S06]  /*ac30*/  BRA `(.L_x_9496) ;  /* 0x0000000c00287947 */ /* 0x000fec0003800000 */
.L_x_9493:
        /* <DEDUP_REMOVED lines=9> */
.L_x_9498:
[----:B------:R-:W2:Y:S02]  /*acd0*/  LDG.E R0, desc[UR36][R4.64] ;  /* 0x0000002404007981 */ /* 0x000ea4000c1e1900 */
[----:B--2---:R-:W-:Y:S01]  /*ace0*/  I2FP.F32.S32 R0, R0 ;  /* 0x0000000000007245 */ /* 0x004fe20000201400 */
[----:B------:R-:W-:Y:S06]  /*acf0*/  BRA `(.L_x_9496) ;  /* 0x0000000800f87947 */ /* 0x000fec0003800000 */
.L_x_9497:
[----:B------:R-:W2:Y:S02]  /*ad00*/  LDG.E.U16 R0, desc[UR36][R4.64] ;  /* 0x0000002404007981 */ /* 0x000ea4000c1e1500 */
[----:B--2---:R-:W0:Y:S01]  /*ad10*/  I2F.S16 R0, R0 ;  /* 0x0000000000007306 */ /* 0x004e220000101400 */
[----:B------:R-:W-:Y:S05]  /*ad20*/  BRA `(.L_x_9496) ;  /* 0x0000000800ec7947 */ /* 0x000fea0003800000 */
.L_x_9492:
        /* <DEDUP_REMOVED lines=8> */
.L_x_9500:
[----:B------:R-:W2:Y:S02]  /*adb0*/  LDG.E.U16 R0, desc[UR36][R4.64] ;  /* 0x0000002404007981 */ /* 0x000ea4000c1e1500 */
[----:B--2---:R-:W-:Y:S01]  /*adc0*/  HADD2.F32 R0, -RZ, R0.H0_H0 ;  /* 0x20000000ff007230 */ /* 0x004fe20000004100 */
[----:B------:R-:W-:Y:S06]  /*add0*/  BRA `(.L_x_9496) ;  /* 0x0000000800c07947 */ /* 0x000fec0003800000 */
.L_x_9499:
        /* <DEDUP_REMOVED lines=8> */
.L_x_9502:
[----:B------:R-:W2:Y:S02]  /*ae60*/  LDG.E.U16 R0, desc[UR36][R4.64] ;  /* 0x0000002404007981 */ /* 0x000ea4000c1e1500 */
[----:B--2---:R-:W-:Y:S01]  /*ae70*/  HADD2.F32 R0, -RZ, R0.H0_H0 ;  /* 0x20000000ff007230 */ /* 0x004fe20000004100 */
[----:B------:R-:W-:Y:S06]  /*ae80*/  BRA `(.L_x_9496) ;  /* 0x0000000800947947 */ /* 0x000fec0003800000 */
.L_x_9501:
[----:B------:R-:W2:Y:S01]  /*ae90*/  LDG.E.64 R4, desc[UR36][R4.64] ;  /* 0x0000002404047981 */ /* 0x000ea2000c1e1b00 */
[----:B------:R-:W-:Y:S01]  /*aea0*/  UMOV UR4, 0xf0000000 ;  /* 0xf000000000047882 */ /* 0x000fe20000000000 */
[----:B------:R-:W-:Y:S01]  /*aeb0*/  UMOV UR5, 0x380fffff ;  /* 0x380fffff00057882 */ /* 0x000fe20000000000 */
[----:B--2---:R-:W0:Y:S01]  /*aec0*/  F2F.F32.F64 R0, R4 ;  /* 0x0000000400007310 */ /* 0x004e220000301000 */
[----:B------:R-:W-:-:S14]  /*aed0*/  DSETP.GEU.AND P0, PT, |R4|, UR4, PT ;  /* 0x0000000404007e2a */ /* 0x000fdc000bf0e200 */
[----:B0-----:R-:W-:Y:S01]  /*aee0*/  @!P0 FMUL R0, R0, 1.175494350822287508e-38 ;  /* 0x0080000000008820 */ /* 0x001fe20000400000 */
[----:B------:R-:W-:Y:S06]  /*aef0*/  BRA `(.L_x_9496) ;  /* 0x0000000800787947 */ /* 0x000fec0003800000 */
.L_x_9491:
        /* <DEDUP_REMOVED lines=12> */
.L_x_9505:
[----:B------:R-:W2:Y:S01]  /*afc0*/  LDG.E.64 R4, desc[UR36][R4.64] ;  /* 0x0000002404047981 */ /* 0x000ea2000c1e1b00 */
[----:B------:R-:W-:Y:S01]  /*afd0*/  UMOV UR4, 0xf0000000 ;  /* 0xf000000000047882 */ /* 0x000fe20000000000 */
[----:B------:R-:W-:Y:S01]  /*afe0*/  UMOV UR5, 0x380fffff ;  /* 0x380fffff00057882 */ /* 0x000fe20000000000 */
[----:B--2---:R-:W0:Y:S01]  /*aff0*/  F2F.F32.F64 R0, R4 ;  /* 0x0000000400007310 */ /* 0x004e220000301000 */
[----:B------:R-:W-:-:S14]  /*b000*/  DSETP.GEU.AND P0, PT, |R4|, UR4, PT ;  /* 0x0000000404007e2a */ /* 0x000fdc000bf0e200 */
[----:B0-----:R-:W-:Y:S01]  /*b010*/  @!P0 FMUL R0, R0, 1.175494350822287508e-38 ;  /* 0x0080000000008820 */ /* 0x001fe20000400000 */
[----:B------:R-:W-:Y:S06]  /*b020*/  BRA `(.L_x_9496) ;  /* 0x00000008002c7947 */ /* 0x000fec0003800000 */
.L_x_9504:
        /* <DEDUP_REMOVED lines=25> */
.L_x_9507:
[----:B------:R-:W2:Y:S02]  /*b1c0*/  LDG.E.U8 R4, desc[UR36][R4.64] ;  /* 0x0000002404047981 */ /* 0x000ea4000c1e1100 */
        /* <DEDUP_REMOVED lines=12> */
.L_x_9506:
[----:B------:R-:W2:Y:S02]  /*b290*/  LDG.E.U16 R0, desc[UR36][R4.64] ;  /* 0x0000002404007981 */ /* 0x000ea4000c1e1500 */
[----:B--2---:R-:W-:Y:S01]  /*b2a0*/  IMAD.U32 R0, R0, 0x10000, RZ ;  /* 0x0001000000007824 */ /* 0x004fe200078e00ff */
[----:B------:R-:W-:Y:S06]  /*b2b0*/  BRA `(.L_x_9496) ;  /* 0x0000000400887947 */ /* 0x000fec0003800000 */
.L_x_9503:
        /* <DEDUP_REMOVED lines=11> */
.L_x_9510:
        /* <DEDUP_REMOVED lines=20> */
.L_x_9512:
[----:B------:R-:W-:Y:S05]  /*b4b0*/  BSYNC.RECONVERGENT B0 ;  /* 0x0000000000007941 */ /* 0x000fea0003800200 */
.L_x_9511:
[----:B------:R-:W-:Y:S01]  /*b4c0*/  IMAD.SHL.U32 R0, R0, 0x100000, RZ ;  /* 0x0010000000007824 */ /* 0x000fe200078e00ff */
[----:B------:R-:W-:-:S04]  /*b4d0*/  LEA R3, R3, 0x3b800000, 0x17 ;  /* 0x3b80000003037811 */ /* 0x000fc800078eb8ff */
[----:B------:R-:W-:Y:S01]  /*b4e0*/  LOP3.LUT R0, R3, R0, R7, 0xfe, !PT ;  /* 0x0000000003007212 */ /* 0x000fe200078efe07 */
[----:B------:R-:W-:Y:S06]  /*b4f0*/  BRA `(.L_x_9496) ;  /* 0x0000000000f87947 */ /* 0x000fec0003800000 */
.L_x_9509:
        /* <DEDUP_REMOVED lines=20> */
.L_x_9514:
[----:B------:R-:W-:Y:S05]  /*b640*/  BSYNC.RECONVERGENT B0 ;  /* 0x0000000000007941 */ /* 0x000fea0003800200 */
.L_x_9513:
[----:B------:R-:W-:Y:S01]  /*b650*/  IMAD.SHL.U32 R0, R0, 0x200000, RZ ;  /* 0x0020000000007824 */ /* 0x000fe200078e00ff */
[----:B------:R-:W-:-:S04]  /*b660*/  LEA R3, R3, 0x37800000, 0x17 ;  /* 0x3780000003037811 */ /* 0x000fc800078eb8ff */
[----:B------:R-:W-:Y:S01]  /*b670*/  LOP3.LUT R0, R3, R0, R7, 0xfe, !PT ;  /* 0x0000000003007212 */ /* 0x000fe200078efe07 */
[----:B------:R-:W-:Y:S06]  /*b680*/  BRA `(.L_x_9496) ;  /* 0x0000000000947947 */ /* 0x000fec0003800000 */
.L_x_9508:
        /* <DEDUP_REMOVED lines=14> */
.L_x_9495:
        /* <DEDUP_REMOVED lines=9> */
[----:B------:R-:W-:-:S02]  /*b800*/  IMAD.U32 R5, RZ, RZ, UR5 ;  /* 0x00000005ff057e24 */ /* 0x000fc4000f8e00ff */
[----:B--2---:R-:W-:Y:S02]  /*b810*/  IMAD.U32 R6, RZ, RZ, UR6 ;  /* 0x00000006ff067e24 */ /* 0x004fe4000f8e00ff */
[----:B------:R-:W-:Y:S02]  /*b820*/  IMAD.U32 R7, RZ, RZ, UR7 ;  /* 0x00000007ff077e24 */ /* 0x000fe4000f8e00ff */
[----:B----4-:R-:W-:Y:S02]  /*b830*/  IMAD.U32 R10, RZ, RZ, UR8 ;  /* 0x00000008ff0a7e24 */ /* 0x010fe4000f8e00ff */
[----:B------:R-:W-:-:S07]  /*b840*/  IMAD.U32 R11, RZ, RZ, UR9 ;  /* 0x00000009ff0b7e24 */ /* 0x000fce000f8e00ff */
[----:B------:R-:W-:-:S07]  /*b850*/  LEPC R20, `(.L_x_9517) ;  /* 0x000000001014794e */ /* 0x000fce0000000000 */
[----:B-1-3-5:R-:W-:Y:S05]  /*b860*/  CALL.ABS.NOINC R14 ;  /* 0x000000000e007343 */ /* 0x02afea0003c00000 */
.L_x_9517:
[----:B------:R-:W-:Y:S01]  /*b870*/  IMAD.MOV.U32 R0, RZ, RZ, RZ ;  /* 0x000000ffff007224 */ /* 0x000fe200078e00ff */
[----:B------:R-:W-:Y:S06]  /*b880*/  BRA `(.L_x_9496) ;  /* 0x0000000000147947 */ /* 0x000fec0003800000 */
.L_x_9516:
[----:B------:R-:W2:Y:S02]  /*b890*/  LDG.E.64 R4, desc[UR36][R4.64] ;  /* 0x0000002404047981 */ /* 0x000ea4000c1e1b00 */
[----:B--2---:R0:W2:Y:S01]  /*b8a0*/  I2F.U64 R0, R4 ;  /* 0x0000000400007312 */ /* 0x0040a20000301000 */
[----:B------:R-:W-:Y:S05]  /*b8b0*/  BRA `(.L_x_9496) ;  /* 0x0000000000087947 */ /* 0x000fea0003800000 */
.L_x_9515:
[----:B------:R-:W2:Y:S02]  /*b8c0*/  LDG.E R0, desc[UR36][R4.64] ;  /* 0x0000002404007981 */ /* 0x000ea4000c1e1900 */
[----:B--2---:R-:W-:-:S07]  /*b8d0*/  I2FP.F32.U32 R0, R0 ;  /* 0x0000000000007245 */ /* 0x004fce0000201000 */
.L_x_9496:
[----:B------:R-:W-:Y:S05]  /*b8e0*/  BSYNC.RECONVERGENT B6 ;  /* 0x0000000000067941 */ /* 0x000fea0003800200 */
.L_x_9490:
        /* <DEDUP_REMOVED lines=20> */
.L_x_9521:
[----:B------:R-:W0:Y:S02]  /*ba30*/  F2I.S64.TRUNC R4, R4 ;  /* 0x0000000400047311 */ /* 0x000e24000020d900 */
[----:B0-----:R-:W-:-:S05]  /*ba40*/  IMAD.MOV.U32 R3, RZ, RZ, R4 ;  /* 0x000000ffff037224 */ /* 0x001fca00078e0004 */
[----:B------:R4:W-:Y:S01]  /*ba50*/  STG.E.U8 desc[UR36][R8.64], R3 ;  /* 0x0000000308007986 */ /* 0x0009e2000c101124 */
[----:B------:R-:W-:Y:S05]  /*ba60*/  BRA `(.L_x_9523) ;  /* 0x0000000c00287947 */ /* 0x000fea0003800000 */
.L_x_9520:
        /* <DEDUP_REMOVED lines=9> */
.L_x_9525:
[----:B------:R-:W0:Y:S02]  /*bb00*/  F2I.FTZ.TRUNC.NTZ R3, R4 ;  /* 0x0000000400037305 */ /* 0x000e24000021f100 */
[----:B0-----:R2:W-:Y:S01]  /*bb10*/  STG.E desc[UR36][R8.64], R3 ;  /* 0x0000000308007986 */ /* 0x0015e2000c101924 */
[----:B------:R-:W-:Y:S05]  /*bb20*/  BRA `(.L_x_9523) ;  /* 0x0000000800f87947 */ /* 0x000fea0003800000 */
.L_x_9524:
[----:B------:R-:W0:Y:S02]  /*bb30*/  F2I.FTZ.TRUNC.NTZ R3, R4 ;  /* 0x0000000400037305 */ /* 0x000e24000021f100 */
[----:B0-----:R0:W-:Y:S01]  /*bb40*/  STG.E.U16 desc[UR36][R8.64], R3 ;  /* 0x0000000308007986 */ /* 0x0011e2000c101524 */
[----:B------:R-:W-:Y:S05]  /*bb50*/  BRA `(.L_x_9523) ;  /* 0x0000000800ec7947 */ /* 0x000fea0003800000 */
.L_x_9519:
        /* <DEDUP_REMOVED lines=8> */
.L_x_9527:
[----:B------:R-:W-:-:S05]  /*bbe0*/  F2FP.F16.F32.PACK_AB R4, RZ, R4 ;  /* 0x00000004ff04723e */ /* 0x000fca00000000ff */
[----:B------:R0:W-:Y:S01]  /*bbf0*/  STG.E.U16 desc[UR36][R8.64], R4 ;  /* 0x0000000408007986 */ /* 0x0001e2000c101524 */
[----:B------:R-:W-:Y:S05]  /*bc00*/  BRA `(.L_x_9523) ;  /* 0x0000000800c07947 */ /* 0x000fea0003800000 */
.L_x_9526:
[----:B------:R-:W-:-:S13]  /*bc10*/  ISETP.NE.AND P0, PT, R3, 0x7, PT ;  /* 0x000000070300780c */ /* 0x000fda0003f05270 */
[----:B------:R-:W-:Y:S05]  /*bc20*/  @!P0 BRA `(.L_x_9528) ;  /* 0x00000000002c8947 */ /* 0x000fea0003800000 */
[----:B------:R-:W-:-:S13]  /*bc30*/  ISETP.NE.AND P0, PT, R3, 0x8, PT ;  /* 0x000000080300780c */ /* 0x000fda0003f05270 */
[----:B------:R-:W-:Y:S05]  /*bc40*/  @!P0 BRA `(.L_x_9529) ;  /* 0x0000000000148947 */ /* 0x000fea0003800000 */
[----:B------:R-:W-:-:S13]  /*bc50*/  ISETP.NE.AND P0, PT, R3, 0x9, PT ;  /* 0x000000090300780c */ /* 0x000fda0003f05270 */
[----:B------:R-:W-:Y:S05]  /*bc60*/  @P0 BRA `(.L_x_9522) ;  /* 0x0000000400d00947 */ /* 0x000fea0003800000 */
[----:B------:R-:W-:-:S05]  /*bc70*/  HFMA2 R5, -RZ, RZ, 0, 0 ;  /* 0x00000000ff057431 */ /* 0x000fca00000001ff */
[----:B------:R0:W-:Y:S01]  /*bc80*/  STG.E.64 desc[UR36][R8.64], R4 ;  /* 0x0000000408007986 */ /* 0x0001e2000c101b24 */
[----:B------:R-:W-:Y:S05]  /*bc90*/  BRA `(.L_x_9523) ;  /* 0x00000008009c7947 */ /* 0x000fea0003800000 */
.L_x_9529:
[----:B------:R-:W-:-:S04]  /*bca0*/  F2FP.F16.F32.PACK_AB R3, RZ, R4 ;  /* 0x00000004ff03723e */ /* 0x000fc800000000ff */
[----:B------:R-:W-:-:S05]  /*bcb0*/  PRMT R3, R3, 0x5410, RZ ;  /* 0x0000541003037816 */ /* 0x000fca00000000ff */
[----:B------:R0:W-:Y:S01]  /*bcc0*/  STG.E desc[UR36][R8.64], R3 ;  /* 0x0000000308007986 */ /* 0x0001e2000c101924 */
[----:B------:R-:W-:Y:S05]  /*bcd0*/  BRA `(.L_x_9523) ;  /* 0x00000008008c7947 */ /* 0x000fea0003800000 */
.L_x_9528:
[----:B------:R-:W-:-:S06]  /*bce0*/  FMUL.FTZ R4, R4, 1 ;  /* 0x3f80000004047820 */ /* 0x000fcc0000410000 */
[----:B------:R-:W0:Y:S02]  /*bcf0*/  F2F.F64.F32 R4, R4 ;  /* 0x0000000400047310 */ /* 0x000e240000201800 */
[----:B0-----:R0:W-:Y:S01]  /*bd00*/  STG.E.64 desc[UR36][R8.64], R4 ;  /* 0x0000000408007986 */ /* 0x0011e2000c101b24 */
[----:B------:R-:W-:Y:S05]  /*bd10*/  BRA `(.L_x_9523) ;  /* 0x00000008007c7947 */ /* 0x000fea0003800000 */
.L_x_9518:
        /* <DEDUP_REMOVED lines=13> */
.L_x_9533:
        /* <DEDUP_REMOVED lines=16> */
.L_x_9536:
[----:B------:R-:W-:-:S04]  /*bef0*/  SHF.R.U32.HI R4, RZ, 0x18, R4 ;  /* 0x00000018ff047819 */ /* 0x000fc80000011604 */
[----:B------:R-:W-:-:S04]  /*bf00*/  LOP3.LUT R3, R3, 0x80, R4, 0xf8, !PT ;  /* 0x0000008003037812 */ /* 0x000fc800078ef804 */
[----:B------:R-:W-:-:S07]  /*bf10*/  PRMT R0, R3, 0x7610, R0 ;  /* 0x0000761003007816 */ /* 0x000fce0000000000 */
.L_x_9535:
[----:B------:R-:W-:Y:S05]  /*bf20*/  BSYNC.RECONVERGENT B0 ;  /* 0x0000000000007941 */ /* 0x000fea0003800200 */
.L_x_9534:
[----:B------:R0:W-:Y:S01]  /*bf30*/  STG.E.U8 desc[UR36][R8.64], R0 ;  /* 0x0000000008007986 */ /* 0x0001e2000c101124 */
[----:B------:R-:W-:Y:S05]  /*bf40*/  BRA `(.L_x_9523) ;  /* 0x0000000400f07947 */ /* 0x000fea0003800000 */
.L_x_9532:
        /* <DEDUP_REMOVED lines=16> */
.L_x_9539:
[----:B------:R-:W-:-:S04]  /*c050*/  SHF.R.U32.HI R4, RZ, 0x18, R4 ;  /* 0x00000018ff047819 */ /* 0x000fc80000011604 */
[----:B------:R-:W-:-:S04]  /*c060*/  LOP3.LUT R3, R3, 0x80, R4, 0xf8, !PT ;  /* 0x0000008003037812 */ /* 0x000fc800078ef804 */
[----:B------:R-:W-:-:S07]  /*c070*/  PRMT R0, R3, 0x7610, R0 ;  /* 0x0000761003007816 */ /* 0x000fce0000000000 */
.L_x_9538:
[----:B------:R-:W-:Y:S05]  /*c080*/  BSYNC.RECONVERGENT B0 ;  /* 0x0000000000007941 */ /* 0x000fea0003800200 */
.L_x_9537:
[----:B------:R0:W-:Y:S01]  /*c090*/  STG.E.U8 desc[UR36][R8.64], R0 ;  /* 0x0000000008007986 */ /* 0x0001e2000c101124 */
[----:B------:R-:W-:Y:S05]  /*c0a0*/  BRA `(.L_x_9523) ;  /* 0x0000000400987947 */ /* 0x000fea0003800000 */
.L_x_9531:
        /* <DEDUP_REMOVED lines=21> */
.L_x_9541:
[----:B------:R-:W0:Y:S02]  /*c200*/  F2I.U64.TRUNC R4, R4 ;  /* 0x0000000400047311 */ /* 0x000e24000020d800 */
[----:B0-----:R0:W-:Y:S01]  /*c210*/  STG.E.64 desc[UR36][R8.64], R4 ;  /* 0x0000000408007986 */ /* 0x0011e2000c101b24 */
[----:B------:R-:W-:Y:S05]  /*c220*/  BRA `(.L_x_9523) ;  /* 0x0000000400387947 */ /* 0x000fea0003800000 */
.L_x_9540:
[----:B------:R-:W0:Y:S02]  /*c230*/  F2I.FTZ.U32.TRUNC.NTZ R3, R4 ;  /* 0x0000000400037305 */ /* 0x000e24000021f000 */
[----:B0-----:R0:W-:Y:S01]  /*c240*/  STG.E desc[UR36][R8.64], R3 ;  /* 0x0000000308007986 */ /* 0x0011e2000c101924 */
[----:B------:R-:W-:Y:S05]  /*c250*/  BRA `(.L_x_9523) ;  /* 0x00000004002c7947 */ /* 0x000fea0003800000 */
.L_x_9530:
        /* <DEDUP_REMOVED lines=10> */
.L_x_9543:
[----:B------:R-:W-:Y:S01]  /*c300*/  FMUL.FTZ R4, R4, 1 ;  /* 0x3f80000004047820 */ /* 0x000fe20000410000 */
[----:B------:R-:W-:-:S05]  /*c310*/  CS2R R6, SRZ ;  /* 0x0000000000067805 */ /* 0x000fca000001ff00 */
[----:B------:R-:W0:Y:S02]  /*c320*/  F2F.F64.F32 R4, R4 ;  /* 0x0000000400047310 */ /* 0x000e240000201800 */
[----:B0-----:R0:W-:Y:S01]  /*c330*/  STG.E.128 desc[UR36][R8.64], R4 ;  /* 0x0000000408007986 */ /* 0x0011e2000c101d24 */
[----:B------:R-:W-:Y:S05]  /*c340*/  BRA `(.L_x_9523) ;  /* 0x0000000000f07947 */ /* 0x000fea0003800000 */
.L_x_9542:
[----:B------:R-:W-:-:S13]  /*c350*/  ISETP.NE.AND P0, PT, R3, 0xf, PT ;  /* 0x0000000f0300780c */ /* 0x000fda0003f05270 */
[----:B------:R-:W-:Y:S05]  /*c360*/  @!P0 BRA `(.L_x_9544) ;  /* 0x0000000000e08947 */ /* 0x000fea0003800000 */
[----:B------:R-:W-:-:S13]  /*c370*/  ISETP.NE.AND P0, PT, R3, 0x17, PT ;  /* 0x000000170300780c */ /* 0x000fda0003f05270 */
[----:B------:R-:W-:Y:S05]  /*c380*/  @!P0 BRA `(.L_x_9545) ;  /* 0x00000000008c8947 */ /* 0x000fea0003800000 */
[----:B------:R-:W-:-:S13]  /*c390*/  ISETP.NE.AND P0, PT, R3, 0x18, PT ;  /* 0x000000180300780c */ /* 0x000fda0003f05270 */
[----:B------:R-:W-:Y:S05]  /*c3a0*/  @!P0 BRA `(.L_x_9546) ;  /* 0x0000000000448947 */ /* 0x000fea0003800000 */
.L_x_9522:
        /* <DEDUP_REMOVED lines=16> */
.L_x_9547:
[----:B------:R-:W-:Y:S05]  /*c4b0*/  BRA `(.L_x_9523) ;  /* 0x0000000000947947 */ /* 0x000fea0003800000 */
.L_x_9546:
        /* <DEDUP_REMOVED lines=12> */
.L_x_9549:
[----:B------:R-:W-:Y:S05]  /*c580*/  BSYNC.RECONVERGENT B0 ;  /* 0x0000000000007941 */ /* 0x000fea0003800200 */
.L_x_9548:
[----:B------:R-:W-:-:S05]  /*c590*/  LOP3.LUT R3, R0, 0x80, R5, 0xf8, !PT ;  /* 0x0000008000037812 */ /* 0x000fca00078ef805 */
[----:B------:R0:W-:Y:S01]  /*c5a0*/  STG.E.U8 desc[UR36][R8.64], R3 ;  /* 0x0000000308007986 */ /* 0x0001e2000c101124 */
[----:B------:R-:W-:Y:S05]  /*c5b0*/  BRA `(.L_x_9523) ;  /* 0x0000000000547947 */ /* 0x000fea0003800000 */
.L_x_9545:
        /* <DEDUP_REMOVED lines=11> */
.L_x_9551:
[----:B------:R-:W-:Y:S01]  /*c670*/  IMAD.MOV.U32 R0, RZ, RZ, 0x7f ;  /* 0x0000007fff007424 */ /* 0x000fe200078e00ff */
[----:B------:R-:W-:-:S04]  /*c680*/  ISETP.GT.U32.AND P0, PT, R5, 0x7f800000, PT ;  /* 0x7f8000000500780c */ /* 0x000fc80003f04070 */
[----:B------:R-:W-:-:S09]  /*c690*/  SEL R0, R0, 0x7c, P0 ;  /* 0x0000007c00007807 */ /* 0x000fd20000000000 */
.L_x_9552:
[----:B------:R-:W-:Y:S05]  /*c6a0*/  BSYNC.RECONVERGENT B0 ;  /* 0x0000000000007941 */ /* 0x000fea0003800200 */
.L_x_9550:
[----:B------:R-:W-:-:S04]  /*c6b0*/  SHF.R.U32.HI R3, RZ, 0x18, R4 ;  /* 0x00000018ff037819 */ /* 0x000fc80000011604 */
[----:B------:R-:W-:-:S05]  /*c6c0*/  LOP3.LUT R3, R0, 0x80, R3, 0xf8, !PT ;  /* 0x0000008000037812 */ /* 0x000fca00078ef803 */
[----:B------:R0:W-:Y:S01]  /*c6d0*/  STG.E.U8 desc[UR36][R8.64], R3 ;  /* 0x0000000308007986 */ /* 0x0001e2000c101124 */
[----:B------:R-:W-:Y:S05]  /*c6e0*/  BRA `(.L_x_9523) ;  /* 0x0000000000087947 */ /* 0x000fea0003800000 */
.L_x_9544:
[----:B------:R-:W-:-:S05]  /*c6f0*/  F2FP.BF16.F32.PACK_AB R4, RZ, R4 ;  /* 0x00000004ff04723e */ /* 0x000fca00000010ff */
[----:B------:R0:W-:Y:S02]  /*c700*/  STG.E.U16 desc[UR36][R8.64], R4 ;  /* 0x0000000408007986 */ /* 0x0001e4000c101524 */
.L_x_9523:
[----:B------:R-:W-:-:S07]  /*c710*/  VIADD R17, R17, 0x80 ;  /* 0x0000008011117836 */ /* 0x000fce0000000000 */
.L_x_9459:
[----:B------:R-:W-:Y:S05]  /*c720*/  BSYNC.RECONVERGENT B7 ;  /* 0x0000000000077941 */ /* 0x000fea0003800200 */
.L_x_9458:
        /* <DEDUP_REMOVED lines=10> */
[----:B-1-3--:R-:W-:Y:S02]  /*c7d0*/  IMAD.MOV.U32 R4, RZ, RZ, RZ ;  /* 0x000000ffff047224 */ /* 0x00afe400078e00ff */
[----:B------:R-:W-:Y:S01]  /*c7e0*/  IMAD.MOV.U32 R5, RZ, RZ, R17 ;  /* 0x000000ffff057224 */ /* 0x000fe200078e0011 */
[----:B------:R-:W1:Y:S01]  /*c7f0*/  LDCU UR6, c[0x0][0x38c] ;  /* 0x00007180ff0677ac */ /* 0x000e620008000800 */
[----:B------:R-:W3:Y:S01]  /*c800*/  LDCU.64 UR8, c[0x0][0x4c0] ;  /* 0x00009800ff0877ac */ /* 0x000ee20008000a00 */
[----:B------:R-:W-:Y:S01]  /*c810*/  UISETP.NE.AND UP0, UPT, UR40, URZ, UPT ;  /* 0x000000ff2800728c */ /* 0x000fe2000bf05270 */
[----:B0-----:R-:W-:Y:S01]  /*c820*/  IMAD.HI.U32 R4, R17, UR4, R4 ;  /* 0x0000000411047c27 */ /* 0x001fe2000f8e0004 */
[----:B------:R-:W0:Y:S04]  /*c830*/  LDCU UR4, c[0x0][0x4b8] ;  /* 0x00009700ff0477ac */ /* 0x000e280008000800 */
[----:B------:R-:W-:-:S05]  /*c840*/  SHF.R.U32.HI R5, RZ, UR5, R4 ;  /* 0x00000005ff057c19 */ /* 0x000fca0008011604 */
[----:B------:R-:W-:-:S04]  /*c850*/  IMAD.MOV R0, RZ, RZ, -R5 ;  /* 0x000000ffff007224 */ /* 0x000fc800078e0a05 */
[----:B-1----:R-:W-:-:S04]  /*c860*/  IMAD R0, R0, UR6, R17 ;  /* 0x0000000600007c24 */ /* 0x002fc8000f8e0211 */
[C---:B---3--:R-:W-:Y:S02]  /*c870*/  IMAD R23, R0.reuse, UR8, RZ ;  /* 0x0000000800177c24 */ /* 0x048fe4000f8e02ff */
[C---:B------:R-:W-:Y:S02]  /*c880*/  IMAD R24, R0.reuse, UR9, RZ ;  /* 0x0000000900187c24 */ /* 0x040fe4000f8e02ff */
[----:B0-----:R-:W-:Y:S01]  /*c890*/  IMAD R0, R0, UR4, RZ ;  /* 0x0000000400007c24 */ /* 0x001fe2000f8e02ff */
        /* <DEDUP_REMOVED lines=9> */
[----:B--2-4-:R-:W-:-:S04]  /*c930*/  IMAD.MOV R3, RZ, RZ, -R7 ;  /* 0x000000ffff037224 */ /* 0x014fc800078e0a07 */
        /* <DEDUP_REMOVED lines=325> */
.L_x_9553:
[----:B-1-3--:R-:W-:Y:S01]  /*dd90*/  IMAD.MOV.U32 R4, RZ, RZ, 0x1 ;  /* 0x00000001ff047424 */ /* 0x00afe200078e00ff */
[C---:B--2-4-:R-:W-:Y:S01]  /*dda0*/  LOP3.LUT R3, R16.reuse, 0xff, RZ, 0xc0, !PT ;  /* 0x000000ff10037812 */ /* 0x054fe200078ec0ff */
        /* <DEDUP_REMOVED lines=25> */
.L_x_9554:
        /* <DEDUP_REMOVED lines=18> */
.L_x_9559:
[----:B------:R-:W2:Y:S02]  /*e060*/  LDG.E.U8 R4, desc[UR36][R4.64] ;  /* 0x0000002404047981 */ /* 0x000ea4000c1e1100 */
[----:B--2---:R-:W-:Y:S01]  /*e070*/  I2FP.F32.U32 R18, R4 ;  /* 0x0000000400127245 */ /* 0x004fe20000201000 */
[----:B------:R-:W-:Y:S06]  /*e080*/  BRA `(.L_x_9561) ;  /* 0x0000000c00287947 */ /* 0x000fec0003800000 */
.L_x_9558:
        /* <DEDUP_REMOVED lines=9> */
.L_x_9563:
[----:B------:R-:W2:Y:S02]  /*e120*/  LDG.E R4, desc[UR36][R4.64] ;  /* 0x0000002404047981 */ /* 0x000ea4000c1e1900 */
[----:B--2---:R-:W-:Y:S01]  /*e130*/  I2FP.F32.S32 R18, R4 ;  /* 0x0000000400127245 */ /* 0x004fe20000201400 */
[----:B------:R-:W-:Y:S06]  /*e140*/  BRA `(.L_x_9561) ;  /* 0x0000000800f87947 */ /* 0x000fec0003800000 */
.L_x_9562:
[----:B------:R-:W2:Y:S02]  /*e150*/  LDG.E.U16 R4, desc[UR36][R4.64] ;  /* 0x0000002404047981 */ /* 0x000ea4000c1e1500 */
[----:B--2---:R0:W1:Y:S01]  /*e160*/  I2F.S16 R18, R4 ;  /* 0x0000000400127306 */ /* 0x0040620000101400 */
[----:B------:R-:W-:Y:S05]  /*e170*/  BRA `(.L_x_9561) ;  /* 0x0000000800ec7947 */ /* 0x000fea0003800000 */
.L_x_9557:
        /* <DEDUP_REMOVED lines=8> */
.L_x_9565:
[----:B------:R-:W2:Y:S02]  /*e200*/  LDG.E.U16 R4, desc[UR36][R4.64] ;  /* 0x0000002404047981 */ /* 0x000ea4000c1e1500 */
[----:B--2---:R-:W-:Y:S01]  /*e210*/  HADD2.F32 R18, -RZ, R4.H0_H0 ;  /* 0x20000004ff127230 */ /* 0x004fe20000004100 */
[----:B------:R-:W-:Y:S06]  /*e220*/  BRA `(.L_x_9561) ;  /* 0x0000000800c07947 */ /* 0x000fec0003800000 */
.L_x_9564:
        /* <DEDUP_REMOVED lines=8> */
.L_x_9567:
[----:B------:R-:W2:Y:S02]  /*e2b0*/  LDG.E.U16 R4, desc[UR36][R4.64] ;  /* 0x0000002404047981 */ /* 0x000ea4000c1e1500 */
[----:B--2---:R-:W-:Y:S01]  /*e2c0*/  HADD2.F32 R18, -RZ, R4.H0_H0 ;  /* 0x20000004ff127230 */ /* 0x004fe20000004100 */
[----:B------:R-:W-:Y:S06]  /*e2d0*/  BRA `(.L_x_9561) ;  /* 0x0000000800947947 */ /* 0x000fec0003800000 */
.L_x_9566:
[----:B------:R-:W2:Y:S01]  /*e2e0*/  LDG.E.64 R4, desc[UR36][R4.64] ;  /* 0x0000002404047981 */ /* 0x000ea2000c1e1b00 */
[----:B------:R-:W-:Y:S01]  /*e2f0*/  UMOV UR4, 0xf0000000 ;  /* 0xf000000000047882 */ /* 0x000fe20000000000 */
[----:B------:R-:W-:Y:S01]  /*e300*/  UMOV UR5, 0x380fffff ;  /* 0x380fffff00057882 */ /* 0x000fe20000000000 */
[----:B--2---:R-:W0:Y:S01]  /*e310*/  F2F.F32.F64 R18, R4 ;  /* 0x0000000400127310 */ /* 0x004e220000301000 */
[----:B------:R-:W-:-:S14]  /*e320*/  DSETP.GEU.AND P0, PT, |R4|, UR4, PT ;  /* 0x0000000404007e2a */ /* 0x000fdc000bf0e200 */
[----:B0-----:R-:W-:Y:S01]  /*e330*/  @!P0 FMUL R18, R18, 1.175494350822287508e-38 ;  /* 0x0080000012128820 */ /* 0x001fe20000400000 */
[----:B------:R-:W-:Y:S06]  /*e340*/  BRA `(.L_x_9561) ;  /* 0x0000000800787947 */ /* 0x000fec0003800000 */
.L_x_9556:
        /* <DEDUP_REMOVED lines=12> */
.L_x_9570:
[----:B------:R-:W2:Y:S01]  /*e410*/  LDG.E.64 R4, desc[UR36][R4.64] ;  /* 0x0000002404047981 */ /* 0x000ea2000c1e1b00 */
[----:B------:R-:W-:Y:S01]  /*e420*/  UMOV UR4, 0xf0000000 ;  /* 0xf000000000047882 */ /* 0x000fe20000000000 */
[----:B------:R-:W-:Y:S01]  /*e430*/  UMOV UR5, 0x380fffff ;  /* 0x380fffff00057882 */ /* 0x000fe20000000000 */
[----:B--2---:R-:W0:Y:S01]  /*e440*/  F2F.F32.F64 R18, R4 ;  /* 0x0000000400127310 */ /* 0x004e220000301000 */
[----:B------:R-:W-:-:S14]  /*e450*/  DSETP.GEU.AND P0, PT, |R4|, UR4, PT ;  /* 0x0000000404007e2a */ /* 0x000fdc000bf0e200 */
[----:B0-----:R-:W-:Y:S01]  /*e460*/  @!P0 FMUL R18, R18, 1.175494350822287508e-38 ;  /* 0x0080000012128820 */ /* 0x001fe20000400000 */
[----:B------:R-:W-:Y:S06]  /*e470*/  BRA `(.L_x_9561) ;  /* 0x00000008002c7947 */ /* 0x000fec0003800000 */
.L_x_9569:
        /* <DEDUP_REMOVED lines=25> */
.L_x_9572:
        /* <DEDUP_REMOVED lines=13> */
.L_x_9571:
[----:B------:R-:W2:Y:S02]  /*e6e0*/  LDG.E.U16 R4, desc[UR36][R4.64] ;  /* 0x0000002404047981 */ /* 0x000ea4000c1e1500 */
[----:B--2---:R-:W-:Y:S01]  /*e6f0*/  IMAD.U32 R18, R4, 0x10000, RZ ;  /* 0x0001000004127824 */ /* 0x004fe200078e00ff */
[----:B------:R-:W-:Y:S06]  /*e700*/  BRA `(.L_x_9561) ;  /* 0x0000000400887947 */ /* 0x000fec0003800000 */
.L_x_9568:
        /* <DEDUP_REMOVED lines=11> */
.L_x_9575:
        /* <DEDUP_REMOVED lines=20> */
.L_x_9577:
[----:B------:R-:W-:Y:S05]  /*e900*/  BSYNC.RECONVERGENT B0 ;  /* 0x0000000000007941 */ /* 0x000fea0003800200 */
.L_x_9576:
[----:B------:R-:W-:Y:S01]  /*e910*/  IMAD.SHL.U32 R0, R0, 0x100000, RZ ;  /* 0x0010000000007824 */ /* 0x000fe200078e00ff */
[----:B------:R-:W-:-:S04]  /*e920*/  LEA R3, R3, 0x3b800000, 0x17 ;  /* 0x3b80000003037811 */ /* 0x000fc800078eb8ff */
[----:B------:R-:W-:Y:S01]  /*e930*/  LOP3.LUT R18, R3, R0, R7, 0xfe, !PT ;  /* 0x0000000003127212 */ /* 0x000fe200078efe07 */
[----:B------:R-:W-:Y:S06]  /*e940*/  BRA `(.L_x_9561) ;  /* 0x0000000000f87947 */ /* 0x000fec0003800000 */
.L_x_9574:
        /* <DEDUP_REMOVED lines=20> */
.L_x_9579:
[----:B------:R-:W-:Y:S05]  /*ea90*/  BSYNC.RECONVERGENT B0 ;  /* 0x0000000000007941 */ /* 0x000fea0003800200 */
.L_x_9578:
[----:B------:R-:W-:Y:S01]  /*eaa0*/  IMAD.SHL.U32 R0, R0, 0x200000, RZ ;  /* 0x0020000000007824 */ /* 0x000fe200078e00ff */
[----:B------:R-:W-:-:S04]  /*eab0*/  LEA R3, R3, 0x37800000, 0x17 ;  /* 0x3780000003037811 */ /* 0x000fc800078eb8ff */
[----:B------:R-:W-:Y:S01]  /*eac0*/  LOP3.LUT R18, R3, R0, R7, 0xfe, !PT ;  /* 0x0000000003127212 */ /* 0x000fe200078efe07 */
[----:B------:R-:W-:Y:S06]  /*ead0*/  BRA `(.L_x_9561) ;  /* 0x0000000000947947 */ /* 0x000fec0003800000 */
.L_x_9573:
        /* <DEDUP_REMOVED lines=14> */
.L_x_9560:
        /* <DEDUP_REMOVED lines=16> */
.L_x_9582:
[----:B------:R-:W-:Y:S01]  /*ecc0*/  IMAD.MOV.U32 R18, RZ, RZ, RZ ;  /* 0x000000ffff127224 */ /* 0x000fe200078e00ff */
[----:B------:R-:W-:Y:S06]  /*ecd0*/  BRA `(.L_x_9561) ;  /* 0x0000000000147947 */ /* 0x000fec0003800000 */
.L_x_9581:
[----:B------:R-:W2:Y:S02]  /*ece0*/  LDG.E.64 R4, desc[UR36][R4.64] ;  /* 0x0000002404047981 */ /* 0x000ea4000c1e1b00 */
[----:B--2---:R0:W1:Y:S01]  /*ecf0*/  I2F.U64 R18, R4 ;  /* 0x0000000400127312 */ /* 0x0040620000301000 */
[----:B------:R-:W-:Y:S05]  /*ed00*/  BRA `(.L_x_9561) ;  /* 0x0000000000087947 */ /* 0x000fea0003800000 */
.L_x_9580:
[----:B------:R-:W2:Y:S02]  /*ed10*/  LDG.E R4, desc[UR36][R4.64] ;  /* 0x0000002404047981 */ /* 0x000ea4000c1e1900 */
[----:B--2---:R-:W-:-:S07]  /*ed20*/  I2FP.F32.U32 R18, R4 ;  /* 0x0000000400127245 */ /* 0x004fce0000201000 */
.L_x_9561:
[----:B------:R-:W-:Y:S05]  /*ed30*/  BSYNC.RECONVERGENT B6 ;  /* 0x0000000000067941 */ /* 0x000fea0003800200 */
.L_x_9555:
        /* <DEDUP_REMOVED lines=18> */
.L_x_9587:
[----:B------:R-:W2:Y:S02]  /*ee60*/  LDG.E.U8 R0, desc[UR36][R4.64] ;  /* 0x0000002404007981 */ /* 0x000ea4000c1e1100 */
[----:B--2---:R-:W-:Y:S01]  /*ee70*/  I2FP.F32.U32 R0, R0 ;  /* 0x0000000000007245 */ /* 0x004fe20000201000 */
[----:B------:R-:W-:Y:S06]  /*ee80*/  BRA `(.L_x_9589) ;  /* 0x0000000c00287947 */ /* 0x000fec0003800000 */
.L_x_9586:
[----:B------:R-:W-:-:S13]  /*ee90*/  ISETP.NE.AND P0, PT, R0, 0x2, PT ;  /* 0x000000020000780c */ /* 0x000fda0003f05270 */
[----:B------:R-:W-:Y:S05]  /*eea0*/  @!P0 BRA `(.L_x_9590) ;  /* 0x0000000000288947 */ /* 0x000fea0003800000 */
[----:B------:R-:W-:-:S13]  /*eeb0*/  ISETP.NE.AND P0, PT, R0, 0x3, PT ;  /* 0x000000030000780c */ /* 0x000fda0003f05270 */
[----:B------:R-:W-:Y:S05]  /*eec0*/  @!P0 BRA `(.L_x_9591) ;  /* 0x0000000000148947 */ /* 0x000fea0003800000 */
[----:B------:R-:W-:-:S13]  /*eed0*/  ISETP.NE.AND P0, PT, R0, 0x4, PT ;  /* 0x000000040000780c */ /* 0x000fda0003f05270 */
[----:B------:R-:W-:Y:S05]  /*eee0*/  @P0 BRA `(.L_x_9588) ;  /* 0x0000000800b40947 */ /* 0x000fea0003800000 */
[----:B------:R-:W2:Y:S02]  /*eef0*/  LDG.E.64 R4, desc[UR36][R4.64] ;  /* 0x0000002404047981 */ /* 0x000ea4000c1e1b00 */
[----:B--2---:R3:W4:Y:S01]  /*ef00*/  I2F.S64 R0, R4 ;  /* 0x0000000400007312 */ /* 0x0047220000301400 */
[----:B------:R-:W-:Y:S05]  /*ef10*/  BRA `(.L_x_9589) ;  /* 0x0000000c00047947 */ /* 0x000fea0003800000 */
.L_x_9591:
[----:B------:R-:W2:Y:S02]  /*ef20*/  LDG.E R0, desc[UR36][R4.64] ;  /* 0x0000002404007981 */ /* 0x000ea4000c1e1900 */
[----:B--2---:R-:W-:Y:S01]  /*ef30*/  I2FP.F32.S32 R0, R0 ;  /* 0x0000000000007245 */ /* 0x004fe20000201400 */
[----:B------:R-:W-:Y:S06]  /*ef40*/  BRA `(.L_x_9589) ;  /* 0x0000000800f87947 */ /* 0x000fec0003800000 */
.L_x_9590:
[----:B------:R-:W2:Y:S02]  /*ef50*/  LDG.E.U16 R0, desc[UR36][R4.64] ;  /* 0x0000002404007981 */ /* 0x000ea4000c1e1500 */
[----:B--2---:R-:W0:Y:S01]  /*ef60*/  I2F.S16 R0, R0 ;  /* 0x0000000000007306 */ /* 0x004e220000101400 */
[----:B------:R-:W-:Y:S05]  /*ef70*/  BRA `(.L_x_9589) ;  /* 0x0000000800ec7947 */ /* 0x000fea0003800000 */
.L_x_9585:
        /* <DEDUP_REMOVED lines=8> */
.L_x_9593:
[----:B------:R-:W2:Y:S02]  /*f000*/  LDG.E.U16 R0, desc[UR36][R4.64] ;  /* 0x0000002404007981 */ /* 0x000ea4000c1e1500 */
[----:B--2---:R-:W-:Y:S01]  /*f010*/  HADD2.F32 R0, -RZ, R0.H0_H0 ;  /* 0x20000000ff007230 */ /* 0x004fe20000004100 */
[----:B------:R-:W-:Y:S06]  /*f020*/  BRA `(.L_x_9589) ;  /* 0x0000000800c07947 */ /* 0x000fec0003800000 */
.L_x_9592:
        /* <DEDUP_REMOVED lines=8> */
.L_x_9595:
[----:B------:R-:W2:Y:S02]  /*f0b0*/  LDG.E.U16 R0, desc[UR36][R4.64] ;  /* 0x0000002404007981 */ /* 0x000ea4000c1e1500 */
[----:B--2---:R-:W-:Y:S01]  /*f0c0*/  HADD2.F32 R0, -RZ, R0.H0_H0 ;  /* 0x20000000ff007230 */ /* 0x004fe20000004100 */
[----:B------:R-:W-:Y:S06]  /*f0d0*/  BRA `(.L_x_9589) ;  /* 0x0000000800947947 */ /* 0x000fec0003800000 */
.L_x_9594:
[----:B------:R-:W2:Y:S01]  /*f0e0*/  LDG.E.64 R4, desc[UR36][R4.64] ;  /* 0x0000002404047981 */ /* 0x000ea2000c1e1b00 */
[----:B------:R-:W-:Y:S01]  /*f0f0*/  UMOV UR4, 0xf0000000 ;  /* 0xf000000000047882 */ /* 0x000fe20000000000 */
[----:B------:R-:W-:Y:S01]  /*f100*/  UMOV UR5, 0x380fffff ;  /* 0x380fffff00057882 */ /* 0x000fe20000000000 */
[----:B--2---:R-:W0:Y:S01]  /*f110*/  F2F.F32.F64 R0, R4 ;  /* 0x0000000400007310 */ /* 0x004e220000301000 */
[----:B------:R-:W-:-:S14]  /*f120*/  DSETP.GEU.AND P0, PT, |R4|, UR4, PT ;  /* 0x0000000404007e2a */ /* 0x000fdc000bf0e200 */
[----:B0-----:R-:W-:Y:S01]  /*f130*/  @!P0 FMUL R0, R0, 1.175494350822287508e-38 ;  /* 0x0080000000008820 */ /* 0x001fe20000400000 */
[----:B------:R-:W-:Y:S06]  /*f140*/  BRA `(.L_x_9589) ;  /* 0x0000000800787947 */ /* 0x000fec0003800000 */
.L_x_9584:
        /* <DEDUP_REMOVED lines=12> */
.L_x_9598:
[----:B------:R-:W2:Y:S01]  /*f210*/  LDG.E.64 R4, desc[UR36][R4.64] ;  /* 0x0000002404047981 */ /* 0x000ea2000c1e1b00 */
[----:B------:R-:W-:Y:S01]  /*f220*/  UMOV UR4, 0xf0000000 ;  /* 0xf000000000047882 */ /* 0x000fe20000000000 */
[----:B------:R-:W-:Y:S01]  /*f230*/  UMOV UR5, 0x380fffff ;  /* 0x380fffff00057882 */ /* 0x000fe20000000000 */
[----:B--2---:R-:W0:Y:S01]  /*f240*/  F2F.F32.F64 R0, R4 ;  /* 0x0000000400007310 */ /* 0x004e220000301000 */
[----:B------:R-:W-:-:S14]  /*f250*/  DSETP.GEU.AND P0, PT, |R4|, UR4, PT ;  /* 0x0000000404007e2a */ /* 0x000fdc000bf0e200 */
[----:B0-----:R-:W-:Y:S01]  /*f260*/  @!P0 FMUL R0, R0, 1.175494350822287508e-38 ;  /* 0x0080000000008820 */ /* 0x001fe20000400000 */
[----:B------:R-:W-:Y:S06]  /*f270*/  BRA `(.L_x_9589) ;  /* 0x00000008002c7947 */ /* 0x000fec0003800000 */
.L_x_9597:
        /* <DEDUP_REMOVED lines=25> */
.L_x_9600:
        /* <DEDUP_REMOVED lines=13> */
.L_x_9599:
[----:B------:R-:W2:Y:S02]  /*f4e0*/  LDG.E.U16 R0, desc[UR36][R4.64] ;  /* 0x0000002404007981 */ /* 0x000ea4000c1e1500 */
[----:B--2---:R-:W-:Y:S01]  /*f4f0*/  IMAD.U32 R0, R0, 0x10000, RZ ;  /* 0x0001000000007824 */ /* 0x004fe200078e00ff */
[----:B------:R-:W-:Y:S06]  /*f500*/  BRA `(.L_x_9589) ;  /* 0x0000000400887947 */ /* 0x000fec0003800000 */
.L_x_9596:
        /* <DEDUP_REMOVED lines=11> */
.L_x_9603:
        /* <DEDUP_REMOVED lines=20> */
.L_x_9605:
[----:B------:R-:W-:Y:S05]  /*f700*/  BSYNC.RECONVERGENT B0 ;  /* 0x0000000000007941 */ /* 0x000fea0003800200 */
.L_x_9604:
[----:B------:R-:W-:Y:S01]  /*f710*/  IMAD.SHL.U32 R0, R0, 0x100000, RZ ;  /* 0x0010000000007824 */ /* 0x000fe200078e00ff */
[----:B------:R-:W-:-:S04]  /*f720*/  LEA R3, R3, 0x3b800000, 0x17 ;  /* 0x3b80000003037811 */ /* 0x000fc800078eb8ff */
[----:B------:R-:W-:Y:S01]  /*f730*/  LOP3.LUT R0, R3, R0, R7, 0xfe, !PT ;  /* 0x0000000003007212 */ /* 0x000fe200078efe07 */
[----:B------:R-:W-:Y:S06]  /*f740*/  BRA `(.L_x_9589) ;  /* 0x0000000000f87947 */ /* 0x000fec0003800000 */
.L_x_9602:
        /* <DEDUP_REMOVED lines=20> */
.L_x_9607:
[----:B------:R-:W-:Y:S05]  /*f890*/  BSYNC.RECONVERGENT B0 ;  /* 0x0000000000007941 */ /* 0x000fea0003800200 */
.L_x_9606:
[----:B------:R-:W-:Y:S01]  /*f8a0*/  IMAD.SHL.U32 R0, R0, 0x200000, RZ ;  /* 0x0020000000007824 */ /* 0x000fe200078e00ff */
[----:B------:R-:W-:-:S04]  /*f8b0*/  LEA R3, R3, 0x37800000, 0x17 ;  /* 0x3780000003037811 */ /* 0x000fc800078eb8ff */
[----:B------:R-:W-:Y:S01]  /*f8c0*/  LOP3.LUT R0, R3, R0, R7, 0xfe, !PT ;  /* 0x0000000003007212 */ /* 0x000fe200078efe07 */
[----:B------:R-:W-:Y:S06]  /*f8d0*/  BRA `(.L_x_9589) ;  /* 0x0000000000947947 */ /* 0x000fec0003800000 */
.L_x_9601:
        /* <DEDUP_REMOVED lines=14> */
.L_x_9588:
        /* <DEDUP_REMOVED lines=16> */
.L_x_9610:
[----:B------:R-:W-:Y:S01]  /*fac0*/  IMAD.MOV.U32 R0, RZ, RZ, RZ ;  /* 0x000000ffff007224 */ /* 0x000fe200078e00ff */
[----:B------:R-:W-:Y:S06]  /*fad0*/  BRA `(.L_x_9589) ;  /* 0x0000000000147947 */ /* 0x000fec0003800000 */
.L_x_9609:
[----:B------:R-:W2:Y:S02]  /*fae0*/  LDG.E.64 R4, desc[UR36][R4.64] ;  /* 0x0000002404047981 */ /* 0x000ea4000c1e1b00 */
[----:B--2---:R0:W2:Y:S01]  /*faf0*/  I2F.U64 R0, R4 ;  /* 0x0000000400007312 */ /* 0x0040a20000301000 */
[----:B------:R-:W-:Y:S05]  /*fb00*/  BRA `(.L_x_9589) ;  /* 0x0000000000087947 */ /* 0x000fea0003800000 */
.L_x_9608:
[----:B------:R-:W2:Y:S02]  /*fb10*/  LDG.E R0, desc[UR36][R4.64] ;  /* 0x0000002404007981 */ /* 0x000ea4000c1e1900 */
[----:B--2---:R-:W-:-:S07]  /*fb20*/  I2FP.F32.U32 R0, R0 ;  /* 0x0000000000007245 */ /* 0x004fce0000201000 */
.L_x_9589:
[----:B------:R-:W-:Y:S05]  /*fb30*/  BSYNC.RECONVERGENT B6 ;  /* 0x0000000000067941 */ /* 0x000fea0003800200 */
.L_x_9583:
[----:B------:R-:W1:Y:S01]  /*fb40*/  LDCU UR4, c[0x0][0x668] ;  /* 0x0000cd00ff0477ac */ /* 0x000e620008000800 */
[----:B0--3--:R-:W-:-:S04]  /*fb50*/  LOP3.LUT R4, R2, 0xff, RZ, 0xc0, !PT ;  /* 0x000000ff02047812 */ /* 0x009fc800078ec0ff */
[----:B------:R-:W-:Y:S01]  /*fb60*/  ISETP.GT.AND P0, PT, R4, 0x9, PT ;  /* 0x000000090400780c */ /* 0x000fe20003f04270 */
[----:B-1---5:R-:W-:-:S04]  /*fb70*/  FMUL.FTZ R3, R18, UR4 ;  /* 0x0000000412037c20 */ /* 0x022fc80008410000 */
[----:B--2-4-:R-:W-:-:S08]  /*fb80*/  FMUL.FTZ R2, R3, R0 ;  /* 0x0000000003027220 */ /* 0x014fd00000410000 */
        /* <DEDUP_REMOVED lines=12> */
.L_x_9614:
[----:B------:R-:W0:Y:S02]  /*fc50*/  F2I.S64.TRUNC R2, R2 ;  /* 0x0000000200027311 */ /* 0x000e24000020d900 */
[----:B0-----:R-:W-:-:S05]  /*fc60*/  IMAD.MOV.U32 R5, RZ, RZ, R2 ;  /* 0x000000ffff057224 */ /* 0x001fca00078e0002 */
[----:B------:R-:W-:Y:S01]  /*fc70*/  STG.E.U8 desc[UR36][R16.64], R5 ;  /* 0x0000000510007986 */ /* 0x000fe2000c101124 */
[----:B------:R-:W-:Y:S05]  /*fc80*/  EXIT ;  /* 0x000000000000794d */ /* 0x000fea0003800000 */
.L_x_9613:
        /* <DEDUP_REMOVED lines=9> */
.L_x_9617:
[----:B------:R-:W0:Y:S02]  /*fd20*/  F2I.FTZ.TRUNC.NTZ R3, R2 ;  /* 0x0000000200037305 */ /* 0x000e24000021f100 */
[----:B0-----:R-:W-:Y:S01]  /*fd30*/  STG.E desc[UR36][R16.64], R3 ;  /* 0x0000000310007986 */ /* 0x001fe2000c101924 */
[----:B------:R-:W-:Y:S05]  /*fd40*/  EXIT ;  /* 0x000000000000794d */ /* 0x000fea0003800000 */
.L_x_9616:
[----:B------:R-:W0:Y:S02]  /*fd50*/  F2I.FTZ.TRUNC.NTZ R3, R2 ;  /* 0x0000000200037305 */ /* 0x000e24000021f100 */
[----:B0-----:R-:W-:Y:S01]  /*fd60*/  STG.E.U16 desc[UR36][R16.64], R3 ;  /* 0x0000000310007986 */ /* 0x001fe2000c101524 */
[----:B------:R-:W-:Y:S05]  /*fd70*/  EXIT ;  /* 0x000000000000794d */ /* 0x000fea0003800000 */
.L_x_9612:
        /* <DEDUP_REMOVED lines=8> */
.L_x_9619:
[----:B------:R-:W-:-:S05]  /*fe00*/  F2FP.F16.F32.PACK_AB R2, RZ, R2 ;  /* 0x00000002ff02723e */ /* 0x000fca00000000ff */
[----:B------:R-:W-:Y:S01]  /*fe10*/  STG.E.U16 desc[UR36][R16.64], R2 ;  /* 0x0000000210007986 */ /* 0x000fe2000c101524 */
[----:B------:R-:W-:Y:S05]  /*fe20*/  EXIT ;  /* 0x000000000000794d */ /* 0x000fea0003800000 */
.L_x_9618:
        /* <DEDUP_REMOVED lines=9> */
.L_x_9621:
[----:B------:R-:W-:-:S04]  /*fec0*/  F2FP.F16.F32.PACK_AB R3, RZ, R2 ;  /* 0x00000002ff03723e */ /* 0x000fc800000000ff */
[----:B------:R-:W-:-:S05]  /*fed0*/  PRMT R3, R3, 0x5410, RZ ;  /* 0x0000541003037816 */ /* 0x000fca00000000ff */
[----:B------:R-:W-:Y:S01]  /*fee0*/  STG.E desc[UR36][R16.64], R3 ;  /* 0x0000000310007986 */ /* 0x000fe2000c101924 */
[----:B------:R-:W-:Y:S05]  /*fef0*/  EXIT ;  /* 0x000000000000794d */ /* 0x000fea0003800000 */
.L_x_9620:
[----:B------:R-:W-:-:S06]  /*ff00*/  FMUL.FTZ R2, R2, 1 ;  /* 0x3f80000002027820 */ /* 0x000fcc0000410000 */
[----:B------:R-:W0:Y:S02]  /*ff10*/  F2F.F64.F32 R2, R2 ;  /* 0x0000000200027310 */ /* 0x000e240000201800 */
[----:B0-----:R-:W-:Y:S01]  /*ff20*/  STG.E.64 desc[UR36][R16.64], R2 ;  /* 0x0000000210007986 */ /* 0x001fe2000c101b24 */
[----:B------:R-:W-:Y:S05]  /*ff30*/  EXIT ;  /* 0x000000000000794d */ /* 0x000fea0003800000 */
.L_x_9611:
        /* <DEDUP_REMOVED lines=13> */
.L_x_9625:
        /* <DEDUP_REMOVED lines=16> */
.L_x_9628:
[----:B------:R-:W-:-:S04]  /*10110*/  SHF.R.U32.HI R2, RZ, 0x18, R2 ;  /* 0x00000018ff027819 */ /* 0x000fc80000011602 */
[----:B------:R-:W-:-:S04]  /*10120*/  LOP3.LUT R2, R3, 0x80, R2, 0xf8, !PT ;  /* 0x0000008003027812 */ /* 0x000fc800078ef802 */
[----:B------:R-:W-:-:S07]  /*10130*/  PRMT R8, R2, 0x7610, R8 ;  /* 0x0000761002087816 */ /* 0x000fce0000000008 */
.L_x_9627:
[----:B------:R-:W-:Y:S05]  /*10140*/  BSYNC.RECONVERGENT B0 ;  /* 0x0000000000007941 */ /* 0x000fea0003800200 */
.L_x_9626:
[----:B------:R-:W-:Y:S01]  /*10150*/  STG.E.U8 desc[UR36][R16.64], R8 ;  /* 0x0000000810007986 */ /* 0x000fe2000c101124 */
[----:B------:R-:W-:Y:S05]  /*10160*/  EXIT ;  /* 0x000000000000794d */ /* 0x000fea0003800000 */
.L_x_9624:
        /* <DEDUP_REMOVED lines=16> */
.L_x_9631:
[----:B------:R-:W-:-:S04]  /*10270*/  SHF.R.U32.HI R2, RZ, 0x18, R2 ;  /* 0x00000018ff027819 */ /* 0x000fc80000011602 */
[----:B------:R-:W-:-:S04]  /*10280*/  LOP3.LUT R3, R3, 0x80, R2, 0xf8, !PT ;  /* 0x0000008003037812 */ /* 0x000fc800078ef802 */
[----:B------:R-:W-:-:S07]  /*10290*/  PRMT R8, R3, 0x7610, R8 ;  /* 0x0000761003087816 */ /* 0x000fce0000000008 */
.L_x_9630:
[----:B------:R-:W-:Y:S05]  /*102a0*/  BSYNC.RECONVERGENT B0 ;  /* 0x0000000000007941 */ /* 0x000fea0003800200 */
.L_x_9629:
[----:B------:R-:W-:Y:S01]  /*102b0*/  STG.E.U8 desc[UR36][R16.64], R8 ;  /* 0x0000000810007986 */ /* 0x000fe2000c101124 */
[----:B------:R-:W-:Y:S05]  /*102c0*/  EXIT ;  /* 0x000000000000794d */ /* 0x000fea0003800000 */
.L_x_9623:
        /* <DEDUP_REMOVED lines=21> */
.L_x_9633:
[----:B------:R-:W0:Y:S02]  /*10420*/  F2I.U64.TRUNC R2, R2 ;  /* 0x0000000200027311 */ /* 0x000e24000020d800 */
[----:B0-----:R-:W-:Y:S01]  /*10430*/  STG.E.64 desc[UR36][R16.64], R2 ;  /* 0x0000000210007986 */ /* 0x001fe2000c101b24 */
[----:B------:R-:W-:Y:S05]  /*10440*/  EXIT ;  /* 0x000000000000794d */ /* 0x000fea0003800000 */
.L_x_9632:
[----:B------:R-:W0:Y:S02]  /*10450*/  F2I.FTZ.U32.TRUNC.NTZ R3, R2 ;  /* 0x0000000200037305 */ /* 0x000e24000021f000 */
[----:B0-----:R-:W-:Y:S01]  /*10460*/  STG.E desc[UR36][R16.64], R3 ;  /* 0x0000000310007986 */ /* 0x001fe2000c101924 */
[----:B------:R-:W-:Y:S05]  /*10470*/  EXIT ;  /* 0x000000000000794d */ /* 0x000fea0003800000 */
.L_x_9622:
        /* <DEDUP_REMOVED lines=10> */
.L_x_9635:
[----:B------:R-:W-:Y:S01]  /*10520*/  FMUL.FTZ R4, R2, 1 ;  /* 0x3f80000002047820 */ /* 0x000fe20000410000 */
[----:B------:R-:W-:-:S05]  /*10530*/  CS2R R6, SRZ ;  /* 0x0000000000067805 */ /* 0x000fca000001ff00 */
[----:B------:R-:W0:Y:S02]  /*10540*/  F2F.F64.F32 R4, R4 ;  /* 0x0000000400047310 */ /* 0x000e240000201800 */
[----:B0-----:R-:W-:Y:S01]  /*10550*/  STG.E.128 desc[UR36][R16.64], R4 ;  /* 0x0000000410007986 */ /* 0x001fe2000c101d24 */
[----:B------:R-:W-:Y:S05]  /*10560*/  EXIT ;  /* 0x000000000000794d */ /* 0x000fea0003800000 */
.L_x_9634:
[----:B------:R-:W-:-:S13]  /*10570*/  ISETP.NE.AND P0, PT, R4, 0xf, PT ;  /* 0x0000000f0400780c */ /* 0x000fda0003f05270 */
[----:B------:R-:W-:Y:S05]  /*10580*/  @!P0 BRA `(.L_x_9636) ;  /* 0x0000000000e08947 */ /* 0x000fea0003800000 */
[----:B------:R-:W-:-:S13]  /*10590*/  ISETP.NE.AND P0, PT, R4, 0x17, PT ;  /* 0x000000170400780c */ /* 0x000fda0003f05270 */
[----:B------:R-:W-:Y:S05]  /*105a0*/  @!P0 BRA `(.L_x_9637) ;  /* 0x00000000008c8947 */ /* 0x000fea0003800000 */
[----:B------:R-:W-:-:S13]  /*105b0*/  ISETP.NE.AND P0, PT, R4, 0x18, PT ;  /* 0x000000180400780c */ /* 0x000fda0003f05270 */
[----:B------:R-:W-:Y:S05]  /*105c0*/  @!P0 BRA `(.L_x_9638) ;  /* 0x0000000000448947 */ /* 0x000fea0003800000 */
.L_x_9615:
        /* <DEDUP_REMOVED lines=16> */
.L_x_9639:
[----:B------:R-:W-:Y:S05]  /*106d0*/  EXIT ;  /* 0x000000000000794d */ /* 0x000fea0003800000 */
.L_x_9638:
        /* <DEDUP_REMOVED lines=12> */
.L_x_9641:
[----:B------:R-:W-:Y:S05]  /*107a0*/  BSYNC.RECONVERGENT B0 ;  /* 0x0000000000007941 */ /* 0x000fea0003800200 */
.L_x_9640:
[----:B------:R-:W-:-:S05]  /*107b0*/  LOP3.LUT R3, R0, 0x80, R5, 0xf8, !PT ;  /* 0x0000008000037812 */ /* 0x000fca00078ef805 */
[----:B------:R-:W-:Y:S01]  /*107c0*/  STG.E.U8 desc[UR36][R16.64], R3 ;  /* 0x0000000310007986 */ /* 0x000fe2000c101124 */
[----:B------:R-:W-:Y:S05]  /*107d0*/  EXIT ;  /* 0x000000000000794d */ /* 0x000fea0003800000 */
.L_x_9637:
        /* <DEDUP_REMOVED lines=11> */
.L_x_9643:
[----:B------:R-:W-:Y:S01]  /*10890*/  IMAD.MOV.U32 R0, RZ, RZ, 0x7f ;  /* 0x0000007fff007424 */ /* 0x000fe200078e00ff */
[----:B------:R-:W-:-:S04]  /*108a0*/  ISETP.GT.U32.AND P0, PT, R4, 0x7f800000, PT ;  /* 0x7f8000000400780c */ /* 0x000fc80003f04070 */
[----:B------:R-:W-:-:S09]  /*108b0*/  SEL R0, R0, 0x7c, P0 ;  /* 0x0000007c00007807 */ /* 0x000fd20000000000 */
.L_x_9644:
[----:B------:R-:W-:Y:S05]  /*108c0*/  BSYNC.RECONVERGENT B0 ;  /* 0x0000000000007941 */ /* 0x000fea0003800200 */
.L_x_9642:
[----:B------:R-:W-:-:S04]  /*108d0*/  SHF.R.U32.HI R3, RZ, 0x18, R2 ;  /* 0x00000018ff037819 */ /* 0x000fc80000011602 */
[----:B------:R-:W-:-:S05]  /*108e0*/  LOP3.LUT R3, R0, 0x80, R3, 0xf8, !PT ;  /* 0x0000008000037812 */ /* 0x000fca00078ef803 */
[----:B------:R-:W-:Y:S01]  /*108f0*/  STG.E.U8 desc[UR36][R16.64], R3 ;  /* 0x0000000310007986 */ /* 0x000fe2000c101124 */
[----:B------:R-:W-:Y:S05]  /*10900*/  EXIT ;  /* 0x000000000000794d */ /* 0x000fea0003800000 */
.L_x_9636:
[----:B------:R-:W-:-:S05]  /*10910*/  F2FP.BF16.F32.PACK_AB R2, RZ, R2 ;  /* 0x00000002ff02723e */ /* 0x000fca00000010ff */
[----:B------:R-:W-:Y:S01]  /*10920*/  STG.E.U16 desc[UR36][R16.64], R2 ;  /* 0x0000000210007986 */ /* 0x000fe2000c101524 */
[----:B------:R-:W-:Y:S05]  /*10930*/  EXIT ;  /* 0x000000000000794d */ /* 0x000fea0003800000 */
.L_x_9645:
        /* <DEDUP_REMOVED lines=12> */
.L_x_23896:


//--------------------- .text._ZN2at6native27unrolled_elementwise_kernelIZZZNS0_54_GLOBAL__N__d8c5977b_16_LinearAlgebra_cu_35b291db_316116addr_kernel_cudaERNS_14TensorIteratorERKN3c106ScalarES8_ENKUlvE_clEvENKUlvE5_clEvEUlfffE_St5arrayIPcLm4EELi4E23TrivialOffsetCalculatorILi3EjESF_ILi1EjENS0_6memory12LoadWithCastILi3EEENSI_13StoreWithCastILi1EEEEEviT_T0_T2_T3_T4_T5_ --------------------------
	.section	.text._ZN2at6native27unrolled_elementwise_kernelIZZZNS0_54_GLOBAL__N__d8c5977b_16_LinearAlgebra_cu_35b291db_316116addr_kernel_cudaERNS_14TensorIteratorERKN3c106ScalarES8_ENKUlvE_clEvENKUlvE5_clEvEUlfffE_St5arrayIPcLm4EELi4E23TrivialOffsetCalculatorILi3EjESF_ILi1EjENS0_6memory12LoadWithCastILi3EEENSI_13StoreWithCastILi1EEEEEviT_T0_T2_T3_T4_T5_,"ax",@progbits
	.align	128
        .global         _ZN2at6native27unrolled_elementwise_kernelIZZZNS0_54_GLOBAL__N__d8c5977b_16_LinearAlgebra_cu_35b291db_316116addr_kernel_cudaERNS_14TensorIteratorERKN3c106ScalarES8_ENKUlvE_clEvENKUlvE5_clEvEUlfffE_St5arrayIPcLm4EELi4E23TrivialOffsetCalculatorILi3EjESF_ILi1EjENS0_6memory12LoadWithCastILi3EEENSI_13StoreWithCastILi1EEEEEviT_T0_T2_T3_T4_T5_
        .type           _ZN2at6native27unrolled_elementwise_kernelIZZZNS0_54_GLOBAL__N__d8c5977b_16_LinearAlgebra_cu_35b291db_316116addr_kernel_cudaERNS_14TensorIteratorERKN3c106ScalarES8_ENKUlvE_clEvENKUlvE5_clEvEUlfffE_St5arrayIPcLm4EELi4E23TrivialOffsetCalculatorILi3EjESF_ILi1EjENS0_6memory12LoadWithCastILi3EEENSI_13StoreWithCastILi1EEEEEviT_T0_T2_T3_T4_T5_,@function
        .size           _ZN2at6native27unrolled_elementwise_kernelIZZZNS0_54_GLOBAL__N__d8c5977b_16_LinearAlgebra_cu_35b291db_316116addr_kernel_cudaERNS_14TensorIteratorERKN3c106ScalarES8_ENKUlvE_clEvENKUlvE5_clEvEUlfffE_St5arrayIPcLm4EELi4E23TrivialOffsetCalculatorILi3EjESF_ILi1EjENS0_6memory12LoadWithCastILi3EEENSI_13StoreWithCastILi1EEEEEviT_T0_T2_T3_T4_T5_,(.L_x_23897 - _ZN2at6native27unrolled_elementwise_kernelIZZZNS0_54_GLOBAL__N__d8c5977b_16_LinearAlgebra_cu_35b291db_316116addr_kernel_cudaERNS_14TensorIteratorERKN3c106ScalarES8_ENKUlvE_clEvENKUlvE5_clEvEUlfffE_St5arrayIPcLm4EELi4E23TrivialOffsetCalculatorILi3EjESF_ILi1EjENS0_6memory12LoadWithCastILi3EEENSI_13StoreWithCastILi1EEEEEviT_T0_T2_T3_T4_T5_)
        .other          _ZN2at6native27unrolled_elementwise_kernelIZZZNS0_54_GLOBAL__N__d8c5977b_16_LinearAlgebra_cu_35b291db_316116addr_kernel_cudaERNS_14TensorIteratorERKN3c106ScalarES8_ENKUlvE_clEvENKUlvE5_clEvEUlfffE_St5arrayIPcLm4EELi4E23TrivialOffsetCalculatorILi3EjESF_ILi1EjENS0_6memory12LoadWithCastILi3EEENSI_13StoreWithCastILi1EEEEEviT_T0_T2_T3_T4_T5_,@"STO_CUDA_ENTRY STV_DEFAULT"
_ZN2at6native27unrolled_elementwise_kernelIZZZNS0_54_GLOBAL__N__d8c5977b_16_LinearAlgebra_cu_35b291db_316116addr_kernel_cudaERNS_14TensorIteratorERKN3c106ScalarES8_ENKUlvE_clEvENKUlvE5_clEvEUlfffE_St5arrayIPcLm4EELi4E23TrivialOffsetCalculatorILi3EjESF_ILi1EjENS0_6memory12LoadWithCastILi3EEENSI_13StoreWithCastILi1EEEEEviT_T0_T2_T3_T4_T5_:
.text._ZN2at6native27unrolled_elementwise_kernelIZZZNS0_54_GLOBAL__N__d8c5977b_16_LinearAlgebra_cu_35b291db_316116addr_kernel_cudaERNS_14TensorIteratorERKN3c106ScalarES8_ENKUlvE_clEvENKUlvE5_clEvEUlfffE_St5arrayIPcLm4EELi4E23TrivialOffsetCalculatorILi3EjESF_ILi1EjENS0_6memory12LoadWithCastILi3EEENSI_13StoreWithCastILi1EEEEEviT_T0_T2_T3_T4_T5_:
[----:B------:R-:W0:Y:S01]  /*0000*/  LDC R1, c[0x0][0x37c] ;  /* 0x0000df00ff017b82 */ /* 0x000e220000000800 */
[----:B------:R-:W1:Y:S07]  /*0010*/  S2R R2, SR_CTAID.X ;  /* 0x0000000000027919 */ /* 0x000e6e0000002500 */
[----:B------:R-:W1:Y:S01]  /*0020*/  LDC R17, c[0x0][0x380] ;  /* 0x0000e000ff117b82 */ /* 0x000e620000000800 */
[----:B------:R-:W2:Y:S01]  /*0030*/  LDCU.64 UR36, c[0x0][0x358] ;  /* 0x00006b00ff2477ac */ /* 0x000ea20008000a00 */
[----:B------:R-:W-:Y:S01]  /*0040*/  BSSY.RECONVERGENT B7, `(.L_x_9646) ;  /* 0x00001e9000077945 */ /* 0x000fe20003800200 */
[----:B------:R-:W3:Y:S01]  /*0050*/  S2R R29, SR_TID.X ;  /* 0x00000000001d7919 */ /* 0x000ee20000002100 */
[----:B------:R-:W-:Y:S01]  /*0060*/  IMAD.MOV.U32 R28, RZ, RZ, RZ ;  /* 0x000000ffff1c7224 */ /* 0x000fe200078e00ff */
[----:B------:R-:W4:Y:S01]  /*0070*/  LDCU.U8 UR38, c[0x0][0x3bd] ;  /* 0x000077a0ff2677ac */ /* 0x000f220008000000 */
[----:B------:R-:W-:-:S02]  /*0080*/  IMAD.MOV.U32 R22, RZ, RZ, RZ ;  /* 0x000000ffff167224 */ /* 0x000fc400078e00ff */
        /* <DEDUP_REMOVED lines=31> */
.L_x_9648:
        /* <DEDUP_REMOVED lines=18> */
[----:B--2---:R2:W3:Y:S01]  /*03a0*/  I2F.S16 R28, R4 ;  /* 0x00000004001c7306 */ /* 0x0044e20000101400 */
[----:B------:R-:W-:Y:S05]  /*03b0*/  BRA `(.L_x_9655) ;  /* 0x0000000c00347947 */ /* 0x000fea0003800000 */
.L_x_9653:
[----:B------:R-:W2:Y:S02]  /*03c0*/  LDG.E.U8 R4, desc[UR36][R4.64] ;  /* 0x0000002404047981 */ /* 0x000ea4000c1e1100 */
[----:B--2---:R-:W-:Y:S01]  /*03d0*/  I2FP.F32.U32 R28, R4 ;  /* 0x00000004001c7245 */ /* 0x004fe20000201000 */
[----:B------:R-:W-:Y:S06]  /*03e0*/  BRA `(.L_x_9655) ;  /* 0x0000000c00287947 */ /* 0x000fec0003800000 */
.L_x_9652:
        /* <DEDUP_REMOVED lines=9> */
.L_x_9657:
[----:B------:R-:W2:Y:S02]  /*0480*/  LDG.E R4, desc[UR36][R4.64] ;  /* 0x0000002404047981 */ /* 0x000ea4000c1e1900 */
[----:B--2---:R-:W-:Y:S01]  /*0490*/  I2FP.F32.S32 R28, R4 ;  /* 0x00000004001c7245 */ /* 0x004fe20000201400 */
[----:B------:R-:W-:Y:S06]  /*04a0*/  BRA `(.L_x_9655) ;  /* 0x0000000800f87947 */ /* 0x000fec0003800000 */
.L_x_9656:
[----:B------:R-:W2:Y:S02]  /*04b0*/  LDG.E.U16 R4, desc[UR36][R4.64] ;  /* 0x0000002404047981 */ /* 0x000ea4000c1e1500 */
[----:B--2---:R4:W0:Y:S01]  /*04c0*/  I2F.S16 R28, R4 ;  /* 0x00000004001c7306 */ /* 0x0048220000101400 */
[----:B------:R-:W-:Y:S05]  /*04d0*/  BRA `(.L_x_9655) ;  /* 0x0000000800ec7947 */ /* 0x000fea0003800000 */
.L_x_9651:
        /* <DEDUP_REMOVED lines=8> */
.L_x_9659:
[----:B------:R-:W2:Y:S02]  /*0560*/  LDG.E.U16 R4, desc[UR36][R4.64] ;  /* 0x0000002404047981 */ /* 0x000ea4000c1e1500 */
[----:B--2---:R-:W-:Y:S01]  /*0570*/  HADD2.F32 R28, -RZ, R4.H0_H0 ;  /* 0x20000004ff1c7230 */ /* 0x004fe20000004100 */
[----:B------:R-:W-:Y:S06]  /*0580*/  BRA `(.L_x_9655) ;  /* 0x0000000800c07947 */ /* 0x000fec0003800000 */
.L_x_9658:
        /* <DEDUP_REMOVED lines=8> */
.L_x_9661:
[----:B------:R-:W2:Y:S02]  /*0610*/  LDG.E.U16 R4, desc[UR36][R4.64] ;  /* 0x0000002404047981 */ /* 0x000ea4000c1e1500 */
[----:B--2---:R-:W-:Y:S01]  /*0620*/  HADD2.F32 R28, -RZ, R4.H0_H0 ;  /* 0x20000004ff1c7230 */ /* 0x004fe20000004100 */
[----:B------:R-:W-:Y:S06]  /*0630*/  BRA `(.L_x_9655) ;  /* 0x0000000800947947 */ /* 0x000fec0003800000 */
.L_x_9660:
[----:B------:R-:W2:Y:S01]  /*0640*/  LDG.E.64 R4, desc[UR36][R4.64] ;  /* 0x0000002404047981 */ /* 0x000ea2000c1e1b00 */
[----:B------:R-:W-:Y:S01]  /*0650*/  UMOV UR4, 0xf0000000 ;  /* 0xf000000000047882 */ /* 0x000fe20000000000 */
[----:B------:R-:W-:Y:S01]  /*0660*/  UMOV UR5, 0x380fffff ;  /* 0x380fffff00057882 */ /* 0x000fe20000000000 */
[----:B--2---:R-:W0:Y:S01]  /*0670*/  F2F.F32.F64 R28, R4 ;  /* 0x00000004001c7310 */ /* 0x004e220000301000 */
[----:B------:R-:W-:-:S14]  /*0680*/  DSETP.GEU.AND P0, PT, |R4|, UR4, PT ;  /* 0x0000000404007e2a */ /* 0x000fdc000bf0e200 */
[----:B0-----:R-:W-:Y:S01]  /*0690*/  @!P0 FMUL R28, R28, 1.175494350822287508e-38 ;  /* 0x008000001c1c8820 */ /* 0x001fe20000400000 */
[----:B------:R-:W-:Y:S06]  /*06a0*/  BRA `(.L_x_9655) ;  /* 0x0000000800787947 */ /* 0x000fec0003800000 */
.L_x_9650:
        /* <DEDUP_REMOVED lines=12> */
.L_x_9664:
[----:B------:R-:W2:Y:S01]  /*0770*/  LDG.E.64 R4, desc[UR36][R4.64] ;  /* 0x0000002404047981 */ /* 0x000ea2000c1e1b00 */
[----:B------:R-:W-:Y:S01]  /*0780*/  UMOV UR4, 0xf0000000 ;  /* 0xf000000000047882 */ /* 0x000fe20000000000 */
[----:B------:R-:W-:Y:S01]  /*0790*/  UMOV UR5, 0x380fffff ;  /* 0x380fffff00057882 */ /* 0x000fe20000000000 */
[----:B--2---:R-:W0:Y:S01]  /*07a0*/  F2F.F32.F64 R28, R4 ;  /* 0x00000004001c7310 */ /* 0x004e220000301000 */
[----:B------:R-:W-:-:S14]  /*07b0*/  DSETP.GEU.AND P0, PT, |R4|, UR4, PT ;  /* 0x0000000404007e2a */ /* 0x000fdc000bf0e200 */
[----:B0-----:R-:W-:Y:S01]  /*07c0*/  @!P0 FMUL R28, R28, 1.175494350822287508e-38 ;  /* 0x008000001c1c8820 */ /* 0x001fe20000400000 */
[----:B------:R-:W-:Y:S06]  /*07d0*/  BRA `(.L_x_9655) ;  /* 0x00000008002c7947 */ /* 0x000fec0003800000 */
.L_x_9663:
        /* <DEDUP_REMOVED lines=25> */
.L_x_9666:
        /* <DEDUP_REMOVED lines=13> */
.L_x_9665:
[----:B------:R-:W2:Y:S02]  /*0a40*/  LDG.E.U16 R4, desc[UR36][R4.64] ;  /* 0x0000002404047981 */ /* 0x000ea4000c1e1500 */
[----:B--2---:R-:W-:Y:S01]  /*0a50*/  IMAD.U32 R28, R4, 0x10000, RZ ;  /* 0x00010000041c7824 */ /* 0x004fe200078e00ff */
[----:B------:R-:W-:Y:S06]  /*0a60*/  BRA `(.L_x_9655) ;  /* 0x0000000400887947 */ /* 0x000fec0003800000 */
.L_x_9662:
        /* <DEDUP_REMOVED lines=11> */
.L_x_9669:
        /* <DEDUP_REMOVED lines=20> */
.L_x_9671:
[----:B------:R-:W-:Y:S05]  /*0c60*/  BSYNC.RECONVERGENT B0 ;  /* 0x0000000000007941 */ /* 0x000fea0003800200 */
.L_x_9670:
[----:B------:R-:W-:Y:S01]  /*0c70*/  IMAD.SHL.U32 R0, R0, 0x100000, RZ ;  /* 0x0010000000007824 */ /* 0x000fe200078e00ff */
[----:B------:R-:W-:-:S04]  /*0c80*/  LEA R3, R3, 0x3b800000, 0x17 ;  /* 0x3b80000003037811 */ /* 0x000fc800078eb8ff */
[----:B------:R-:W-:Y:S01]  /*0c90*/  LOP3.LUT R28, R3, R0, R7, 0xfe, !PT ;  /* 0x00000000031c7212 */ /* 0x000fe200078efe07 */
[----:B------:R-:W-:Y:S06]  /*0ca0*/  BRA `(.L_x_9655) ;  /* 0x0000000000f87947 */ /* 0x000fec0003800000 */
.L_x_9668:
        /* <DEDUP_REMOVED lines=20> */
.L_x_9673:
[----:B------:R-:W-:Y:S05]  /*0df0*/  BSYNC.RECONVERGENT B0 ;  /* 0x0000000000007941 */ /* 0x000fea0003800200 */
.L_x_9672:
[----:B------:R-:W-:Y:S01]  /*0e00*/  IMAD.SHL.U32 R0, R0, 0x200000, RZ ;  /* 0x0020000000007824 */ /* 0x000fe200078e00ff */
[----:B------:R-:W-:-:S04]  /*0e10*/  LEA R3, R3, 0x37800000, 0x17 ;  /* 0x3780000003037811 */ /* 0x000fc800078eb8ff */
[----:B------:R-:W-:Y:S01]  /*0e20*/  LOP3.LUT R28, R3, R0, R7, 0xfe, !PT ;  /* 0x00000000031c7212 */ /* 0x000fe200078efe07 */
[----:B------:R-:W-:Y:S06]  /*0e30*/  BRA `(.L_x_9655) ;  /* 0x0000000000947947 */ /* 0x000fec0003800000 */
.L_x_9667:
[----:B------:R-:W-:-:S09]  /*0e40*/  UISETP.NE.AND UP0, UPT, UR4, 0x1c, UPT ;  /* 0x0000001c0400788c */ /* 0x000fd2000bf05270 */
[----:B------:R-:W-:Y:S05]  /*0e50*/  BRA.U !UP0, `(.L_x_9674) ;  /* 0x0000000108847547 */ /* 0x000fea000b800000 */
[----:B------:R-:W-:-:S09]  /*0e60*/  UISETP.NE.AND UP0, UPT, UR4, 0x1d, UPT ;  /* 0x0000001d0400788c */ /* 0x000fd2000bf05270 */
[----:B------:R-:W-:Y:S05]  /*0e70*/  BRA.U !UP0, `(.L_x_9675) ;  /* 0x0000000108707547 */ /* 0x000fea000b800000 */
[----:B------:R-:W-:-:S09]  /*0e80*/  UISETP.NE.AND UP0, UPT, UR4, 0x2c, UPT ;  /* 0x0000002c0400788c */ /* 0x000fd2000bf05270 */
[----:B------:R-:W-:Y:S05]  /*0e90*/  BRA.U !UP0, `(.L_x_9676) ;  /* 0x0000000108487547 */ /* 0x000fea000b800000 */
.L_x_9654:
        /* <DEDUP_REMOVED lines=16> */
.L_x_9677:
[----:B------:R-:W-:Y:S01]  /*0fa0*/  IMAD.MOV.U32 R28, RZ, RZ, RZ ;  /* 0x000000ffff1c7224 */ /* 0x000fe200078e00ff */
[----:B------:R-:W-:Y:S06]  /*0fb0*/  BRA `(.L_x_9655) ;  /* 0x0000000000347947 */ /* 0x000fec0003800000 */
.L_x_9676:
        /* <DEDUP_REMOVED lines=8> */
.L_x_9675:
[----:B------:R-:W2:Y:S02]  /*1040*/  LDG.E.64 R28, desc[UR36][R4.64] ;  /* 0x00000024041c7981 */ /* 0x000ea4000c1e1b00 */
[----:B--2---:R0:W1:Y:S01]  /*1050*/  I2F.U64 R28, R28 ;  /* 0x0000001c001c7312 */ /* 0x0040620000301000 */
[----:B------:R-:W-:Y:S05]  /*1060*/  BRA `(.L_x_9655) ;  /* 0x0000000000087947 */ /* 0x000fea0003800000 */
.L_x_9674:
[----:B------:R-:W2:Y:S02]  /*1070*/  LDG.E R4, desc[UR36][R4.64] ;  /* 0x0000002404047981 */ /* 0x000ea4000c1e1900 */
[----:B--2---:R-:W-:-:S07]  /*1080*/  I2FP.F32.U32 R28, R4 ;  /* 0x00000004001c7245 */ /* 0x004fce0000201000 */
.L_x_9655:
[----:B------:R-:W-:Y:S05]  /*1090*/  BSYNC.RECONVERGENT B6 ;  /* 0x0000000000067941 */ /* 0x000fea0003800200 */
.L_x_9649:
        /* <DEDUP_REMOVED lines=20> */
.L_x_9682:
[----:B------:R-:W2:Y:S02]  /*11e0*/  LDG.E.U8 R4, desc[UR36][R4.64] ;  /* 0x0000002404047981 */ /* 0x000ea4000c1e1100 */
[----:B--2---:R-:W-:Y:S01]  /*11f0*/  I2FP.F32.U32 R22, R4 ;  /* 0x0000000400167245 */ /* 0x004fe20000201000 */
[----:B------:R-:W-:Y:S06]  /*1200*/  BRA `(.L_x_9684) ;  /* 0x0000000c00287947 */ /* 0x000fec0003800000 */
.L_x_9681:
        /* <DEDUP_REMOVED lines=9> */
.L_x_9686:
[----:B------:R-:W2:Y:S02]  /*12a0*/  LDG.E R4, desc[UR36][R4.64] ;  /* 0x0000002404047981 */ /* 0x000ea4000c1e1900 */
[----:B--2---:R-:W-:Y:S01]  /*12b0*/  I2FP.F32.S32 R22, R4 ;  /* 0x0000000400167245 */ /* 0x004fe20000201400 */
[----:B------:R-:W-:Y:S06]  /*12c0*/  BRA `(.L_x_9684) ;  /* 0x0000000800f87947 */ /* 0x000fec0003800000 */
.L_x_9685:
[----:B------:R-:W2:Y:S02]  /*12d0*/  LDG.E.U16 R4, desc[UR36][R4.64] ;  /* 0x0000002404047981 */ /* 0x000ea4000c1e1500 */
[----:B--2---:R0:W1:Y:S01]  /*12e0*/  I2F.S16 R22, R4 ;  /* 0x0000000400167306 */ /* 0x0040620000101400 */
[----:B------:R-:W-:Y:S05]  /*12f0*/  BRA `(.L_x_9684) ;  /* 0x0000000800ec7947 */ /* 0x000fea0003800000 */
.L_x_9680:
        /* <DEDUP_REMOVED lines=8> */
.L_x_9688:
[----:B------:R-:W2:Y:S02]  /*1380*/  LDG.E.U16 R4, desc[UR36][R4.64] ;  /* 0x0000002404047981 */ /* 0x000ea4000c1e1500 */
[----:B--2---:R-:W-:Y:S01]  /*1390*/  HADD2.F32 R22, -RZ, R4.H0_H0 ;  /* 0x20000004ff167230 */ /* 0x004fe20000004100 */
[----:B------:R-:W-:Y:S06]  /*13a0*/  BRA `(.L_x_9684) ;  /* 0x0000000800c07947 */ /* 0x000fec0003800000 */
.L_x_9687:
        /* <DEDUP_REMOVED lines=8> */
.L_x_9690:
[----:B------:R-:W2:Y:S02]  /*1430*/  LDG.E.U16 R4, desc[UR36][R4.64] ;  /* 0x0000002404047981 */ /* 0x000ea4000c1e1500 */
[----:B--2---:R-:W-:Y:S01]  /*1440*/  HADD2.F32 R22, -RZ, R4.H0_H0 ;  /* 0x20000004ff167230 */ /* 0x004fe20000004100 */
[----:B------:R-:W-:Y:S06]  /*1450*/  BRA `(.L_x_9684) ;  /* 0x0000000800947947 */ /* 0x000fec0003800000 */
.L_x_9689:
[----:B------:R-:W2:Y:S01]  /*1460*/  LDG.E.64 R4, desc[UR36][R4.64] ;  /* 0x0000002404047981 */ /* 0x000ea2000c1e1b00 */
[----:B------:R-:W-:Y:S01]  /*1470*/  UMOV UR4, 0xf0000000 ;  /* 0xf000000000047882 */ /* 0x000fe20000000000 */
[----:B------:R-:W-:Y:S01]  /*1480*/  UMOV UR5, 0x380fffff ;  /* 0x380fffff00057882 */ /* 0x000fe20000000000 */
[----:B--2---:R-:W0:Y:S01]  /*1490*/  F2F.F32.F64 R22, R4 ;  /* 0x0000000400167310 */ /* 0x004e220000301000 */
[----:B------:R-:W-:-:S14]  /*14a0*/  DSETP.GEU.AND P0, PT, |R4|, UR4, PT ;  /* 0x0000000404007e2a */ /* 0x000fdc000bf0e200 */
[----:B0-----:R-:W-:Y:S01]  /*14b0*/  @!P0 FMUL R22, R22, 1.175494350822287508e-38 ;  /* 0x0080000016168820 */ /* 0x001fe20000400000 */
[----:B------:R-:W-:Y:S06]  /*14c0*/  BRA `(.L_x_9684) ;  /* 0x0000000800787947 */ /* 0x000fec0003800000 */
.L_x_9679:
        /* <DEDUP_REMOVED lines=12> */
.L_x_9693:
[----:B------:R-:W2:Y:S01]  /*1590*/  LDG.E.64 R4, desc[UR36][R4.64] ;  /* 0x0000002404047981 */ /* 0x000ea2000c1e1b00 */
[----:B------:R-:W-:Y:S01]  /*15a0*/  UMOV UR4, 0xf0000000 ;  /* 0xf000000000047882 */ /* 0x000fe20000000000 */
[----:B------:R-:W-:Y:S01]  /*15b0*/  UMOV UR5, 0x380fffff ;  /* 0x380fffff00057882 */ /* 0x000fe20000000000 */
[----:B--2---:R-:W0:Y:S01]  /*15c0*/  F2F.F32.F64 R22, R4 ;  /* 0x0000000400167310 */ /* 0x004e220000301000 */
[----:B------:R-:W-:-:S14]  /*15d0*/  DSETP.GEU.AND P0, PT, |R4|, UR4, PT ;  /* 0x0000000404007e2a */ /* 0x000fdc000bf0e200 */
[----:B0-----:R-:W-:Y:S01]  /*15e0*/  @!P0 FMUL R22, R22, 1.175494350822287508e-38 ;  /* 0x0080000016168820 */ /* 0x001fe20000400000 */
[----:B------:R-:W-:Y:S06]  /*15f0*/  BRA `(.L_x_9684) ;  /* 0x00000008002c7947 */ /* 0x000fec0003800000 */
.L_x_9692:
        /* <DEDUP_REMOVED lines=25> */
.L_x_9695:
        /* <DEDUP_REMOVED lines=13> */
.L_x_9694:
[----:B------:R-:W2:Y:S02]  /*1860*/  LDG.E.U16 R4, desc[UR36][R4.64] ;  /* 0x0000002404047981 */ /* 0x000ea4000c1e1500 */
[----:B--2---:R-:W-:Y:S01]  /*1870*/  IMAD.U32 R22, R4, 0x10000, RZ ;  /* 0x0001000004167824 */ /* 0x004fe200078e00ff */
[----:B------:R-:W-:Y:S06]  /*1880*/  BRA `(.L_x_9684) ;  /* 0x0000000400887947 */ /* 0x000fec0003800000 */
.L_x_9691:
        /* <DEDUP_REMOVED lines=11> */
.L_x_9698:
        /* <DEDUP_REMOVED lines=20> */
.L_x_9700:
[----:B------:R-:W-:Y:S05]  /*1a80*/  BSYNC.RECONVERGENT B0 ;  /* 0x0000000000007941 */ /* 0x000fea0003800200 */
.L_x_9699:
[----:B------:R-:W-:Y:S01]  /*1a90*/  IMAD.SHL.U32 R0, R0, 0x100000, RZ ;  /* 0x0010000000007824 */ /* 0x000fe200078e00ff */
[----:B------:R-:W-:-:S04]  /*1aa0*/  LEA R3, R3, 0x3b800000, 0x17 ;  /* 0x3b80000003037811 */ /* 0x000fc800078eb8ff */
[----:B------:R-:W-:Y:S01]  /*1ab0*/  LOP3.LUT R22, R3, R0, R7, 0xfe, !PT ;  /* 0x0000000003167212 */ /* 0x000fe200078efe07 */
[----:B------:R-:W-:Y:S06]  /*1ac0*/  BRA `(.L_x_9684) ;  /* 0x0000000000f87947 */ /* 0x000fec0003800000 */
.L_x_9697:
        /* <DEDUP_REMOVED lines=20> */
.L_x_9702:
[----:B------:R-:W-:Y:S05]  /*1c10*/  BSYNC.RECONVERGENT B0 ;  /* 0x0000000000007941 */ /* 0x000fea0003800200 */
.L_x_9701:
[----:B------:R-:W-:Y:S01]  /*1c20*/  IMAD.SHL.U32 R0, R0, 0x200000, RZ ;  /* 0x0020000000007824 */ /* 0x000fe200078e00ff */
[----:B------:R-:W-:-:S04]  /*1c30*/  LEA R3, R3, 0x37800000, 0x17 ;  /* 0x3780000003037811 */ /* 0x000fc800078eb8ff */
[----:B------:R-:W-:Y:S01]  /*1c40*/  LOP3.LUT R22, R3, R0, R7, 0xfe, !PT ;  /* 0x0000000003167212 */ /* 0x000fe200078efe07 */
[----:B------:R-:W-:Y:S06]  /*1c50*/  BRA `(.L_x_9684) ;  /* 0x0000000000947947 */ /* 0x000fec0003800000 */
.L_x_9696:
[----:B------:R-:W-:-:S09]  /*1c60*/  UISETP.NE.AND UP0, UPT, UR4, 0x1c, UPT ;  /* 0x0000001c0400788c */ /* 0x000fd2000bf05270 */
[----:B------:R-:W-:Y:S05]  /*1c70*/  BRA.U !UP0, `(.L_x_9703) ;  /* 0x0000000108847547 */ /* 0x000fea000b800000 */
[----:B------:R-:W-:-:S09]  /*1c80*/  UISETP.NE.AND UP0, UPT, UR4, 0x1d, UPT ;  /* 0x0000001d0400788c */ /* 0x000fd2000bf05270 */
[----:B------:R-:W-:Y:S05]  /*1c90*/  BRA.U !UP0, `(.L_x_9704) ;  /* 0x0000000108707547 */ /* 0x000fea000b800000 */
[----:B------:R-:W-:-:S09]  /*1ca0*/  UISETP.NE.AND UP0, UPT, UR4, 0x2c, UPT ;  /* 0x0000002c0400788c */ /* 0x000fd2000bf05270 */
[----:B------:R-:W-:Y:S05]  /*1cb0*/  BRA.U !UP0, `(.L_x_9705) ;  /* 0x0000000108487547 */ /* 0x000fea000b800000 */
.L_x_9683:
        /* <DEDUP_REMOVED lines=16> */
.L_x_9706:
[----:B------:R-:W-:Y:S01]  /*1dc0*/  IMAD.MOV.U32 R22, RZ, RZ, RZ ;  /* 0x000000ffff167224 */ /* 0x000fe200078e00ff */
[----:B------:R-:W-:Y:S06]  /*1dd0*/  BRA `(.L_x_9684) ;  /* 0x0000000000347947 */ /* 0x000fec0003800000 */
.L_x_9705:
        /* <DEDUP_REMOVED lines=8> */
.L_x_9704:
[----:B------:R-:W2:Y:S02]  /*1e60*/  LDG.E.64 R22, desc[UR36][R4.64] ;  /* 0x0000002404167981 */ /* 0x000ea4000c1e1b00 */
[----:B--2---:R0:W1:Y:S01]  /*1e70*/  I2F.U64 R22, R22 ;  /* 0x0000001600167312 */ /* 0x0040620000301000 */
[----:B------:R-:W-:Y:S05]  /*1e80*/  BRA `(.L_x_9684) ;  /* 0x0000000000087947 */ /* 0x000fea0003800000 */
.L_x_9703:
[----:B------:R-:W2:Y:S02]  /*1e90*/  LDG.E R4, desc[UR36][R4.64] ;  /* 0x0000002404047981 */ /* 0x000ea4000c1e1900 */
[----:B--2---:R-:W-:-:S07]  /*1ea0*/  I2FP.F32.U32 R22, R4 ;  /* 0x0000000400167245 */ /* 0x004fce0000201000 */
.L_x_9684:
[----:B------:R-:W-:Y:S05]  /*1eb0*/  BSYNC.RECONVERGENT B6 ;  /* 0x0000000000067941 */ /* 0x000fea0003800200 */
.L_x_9678:
[----:B------:R-:W-:-:S07]  /*1ec0*/  VIADD R29, R19, 0x80 ;  /* 0x00000080131d7836 */ /* 0x000fce0000000000 */
.L_x_9647:
[----:B------:R-:W-:Y:S05]  /*1ed0*/  BSYNC.RECONVERGENT B7 ;  /* 0x0000000000077941 */ /* 0x000fea0003800200 */
.L_x_9646:
[----:B------:R-:W-:Y:S01]  /*1ee0*/  ISETP.GE.AND P0, PT, R29, R17, PT ;  /* 0x000000111d00720c */ /* 0x000fe20003f06270 */
[----:B------:R-:W-:Y:S01]  /*1ef0*/  BSSY.RECONVERGENT B7, `(.L_x_9707) ;  /* 0x00001e0000077945 */ /* 0x000fe20003800200 */
[----:B0-----:R-:W-:Y:S02]  /*1f00*/  IMAD.MOV.U32 R23, RZ, RZ, RZ ;  /* 0x000000ffff177224 */ /* 0x001fe400078e00ff */
[----:B------:R-:W-:-:S09]  /*1f10*/  IMAD.MOV.U32 R25, RZ, RZ, RZ ;  /* 0x000000ffff197224 */ /* 0x000fd200078e00ff */
[----:B------:R-:W-:Y:S05]  /*1f20*/  @P0 BRA `(.L_x_9708) ;  /* 0x0000001c00700947 */ /* 0x000fea0003800000 */
[----:B------:R-:W-:Y:S01]  /*1f30*/  IMAD.MOV.U32 R3, RZ, RZ, 0x1 ;  /* 0x00000001ff037424 */ /* 0x000fe200078e00ff */
[----:B------:R-:W-:Y:S01]  /*1f40*/  LOP3.LUT R0, R16, 0xff, RZ, 0xc0, !PT ;  /* 0x000000ff10007812 */ /* 0x000fe200078ec0ff */
[----:B------:R-:W-:Y:S01]  /*1f50*/  IMAD R18, R2, 0x200, R29 ;  /* 0x0000020002127824 */ /* 0x000fe200078e021d */
[----:B------:R-:W-:Y:S02]  /*1f60*/  ISETP.LE.U32.AND P1, PT, R16, 0x2c, PT ;  /* 0x0000002c1000780c */ /* 0x000fe40003f23070 */
[CC--:B--2-4-:R-:W-:Y:S02]  /*1f70*/  SHF.L.U32 R4, R3.reuse, R0.reuse, RZ ;  /* 0x0000000003047219 */ /* 0x0d4fe400000006ff */
        /* <DEDUP_REMOVED lines=20> */
.L_x_9709:
        /* <DEDUP_REMOVED lines=20> */
.L_x_9714:
[----:B------:R-:W2:Y:S02]  /*2200*/  LDG.E.U8 R4, desc[UR36][R4.64] ;  /* 0x0000002404047981 */ /* 0x000ea4000c1e1100 */
[----:B--2---:R-:W-:Y:S01]  /*2210*/  I2FP.F32.U32 R23, R4 ;  /* 0x0000000400177245 */ /* 0x004fe20000201000 */
[----:B------:R-:W-:Y:S06]  /*2220*/  BRA `(.L_x_9716) ;  /* 0x0000000c00247947 */ /* 0x000fec0003800000 */
.L_x_9713:
        /* <DEDUP_REMOVED lines=9> */
.L_x_9718:
[----:B------:R-:W2:Y:S02]  /*22c0*/  LDG.E R4, desc[UR36][R4.64] ;  /* 0x0000002404047981 */ /* 0x000ea4000c1e1900 */
[----:B--2---:R-:W-:Y:S01]  /*22d0*/  I2FP.F32.S32 R23, R4 ;  /* 0x0000000400177245 */ /* 0x004fe20000201400 */
[----:B------:R-:W-:Y:S06]  /*22e0*/  BRA `(.L_x_9716) ;  /* 0x0000000800f47947 */ /* 0x000fec0003800000 */
.L_x_9717:
[----:B------:R-:W2:Y:S02]  /*22f0*/  LDG.E.U16 R4, desc[UR36][R4.64] ;  /* 0x0000002404047981 */ /* 0x000ea4000c1e1500 */
[----:B--2---:R0:W2:Y:S01]  /*2300*/  I2F.S16 R23, R4 ;  /* 0x0000000400177306 */ /* 0x0040a20000101400 */
[----:B------:R-:W-:Y:S05]  /*2310*/  BRA `(.L_x_9716) ;  /* 0x0000000800e87947 */ /* 0x000fea0003800000 */
.L_x_9712:
        /* <DEDUP_REMOVED lines=8> */
.L_x_9720:
[----:B------:R-:W2:Y:S02]  /*23a0*/  LDG.E.U16 R4, desc[UR36][R4.64] ;  /* 0x0000002404047981 */ /* 0x000ea4000c1e1500 */
[----:B--2---:R-:W-:Y:S01]  /*23b0*/  HADD2.F32 R23, -RZ, R4.H0_H0 ;  /* 0x20000004ff177230 */ /* 0x004fe20000004100 */
[----:B------:R-:W-:Y:S06]  /*23c0*/  BRA `(.L_x_9716) ;  /* 0x0000000800bc7947 */ /* 0x000fec0003800000 */
.L_x_9719:
        /* <DEDUP_REMOVED lines=8> */
.L_x_9722:
[----:B------:R-:W2:Y:S02]  /*2450*/  LDG.E.U16 R4, desc[UR36][R4.64] ;  /* 0x0000002404047981 */ /* 0x000ea4000c1e1500 */
[----:B--2---:R-:W-:Y:S01]  /*2460*/  HADD2.F32 R23, -RZ, R4.H0_H0 ;  /* 0x20000004ff177230 */ /* 0x004fe20000004100 */
[----:B------:R-:W-:Y:S06]  /*2470*/  BRA `(.L_x_9716) ;  /* 0x0000000800907947 */ /* 0x000fec0003800000 */
.L_x_9721:
[----:B------:R-:W2:Y:S01]  /*2480*/  LDG.E.64 R4, desc[UR36][R4.64] ;  /* 0x0000002404047981 */ /* 0x000ea2000c1e1b00 */
[----:B------:R-:W-:Y:S01]  /*2490*/  UMOV UR4, 0xf0000000 ;  /* 0xf000000000047882 */ /* 0x000fe20000000000 */
[----:B------:R-:W-:Y:S01]  /*24a0*/  UMOV UR5, 0x380fffff ;  /* 0x380fffff00057882 */ /* 0x000fe20000000000 */
[----:B--2---:R-:W0:Y:S01]  /*24b0*/  F2F.F32.F64 R23, R4 ;  /* 0x0000000400177310 */ /* 0x004e220000301000 */
[----:B------:R-:W-:-:S14]  /*24c0*/  DSETP.GEU.AND P0, PT, |R4|, UR4, PT ;  /* 0x0000000404007e2a */ /* 0x000fdc000bf0e200 */
[----:B0-----:R-:W-:Y:S01]  /*24d0*/  @!P0 FMUL R23, R23, 1.175494350822287508e-38 ;  /* 0x0080000017178820 */ /* 0x001fe20000400000 */
[----:B------:R-:W-:Y:S06]  /*24e0*/  BRA `(.L_x_9716) ;  /* 0x0000000800747947 */ /* 0x000fec0003800000 */
.L_x_9711:
        /* <DEDUP_REMOVED lines=12> */
.L_x_9725:
[----:B------:R-:W2:Y:S01]  /*25b0*/  LDG.E.64 R4, desc[UR36][R4.64] ;  /* 0x0000002404047981 */ /* 0x000ea2000c1e1b00 */
[----:B------:R-:W-:Y:S01]  /*25c0*/  UMOV UR4, 0xf0000000 ;  /* 0xf000000000047882 */ /* 0x000fe20000000000 */
[----:B------:R-:W-:Y:S01]  /*25d0*/  UMOV UR5, 0x380fffff ;  /* 0x380fffff00057882 */ /* 0x000fe20000000000 */
[----:B--2---:R-:W0:Y:S01]  /*25e0*/  F2F.F32.F64 R23, R4 ;  /* 0x0000000400177310 */ /* 0x004e220000301000 */
[----:B------:R-:W-:-:S14]  /*25f0*/  DSETP.GEU.AND P0, PT, |R4|, UR4, PT ;  /* 0x0000000404007e2a */ /* 0x000fdc000bf0e200 */
[----:B0-----:R-:W-:Y:S01]  /*2600*/  @!P0 FMUL R23, R23, 1.175494350822287508e-38 ;  /* 0x0080000017178820 */ /* 0x001fe20000400000 */
[----:B------:R-:W-:Y:S06]  /*2610*/  BRA `(.L_x_9716) ;  /* 0x0000000800287947 */ /* 0x000fec0003800000 */
.L_x_9724:
        /* <DEDUP_REMOVED lines=25> */
.L_x_9727:
        /* <DEDUP_REMOVED lines=12> */
.L_x_9726:
[----:B------:R-:W2:Y:S02]  /*2870*/  LDG.E.U16 R4, desc[UR36][R4.64] ;  /* 0x0000002404047981 */ /* 0x000ea4000c1e1500 */
[----:B--2---:R-:W-:Y:S01]  /*2880*/  IMAD.U32 R23, R4, 0x10000, RZ ;  /* 0x0001000004177824 */ /* 0x004fe200078e00ff */
[----:B------:R-:W-:Y:S06]  /*2890*/  BRA `(.L_x_9716) ;  /* 0x0000000400887947 */ /* 0x000fec0003800000 */
.L_x_9723:
        /* <DEDUP_REMOVED lines=11> */
.L_x_9730:
        /* <DEDUP_REMOVED lines=20> */
.L_x_9732:
[----:B------:R-:W-:Y:S05]  /*2a90*/  BSYNC.RECONVERGENT B0 ;  /* 0x0000000000007941 */ /* 0x000fea0003800200 */
.L_x_9731:
[----:B------:R-:W-:Y:S01]  /*2aa0*/  IMAD.SHL.U32 R0, R0, 0x100000, RZ ;  /* 0x0010000000007824 */ /* 0x000fe200078e00ff */
[----:B------:R-:W-:-:S04]  /*2ab0*/  LEA R3, R3, 0x3b800000, 0x17 ;  /* 0x3b80000003037811 */ /* 0x000fc800078eb8ff */
[----:B------:R-:W-:Y:S01]  /*2ac0*/  LOP3.LUT R23, R3, R0, R23, 0xfe, !PT ;  /* 0x0000000003177212 */ /* 0x000fe200078efe17 */
[----:B------:R-:W-:Y:S06]  /*2ad0*/  BRA `(.L_x_9716) ;  /* 0x0000000000f87947 */ /* 0x000fec0003800000 */
.L_x_9729:
        /* <DEDUP_REMOVED lines=20> */
.L_x_9734:
[----:B------:R-:W-:Y:S05]  /*2c20*/  BSYNC.RECONVERGENT B0 ;  /* 0x0000000000007941 */ /* 0x000fea0003800200 */
.L_x_9733:
[----:B------:R-:W-:Y:S01]  /*2c30*/  IMAD.SHL.U32 R0, R0, 0x200000, RZ ;  /* 0x0020000000007824 */ /* 0x000fe200078e00ff */
[----:B------:R-:W-:-:S04]  /*2c40*/  LEA R3, R3, 0x37800000, 0x17 ;  /* 0x3780000003037811 */ /* 0x000fc800078eb8ff */
[----:B------:R-:W-:Y:S01]  /*2c50*/  LOP3.LUT R23, R3, R0, R23, 0xfe, !PT ;  /* 0x0000000003177212 */ /* 0x000fe200078efe17 */
[----:B------:R-:W-:Y:S06]  /*2c60*/  BRA `(.L_x_9716) ;  /* 0x0000000000947947 */ /* 0x000fec0003800000 */
.L_x_9728:
        /* <DEDUP_REMOVED lines=14> */
.L_x_9715:
        /* <DEDUP_REMOVED lines=16> */
.L_x_9737:
[----:B------:R-:W-:Y:S01]  /*2e50*/  IMAD.MOV.U32 R23, RZ, RZ, RZ ;  /* 0x000000ffff177224 */ /* 0x000fe200078e00ff */
[----:B------:R-:W-:Y:S06]  /*2e60*/  BRA `(.L_x_9716) ;  /* 0x0000000000147947 */ /* 0x000fec0003800000 */
.L_x_9736:
[----:B------:R-:W2:Y:S02]  /*2e70*/  LDG.E.64 R4, desc[UR36][R4.64] ;  /* 0x0000002404047981 */ /* 0x000ea4000c1e1b00 */
[----:B--2---:R0:W2:Y:S01]  /*2e80*/  I2F.U64 R23, R4 ;  /* 0x0000000400177312 */ /* 0x0040a20000301000 */
[----:B------:R-:W-:Y:S05]  /*2e90*/  BRA `(.L_x_9716) ;  /* 0x0000000000087947 */ /* 0x000fea0003800000 */
.L_x_9735:
[----:B------:R-:W2:Y:S02]  /*2ea0*/  LDG.E R4, desc[UR36][R4.64] ;  /* 0x0000002404047981 */ /* 0x000ea4000c1e1900 */
[----:B--2---:R-:W-:-:S07]  /*2eb0*/  I2FP.F32.U32 R23, R4 ;  /* 0x0000000400177245 */ /* 0x004fce0000201000 */
.L_x_9716:
[----:B------:R-:W-:Y:S05]  /*2ec0*/  BSYNC.RECONVERGENT B6 ;  /* 0x0000000000067941 */ /* 0x000fea0003800200 */
.L_x_9710:
        /* <DEDUP_REMOVED lines=20> */
.L_x_9742:
[----:B------:R-:W4:Y:S02]  /*3010*/  LDG.E.U8 R4, desc[UR36][R4.64] ;  /* 0x0000002404047981 */ /* 0x000f24000c1e1100 */
[----:B----4-:R-:W-:Y:S01]  /*3020*/  I2FP.F32.U32 R25, R4 ;  /* 0x0000000400197245 */ /* 0x010fe20000201000 */
[----:B------:R-:W-:Y:S06]  /*3030*/  BRA `(.L_x_9744) ;  /* 0x0000000c00247947 */ /* 0x000fec0003800000 */
.L_x_9741:
        /* <DEDUP_REMOVED lines=9> */
.L_x_9746:
[----:B------:R-:W4:Y:S02]  /*30d0*/  LDG.E R4, desc[UR36][R4.64] ;  /* 0x0000002404047981 */ /* 0x000f24000c1e1900 */
[----:B----4-:R-:W-:Y:S01]  /*30e0*/  I2FP.F32.S32 R25, R4 ;  /* 0x0000000400197245 */ /* 0x010fe20000201400 */
[----:B------:R-:W-:Y:S06]  /*30f0*/  BRA `(.L_x_9744) ;  /* 0x0000000800f47947 */ /* 0x000fec0003800000 */
.L_x_9745:
[----:B------:R-:W4:Y:S02]  /*3100*/  LDG.E.U16 R4, desc[UR36][R4.64] ;  /* 0x0000002404047981 */ /* 0x000f24000c1e1500 */
[----:B----4-:R0:W4:Y:S01]  /*3110*/  I2F.S16 R25, R4 ;  /* 0x0000000400197306 */ /* 0x0101220000101400 */
[----:B------:R-:W-:Y:S05]  /*3120*/  BRA `(.L_x_9744) ;  /* 0x0000000800e87947 */ /* 0x000fea0003800000 */
.L_x_9740:
        /* <DEDUP_REMOVED lines=8> */
.L_x_9748:
[----:B------:R-:W4:Y:S02]  /*31b0*/  LDG.E.U16 R4, desc[UR36][R4.64] ;  /* 0x0000002404047981 */ /* 0x000f24000c1e1500 */
[----:B----4-:R-:W-:Y:S01]  /*31c0*/  HADD2.F32 R25, -RZ, R4.H0_H0 ;  /* 0x20000004ff197230 */ /* 0x010fe20000004100 */
[----:B------:R-:W-:Y:S06]  /*31d0*/  BRA `(.L_x_9744) ;  /* 0x0000000800bc7947 */ /* 0x000fec0003800000 */
.L_x_9747:
        /* <DEDUP_REMOVED lines=8> */
.L_x_9750:
[----:B------:R-:W4:Y:S02]  /*3260*/  LDG.E.U16 R4, desc[UR36][R4.64] ;  /* 0x0000002404047981 */ /* 0x000f24000c1e1500 */
[----:B----4-:R-:W-:Y:S01]  /*3270*/  HADD2.F32 R25, -RZ, R4.H0_H0 ;  /* 0x20000004ff197230 */ /* 0x010fe20000004100 */
[----:B------:R-:W-:Y:S06]  /*3280*/  BRA `(.L_x_9744) ;  /* 0x0000000800907947 */ /* 0x000fec0003800000 */
.L_x_9749:
[----:B------:R-:W4:Y:S01]  /*3290*/  LDG.E.64 R4, desc[UR36][R4.64] ;  /* 0x0000002404047981 */ /* 0x000f22000c1e1b00 */
[----:B------:R-:W-:Y:S01]  /*32a0*/  UMOV UR4, 0xf0000000 ;  /* 0xf000000000047882 */ /* 0x000fe20000000000 */
[----:B------:R-:W-:Y:S01]  /*32b0*/  UMOV UR5, 0x380fffff ;  /* 0x380fffff00057882 */ /* 0x000fe20000000000 */
[----:B----4-:R-:W0:Y:S01]  /*32c0*/  F2F.F32.F64 R25, R4 ;  /* 0x0000000400197310 */ /* 0x010e220000301000 */
[----:B------:R-:W-:-:S14]  /*32d0*/  DSETP.GEU.AND P0, PT, |R4|, UR4, PT ;  /* 0x0000000404007e2a */ /* 0x000fdc000bf0e200 */
[----:B0-----:R-:W-:Y:S01]  /*32e0*/  @!P0 FMUL R25, R25, 1.175494350822287508e-38 ;  /* 0x0080000019198820 */ /* 0x001fe20000400000 */
[----:B------:R-:W-:Y:S06]  /*32f0*/  BRA `(.L_x_9744) ;  /* 0x0000000800747947 */ /* 0x000fec0003800000 */
.L_x_9739:
        /* <DEDUP_REMOVED lines=12> */
.L_x_9753:
[----:B------:R-:W4:Y:S01]  /*33c0*/  LDG.E.64 R4, desc[UR36][R4.64] ;  /* 0x0000002404047981 */ /* 0x000f22000c1e1b00 */
[----:B------:R-:W-:Y:S01]  /*33d0*/  UMOV UR4, 0xf0000000 ;  /* 0xf000000000047882 */ /* 0x000fe20000000000 */
[----:B------:R-:W-:Y:S01]  /*33e0*/  UMOV UR5, 0x380fffff ;  /* 0x380fffff00057882 */ /* 0x000fe20000000000 */
[----:B----4-:R-:W0:Y:S01]  /*33f0*/  F2F.F32.F64 R25, R4 ;  /* 0x0000000400197310 */ /* 0x010e220000301000 */
[----:B------:R-:W-:-:S14]  /*3400*/  DSETP.GEU.AND P0, PT, |R4|, UR4, PT ;  /* 0x0000000404007e2a */ /* 0x000fdc000bf0e200 */
[----:B0-----:R-:W-:Y:S01]  /*3410*/  @!P0 FMUL R25, R25, 1.175494350822287508e-38 ;  /* 0x0080000019198820 */ /* 0x001fe20000400000 */
[----:B------:R-:W-:Y:S06]  /*3420*/  BRA `(.L_x_9744) ;  /* 0x0000000800287947 */ /* 0x000fec0003800000 */
.L_x_9752:
        /* <DEDUP_REMOVED lines=25> */
.L_x_9755:
[----:B------:R-:W4:Y:S02]  /*35c0*/  LDG.E.U8 R4, desc[UR36][R4.64] ;  /* 0x0000002404047981 */ /* 0x000f24000c1e1100 */
[C---:B----4-:R-:W-:Y:S02]  /*35d0*/  IMAD.SHL.U32 R0, R4.reuse, 0x2000000, RZ ;  /* 0x0200000004007824 */ /* 0x050fe400078e00ff */
        /* <DEDUP_REMOVED lines=10> */
.L_x_9754:
[----:B------:R-:W4:Y:S02]  /*3680*/  LDG.E.U16 R4, desc[UR36][R4.64] ;  /* 0x0000002404047981 */ /* 0x000f24000c1e1500 */
[----:B----4-:R-:W-:Y:S01]  /*3690*/  IMAD.U32 R25, R4, 0x10000, RZ ;  /* 0x0001000004197824 */ /* 0x010fe200078e00ff */
[----:B------:R-:W-:Y:S06]  /*36a0*/  BRA `(.L_x_9744) ;  /* 0x0000000400887947 */ /* 0x000fec0003800000 */
.L_x_9751:
        /* <DEDUP_REMOVED lines=11> */
.L_x_9758:
        /* <DEDUP_REMOVED lines=20> */
.L_x_9760:
[----:B------:R-:W-:Y:S05]  /*38a0*/  BSYNC.RECONVERGENT B0 ;  /* 0x0000000000007941 */ /* 0x000fea0003800200 */
.L_x_9759:
[----:B------:R-:W-:Y:S01]  /*38b0*/  IMAD.SHL.U32 R0, R0, 0x100000, RZ ;  /* 0x0010000000007824 */ /* 0x000fe200078e00ff */
[----:B------:R-:W-:-:S04]  /*38c0*/  LEA R3, R3, 0x3b800000, 0x17 ;  /* 0x3b80000003037811 */ /* 0x000fc800078eb8ff */
[----:B------:R-:W-:Y:S01]  /*38d0*/  LOP3.LUT R25, R3, R0, R25, 0xfe, !PT ;  /* 0x0000000003197212 */ /* 0x000fe200078efe19 */
[----:B------:R-:W-:Y:S06]  /*38e0*/  BRA `(.L_x_9744) ;  /* 0x0000000000f87947 */ /* 0x000fec0003800000 */
.L_x_9757:
        /* <DEDUP_REMOVED lines=20> */
.L_x_9762:
[----:B------:R-:W-:Y:S05]  /*3a30*/  BSYNC.RECONVERGENT B0 ;  /* 0x0000000000007941 */ /* 0x000fea0003800200 */
.L_x_9761:
[----:B------:R-:W-:Y:S01]  /*3a40*/  IMAD.SHL.U32 R0, R0, 0x200000, RZ ;  /* 0x0020000000007824 */ /* 0x000fe200078e00ff */
[----:B------:R-:W-:-:S04]  /*3a50*/  LEA R3, R3, 0x37800000, 0x17 ;  /* 0x3780000003037811 */ /* 0x000fc800078eb8ff */
[----:B------:R-:W-:Y:S01]  /*3a60*/  LOP3.LUT R25, R3, R0, R25, 0xfe, !PT ;  /* 0x0000000003197212 */ /* 0x000fe200078efe19 */
[----:B------:R-:W-:Y:S06]  /*3a70*/  BRA `(.L_x_9744) ;  /* 0x0000000000947947 */ /* 0x000fec0003800000 */
.L_x_9756:
        /* <DEDUP_REMOVED lines=14> */
.L_x_9743:
        /* <DEDUP_REMOVED lines=16> */
.L_x_9765:
[----:B------:R-:W-:Y:S01]  /*3c60*/  IMAD.MOV.U32 R25, RZ, RZ, RZ ;  /* 0x000000ffff197224 */ /* 0x000fe200078e00ff */
[----:B------:R-:W-:Y:S06]  /*3c70*/  BRA `(.L_x_9744) ;  /* 0x0000000000147947 */ /* 0x000fec0003800000 */
.L_x_9764:
[----:B------:R-:W4:Y:S02]  /*3c80*/  LDG.E.64 R4, desc[UR36][R4.64] ;  /* 0x0000002404047981 */ /* 0x000f24000c1e1b00 */
[----:B----4-:R0:W4:Y:S01]  /*3c90*/  I2F.U64 R25, R4 ;  /* 0x0000000400197312 */ /* 0x0101220000301000 */
[----:B------:R-:W-:Y:S05]  /*3ca0*/  BRA `(.L_x_9744) ;  /* 0x0000000000087947 */ /* 0x000fea0003800000 */
.L_x_9763:
[----:B------:R-:W4:Y:S02]  /*3cb0*/  LDG.E R4, desc[UR36][R4.64] ;  /* 0x0000002404047981 */ /* 0x000f24000c1e1900 */
[----:B----4-:R-:W-:-:S07]  /*3cc0*/  I2FP.F32.U32 R25, R4 ;  /* 0x0000000400197245 */ /* 0x010fce0000201000 */
.L_x_9744:
[----:B------:R-:W-:Y:S05]  /*3cd0*/  BSYNC.RECONVERGENT B6 ;  /* 0x0000000000067941 */ /* 0x000fea0003800200 */
.L_x_9738:
[----:B------:R-:W-:-:S07]  /*3ce0*/  VIADD R29, R29, 0x80 ;  /* 0x000000801d1d7836 */ /* 0x000fce0000000000 */
.L_x_9708:
[----:B------:R-:W-:Y:S05]  /*3cf0*/  BSYNC.RECONVERGENT B7 ;  /* 0x0000000000077941 */ /* 0x000fea0003800200 */
.L_x_9707:
[----:B------:R-:W-:Y:S01]  /*3d00*/  ISETP.GE.AND P0, PT, R29, R17, PT ;  /* 0x000000111d00720c */ /* 0x000fe20003f06270 */
[----:B------:R-:W-:Y:S01]  /*3d10*/  BSSY.RECONVERGENT B7, `(.L_x_9766) ;  /* 0x00001e3000077945 */ /* 0x000fe20003800200 */
[----:B------:R-:W-:Y:S02]  /*3d20*/  IMAD.MOV.U32 R26, RZ, RZ, RZ ;  /* 0x000000ffff1a7224 */ /* 0x000fe400078e00ff */
[----:B------:R-:W-:-:S09]  /*3d30*/  IMAD.MOV.U32 R24, RZ, RZ, RZ ;  /* 0x000000ffff187224 */ /* 0x000fd200078e00ff */
        /* <DEDUP_REMOVED lines=26> */
.L_x_9768:
[----:B------:R-:W0:Y:S01]  /*3ee0*/  LDCU.U8 UR6, c[0x0][0x3bd] ;  /* 0x000077a0ff0677ac */ /* 0x000e220008000000 */
[----:B------:R-:W2:Y:S01]  /*3ef0*/  LDC.64 R4, c[0x0][0x3a8] ;  /* 0x0000ea00ff047b82 */ /* 0x000ea20000000a00 */
[----:B------:R-:W-:Y:S01]  /*3f00*/  BSSY.RECONVERGENT B6, `(.L_x_9769) ;  /* 0x00000e0000067945 */ /* 0x000fe20003800200 */
[----:B------:R-:W4:Y:S01]  /*3f10*/  LDCU UR5, c[0x0][0x3c4] ;  /* 0x00007880ff0577ac */ /* 0x000f220008000800 */
[----:B0-----:R-:W-:-:S04]  /*3f20*/  UPRMT UR4, UR6, 0x9910, URZ ;  /* 0x0000991006047896 */ /* 0x001fc800080000ff */
[----:B------:R-:W-:Y:S01]  /*3f30*/  UISETP.GT.AND UP0, UPT, UR4, 0x9, UPT ;  /* 0x000000090400788c */ /* 0x000fe2000bf04270 */
[----:B----4-:R-:W-:-:S05]  /*3f40*/  IMAD R3, R18, UR5, RZ ;  /* 0x0000000512037c24 */ /* 0x010fca000f8e02ff */
[----:B--2---:R-:W-:-:S05]  /*3f50*/  IADD3 R4, P0, PT, R3, R4, RZ ;  /* 0x0000000403047210 */ /* 0x004fca0007f1e0ff */
        /* <DEDUP_REMOVED lines=13> */
.L_x_9773:
[----:B------:R-:W2:Y:S02]  /*4030*/  LDG.E.U8 R4, desc[UR36][R4.64] ;  /* 0x0000002404047981 */ /* 0x000ea4000c1e1100 */
[----:B--2---:R-:W-:Y:S01]  /*4040*/  I2FP.F32.U32 R26, R4 ;  /* 0x00000004001a7245 */ /* 0x004fe20000201000 */
[----:B------:R-:W-:Y:S06]  /*4050*/  BRA `(.L_x_9775) ;  /* 0x0000000c00287947 */ /* 0x000fec0003800000 */
.L_x_9772:
        /* <DEDUP_REMOVED lines=9> */
.L_x_9777:
[----:B------:R-:W2:Y:S02]  /*40f0*/  LDG.E R4, desc[UR36][R4.64] ;  /* 0x0000002404047981 */ /* 0x000ea4000c1e1900 */
[----:B--2---:R-:W-:Y:S01]  /*4100*/  I2FP.F32.S32 R26, R4 ;  /* 0x00000004001a7245 */ /* 0x004fe20000201400 */
[----:B------:R-:W-:Y:S06]  /*4110*/  BRA `(.L_x_9775) ;  /* 0x0000000800f87947 */ /* 0x000fec0003800000 */
.L_x_9776:
[----:B------:R-:W2:Y:S02]  /*4120*/  LDG.E.U16 R4, desc[UR36][R4.64] ;  /* 0x0000002404047981 */ /* 0x000ea4000c1e1500 */
[----:B--2---:R0:W2:Y:S01]  /*4130*/  I2F.S16 R26, R4 ;  /* 0x00000004001a7306 */ /* 0x0040a20000101400 */
[----:B------:R-:W-:Y:S05]  /*4140*/  BRA `(.L_x_9775) ;  /* 0x0000000800ec7947 */ /* 0x000fea0003800000 */
.L_x_9771:
        /* <DEDUP_REMOVED lines=8> */
.L_x_9779:
[----:B------:R-:W2:Y:S02]  /*41d0*/  LDG.E.U16 R4, desc[UR36][R4.64] ;  /* 0x0000002404047981 */ /* 0x000ea4000c1e1500 */
[----:B--2---:R-:W-:Y:S01]  /*41e0*/  HADD2.F32 R26, -RZ, R4.H0_H0 ;  /* 0x20000004ff1a7230 */ /* 0x004fe20000004100 */
[----:B------:R-:W-:Y:S06]  /*41f0*/  BRA `(.L_x_9775) ;  /* 0x0000000800c07947 */ /* 0x000fec0003800000 */
.L_x_9778:
        /* <DEDUP_REMOVED lines=8> */
.L_x_9781:
[----:B------:R-:W2:Y:S02]  /*4280*/  LDG.E.U16 R4, desc[UR36][R4.64] ;  /* 0x0000002404047981 */ /* 0x000ea4000c1e1500 */
[----:B--2---:R-:W-:Y:S01]  /*4290*/  HADD2.F32 R26, -RZ, R4.H0_H0 ;  /* 0x20000004ff1a7230 */ /* 0x004fe20000004100 */
[----:B------:R-:W-:Y:S06]  /*42a0*/  BRA `(.L_x_9775) ;  /* 0x0000000800947947 */ /* 0x000fec0003800000 */
.L_x_9780:
[----:B------:R-:W2:Y:S01]  /*42b0*/  LDG.E.64 R4, desc[UR36][R4.64] ;  /* 0x0000002404047981 */ /* 0x000ea2000c1e1b00 */
[----:B------:R-:W-:Y:S01]  /*42c0*/  UMOV UR4, 0xf0000000 ;  /* 0xf000000000047882 */ /* 0x000fe20000000000 */
[----:B------:R-:W-:Y:S01]  /*42d0*/  UMOV UR5, 0x380fffff ;  /* 0x380fffff00057882 */ /* 0x000fe20000000000 */
[----:B--2---:R-:W0:Y:S01]  /*42e0*/  F2F.F32.F64 R26, R4 ;  /* 0x00000004001a7310 */ /* 0x004e220000301000 */
[----:B------:R-:W-:-:S14]  /*42f0*/  DSETP.GEU.AND P0, PT, |R4|, UR4, PT ;  /* 0x0000000404007e2a */ /* 0x000fdc000bf0e200 */
[----:B0-----:R-:W-:Y:S01]  /*4300*/  @!P0 FMUL R26, R26, 1.175494350822287508e-38 ;  /* 0x008000001a1a8820 */ /* 0x001fe20000400000 */
[----:B------:R-:W-:Y:S06]  /*4310*/  BRA `(.L_x_9775) ;  /* 0x0000000800787947 */ /* 0x000fec0003800000 */
.L_x_9770:
        /* <DEDUP_REMOVED lines=12> */
.L_x_9784:
[----:B------:R-:W2:Y:S01]  /*43e0*/  LDG.E.64 R4, desc[UR36][R4.64] ;  /* 0x0000002404047981 */ /* 0x000ea2000c1e1b00 */
[----:B------:R-:W-:Y:S01]  /*43f0*/  UMOV UR4, 0xf0000000 ;  /* 0xf000000000047882 */ /* 0x000fe20000000000 */
[----:B------:R-:W-:Y:S01]  /*4400*/  UMOV UR5, 0x380fffff ;  /* 0x380fffff00057882 */ /* 0x000fe20000000000 */
[----:B--2---:R-:W0:Y:S01]  /*4410*/  F2F.F32.F64 R26, R4 ;  /* 0x00000004001a7310 */ /* 0x004e220000301000 */
[----:B------:R-:W-:-:S14]  /*4420*/  DSETP.GEU.AND P0, PT, |R4|, UR4, PT ;  /* 0x0000000404007e2a */ /* 0x000fdc000bf0e200 */
[----:B0-----:R-:W-:Y:S01]  /*4430*/  @!P0 FMUL R26, R26, 1.175494350822287508e-38 ;  /* 0x008000001a1a8820 */ /* 0x001fe20000400000 */
[----:B------:R-:W-:Y:S06]  /*4440*/  BRA `(.L_x_9775) ;  /* 0x00000008002c7947 */ /* 0x000fec0003800000 */
.L_x_9783:
        /* <DEDUP_REMOVED lines=25> */
.L_x_9786:
        /* <DEDUP_REMOVED lines=13> */
.L_x_9785:
[----:B------:R-:W2:Y:S02]  /*46b0*/  LDG.E.U16 R4, desc[UR36][R4.64] ;  /* 0x0000002404047981 */ /* 0x000ea4000c1e1500 */
[----:B--2---:R-:W-:Y:S01]  /*46c0*/  IMAD.U32 R26, R4, 0x10000, RZ ;  /* 0x00010000041a7824 */ /* 0x004fe200078e00ff */
[----:B------:R-:W-:Y:S06]  /*46d0*/  BRA `(.L_x_9775) ;  /* 0x0000000400887947 */ /* 0x000fec0003800000 */
.L_x_9782:
        /* <DEDUP_REMOVED lines=11> */
.L_x_9789:
        /* <DEDUP_REMOVED lines=20> */
.L_x_9791:
[----:B------:R-:W-:Y:S05]  /*48d0*/  BSYNC.RECONVERGENT B0 ;  /* 0x0000000000007941 */ /* 0x000fea0003800200 */
.L_x_9790:
[----:B------:R-:W-:Y:S01]  /*48e0*/  IMAD.SHL.U32 R0, R0, 0x100000, RZ ;  /* 0x0010000000007824 */ /* 0x000fe200078e00ff */
[----:B------:R-:W-:-:S04]  /*48f0*/  LEA R3, R3, 0x3b800000, 0x17 ;  /* 0x3b80000003037811 */ /* 0x000fc800078eb8ff */
[----:B------:R-:W-:Y:S01]  /*4900*/  LOP3.LUT R26, R3, R0, R7, 0xfe, !PT ;  /* 0x00000000031a7212 */ /* 0x000fe200078efe07 */
[----:B------:R-:W-:Y:S06]  /*4910*/  BRA `(.L_x_9775) ;  /* 0x0000000000f87947 */ /* 0x000fec0003800000 */
.L_x_9788:
        /* <DEDUP_REMOVED lines=20> */
.L_x_9793:
[----:B------:R-:W-:Y:S05]  /*4a60*/  BSYNC.RECONVERGENT B0 ;  /* 0x0000000000007941 */ /* 0x000fea0003800200 */
.L_x_9792:
[----:B------:R-:W-:Y:S01]  /*4a70*/  IMAD.SHL.U32 R0, R0, 0x200000, RZ ;  /* 0x0020000000007824 */ /* 0x000fe200078e00ff */
[----:B------:R-:W-:-:S04]  /*4a80*/  LEA R3, R3, 0x37800000, 0x17 ;  /* 0x3780000003037811 */ /* 0x000fc800078eb8ff */
[----:B------:R-:W-:Y:S01]  /*4a90*/  LOP3.LUT R26, R3, R0, R7, 0xfe, !PT ;  /* 0x00000000031a7212 */ /* 0x000fe200078efe07 */
[----:B------:R-:W-:Y:S06]  /*4aa0*/  BRA `(.L_x_9775) ;  /* 0x0000000000947947 */ /* 0x000fec0003800000 */
.L_x_9787:
        /* <DEDUP_REMOVED lines=14> */
.L_x_9774:
        /* <DEDUP_REMOVED lines=16> */
.L_x_9796:
[----:B------:R-:W-:Y:S01]  /*4c90*/  IMAD.MOV.U32 R26, RZ, RZ, RZ ;  /* 0x000000ffff1a7224 */ /* 0x000fe200078e00ff */
[----:B------:R-:W-:Y:S06]  /*4ca0*/  BRA `(.L_x_9775) ;  /* 0x0000000000147947 */ /* 0x000fec0003800000 */
.L_x_9795:
[----:B------:R-:W2:Y:S02]  /*4cb0*/  LDG.E.64 R26, desc[UR36][R4.64] ;  /* 0x00000024041a7981 */ /* 0x000ea4000c1e1b00 */
[----:B--2---:R0:W2:Y:S01]  /*4cc0*/  I2F.U64 R26, R26 ;  /* 0x0000001a001a7312 */ /* 0x0040a20000301000 */
[----:B------:R-:W-:Y:S05]  /*4cd0*/  BRA `(.L_x_9775) ;  /* 0x0000000000087947 */ /* 0x000fea0003800000 */
.L_x_9794:
[----:B------:R-:W2:Y:S02]  /*4ce0*/  LDG.E R4, desc[UR36][R4.64] ;  /* 0x0000002404047981 */ /* 0x000ea4000c1e1900 */
[----:B--2---:R-:W-:-:S07]  /*4cf0*/  I2FP.F32.U32 R26, R4 ;  /* 0x00000004001a7245 */ /* 0x004fce0000201000 */
.L_x_9775:
[----:B------:R-:W-:Y:S05]  /*4d00*/  BSYNC.RECONVERGENT B6 ;  /* 0x0000000000067941 */ /* 0x000fea0003800200 */
.L_x_9769:
        /* <DEDUP_REMOVED lines=20> */
.L_x_9801:
[----:B------:R-:W4:Y:S02]  /*4e50*/  LDG.E.U8 R4, desc[UR36][R4.64] ;  /* 0x0000002404047981 */ /* 0x000f24000c1e1100 */
[----:B----4-:R-:W-:Y:S01]  /*4e60*/  I2FP.F32.U32 R24, R4 ;  /* 0x0000000400187245 */ /* 0x010fe20000201000 */
[----:B------:R-:W-:Y:S06]  /*4e70*/  BRA `(.L_x_9803) ;  /* 0x0000000c00287947 */ /* 0x000fec0003800000 */
.L_x_9800:
        /* <DEDUP_REMOVED lines=9> */
.L_x_9805:
[----:B------:R-:W4:Y:S02]  /*4f10*/  LDG.E R4, desc[UR36][R4.64] ;  /* 0x0000002404047981 */ /* 0x000f24000c1e1900 */
[----:B----4-:R-:W-:Y:S01]  /*4f20*/  I2FP.F32.S32 R24, R4 ;  /* 0x0000000400187245 */ /* 0x010fe20000201400 */
[----:B------:R-:W-:Y:S06]  /*4f30*/  BRA `(.L_x_9803) ;  /* 0x0000000800f87947 */ /* 0x000fec0003800000 */
.L_x_9804:
[----:B------:R-:W4:Y:S02]  /*4f40*/  LDG.E.U16 R4, desc[UR36][R4.64] ;  /* 0x0000002404047981 */ /* 0x000f24000c1e1500 */
[----:B----4-:R0:W4:Y:S01]  /*4f50*/  I2F.S16 R24, R4 ;  /* 0x0000000400187306 */ /* 0x0101220000101400 */
[----:B------:R-:W-:Y:S05]  /*4f60*/  BRA `(.L_x_9803) ;  /* 0x0000000800ec7947 */ /* 0x000fea0003800000 */
.L_x_9799:
        /* <DEDUP_REMOVED lines=8> */
.L_x_9807:
[----:B------:R-:W4:Y:S02]  /*4ff0*/  LDG.E.U16 R4, desc[UR36][R4.64] ;  /* 0x0000002404047981 */ /* 0x000f24000c1e1500 */
[----:B----4-:R-:W-:Y:S01]  /*5000*/  HADD2.F32 R24, -RZ, R4.H0_H0 ;  /* 0x20000004ff187230 */ /* 0x010fe20000004100 */
[----:B------:R-:W-:Y:S06]  /*5010*/  BRA `(.L_x_9803) ;  /* 0x0000000800c07947 */ /* 0x000fec0003800000 */
.L_x_9806:
        /* <DEDUP_REMOVED lines=8> */
.L_x_9809:
[----:B------:R-:W4:Y:S02]  /*50a0*/  LDG.E.U16 R4, desc[UR36][R4.64] ;  /* 0x0000002404047981 */ /* 0x000f24000c1e1500 */
[----:B----4-:R-:W-:Y:S01]  /*50b0*/  HADD2.F32 R24, -RZ, R4.H0_H0 ;  /* 0x20000004ff187230 */ /* 0x010fe20000004100 */
[----:B------:R-:W-:Y:S06]  /*50c0*/  BRA `(.L_x_9803) ;  /* 0x0000000800947947 */ /* 0x000fec0003800000 */
.L_x_9808:
[----:B------:R-:W4:Y:S01]  /*50d0*/  LDG.E.64 R4, desc[UR36][R4.64] ;  /* 0x0000002404047981 */ /* 0x000f22000c1e1b00 */
[----:B------:R-:W-:Y:S01]  /*50e0*/  UMOV UR4, 0xf0000000 ;  /* 0xf000000000047882 */ /* 0x000fe20000000000 */
[----:B------:R-:W-:Y:S01]  /*50f0*/  UMOV UR5, 0x380fffff ;  /* 0x380fffff00057882 */ /* 0x000fe20000000000 */
[----:B----4-:R-:W0:Y:S01]  /*5100*/  F2F.F32.F64 R24, R4 ;  /* 0x0000000400187310 */ /* 0x010e220000301000 */
[----:B------:R-:W-:-:S14]  /*5110*/  DSETP.GEU.AND P0, PT, |R4|, UR4, PT ;  /* 0x0000000404007e2a */ /* 0x000fdc000bf0e200 */
[----:B0-----:R-:W-:Y:S01]  /*5120*/  @!P0 FMUL R24, R24, 1.175494350822287508e-38 ;  /* 0x0080000018188820 */ /* 0x001fe20000400000 */
[----:B------:R-:W-:Y:S06]  /*5130*/  BRA `(.L_x_9803) ;  /* 0x0000000800787947 */ /* 0x000fec0003800000 */
.L_x_9798:
        /* <DEDUP_REMOVED lines=12> */
.L_x_9812:
[----:B------:R-:W4:Y:S01]  /*5200*/  LDG.E.64 R4, desc[UR36][R4.64] ;  /* 0x0000002404047981 */ /* 0x000f22000c1e1b00 */
[----:B------:R-:W-:Y:S01]  /*5210*/  UMOV UR4, 0xf0000000 ;  /* 0xf000000000047882 */ /* 0x000fe20000000000 */
[----:B------:R-:W-:Y:S01]  /*5220*/  UMOV UR5, 0x380fffff ;  /* 0x380fffff00057882 */ /* 0x000fe20000000000 */
[----:B----4-:R-:W0:Y:S01]  /*5230*/  F2F.F32.F64 R24, R4 ;  /* 0x0000000400187310 */ /* 0x010e220000301000 */
[----:B------:R-:W-:-:S14]  /*5240*/  DSETP.GEU.AND P0, PT, |R4|, UR4, PT ;  /* 0x0000000404007e2a */ /* 0x000fdc000bf0e200 */
[----:B0-----:R-:W-:Y:S01]  /*5250*/  @!P0 FMUL R24, R24, 1.175494350822287508e-38 ;  /* 0x0080000018188820 */ /* 0x001fe20000400000 */
[----:B------:R-:W-:Y:S06]  /*5260*/  BRA `(.L_x_9803) ;  /* 0x00000008002c7947 */ /* 0x000fec0003800000 */
.L_x_9811:
        /* <DEDUP_REMOVED lines=25> */
.L_x_9814:
        /* <DEDUP_REMOVED lines=13> */
.L_x_9813:
[----:B------:R-:W4:Y:S02]  /*54d0*/  LDG.E.U16 R4, desc[UR36][R4.64] ;  /* 0x0000002404047981 */ /* 0x000f24000c1e1500 */
[----:B----4-:R-:W-:Y:S01]  /*54e0*/  IMAD.U32 R24, R4, 0x10000, RZ ;  /* 0x0001000004187824 */ /* 0x010fe200078e00ff */
[----:B------:R-:W-:Y:S06]  /*54f0*/  BRA `(.L_x_9803) ;  /* 0x0000000400887947 */ /* 0x000fec0003800000 */
.L_x_9810:
        /* <DEDUP_REMOVED lines=11> */
.L_x_9817:
        /* <DEDUP_REMOVED lines=20> */
.L_x_9819:
[----:B------:R-:W-:Y:S05]  /*56f0*/  BSYNC.RECONVERGENT B0 ;  /* 0x0000000000007941 */ /* 0x000fea0003800200 */
.L_x_9818:
[----:B------:R-:W-:Y:S01]  /*5700*/  IMAD.SHL.U32 R0, R0, 0x100000, RZ ;  /* 0x0010000000007824 */ /* 0x000fe200078e00ff */
[----:B------:R-:W-:-:S04]  /*5710*/  LEA R3, R3, 0x3b800000, 0x17 ;  /* 0x3b80000003037811 */ /* 0x000fc800078eb8ff */
[----:B------:R-:W-:Y:S01]  /*5720*/  LOP3.LUT R24, R3, R0, R7, 0xfe, !PT ;  /* 0x0000000003187212 */ /* 0x000fe200078efe07 */
[----:B------:R-:W-:Y:S06]  /*5730*/  BRA `(.L_x_9803) ;  /* 0x0000000000f87947 */ /* 0x000fec0003800000 */
.L_x_9816:
        /* <DEDUP_REMOVED lines=20> */
.L_x_9821:
[----:B------:R-:W-:Y:S05]  /*5880*/  BSYNC.RECONVERGENT B0 ;  /* 0x0000000000007941 */ /* 0x000fea0003800200 */
.L_x_9820:
[----:B------:R-:W-:Y:S01]  /*5890*/  IMAD.SHL.U32 R0, R0, 0x200000, RZ ;  /* 0x0020000000007824 */ /* 0x000fe200078e00ff */
[----:B------:R-:W-:-:S04]  /*58a0*/  LEA R3, R3, 0x37800000, 0x17 ;  /* 0x3780000003037811 */ /* 0x000fc800078eb8ff */
[----:B------:R-:W-:Y:S01]  /*58b0*/  LOP3.LUT R24, R3, R0, R7, 0xfe, !PT ;  /* 0x0000000003187212 */ /* 0x000fe200078efe07 */
[----:B------:R-:W-:Y:S06]  /*58c0*/  BRA `(.L_x_9803) ;  /* 0x0000000000947947 */ /* 0x000fec0003800000 */
.L_x_9815:
        /* <DEDUP_REMOVED lines=14> */
.L_x_9802:
        /* <DEDUP_REMOVED lines=16> */
.L_x_9824:
[----:B------:R-:W-:Y:S01]  /*5ab0*/  IMAD.MOV.U32 R24, RZ, RZ, RZ ;  /* 0x000000ffff187224 */ /* 0x000fe200078e00ff */
[----:B------:R-:W-:Y:S06]  /*5ac0*/  BRA `(.L_x_9803) ;  /* 0x0000000000147947 */ /* 0x000fec0003800000 */
.L_x_9823:
[----:B------:R-:W4:Y:S02]  /*5ad0*/  LDG.E.64 R4, desc[UR36][R4.64] ;  /* 0x0000002404047981 */ /* 0x000f24000c1e1b00 */
[----:B----4-:R0:W4:Y:S01]  /*5ae0*/  I2F.U64 R24, R4 ;  /* 0x0000000400187312 */ /* 0x0101220000301000 */
[----:B------:R-:W-:Y:S05]  /*5af0*/  BRA `(.L_x_9803) ;  /* 0x0000000000087947 */ /* 0x000fea0003800000 */
.L_x_9822:
[----:B------:R-:W4:Y:S02]  /*5b00*/  LDG.E R4, desc[UR36][R4.64] ;  /* 0x0000002404047981 */ /* 0x000f24000c1e1900 */
[----:B----4-:R-:W-:-:S07]  /*5b10*/  I2FP.F32.U32 R24, R4 ;  /* 0x0000000400187245 */ /* 0x010fce0000201000 */
.L_x_9803:
[----:B------:R-:W-:Y:S05]  /*5b20*/  BSYNC.RECONVERGENT B6 ;  /* 0x0000000000067941 */ /* 0x000fea0003800200 */
.L_x_9797:
[----:B------:R-:W-:-:S07]  /*5b30*/  VIADD R29, R29, 0x80 ;  /* 0x000000801d1d7836 */ /* 0x000fce0000000000 */
.L_x_9767:
[----:B------:R-:W-:Y:S05]  /*5b40*/  BSYNC.RECONVERGENT B7 ;  /* 0x0000000000077941 */ /* 0x000fea0003800200 */
.L_x_9766:
[----:B------:R-:W-:Y:S01]  /*5b50*/  ISETP.GE.AND P0, PT, R29, R17, PT ;  /* 0x000000111d00720c */ /* 0x000fe20003f06270 */
[----:B------:R-:W-:Y:S01]  /*5b60*/  BSSY.RECONVERGENT B7, `(.L_x_9825) ;  /* 0x00001dd000077945 */ /* 0x000fe20003800200 */
[----:B------:R-:W-:Y:S02]  /*5b70*/  IMAD.MOV.U32 R18, RZ, RZ, RZ ;  /* 0x000000ffff127224 */ /* 0x000fe400078e00ff */
[----:B------:R-:W-:-:S09]  /*5b80*/  IMAD.MOV.U32 R27, RZ, RZ, RZ ;  /* 0x000000ffff1b7224 */ /* 0x000fd200078e00ff */
[----:B------:R-:W-:Y:S05]  /*5b90*/  @P0 BRA `(.L_x_9826) ;  /* 0x0000001c00640947 */ /* 0x000fea0003800000 */
[----:B------:R-:W-:Y:S01]  /*5ba0*/  IMAD.MOV.U32 R3, RZ, RZ, 0x1 ;  /* 0x00000001ff037424 */ /* 0x000fe200078e00ff */
[C---:B------:R-:W-:Y:S02]  /*5bb0*/  LOP3.LUT R0, R16.reuse, 0xff, RZ, 0xc0, !PT ;  /* 0x000000ff10007812 */ /* 0x040fe400078ec0ff */
[----:B------:R-:W-:Y:S01]  /*5bc0*/  ISETP.LE.U32.AND P1, PT, R16, 0x2c, PT ;  /* 0x0000002c1000780c */ /* 0x000fe20003f23070 */
[----:B------:R-:W-:Y:S01]  /*5bd0*/  IMAD R16, R2, 0x200, R29 ;  /* 0x0000020002107824 */ /* 0x000fe200078e021d */
        /* <DEDUP_REMOVED lines=21> */
.L_x_9827:
        /* <DEDUP_REMOVED lines=21> */
.L_x_9832:
[----:B------:R-:W2:Y:S02]  /*5e80*/  LDG.E.U8 R4, desc[UR36][R4.64] ;  /* 0x0000002404047981 */ /* 0x000ea4000c1e1100 */
[----:B--2---:R-:W-:Y:S01]  /*5e90*/  I2FP.F32.U32 R27, R4 ;  /* 0x00000004001b7245 */ /* 0x004fe20000201000 */
[----:B------:R-:W-:Y:S06]  /*5ea0*/  BRA `(.L_x_9834) ;  /* 0x0000000c00247947 */ /* 0x000fec0003800000 */
.L_x_9831:
        /* <DEDUP_REMOVED lines=9> */
.L_x_9836:
[----:B------:R-:W2:Y:S02]  /*5f40*/  LDG.E R4, desc[UR36][R4.64] ;  /* 0x0000002404047981 */ /* 0x000ea4000c1e1900 */
[----:B--2---:R-:W-:Y:S01]  /*5f50*/  I2FP.F32.S32 R27, R4 ;  /* 0x00000004001b7245 */ /* 0x004fe20000201400 */
[----:B------:R-:W-:Y:S06]  /*5f60*/  BRA `(.L_x_9834) ;  /* 0x0000000800f47947 */ /* 0x000fec0003800000 */
.L_x_9835:
[----:B------:R-:W2:Y:S02]  /*5f70*/  LDG.E.U16 R4, desc[UR36][R4.64] ;  /* 0x0000002404047981 */ /* 0x000ea4000c1e1500 */
[----:B--2---:R0:W2:Y:S01]  /*5f80*/  I2F.S16 R27, R4 ;  /* 0x00000004001b7306 */ /* 0x0040a20000101400 */
[----:B------:R-:W-:Y:S05]  /*5f90*/  BRA `(.L_x_9834) ;  /* 0x0000000800e87947 */ /* 0x000fea0003800000 */
.L_x_9830:
        /* <DEDUP_REMOVED lines=8> */
.L_x_9838:
[----:B------:R-:W2:Y:S02]  /*6020*/  LDG.E.U16 R4, desc[UR36][R4.64] ;  /* 0x0000002404047981 */ /* 0x000ea4000c1e1500 */
[----:B--2---:R-:W-:Y:S01]  /*6030*/  HADD2.F32 R27, -RZ, R4.H0_H0 ;  /* 0x20000004ff1b7230 */ /* 0x004fe20000004100 */
[----:B------:R-:W-:Y:S06]  /*6040*/  BRA `(.L_x_9834) ;  /* 0x0000000800bc7947 */ /* 0x000fec0003800000 */
.L_x_9837:
        /* <DEDUP_REMOVED lines=8> */
.L_x_9840:
[----:B------:R-:W2:Y:S02]  /*60d0*/  LDG.E.U16 R4, desc[UR36][R4.64] ;  /* 0x0000002404047981 */ /* 0x000ea4000c1e1500 */
[----:B--2---:R-:W-:Y:S01]  /*60e0*/  HADD2.F32 R27, -RZ, R4.H0_H0 ;  /* 0x20000004ff1b7230 */ /* 0x004fe20000004100 */
[----:B------:R-:W-:Y:S06]  /*60f0*/  BRA `(.L_x_9834) ;  /* 0x0000000800907947 */ /* 0x000fec0003800000 */
.L_x_9839:
[----:B------:R-:W2:Y:S01]  /*6100*/  LDG.E.64 R4, desc[UR36][R4.64] ;  /* 0x0000002404047981 */ /* 0x000ea2000c1e1b00 */
[----:B------:R-:W-:Y:S01]  /*6110*/  UMOV UR4, 0xf0000000 ;  /* 0xf000000000047882 */ /* 0x000fe20000000000 */
[----:B------:R-:W-:Y:S01]  /*6120*/  UMOV UR5, 0x380fffff ;  /* 0x380fffff00057882 */ /* 0x000fe20000000000 */
[----:B--2---:R-:W0:Y:S01]  /*6130*/  F2F.F32.F64 R27, R4 ;  /* 0x00000004001b7310 */ /* 0x004e220000301000 */
[----:B------:R-:W-:-:S14]  /*6140*/  DSETP.GEU.AND P0, PT, |R4|, UR4, PT ;  /* 0x0000000404007e2a */ /* 0x000fdc000bf0e200 */
[----:B0-----:R-:W-:Y:S01]  /*6150*/  @!P0 FMUL R27, R27, 1.175494350822287508e-38 ;  /* 0x008000001b1b8820 */ /* 0x001fe20000400000 */
[----:B------:R-:W-:Y:S06]  /*6160*/  BRA `(.L_x_9834) ;  /* 0x0000000800747947 */ /* 0x000fec0003800000 */
.L_x_9829:
        /* <DEDUP_REMOVED lines=12> */
.L_x_9843:
[----:B------:R-:W2:Y:S01]  /*6230*/  LDG.E.64 R4, desc[UR36][R4.64] ;  /* 0x0000002404047981 */ /* 0x000ea2000c1e1b00 */
[----:B------:R-:W-:Y:S01]  /*6240*/  UMOV UR4, 0xf0000000 ;  /* 0xf000000000047882 */ /* 0x000fe20000000000 */
[----:B------:R-:W-:Y:S01]  /*6250*/  UMOV UR5, 0x380fffff ;  /* 0x380fffff00057882 */ /* 0x000fe20000000000 */
[----:B--2---:R-:W0:Y:S01]  /*6260*/  F2F.F32.F64 R27, R4 ;  /* 0x00000004001b7310 */ /* 0x004e220000301000 */
[----:B------:R-:W-:-:S14]  /*6270*/  DSETP.GEU.AND P0, PT, |R4|, UR4, PT ;  /* 0x0000000404007e2a */ /* 0x000fdc000bf0e200 */
[----:B0-----:R-:W-:Y:S01]  /*6280*/  @!P0 FMUL R27, R27, 1.175494350822287508e-38 ;  /* 0x008000001b1b8820 */ /* 0x001fe20000400000 */
[----:B------:R-:W-:Y:S06]  /*6290*/  BRA `(.L_x_9834) ;  /* 0x0000000800287947 */ /* 0x000fec0003800000 */
.L_x_9842:
        /* <DEDUP_REMOVED lines=25> */
.L_x_9845:
        /* <DEDUP_REMOVED lines=12> */
.L_x_9844:
[----:B------:R-:W2:Y:S02]  /*64f0*/  LDG.E.U16 R4, desc[UR36][R4.64] ;  /* 0x0000002404047981 */ /* 0x000ea4000c1e1500 */
[----:B--2---:R-:W-:Y:S01]  /*6500*/  IMAD.U32 R27, R4, 0x10000, RZ ;  /* 0x00010000041b7824 */ /* 0x004fe200078e00ff */
[----:B------:R-:W-:Y:S06]  /*6510*/  BRA `(.L_x_9834) ;  /* 0x0000000400887947 */ /* 0x000fec0003800000 */
.L_x_9841:
        /* <DEDUP_REMOVED lines=11> */
.L_x_9848:
        /* <DEDUP_REMOVED lines=20> */
.L_x_9850:
[----:B------:R-:W-:Y:S05]  /*6710*/  BSYNC.RECONVERGENT B0 ;  /* 0x0000000000007941 */ /* 0x000fea0003800200 */
.L_x_9849:
[----:B------:R-:W-:Y:S01]  /*6720*/  IMAD.SHL.U32 R0, R0, 0x100000, RZ ;  /* 0x0010000000007824 */ /* 0x000fe200078e00ff */
[----:B------:R-:W-:-:S04]  /*6730*/  LEA R3, R3, 0x3b800000, 0x17 ;  /* 0x3b80000003037811 */ /* 0x000fc800078eb8ff */
[----:B------:R-:W-:Y:S01]  /*6740*/  LOP3.LUT R27, R3, R0, R27, 0xfe, !PT ;  /* 0x00000000031b7212 */ /* 0x000fe200078efe1b */
[----:B------:R-:W-:Y:S06]  /*6750*/  BRA `(.L_x_9834) ;  /* 0x0000000000f87947 */ /* 0x000fec0003800000 */
.L_x_9847:
        /* <DEDUP_REMOVED lines=20> */
.L_x_9852:
[----:B------:R-:W-:Y:S05]  /*68a0*/  BSYNC.RECONVERGENT B0 ;  /* 0x0000000000007941 */ /* 0x000fea0003800200 */
.L_x_9851:
[----:B------:R-:W-:Y:S01]  /*68b0*/  IMAD.SHL.U32 R0, R0, 0x200000, RZ ;  /* 0x0020000000007824 */ /* 0x000fe200078e00ff */
[----:B------:R-:W-:-:S04]  /*68c0*/  LEA R3, R3, 0x37800000, 0x17 ;  /* 0x3780000003037811 */ /* 0x000fc800078eb8ff */
[----:B------:R-:W-:Y:S01]  /*68d0*/  LOP3.LUT R27, R3, R0, R27, 0xfe, !PT ;  /* 0x00000000031b7212 */ /* 0x000fe200078efe1b */
[----:B------:R-:W-:Y:S06]  /*68e0*/  BRA `(.L_x_9834) ;  /* 0x0000000000947947 */ /* 0x000fec0003800000 */
.L_x_9846:
        /* <DEDUP_REMOVED lines=14> */
.L_x_9833:
        /* <DEDUP_REMOVED lines=16> */
.L_x_9855:
[----:B------:R-:W-:Y:S01]  /*6ad0*/  IMAD.MOV.U32 R27, RZ, RZ, RZ ;  /* 0x000000ffff1b7224 */ /* 0x000fe200078e00ff */
[----:B------:R-:W-:Y:S06]  /*6ae0*/  BRA `(.L_x_9834) ;  /* 0x0000000000147947 */ /* 0x000fec0003800000 */
.L_x_9854:
[----:B------:R-:W2:Y:S02]  /*6af0*/  LDG.E.64 R4, desc[UR36][R4.64] ;  /* 0x0000002404047981 */ /* 0x000ea4000c1e1b00 */
[----:B--2---:R0:W2:Y:S01]  /*6b00*/  I2F.U64 R27, R4 ;  /* 0x00000004001b7312 */ /* 0x0040a20000301000 */
[----:B------:R-:W-:Y:S05]  /*6b10*/  BRA `(.L_x_9834) ;  /* 0x0000000000087947 */ /* 0x000fea0003800000 */
.L_x_9853:
[----:B------:R-:W2:Y:S02]  /*6b20*/  LDG.E R4, desc[UR36][R4.64] ;  /* 0x0000002404047981 */ /* 0x000ea4000c1e1900 */
[----:B--2---:R-:W-:-:S07]  /*6b30*/  I2FP.F32.U32 R27, R4 ;  /* 0x00000004001b7245 */ /* 0x004fce0000201000 */
.L_x_9834:
[----:B------:R-:W-:Y:S05]  /*6b40*/  BSYNC.RECONVERGENT B6 ;  /* 0x0000000000067941 */ /* 0x000fea0003800200 */
.L_x_9828:
        /* <DEDUP_REMOVED lines=20> */
.L_x_9859:
[----:B------:R-:W4:Y:S02]  /*6c90*/  LDG.E.U8 R4, desc[UR36][R4.64] ;  /* 0x0000002404047981 */ /* 0x000f24000c1e1100 */
[----:B----4-:R-:W-:Y:S01]  /*6ca0*/  I2FP.F32.U32 R18, R4 ;  /* 0x0000000400127245 */ /* 0x010fe20000201000 */
[----:B------:R-:W-:Y:S06]  /*6cb0*/  BRA `(.L_x_9826) ;  /* 0x0000000c001c7947 */ /* 0x000fec0003800000 */
.L_x_9858:
        /* <DEDUP_REMOVED lines=9> */
.L_x_9862:
[----:B------:R-:W4:Y:S02]  /*6d50*/  LDG.E R4, desc[UR36][R4.64] ;  /* 0x0000002404047981 */ /* 0x000f24000c1e1900 */
[----:B----4-:R-:W-:Y:S01]  /*6d60*/  I2FP.F32.S32 R18, R4 ;  /* 0x0000000400127245 */ /* 0x010fe20000201400 */
[----:B------:R-:W-:Y:S06]  /*6d70*/  BRA `(.L_x_9826) ;  /* 0x0000000800ec7947 */ /* 0x000fec0003800000 */
.L_x_9861:
[----:B------:R-:W4:Y:S02]  /*6d80*/  LDG.E.U16 R4, desc[UR36][R4.64] ;  /* 0x0000002404047981 */ /* 0x000f24000c1e1500 */
[----:B----4-:R0:W1:Y:S01]  /*6d90*/  I2F.S16 R18, R4 ;  /* 0x0000000400127306 */ /* 0x0100620000101400 */
[----:B------:R-:W-:Y:S05]  /*6da0*/  BRA `(.L_x_9826) ;  /* 0x0000000800e07947 */ /* 0x000fea0003800000 */
.L_x_9857:
        /* <DEDUP_REMOVED lines=8> */
.L_x_9864:
[----:B------:R-:W4:Y:S02]  /*6e30*/  LDG.E.U16 R4, desc[UR36][R4.64] ;  /* 0x0000002404047981 */ /* 0x000f24000c1e1500 */
[----:B----4-:R-:W-:Y:S01]  /*6e40*/  HADD2.F32 R18, -RZ, R4.H0_H0 ;  /* 0x20000004ff127230 */ /* 0x010fe20000004100 */
[----:B------:R-:W-:Y:S06]  /*6e50*/  BRA `(.L_x_9826) ;  /* 0x0000000800b47947 */ /* 0x000fec0003800000 */
.L_x_9863:
        /* <DEDUP_REMOVED lines=8> */
.L_x_9866:
[----:B------:R-:W4:Y:S02]  /*6ee0*/  LDG.E.U16 R4, desc[UR36][R4.64] ;  /* 0x0000002404047981 */ /* 0x000f24000c1e1500 */
[----:B----4-:R-:W-:Y:S01]  /*6ef0*/  HADD2.F32 R18, -RZ, R4.H0_H0 ;  /* 0x20000004ff127230 */ /* 0x010fe20000004100 */
[----:B------:R-:W-:Y:S06]  /*6f00*/  BRA `(.L_x_9826) ;  /* 0x0000000800887947 */ /* 0x000fec0003800000 */
.L_x_9865:
[----:B------:R-:W4:Y:S01]  /*6f10*/  LDG.E.64 R4, desc[UR36][R4.64] ;  /* 0x0000002404047981 */ /* 0x000f22000c1e1b00 */
[----:B------:R-:W-:Y:S01]  /*6f20*/  UMOV UR4, 0xf0000000 ;  /* 0xf000000000047882 */ /* 0x000fe20000000000 */
[----:B------:R-:W-:Y:S01]  /*6f30*/  UMOV UR5, 0x380fffff ;  /* 0x380fffff00057882 */ /* 0x000fe20000000000 */
[----:B----4-:R-:W0:Y:S01]  /*6f40*/  F2F.F32.F64 R18, R4 ;  /* 0x0000000400127310 */ /* 0x010e220000301000 */
[----:B------:R-:W-:-:S14]  /*6f50*/  DSETP.GEU.AND P0, PT, |R4|, UR4, PT ;  /* 0x0000000404007e2a */ /* 0x000fdc000bf0e200 */
[----:B0-----:R-:W-:Y:S01]  /*6f60*/  @!P0 FMUL R18, R18, 1.175494350822287508e-38 ;  /* 0x0080000012128820 */ /* 0x001fe20000400000 */
[----:B------:R-:W-:Y:S06]  /*6f70*/  BRA `(.L_x_9826) ;  /* 0x00000008006c7947 */ /* 0x000fec0003800000 */
.L_x_9856:
        /* <DEDUP_REMOVED lines=12> */
.L_x_9869:
[----:B------:R-:W4:Y:S01]  /*7040*/  LDG.E.64 R4, desc[UR36][R4.64] ;  /* 0x0000002404047981 */ /* 0x000f22000c1e1b00 */
[----:B------:R-:W-:Y:S01]  /*7050*/  UMOV UR4, 0xf0000000 ;  /* 0xf000000000047882 */ /* 0x000fe20000000000 */
[----:B------:R-:W-:Y:S01]  /*7060*/  UMOV UR5, 0x380fffff ;  /* 0x380fffff00057882 */ /* 0x000fe20000000000 */
[----:B----4-:R-:W0:Y:S01]  /*7070*/  F2F.F32.F64 R18, R4 ;  /* 0x0000000400127310 */ /* 0x010e220000301000 */
[----:B------:R-:W-:-:S14]  /*7080*/  DSETP.GEU.AND P0, PT, |R4|, UR4, PT ;  /* 0x0000000404007e2a */ /* 0x000fdc000bf0e200 */
[----:B0-----:R-:W-:Y:S01]  /*7090*/  @!P0 FMUL R18, R18, 1.175494350822287508e-38 ;  /* 0x0080000012128820 */ /* 0x001fe20000400000 */
[----:B------:R-:W-:Y:S06]  /*70a0*/  BRA `(.L_x_9826) ;  /* 0x0000000800207947 */ /* 0x000fec0003800000 */
.L_x_9868:
        /* <DEDUP_REMOVED lines=25> */
.L_x_9871:
        /* <DEDUP_REMOVED lines=13> */
.L_x_9870:
[----:B------:R-:W4:Y:S02]  /*7310*/  LDG.E.U16 R4, desc[UR36][R4.64] ;  /* 0x0000002404047981 */ /* 0x000f24000c1e1500 */
[----:B----4-:R-:W-:Y:S01]  /*7320*/  IMAD.U32 R18, R4, 0x10000, RZ ;  /* 0x0001000004127824 */ /* 0x010fe200078e00ff */
[----:B------:R-:W-:Y:S06]  /*7330*/  BRA `(.L_x_9826) ;  /* 0x00000004007c7947 */ /* 0x000fec0003800000 */
.L_x_9867:
        /* <DEDUP_REMOVED lines=11> */
.L_x_9874:
[----:B------:R-:W4:Y:S02]  /*73f0*/  LDG.E.U8 R4, desc[UR36][R4.64] ;  /* 0x0000002404047981 */ /* 0x000f24000c1e1100 */
        /* <DEDUP_REMOVED lines=18> */
.L_x_9876:
[----:B------:R-:W-:Y:S05]  /*7520*/  BSYNC.RECONVERGENT B0 ;  /* 0x0000000000007941 */ /* 0x000fea0003800200 */
.L_x_9875:
[----:B------:R-:W-:Y:S01]  /*7530*/  IMAD.SHL.U32 R0, R0, 0x100000, RZ ;  /* 0x0010000000007824 */ /* 0x000fe200078e00ff */
[----:B------:R-:W-:-:S04]  /*7540*/  LEA R3, R3, 0x3b800000, 0x17 ;  /* 0x3b80000003037811 */ /* 0x000fc800078eb8ff */
[----:B------:R-:W-:Y:S01]  /*7550*/  LOP3.LUT R18, R3, R0, R7, 0xfe, !PT ;  /* 0x0000000003127212 */ /* 0x000fe200078efe07 */
[----:B------:R-:W-:Y:S06]  /*7560*/  BRA `(.L_x_9826) ;  /* 0x0000000000f07947 */ /* 0x000fec0003800000 */
.L_x_9873:
        /* <DEDUP_REMOVED lines=19> */
.L_x_9878:
[----:B------:R-:W-:Y:S05]  /*76a0*/  BSYNC.RECONVERGENT B0 ;  /* 0x0000000000007941 */ /* 0x000fea0003800200 */
.L_x_9877:
[----:B------:R-:W-:Y:S01]  /*76b0*/  IMAD.SHL.U32 R0, R0, 0x200000, RZ ;  /* 0x0020000000007824 */ /* 0x000fe200078e00ff */
[----:B------:R-:W-:-:S04]  /*76c0*/  LEA R3, R3, 0x37800000, 0x17 ;  /* 0x3780000003037811 */ /* 0x000fc800078eb8ff */
[----:B------:R-:W-:Y:S01]  /*76d0*/  LOP3.LUT R18, R3, R0, R7, 0xfe, !PT ;  /* 0x0000000003127212 */ /* 0x000fe200078efe07 */
[----:B------:R-:W-:Y:S06]  /*76e0*/  BRA `(.L_x_9826) ;  /* 0x0000000000907947 */ /* 0x000fec0003800000 */
.L_x_9872:
        /* <DEDUP_REMOVED lines=14> */
.L_x_9860:
        /* <DEDUP_REMOVED lines=16> */
.L_x_9881:
[----:B------:R-:W-:Y:S05]  /*78d0*/  BRA `(.L_x_9826) ;  /* 0x0000000000147947 */ /* 0x000fea0003800000 */
.L_x_9880:
[----:B------:R-:W4:Y:S02]  /*78e0*/  LDG.E.64 R4, desc[UR36][R4.64] ;  /* 0x0000002404047981 */ /* 0x000f24000c1e1b00 */
[----:B----4-:R0:W1:Y:S01]  /*78f0*/  I2F.U64 R18, R4 ;  /* 0x0000000400127312 */ /* 0x0100620000301000 */
[----:B------:R-:W-:Y:S05]  /*7900*/  BRA `(.L_x_9826) ;  /* 0x0000000000087947 */ /* 0x000fea0003800000 */
.L_x_9879:
[----:B------:R-:W4:Y:S02]  /*7910*/  LDG.E R4, desc[UR36][R4.64] ;  /* 0x0000002404047981 */ /* 0x000f24000c1e1900 */
[----:B----4-:R-:W-:-:S07]  /*7920*/  I2FP.F32.U32 R18, R4 ;  /* 0x0000000400127245 */ /* 0x010fce0000201000 */
.L_x_9826:
[----:B------:R-:W-:Y:S05]  /*7930*/  BSYNC.RECONVERGENT B7 ;  /* 0x0000000000077941 */ /* 0x000fea0003800200 */
.L_x_9825:
[----:B------:R-:W3:Y:S01]  /*7940*/  LDCU UR4, c[0x0][0x388] ;  /* 0x00007100ff0477ac */ /* 0x000ee20008000800 */
[----:B------:R-:W1:Y:S01]  /*7950*/  LDC.U8 R16, c[0x0][0x3cc] ;  /* 0x0000f300ff107b82 */ /* 0x000e620000000000 */
[----:B------:R-:W-:Y:S01]  /*7960*/  ISETP.GE.AND P0, PT, R19, R17, PT ;  /* 0x000000111300720c */ /* 0x000fe20003f06270 */
[----:B------:R-:W-:Y:S04]  /*7970*/  BSSY.RECONVERGENT B7, `(.L_x_9882) ;  /* 0x00002bf000077945 */ /* 0x000fe80003800200 */
[----:B------:R-:W-:Y:S01]  /*7980*/  BSSY.RELIABLE B6, `(.L_x_9883) ;  /* 0x00001d9000067945 */ /* 0x000fe20003800100 */
[----:B---3-5:R-:W-:Y:S01]  /*7990*/  FMUL.FTZ R3, R28, UR4 ;  /* 0x000000041c037c20 */ /* 0x028fe20008410000 */
[----:B--2---:R-:W-:Y:S01]  /*79a0*/  FMUL.FTZ R0, R23, UR4 ;  /* 0x0000000417007c20 */ /* 0x004fe20008410000 */
[----:B0---4-:R-:W-:Y:S01]  /*79b0*/  FMUL.FTZ R5, R26, UR4 ;  /* 0x000000041a057c20 */ /* 0x011fe20008410000 */
[----:B------:R-:W-:Y:S01]  /*79c0*/  FMUL.FTZ R27, R27, UR4 ;  /* 0x000000041b1b7c20 */ /* 0x000fe20008410000 */
[----:B-1----:R-:W-:Y:S01]  /*79d0*/  FMUL.FTZ R4, R3, R22 ;  /* 0x0000001603047220 */ /* 0x002fe20000410000 */
[----:B------:R-:W-:Y:S01]  /*79e0*/  FMUL.FTZ R22, R0, R25 ;  /* 0x0000001900167220 */ /* 0x000fe20000410000 */
[----:B------:R-:W-:Y:S01]  /*79f0*/  FMUL.FTZ R24, R5, R24 ;  /* 0x0000001805187220 */ /* 0x000fe20000410000 */
[----:B------:R-:W-:Y:S01]  /*7a00*/  FMUL.FTZ R18, R27, R18 ;  /* 0x000000121b127220 */ /* 0x000fe20000410000 */
[----:B------:R-:W-:Y:S06]  /*7a10*/  @P0 BRA `(.L_x_9884) ;  /* 0x0000001c00300947 */ /* 0x000fec0003800000 */
        /* <DEDUP_REMOVED lines=22> */
.L_x_9888:
[----:B------:R-:W0:Y:S02]  /*7b80*/  F2I.S64.TRUNC R4, R4 ;  /* 0x0000000400047311 */ /* 0x000e24000020d900 */
[----:B0-----:R-:W-:-:S05]  /*7b90*/  IMAD.MOV.U32 R3, RZ, RZ, R4 ;  /* 0x000000ffff037224 */ /* 0x001fca00078e0004 */
[----:B------:R0:W-:Y:S01]  /*7ba0*/  STG.E.U8 desc[UR36][R8.64], R3 ;  /* 0x0000000308007986 */ /* 0x0001e2000c101124 */
[----:B------:R-:W-:Y:S05]  /*7bb0*/  BRA `(.L_x_9890) ;  /* 0x0000000c002c7947 */ /* 0x000fea0003800000 */
.L_x_9887:
        /* <DEDUP_REMOVED lines=9> */
.L_x_9892:
[----:B------:R-:W0:Y:S02]  /*7c50*/  F2I.FTZ.TRUNC.NTZ R3, R4 ;  /* 0x0000000400037305 */ /* 0x000e24000021f100 */
[----:B0-----:R0:W-:Y:S01]  /*7c60*/  STG.E desc[UR36][R8.64], R3 ;  /* 0x0000000308007986 */ /* 0x0011e2000c101924 */
[----:B------:R-:W-:Y:S05]  /*7c70*/  BRA `(.L_x_9890) ;  /* 0x0000000800fc7947 */ /* 0x000fea0003800000 */
.L_x_9891:
[----:B------:R-:W0:Y:S02]  /*7c80*/  F2I.FTZ.TRUNC.NTZ R3, R4 ;  /* 0x0000000400037305 */ /* 0x000e24000021f100 */
[----:B0-----:R0:W-:Y:S01]  /*7c90*/  STG.E.U16 desc[UR36][R8.64], R3 ;  /* 0x0000000308007986 */ /* 0x0011e2000c101524 */
[----:B------:R-:W-:Y:S05]  /*7ca0*/  BRA `(.L_x_9890) ;  /* 0x0000000800f07947 */ /* 0x000fea0003800000 */
.L_x_9886:
        /* <DEDUP_REMOVED lines=8> */
.L_x_9894:
[----:B------:R-:W-:-:S05]  /*7d30*/  F2FP.F16.F32.PACK_AB R4, RZ, R4 ;  /* 0x00000004ff04723e */ /* 0x000fca00000000ff */
[----:B------:R4:W-:Y:S01]  /*7d40*/  STG.E.U16 desc[UR36][R8.64], R4 ;  /* 0x0000000408007986 */ /* 0x0009e2000c101524 */
[----:B------:R-:W-:Y:S05]  /*7d50*/  BRA `(.L_x_9890) ;  /* 0x0000000800c47947 */ /* 0x000fea0003800000 */
.L_x_9893:
        /* <DEDUP_REMOVED lines=9> */
.L_x_9896:
[----:B------:R-:W-:-:S04]  /*7df0*/  F2FP.F16.F32.PACK_AB R3, RZ, R4 ;  /* 0x00000004ff03723e */ /* 0x000fc800000000ff */
[----:B------:R-:W-:-:S05]  /*7e00*/  PRMT R3, R3, 0x5410, RZ ;  /* 0x0000541003037816 */ /* 0x000fca00000000ff */
[----:B------:R2:W-:Y:S01]  /*7e10*/  STG.E desc[UR36][R8.64], R3 ;  /* 0x0000000308007986 */ /* 0x0005e2000c101924 */
[----:B------:R-:W-:Y:S05]  /*7e20*/  BRA `(.L_x_9890) ;  /* 0x0000000800907947 */ /* 0x000fea0003800000 */
.L_x_9895:
[----:B------:R-:W-:-:S06]  /*7e30*/  FMUL.FTZ R4, R4, 1 ;  /* 0x3f80000004047820 */ /* 0x000fcc0000410000 */
[----:B------:R-:W0:Y:S02]  /*7e40*/  F2F.F64.F32 R4, R4 ;  /* 0x0000000400047310 */ /* 0x000e240000201800 */
[----:B0-----:R0:W-:Y:S01]  /*7e50*/  STG.E.64 desc[UR36][R8.64], R4 ;  /* 0x0000000408007986 */ /* 0x0011e2000c101b24 */
[----:B------:R-:W-:Y:S05]  /*7e60*/  BRA `(.L_x_9890) ;  /* 0x0000000800807947 */ /* 0x000fea0003800000 */
.L_x_9885:
        /* <DEDUP_REMOVED lines=12> */
.L_x_9899:
[----:B------:R-:W-:Y:S01]  /*7f30*/  FMUL.FTZ R4, R4, 1 ;  /* 0x3f80000004047820 */ /* 0x000fe20000410000 */
[----:B------:R-:W-:-:S05]  /*7f40*/  CS2R R6, SRZ ;  /* 0x0000000000067805 */ /* 0x000fca000001ff00 */
[----:B------:R-:W0:Y:S02]  /*7f50*/  F2F.F64.F32 R4, R4 ;  /* 0x0000000400047310 */ /* 0x000e240000201800 */
[----:B0-----:R0:W-:Y:S01]  /*7f60*/  STG.E.128 desc[UR36][R8.64], R4 ;  /* 0x0000000408007986 */ /* 0x0011e2000c101d24 */
[----:B------:R-:W-:Y:S05]  /*7f70*/  BRA `(.L_x_9890) ;  /* 0x00000008003c7947 */ /* 0x000fea0003800000 */
.L_x_9898:
        /* <DEDUP_REMOVED lines=18> */
.L_x_9903:
[----:B------:R-:W-:Y:S05]  /*80a0*/  BSYNC.RECONVERGENT B0 ;  /* 0x0000000000007941 */ /* 0x000fea0003800200 */
.L_x_9902:
[----:B------:R-:W-:-:S05]  /*80b0*/  LOP3.LUT R5, R0, 0x80, R5, 0xf8, !PT ;  /* 0x0000008000057812 */ /* 0x000fca00078ef805 */
[----:B------:R0:W-:Y:S01]  /*80c0*/  STG.E.U8 desc[UR36][R8.64], R5 ;  /* 0x0000000508007986 */ /* 0x0001e2000c101124 */
[----:B------:R-:W-:Y:S05]  /*80d0*/  BRA `(.L_x_9890) ;  /* 0x0000000400e47947 */ /* 0x000fea0003800000 */
.L_x_9901:
        /* <DEDUP_REMOVED lines=14> */
.L_x_9905:
[----:B------:R-:W-:Y:S05]  /*81c0*/  BSYNC.RECONVERGENT B0 ;  /* 0x0000000000007941 */ /* 0x000fea0003800200 */
.L_x_9904:
[----:B------:R-:W-:-:S05]  /*81d0*/  LOP3.LUT R3, R0, 0x80, R7, 0xf8, !PT ;  /* 0x0000008000037812 */ /* 0x000fca00078ef807 */
[----:B------:R0:W-:Y:S01]  /*81e0*/  STG.E.U8 desc[UR36][R8.64], R3 ;  /* 0x0000000308007986 */ /* 0x0001e2000c101124 */
[----:B------:R-:W-:Y:S05]  /*81f0*/  BRA `(.L_x_9890) ;  /* 0x00000004009c7947 */ /* 0x000fea0003800000 */
.L_x_9900:
[----:B------:R-:W-:-:S05]  /*8200*/  F2FP.BF16.F32.PACK_AB R4, RZ, R4 ;  /* 0x00000004ff04723e */ /* 0x000fca00000010ff */
[----:B------:R0:W-:Y:S01]  /*8210*/  STG.E.U16 desc[UR36][R8.64], R4 ;  /* 0x0000000408007986 */ /* 0x0001e2000c101524 */
[----:B------:R-:W-:Y:S05]  /*8220*/  BRA `(.L_x_9890) ;  /* 0x0000000400907947 */ /* 0x000fea0003800000 */
.L_x_9897:
        /* <DEDUP_REMOVED lines=11> */
.L_x_9908:
        /* <DEDUP_REMOVED lines=12> */
.L_x_9911:
[----:B------:R-:W-:-:S04]  /*83a0*/  SHF.R.U32.HI R0, RZ, 0x14, R4 ;  /* 0x00000014ff007819 */ /* 0x000fc80000011604 */
[----:B------:R-:W-:-:S04]  /*83b0*/  LOP3.LUT R3, R0, 0x1, RZ, 0xc0, !PT ;  /* 0x0000000100037812 */ /* 0x000fc800078ec0ff */
[----:B------:R-:W-:-:S04]  /*83c0*/  IADD3 R0, PT, PT, R4, 0x487ffff, R3 ;  /* 0x0487ffff04007810 */ /* 0x000fc80007ffe003 */
[----:B------:R-:W-:-:S04]  /*83d0*/  SHF.R.U32.HI R0, RZ, 0x14, R0 ;  /* 0x00000014ff007819 */ /* 0x000fc80000011600 */
[----:B------:R-:W-:-:S07]  /*83e0*/  LOP3.LUT R3, R0, 0xff, RZ, 0xc0, !PT ;  /* 0x000000ff00037812 */ /* 0x000fce00078ec0ff */
.L_x_9912:
[----:B------:R-:W-:-:S04]  /*83f0*/  SHF.R.U32.HI R4, RZ, 0x18, R4 ;  /* 0x00000018ff047819 */ /* 0x000fc80000011604 */
[----:B------:R-:W-:-:S04]  /*8400*/  LOP3.LUT R3, R3, 0x80, R4, 0xf8, !PT ;  /* 0x0000008003037812 */ /* 0x000fc800078ef804 */
[----:B------:R-:W-:-:S07]  /*8410*/  PRMT R0, R3, 0x7610, R0 ;  /* 0x0000761003007816 */ /* 0x000fce0000000000 */
.L_x_9910:
[----:B------:R-:W-:Y:S05]  /*8420*/  BSYNC.RECONVERGENT B0 ;  /* 0x0000000000007941 */ /* 0x000fea0003800200 */
.L_x_9909:
[----:B------:R0:W-:Y:S01]  /*8430*/  STG.E.U8 desc[UR36][R8.64], R0 ;  /* 0x0000000008007986 */ /* 0x0001e2000c101124 */
[----:B------:R-:W-:Y:S05]  /*8440*/  BRA `(.L_x_9890) ;  /* 0x0000000400087947 */ /* 0x000fea0003800000 */
.L_x_9907:
        /* <DEDUP_REMOVED lines=12> */
.L_x_9915:
[----:B------:R-:W-:-:S04]  /*8510*/  SHF.R.U32.HI R0, RZ, 0x15, R4 ;  /* 0x00000015ff007819 */ /* 0x000fc80000011604 */
[----:B------:R-:W-:-:S04]  /*8520*/  LOP3.LUT R3, R0, 0x1, RZ, 0xc0, !PT ;  /* 0x0000000100037812 */ /* 0x000fc800078ec0ff */
[----:B------:R-:W-:-:S04]  /*8530*/  IADD3 R0, PT, PT, R4, 0x88fffff, R3 ;  /* 0x088fffff04007810 */ /* 0x000fc80007ffe003 */
[----:B------:R-:W-:-:S04]  /*8540*/  SHF.R.U32.HI R0, RZ, 0x15, R0 ;  /* 0x00000015ff007819 */ /* 0x000fc80000011600 */
[----:B------:R-:W-:-:S07]  /*8550*/  LOP3.LUT R3, R0, 0xff, RZ, 0xc0, !PT ;  /* 0x000000ff00037812 */ /* 0x000fce00078ec0ff */
.L_x_9916:
[----:B------:R-:W-:-:S04]  /*8560*/  SHF.R.U32.HI R4, RZ, 0x18, R4 ;  /* 0x00000018ff047819 */ /* 0x000fc80000011604 */
[----:B------:R-:W-:-:S04]  /*8570*/  LOP3.LUT R3, R3, 0x80, R4, 0xf8, !PT ;  /* 0x0000008003037812 */ /* 0x000fc800078ef804 */
[----:B------:R-:W-:-:S07]  /*8580*/  PRMT R0, R3, 0x7610, R0 ;  /* 0x0000761003007816 */ /* 0x000fce0000000000 */
.L_x_9914:
[----:B------:R-:W-:Y:S05]  /*8590*/  BSYNC.RECONVERGENT B0 ;  /* 0x0000000000007941 */ /* 0x000fea0003800200 */
.L_x_9913:
[----:B------:R0:W-:Y:S01]  /*85a0*/  STG.E.U8 desc[UR36][R8.64], R0 ;  /* 0x0000000008007986 */ /* 0x0001e2000c101124 */
[----:B------:R-:W-:Y:S05]  /*85b0*/  BRA `(.L_x_9890) ;  /* 0x0000000000ac7947 */ /* 0x000fea0003800000 */
.L_x_9906:
[----:B------:R-:W-:-:S13]  /*85c0*/  ISETP.NE.AND P0, PT, R0, 0x1c, PT ;  /* 0x0000001c0000780c */ /* 0x000fda0003f05270 */
[----:B------:R-:W-:Y:S05]  /*85d0*/  @!P0 BRA `(.L_x_9917) ;  /* 0x00000000009c8947 */ /* 0x000fea0003800000 */
[----:B------:R-:W-:-:S13]  /*85e0*/  ISETP.NE.AND P0, PT, R0, 0x1d, PT ;  /* 0x0000001d0000780c */ /* 0x000fda0003f05270 */
[----:B------:R-:W-:Y:S05]  /*85f0*/  @!P0 BRA `(.L_x_9918) ;  /* 0x0000000000888947 */ /* 0x000fea0003800000 */
[----:B------:R-:W-:-:S13]  /*8600*/  ISETP.NE.AND P0, PT, R0, 0x2c, PT ;  /* 0x0000002c0000780c */ /* 0x000fda0003f05270 */
[----:B------:R-:W-:Y:S05]  /*8610*/  @!P0 BRA `(.L_x_9919) ;  /* 0x0000000000448947 */ /* 0x000fea0003800000 */
.L_x_9889:
        /* <DEDUP_REMOVED lines=16> */
.L_x_9920:
[----:B------:R-:W-:Y:S05]  /*8720*/  BRA `(.L_x_9890) ;  /* 0x0000000000507947 */ /* 0x000fea0003800000 */
.L_x_9919:
        /* <DEDUP_REMOVED lines=15> */
.L_x_9918:
[----:B------:R-:W0:Y:S02]  /*8820*/  F2I.U64.TRUNC R4, R4 ;  /* 0x0000000400047311 */ /* 0x000e24000020d800 */
[----:B0-----:R0:W-:Y:S01]  /*8830*/  STG.E.64 desc[UR36][R8.64], R4 ;  /* 0x0000000408007986 */ /* 0x0011e2000c101b24 */
[----:B------:R-:W-:Y:S05]  /*8840*/  BRA `(.L_x_9890) ;  /* 0x0000000000087947 */ /* 0x000fea0003800000 */
.L_x_9917:
[----:B------:R-:W0:Y:S02]  /*8850*/  F2I.FTZ.U32.TRUNC.NTZ R3, R4 ;  /* 0x0000000400037305 */ /* 0x000e24000021f000 */
[----:B0-----:R0:W-:Y:S02]  /*8860*/  STG.E desc[UR36][R8.64], R3 ;  /* 0x0000000308007986 */ /* 0x0011e4000c101924 */
.L_x_9890:
        /* <DEDUP_REMOVED lines=24> */
.L_x_9925:
[----:B------:R-:W0:Y:S02]  /*89f0*/  F2I.S64.TRUNC R22, R22 ;  /* 0x0000001600167311 */ /* 0x000e24000020d900 */
[----:B0-----:R-:W-:-:S05]  /*8a00*/  IMAD.MOV.U32 R3, RZ, RZ, R22 ;  /* 0x000000ffff037224 */ /* 0x001fca00078e0016 */
[----:B------:R0:W-:Y:S01]  /*8a10*/  STG.E.U8 desc[UR36][R8.64], R3 ;  /* 0x0000000308007986 */ /* 0x0001e2000c101124 */
[----:B------:R-:W-:Y:S05]  /*8a20*/  BRA `(.L_x_9927) ;  /* 0x0000000c00287947 */ /* 0x000fea0003800000 */
.L_x_9924:
        /* <DEDUP_REMOVED lines=9> */
.L_x_9929:
[----:B------:R-:W0:Y:S02]  /*8ac0*/  F2I.FTZ.TRUNC.NTZ R3, R22 ;  /* 0x0000001600037305 */ /* 0x000e24000021f100 */
[----:B0-----:R0:W-:Y:S01]  /*8ad0*/  STG.E desc[UR36][R8.64], R3 ;  /* 0x0000000308007986 */ /* 0x0011e2000c101924 */
[----:B------:R-:W-:Y:S05]  /*8ae0*/  BRA `(.L_x_9927) ;  /* 0x0000000800f87947 */ /* 0x000fea0003800000 */
.L_x_9928:
[----:B------:R-:W0:Y:S02]  /*8af0*/  F2I.FTZ.TRUNC.NTZ R3, R22 ;  /* 0x0000001600037305 */ /* 0x000e24000021f100 */
[----:B0-----:R0:W-:Y:S01]  /*8b00*/  STG.E.U16 desc[UR36][R8.64], R3 ;  /* 0x0000000308007986 */ /* 0x0011e2000c101524 */
[----:B------:R-:W-:Y:S05]  /*8b10*/  BRA `(.L_x_9927) ;  /* 0x0000000800ec7947 */ /* 0x000fea0003800000 */
.L_x_9923:
        /* <DEDUP_REMOVED lines=8> */
.L_x_9931:
[----:B------:R-:W-:-:S05]  /*8ba0*/  F2FP.F16.F32.PACK_AB R22, RZ, R22 ;  /* 0x00000016ff16723e */ /* 0x000fca00000000ff */
[----:B------:R0:W-:Y:S01]  /*8bb0*/  STG.E.U16 desc[UR36][R8.64], R22 ;  /* 0x0000001608007986 */ /* 0x0001e2000c101524 */
[----:B------:R-:W-:Y:S05]  /*8bc0*/  BRA `(.L_x_9927) ;  /* 0x0000000800c07947 */ /* 0x000fea0003800000 */
.L_x_9930:
        /* <DEDUP_REMOVED lines=9> */
.L_x_9933:
[----:B------:R-:W-:-:S04]  /*8c60*/  F2FP.F16.F32.PACK_AB R3, RZ, R22 ;  /* 0x00000016ff03723e */ /* 0x000fc800000000ff */
[----:B------:R-:W-:-:S05]  /*8c70*/  PRMT R3, R3, 0x5410, RZ ;  /* 0x0000541003037816 */ /* 0x000fca00000000ff */
[----:B------:R0:W-:Y:S01]  /*8c80*/  STG.E desc[UR36][R8.64], R3 ;  /* 0x0000000308007986 */ /* 0x0001e2000c101924 */
[----:B------:R-:W-:Y:S05]  /*8c90*/  BRA `(.L_x_9927) ;  /* 0x00000008008c7947 */ /* 0x000fea0003800000 */
.L_x_9932:
[----:B------:R-:W-:-:S06]  /*8ca0*/  FMUL.FTZ R4, R22, 1 ;  /* 0x3f80000016047820 */ /* 0x000fcc0000410000 */
[----:B------:R-:W0:Y:S02]  /*8cb0*/  F2F.F64.F32 R4, R4 ;  /* 0x0000000400047310 */ /* 0x000e240000201800 */
[----:B0-----:R0:W-:Y:S01]  /*8cc0*/  STG.E.64 desc[UR36][R8.64], R4 ;  /* 0x0000000408007986 */ /* 0x0011e2000c101b24 */
[----:B------:R-:W-:Y:S05]  /*8cd0*/  BRA `(.L_x_9927) ;  /* 0x00000008007c7947 */ /* 0x000fea0003800000 */
.L_x_9922:
        /* <DEDUP_REMOVED lines=13> */
.L_x_9937:
        /* <DEDUP_REMOVED lines=16> */
.L_x_9940:
[----:B------:R-:W-:-:S04]  /*8eb0*/  SHF.R.U32.HI R22, RZ, 0x18, R22 ;  /* 0x00000018ff167819 */ /* 0x000fc80000011616 */
[----:B------:R-:W-:-:S04]  /*8ec0*/  LOP3.LUT R3, R3, 0x80, R22, 0xf8, !PT ;  /* 0x0000008003037812 */ /* 0x000fc800078ef816 */
[----:B------:R-:W-:-:S07]  /*8ed0*/  PRMT R4, R3, 0x7610, R4 ;  /* 0x0000761003047816 */ /* 0x000fce0000000004 */
.L_x_9939:
[----:B------:R-:W-:Y:S05]  /*8ee0*/  BSYNC.RECONVERGENT B0 ;  /* 0x0000000000007941 */ /* 0x000fea0003800200 */
.L_x_9938:
[----:B------:R0:W-:Y:S01]  /*8ef0*/  STG.E.U8 desc[UR36][R8.64], R4 ;  /* 0x0000000408007986 */ /* 0x0001e2000c101124 */
[----:B------:R-:W-:Y:S05]  /*8f00*/  BRA `(.L_x_9927) ;  /* 0x0000000400f07947 */ /* 0x000fea0003800000 */
.L_x_9936:
        /* <DEDUP_REMOVED lines=16> */
.L_x_9943:
[----:B------:R-:W-:-:S04]  /*9010*/  SHF.R.U32.HI R22, RZ, 0x18, R22 ;  /* 0x00000018ff167819 */ /* 0x000fc80000011616 */
[----:B------:R-:W-:-:S04]  /*9020*/  LOP3.LUT R3, R3, 0x80, R22, 0xf8, !PT ;  /* 0x0000008003037812 */ /* 0x000fc800078ef816 */
[----:B------:R-:W-:-:S07]  /*9030*/  PRMT R4, R3, 0x7610, R4 ;  /* 0x0000761003047816 */ /* 0x000fce0000000004 */
.L_x_9942:
[----:B------:R-:W-:Y:S05]  /*9040*/  BSYNC.RECONVERGENT B0 ;  /* 0x0000000000007941 */ /* 0x000fea0003800200 */
.L_x_9941:
[----:B------:R0:W-:Y:S01]  /*9050*/  STG.E.U8 desc[UR36][R8.64], R4 ;  /* 0x0000000408007986 */ /* 0x0001e2000c101124 */
[----:B------:R-:W-:Y:S05]  /*9060*/  BRA `(.L_x_9927) ;  /* 0x0000000400987947 */ /* 0x000fea0003800000 */
.L_x_9935:
        /* <DEDUP_REMOVED lines=21> */
.L_x_9945:
[----:B------:R-:W0:Y:S02]  /*91c0*/  F2I.U64.TRUNC R22, R22 ;  /* 0x0000001600167311 */ /* 0x000e24000020d800 */
[----:B0-----:R0:W-:Y:S01]  /*91d0*/  STG.E.64 desc[UR36][R8.64], R22 ;  /* 0x0000001608007986 */ /* 0x0011e2000c101b24 */
[----:B------:R-:W-:Y:S05]  /*91e0*/  BRA `(.L_x_9927) ;  /* 0x0000000400387947 */ /* 0x000fea0003800000 */
.L_x_9944:
[----:B------:R-:W0:Y:S02]  /*91f0*/  F2I.FTZ.U32.TRUNC.NTZ R3, R22 ;  /* 0x0000001600037305 */ /* 0x000e24000021f000 */
[----:B0-----:R0:W-:Y:S01]  /*9200*/  STG.E desc[UR36][R8.64], R3 ;  /* 0x0000000308007986 */ /* 0x0011e2000c101924 */
[----:B------:R-:W-:Y:S05]  /*9210*/  BRA `(.L_x_9927) ;  /* 0x00000004002c7947 */ /* 0x000fea0003800000 */
.L_x_9934:
        /* <DEDUP_REMOVED lines=10> */
.L_x_9947:
[----:B------:R-:W-:Y:S01]  /*92c0*/  FMUL.FTZ R4, R22, 1 ;  /* 0x3f80000016047820 */ /* 0x000fe20000410000 */
[----:B------:R-:W-:-:S05]  /*92d0*/  CS2R R6, SRZ ;  /* 0x0000000000067805 */ /* 0x000fca000001ff00 */
[----:B------:R-:W0:Y:S02]  /*92e0*/  F2F.F64.F32 R4, R4 ;  /* 0x0000000400047310 */ /* 0x000e240000201800 */
[----:B0-----:R4:W-:Y:S01]  /*92f0*/  STG.E.128 desc[UR36][R8.64], R4 ;  /* 0x0000000408007986 */ /* 0x0019e2000c101d24 */
[----:B------:R-:W-:Y:S05]  /*9300*/  BRA `(.L_x_9927) ;  /* 0x0000000000f07947 */ /* 0x000fea0003800000 */
.L_x_9946:
[----:B------:R-:W-:-:S13]  /*9310*/  ISETP.NE.AND P0, PT, R0, 0xf, PT ;  /* 0x0000000f0000780c */ /* 0x000fda0003f05270 */
[----:B------:R-:W-:Y:S05]  /*9320*/  @!P0 BRA `(.L_x_9948) ;  /* 0x0000000000e08947 */ /* 0x000fea0003800000 */
[----:B------:R-:W-:-:S13]  /*9330*/  ISETP.NE.AND P0, PT, R0, 0x17, PT ;  /* 0x000000170000780c */ /* 0x000fda0003f05270 */
[----:B------:R-:W-:Y:S05]  /*9340*/  @!P0 BRA `(.L_x_9949) ;  /* 0x00000000008c8947 */ /* 0x000fea0003800000 */
[----:B------:R-:W-:-:S13]  /*9350*/  ISETP.NE.AND P0, PT, R0, 0x18, PT ;  /* 0x000000180000780c */ /* 0x000fda0003f05270 */
[----:B------:R-:W-:Y:S05]  /*9360*/  @!P0 BRA `(.L_x_9950) ;  /* 0x0000000000448947 */ /* 0x000fea0003800000 */
.L_x_9926:
        /* <DEDUP_REMOVED lines=16> */
.L_x_9951:
[----:B------:R-:W-:Y:S05]  /*9470*/  BRA `(.L_x_9927) ;  /* 0x0000000000947947 */ /* 0x000fea0003800000 */
.L_x_9950:
        /* <DEDUP_REMOVED lines=12> */
.L_x_9953:
[----:B------:R-:W-:Y:S05]  /*9540*/  BSYNC.RECONVERGENT B0 ;  /* 0x0000000000007941 */ /* 0x000fea0003800200 */
.L_x_9952:
[----:B------:R-:W-:-:S05]  /*9550*/  LOP3.LUT R3, R0, 0x80, R5, 0xf8, !PT ;  /* 0x0000008000037812 */ /* 0x000fca00078ef805 */
[----:B------:R2:W-:Y:S01]  /*9560*/  STG.E.U8 desc[UR36][R8.64], R3 ;  /* 0x0000000308007986 */ /* 0x0005e2000c101124 */
[----:B------:R-:W-:Y:S05]  /*9570*/  BRA `(.L_x_9927) ;  /* 0x0000000000547947 */ /* 0x000fea0003800000 */
.L_x_9949:
        /* <DEDUP_REMOVED lines=11> */
.L_x_9955:
[----:B------:R-:W-:Y:S01]  /*9630*/  IMAD.MOV.U32 R0, RZ, RZ, 0x7f ;  /* 0x0000007fff007424 */ /* 0x000fe200078e00ff */
[----:B------:R-:W-:-:S04]  /*9640*/  ISETP.GT.U32.AND P0, PT, R4, 0x7f800000, PT ;  /* 0x7f8000000400780c */ /* 0x000fc80003f04070 */
[----:B------:R-:W-:-:S09]  /*9650*/  SEL R0, R0, 0x7c, P0 ;  /* 0x0000007c00007807 */ /* 0x000fd20000000000 */
.L_x_9956:
[----:B------:R-:W-:Y:S05]  /*9660*/  BSYNC.RECONVERGENT B0 ;  /* 0x0000000000007941 */ /* 0x000fea0003800200 */
.L_x_9954:
[----:B------:R-:W-:-:S04]  /*9670*/  SHF.R.U32.HI R3, RZ, 0x18, R22 ;  /* 0x00000018ff037819 */ /* 0x000fc80000011616 */
[----:B------:R-:W-:-:S05]  /*9680*/  LOP3.LUT R3, R0, 0x80, R3, 0xf8, !PT ;  /* 0x0000008000037812 */ /* 0x000fca00078ef803 */
[----:B------:R1:W-:Y:S01]  /*9690*/  STG.E.U8 desc[UR36][R8.64], R3 ;  /* 0x0000000308007986 */ /* 0x0003e2000c101124 */
[----:B------:R-:W-:Y:S05]  /*96a0*/  BRA `(.L_x_9927) ;  /* 0x0000000000087947 */ /* 0x000fea0003800000 */
.L_x_9948:
[----:B------:R-:W-:-:S05]  /*96b0*/  F2FP.BF16.F32.PACK_AB R22, RZ, R22 ;  /* 0x00000016ff16723e */ /* 0x000fca00000010ff */
[----:B------:R0:W-:Y:S02]  /*96c0*/  STG.E.U16 desc[UR36][R8.64], R22 ;  /* 0x0000001608007986 */ /* 0x0001e4000c101524 */
.L_x_9927:
[----:B------:R-:W-:-:S07]  /*96d0*/  VIADD R19, R19, 0x80 ;  /* 0x0000008013137836 */ /* 0x000fce0000000000 */
.L_x_9884:
[----:B------:R-:W-:-:S13]  /*96e0*/  ISETP.GE.AND P0, PT, R19, R17, PT ;  /* 0x000000111300720c */ /* 0x000fda0003f06270 */
[----:B------:R-:W-:Y:S05]  /*96f0*/  @P0 BREAK.RELIABLE B6 ;  /* 0x0000000000060942 */ /* 0x000fea0003800100 */
[----:B------:R-:W-:Y:S05]  /*9700*/  @P0 BRA `(.L_x_9921) ;  /* 0x0000000c00940947 */ /* 0x000fea0003800000 */
[----:B------:R-:W-:Y:S05]  /*9710*/  BSYNC.RELIABLE B6 ;  /* 0x0000000000067941 */ /* 0x000fea0003800100 */
.L_x_9883:
        /* <DEDUP_REMOVED lines=21> */
.L_x_9960:
[----:B------:R-:W0:Y:S02]  /*9870*/  F2I.S64.TRUNC R24, R24 ;  /* 0x0000001800187311 */ /* 0x000e24000020d900 */
[----:B0-----:R-:W-:-:S05]  /*9880*/  IMAD.MOV.U32 R3, RZ, RZ, R24 ;  /* 0x000000ffff037224 */ /* 0x001fca00078e0018 */
[----:B------:R4:W-:Y:S01]  /*9890*/  STG.E.U8 desc[UR36][R8.64], R3 ;  /* 0x0000000308007986 */ /* 0x0009e2000c101124 */
[----:B------:R-:W-:Y:S05]  /*98a0*/  BRA `(.L_x_9962) ;  /* 0x0000000c00287947 */ /* 0x000fea0003800000 */
.L_x_9959:
        /* <DEDUP_REMOVED lines=9> */
.L_x_9964:
[----:B------:R-:W0:Y:S02]  /*9940*/  F2I.FTZ.TRUNC.NTZ R3, R24 ;  /* 0x0000001800037305 */ /* 0x000e24000021f100 */
[----:B0-----:R2:W-:Y:S01]  /*9950*/  STG.E desc[UR36][R8.64], R3 ;  /* 0x0000000308007986 */ /* 0x0015e2000c101924 */
[----:B------:R-:W-:Y:S05]  /*9960*/  BRA `(.L_x_9962) ;  /* 0x0000000800f87947 */ /* 0x000fea0003800000 */
.L_x_9963:
[----:B------:R-:W0:Y:S02]  /*9970*/  F2I.FTZ.TRUNC.NTZ R3, R24 ;  /* 0x0000001800037305 */ /* 0x000e24000021f100 */
[----:B0-----:R0:W-:Y:S01]  /*9980*/  STG.E.U16 desc[UR36][R8.64], R3 ;  /* 0x0000000308007986 */ /* 0x0011e2000c101524 */
[----:B------:R-:W-:Y:S05]  /*9990*/  BRA `(.L_x_9962) ;  /* 0x0000000800ec7947 */ /* 0x000fea0003800000 */
.L_x_9958:
        /* <DEDUP_REMOVED lines=8> */
.L_x_9966:
[----:B------:R-:W-:-:S05]  /*9a20*/  F2FP.F16.F32.PACK_AB R24, RZ, R24 ;  /* 0x00000018ff18723e */ /* 0x000fca00000000ff */
[----:B------:R0:W-:Y:S01]  /*9a30*/  STG.E.U16 desc[UR36][R8.64], R24 ;  /* 0x0000001808007986 */ /* 0x0001e2000c101524 */
[----:B------:R-:W-:Y:S05]  /*9a40*/  BRA `(.L_x_9962) ;  /* 0x0000000800c07947 */ /* 0x000fea0003800000 */
.L_x_9965:
        /* <DEDUP_REMOVED lines=9> */
.L_x_9968:
[----:B------:R-:W-:-:S04]  /*9ae0*/  F2FP.F16.F32.PACK_AB R3, RZ, R24 ;  /* 0x00000018ff03723e */ /* 0x000fc800000000ff */
[----:B------:R-:W-:-:S05]  /*9af0*/  PRMT R3, R3, 0x5410, RZ ;  /* 0x0000541003037816 */ /* 0x000fca00000000ff */
[----:B------:R0:W-:Y:S01]  /*9b00*/  STG.E desc[UR36][R8.64], R3 ;  /* 0x0000000308007986 */ /* 0x0001e2000c101924 */
[----:B------:R-:W-:Y:S05]  /*9b10*/  BRA `(.L_x_9962) ;  /* 0x00000008008c7947 */ /* 0x000fea0003800000 */
.L_x_9967:
[----:B------:R-:W-:-:S06]  /*9b20*/  FMUL.FTZ R4, R24, 1 ;  /* 0x3f80000018047820 */ /* 0x000fcc0000410000 */
[----:B------:R-:W0:Y:S02]  /*9b30*/  F2F.F64.F32 R4, R4 ;  /* 0x0000000400047310 */ /* 0x000e240000201800 */
[----:B0-----:R0:W-:Y:S01]  /*9b40*/  STG.E.64 desc[UR36][R8.64], R4 ;  /* 0x0000000408007986 */ /* 0x0011e2000c101b24 */
[----:B------:R-:W-:Y:S05]  /*9b50*/  BRA `(.L_x_9962) ;  /* 0x00000008007c7947 */ /* 0x000fea0003800000 */
.L_x_9957:
        /* <DEDUP_REMOVED lines=13> */
.L_x_9972:
        /* <DEDUP_REMOVED lines=16> */
.L_x_9975:
[----:B------:R-:W-:-:S04]  /*9d30*/  SHF.R.U32.HI R24, RZ, 0x18, R24 ;  /* 0x00000018ff187819 */ /* 0x000fc80000011618 */
[----:B------:R-:W-:-:S04]  /*9d40*/  LOP3.LUT R3, R3, 0x80, R24, 0xf8, !PT ;  /* 0x0000008003037812 */ /* 0x000fc800078ef818 */
[----:B------:R-:W-:-:S07]  /*9d50*/  PRMT R4, R3, 0x7610, R4 ;  /* 0x0000761003047816 */ /* 0x000fce0000000004 */
.L_x_9974:
[----:B------:R-:W-:Y:S05]  /*9d60*/  BSYNC.RECONVERGENT B0 ;  /* 0x0000000000007941 */ /* 0x000fea0003800200 */
.L_x_9973:
[----:B------:R0:W-:Y:S01]  /*9d70*/  STG.E.U8 desc[UR36][R8.64], R4 ;  /* 0x0000000408007986 */ /* 0x0001e2000c101124 */
[----:B------:R-:W-:Y:S05]  /*9d80*/  BRA `(.L_x_9962) ;  /* 0x0000000400f07947 */ /* 0x000fea0003800000 */
.L_x_9971:
        /* <DEDUP_REMOVED lines=16> */
.L_x_9978:
[----:B------:R-:W-:-:S04]  /*9e90*/  SHF.R.U32.HI R24, RZ, 0x18, R24 ;  /* 0x00000018ff187819 */ /* 0x000fc80000011618 */
[----:B------:R-:W-:-:S04]  /*9ea0*/  LOP3.LUT R3, R3, 0x80, R24, 0xf8, !PT ;  /* 0x0000008003037812 */ /* 0x000fc800078ef818 */
[----:B------:R-:W-:-:S07]  /*9eb0*/  PRMT R4, R3, 0x7610, R4 ;  /* 0x0000761003047816 */ /* 0x000fce0000000004 */
.L_x_9977:
[----:B------:R-:W-:Y:S05]  /*9ec0*/  BSYNC.RECONVERGENT B0 ;  /* 0x0000000000007941 */ /* 0x000fea0003800200 */
.L_x_9976:
[----:B------:R0:W-:Y:S01]  /*9ed0*/  STG.E.U8 desc[UR36][R8.64], R4 ;  /* 0x0000000408007986 */ /* 0x0001e2000c101124 */
[----:B------:R-:W-:Y:S05]  /*9ee0*/  BRA `(.L_x_9962) ;  /* 0x0000000400987947 */ /* 0x000fea0003800000 */
.L_x_9970:
        /* <DEDUP_REMOVED lines=21> */
.L_x_9980:
[----:B------:R-:W0:Y:S02]  /*a040*/  F2I.U64.TRUNC R24, R24 ;  /* 0x0000001800187311 */ /* 0x000e24000020d800 */
[----:B0-----:R0:W-:Y:S01]  /*a050*/  STG.E.64 desc[UR36][R8.64], R24 ;  /* 0x0000001808007986 */ /* 0x0011e2000c101b24 */
[----:B------:R-:W-:Y:S05]  /*a060*/  BRA `(.L_x_9962) ;  /* 0x0000000400387947 */ /* 0x000fea0003800000 */
.L_x_9979:
[----:B------:R-:W0:Y:S02]  /*a070*/  F2I.FTZ.U32.TRUNC.NTZ R3, R24 ;  /* 0x0000001800037305 */ /* 0x000e24000021f000 */
[----:B0-----:R0:W-:Y:S01]  /*a080*/  STG.E desc[UR36][R8.64], R3 ;  /* 0x0000000308007986 */ /* 0x0011e2000c101924 */
[----:B------:R-:W-:Y:S05]  /*a090*/  BRA `(.L_x_9962) ;  /* 0x00000004002c7947 */ /* 0x000fea0003800000 */
.L_x_9969:
        /* <DEDUP_REMOVED lines=10> */
.L_x_9982:
[----:B------:R-:W-:Y:S01]  /*a140*/  FMUL.FTZ R4, R24, 1 ;  /* 0x3f80000018047820 */ /* 0x000fe20000410000 */
[----:B------:R-:W-:-:S05]  /*a150*/  CS2R R6, SRZ ;  /* 0x0000000000067805 */ /* 0x000fca000001ff00 */
[----:B------:R-:W0:Y:S02]  /*a160*/  F2F.F64.F32 R4, R4 ;  /* 0x0000000400047310 */ /* 0x000e240000201800 */
[----:B0-----:R0:W-:Y:S01]  /*a170*/  STG.E.128 desc[UR36][R8.64], R4 ;  /* 0x0000000408007986 */ /* 0x0011e2000c101d24 */
[----:B------:R-:W-:Y:S05]  /*a180*/  BRA `(.L_x_9962) ;  /* 0x0000000000f07947 */ /* 0x000fea0003800000 */
.L_x_9981:
[----:B------:R-:W-:-:S13]  /*a190*/  ISETP.NE.AND P0, PT, R0, 0xf, PT ;  /* 0x0000000f0000780c */ /* 0x000fda0003f05270 */
[----:B------:R-:W-:Y:S05]  /*a1a0*/  @!P0 BRA `(.L_x_9983) ;  /* 0x0000000000e08947 */ /* 0x000fea0003800000 */
[----:B------:R-:W-:-:S13]  /*a1b0*/  ISETP.NE.AND P0, PT, R0, 0x17, PT ;  /* 0x000000170000780c */ /* 0x000fda0003f05270 */
[----:B------:R-:W-:Y:S05]  /*a1c0*/  @!P0 BRA `(.L_x_9984) ;  /* 0x00000000008c8947 */ /* 0x000fea0003800000 */
[----:B------:R-:W-:-:S13]  /*a1d0*/  ISETP.NE.AND P0, PT, R0, 0x18, PT ;  /* 0x000000180000780c */ /* 0x000fda0003f05270 */
[----:B------:R-:W-:Y:S05]  /*a1e0*/  @!P0 BRA `(.L_x_9985) ;  /* 0x0000000000448947 */ /* 0x000fea0003800000 */
.L_x_9961:
        /* <DEDUP_REMOVED lines=16> */
.L_x_9986:
[----:B------:R-:W-:Y:S05]  /*a2f0*/  BRA `(.L_x_9962) ;  /* 0x0000000000947947 */ /* 0x000fea0003800000 */
.L_x_9985:
        /* <DEDUP_REMOVED lines=12> */
.L_x_9988:
[----:B------:R-:W-:Y:S05]  /*a3c0*/  BSYNC.RECONVERGENT B0 ;  /* 0x0000000000007941 */ /* 0x000fea0003800200 */
.L_x_9987:
[----:B------:R-:W-:-:S05]  /*a3d0*/  LOP3.LUT R3, R0, 0x80, R5, 0xf8, !PT ;  /* 0x0000008000037812 */ /* 0x000fca00078ef805 */
[----:B------:R0:W-:Y:S01]  /*a3e0*/  STG.E.U8 desc[UR36][R8.64], R3 ;  /* 0x0000000308007986 */ /* 0x0001e2000c101124 */
[----:B------:R-:W-:Y:S05]  /*a3f0*/  BRA `(.L_x_9962) ;  /* 0x0000000000547947 */ /* 0x000fea0003800000 */
.L_x_9984:
        /* <DEDUP_REMOVED lines=11> */
.L_x_9990:
[----:B------:R-:W-:Y:S01]  /*a4b0*/  IMAD.MOV.U32 R0, RZ, RZ, 0x7f ;  /* 0x0000007fff007424 */ /* 0x000fe200078e00ff */
[----:B------:R-:W-:-:S04]  /*a4c0*/  ISETP.GT.U32.AND P0, PT, R4, 0x7f800000, PT ;  /* 0x7f8000000400780c */ /* 0x000fc80003f04070 */
[----:B------:R-:W-:-:S09]  /*a4d0*/  SEL R0, R0, 0x7c, P0 ;  /* 0x0000007c00007807 */ /* 0x000fd20000000000 */
.L_x_9991:
[----:B------:R-:W-:Y:S05]  /*a4e0*/  BSYNC.RECONVERGENT B0 ;  /* 0x0000000000007941 */ /* 0x000fea0003800200 */
.L_x_9989:
[----:B------:R-:W-:-:S04]  /*a4f0*/  SHF.R.U32.HI R3, RZ, 0x18, R24 ;  /* 0x00000018ff037819 */ /* 0x000fc80000011618 */
[----:B------:R-:W-:-:S05]  /*a500*/  LOP3.LUT R3, R0, 0x80, R3, 0xf8, !PT ;  /* 0x0000008000037812 */ /* 0x000fca00078ef803 */
[----:B------:R0:W-:Y:S01]  /*a510*/  STG.E.U8 desc[UR36][R8.64], R3 ;  /* 0x0000000308007986 */ /* 0x0001e2000c101124 */
[----:B------:R-:W-:Y:S05]  /*a520*/  BRA `(.L_x_9962) ;  /* 0x0000000000087947 */ /* 0x000fea0003800000 */
.L_x_9983:
[----:B------:R-:W-:-:S05]  /*a530*/  F2FP.BF16.F32.PACK_AB R24, RZ, R24 ;  /* 0x00000018ff18723e */ /* 0x000fca00000010ff */
[----:B------:R0:W-:Y:S02]  /*a540*/  STG.E.U16 desc[UR36][R8.64], R24 ;  /* 0x0000001808007986 */ /* 0x0001e4000c101524 */
.L_x_9962:
[----:B------:R-:W-:-:S07]  /*a550*/  VIADD R19, R19, 0x80 ;  /* 0x0000008013137836 */ /* 0x000fce0000000000 */
.L_x_9921:
[----:B------:R-:W-:Y:S05]  /*a560*/  BSYNC.RECONVERGENT B7 ;  /* 0x0000000000077941 */ /* 0x000fea0003800200 */
.L_x_9882:
[----:B------:R-:W-:-:S13]  /*a570*/  ISETP.GE.AND P0, PT, R19, R17, PT ;  /* 0x000000111300720c */ /* 0x000fda0003f06270 */
[----:B------:R-:W-:Y:S05]  /*a580*/  @P0 EXIT ;  /* 0x000000000000094d */ /* 0x000fea0003800000 */
[----:B01-34-:R-:W0:Y:S01]  /*a590*/  LDC.64 R4, c[0x0][0x398] ;  /* 0x0000e600ff047b82 */ /* 0x01be220000000a00 */
[----:B------:R-:W2:Y:S01]  /*a5a0*/  LDCU UR4, c[0x0][0x3d0] ;  /* 0x00007a00ff0477ac */ /* 0x000ea20008000800 */
[----:B------:R-:W-:Y:S01]  /*a5b0*/  PRMT R0, R16, 0x9910, RZ ;  /* 0x0000991010007816 */ /* 0x000fe200000000ff */
[----:B------:R-:W-:-:S03]  /*a5c0*/  IMAD R2, R2, 0x200, R19 ;  /* 0x0000020002027824 */ /* 0x000fc600078e0213 */
[----:B------:R-:W-:Y:S01]  /*a5d0*/  ISETP.GT.AND P1, PT, R0, 0x9, PT ;  /* 0x000000090000780c */ /* 0x000fe20003f24270 */
[----:B--2---:R-:W-:-:S05]  /*a5e0*/  IMAD R3, R2, UR4, RZ ;  /* 0x0000000402037c24 */ /* 0x004fca000f8e02ff */
        /* <DEDUP_REMOVED lines=14> */
.L_x_9995:
[----:B------:R-:W0:Y:S02]  /*a6d0*/  F2I.S64.TRUNC R18, R18 ;  /* 0x0000001200127311 */ /* 0x000e24000020d900 */
[----:B0-----:R-:W-:-:S05]  /*a6e0*/  IMAD.MOV.U32 R5, RZ, RZ, R18 ;  /* 0x000000ffff057224 */ /* 0x001fca00078e0012 */
[----:B------:R-:W-:Y:S01]  /*a6f0*/  STG.E.U8 desc[UR36][R2.64], R5 ;  /* 0x0000000502007986 */ /* 0x000fe2000c101124 */
[----:B------:R-:W-:Y:S05]  /*a700*/  EXIT ;  /* 0x000000000000794d */ /* 0x000fea0003800000 */
.L_x_9994:
        /* <DEDUP_REMOVED lines=9> */
.L_x_9998:
[----:B------:R-:W0:Y:S02]  /*a7a0*/  F2I.FTZ.TRUNC.NTZ R5, R18 ;  /* 0x0000001200057305 */ /* 0x000e24000021f100 */
[----:B0-----:R-:W-:Y:S01]  /*a7b0*/  STG.E desc[UR36][R2.64], R5 ;  /* 0x0000000502007986 */ /* 0x001fe2000c101924 */
[----:B------:R-:W-:Y:S05]  /*a7c0*/  EXIT ;  /* 0x000000000000794d */ /* 0x000fea0003800000 */
.L_x_9997:
[----:B------:R-:W0:Y:S02]  /*a7d0*/  F2I.FTZ.TRUNC.NTZ R5, R18 ;  /* 0x0000001200057305 */ /* 0x000e24000021f100 */
[----:B0-----:R-:W-:Y:S01]  /*a7e0*/  STG.E.U16 desc[UR36][R2.64], R5 ;  /* 0x0000000502007986 */ /* 0x001fe2000c101524 */
[----:B------:R-:W-:Y:S05]  /*a7f0*/  EXIT ;  /* 0x000000000000794d */ /* 0x000fea0003800000 */
.L_x_9993:
        /* <DEDUP_REMOVED lines=8> */
.L_x_10000:
[----:B------:R-:W-:-:S05]  /*a880*/  F2FP.F16.F32.PACK_AB R18, RZ, R18 ;  /* 0x00000012ff12723e */ /* 0x000fca00000000ff */
[----:B------:R-:W-:Y:S01]  /*a890*/  STG.E.U16 desc[UR36][R2.64], R18 ;  /* 0x0000001202007986 */ /* 0x000fe2000c101524 */
[----:B------:R-:W-:Y:S05]  /*a8a0*/  EXIT ;  /* 0x000000000000794d */ /* 0x000fea0003800000 */
.L_x_9999:
        /* <DEDUP_REMOVED lines=9> */
.L_x_10002:
[----:B------:R-:W-:-:S04]  /*a940*/  F2FP.F16.F32.PACK_AB R5, RZ, R18 ;  /* 0x00000012ff05723e */ /* 0x000fc800000000ff */
[----:B------:R-:W-:-:S05]  /*a950*/  PRMT R5, R5, 0x5410, RZ ;  /* 0x0000541005057816 */ /* 0x000fca00000000ff */
[----:B------:R-:W-:Y:S01]  /*a960*/  STG.E desc[UR36][R2.64], R5 ;  /* 0x0000000502007986 */ /* 0x000fe2000c101924 */
[----:B------:R-:W-:Y:S05]  /*a970*/  EXIT ;  /* 0x000000000000794d */ /* 0x000fea0003800000 */
.L_x_10001:
[----:B------:R-:W-:-:S06]  /*a980*/  FMUL.FTZ R4, R18, 1 ;  /* 0x3f80000012047820 */ /* 0x000fcc0000410000 */
[----:B------:R-:W0:Y:S02]  /*a990*/  F2F.F64.F32 R4, R4 ;  /* 0x0000000400047310 */ /* 0x000e240000201800 */
[----:B0-----:R-:W-:Y:S01]  /*a9a0*/  STG.E.64 desc[UR36][R2.64], R4 ;  /* 0x0000000402007986 */ /* 0x001fe2000c101b24 */
[----:B------:R-:W-:Y:S05]  /*a9b0*/  EXIT ;  /* 0x000000000000794d */ /* 0x000fea0003800000 */
.L_x_9992:
        /* <DEDUP_REMOVED lines=13> */
.L_x_10006:
        /* <DEDUP_REMOVED lines=16> */
.L_x_10009:
[----:B------:R-:W-:-:S04]  /*ab90*/  SHF.R.U32.HI R18, RZ, 0x18, R18 ;  /* 0x00000018ff127819 */ /* 0x000fc80000011612 */
[----:B------:R-:W-:-:S04]  /*aba0*/  LOP3.LUT R5, R5, 0x80, R18, 0xf8, !PT ;  /* 0x0000008005057812 */ /* 0x000fc800078ef812 */
[----:B------:R-:W-:-:S07]  /*abb0*/  PRMT R0, R5, 0x7610, R0 ;  /* 0x0000761005007816 */ /* 0x000fce0000000000 */
.L_x_10008:
[----:B------:R-:W-:Y:S05]  /*abc0*/  BSYNC.RECONVERGENT B0 ;  /* 0x0000000000007941 */ /* 0x000fea0003800200 */
.L_x_10007:
[----:B------:R-:W-:Y:S01]  /*abd0*/  STG.E.U8 desc[UR36][R2.64], R0 ;  /* 0x0000000002007986 */ /* 0x000fe2000c101124 */
[----:B------:R-:W-:Y:S05]  /*abe0*/  EXIT ;  /* 0x000000000000794d */ /* 0x000fea0003800000 */
.L_x_10005:
        /* <DEDUP_REMOVED lines=16> */
.L_x_10012:
[----:B------:R-:W-:-:S04]  /*acf0*/  SHF.R.U32.HI R18, RZ, 0x18, R18 ;  /* 0x00000018ff127819 */ /* 0x000fc80000011612 */
[----:B------:R-:W-:-:S04]  /*ad00*/  LOP3.LUT R5, R5, 0x80, R18, 0xf8, !PT ;  /* 0x0000008005057812 */ /* 0x000fc800078ef812 */
[----:B------:R-:W-:-:S07]  /*ad10*/  PRMT R0, R5, 0x7610, R0 ;  /* 0x0000761005007816 */ /* 0x000fce0000000000 */
.L_x_10011:
[----:B------:R-:W-:Y:S05]  /*ad20*/  BSYNC.RECONVERGENT B0 ;  /* 0x0000000000007941 */ /* 0x000fea0003800200 */
.L_x_10010:
[----:B------:R-:W-:Y:S01]  /*ad30*/  STG.E.U8 desc[UR36][R2.64], R0 ;  /* 0x0000000002007986 */ /* 0x000fe2000c101124 */
[----:B------:R-:W-:Y:S05]  /*ad40*/  EXIT ;  /* 0x000000000000794d */ /* 0x000fea0003800000 */
.L_x_10004:
        /* <DEDUP_REMOVED lines=21> */
.L_x_10014:
[----:B------:R-:W0:Y:S02]  /*aea0*/  F2I.U64.TRUNC R18, R18 ;  /* 0x0000001200127311 */ /* 0x000e24000020d800 */
[----:B0-----:R-:W-:Y:S01]  /*aeb0*/  STG.E.64 desc[UR36][R2.64], R18 ;  /* 0x0000001202007986 */ /* 0x001fe2000c101b24 */
[----:B------:R-:W-:Y:S05]  /*aec0*/  EXIT ;  /* 0x000000000000794d */ /* 0x000fea0003800000 */
.L_x_10013:
[----:B------:R-:W0:Y:S02]  /*aed0*/  F2I.FTZ.U32.TRUNC.NTZ R5, R18 ;  /* 0x0000001200057305 */ /* 0x000e24000021f000 */
[----:B0-----:R-:W-:Y:S01]  /*aee0*/  STG.E desc[UR36][R2.64], R5 ;  /* 0x0000000502007986 */ /* 0x001fe2000c101924 */
[----:B------:R-:W-:Y:S05]  /*aef0*/  EXIT ;  /* 0x000000000000794d */ /* 0x000fea0003800000 */
.L_x_10003:
        /* <DEDUP_REMOVED lines=10> */
.L_x_10016:
[----:B------:R-:W-:Y:S01]  /*afa0*/  FMUL.FTZ R4, R18, 1 ;  /* 0x3f80000012047820 */ /* 0x000fe20000410000 */
[----:B------:R-:W-:-:S05]  /*afb0*/  CS2R R6, SRZ ;  /* 0x0000000000067805 */ /* 0x000fca000001ff00 */
[----:B------:R-:W0:Y:S02]  /*afc0*/  F2F.F64.F32 R4, R4 ;  /* 0x0000000400047310 */ /* 0x000e240000201800 */
[----:B0-----:R-:W-:Y:S01]  /*afd0*/  STG.E.128 desc[UR36][R2.64], R4 ;  /* 0x0000000402007986 */ /* 0x001fe2000c101d24 */
[----:B------:R-:W-:Y:S05]  /*afe0*/  EXIT ;  /* 0x000000000000794d */ /* 0x000fea0003800000 */
.L_x_10015:
[----:B------:R-:W-:-:S13]  /*aff0*/  ISETP.NE.AND P0, PT, R0, 0xf, PT ;  /* 0x0000000f0000780c */ /* 0x000fda0003f05270 */
[----:B------:R-:W-:Y:S05]  /*b000*/  @!P0 BRA `(.L_x_10017) ;  /* 0x0000000000e08947 */ /* 0x000fea0003800000 */
[----:B------:R-:W-:-:S13]  /*b010*/  ISETP.NE.AND P0, PT, R0, 0x17, PT ;  /* 0x000000170000780c */ /* 0x000fda0003f05270 */
[----:B------:R-:W-:Y:S05]  /*b020*/  @!P0 BRA `(.L_x_10018) ;  /* 0x00000000008c8947 */ /* 0x000fea0003800000 */
[----:B------:R-:W-:-:S13]  /*b030*/  ISETP.NE.AND P0, PT, R0, 0x18, PT ;  /* 0x000000180000780c */ /* 0x000fda0003f05270 */
[----:B------:R-:W-:Y:S05]  /*b040*/  @!P0 BRA `(.L_x_10019) ;  /* 0x0000000000448947 */ /* 0x000fea0003800000 */
.L_x_9996:
        /* <DEDUP_REMOVED lines=16> */
.L_x_10020:
[----:B------:R-:W-:Y:S05]  /*b150*/  EXIT ;  /* 0x000000000000794d */ /* 0x000fea0003800000 */
.L_x_10019:
        /* <DEDUP_REMOVED lines=12> */
.L_x_10022:
[----:B------:R-:W-:Y:S05]  /*b220*/  BSYNC.RECONVERGENT B0 ;  /* 0x0000000000007941 */ /* 0x000fea0003800200 */
.L_x_10021:
[----:B------:R-:W-:-:S05]  /*b230*/  LOP3.LUT R5, R0, 0x80, R7, 0xf8, !PT ;  /* 0x0000008000057812 */ /* 0x000fca00078ef807 */
[----:B------:R-:W-:Y:S01]  /*b240*/  STG.E.U8 desc[UR36][R2.64], R5 ;  /* 0x0000000502007986 */ /* 0x000fe2000c101124 */
[----:B------:R-:W-:Y:S05]  /*b250*/  EXIT ;  /* 0x000000000000794d */ /* 0x000fea0003800000 */
.L_x_10018:
        /* <DEDUP_REMOVED lines=11> */
.L_x_10024:
[----:B------:R-:W-:Y:S01]  /*b310*/  IMAD.MOV.U32 R0, RZ, RZ, 0x7f ;  /* 0x0000007fff007424 */ /* 0x000fe200078e00ff */
[----:B------:R-:W-:-:S04]  /*b320*/  ISETP.GT.U32.AND P0, PT, R4, 0x7f800000, PT ;  /* 0x7f8000000400780c */ /* 0x000fc80003f04070 */
[----:B------:R-:W-:-:S09]  /*b330*/  SEL R0, R0, 0x7c, P0 ;  /* 0x0000007c00007807 */ /* 0x000fd20000000000 */
.L_x_10025:
[----:B------:R-:W-:Y:S05]  /*b340*/  BSYNC.RECONVERGENT B0 ;  /* 0x0000000000007941 */ /* 0x000fea0003800200 */
.L_x_10023:
[----:B------:R-:W-:-:S04]  /*b350*/  SHF.R.U32.HI R5, RZ, 0x18, R18 ;  /* 0x00000018ff057819 */ /* 0x000fc80000011612 */
[----:B------:R-:W-:-:S05]  /*b360*/  LOP3.LUT R5, R0, 0x80, R5, 0xf8, !PT ;  /* 0x0000008000057812 */ /* 0x000fca00078ef805 */
[----:B------:R-:W-:Y:S01]  /*b370*/  STG.E.U8 desc[UR36][R2.64], R5 ;  /* 0x0000000502007986 */ /* 0x000fe2000c101124 */
[----:B------:R-:W-:Y:S05]  /*b380*/  EXIT ;  /* 0x000000000000794d */ /* 0x000fea0003800000 */
.L_x_10017:
[----:B------:R-:W-:-:S05]  /*b390*/  F2FP.BF16.F32.PACK_AB R18, RZ, R18 ;  /* 0x00000012ff12723e */ /* 0x000fca00000010ff */
[----:B------:R-:W-:Y:S01]  /*b3a0*/  STG.E.U16 desc[UR36][R2.64], R18 ;  /* 0x0000001202007986 */ /* 0x000fe2000c101524 */
[----:B------:R-:W-:Y:S05]  /*b3b0*/  EXIT ;  /* 0x000000000000794d */ /* 0x000fea0003800000 */
.L_x_10026:
        /* <DEDUP_REMOVED lines=12> */
.L_x_23897:


//--------------------- .text._ZN2at6native18elementwise_kernelILi128ELi2EZNS0_22gpu_kernel_impl_nocastIZZZNS0_54_GLOBAL__N__d8c5977b_16_LinearAlgebra_cu_35b291db_316116addr_kernel_cudaERNS_14TensorIteratorERKN3c106ScalarES9_ENKUlvE_clEvENKUlvE5_clEvEUlfffE_EEvRNS_18TensorIteratorBaseERKT_EUliE_EEviT1_ --------------------------
	.section	.text._ZN2at6native18elementwise_kernelILi128ELi2EZNS0_22gpu_kernel_impl_nocastIZZZNS0_54_GLOBAL__N__d8c5977b_16_LinearAlgebra_cu_35b291db_316116addr_kernel_cudaERNS_14TensorIteratorERKN3c106ScalarES9_ENKUlvE_clEvENKUlvE5_clEvEUlfffE_EEvRNS_18TensorIteratorBaseERKT_EUliE_EEviT1_,"ax",@progbits
	.align	128
        .global         _ZN2at6native18elementwise_kernelILi128ELi2EZNS0_22gpu_kernel_impl_nocastIZZZNS0_54_GLOBAL__N__d8c5977b_16_LinearAlgebra_cu_35b291db_316116addr_kernel_cudaERNS_14TensorIteratorERKN3c106ScalarES9_ENKUlvE_clEvENKUlvE5_clEvEUlfffE_EEvRNS_18TensorIteratorBaseERKT_EUliE_EEviT1_
        .type           _ZN2at6native18elementwise_kernelILi128ELi2EZNS0_22gpu_kernel_impl_nocastIZZZNS0_54_GLOBAL__N__d8c5977b_16_LinearAlgebra_cu_35b291db_316116addr_kernel_cudaERNS_14TensorIteratorERKN3c106ScalarES9_ENKUlvE_clEvENKUlvE5_clEvEUlfffE_EEvRNS_18TensorIteratorBaseERKT_EUliE_EEviT1_,@function
        .size           _ZN2at6native18elementwise_kernelILi128ELi2EZNS0_22gpu_kernel_impl_nocastIZZZNS0_54_GLOBAL__N__d8c5977b_16_LinearAlgebra_cu_35b291db_316116addr_kernel_cudaERNS_14TensorIteratorERKN3c106ScalarES9_ENKUlvE_clEvENKUlvE5_clEvEUlfffE_EEvRNS_18TensorIteratorBaseERKT_EUliE_EEviT1_,(.L_x_23898 - _ZN2at6native18elementwise_kernelILi128ELi2EZNS0_22gpu_kernel_impl_nocastIZZZNS0_54_GLOBAL__N__d8c5977b_16_LinearAlgebra_cu_35b291db_316116addr_kernel_cudaERNS_14TensorIteratorERKN3c106ScalarES9_ENKUlvE_clEvENKUlvE5_clEvEUlfffE_EEvRNS_18TensorIteratorBaseERKT_EUliE_EEviT1_)
        .other          _ZN2at6native18elementwise_kernelILi128ELi2EZNS0_22gpu_kernel_impl_nocastIZZZNS0_54_GLOBAL__N__d8c5977b_16_LinearAlgebra_cu_35b291db_316116addr_kernel_cudaERNS_14TensorIteratorERKN3c106ScalarES9_ENKUlvE_clEvENKUlvE5_clEvEUlfffE_EEvRNS_18TensorIteratorBaseERKT_EUliE_EEviT1_,@"STO_CUDA_ENTRY STV_DEFAULT"
_ZN2at6native18elementwise_kernelILi128ELi2EZNS0_22gpu_kernel_impl_nocastIZZZNS0_54_GLOBAL__N__d8c5977b_16_LinearAlgebra_cu_35b291db_316116addr_kernel_cudaERNS_14TensorIteratorERKN3c106ScalarES9_ENKUlvE_clEvENKUlvE5_clEvEUlfffE_EEvRNS_18TensorIteratorBaseERKT_EUliE_EEviT1_:
.text._ZN2at6native18elementwise_kernelILi128ELi2EZNS0_22gpu_kernel_impl_nocastIZZZNS0_54_GLOBAL__N__d8c5977b_16_LinearAlgebra_cu_35b291db_316116addr_kernel_cudaERNS_14TensorIteratorERKN3c106ScalarES9_ENKUlvE_clEvENKUlvE5_clEvEUlfffE_EEvRNS_18TensorIteratorBaseERKT_EUliE_EEviT1_:
        /* <DEDUP_REMOVED lines=14> */
[----:B------:R-:W1:Y:S07]  /*00e0*/  LDCU UR5, c[0x0][0x668] ;  /* 0x0000cd00ff0577ac */ /* 0x000e6e0008000800 */
[----:B------:R-:W2:Y:S01]  /*00f0*/  LDC.64 R6, c[0x0][0x660] ;  /* 0x00019800ff067b82 */ /* 0x000ea20000000a00 */
[----:B0-----:R-:W1:Y:S04]  /*0100*/  LDG.E R4, desc[UR6][R4.64] ;  /* 0x0000000604047981 */ /* 0x001e68000c1e1900 */
[----:B--2---:R-:W2:Y:S03]  /*0110*/  LDG.E R6, desc[UR6][R6.64] ;  /* 0x0000000606067981 */ /* 0x004ea6000c1e1900 */
[----:B------:R-:W0:Y:S01]  /*0120*/  LDC.64 R8, c[0x0][0x648] ;  /* 0x00019200ff087b82 */ /* 0x000e220000000a00 */
[----:B------:R-:W-:Y:S01]  /*0130*/  IADD3 R3, PT, PT, R3, 0x80, RZ ;  /* 0x0000008003037810 */ /* 0x000fe20007ffe0ff */
[----:B-1----:R-:W-:-:S04]  /*0140*/  FMUL.FTZ R11, R4, UR5 ;  /* 0x00000005040b7c20 */ /* 0x002fc80008410000 */
[----:B--2---:R-:W-:-:S05]  /*0150*/  FMUL.FTZ R11, R6, R11 ;  /* 0x0000000b060b7220 */ /* 0x004fca0000410000 */
[----:B0-----:R0:W-:Y:S02]  /*0160*/  STG.E desc[UR6][R8.64], R11 ;  /* 0x0000000b08007986 */ /* 0x0011e4000c101906 */
.L_x_10029:
[----:B------:R-:W-:Y:S05]  /*0170*/  BSYNC.RECONVERGENT B0 ;  /* 0x0000000000007941 */ /* 0x000fea0003800200 */
.L_x_10028:
[----:B------:R-:W-:-:S13]  /*0180*/  ISETP.GE.AND P0, PT, R3, UR4, PT ;  /* 0x0000000403007c0c */ /* 0x000fda000bf06270 */
[----:B------:R-:W-:Y:S05]  /*0190*/  @P0 EXIT ;  /* 0x000000000000094d */ /* 0x000fea0003800000 */
[----:B------:R-:W1:Y:S01]  /*01a0*/  LDC.64 R2, c[0x0][0x658] ;  /* 0x00019600ff027b82 */ /* 0x000e620000000a00 */
[----:B------:R-:W0:Y:S07]  /*01b0*/  LDCU UR4, c[0x0][0x668] ;  /* 0x0000cd00ff0477ac */ /* 0x000e2e0008000800 */
[----:B------:R-:W2:Y:S01]  /*01c0*/  LDC.64 R4, c[0x0][0x660] ;  /* 0x00019800ff047b82 */ /* 0x000ea20000000a00 */
[----:B-1----:R-:W0:Y:S04]  /*01d0*/  LDG.E R2, desc[UR6][R2.64] ;  /* 0x0000000602027981 */ /* 0x002e28000c1e1900 */
[----:B--2---:R-:W2:Y:S03]  /*01e0*/  LDG.E R4, desc[UR6][R4.64] ;  /* 0x0000000604047981 */ /* 0x004ea6000c1e1900 */
[----:B------:R-:W1:Y:S01]  /*01f0*/  LDC.64 R6, c[0x0][0x648] ;  /* 0x00019200ff067b82 */ /* 0x000e620000000a00 */
[----:B0-----:R-:W-:-:S04]  /*0200*/  FMUL.FTZ R9, R2, UR4 ;  /* 0x0000000402097c20 */ /* 0x001fc80008410000 */
[----:B--2---:R-:W-:-:S05]  /*0210*/  FMUL.FTZ R9, R4, R9 ;  /* 0x0000000904097220 */ /* 0x004fca0000410000 */
[----:B-1----:R-:W-:Y:S01]  /*0220*/  STG.E desc[UR6][R6.64], R9 ;  /* 0x0000000906007986 */ /* 0x002fe2000c101906 */
[----:B------:R-:W-:Y:S05]  /*0230*/  EXIT ;  /* 0x000000000000794d */ /* 0x000fea0003800000 */
.L_x_10027:
        /* <DEDUP_REMOVED lines=355> */
.L_x_10032:
[----:B------:R-:W0:Y:S01]  /*1870*/  LDCU.64 UR8, c[0x0][0x658] ;  /* 0x0000cb00ff0877ac */ /* 0x000e220008000a00 */
[----:B------:R-:W1:Y:S01]  /*1880*/  LDCU.64 UR10, c[0x0][0x660] ;  /* 0x0000cc00ff0a77ac */ /* 0x000e620008000a00 */
[----:B------:R-:W2:Y:S01]  /*1890*/  LDCU UR5, c[0x0][0x668] ;  /* 0x0000cd00ff0577ac */ /* 0x000ea20008000800 */
[----:B0-----:R-:W-:Y:S02]  /*18a0*/  IADD3 R8, P0, PT, R5, UR8, RZ ;  /* 0x0000000805087c10 */ /* 0x001fe4000ff1e0ff */
[----:B-1----:R-:W-:Y:S02]  /*18b0*/  IADD3 R6, P1, PT, R6, UR10, RZ ;  /* 0x0000000a06067c10 */ /* 0x002fe4000ff3e0ff */
[----:B------:R-:W-:Y:S01]  /*18c0*/  IADD3.X R9, PT, PT, RZ, UR9, RZ, P0, !PT ;  /* 0x00000009ff097c10 */ /* 0x000fe200087fe4ff */
[----:B------:R-:W0:Y:S01]  /*18d0*/  LDCU.64 UR8, c[0x0][0x648] ;  /* 0x0000c900ff0877ac */ /* 0x000e220008000a00 */
[----:B------:R-:W-:-:S03]  /*18e0*/  IADD3.X R7, PT, PT, RZ, UR11, RZ, P1, !PT ;  /* 0x0000000bff077c10 */ /* 0x000fc60008ffe4ff */
[----:B------:R-:W2:Y:S04]  /*18f0*/  LDG.E R8, desc[UR6][R8.64] ;  /* 0x0000000608087981 */ /* 0x000ea8000c1e1900 */
[----:B------:R-:W3:Y:S01]  /*1900*/  LDG.E R6, desc[UR6][R6.64] ;  /* 0x0000000606067981 */ /* 0x000ee2000c1e1900 */
[----:B------:R-:W-:Y:S02]  /*1910*/  IADD3 R3, PT, PT, R3, 0x80, RZ ;  /* 0x0000008003037810 */ /* 0x000fe40007ffe0ff */
[----:B0-----:R-:W-:-:S04]  /*1920*/  IADD3 R4, P0, PT, R4, UR8, RZ ;  /* 0x0000000804047c10 */ /* 0x001fc8000ff1e0ff */
[----:B------:R-:W-:Y:S01]  /*1930*/  IADD3.X R5, PT, PT, RZ, UR9, RZ, P0, !PT ;  /* 0x00000009ff057c10 */ /* 0x000fe200087fe4ff */
[----:B--2---:R-:W-:-:S04]  /*1940*/  FMUL.FTZ R11, R8, UR5 ;  /* 0x00000005080b7c20 */ /* 0x004fc80008410000 */
[----:B---3--:R-:W-:-:S05]  /*1950*/  FMUL.FTZ R11, R6, R11 ;  /* 0x0000000b060b7220 */ /* 0x008fca0000410000 */
[----:B------:R0:W-:Y:S02]  /*1960*/  STG.E desc[UR6][R4.64], R11 ;  /* 0x0000000b04007986 */ /* 0x0001e4000c101906 */
.L_x_10031:
[----:B------:R-:W-:Y:S05]  /*1970*/  BSYNC.RECONVERGENT B0 ;  /* 0x0000000000007941 */ /* 0x000fea0003800200 */
.L_x_10030:
        /* <DEDUP_REMOVED lines=350> */
.L_x_10033:
[----:B------:R-:W0:Y:S01]  /*2f60*/  LDCU.64 UR4, c[0x0][0x658] ;  /* 0x0000cb00ff0477ac */ /* 0x000e220008000a00 */
[----:B------:R-:W1:Y:S01]  /*2f70*/  LDCU.64 UR8, c[0x0][0x660] ;  /* 0x0000cc00ff0877ac */ /* 0x000e620008000a00 */
[----:B0-----:R-:W-:Y:S02]  /*2f80*/  IADD3 R6, P0, PT, R3, UR4, RZ ;  /* 0x0000000403067c10 */ /* 0x001fe4000ff1e0ff */
[----:B-1----:R-:W-:Y:S01]  /*2f90*/  IADD3 R4, P1, PT, R4, UR8, RZ ;  /* 0x0000000804047c10 */ /* 0x002fe2000ff3e0ff */
[----:B------:R-:W0:Y:S01]  /*2fa0*/  LDCU UR8, c[0x0][0x668] ;  /* 0x0000cd00ff0877ac */ /* 0x000e220008000800 */
[----:B------:R-:W-:Y:S02]  /*2fb0*/  IADD3.X R7, PT, PT, RZ, UR5, RZ, P0, !PT ;  /* 0x00000005ff077c10 */ /* 0x000fe400087fe4ff */
[----:B------:R-:W-:Y:S01]  /*2fc0*/  IADD3.X R5, PT, PT, RZ, UR9, RZ, P1, !PT ;  /* 0x00000009ff057c10 */ /* 0x000fe20008ffe4ff */
[----:B------:R-:W1:Y:S02]  /*2fd0*/  LDCU.64 UR4, c[0x0][0x648] ;  /* 0x0000c900ff0477ac */ /* 0x000e640008000a00 */
[----:B------:R-:W0:Y:S04]  /*2fe0*/  LDG.E R6, desc[UR6][R6.64] ;  /* 0x0000000606067981 */ /* 0x000e28000c1e1900 */
[----:B------:R-:W2:Y:S01]  /*2ff0*/  LDG.E R4, desc[UR6][R4.64] ;  /* 0x0000000604047981 */ /* 0x000ea2000c1e1900 */
[----:B-1----:R-:W-:-:S04]  /*3000*/  IADD3 R2, P0, PT, R2, UR4, RZ ;  /* 0x0000000402027c10 */ /* 0x002fc8000ff1e0ff */
[----:B------:R-:W-:Y:S01]  /*3010*/  IADD3.X R3, PT, PT, RZ, UR5, RZ, P0, !PT ;  /* 0x00000005ff037c10 */ /* 0x000fe200087fe4ff */
[----:B0-----:R-:W-:-:S04]  /*3020*/  FMUL.FTZ R9, R6, UR8 ;  /* 0x0000000806097c20 */ /* 0x001fc80008410000 */
[----:B--2---:R-:W-:-:S05]  /*3030*/  FMUL.FTZ R9, R4, R9 ;  /* 0x0000000904097220 */ /* 0x004fca0000410000 */
[----:B------:R-:W-:Y:S01]  /*3040*/  STG.E desc[UR6][R2.64], R9 ;  /* 0x0000000902007986 */ /* 0x000fe2000c101906 */
[----:B------:R-:W-:Y:S05]  /*3050*/  EXIT ;  /* 0x000000000000794d */ /* 0x000fea0003800000 */
.L_x_10034:
        /* <DEDUP_REMOVED lines=10> */
.L_x_23898:


//--------------------- .text._ZN2at6native27unrolled_elementwise_kernelIZZZNS0_54_GLOBAL__N__d8c5977b_16_LinearAlgebra_cu_35b291db_316116addr_kernel_cudaERNS_14TensorIteratorERKN3c106ScalarES8_ENKUlvE_clEvENKUlvE5_clEvEUlfffE_St5arrayIPcLm4EELi4E23TrivialOffsetCalculatorILi3EjESF_ILi1EjENS0_6memory15LoadWithoutCastENSI_16StoreWithoutCastEEEviT_T0_T2_T3_T4_T5_ --------------------------
	.section	.text._ZN2at6native27unrolled_elementwise_kernelIZZZNS0_54_GLOBAL__N__d8c5977b_16_LinearAlgebra_cu_35b291db_316116addr_kernel_cudaERNS_14TensorIteratorERKN3c106ScalarES8_ENKUlvE_clEvENKUlvE5_clEvEUlfffE_St5arrayIPcLm4EELi4E23TrivialOffsetCalculatorILi3EjESF_ILi1EjENS0_6memory15LoadWithoutCastENSI_16StoreWithoutCastEEEviT_T0_T2_T3_T4_T5_,"ax",@progbits
	.align	128
        .global         _ZN2at6native27unrolled_elementwise_kernelIZZZNS0_54_GLOBAL__N__d8c5977b_16_LinearAlgebra_cu_35b291db_316116addr_kernel_cudaERNS_14TensorIteratorERKN3c106ScalarES8_ENKUlvE_clEvENKUlvE5_clEvEUlfffE_St5arrayIPcLm4EELi4E23TrivialOffsetCalculatorILi3EjESF_ILi1EjENS0_6memory15LoadWithoutCastENSI_16StoreWithoutCastEEEviT_T0_T2_T3_T4_T5_
        .type           _ZN2at6native27unrolled_elementwise_kernelIZZZNS0_54_GLOBAL__N__d8c5977b_16_LinearAlgebra_cu_35b291db_316116addr_kernel_cudaERNS_14TensorIteratorERKN3c106ScalarES8_ENKUlvE_clEvENKUlvE5_clEvEUlfffE_St5arrayIPcLm4EELi4E23TrivialOffsetCalculatorILi3EjESF_ILi1EjENS0_6memory15LoadWithoutCastENSI_16StoreWithoutCastEEEviT_T0_T2_T3_T4_T5_,@function
        .size           _ZN2at6native27unrolled_elementwise_kernelIZZZNS0_54_GLOBAL__N__d8c5977b_16_LinearAlgebra_cu_35b291db_316116addr_kernel_cudaERNS_14TensorIteratorERKN3c106ScalarES8_ENKUlvE_clEvENKUlvE5_clEvEUlfffE_St5arrayIPcLm4EELi4E23TrivialOffsetCalculatorILi3EjESF_ILi1EjENS0_6memory15LoadWithoutCastENSI_16StoreWithoutCastEEEviT_T0_T2_T3_T4_T5_,(.L_x_23899 - _ZN2at6native27unrolled_elementwise_kernelIZZZNS0_54_GLOBAL__N__d8c5977b_16_LinearAlgebra_cu_35b291db_316116addr_kernel_cudaERNS_14TensorIteratorERKN3c106ScalarES8_ENKUlvE_clEvENKUlvE5_clEvEUlfffE_St5arrayIPcLm4EELi4E23TrivialOffsetCalculatorILi3EjESF_ILi1EjENS0_6memory15LoadWithoutCastENSI_16StoreWithoutCastEEEviT_T0_T2_T3_T4_T5_)
        .other          _ZN2at6native27unrolled_elementwise_kernelIZZZNS0_54_GLOBAL__N__d8c5977b_16_LinearAlgebra_cu_35b291db_316116addr_kernel_cudaERNS_14TensorIteratorERKN3c106ScalarES8_ENKUlvE_clEvENKUlvE5_clEvEUlfffE_St5arrayIPcLm4EELi4E23TrivialOffsetCalculatorILi3EjESF_ILi1EjENS0_6memory15LoadWithoutCastENSI_16StoreWithoutCastEEEviT_T0_T2_T3_T4_T5_,@"STO_CUDA_ENTRY STV_DEFAULT"
_ZN2at6native27unrolled_elementwise_kernelIZZZNS0_54_GLOBAL__N__d8c5977b_16_LinearAlgebra_cu_35b291db_316116addr_kernel_cudaERNS_14TensorIteratorERKN3c106ScalarES8_ENKUlvE_clEvENKUlvE5_clEvEUlfffE_St5arrayIPcLm4EELi4E23TrivialOffsetCalculatorILi3EjESF_ILi1EjENS0_6memory15LoadWithoutCastENSI_16StoreWithoutCastEEEviT_T0_T2_T3_T4_T5_:
.text._ZN2at6native27unrolled_elementwise_kernelIZZZNS0_54_GLOBAL__N__d8c5977b_16_LinearAlgebra_cu_35b291db_316116addr_kernel_cudaERNS_14TensorIteratorERKN3c106ScalarES8_ENKUlvE_clEvENKUlvE5_clEvEUlfffE_St5arrayIPcLm4EELi4E23TrivialOffsetCalculatorILi3EjESF_ILi1EjENS0_6memory15LoadWithoutCastENSI_16StoreWithoutCastEEEviT_T0_T2_T3_T4_T5_:
[----:B------:R-:W-:Y:S01]  /*0000*/  LDC R1, c[0x0][0x37c] ;  /* 0x0000df00ff017b82 */ /* 0x000fe20000000800 */
[----:B------:R-:W0:Y:S07]  /*0010*/  S2R R0, SR_CTAID.X ;  /* 0x0000000000007919 */ /* 0x000e2e0000002500 */
[----:B------:R-:W0:Y:S01]  /*0020*/  LDC R3, c[0x0][0x380] ;  /* 0x0000e000ff037b82 */ /* 0x000e220000000800 */
[----:B------:R-:W1:Y:S01]  /*0030*/  LDCU.64 UR4, c[0x0][0x358] ;  /* 0x00006b00ff0477ac */ /* 0x000e620008000a00 */
[----:B------:R-:W-:Y:S01]  /*0040*/  IMAD.MOV.U32 R4, RZ, RZ, RZ ;  /* 0x000000ffff047224 */ /* 0x000fe200078e00ff */
[----:B------:R-:W2:Y:S01]  /*0050*/  S2R R5, SR_TID.X ;  /* 0x0000000000057919 */ /* 0x000ea20000002100 */
[----:B------:R-:W-:Y:S01]  /*0060*/  HFMA2 R24, -RZ, RZ, 0, 0 ;  /* 0x00000000ff187431 */ /* 0x000fe200000001ff */
[----:B------:R-:W-:Y:S01]  /*0070*/  MOV R26, RZ ;  /* 0x000000ff001a7202 */ /* 0x000fe20000000f00 */
[----:B------:R-:W3:Y:S01]  /*0080*/  LDCU UR6, c[0x0][0x388] ;  /* 0x00007100ff0677ac */ /* 0x000ee20008000800 */
[----:B0-----:R-:W-:Y:S01]  /*0090*/  IMAD R2, R0, -0x200, R3 ;  /* 0xfffffe0000027824 */ /* 0x001fe200078e0203 */
[----:B--2---:R-:W-:-:S04]  /*00a0*/  MOV R3, R5 ;  /* 0x0000000500037202 */ /* 0x004fc80000000f00 */
[----:B------:R-:W-:-:S13]  /*00b0*/  ISETP.GE.AND P0, PT, R5, R2, PT ;  /* 0x000000020500720c */ /* 0x000fda0003f06270 */
[----:B------:R-:W-:Y:S01]  /*00c0*/  @!P0 IADD3 R5, PT, PT, R3, 0x80, RZ ;  /* 0x0000008003058810 */ /* 0x000fe20007ffe0ff */
[----:B------:R-:W0:Y:S01]  /*00d0*/  @!P0 LDC.64 R22, c[0x0][0x3a8] ;  /* 0x0000ea00ff168b82 */ /* 0x000e220000000a00 */
[----:B------:R-:W-:Y:S02]  /*00e0*/  @!P0 LEA R25, R0, R3, 0x9 ;  /* 0x0000000300198211 */ /* 0x000fe400078e48ff */
[----:B------:R-:W-:-:S05]  /*00f0*/  ISETP.GE.AND P1, PT, R5, R2, PT ;  /* 0x000000020500720c */ /* 0x000fca0003f26270 */
[----:B------:R-:W2:Y:S08]  /*0100*/  @!P0 LDC.64 R8, c[0x0][0x3b0] ;  /* 0x0000ec00ff088b82 */ /* 0x000eb00000000a00 */
[----:B------:R-:W-:Y:S01]  /*0110*/  @!P1 LEA R7, R0, R5, 0x9 ;  /* 0x0000000500079211 */ /* 0x000fe200078e48ff */
[----:B------:R-:W-:Y:S01]  /*0120*/  @!P1 VIADD R5, R5, 0x80 ;  /* 0x0000008005059836 */ /* 0x000fe20000000000 */
[----:B------:R-:W4:Y:S04]  /*0130*/  @!P1 LDC.64 R16, c[0x0][0x3a8] ;  /* 0x0000ea00ff109b82 */ /* 0x000f280000000a00 */
[----:B------:R-:W-:Y:S01]  /*0140*/  ISETP.GE.AND P3, PT, R5, R2, PT ;  /* 0x000000020500720c */ /* 0x000fe20003f66270 */
[----:B0-----:R-:W-:-:S03]  /*0150*/  @!P0 IMAD.WIDE.U32 R22, R25, 0x4, R22 ;  /* 0x0000000419168825 */ /* 0x001fc600078e0016 */
[----:B------:R-:W0:Y:S02]  /*0160*/  @!P1 LDC.64 R20, c[0x0][0x3b0] ;  /* 0x0000ec00ff149b82 */ /* 0x000e240000000a00 */
[----:B-1----:R1:W3:Y:S07]  /*0170*/  @!P0 LDG.E R4, desc[UR4][R22.64] ;  /* 0x0000000416048981 */ /* 0x0022ee000c1e1900 */
[----:B------:R-:W-:Y:S01]  /*0180*/  @!P3 LEA R6, R0, R5, 0x9 ;  /* 0x000000050006b211 */ /* 0x000fe200078e48ff */
[----:B------:R-:W5:Y:S01]  /*0190*/  @!P3 LDC.64 R14, c[0x0][0x3a8] ;  /* 0x0000ea00ff0ebb82 */ /* 0x000f620000000a00 */
[----:B------:R-:W-:-:S04]  /*01a0*/  @!P3 IADD3 R5, PT, PT, R5, 0x80, RZ ;  /* 0x000000800505b810 */ /* 0x000fc80007ffe0ff */
[----:B------:R-:W-:-:S03]  /*01b0*/  ISETP.GE.AND P2, PT, R5, R2, PT ;  /* 0x000000020500720c */ /* 0x000fc60003f46270 */
[----:B------:R-:W2:Y:S10]  /*01c0*/  @!P3 LDC.64 R18, c[0x0][0x3b0] ;  /* 0x0000ec00ff12bb82 */ /* 0x000eb40000000a00 */
[----:B------:R-:W2:Y:S08]  /*01d0*/  @!P2 LDC.64 R12, c[0x0][0x3a8] ;  /* 0x0000ea00ff0cab82 */ /* 0x000eb00000000a00 */
[----:B------:R-:W2:Y:S01]  /*01e0*/  @!P2 LDC.64 R10, c[0x0][0x3b0] ;  /* 0x0000ec00ff0aab82 */ /* 0x000ea20000000a00 */
[----:B------:R-:W-:-:S02]  /*01f0*/  @!P2 LEA R5, R0, R5, 0x9 ;  /* 0x000000050005a211 */ /* 0x000fc400078e48ff */
[----:B-1----:R-:W-:Y:S01]  /*0200*/  CS2R R22, SRZ ;  /* 0x0000000000167805 */ /* 0x002fe2000001ff00 */
[----:B----4-:R-:W-:-:S04]  /*0210*/  @!P1 IMAD.WIDE.U32 R16, R7, 0x4, R16 ;  /* 0x0000000407109825 */ /* 0x010fc800078e0010 */
[----:B-----5:R-:W-:Y:S01]  /*0220*/  @!P3 IMAD.WIDE.U32 R14, R6, 0x4, R14 ;  /* 0x00000004060eb825 */ /* 0x020fe200078e000e */
[----:B------:R-:W4:Y:S03]  /*0230*/  @!P1 LDG.E R24, desc[UR4][R16.64] ;  /* 0x0000000410189981 */ /* 0x000f26000c1e1900 */
[----:B0-----:R-:W-:Y:S01]  /*0240*/  @!P1 IMAD.WIDE.U32 R20, R7, 0x4, R20 ;  /* 0x0000000407149825 */ /* 0x001fe200078e0014 */
[----:B------:R4:W5:Y:S03]  /*0250*/  @!P3 LDG.E R26, desc[UR4][R14.64] ;  /* 0x000000040e1ab981 */ /* 0x000966000c1e1900 */
[----:B--2---:R-:W-:-:S04]  /*0260*/  @!P2 IMAD.WIDE.U32 R12, R5, 0x4, R12 ;  /* 0x00000004050ca825 */ /* 0x004fc800078e000c */
[----:B------:R-:W-:Y:S01]  /*0270*/  @!P3 IMAD.WIDE.U32 R18, R6, 0x4, R18 ;  /* 0x000000040612b825 */ /* 0x000fe200078e0012 */
[----:B------:R-:W-:Y:S01]  /*0280*/  CS2R R6, SRZ ;  /* 0x0000000000067805 */ /* 0x000fe2000001ff00 */
[----:B------:R-:W2:Y:S02]  /*0290*/  @!P2 LDG.E R22, desc[UR4][R12.64] ;  /* 0x000000040c16a981 */ /* 0x000ea4000c1e1900 */
[----:B------:R-:W-:-:S03]  /*02a0*/  @!P2 IMAD.WIDE.U32 R10, R5, 0x4, R10 ;  /* 0x00000004050aa825 */ /* 0x000fc600078e000a */
[----:B------:R-:W2:Y:S01]  /*02b0*/  @!P1 LDG.E R6, desc[UR4][R20.64] ;  /* 0x0000000414069981 */ /* 0x000ea2000c1e1900 */
[----:B------:R-:W-:Y:S02]  /*02c0*/  IMAD.MOV.U32 R5, RZ, RZ, RZ ;  /* 0x000000ffff057224 */ /* 0x000fe400078e00ff */
[----:B------:R-:W-:Y:S01]  /*02d0*/  @!P0 IMAD.WIDE.U32 R8, R25, 0x4, R8 ;  /* 0x0000000419088825 */ /* 0x000fe200078e0008 */
[----:B------:R-:W2:Y:S04]  /*02e0*/  @!P3 LDG.E R7, desc[UR4][R18.64] ;  /* 0x000000041207b981 */ /* 0x000ea8000c1e1900 */
[----:B------:R-:W2:Y:S04]  /*02f0*/  @!P0 LDG.E R5, desc[UR4][R8.64] ;  /* 0x0000000408058981 */ /* 0x000ea8000c1e1900 */
[----:B------:R-:W2:Y:S01]  /*0300*/  @!P2 LDG.E R23, desc[UR4][R10.64] ;  /* 0x000000040a17a981 */ /* 0x000ea2000c1e1900 */
[----:B------:R-:W-:Y:S01]  /*0310*/  ISETP.GE.AND P0, PT, R3, R2, PT ;  /* 0x000000020300720c */ /* 0x000fe20003f06270 */
[----:B------:R-:W-:Y:S04]  /*0320*/  BSSY.RECONVERGENT B0, `(.L_x_10035) ;  /* 0x000001f000007945 */ /* 0x000fe80003800200 */
[----:B------:R-:W-:Y:S01]  /*0330*/  BSSY.RELIABLE B1, `(.L_x_10036) ;  /* 0x0000017000017945 */ /* 0x000fe20003800100 */
[----:B---3--:R-:W-:Y:S01]  /*0340*/  FMUL.FTZ R4, R4, UR6 ;  /* 0x0000000604047c20 */ /* 0x008fe20008410000 */
[----:B----4-:R-:W-:Y:S01]  /*0350*/  FMUL.FTZ R15, R24, UR6 ;  /* 0x00000006180f7c20 */ /* 0x010fe20008410000 */
[----:B-----5:R-:W-:Y:S01]  /*0360*/  FMUL.FTZ R26, R26, UR6 ;  /* 0x000000061a1a7c20 */ /* 0x020fe20008410000 */
[----:B--2---:R-:W-:-:S02]  /*0370*/  FMUL.FTZ R22, R22, UR6 ;  /* 0x0000000616167c20 */ /* 0x004fc40008410000 */
[----:B------:R-:W-:Y:S01]  /*0380*/  FMUL.FTZ R15, R15, R6 ;  /* 0x000000060f0f7220 */ /* 0x000fe20000410000 */
[----:B------:R-:W-:Y:S01]  /*0390*/  FMUL.FTZ R7, R26, R7 ;  /* 0x000000071a077220 */ /* 0x000fe20000410000 */
[----:B------:R-:W-:Y:S01]  /*03a0*/  FMUL.FTZ R13, R4, R5 ;  /* 0x00000005040d7220 */ /* 0x000fe20000410000 */
[----:B------:R-:W-:Y:S01]  /*03b0*/  FMUL.FTZ R23, R22, R23 ;  /* 0x0000001716177220 */ /* 0x000fe20000410000 */
        /* <DEDUP_REMOVED lines=10> */
[----:B------:R-:W-:Y:S01]  /*0460*/  LEA R9, R0, R3, 0x9 ;  /* 0x0000000300097211 */ /* 0x000fe200078e48ff */
[----:B------:R-:W-:-:S04]  /*0470*/  VIADD R3, R3, 0x80 ;  /* 0x0000008003037836 */ /* 0x000fc80000000000 */
[----:B0-----:R-:W-:-:S05]  /*0480*/  IMAD.WIDE.U32 R4, R9, 0x4, R4 ;  /* 0x0000000409047825 */ /* 0x001fca00078e0004 */
[----:B------:R0:W-:Y:S02]  /*0490*/  STG.E desc[UR4][R4.64], R15 ;  /* 0x0000000f04007986 */ /* 0x0001e4000c101904 */
.L_x_10037:
[----:B------:R-:W-:Y:S05]  /*04a0*/  BSYNC.RELIABLE B1 ;  /* 0x0000000000017941 */ /* 0x000fea0003800100 */
.L_x_10036:
[----:B------:R-:W-:-:S13]  /*04b0*/  ISETP.GE.AND P0, PT, R3, R2, PT ;  /* 0x000000020300720c */ /* 0x000fda0003f06270 */
[----:B0-----:R-:W0:Y:S01]  /*04c0*/  @!P0 LDC.64 R4, c[0x0][0x398] ;  /* 0x0000e600ff048b82 */ /* 0x001e220000000a00 */
[----:B------:R-:W-:Y:S02]  /*04d0*/  @!P0 LEA R9, R0, R3, 0x9 ;  /* 0x0000000300098211 */ /* 0x000fe400078e48ff */
[----:B------:R-:W-:-:S03]  /*04e0*/  @!P0 IADD3 R3, PT, PT, R3, 0x80, RZ ;  /* 0x0000008003038810 */ /* 0x000fc60007ffe0ff */
[----:B0-----:R-:W-:-:S05]  /*04f0*/  @!P0 IMAD.WIDE.U32 R4, R9, 0x4, R4 ;  /* 0x0000000409048825 */ /* 0x001fca00078e0004 */
[----:B------:R1:W-:Y:S02]  /*0500*/  @!P0 STG.E desc[UR4][R4.64], R7 ;  /* 0x0000000704008986 */ /* 0x0003e4000c101904 */
.L_x_10038:
[----:B------:R-:W-:Y:S05]  /*0510*/  BSYNC.RECONVERGENT B0 ;  /* 0x0000000000007941 */ /* 0x000fea0003800200 */
.L_x_10035:
[----:B------:R-:W-:Y:S05]  /*0520*/  WARPSYNC.ALL ;  /* 0x0000000000007948 */ /* 0x000fea0003800000 */
[----:B------:R-:W-:-:S13]  /*0530*/  ISETP.GE.AND P0, PT, R3, R2, PT ;  /* 0x000000020300720c */ /* 0x000fda0003f06270 */
[----:B------:R-:W-:Y:S05]  /*0540*/  @P0 EXIT ;  /* 0x000000000000094d */ /* 0x000fea0003800000 */
[----:B01----:R-:W0:Y:S01]  /*0550*/  LDC.64 R4, c[0x0][0x398] ;  /* 0x0000e600ff047b82 */ /* 0x003e220000000a00 */
[----:B------:R-:W-:-:S05]  /*0560*/  LEA R3, R0, R3, 0x9 ;  /* 0x0000000300037211 */ /* 0x000fca00078e48ff */
[----:B0-----:R-:W-:-:S05]  /*0570*/  IMAD.WIDE.U32 R2, R3, 0x4, R4 ;  /* 0x0000000403027825 */ /* 0x001fca00078e0004 */
[----:B------:R-:W-:Y:S01]  /*0580*/  STG.E desc[UR4][R2.64], R23 ;  /* 0x0000001702007986 */ /* 0x000fe2000c101904 */
[----:B------:R-:W-:Y:S05]  /*0590*/  EXIT ;  /* 0x000000000000794d */ /* 0x000fea0003800000 */
.L_x_10039:
        /* <DEDUP_REMOVED lines=14> */
.L_x_23899:


//--------------------- .text._ZN2at6native29vectorized_elementwise_kernelILi2EZZZNS0_54_GLOBAL__N__d8c5977b_16_LinearAlgebra_cu_35b291db_316116addr_kernel_cudaERNS_14TensorIteratorERKN3c106ScalarES8_ENKUlvE_clEvENKUlvE5_clEvEUlfffE_St5arrayIPcLm4EEEEviT0_T1_ --------------------------
	.section	.text._ZN2at6native29vectorized_elementwise_kernelILi2EZZZNS0_54_GLOBAL__N__d8c5977b_16_LinearAlgebra_cu_35b291db_316116addr_kernel_cudaERNS_14TensorIteratorERKN3c106ScalarES8_ENKUlvE_clEvENKUlvE5_clEvEUlfffE_St5arrayIPcLm4EEEEviT0_T1_,"ax",@progbits
	.align	128
        .global         _ZN2at6native29vectorized_elementwise_kernelILi2EZZZNS0_54_GLOBAL__N__d8c5977b_16_LinearAlgebra_cu_35b291db_316116addr_kernel_cudaERNS_14TensorIteratorERKN3c106ScalarES8_ENKUlvE_clEvENKUlvE5_clEvEUlfffE_St5arrayIPcLm4EEEEviT0_T1_
        .type           _ZN2at6native29vectorized_elementwise_kernelILi2EZZZNS0_54_GLOBAL__N__d8c5977b_16_LinearAlgebra_cu_35b291db_316116addr_kernel_cudaERNS_14TensorIteratorERKN3c106ScalarES8_ENKUlvE_clEvENKUlvE5_clEvEUlfffE_St5arrayIPcLm4EEEEviT0_T1_,@function
        .size           _ZN2at6native29vectorized_elementwise_kernelILi2EZZZNS0_54_GLOBAL__N__d8c5977b_16_LinearAlgebra_cu_35b291db_316116addr_kernel_cudaERNS_14TensorIteratorERKN3c106ScalarES8_ENKUlvE_clEvENKUlvE5_clEvEUlfffE_St5arrayIPcLm4EEEEviT0_T1_,(.L_x_23900 - _ZN2at6native29vectorized_elementwise_kernelILi2EZZZNS0_54_GLOBAL__N__d8c5977b_16_LinearAlgebra_cu_35b291db_316116addr_kernel_cudaERNS_14TensorIteratorERKN3c106ScalarES8_ENKUlvE_clEvENKUlvE5_clEvEUlfffE_St5arrayIPcLm4EEEEviT0_T1_)
        .other          _ZN2at6native29vectorized_elementwise_kernelILi2EZZZNS0_54_GLOBAL__N__d8c5977b_16_LinearAlgebra_cu_35b291db_316116addr_kernel_cudaERNS_14TensorIteratorERKN3c106ScalarES8_ENKUlvE_clEvENKUlvE5_clEvEUlfffE_St5arrayIPcLm4EEEEviT0_T1_,@"STO_CUDA_ENTRY STV_DEFAULT"
_ZN2at6native29vectorized_elementwise_kernelILi2EZZZNS0_54_GLOBAL__N__d8c5977b_16_LinearAlgebra_cu_35b291db_316116addr_kernel_cudaERNS_14TensorIteratorERKN3c106ScalarES8_ENKUlvE_clEvENKUlvE5_clEvEUlfffE_St5arrayIPcLm4EEEEviT0_T1_:
.text._ZN2at6native29vectorized_elementwise_kernelILi2EZZZNS0_54_GLOBAL__N__d8c5977b_16_LinearAlgebra_cu_35b291db_316116addr_kernel_cudaERNS_14TensorIteratorERKN3c106ScalarES8_ENKUlvE_clEvENKUlvE5_clEvEUlfffE_St5arrayIPcLm4EEEEviT0_T1_:
        /* <DEDUP_REMOVED lines=9> */
[----:B------:R-:W-:Y:S01]  /*0090*/  HFMA2 R10, -RZ, RZ, 0, 0 ;  /* 0x00000000ff0a7431 */ /* 0x000fe200000001ff */
[----:B------:R-:W-:Y:S02]  /*00a0*/  CS2R R20, SRZ ;  /* 0x0000000000147805 */ /* 0x000fe4000001ff00 */
[----:B------:R-:W-:Y:S01]  /*00b0*/  MOV R6, RZ ;  /* 0x000000ff00067202 */ /* 0x000fe20000000f00 */
[----:B------:R-:W1:Y:S01]  /*00c0*/  LDCU UR6, c[0x0][0x388] ;  /* 0x00007100ff0677ac */ /* 0x000e620008000800 */
[----:B0-----:R-:W-:Y:S02]  /*00d0*/  ISETP.GE.U32.AND P5, PT, R0, R4, PT ;  /* 0x000000040000720c */ /* 0x001fe40003fa6070 */
[----:B------:R-:W-:-:S11]  /*00e0*/  MOV R5, R0 ;  /* 0x0000000000057202 */ /* 0x000fd60000000f00 */
[----:B------:R-:W-:Y:S01]  /*00f0*/  @!P5 IADD3 R0, PT, PT, R5, 0x80, RZ ;  /* 0x000000800500d810 */ /* 0x000fe20007ffe0ff */
[----:B------:R-:W0:Y:S01]  /*0100*/  @!P5 LDC.64 R12, c[0x0][0x3a8] ;  /* 0x0000ea00ff0cdb82 */ /* 0x000e220000000a00 */
[----:B------:R-:W-:Y:S02]  /*0110*/  @!P5 IADD3 R15, PT, PT, R3, R5, RZ ;  /* 0x00000005030fd210 */ /* 0x000fe40007ffe0ff */
[----:B------:R-:W-:-:S05]  /*0120*/  ISETP.GE.U32.AND P0, PT, R0, R4, PT ;  /* 0x000000040000720c */ /* 0x000fca0003f06070 */
[----:B------:R-:W2:Y:S08]  /*0130*/  @!P5 LDC.64 R28, c[0x0][0x3b0] ;  /* 0x0000ec00ff1cdb82 */ /* 0x000eb00000000a00 */
[----:B------:R-:W-:Y:S01]  /*0140*/  @!P0 IADD3 R11, PT, PT, R3, R0, RZ ;  /* 0x00000000030b8210 */ /* 0x000fe20007ffe0ff */
[----:B------:R-:W3:Y:S01]  /*0150*/  @!P0 LDC.64 R26, c[0x0][0x3a8] ;  /* 0x0000ea00ff1a8b82 */ /* 0x000ee20000000a00 */
[----:B------:R-:W-:-:S04]  /*0160*/  @!P0 IADD3 R0, PT, PT, R0, 0x80, RZ ;  /* 0x0000008000008810 */ /* 0x000fc80007ffe0ff */
[C---:B------:R-:W-:Y:S01]  /*0170*/  ISETP.GE.U32.AND P1, PT, R0.reuse, R4, PT ;  /* 0x000000040000720c */ /* 0x040fe20003f26070 */
[----:B0-----:R-:W-:Y:S02]  /*0180*/  @!P5 IMAD.WIDE.U32 R22, R15, 0x4, R12 ;  /* 0x000000040f16d825 */ /* 0x001fe400078e000c */
[----:B------:R-:W0:Y:S03]  /*0190*/  @!P0 LDC.64 R24, c[0x0][0x3b0] ;  /* 0x0000ec00ff188b82 */ /* 0x000e260000000a00 */
[----:B------:R4:W1:Y:S07]  /*01a0*/  @!P5 LDG.E R10, desc[UR4][R22.64] ;  /* 0x00000004160ad981 */ /* 0x00086e000c1e1900 */
[----:B------:R-:W-:Y:S01]  /*01b0*/  @!P1 IADD3 R19, PT, PT, R3, R0, RZ ;  /* 0x0000000003139210 */ /* 0x000fe20007ffe0ff */
[----:B------:R-:W5:Y:S01]  /*01c0*/  @!P1 LDC.64 R8, c[0x0][0x3a8] ;  /* 0x0000ea00ff089b82 */ /* 0x000f620000000a00 */
[----:B------:R-:W-:-:S04]  /*01d0*/  @!P1 IADD3 R0, PT, PT, R0, 0x80, RZ ;  /* 0x0000008000009810 */ /* 0x000fc80007ffe0ff */
[C---:B------:R-:W-:Y:S01]  /*01e0*/  ISETP.GE.U32.AND P2, PT, R0.reuse, R4, PT ;  /* 0x000000040000720c */ /* 0x040fe20003f46070 */
[----:B--2---:R-:W-:Y:S02]  /*01f0*/  @!P5 IMAD.WIDE.U32 R28, R15, 0x4, R28 ;  /* 0x000000040f1cd825 */ /* 0x004fe400078e001c */
[----:B------:R-:W2:Y:S03]  /*0200*/  @!P1 LDC.64 R16, c[0x0][0x3b0] ;  /* 0x0000ec00ff109b82 */ /* 0x000ea60000000a00 */
[----:B------:R-:W2:Y:S07]  /*0210*/  @!P5 LDG.E R20, desc[UR4][R28.64] ;  /* 0x000000041c14d981 */ /* 0x000eae000c1e1900 */
[----:B------:R-:W-:Y:S01]  /*0220*/  @!P2 IADD3 R7, PT, PT, R3, R0, RZ ;  /* 0x000000000307a210 */ /* 0x000fe20007ffe0ff */
[----:B------:R-:W5:Y:S01]  /*0230*/  @!P2 LDC.64 R14, c[0x0][0x3a8] ;  /* 0x0000ea00ff0eab82 */ /* 0x000f620000000a00 */
[----:B------:R-:W-:-:S04]  /*0240*/  @!P2 IADD3 R0, PT, PT, R0, 0x80, RZ ;  /* 0x000000800000a810 */ /* 0x000fc80007ffe0ff */
[----:B------:R-:W-:-:S03]  /*0250*/  ISETP.GE.U32.AND P3, PT, R0, R4, PT ;  /* 0x000000040000720c */ /* 0x000fc60003f66070 */
[----:B------:R-:W5:Y:S10]  /*0260*/  @!P2 LDC.64 R12, c[0x0][0x3b0] ;  /* 0x0000ec00ff0cab82 */ /* 0x000f740000000a00 */
[----:B------:R-:W-:-:S02]  /*0270*/  @!P3 IADD3 R2, PT, PT, R3, R0, RZ ;  /* 0x000000000302b210 */ /* 0x000fc40007ffe0ff */
[----:B------:R-:W-:-:S04]  /*0280*/  @!P3 IADD3 R0, PT, PT, R0, 0x80, RZ ;  /* 0x000000800000b810 */ /* 0x000fc80007ffe0ff */
[----:B------:R-:W-:-:S13]  /*0290*/  ISETP.GE.U32.AND P4, PT, R0, R4, PT ;  /* 0x000000040000720c */ /* 0x000fda0003f86070 */
[----:B------:R-:W-:Y:S02]  /*02a0*/  @!P4 IADD3 R18, PT, PT, R3, R0, RZ ;  /* 0x000000000312c210 */ /* 0x000fe40007ffe0ff */
[----:B------:R-:W-:-:S04]  /*02b0*/  @!P4 IADD3 R0, PT, PT, R0, 0x80, RZ ;  /* 0x000000800000c810 */ /* 0x000fc80007ffe0ff */
[----:B------:R-:W-:Y:S02]  /*02c0*/  ISETP.GE.U32.AND P5, PT, R0, R4, PT ;  /* 0x000000040000720c */ /* 0x000fe40003fa6070 */
[----:B----4-:R-:W-:Y:S01]  /*02d0*/  CS2R R22, SRZ ;  /* 0x0000000000167805 */ /* 0x010fe2000001ff00 */
[----:B---3--:R-:W-:-:S04]  /*02e0*/  @!P0 IMAD.WIDE.U32 R26, R11, 0x4, R26 ;  /* 0x000000040b1a8825 */ /* 0x008fc800078e001a */
[----:B0-----:R-:W-:Y:S01]  /*02f0*/  @!P0 IMAD.WIDE.U32 R24, R11, 0x4, R24 ;  /* 0x000000040b188825 */ /* 0x001fe200078e0018 */
[----:B------:R0:W3:Y:S03]  /*0300*/  @!P0 LDG.E R23, desc[UR4][R26.64] ;  /* 0x000000041a178981 */ /* 0x0000e6000c1e1900 */
[----:B-----5:R-:W-:Y:S01]  /*0310*/  @!P1 IMAD.WIDE.U32 R8, R19, 0x4, R8 ;  /* 0x0000000413089825 */ /* 0x020fe200078e0008 */
[----:B------:R4:W5:Y:S01]  /*0320*/  @!P0 LDG.E R6, desc[UR4][R24.64] ;  /* 0x0000000418068981 */ /* 0x000962000c1e1900 */
[----:B------:R-:W-:Y:S02]  /*0330*/  @!P5 IADD3 R11, PT, PT, R3, R0, RZ ;  /* 0x00000000030bd210 */ /* 0x000fe40007ffe0ff */
[----:B------:R-:W-:Y:S01]  /*0340*/  @!P5 IADD3 R0, PT, PT, R0, 0x80, RZ ;  /* 0x000000800000d810 */ /* 0x000fe20007ffe0ff */
[----:B------:R4:W5:Y:S01]  /*0350*/  @!P1 LDG.E R22, desc[UR4][R8.64] ;  /* 0x0000000408169981 */ /* 0x000962000c1e1900 */
[----:B------:R-:W-:Y:S01]  /*0360*/  @!P2 IMAD.WIDE.U32 R14, R7, 0x4, R14 ;  /* 0x00000004070ea825 */ /* 0x000fe200078e000e */
[----:B0-----:R-:W0:Y:S01]  /*0370*/  @!P3 LDC.64 R26, c[0x0][0x3a8] ;  /* 0x0000ea00ff1abb82 */ /* 0x001e220000000a00 */
[----:B------:R-:W-:-:S02]  /*0380*/  ISETP.GE.U32.AND P0, PT, R0, R4, PT ;  /* 0x000000040000720c */ /* 0x000fc40003f06070 */
[----:B------:R-:W-:-:S04]  /*0390*/  @!P2 IMAD.WIDE.U32 R12, R7, 0x4, R12 ;  /* 0x00000004070ca825 */ /* 0x000fc800078e000c */
[----:B------:R-:W-:Y:S01]  /*03a0*/  HFMA2 R7, -RZ, RZ, 0, 0 ;  /* 0x00000000ff077431 */ /* 0x000fe200000001ff */
[----:B------:R2:W5:Y:S01]  /*03b0*/  @!P2 LDG.E R21, desc[UR4][R14.64] ;  /* 0x000000040e15a981 */ /* 0x000562000c1e1900 */
[----:B----4-:R-:W4:Y:S01]  /*03c0*/  @!P3 LDC.64 R24, c[0x0][0x3b0] ;  /* 0x0000ec00ff18bb82 */ /* 0x010f220000000a00 */
[----:B------:R-:W-:Y:S01]  /*03d0*/  CS2R R8, SRZ ;  /* 0x0000000000087805 */ /* 0x000fe2000001ff00 */
[----:B--2---:R-:W-:-:S05]  /*03e0*/  @!P1 IMAD.WIDE.U32 R16, R19, 0x4, R16 ;  /* 0x0000000413109825 */ /* 0x004fca00078e0010 */
[----:B------:R2:W5:Y:S01]  /*03f0*/  @!P2 LDG.E R8, desc[UR4][R12.64] ;  /* 0x000000040c08a981 */ /* 0x000562000c1e1900 */
[----:B------:R-:W0:Y:S03]  /*0400*/  @!P5 LDC.64 R14, c[0x0][0x3a8] ;  /* 0x0000ea00ff0edb82 */ /* 0x000e260000000a00 */
[----:B------:R2:W5:Y:S05]  /*0410*/  @!P1 LDG.E R7, desc[UR4][R16.64] ;  /* 0x0000000410079981 */ /* 0x00056a000c1e1900 */
[----:B--2---:R-:W2:Y:S08]  /*0420*/  @!P4 LDC.64 R12, c[0x0][0x3a8] ;  /* 0x0000ea00ff0ccb82 */ /* 0x004eb00000000a00 */
[----:B------:R-:W2:Y:S01]  /*0430*/  @!P0 LDC.64 R16, c[0x0][0x3a8] ;  /* 0x0000ea00ff108b82 */ /* 0x000ea20000000a00 */
[----:B------:R-:W-:Y:S01]  /*0440*/  MOV R19, RZ ;  /* 0x000000ff00137202 */ /* 0x000fe20000000f00 */
[----:B----4-:R-:W-:-:S04]  /*0450*/  @!P3 IMAD.WIDE.U32 R24, R2, 0x4, R24 ;  /* 0x000000040218b825 */ /* 0x010fc800078e0018 */
[----:B0-----:R-:W-:-:S04]  /*0460*/  @!P3 IMAD.WIDE.U32 R26, R2, 0x4, R26 ;  /* 0x00000004021ab825 */ /* 0x001fc800078e001a */
[----:B------:R-:W-:Y:S01]  /*0470*/  HFMA2 R2, -RZ, RZ, 0, 0 ;  /* 0x00000000ff027431 */ /* 0x000fe200000001ff */
[----:B------:R0:W4:Y:S01]  /*0480*/  @!P3 LDG.E R19, desc[UR4][R24.64] ;  /* 0x000000041813b981 */ /* 0x000122000c1e1900 */
[----:B------:R-:W-:-:S03]  /*0490*/  @!P5 IMAD.WIDE.U32 R14, R11, 0x4, R14 ;  /* 0x000000040b0ed825 */ /* 0x000fc600078e000e */
[----:B------:R-:W4:Y:S01]  /*04a0*/  @!P3 LDG.E R9, desc[UR4][R26.64] ;  /* 0x000000041a09b981 */ /* 0x000f22000c1e1900 */
[----:B--2---:R-:W-:Y:S01]  /*04b0*/  @!P4 IMAD.WIDE.U32 R12, R18, 0x4, R12 ;  /* 0x00000004120cc825 */ /* 0x004fe200078e000c */
[----:B0-----:R-:W-:-:S03]  /*04c0*/  @!P0 IADD3 R24, PT, PT, R3, R0, RZ ;  /* 0x0000000003188210 */ /* 0x001fc60007ffe0ff */
[----:B------:R-:W-:Y:S01]  /*04d0*/  HFMA2 R25, -RZ, RZ, 0, 0 ;  /* 0x00000000ff197431 */ /* 0x000fe200000001ff */
[----:B------:R-:W-:Y:S01]  /*04e0*/  MOV R0, RZ ;  /* 0x000000ff00007202 */ /* 0x000fe20000000f00 */
[----:B------:R0:W2:Y:S01]  /*04f0*/  @!P4 LDG.E R2, desc[UR4][R12.64] ;  /* 0x000000040c02c981 */ /* 0x0000a2000c1e1900 */
[----:B------:R-:W-:-:S04]  /*0500*/  @!P0 IMAD.WIDE.U32 R16, R24, 0x4, R16 ;  /* 0x0000000418108825 */ /* 0x000fc800078e0010 */
[----:B------:R0:W2:Y:S04]  /*0510*/  @!P5 LDG.E R0, desc[UR4][R14.64] ;  /* 0x000000040e00d981 */ /* 0x0000a8000c1e1900 */
[----:B------:R0:W2:Y:S02]  /*0520*/  @!P0 LDG.E R25, desc[UR4][R16.64] ;  /* 0x0000000410198981 */ /* 0x0000a4000c1e1900 */
[----:B0-----:R-:W0:Y:S08]  /*0530*/  @!P4 LDC.64 R12, c[0x0][0x3b0] ;  /* 0x0000ec00ff0ccb82 */ /* 0x001e300000000a00 */
[----:B------:R-:W0:Y:S08]  /*0540*/  @!P5 LDC.64 R14, c[0x0][0x3b0] ;  /* 0x0000ec00ff0edb82 */ /* 0x000e300000000a00 */
[----:B------:R-:W0:Y:S02]  /*0550*/  @!P0 LDC.64 R16, c[0x0][0x3b0] ;  /* 0x0000ec00ff108b82 */ /* 0x000e240000000a00 */
[----:B0-----:R-:W-:-:S04]  /*0560*/  @!P4 IMAD.WIDE.U32 R12, R18, 0x4, R12 ;  /* 0x00000004120cc825 */ /* 0x001fc800078e000c */
[----:B------:R-:W-:Y:S02]  /*0570*/  HFMA2 R18, -RZ, RZ, 0, 0 ;  /* 0x00000000ff127431 */ /* 0x000fe400000001ff */
[----:B------:R-:W-:Y:S01]  /*0580*/  @!P5 IMAD.WIDE.U32 R14, R11, 0x4, R14 ;  /* 0x000000040b0ed825 */ /* 0x000fe200078e000e */
[----:B------:R-:W-:-:S04]  /*0590*/  MOV R11, RZ ;  /* 0x000000ff000b7202 */ /* 0x000fc80000000f00 */
[----:B------:R-:W2:Y:S01]  /*05a0*/  @!P5 LDG.E R18, desc[UR4][R14.64] ;  /* 0x000000040e12d981 */ /* 0x000ea2000c1e1900 */
[----:B------:R-:W-:Y:S01]  /*05b0*/  @!P0 IMAD.WIDE.U32 R16, R24, 0x4, R16 ;  /* 0x0000000418108825 */ /* 0x000fe200078e0010 */
[----:B------:R-:W-:-:S04]  /*05c0*/  MOV R24, RZ ;  /* 0x000000ff00187202 */ /* 0x000fc80000000f00 */
[----:B------:R-:W2:Y:S04]  /*05d0*/  @!P0 LDG.E R11, desc[UR4][R16.64] ;  /* 0x00000004100b8981 */ /* 0x000ea8000c1e1900 */
[----:B------:R0:W2:Y:S01]  /*05e0*/  @!P4 LDG.E R24, desc[UR4][R12.64] ;  /* 0x000000040c18c981 */ /* 0x0000a2000c1e1900 */
[----:B------:R-:W-:Y:S01]  /*05f0*/  ISETP.GE.U32.AND P0, PT, R5, R4, PT ;  /* 0x000000040500720c */ /* 0x000fe20003f06070 */
[----:B------:R-:W-:Y:S04]  /*0600*/  BSSY.RECONVERGENT B0, `(.L_x_10041) ;  /* 0x0000043000007945 */ /* 0x000fe80003800200 */
[----:B------:R-:W-:Y:S01]  /*0610*/  BSSY.RELIABLE B1, `(.L_x_10042) ;  /* 0x000003b000017945 */ /* 0x000fe20003800100 */
[----:B-1----:R-:W-:-:S04]  /*0620*/  FMUL.FTZ R27, R10, UR6 ;  /* 0x000000060a1b7c20 */ /* 0x002fc80008410000 */
[----:B------:R-:W-:Y:S01]  /*0630*/  FMUL.FTZ R20, R27, R20 ;  /* 0x000000141b147220 */ /* 0x000fe20000410000 */
[----:B---3--:R-:W-:-:S04]  /*0640*/  FMUL.FTZ R23, R23, UR6 ;  /* 0x0000000617177c20 */ /* 0x008fc80008410000 */
[----:B-----5:R-:W-:Y:S01]  /*0650*/  FMUL.FTZ R6, R23, R6 ;  /* 0x0000000617067220 */ /* 0x020fe20000410000 */
[----:B------:R-:W-:Y:S01]  /*0660*/  FMUL.FTZ R22, R22, UR6 ;  /* 0x0000000616167c20 */ /* 0x000fe20008410000 */
[----:B------:R-:W-:-:S04]  /*0670*/  FMUL.FTZ R21, R21, UR6 ;  /* 0x0000000615157c20 */ /* 0x000fc80008410000 */
[----:B------:R-:W-:Y:S01]  /*0680*/  FMUL.FTZ R8, R21, R8 ;  /* 0x0000000815087220 */ /* 0x000fe20000410000 */
[----:B------:R-:W-:Y:S01]  /*0690*/  FMUL.FTZ R7, R22, R7 ;  /* 0x0000000716077220 */ /* 0x000fe20000410000 */
[----:B----4-:R-:W-:-:S04]  /*06a0*/  FMUL.FTZ R10, R9, UR6 ;  /* 0x00000006090a7c20 */ /* 0x010fc80008410000 */
[----:B------:R-:W-:Y:S01]  /*06b0*/  FMUL.FTZ R19, R10, R19 ;  /* 0x000000130a137220 */ /* 0x000fe20000410000 */
[----:B--2---:R-:W-:Y:S01]  /*06c0*/  FMUL.FTZ R9, R2, UR6 ;  /* 0x0000000602097c20 */ /* 0x004fe20008410000 */
[----:B0-----:R-:W-:Y:S01]  /*06d0*/  FMUL.FTZ R13, R0, UR6 ;  /* 0x00000006000d7c20 */ /* 0x001fe20008410000 */
[----:B------:R-:W-:-:S03]  /*06e0*/  FMUL.FTZ R0, R25, UR6 ;  /* 0x0000000619007c20 */ /* 0x000fc60008410000 */
[----:B------:R-:W-:Y:S01]  /*06f0*/  FMUL.FTZ R18, R13, R18 ;  /* 0x000000120d127220 */ /* 0x000fe20000410000 */
[----:B------:R-:W-:Y:S01]  /*0700*/  FMUL.FTZ R11, R0, R11 ;  /* 0x0000000b000b7220 */ /* 0x000fe20000410000 */
[----:B------:R-:W-:Y:S01]  /*0710*/  FMUL.FTZ R24, R9, R24 ;  /* 0x0000001809187220 */ /* 0x000fe20000410000 */
[----:B------:R-:W-:Y:S06]  /*0720*/  @P0 BRA `(.L_x_10043) ;  /* 0x0000000000300947 */ /* 0x000fec0003800000 */
[----:B------:R-:W0:Y:S01]  /*0730*/  LDC.64 R12, c[0x0][0x398] ;  /* 0x0000e600ff0c7b82 */ /* 0x000e220000000a00 */
[----:B------:R-:W-:Y:S02]  /*0740*/  IADD3 R9, PT, PT, R3, R5, RZ ;  /* 0x0000000503097210 */ /* 0x000fe40007ffe0ff */
[----:B------:R-:W-:-:S04]  /*0750*/  IADD3 R5, PT, PT, R5, 0x80, RZ ;  /* 0x0000008005057810 */ /* 0x000fc80007ffe0ff */
[----:B------:R-:W-:Y:S01]  /*0760*/  ISETP.GE.U32.AND P0, PT, R5, R4, PT ;  /* 0x000000040500720c */ /* 0x000fe20003f06070 */
[----:B0-----:R-:W-:-:S05]  /*0770*/  IMAD.WIDE.U32 R12, R9, 0x4, R12 ;  /* 0x00000004090c7825 */ /* 0x001fca00078e000c */
[----:B------:R0:W-:Y:S07]  /*0780*/  STG.E desc[UR4][R12.64], R20 ;  /* 0x000000140c007986 */ /* 0x0001ee000c101904 */
[----:B------:R-:W-:Y:S05]  /*0790*/  @P0 BRA `(.L_x_10044) ;  /* 0x0000000000300947 */ /* 0x000fea0003800000 */
[----:B0-----:R-:W0:Y:S01]  /*07a0*/  LDC.64 R12, c[0x0][0x398] ;  /* 0x0000e600ff0c7b82 */ /* 0x001e220000000a00 */
[----:B------:R-:W-:Y:S02]  /*07b0*/  IADD3 R9, PT, PT, R3, R5, RZ ;  /* 0x0000000503097210 */ /* 0x000fe40007ffe0ff */
[----:B------:R-:W-:-:S03]  /*07c0*/  IADD3 R5, PT, PT, R5, 0x80, RZ ;  /* 0x0000008005057810 */ /* 0x000fc60007ffe0ff */
[----:B0-----:R-:W-:-:S05]  /*07d0*/  IMAD.WIDE.U32 R12, R9, 0x4, R12 ;  /* 0x00000004090c7825 */ /* 0x001fca00078e000c */
[----:B------:R0:W-:Y:S02]  /*07e0*/  STG.E desc[UR4][R12.64], R6 ;  /* 0x000000060c007986 */ /* 0x0001e4000c101904 */
.L_x_10043:
[----:B------:R-:W-:-:S13]  /*07f0*/  ISETP.GE.U32.AND P0, PT, R5, R4, PT ;  /* 0x000000040500720c */ /* 0x000fda0003f06070 */
[----:B------:R-:W-:Y:S05]  /*0800*/  @P0 BRA `(.L_x_10045) ;  /* 0x0000000000300947 */ /* 0x000fea0003800000 */
[----:B0-----:R-:W0:Y:S01]  /*0810*/  LDC.64 R12, c[0x0][0x398] ;  /* 0x0000e600ff0c7b82 */ /* 0x001e220000000a00 */
[----:B------:R-:W-:Y:S02]  /*0820*/  IADD3 R9, PT, PT, R3, R5, RZ ;  /* 0x0000000503097210 */ /* 0x000fe40007ffe0ff */
[----:B------:R-:W-:-:S03]  /*0830*/  IADD3 R5, PT, PT, R5, 0x80, RZ ;  /* 0x0000008005057810 */ /* 0x000fc60007ffe0ff */
[----:B0-----:R-:W-:-:S05]  /*0840*/  IMAD.WIDE.U32 R12, R9, 0x4, R12 ;  /* 0x00000004090c7825 */ /* 0x001fca00078e000c */
[----:B------:R1:W-:Y:S02]  /*0850*/  STG.E desc[UR4][R12.64], R7 ;  /* 0x000000070c007986 */ /* 0x0003e4000c101904 */
.L_x_10044:
[----:B------:R-:W-:-:S13]  /*0860*/  ISETP.GE.U32.AND P0, PT, R5, R4, PT ;  /* 0x000000040500720c */ /* 0x000fda0003f06070 */
[----:B------:R-:W-:Y:S05]  /*0870*/  @P0 BRA `(.L_x_10046) ;  /* 0x0000000000300947 */ /* 0x000fea0003800000 */
[----:B-1----:R-:W1:Y:S01]  /*0880*/  LDC.64 R6, c[0x0][0x398] ;  /* 0x0000e600ff067b82 */ /* 0x002e620000000a00 */
[----:B------:R-:W-:Y:S02]  /*0890*/  IADD3 R9, PT, PT, R3, R5, RZ ;  /* 0x0000000503097210 */ /* 0x000fe40007ffe0ff */
[----:B------:R-:W-:-:S03]  /*08a0*/  IADD3 R5, PT, PT, R5, 0x80, RZ ;  /* 0x0000008005057810 */ /* 0x000fc60007ffe0ff */
[----:B-1----:R-:W-:-:S05]  /*08b0*/  IMAD.WIDE.U32 R6, R9, 0x4, R6 ;  /* 0x0000000409067825 */ /* 0x002fca00078e0006 */
[----:B------:R1:W-:Y:S02]  /*08c0*/  STG.E desc[UR4][R6.64], R8 ;  /* 0x0000000806007986 */ /* 0x0003e4000c101904 */
.L_x_10045:
[----:B------:R-:W-:-:S13]  /*08d0*/  ISETP.GE.U32.AND P0, PT, R5, R4, PT ;  /* 0x000000040500720c */ /* 0x000fda0003f06070 */
[----:B------:R-:W-:Y:S05]  /*08e0*/  @P0 BRA `(.L_x_10047) ;  /* 0x0000000000340947 */ /* 0x000fea0003800000 */
[----:B01----:R-:W0:Y:S01]  /*08f0*/  LDC.64 R6, c[0x0][0x398] ;  /* 0x0000e600ff067b82 */ /* 0x003e220000000a00 */
[----:B------:R-:W-:Y:S02]  /*0900*/  IADD3 R9, PT, PT, R3, R5, RZ ;  /* 0x0000000503097210 */ /* 0x000fe40007ffe0ff */
[----:B------:R-:W-:-:S03]  /*0910*/  IADD3 R5, PT, PT, R5, 0x80, RZ ;  /* 0x0000008005057810 */ /* 0x000fc60007ffe0ff */
[----:B0-----:R-:W-:-:S05]  /*0920*/  IMAD.WIDE.U32 R6, R9, 0x4, R6 ;  /* 0x0000000409067825 */ /* 0x001fca00078e0006 */
[----:B------:R2:W-:Y:S02]  /*0930*/  STG.E desc[UR4][R6.64], R19 ;  /* 0x0000001306007986 */ /* 0x0005e4000c101904 */
.L_x_10046:
[----:B------:R-:W-:-:S13]  /*0940*/  ISETP.GE.U32.AND P0, PT, R5, R4, PT ;  /* 0x000000040500720c */ /* 0x000fda0003f06070 */
[----:B------:R-:W-:Y:S05]  /*0950*/  @P0 BREAK.RELIABLE B1 ;  /* 0x0000000000010942 */ /* 0x000fea0003800100 */
[----:B------:R-:W-:Y:S05]  /*0960*/  @P0 BRA `(.L_x_10048) ;  /* 0x0000000000300947 */ /* 0x000fea0003800000 */
[----:B-12---:R-:W1:Y:S01]  /*0970*/  LDC.64 R6, c[0x0][0x398] ;  /* 0x0000e600ff067b82 */ /* 0x006e620000000a00 */
[----:B------:R-:W-:Y:S02]  /*0980*/  IADD3 R9, PT, PT, R3, R5, RZ ;  /* 0x0000000503097210 */ /* 0x000fe40007ffe0ff */
[----:B------:R-:W-:-:S03]  /*0990*/  IADD3 R5, PT, PT, R5, 0x80, RZ ;  /* 0x0000008005057810 */ /* 0x000fc60007ffe0ff */
[----:B-1----:R-:W-:-:S05]  /*09a0*/  IMAD.WIDE.U32 R6, R9, 0x4, R6 ;  /* 0x0000000409067825 */ /* 0x002fca00078e0006 */
[----:B------:R2:W-:Y:S02]  /*09b0*/  STG.E desc[UR4][R6.64], R24 ;  /* 0x0000001806007986 */ /* 0x0005e4000c101904 */
.L_x_10047:
[----:B------:R-:W-:Y:S05]  /*09c0*/  BSYNC.RELIABLE B1 ;  /* 0x0000000000017941 */ /* 0x000fea0003800100 */
.L_x_10042:
[----:B------:R-:W-:-:S13]  /*09d0*/  ISETP.GE.U32.AND P0, PT, R5, R4, PT ;  /* 0x000000040500720c */ /* 0x000fda0003f06070 */
[----:B012---:R-:W0:Y:S01]  /*09e0*/  @!P0 LDC.64 R6, c[0x0][0x398] ;  /* 0x0000e600ff068b82 */ /* 0x007e220000000a00 */
[----:B------:R-:W-:Y:S02]  /*09f0*/  @!P0 IADD3 R9, PT, PT, R3, R5, RZ ;  /* 0x0000000503098210 */ /* 0x000fe40007ffe0ff */
[----:B------:R-:W-:-:S03]  /*0a00*/  @!P0 IADD3 R5, PT, PT, R5, 0x80, RZ ;  /* 0x0000008005058810 */ /* 0x000fc60007ffe0ff */
[----:B0-----:R-:W-:-:S05]  /*0a10*/  @!P0 IMAD.WIDE.U32 R6, R9, 0x4, R6 ;  /* 0x0000000409068825 */ /* 0x001fca00078e0006 */
[----:B------:R3:W-:Y:S02]  /*0a20*/  @!P0 STG.E desc[UR4][R6.64], R18 ;  /* 0x0000001206008986 */ /* 0x0007e4000c101904 */
.L_x_10048:
[----:B------:R-:W-:Y:S05]  /*0a30*/  BSYNC.RECONVERGENT B0 ;  /* 0x0000000000007941 */ /* 0x000fea0003800200 */
.L_x_10041:
[----:B------:R-:W-:Y:S05]  /*0a40*/  WARPSYNC.ALL ;  /* 0x0000000000007948 */ /* 0x000fea0003800000 */
[----:B------:R-:W-:-:S13]  /*0a50*/  ISETP.GE.U32.AND P0, PT, R5, R4, PT ;  /* 0x000000040500720c */ /* 0x000fda0003f06070 */
[----:B------:R-:W-:Y:S05]  /*0a60*/  @P0 EXIT ;  /* 0x000000000000094d */ /* 0x000fea0003800000 */
[----:B-123--:R-:W1:Y:S01]  /*0a70*/  LDC.64 R6, c[0x0][0x398] ;  /* 0x0000e600ff067b82 */ /* 0x00ee620000000a00 */
[----:B------:R-:W-:-:S05]  /*0a80*/  IADD3 R3, PT, PT, R3, R5, RZ ;  /* 0x0000000503037210 */ /* 0x000fca0007ffe0ff */
[----:B-1----:R-:W-:-:S05]  /*0a90*/  IMAD.WIDE.U32 R2, R3, 0x4, R6 ;  /* 0x0000000403027825 */ /* 0x002fca00078e0006 */
[----:B------:R-:W-:Y:S01]  /*0aa0*/  STG.E desc[UR4][R2.64], R11 ;  /* 0x0000000b02007986 */ /* 0x000fe2000c101904 */
[----:B------:R-:W-:Y:S05]  /*0ab0*/  EXIT ;  /* 0x000000000000794d */ /* 0x000fea0003800000 */
.L_x_10040:
[----:B------:R-:W0:Y:S01]  /*0ac0*/  S2R R0, SR_TID.X ;  /* 0x0000000000007919 */ /* 0x000e220000002100 */
[----:B------:R-:W1:Y:S01]  /*0ad0*/  LDC.64 R4, c[0x0][0x3a8] ;  /* 0x0000ea00ff047b82 */ /* 0x000e620000000a00 */
[----:B------:R-:W2:Y:S07]  /*0ae0*/  LDCU UR6, c[0x0][0x388] ;  /* 0x00007100ff0677ac */ /* 0x000eae0008000800 */
        /* <DEDUP_REMOVED lines=9> */
[----:B------:R-:W5:Y:S04]  /*0b80*/  LDG.E.64 R6, desc[UR4][R20.64+0xc00] ;  /* 0x000c000414067981 */ /* 0x000f68000c1e1b00 */
[----:B------:R-:W5:Y:S04]  /*0b90*/  LDG.E.64 R16, desc[UR4][R22.64] ;  /* 0x0000000416107981 */ /* 0x000f68000c1e1b00 */
[----:B------:R-:W5:Y:S04]  /*0ba0*/  LDG.E.64 R12, desc[UR4][R22.64+0x400] ;  /* 0x00040004160c7981 */ /* 0x000f68000c1e1b00 */
[----:B------:R-:W5:Y:S04]  /*0bb0*/  LDG.E.64 R8, desc[UR4][R22.64+0x800] ;  /* 0x0008000416087981 */ /* 0x000f68000c1e1b00 */
[----:B------:R-:W5:Y:S01]  /*0bc0*/  LDG.E.64 R10, desc[UR4][R22.64+0xc00] ;  /* 0x000c0004160a7981 */ /* 0x000f62000c1e1b00 */
[----:B----4-:R-:W-:-:S04]  /*0bd0*/  IMAD.WIDE.U32 R2, R3, 0x4, R24 ;  /* 0x0000000403027825 */ /* 0x010fc800078e0018 */
[----:B------:R-:W-:-:S04]  /*0be0*/  IMAD.WIDE.U32 R2, R0, 0x8, R2 ;  /* 0x0000000800027825 */ /* 0x000fc800078e0002 */
[----:B--2---:R-:W-:Y:S01]  /*0bf0*/  FMUL.FTZ R25, R18, UR6 ;  /* 0x0000000612197c20 */ /* 0x004fe20008410000 */
[----:B------:R-:W-:Y:S01]  /*0c00*/  FMUL.FTZ R18, R19, UR6 ;  /* 0x0000000613127c20 */ /* 0x000fe20008410000 */
[----:B---3--:R-:W-:Y:S01]  /*0c10*/  FMUL.FTZ R19, R14, UR6 ;  /* 0x000000060e137c20 */ /* 0x008fe20008410000 */
[----:B------:R-:W-:Y:S01]  /*0c20*/  FMUL.FTZ R14, R15, UR6 ;  /* 0x000000060f0e7c20 */ /* 0x000fe20008410000 */
[----:B-----5:R-:W-:Y:S01]  /*0c30*/  FMUL.FTZ R15, R4, UR6 ;  /* 0x00000006040f7c20 */ /* 0x020fe20008410000 */
        /* <DEDUP_REMOVED lines=8> */
[----:B------:R-:W-:Y:S01]  /*0cc0*/  FMUL.FTZ R9, R9, R0 ;  /* 0x0000000009097220 */ /* 0x000fe20000410000 */
[----:B------:R-:W-:Y:S01]  /*0cd0*/  FMUL.FTZ R10, R10, R5 ;  /* 0x000000050a0a7220 */ /* 0x000fe20000410000 */
[----:B------:R-:W-:Y:S01]  /*0ce0*/  FMUL.FTZ R11, R11, R4 ;  /* 0x000000040b0b7220 */ /* 0x000fe20000410000 */
[----:B------:R-:W-:Y:S04]  /*0cf0*/  STG.E.64 desc[UR4][R2.64], R16 ;  /* 0x0000001002007986 */ /* 0x000fe8000c101b04 */
[----:B------:R-:W-:Y:S04]  /*0d00*/  STG.E.64 desc[UR4][R2.64+0x400], R12 ;  /* 0x0004000c02007986 */ /* 0x000fe8000c101b04 */
[----:B------:R-:W-:Y:S04]  /*0d10*/  STG.E.64 desc[UR4][R2.64+0x800], R8 ;  /* 0x0008000802007986 */ /* 0x000fe8000c101b04 */
[----:B------:R-:W-:Y:S01]  /*0d20*/  STG.E.64 desc[UR4][R2.64+0xc00], R10 ;  /* 0x000c000a02007986 */ /* 0x000fe2000c101b04 */
[----:B------:R-:W-:Y:S05]  /*0d30*/  EXIT ;  /* 0x000000000000794d */ /* 0x000fea0003800000 */
.L_x_10049:
        /* <DEDUP_REMOVED lines=12> */
.L_x_23900:


//--------------------- .text._ZN2at6native29vectorized_elementwise_kernelILi4EZZZNS0_54_GLOBAL__N__d8c5977b_16_LinearAlgebra_cu_35b291db_316116addr_kernel_cudaERNS_14TensorIteratorERKN3c106ScalarES8_ENKUlvE_clEvENKUlvE5_clEvEUlfffE_St5arrayIPcLm4EEEEviT0_T1_ --------------------------
	.section	.text._ZN2at6native29vectorized_elementwise_kernelILi4EZZZNS0_54_GLOBAL__N__d8c5977b_16_LinearAlgebra_cu_35b291db_316116addr_kernel_cudaERNS_14TensorIteratorERKN3c106ScalarES8_ENKUlvE_clEvENKUlvE5_clEvEUlfffE_St5arrayIPcLm4EEEEviT0_T1_,"ax",@progbits
	.align	128
        .global         _ZN2at6native29vectorized_elementwise_kernelILi4EZZZNS0_54_GLOBAL__N__d8c5977b_16_LinearAlgebra_cu_35b291db_316116addr_kernel_cudaERNS_14TensorIteratorERKN3c106ScalarES8_ENKUlvE_clEvENKUlvE5_clEvEUlfffE_St5arrayIPcLm4EEEEviT0_T1_
        .type           _ZN2at6native29vectorized_elementwise_kernelILi4EZZZNS0_54_GLOBAL__N__d8c5977b_16_LinearAlgebra_cu_35b291db_316116addr_kernel_cudaERNS_14TensorIteratorERKN3c106ScalarES8_ENKUlvE_clEvENKUlvE5_clEvEUlfffE_St5arrayIPcLm4EEEEviT0_T1_,@function
        .size           _ZN2at6native29vectorized_elementwise_kernelILi4EZZZNS0_54_GLOBAL__N__d8c5977b_16_LinearAlgebra_cu_35b291db_316116addr_kernel_cudaERNS_14TensorIteratorERKN3c106ScalarES8_ENKUlvE_clEvENKUlvE5_clEvEUlfffE_St5arrayIPcLm4EEEEviT0_T1_,(.L_x_23901 - _ZN2at6native29vectorized_elementwise_kernelILi4EZZZNS0_54_GLOBAL__N__d8c5977b_16_LinearAlgebra_cu_35b291db_316116addr_kernel_cudaERNS_14TensorIteratorERKN3c106ScalarES8_ENKUlvE_clEvENKUlvE5_clEvEUlfffE_St5arrayIPcLm4EEEEviT0_T1_)
        .other          _ZN2at6native29vectorized_elementwise_kernelILi4EZZZNS0_54_GLOBAL__N__d8c5977b_16_LinearAlgebra_cu_35b291db_316116addr_kernel_cudaERNS_14TensorIteratorERKN3c106ScalarES8_ENKUlvE_clEvENKUlvE5_clEvEUlfffE_St5arrayIPcLm4EEEEviT0_T1_,@"STO_CUDA_ENTRY STV_DEFAULT"
_ZN2at6native29vectorized_elementwise_kernelILi4EZZZNS0_54_GLOBAL__N__d8c5977b_16_LinearAlgebra_cu_35b291db_316116addr_kernel_cudaERNS_14TensorIteratorERKN3c106ScalarES8_ENKUlvE_clEvENKUlvE5_clEvEUlfffE_St5arrayIPcLm4EEEEviT0_T1_:
.text._ZN2at6native29vectorized_elementwise_kernelILi4EZZZNS0_54_GLOBAL__N__d8c5977b_16_LinearAlgebra_cu_35b291db_316116addr_kernel_cudaERNS_14TensorIteratorERKN3c106ScalarES8_ENKUlvE_clEvENKUlvE5_clEvEUlfffE_St5arrayIPcLm4EEEEviT0_T1_:
        /* <DEDUP_REMOVED lines=127> */
.L_x_10053:
[----:B------:R-:W-:-:S13]  /*07f0*/  ISETP.GE.U32.AND P0, PT, R5, R4, PT ;  /* 0x000000040500720c */ /* 0x000fda0003f06070 */
[----:B------:R-:W-:Y:S05]  /*0800*/  @P0 BRA `(.L_x_10055) ;  /* 0x0000000000300947 */ /* 0x000fea0003800000 */
[----:B0-----:R-:W0:Y:S01]  /*0810*/  LDC.64 R12, c[0x0][0x398] ;  /* 0x0000e600ff0c7b82 */ /* 0x001e220000000a00 */
[----:B------:R-:W-:Y:S02]  /*0820*/  IADD3 R9, PT, PT, R3, R5, RZ ;  /* 0x0000000503097210 */ /* 0x000fe40007ffe0ff */
[----:B------:R-:W-:-:S03]  /*0830*/  IADD3 R5, PT, PT, R5, 0x80, RZ ;  /* 0x0000008005057810 */ /* 0x000fc60007ffe0ff */
[----:B0-----:R-:W-:-:S05]  /*0840*/  IMAD.WIDE.U32 R12, R9, 0x4, R12 ;  /* 0x00000004090c7825 */ /* 0x001fca00078e000c */
[----:B------:R1:W-:Y:S02]  /*0850*/  STG.E desc[UR4][R12.64], R7 ;  /* 0x000000070c007986 */ /* 0x0003e4000c101904 */
.L_x_10054:
[----:B------:R-:W-:-:S13]  /*0860*/  ISETP.GE.U32.AND P0, PT, R5, R4, PT ;  /* 0x000000040500720c */ /* 0x000fda0003f06070 */
[----:B------:R-:W-:Y:S05]  /*0870*/  @P0 BRA `(.L_x_10056) ;  /* 0x0000000000300947 */ /* 0x000fea0003800000 */
[----:B-1----:R-:W1:Y:S01]  /*0880*/  LDC.64 R6, c[0x0][0x398] ;  /* 0x0000e600ff067b82 */ /* 0x002e620000000a00 */
[----:B------:R-:W-:Y:S02]  /*0890*/  IADD3 R9, PT, PT, R3, R5, RZ ;  /* 0x0000000503097210 */ /* 0x000fe40007ffe0ff */
[----:B------:R-:W-:-:S03]  /*08a0*/  IADD3 R5, PT, PT, R5, 0x80, RZ ;  /* 0x0000008005057810 */ /* 0x000fc60007ffe0ff */
[----:B-1----:R-:W-:-:S05]  /*08b0*/  IMAD.WIDE.U32 R6, R9, 0x4, R6 ;  /* 0x0000000409067825 */ /* 0x002fca00078e0006 */
[----:B------:R1:W-:Y:S02]  /*08c0*/  STG.E desc[UR4][R6.64], R8 ;  /* 0x0000000806007986 */ /* 0x0003e4000c101904 */
.L_x_10055:
[----:B------:R-:W-:-:S13]  /*08d0*/  ISETP.GE.U32.AND P0, PT, R5, R4, PT ;  /* 0x000000040500720c */ /* 0x000fda0003f06070 */
[----:B------:R-:W-:Y:S05]  /*08e0*/  @P0 BRA `(.L_x_10057) ;  /* 0x0000000000340947 */ /* 0x000fea0003800000 */
[----:B01----:R-:W0:Y:S01]  /*08f0*/  LDC.64 R6, c[0x0][0x398] ;  /* 0x0000e600ff067b82 */ /* 0x003e220000000a00 */
[----:B------:R-:W-:Y:S02]  /*0900*/  IADD3 R9, PT, PT, R3, R5, RZ ;  /* 0x0000000503097210 */ /* 0x000fe40007ffe0ff */
[----:B------:R-:W-:-:S03]  /*0910*/  IADD3 R5, PT, PT, R5, 0x80, RZ ;  /* 0x0000008005057810 */ /* 0x000fc60007ffe0ff */
[----:B0-----:R-:W-:-:S05]  /*0920*/  IMAD.WIDE.U32 R6, R9, 0x4, R6 ;  /* 0x0000000409067825 */ /* 0x001fca00078e0006 */
[----:B------:R2:W-:Y:S02]  /*0930*/  STG.E desc[UR4][R6.64], R19 ;  /* 0x0000001306007986 */ /* 0x0005e4000c101904 */
.L_x_10056:
        /* <DEDUP_REMOVED lines=8> */
.L_x_10057:
[----:B------:R-:W-:Y:S05]  /*09c0*/  BSYNC.RELIABLE B1 ;  /* 0x0000000000017941 */ /* 0x000fea0003800100 */
.L_x_10052:
[----:B------:R-:W-:-:S13]  /*09d0*/  ISETP.GE.U32.AND P0, PT, R5, R4, PT ;  /* 0x000000040500720c */ /* 0x000fda0003f06070 */
[----:B012---:R-:W0:Y:S01]  /*09e0*/  @!P0 LDC.64 R6, c[0x0][0x398] ;  /* 0x0000e600ff068b82 */ /* 0x007e220000000a00 */
[----:B------:R-:W-:Y:S02]  /*09f0*/  @!P0 IADD3 R9, PT, PT, R3, R5, RZ ;  /* 0x0000000503098210 */ /* 0x000fe40007ffe0ff */
[----:B------:R-:W-:-:S03]  /*0a00*/  @!P0 IADD3 R5, PT, PT, R5, 0x80, RZ ;  /* 0x0000008005058810 */ /* 0x000fc60007ffe0ff */
[----:B0-----:R-:W-:-:S05]  /*0a10*/  @!P0 IMAD.WIDE.U32 R6, R9, 0x4, R6 ;  /* 0x0000000409068825 */ /* 0x001fca00078e0006 */
[----:B------:R3:W-:Y:S02]  /*0a20*/  @!P0 STG.E desc[UR4][R6.64], R18 ;  /* 0x0000001206008986 */ /* 0x0007e4000c101904 */
.L_x_10058:
[----:B------:R-:W-:Y:S05]  /*0a30*/  BSYNC.RECONVERGENT B0 ;  /* 0x0000000000007941 */ /* 0x000fea0003800200 */
.L_x_10051:
        /* <DEDUP_REMOVED lines=8> */
.L_x_10050:
[----:B------:R-:W0:Y:S01]  /*0ac0*/  S2R R0, SR_TID.X ;  /* 0x0000000000007919 */ /* 0x000e220000002100 */
[----:B------:R-:W1:Y:S01]  /*0ad0*/  LDC.64 R4, c[0x0][0x3a8] ;  /* 0x0000ea00ff047b82 */ /* 0x000e620000000a00 */
[----:B------:R-:W2:Y:S07]  /*0ae0*/  LDCU UR6, c[0x0][0x388] ;  /* 0x00007100ff0677ac */ /* 0x000eae0008000800 */
[----:B------:R-:W3:Y:S08]  /*0af0*/  LDC.64 R6, c[0x0][0x3b0] ;  /* 0x0000ec00ff067b82 */ /* 0x000ef00000000a00 */
[----:B------:R-:W4:Y:S01]  /*0b00*/  LDC.64 R24, c[0x0][0x398] ;  /* 0x0000e600ff187b82 */ /* 0x000f220000000a00 */
[----:B-1----:R-:W-:-:S04]  /*0b10*/  IMAD.WIDE.U32 R4, R3, 0x4, R4 ;  /* 0x0000000403047825 */ /* 0x002fc800078e0004 */
[----:B0-----:R-:W-:-:S04]  /*0b20*/  IMAD.WIDE.U32 R20, R0, 0x10, R4 ;  /* 0x0000001000147825 */ /* 0x001fc800078e0004 */
[C---:B---3--:R-:W-:Y:S01]  /*0b30*/  IMAD.WIDE.U32 R6, R3.reuse, 0x4, R6 ;  /* 0x0000000403067825 */ /* 0x048fe200078e0006 */
[----:B------:R-:W2:Y:S03]  /*0b40*/  LDG.E.128 R16, desc[UR4][R20.64] ;  /* 0x0000000414107981 */ /* 0x000ea6000c1e1d00 */
[----:B------:R-:W-:Y:S02]  /*0b50*/  IMAD.WIDE.U32 R22, R0, 0x10, R6 ;  /* 0x0000001000167825 */ /* 0x000fe400078e0006 */
[----:B------:R-:W3:Y:S04]  /*0b60*/  LDG.E.128 R4, desc[UR4][R20.64+0x800] ;  /* 0x0008000414047981 */ /* 0x000ee8000c1e1d00 */
[----:B------:R-:W5:Y:S04]  /*0b70*/  LDG.E.128 R12, desc[UR4][R22.64] ;  /* 0x00000004160c7981 */ /* 0x000f68000c1e1d00 */
[----:B------:R-:W5:Y:S01]  /*0b80*/  LDG.E.128 R8, desc[UR4][R22.64+0x800] ;  /* 0x0008000416087981 */ /* 0x000f62000c1e1d00 */
[----:B----4-:R-:W-:-:S04]  /*0b90*/  IMAD.WIDE.U32 R2, R3, 0x4, R24 ;  /* 0x0000000403027825 */ /* 0x010fc800078e0018 */
[----:B------:R-:W-:-:S04]  /*0ba0*/  IMAD.WIDE.U32 R2, R0, 0x10, R2 ;  /* 0x0000001000027825 */ /* 0x000fc800078e0002 */
[----:B--2---:R-:W-:Y:S01]  /*0bb0*/  FMUL.FTZ R25, R16, UR6 ;  /* 0x0000000610197c20 */ /* 0x004fe20008410000 */
[----:B------:R-:W-:Y:S01]  /*0bc0*/  FMUL.FTZ R16, R17, UR6 ;  /* 0x0000000611107c20 */ /* 0x000fe20008410000 */
[----:B------:R-:W-:Y:S01]  /*0bd0*/  FMUL.FTZ R17, R18, UR6 ;  /* 0x0000000612117c20 */ /* 0x000fe20008410000 */
[----:B------:R-:W-:Y:S01]  /*0be0*/  FMUL.FTZ R18, R19, UR6 ;  /* 0x0000000613127c20 */ /* 0x000fe20008410000 */
[----:B---3--:R-:W-:Y:S01]  /*0bf0*/  FMUL.FTZ R0, R5, UR6 ;  /* 0x0000000605007c20 */ /* 0x008fe20008410000 */
[----:B------:R-:W-:Y:S01]  /*0c00*/  FMUL.FTZ R5, R6, UR6 ;  /* 0x0000000606057c20 */ /* 0x000fe20008410000 */
[----:B-----5:R-:W-:Y:S01]  /*0c10*/  FMUL.FTZ R14, R14, R17 ;  /* 0x000000110e0e7220 */ /* 0x020fe20000410000 */
        /* <DEDUP_REMOVED lines=9> */
[----:B------:R-:W-:Y:S04]  /*0cb0*/  STG.E.128 desc[UR4][R2.64], R12 ;  /* 0x0000000c02007986 */ /* 0x000fe8000c101d04 */
[----:B------:R-:W-:Y:S01]  /*0cc0*/  STG.E.128 desc[UR4][R2.64+0x800], R8 ;  /* 0x0008000802007986 */ /* 0x000fe2000c101d04 */
[----:B------:R-:W-:Y:S05]  /*0cd0*/  EXIT ;  /* 0x000000000000794d */ /* 0x000fea0003800000 */
.L_x_10059:
        /* <DEDUP_REMOVED lines=10> */
.L_x_23901:


//--------------------- .text._ZN2at6native29vectorized_elementwise_kernelILi8EZZZNS0_54_GLOBAL__N__d8c5977b_16_LinearAlgebra_cu_35b291db_316116addr_kernel_cudaERNS_14TensorIteratorERKN3c106ScalarES8_ENKUlvE_clEvENKUlvE5_clEvEUlfffE_St5arrayIPcLm4EEEEviT0_T1_ --------------------------
	.section	.text._ZN2at6native29vectorized_elementwise_kernelILi8EZZZNS0_54_GLOBAL__N__d8c5977b_16_LinearAlgebra_cu_35b291db_316116addr_kernel_cudaERNS_14TensorIteratorERKN3c106ScalarES8_ENKUlvE_clEvENKUlvE5_clEvEUlfffE_St5arrayIPcLm4EEEEviT0_T1_,"ax",@progbits
	.align	128
        .global         _ZN2at6native29vectorized_elementwise_kernelILi8EZZZNS0_54_GLOBAL__N__d8c5977b_16_LinearAlgebra_cu_35b291db_316116addr_kernel_cudaERNS_14TensorIteratorERKN3c106ScalarES8_ENKUlvE_clEvENKUlvE5_clEvEUlfffE_St5arrayIPcLm4EEEEviT0_T1_
        .type           _ZN2at6native29vectorized_elementwise_kernelILi8EZZZNS0_54_GLOBAL__N__d8c5977b_16_LinearAlgebra_cu_35b291db_316116addr_kernel_cudaERNS_14TensorIteratorERKN3c106ScalarES8_ENKUlvE_clEvENKUlvE5_clEvEUlfffE_St5arrayIPcLm4EEEEviT0_T1_,@function
        .size           _ZN2at6native29vectorized_elementwise_kernelILi8EZZZNS0_54_GLOBAL__N__d8c5977b_16_LinearAlgebra_cu_35b291db_316116addr_kernel_cudaERNS_14TensorIteratorERKN3c106ScalarES8_ENKUlvE_clEvENKUlvE5_clEvEUlfffE_St5arrayIPcLm4EEEEviT0_T1_,(.L_x_23902 - _ZN2at6native29vectorized_elementwise_kernelILi8EZZZNS0_54_GLOBAL__N__d8c5977b_16_LinearAlgebra_cu_35b291db_316116addr_kernel_cudaERNS_14TensorIteratorERKN3c106ScalarES8_ENKUlvE_clEvENKUlvE5_clEvEUlfffE_St5arrayIPcLm4EEEEviT0_T1_)
        .other          _ZN2at6native29vectorized_elementwise_kernelILi8EZZZNS0_54_GLOBAL__N__d8c5977b_16_LinearAlgebra_cu_35b291db_316116addr_kernel_cudaERNS_14TensorIteratorERKN3c106ScalarES8_ENKUlvE_clEvENKUlvE5_clEvEUlfffE_St5arrayIPcLm4EEEEviT0_T1_,@"STO_CUDA_ENTRY STV_DEFAULT"
_ZN2at6native29vectorized_elementwise_kernelILi8EZZZNS0_54_GLOBAL__N__d8c5977b_16_LinearAlgebra_cu_35b291db_316116addr_kernel_cudaERNS_14TensorIteratorERKN3c106ScalarES8_ENKUlvE_clEvENKUlvE5_clEvEUlfffE_St5arrayIPcLm4EEEEviT0_T1_:
.text._ZN2at6native29vectorized_elementwise_kernelILi8EZZZNS0_54_GLOBAL__N__d8c5977b_16_LinearAlgebra_cu_35b291db_316116addr_kernel_cudaERNS_14TensorIteratorERKN3c106ScalarES8_ENKUlvE_clEvENKUlvE5_clEvEUlfffE_St5arrayIPcLm4EEEEviT0_T1_:
        /* <DEDUP_REMOVED lines=127> */
.L_x_10063:
[----:B------:R-:W-:-:S13]  /*07f0*/  ISETP.GE.U32.AND P0, PT, R5, R4, PT ;  /* 0x000000040500720c */ /* 0x000fda0003f06070 */
[----:B------:R-:W-:Y:S05]  /*0800*/  @P0 BRA `(.L_x_10065) ;  /* 0x0000000000300947 */ /* 0x000fea0003800000 */
[----:B0-----:R-:W0:Y:S01]  /*0810*/  LDC.64 R12, c[0x0][0x398] ;  /* 0x0000e600ff0c7b82 */ /* 0x001e220000000a00 */
[----:B------:R-:W-:Y:S02]  /*0820*/  IADD3 R9, PT, PT, R3, R5, RZ ;  /* 0x0000000503097210 */ /* 0x000fe40007ffe0ff */
[----:B------:R-:W-:-:S03]  /*0830*/  IADD3 R5, PT, PT, R5, 0x80, RZ ;  /* 0x0000008005057810 */ /* 0x000fc60007ffe0ff */
[----:B0-----:R-:W-:-:S05]  /*0840*/  IMAD.WIDE.U32 R12, R9, 0x4, R12 ;  /* 0x00000004090c7825 */ /* 0x001fca00078e000c */
[----:B------:R1:W-:Y:S02]  /*0850*/  STG.E desc[UR4][R12.64], R7 ;  /* 0x000000070c007986 */ /* 0x0003e4000c101904 */
.L_x_10064:
[----:B------:R-:W-:-:S13]  /*0860*/  ISETP.GE.U32.AND P0, PT, R5, R4, PT ;  /* 0x000000040500720c */ /* 0x000fda0003f06070 */
[----:B------:R-:W-:Y:S05]  /*0870*/  @P0 BRA `(.L_x_10066) ;  /* 0x0000000000300947 */ /* 0x000fea0003800000 */
[----:B-1----:R-:W1:Y:S01]  /*0880*/  LDC.64 R6, c[0x0][0x398] ;  /* 0x0000e600ff067b82 */ /* 0x002e620000000a00 */
[----:B------:R-:W-:Y:S02]  /*0890*/  IADD3 R9, PT, PT, R3, R5, RZ ;  /* 0x0000000503097210 */ /* 0x000fe40007ffe0ff */
[----:B------:R-:W-:-:S03]  /*08a0*/  IADD3 R5, PT, PT, R5, 0x80, RZ ;  /* 0x0000008005057810 */ /* 0x000fc60007ffe0ff */
[----:B-1----:R-:W-:-:S05]  /*08b0*/  IMAD.WIDE.U32 R6, R9, 0x4, R6 ;  /* 0x0000000409067825 */ /* 0x002fca00078e0006 */
[----:B------:R1:W-:Y:S02]  /*08c0*/  STG.E desc[UR4][R6.64], R8 ;  /* 0x0000000806007986 */ /* 0x0003e4000c101904 */
.L_x_10065:
[----:B------:R-:W-:-:S13]  /*08d0*/  ISETP.GE.U32.AND P0, PT, R5, R4, PT ;  /* 0x000000040500720c */ /* 0x000fda0003f06070 */
[----:B------:R-:W-:Y:S05]  /*08e0*/  @P0 BRA `(.L_x_10067) ;  /* 0x0000000000340947 */ /* 0x000fea0003800000 */
[----:B01----:R-:W0:Y:S01]  /*08f0*/  LDC.64 R6, c[0x0][0x398] ;  /* 0x0000e600ff067b82 */ /* 0x003e220000000a00 */
[----:B------:R-:W-:Y:S02]  /*0900*/  IADD3 R9, PT, PT, R3, R5, RZ ;  /* 0x0000000503097210 */ /* 0x000fe40007ffe0ff */
[----:B------:R-:W-:-:S03]  /*0910*/  IADD3 R5, PT, PT, R5, 0x80, RZ ;  /* 0x0000008005057810 */ /* 0x000fc60007ffe0ff */
[----:B0-----:R-:W-:-:S05]  /*0920*/  IMAD.WIDE.U32 R6, R9, 0x4, R6 ;  /* 0x0000000409067825 */ /* 0x001fca00078e0006 */
[----:B------:R2:W-:Y:S02]  /*0930*/  STG.E desc[UR4][R6.64], R19 ;  /* 0x0000001306007986 */ /* 0x0005e4000c101904 */
.L_x_10066:
        /* <DEDUP_REMOVED lines=8> */
.L_x_10067:
[----:B------:R-:W-:Y:S05]  /*09c0*/  BSYNC.RELIABLE B1 ;  /* 0x0000000000017941 */ /* 0x000fea0003800100 */
.L_x_10062:
[----:B------:R-:W-:-:S13]  /*09d0*/  ISETP.GE.U32.AND P0, PT, R5, R4, PT ;  /* 0x000000040500720c */ /* 0x000fda0003f06070 */
[----:B012---:R-:W0:Y:S01]  /*09e0*/  @!P0 LDC.64 R6, c[0x0][0x398] ;  /* 0x0000e600ff068b82 */ /* 0x007e220000000a00 */
[----:B------:R-:W-:Y:S02]  /*09f0*/  @!P0 IADD3 R9, PT, PT, R3, R5, RZ ;  /* 0x0000000503098210 */ /* 0x000fe40007ffe0ff */
[----:B------:R-:W-:-:S03]  /*0a00*/  @!P0 IADD3 R5, PT, PT, R5, 0x80, RZ ;  /* 0x0000008005058810 */ /* 0x000fc60007ffe0ff */
[----:B0-----:R-:W-:-:S05]  /*0a10*/  @!P0 IMAD.WIDE.U32 R6, R9, 0x4, R6 ;  /* 0x0000000409068825 */ /* 0x001fca00078e0006 */
[----:B------:R3:W-:Y:S02]  /*0a20*/  @!P0 STG.E desc[UR4][R6.64], R18 ;  /* 0x0000001206008986 */ /* 0x0007e4000c101904 */
.L_x_10068:
[----:B------:R-:W-:Y:S05]  /*0a30*/  BSYNC.RECONVERGENT B0 ;  /* 0x0000000000007941 */ /* 0x000fea0003800200 */
.L_x_10061:
        /* <DEDUP_REMOVED lines=8> */
.L_x_10060:
[----:B------:R-:W0:Y:S01]  /*0ac0*/  S2R R0, SR_TID.X ;  /* 0x0000000000007919 */ /* 0x000e220000002100 */
[----:B------:R-:W1:Y:S01]  /*0ad0*/  LDC.64 R4, c[0x0][0x3a8] ;  /* 0x0000ea00ff047b82 */ /* 0x000e620000000a00 */
[----:B------:R-:W2:Y:S07]  /*0ae0*/  LDCU UR6, c[0x0][0x388] ;  /* 0x00007100ff0677ac */ /* 0x000eae0008000800 */
[----:B------:R-:W3:Y:S08]  /*0af0*/  LDC.64 R6, c[0x0][0x3b0] ;  /* 0x0000ec00ff067b82 */ /* 0x000ef00000000a00 */
[----:B------:R-:W4:Y:S01]  /*0b00*/  LDC.64 R20, c[0x0][0x398] ;  /* 0x0000e600ff147b82 */ /* 0x000f220000000a00 */
[----:B-1----:R-:W-:-:S04]  /*0b10*/  IMAD.WIDE.U32 R4, R3, 0x4, R4 ;  /* 0x0000000403047825 */ /* 0x002fc800078e0004 */
[----:B0-----:R-:W-:-:S04]  /*0b20*/  IMAD.WIDE.U32 R8, R0, 0x20, R4 ;  /* 0x0000002000087825 */ /* 0x001fc800078e0004 */
[----:B---3--:R-:W-:Y:S02]  /*0b30*/  IMAD.WIDE.U32 R4, R3, 0x4, R6 ;  /* 0x0000000403047825 */ /* 0x008fe400078e0006 */
[----:B------:R-:W2:Y:S02]  /*0b40*/  LDG.E.ENL2.256 R8, R16, desc[UR4][R8.64] ;  /* 0xfe0000040810797e */ /* 0x000ea40008121908 */
[----:B------:R-:W-:-:S06]  /*0b50*/  IMAD.WIDE.U32 R4, R0, 0x20, R4 ;  /* 0x0000002000047825 */ /* 0x000fcc00078e0004 */
[----:B------:R-:W3:Y:S01]  /*0b60*/  LDG.E.ENL2.256 R4, R12, desc[UR4][R4.64] ;  /* 0xfe000004040c797e */ /* 0x000ee20008121904 */
[----:B----4-:R-:W-:-:S04]  /*0b70*/  IMAD.WIDE.U32 R20, R3, 0x4, R20 ;  /* 0x0000000403147825 */ /* 0x010fc800078e0014 */
[----:B------:R-:W-:-:S04]  /*0b80*/  IMAD.WIDE.U32 R20, R0, 0x20, R20 ;  /* 0x0000002000147825 */ /* 0x000fc800078e0014 */
[----:B--2---:R-:W-:Y:S01]  /*0b90*/  FMUL.FTZ R23, R16, UR6 ;  /* 0x0000000610177c20 */ /* 0x004fe20008410000 */
[----:B------:R-:W-:Y:S01]  /*0ba0*/  FMUL.FTZ R2, R17, UR6 ;  /* 0x0000000611027c20 */ /* 0x000fe20008410000 */
[----:B------:R-:W-:Y:S01]  /*0bb0*/  FMUL.FTZ R17, R18, UR6 ;  /* 0x0000000612117c20 */ /* 0x000fe20008410000 */
[----:B------:R-:W-:Y:S01]  /*0bc0*/  FMUL.FTZ R16, R19, UR6 ;  /* 0x0000000613107c20 */ /* 0x000fe20008410000 */
[----:B------:R-:W-:Y:S01]  /*0bd0*/  FMUL.FTZ R19, R8, UR6 ;  /* 0x0000000608137c20 */ /* 0x000fe20008410000 */
[----:B------:R-:W-:Y:S01]  /*0be0*/  FMUL.FTZ R18, R9, UR6 ;  /* 0x0000000609127c20 */ /* 0x000fe20008410000 */
[----:B------:R-:W-:Y:S01]  /*0bf0*/  FMUL.FTZ R9, R10, UR6 ;  /* 0x000000060a097c20 */ /* 0x000fe20008410000 */
[----:B------:R-:W-:Y:S01]  /*0c00*/  FMUL.FTZ R8, R11, UR6 ;  /* 0x000000060b087c20 */ /* 0x000fe20008410000 */
[----:B---3--:R-:W-:Y:S01]  /*0c10*/  FMUL.FTZ R12, R12, R23 ;  /* 0x000000170c0c7220 */ /* 0x008fe20000410000 */
[----:B------:R-:W-:Y:S01]  /*0c20*/  FMUL.FTZ R13, R13, R2 ;  /* 0x000000020d0d7220 */ /* 0x000fe20000410000 */
[----:B------:R-:W-:Y:S01]  /*0c30*/  FMUL.FTZ R14, R14, R17 ;  /* 0x000000110e0e7220 */ /* 0x000fe20000410000 */
[----:B------:R-:W-:Y:S01]  /*0c40*/  FMUL.FTZ R15, R15, R16 ;  /* 0x000000100f0f7220 */ /* 0x000fe20000410000 */
[----:B------:R-:W-:Y:S01]  /*0c50*/  FMUL.FTZ R4, R4, R19 ;  /* 0x0000001304047220 */ /* 0x000fe20000410000 */
[----:B------:R-:W-:Y:S01]  /*0c60*/  FMUL.FTZ R5, R5, R18 ;  /* 0x0000001205057220 */ /* 0x000fe20000410000 */
[----:B------:R-:W-:Y:S01]  /*0c70*/  FMUL.FTZ R6, R6, R9 ;  /* 0x0000000906067220 */ /* 0x000fe20000410000 */
[----:B------:R-:W-:-:S05]  /*0c80*/  FMUL.FTZ R7, R7, R8 ;  /* 0x0000000807077220 */ /* 0x000fca0000410000 */
[----:B------:R-:W-:Y:S01]  /*0c90*/  STG.E.ENL2.256 desc[UR4][R20.64], R12, R4 ;  /* 0xf800000c1404797f */ /* 0x000fe2000f121804 */
[----:B------:R-:W-:Y:S05]  /*0ca0*/  EXIT ;  /* 0x000000000000794d */ /* 0x000fea0003800000 */
.L_x_10069:
        /* <DEDUP_REMOVED lines=13> */
.L_x_23902:


//--------------------- .text._ZN2at6native18elementwise_kernelILi128ELi4EZNS0_15gpu_kernel_implIZZZNS0_54_GLOBAL__N__d8c5977b_16_LinearAlgebra_cu_35b291db_316116addr_kernel_cudaERNS_14TensorIteratorERKN3c106ScalarES9_ENKUlvE_clEvENKUlvE4_clEvEUldddE0_EEvRNS_18TensorIteratorBaseERKT_EUliE_EEviT1_ --------------------------
	.section	.text._ZN2at6native18elementwise_kernelILi128ELi4EZNS0_15gpu_kernel_implIZZZNS0_54_GLOBAL__N__d8c5977b_16_LinearAlgebra_cu_35b291db_316116addr_kernel_cudaERNS_14TensorIteratorERKN3c106ScalarES9_ENKUlvE_clEvENKUlvE4_clEvEUldddE0_EEvRNS_18TensorIteratorBaseERKT_EUliE_EEviT1_,"ax",@progbits
	.align	128
        .global         _ZN2at6native18elementwise_kernelILi128ELi4EZNS0_15gpu_kernel_implIZZZNS0_54_GLOBAL__N__d8c5977b_16_LinearAlgebra_cu_35b291db_316116addr_kernel_cudaERNS_14TensorIteratorERKN3c106ScalarES9_ENKUlvE_clEvENKUlvE4_clEvEUldddE0_EEvRNS_18TensorIteratorBaseERKT_EUliE_EEviT1_
        .type           _ZN2at6native18elementwise_kernelILi128ELi4EZNS0_15gpu_kernel_implIZZZNS0_54_GLOBAL__N__d8c5977b_16_LinearAlgebra_cu_35b291db_316116addr_kernel_cudaERNS_14TensorIteratorERKN3c106ScalarES9_ENKUlvE_clEvENKUlvE4_clEvEUldddE0_EEvRNS_18TensorIteratorBaseERKT_EUliE_EEviT1_,@function
        .size           _ZN2at6native18elementwise_kernelILi128ELi4EZNS0_15gpu_kernel_implIZZZNS0_54_GLOBAL__N__d8c5977b_16_LinearAlgebra_cu_35b291db_316116addr_kernel_cudaERNS_14TensorIteratorERKN3c106ScalarES9_ENKUlvE_clEvENKUlvE4_clEvEUldddE0_EEvRNS_18TensorIteratorBaseERKT_EUliE_EEviT1_,(.L_x_23903 - _ZN2at6native18elementwise_kernelILi128ELi4EZNS0_15gpu_kernel_implIZZZNS0_54_GLOBAL__N__d8c5977b_16_LinearAlgebra_cu_35b291db_316116addr_kernel_cudaERNS_14TensorIteratorERKN3c106ScalarES9_ENKUlvE_clEvENKUlvE4_clEvEUldddE0_EEvRNS_18TensorIteratorBaseERKT_EUliE_EEviT1_)
        .other          _ZN2at6native18elementwise_kernelILi128ELi4EZNS0_15gpu_kernel_implIZZZNS0_54_GLOBAL__N__d8c5977b_16_LinearAlgebra_cu_35b291db_316116addr_kernel_cudaERNS_14TensorIteratorERKN3c106ScalarES9_ENKUlvE_clEvENKUlvE4_clEvEUldddE0_EEvRNS_18TensorIteratorBaseERKT_EUliE_EEviT1_,@"STO_CUDA_ENTRY STV_DEFAULT"
_ZN2at6native18elementwise_kernelILi128ELi4EZNS0_15gpu_kernel_implIZZZNS0_54_GLOBAL__N__d8c5977b_16_LinearAlgebra_cu_35b291db_316116addr_kernel_cudaERNS_14TensorIteratorERKN3c106ScalarES9_ENKUlvE_clEvENKUlvE4_clEvEUldddE0_EEvRNS_18TensorIteratorBaseERKT_EUliE_EEviT1_:
.text._ZN2at6native18elementwise_kernelILi128ELi4EZNS0_15gpu_kernel_implIZZZNS0_54_GLOBAL__N__d8c5977b_16_LinearAlgebra_cu_35b291db_316116addr_kernel_cudaERNS_14TensorIteratorERKN3c106ScalarES9_ENKUlvE_clEvENKUlvE4_clEvEUldddE0_EEvRNS_18TensorIteratorBaseERKT_EUliE_EEviT1_:
        /* <DEDUP_REMOVED lines=399> */
.L_x_10072:
        /* <DEDUP_REMOVED lines=18> */
.L_x_10077:
[----:B------:R-:W2:Y:S02]  /*1a10*/  LDG.E.U8 R2, desc[UR36][R2.64] ;  /* 0x0000002402027981 */ /* 0x000ea4000c1e1100 */
[----:B--2---:R0:W1:Y:S01]  /*1a20*/  I2F.F64.U16 R18, R2 ;  /* 0x0000000200127312 */ /* 0x0040620000101800 */
[----:B------:R-:W-:Y:S05]  /*1a30*/  BRA `(.L_x_10079) ;  /* 0x0000000c00607947 */ /* 0x000fea0003800000 */
.L_x_10076:
        /* <DEDUP_REMOVED lines=9> */
.L_x_10081:
[----:B------:R-:W2:Y:S02]  /*1ad0*/  LDG.E R2, desc[UR36][R2.64] ;  /* 0x0000002402027981 */ /* 0x000ea4000c1e1900 */
[----:B--2---:R0:W1:Y:S01]  /*1ae0*/  I2F.F64 R18, R2 ;  /* 0x0000000200127312 */ /* 0x0040620000201c00 */
[----:B------:R-:W-:Y:S05]  /*1af0*/  BRA `(.L_x_10079) ;  /* 0x0000000c00307947 */ /* 0x000fea0003800000 */
.L_x_10080:
[----:B------:R-:W2:Y:S02]  /*1b00*/  LDG.E.U16 R2, desc[UR36][R2.64] ;  /* 0x0000002402027981 */ /* 0x000ea4000c1e1500 */
[----:B--2---:R0:W1:Y:S01]  /*1b10*/  I2F.F64.S16 R18, R2 ;  /* 0x0000000200127312 */ /* 0x0040620000101c00 */
[----:B------:R-:W-:Y:S05]  /*1b20*/  BRA `(.L_x_10079) ;  /* 0x0000000c00247947 */ /* 0x000fea0003800000 */
.L_x_10075:
        /* <DEDUP_REMOVED lines=10> */
.L_x_10083:
[----:B------:R-:W2:Y:S02]  /*1bd0*/  LDG.E.U16 R0, desc[UR36][R2.64] ;  /* 0x0000002402007981 */ /* 0x000ea4000c1e1500 */
[----:B--2---:R-:W-:-:S05]  /*1be0*/  HADD2.F32 R0, -RZ, R0.H0_H0 ;  /* 0x20000000ff007230 */ /* 0x004fca0000004100 */
[----:B------:R-:W-:-:S04]  /*1bf0*/  FMUL.FTZ R0, R0, 1 ;  /* 0x3f80000000007820 */ /* 0x000fc80000410000 */
[----:B------:R0:W1:Y:S01]  /*1c00*/  F2F.F64.F32 R18, R0 ;  /* 0x0000000000127310 */ /* 0x0000620000201800 */
[----:B------:R-:W-:Y:S05]  /*1c10*/  BRA `(.L_x_10079) ;  /* 0x0000000800e87947 */ /* 0x000fea0003800000 */
.L_x_10082:
[----:B------:R-:W-:-:S09]  /*1c20*/  UISETP.NE.AND UP0, UPT, UR4, 0x7, UPT ;  /* 0x000000070400788c */ /* 0x000fd2000bf05270 */
[----:B------:R-:W-:Y:S05]  /*1c30*/  BRA.U !UP0, `(.L_x_10084) ;  /* 0x0000000108347547 */ /* 0x000fea000b800000 */
        /* <DEDUP_REMOVED lines=8> */
.L_x_10085:
[----:B------:R-:W2:Y:S02]  /*1cc0*/  LDG.E.U16 R2, desc[UR36][R2.64] ;  /* 0x0000002402027981 */ /* 0x000ea4000c1e1500 */
[----:B--2---:R-:W-:-:S05]  /*1cd0*/  HADD2.F32 R0, -RZ, R2.H0_H0 ;  /* 0x20000002ff007230 */ /* 0x004fca0000004100 */
[----:B------:R-:W-:-:S04]  /*1ce0*/  FMUL.FTZ R0, R0, 1 ;  /* 0x3f80000000007820 */ /* 0x000fc80000410000 */
[----:B------:R0:W1:Y:S01]  /*1cf0*/  F2F.F64.F32 R18, R0 ;  /* 0x0000000000127310 */ /* 0x0000620000201800 */
[----:B------:R-:W-:Y:S05]  /*1d00*/  BRA `(.L_x_10079) ;  /* 0x0000000800ac7947 */ /* 0x000fea0003800000 */
.L_x_10084:
[----:B------:R0:W5:Y:S01]  /*1d10*/  LDG.E.64 R18, desc[UR36][R2.64] ;  /* 0x0000002402127981 */ /* 0x000162000c1e1b00 */
[----:B------:R-:W-:Y:S05]  /*1d20*/  BRA `(.L_x_10079) ;  /* 0x0000000800a47947 */ /* 0x000fea0003800000 */
.L_x_10074:
        /* <DEDUP_REMOVED lines=13> */
.L_x_10088:
[----:B------:R0:W5:Y:S01]  /*1e00*/  LDG.E.64 R18, desc[UR36][R2.64] ;  /* 0x0000002402127981 */ /* 0x000162000c1e1b00 */
[----:B------:R-:W-:Y:S05]  /*1e10*/  BRA `(.L_x_10079) ;  /* 0x0000000800687947 */ /* 0x000fea0003800000 */
.L_x_10087:
        /* <DEDUP_REMOVED lines=27> */
.L_x_10090:
        /* <DEDUP_REMOVED lines=14> */
.L_x_10089:
[----:B------:R-:W2:Y:S02]  /*20b0*/  LDG.E.U16 R0, desc[UR36][R2.64] ;  /* 0x0000002402007981 */ /* 0x000ea4000c1e1500 */
[----:B--2---:R-:W-:-:S05]  /*20c0*/  SHF.L.U32 R0, R0, 0x10, RZ ;  /* 0x0000001000007819 */ /* 0x004fca00000006ff */
[----:B------:R-:W-:-:S04]  /*20d0*/  FMUL.FTZ R0, R0, 1 ;  /* 0x3f80000000007820 */ /* 0x000fc80000410000 */
[----:B------:R0:W1:Y:S01]  /*20e0*/  F2F.F64.F32 R18, R0 ;  /* 0x0000000000127310 */ /* 0x0000620000201800 */
[----:B------:R-:W-:Y:S05]  /*20f0*/  BRA `(.L_x_10079) ;  /* 0x0000000400b07947 */ /* 0x000fea0003800000 */
.L_x_10086:
        /* <DEDUP_REMOVED lines=11> */
.L_x_10093:
        /* <DEDUP_REMOVED lines=21> */
.L_x_10095:
[----:B------:R-:W-:Y:S05]  /*2300*/  BSYNC.RECONVERGENT B0 ;  /* 0x0000000000007941 */ /* 0x000fea0003800200 */
.L_x_10094:
[----:B------:R-:W-:Y:S01]  /*2310*/  IMAD.SHL.U32 R0, R0, 0x100000, RZ ;  /* 0x0010000000007824 */ /* 0x000fe200078e00ff */
[----:B------:R-:W-:-:S04]  /*2320*/  LEA R2, R2, 0x3b800000, 0x17 ;  /* 0x3b80000002027811 */ /* 0x000fc800078eb8ff */
[----:B------:R-:W-:-:S05]  /*2330*/  LOP3.LUT R0, R2, R0, R7, 0xfe, !PT ;  /* 0x0000000002007212 */ /* 0x000fca00078efe07 */
[----:B------:R-:W-:-:S04]  /*2340*/  FMUL.FTZ R0, R0, 1 ;  /* 0x3f80000000007820 */ /* 0x000fc80000410000 */
[----:B------:R0:W1:Y:S01]  /*2350*/  F2F.F64.F32 R18, R0 ;  /* 0x0000000000127310 */ /* 0x0000620000201800 */
[----:B------:R-:W-:Y:S05]  /*2360*/  BRA `(.L_x_10079) ;  /* 0x0000000400147947 */ /* 0x000fea0003800000 */
.L_x_10092:
[----:B------:R-:W2:Y:S01]  /*2370*/  LDG.E.U8 R3, desc[UR36][R2.64] ;  /* 0x0000002402037981 */ /* 0x000ea2000c1e1100 */
        /* <DEDUP_REMOVED lines=20> */
.L_x_10097:
[----:B------:R-:W-:Y:S05]  /*24c0*/  BSYNC.RECONVERGENT B0 ;  /* 0x0000000000007941 */ /* 0x000fea0003800200 */
.L_x_10096:
[----:B------:R-:W-:Y:S01]  /*24d0*/  IMAD.SHL.U32 R0, R0, 0x200000, RZ ;  /* 0x0020000000007824 */ /* 0x000fe200078e00ff */
[----:B------:R-:W-:-:S04]  /*24e0*/  LEA R2, R2, 0x37800000, 0x17 ;  /* 0x3780000002027811 */ /* 0x000fc800078eb8ff */
[----:B------:R-:W-:-:S05]  /*24f0*/  LOP3.LUT R0, R2, R0, R7, 0xfe, !PT ;  /* 0x0000000002007212 */ /* 0x000fca00078efe07 */
[----:B------:R-:W-:-:S04]  /*2500*/  FMUL.FTZ R0, R0, 1 ;  /* 0x3f80000000007820 */ /* 0x000fc80000410000 */
[----:B------:R0:W1:Y:S01]  /*2510*/  F2F.F64.F32 R18, R0 ;  /* 0x0000000000127310 */ /* 0x0000620000201800 */
[----:B------:R-:W-:Y:S05]  /*2520*/  BRA `(.L_x_10079) ;  /* 0x0000000000a47947 */ /* 0x000fea0003800000 */
.L_x_10091:
[----:B------:R-:W-:-:S09]  /*2530*/  UISETP.NE.AND UP0, UPT, UR4, 0x1c, UPT ;  /* 0x0000001c0400788c */ /* 0x000fd2000bf05270 */
[----:B------:R-:W-:Y:S05]  /*2540*/  BRA.U !UP0, `(.L_x_10098) ;  /* 0x0000000108947547 */ /* 0x000fea000b800000 */
[----:B------:R-:W-:-:S09]  /*2550*/  UISETP.NE.AND UP0, UPT, UR4, 0x1d, UPT ;  /* 0x0000001d0400788c */ /* 0x000fd2000bf05270 */
[----:B------:R-:W-:Y:S05]  /*2560*/  BRA.U !UP0, `(.L_x_10099) ;  /* 0x0000000108807547 */ /* 0x000fea000b800000 */
[----:B------:R-:W-:-:S09]  /*2570*/  UISETP.NE.AND UP0, UPT, UR4, 0x2c, UPT ;  /* 0x0000002c0400788c */ /* 0x000fd2000bf05270 */
[----:B------:R-:W-:Y:S05]  /*2580*/  BRA.U !UP0, `(.L_x_10100) ;  /* 0x0000000108487547 */ /* 0x000fea000b800000 */
.L_x_10078:
        /* <DEDUP_REMOVED lines=16> */
.L_x_10101:
[----:B------:R-:W-:Y:S01]  /*2690*/  CS2R R18, SRZ ;  /* 0x0000000000127805 */ /* 0x000fe2000001ff00 */
[----:B------:R-:W-:Y:S06]  /*26a0*/  BRA `(.L_x_10079) ;  /* 0x0000000000447947 */ /* 0x000fec0003800000 */
.L_x_10100:
[----:B------:R-:W2:Y:S01]  /*26b0*/  LDG.E.U8 R0, desc[UR36][R2.64] ;  /* 0x0000002402007981 */ /* 0x000ea2000c1e1100 */
[----:B------:R-:W-:Y:S01]  /*26c0*/  IMAD.MOV.U32 R18, RZ, RZ, 0x0 ;  /* 0x00000000ff127424 */ /* 0x000fe200078e00ff */
[----:B------:R-:W-:Y:S02]  /*26d0*/  MOV R19, 0x38000000 ;  /* 0x3800000000137802 */ /* 0x000fe40000000f00 */
[----:B--2---:R-:W-:-:S13]  /*26e0*/  ISETP.NE.AND P0, PT, R0, RZ, PT ;  /* 0x000000ff0000720c */ /* 0x004fda0003f05270 */
[----:B------:R-:W-:Y:S05]  /*26f0*/  @!P0 BRA `(.L_x_10079) ;  /* 0x0000000000308947 */ /* 0x000fea0003800000 */
[----:B------:R-:W-:-:S13]  /*2700*/  ISETP.NE.AND P0, PT, R0, 0xff, PT ;  /* 0x000000ff0000780c */ /* 0x000fda0003f05270 */
[----:B------:R-:W-:Y:S01]  /*2710*/  @P0 IMAD.SHL.U32 R0, R0, 0x800000, RZ ;  /* 0x0080000000000824 */ /* 0x000fe200078e00ff */
[----:B------:R-:W-:Y:S01]  /*2720*/  @!P0 MOV R19, 0x7ff80000 ;  /* 0x7ff8000000138802 */ /* 0x000fe20000000f00 */
[----:B------:R-:W-:Y:S02]  /*2730*/  @!P0 IMAD.MOV.U32 R18, RZ, RZ, 0x20000000 ;  /* 0x20000000ff128424 */ /* 0x000fe400078e00ff */
[----:B------:R-:W-:-:S04]  /*2740*/  @P0 FMUL.FTZ R0, R0, 1 ;  /* 0x3f80000000000820 */ /* 0x000fc80000410000 */
[----:B------:R2:W3:Y:S01]  /*2750*/  @P0 F2F.F64.F32 R18, R0 ;  /* 0x0000000000120310 */ /* 0x0004e20000201800 */
[----:B------:R-:W-:Y:S05]  /*2760*/  BRA `(.L_x_10079) ;  /* 0x0000000000147947 */ /* 0x000fea0003800000 */
.L_x_10099:
[----:B------:R-:W2:Y:S02]  /*2770*/  LDG.E.64 R18, desc[UR36][R2.64] ;  /* 0x0000002402127981 */ /* 0x000ea4000c1e1b00 */
[----:B--2---:R-:W4:Y:S01]  /*2780*/  I2F.F64.U64 R18, R18 ;  /* 0x0000001200127312 */ /* 0x004f220000301800 */
[----:B------:R-:W-:Y:S05]  /*2790*/  BRA `(.L_x_10079) ;  /* 0x0000000000087947 */ /* 0x000fea0003800000 */
.L_x_10098:
[----:B------:R-:W2:Y:S02]  /*27a0*/  LDG.E R2, desc[UR36][R2.64] ;  /* 0x0000002402027981 */ /* 0x000ea4000c1e1900 */
[----:B--2---:R0:W1:Y:S02]  /*27b0*/  I2F.F64.U32 R18, R2 ;  /* 0x0000000200127312 */ /* 0x0040640000201800 */
.L_x_10079:
[----:B------:R-:W-:Y:S05]  /*27c0*/  BSYNC.RECONVERGENT B6 ;  /* 0x0000000000067941 */ /* 0x000fea0003800200 */
.L_x_10073:
        /* <DEDUP_REMOVED lines=16> */
[----:B--2---:R0:W2:Y:S01]  /*28d0*/  I2F.F64.S16 R16, R2 ;  /* 0x0000000200107312 */ /* 0x0040a20000101c00 */
[----:B------:R-:W-:Y:S05]  /*28e0*/  BRA `(.L_x_10108) ;  /* 0x0000000c006c7947 */ /* 0x000fea0003800000 */
.L_x_10106:
[----:B------:R-:W2:Y:S02]  /*28f0*/  LDG.E.U8 R2, desc[UR36][R2.64] ;  /* 0x0000002402027981 */ /* 0x000ea4000c1e1100 */
[----:B--2---:R0:W2:Y:S01]  /*2900*/  I2F.F64.U16 R16, R2 ;  /* 0x0000000200107312 */ /* 0x0040a20000101800 */
[----:B------:R-:W-:Y:S05]  /*2910*/  BRA `(.L_x_10108) ;  /* 0x0000000c00607947 */ /* 0x000fea0003800000 */
.L_x_10105:
        /* <DEDUP_REMOVED lines=9> */
.L_x_10110:
[----:B------:R-:W2:Y:S02]  /*29b0*/  LDG.E R2, desc[UR36][R2.64] ;  /* 0x0000002402027981 */ /* 0x000ea4000c1e1900 */
[----:B--2---:R0:W2:Y:S01]  /*29c0*/  I2F.F64 R16, R2 ;  /* 0x0000000200107312 */ /* 0x0040a20000201c00 */
[----:B------:R-:W-:Y:S05]  /*29d0*/  BRA `(.L_x_10108) ;  /* 0x0000000c00307947 */ /* 0x000fea0003800000 */
.L_x_10109:
[----:B------:R-:W2:Y:S02]  /*29e0*/  LDG.E.U16 R2, desc[UR36][R2.64] ;  /* 0x0000002402027981 */ /* 0x000ea4000c1e1500 */
[----:B--2---:R0:W2:Y:S01]  /*29f0*/  I2F.F64.S16 R16, R2 ;  /* 0x0000000200107312 */ /* 0x0040a20000101c00 */
[----:B------:R-:W-:Y:S05]  /*2a00*/  BRA `(.L_x_10108) ;  /* 0x0000000c00247947 */ /* 0x000fea0003800000 */
.L_x_10104:
        /* <DEDUP_REMOVED lines=10> */
.L_x_10112:
[----:B--2---:R-:W2:Y:S02]  /*2ab0*/  LDG.E.U16 R0, desc[UR36][R2.64] ;  /* 0x0000002402007981 */ /* 0x004ea4000c1e1500 */
[----:B--2---:R-:W-:-:S05]  /*2ac0*/  HADD2.F32 R0, -RZ, R0.H0_H0 ;  /* 0x20000000ff007230 */ /* 0x004fca0000004100 */
[----:B------:R-:W-:-:S04]  /*2ad0*/  FMUL.FTZ R0, R0, 1 ;  /* 0x3f80000000007820 */ /* 0x000fc80000410000 */
[----:B------:R0:W2:Y:S01]  /*2ae0*/  F2F.F64.F32 R16, R0 ;  /* 0x0000000000107310 */ /* 0x0000a20000201800 */
[----:B------:R-:W-:Y:S05]  /*2af0*/  BRA `(.L_x_10108) ;  /* 0x0000000800e87947 */ /* 0x000fea0003800000 */
.L_x_10111:
        /* <DEDUP_REMOVED lines=10> */
.L_x_10114:
[----:B------:R-:W2:Y:S02]  /*2ba0*/  LDG.E.U16 R2, desc[UR36][R2.64] ;  /* 0x0000002402027981 */ /* 0x000ea4000c1e1500 */
[----:B--2---:R-:W-:-:S05]  /*2bb0*/  HADD2.F32 R0, -RZ, R2.H0_H0 ;  /* 0x20000002ff007230 */ /* 0x004fca0000004100 */
[----:B------:R-:W-:-:S04]  /*2bc0*/  FMUL.FTZ R0, R0, 1 ;  /* 0x3f80000000007820 */ /* 0x000fc80000410000 */
[----:B------:R0:W2:Y:S01]  /*2bd0*/  F2F.F64.F32 R16, R0 ;  /* 0x0000000000107310 */ /* 0x0000a20000201800 */
[----:B------:R-:W-:Y:S05]  /*2be0*/  BRA `(.L_x_10108) ;  /* 0x0000000800ac7947 */ /* 0x000fea0003800000 */
.L_x_10113:
[----:B------:R0:W5:Y:S01]  /*2bf0*/  LDG.E.64 R16, desc[UR36][R2.64] ;  /* 0x0000002402107981 */ /* 0x000162000c1e1b00 */
[----:B------:R-:W-:Y:S05]  /*2c00*/  BRA `(.L_x_10108) ;  /* 0x0000000800a47947 */ /* 0x000fea0003800000 */
.L_x_10103:
        /* <DEDUP_REMOVED lines=13> */
.L_x_10117:
[----:B------:R0:W5:Y:S01]  /*2ce0*/  LDG.E.64 R16, desc[UR36][R2.64] ;  /* 0x0000002402107981 */ /* 0x000162000c1e1b00 */
[----:B------:R-:W-:Y:S05]  /*2cf0*/  BRA `(.L_x_10108) ;  /* 0x0000000800687947 */ /* 0x000fea0003800000 */
.L_x_10116:
        /* <DEDUP_REMOVED lines=27> */
.L_x_10119:
        /* <DEDUP_REMOVED lines=14> */
.L_x_10118:
[----:B--2---:R-:W2:Y:S02]  /*2f90*/  LDG.E.U16 R0, desc[UR36][R2.64] ;  /* 0x0000002402007981 */ /* 0x004ea4000c1e1500 */
[----:B--2---:R-:W-:-:S05]  /*2fa0*/  SHF.L.U32 R0, R0, 0x10, RZ ;  /* 0x0000001000007819 */ /* 0x004fca00000006ff */
[----:B------:R-:W-:-:S04]  /*2fb0*/  FMUL.FTZ R0, R0, 1 ;  /* 0x3f80000000007820 */ /* 0x000fc80000410000 */
[----:B------:R0:W2:Y:S01]  /*2fc0*/  F2F.F64.F32 R16, R0 ;  /* 0x0000000000107310 */ /* 0x0000a20000201800 */
[----:B------:R-:W-:Y:S05]  /*2fd0*/  BRA `(.L_x_10108) ;  /* 0x0000000400b07947 */ /* 0x000fea0003800000 */
.L_x_10115:
        /* <DEDUP_REMOVED lines=9> */
[----:B--2---:R0:W2:Y:S01]  /*3070*/  I2F.F64.U16 R16, R2 ;  /* 0x0000000200107312 */ /* 0x0040a20000101800 */
[----:B------:R-:W-:Y:S05]  /*3080*/  BRA `(.L_x_10108) ;  /* 0x0000000400847947 */ /* 0x000fea0003800000 */
.L_x_10122:
        /* <DEDUP_REMOVED lines=21> */
.L_x_10124:
[----:B------:R-:W-:Y:S05]  /*31e0*/  BSYNC.RECONVERGENT B0 ;  /* 0x0000000000007941 */ /* 0x000fea0003800200 */
.L_x_10123:
[----:B------:R-:W-:Y:S01]  /*31f0*/  IMAD.SHL.U32 R0, R0, 0x100000, RZ ;  /* 0x0010000000007824 */ /* 0x000fe200078e00ff */
[----:B------:R-:W-:-:S04]  /*3200*/  LEA R2, R2, 0x3b800000, 0x17 ;  /* 0x3b80000002027811 */ /* 0x000fc800078eb8ff */
[----:B------:R-:W-:-:S05]  /*3210*/  LOP3.LUT R0, R2, R0, R7, 0xfe, !PT ;  /* 0x0000000002007212 */ /* 0x000fca00078efe07 */
[----:B------:R-:W-:-:S04]  /*3220*/  FMUL.FTZ R0, R0, 1 ;  /* 0x3f80000000007820 */ /* 0x000fc80000410000 */
[----:B------:R0:W2:Y:S01]  /*3230*/  F2F.F64.F32 R16, R0 ;  /* 0x0000000000107310 */ /* 0x0000a20000201800 */
[----:B------:R-:W-:Y:S05]  /*3240*/  BRA `(.L_x_10108) ;  /* 0x0000000400147947 */ /* 0x000fea0003800000 */
.L_x_10121:
        /* <DEDUP_REMOVED lines=21> */
.L_x_10126:
[----:B------:R-:W-:Y:S05]  /*33a0*/  BSYNC.RECONVERGENT B0 ;  /* 0x0000000000007941 */ /* 0x000fea0003800200 */
.L_x_10125:
[----:B------:R-:W-:Y:S01]  /*33b0*/  IMAD.SHL.U32 R0, R0, 0x200000, RZ ;  /* 0x0020000000007824 */ /* 0x000fe200078e00ff */
[----:B------:R-:W-:-:S04]  /*33c0*/  LEA R2, R2, 0x37800000, 0x17 ;  /* 0x3780000002027811 */ /* 0x000fc800078eb8ff */
[----:B------:R-:W-:-:S05]  /*33d0*/  LOP3.LUT R0, R2, R0, R7, 0xfe, !PT ;  /* 0x0000000002007212 */ /* 0x000fca00078efe07 */
[----:B------:R-:W-:-:S04]  /*33e0*/  FMUL.FTZ R0, R0, 1 ;  /* 0x3f80000000007820 */ /* 0x000fc80000410000 */
[----:B------:R0:W2:Y:S01]  /*33f0*/  F2F.F64.F32 R16, R0 ;  /* 0x0000000000107310 */ /* 0x0000a20000201800 */
[----:B------:R-:W-:Y:S05]  /*3400*/  BRA `(.L_x_10108) ;  /* 0x0000000000a47947 */ /* 0x000fea0003800000 */
.L_x_10120:
[----:B------:R-:W-:-:S09]  /*3410*/  UISETP.NE.AND UP0, UPT, UR4, 0x1c, UPT ;  /* 0x0000001c0400788c */ /* 0x000fd2000bf05270 */
[----:B------:R-:W-:Y:S05]  /*3420*/  BRA.U !UP0, `(.L_x_10127) ;  /* 0x0000000108947547 */ /* 0x000fea000b800000 */
[----:B------:R-:W-:-:S09]  /*3430*/  UISETP.NE.AND UP0, UPT, UR4, 0x1d, UPT ;  /* 0x0000001d0400788c */ /* 0x000fd2000bf05270 */
[----:B------:R-:W-:Y:S05]  /*3440*/  BRA.U !UP0, `(.L_x_10128) ;  /* 0x0000000108807547 */ /* 0x000fea000b800000 */
[----:B------:R-:W-:-:S09]  /*3450*/  UISETP.NE.AND UP0, UPT, UR4, 0x2c, UPT ;  /* 0x0000002c0400788c */ /* 0x000fd2000bf05270 */
[----:B------:R-:W-:Y:S05]  /*3460*/  BRA.U !UP0, `(.L_x_10129) ;  /* 0x0000000108487547 */ /* 0x000fea000b800000 */
.L_x_10107:
        /* <DEDUP_REMOVED lines=16> */
.L_x_10130:
[----:B------:R-:W-:Y:S01]  /*3570*/  CS2R R16, SRZ ;  /* 0x0000000000107805 */ /* 0x000fe2000001ff00 */
[----:B------:R-:W-:Y:S06]  /*3580*/  BRA `(.L_x_10108) ;  /* 0x0000000000447947 */ /* 0x000fec0003800000 */
.L_x_10129:
[----:B--2---:R-:W2:Y:S01]  /*3590*/  LDG.E.U8 R0, desc[UR36][R2.64] ;  /* 0x0000002402007981 */ /* 0x004ea2000c1e1100 */
        /* <DEDUP_REMOVED lines=11> */
.L_x_10128:
[----:B------:R-:W2:Y:S02]  /*3650*/  LDG.E.64 R16, desc[UR36][R2.64] ;  /* 0x0000002402107981 */ /* 0x000ea4000c1e1b00 */
[----:B--2---:R-:W0:Y:S01]  /*3660*/  I2F.F64.U64 R16, R16 ;  /* 0x0000001000107312 */ /* 0x004e220000301800 */
[----:B------:R-:W-:Y:S05]  /*3670*/  BRA `(.L_x_10108) ;  /* 0x0000000000087947 */ /* 0x000fea0003800000 */
.L_x_10127:
[----:B------:R-:W2:Y:S02]  /*3680*/  LDG.E R2, desc[UR36][R2.64] ;  /* 0x0000002402027981 */ /* 0x000ea4000c1e1900 */
[----:B--2---:R0:W2:Y:S02]  /*3690*/  I2F.F64.U32 R16, R2 ;  /* 0x0000000200107312 */ /* 0x0040a40000201800 */
.L_x_10108:
[----:B------:R-:W-:Y:S05]  /*36a0*/  BSYNC.RECONVERGENT B6 ;  /* 0x0000000000067941 */ /* 0x000fea0003800200 */
.L_x_10102:
        /* <DEDUP_REMOVED lines=15> */
[----:B0-----:R-:W2:Y:S02]  /*37a0*/  LDG.E.S8 R2, desc[UR36][R24.64] ;  /* 0x0000002418027981 */ /* 0x001ea4000c1e1300 */
[----:B--2---:R-:W0:Y:S01]  /*37b0*/  I2F.F64.S16 R2, R2 ;  /* 0x0000000200027312 */ /* 0x004e220000101c00 */
[----:B------:R-:W-:Y:S05]  /*37c0*/  BRA `(.L_x_10137) ;  /* 0x0000000c006c7947 */ /* 0x000fea0003800000 */
.L_x_10135:
[----:B0-----:R-:W2:Y:S02]  /*37d0*/  LDG.E.U8 R2, desc[UR36][R24.64] ;  /* 0x0000002418027981 */ /* 0x001ea4000c1e1100 */
[----:B--2---:R-:W0:Y:S01]  /*37e0*/  I2F.F64.U16 R2, R2 ;  /* 0x0000000200027312 */ /* 0x004e220000101800 */
[----:B------:R-:W-:Y:S05]  /*37f0*/  BRA `(.L_x_10137) ;  /* 0x0000000c00607947 */ /* 0x000fea0003800000 */
.L_x_10134:
[----:B------:R-:W-:-:S09]  /*3800*/  UISETP.NE.AND UP0, UPT, UR4, 0x2, UPT ;  /* 0x000000020400788c */ /* 0x000fd2000bf05270 */
[----:B------:R-:W-:Y:S05]  /*3810*/  BRA.U !UP0, `(.L_x_10138) ;  /* 0x0000000108287547 */ /* 0x000fea000b800000 */
[----:B------:R-:W-:-:S09]  /*3820*/  UISETP.NE.AND UP0, UPT, UR4, 0x3, UPT ;  /* 0x000000030400788c */ /* 0x000fd2000bf05270 */
[----:B------:R-:W-:Y:S05]  /*3830*/  BRA.U !UP0, `(.L_x_10139) ;  /* 0x0000000108147547 */ /* 0x000fea000b800000 */
[----:B------:R-:W-:-:S09]  /*3840*/  UISETP.NE.AND UP0, UPT, UR4, 0x4, UPT ;  /* 0x000000040400788c */ /* 0x000fd2000bf05270 */
[----:B------:R-:W-:Y:S05]  /*3850*/  BRA.U UP0, `(.L_x_10136) ;  /* 0x0000000900bc7547 */ /* 0x000fea000b800000 */
[----:B0-----:R-:W2:Y:S02]  /*3860*/  LDG.E.64 R2, desc[UR36][R24.64] ;  /* 0x0000002418027981 */ /* 0x001ea4000c1e1b00 */
[----:B--2---:R-:W0:Y:S01]  /*3870*/  I2F.F64.S64 R2, R2 ;  /* 0x0000000200027312 */ /* 0x004e220000301c00 */
[----:B------:R-:W-:Y:S05]  /*3880*/  BRA `(.L_x_10137) ;  /* 0x0000000c003c7947 */ /* 0x000fea0003800000 */
.L_x_10139:
[----:B0-----:R-:W2:Y:S02]  /*3890*/  LDG.E R2, desc[UR36][R24.64] ;  /* 0x0000002418027981 */ /* 0x001ea4000c1e1900 */
[----:B--2---:R-:W0:Y:S01]  /*38a0*/  I2F.F64 R2, R2 ;  /* 0x0000000200027312 */ /* 0x004e220000201c00 */
[----:B------:R-:W-:Y:S05]  /*38b0*/  BRA `(.L_x_10137) ;  /* 0x0000000c00307947 */ /* 0x000fea0003800000 */
.L_x_10138:
[----:B0-----:R-:W2:Y:S02]  /*38c0*/  LDG.E.U16 R2, desc[UR36][R24.64] ;  /* 0x0000002418027981 */ /* 0x001ea4000c1e1500 */
[----:B--2---:R-:W0:Y:S01]  /*38d0*/  I2F.F64.S16 R2, R2 ;  /* 0x0000000200027312 */ /* 0x004e220000101c00 */
[----:B------:R-:W-:Y:S05]  /*38e0*/  BRA `(.L_x_10137) ;  /* 0x0000000c00247947 */ /* 0x000fea0003800000 */
.L_x_10133:
[----:B------:R-:W-:-:S09]  /*38f0*/  UISETP.GT.AND UP0, UPT, UR4, 0x6, UPT ;  /* 0x000000060400788c */ /* 0x000fd2000bf04270 */
[----:B------:R-:W-:Y:S05]  /*3900*/  BRA.U UP0, `(.L_x_10140) ;  /* 0x0000000100347547 */ /* 0x000fea000b800000 */
[----:B------:R-:W-:-:S09]  /*3910*/  UISETP.NE.AND UP0, UPT, UR4, 0x5, UPT ;  /* 0x000000050400788c */ /* 0x000fd2000bf05270 */
[----:B------:R-:W-:Y:S05]  /*3920*/  BRA.U !UP0, `(.L_x_10141) ;  /* 0x0000000108187547 */ /* 0x000fea000b800000 */
[----:B------:R-:W-:-:S09]  /*3930*/  UISETP.NE.AND UP0, UPT, UR4, 0x6, UPT ;  /* 0x000000060400788c */ /* 0x000fd2000bf05270 */
[----:B------:R-:W-:Y:S05]  /*3940*/  BRA.U UP0, `(.L_x_10136) ;  /* 0x0000000900807547 */ /* 0x000fea000b800000 */
[----:B0-----:R-:W2:Y:S02]  /*3950*/  LDG.E R2, desc[UR36][R24.64] ;  /* 0x0000002418027981 */ /* 0x001ea4000c1e1900 */
[----:B--2---:R-:W-:-:S06]  /*3960*/  FMUL.FTZ R2, R2, 1 ;  /* 0x3f80000002027820 */ /* 0x004fcc0000410000 */
[----:B------:R-:W2:Y:S01]  /*3970*/  F2F.F64.F32 R2, R2 ;  /* 0x0000000200027310 */ /* 0x000ea20000201800 */
[----:B------:R-:W-:Y:S05]  /*3980*/  BRA `(.L_x_10137) ;  /* 0x0000000800fc7947 */ /* 0x000fea0003800000 */
.L_x_10141:
[----:B0-2---:R-:W2:Y:S02]  /*3990*/  LDG.E.U16 R0, desc[UR36][R24.64] ;  /* 0x0000002418007981 */ /* 0x005ea4000c1e1500 */
[----:B--2---:R-:W-:-:S05]  /*39a0*/  HADD2.F32 R0, -RZ, R0.H0_H0 ;  /* 0x20000000ff007230 */ /* 0x004fca0000004100 */
[----:B------:R-:W-:-:S04]  /*39b0*/  FMUL.FTZ R0, R0, 1 ;  /* 0x3f80000000007820 */ /* 0x000fc80000410000 */
[----:B------:R0:W1:Y:S01]  /*39c0*/  F2F.F64.F32 R2, R0 ;  /* 0x0000000000027310 */ /* 0x0000620000201800 */
[----:B------:R-:W-:Y:S05]  /*39d0*/  BRA `(.L_x_10137) ;  /* 0x0000000800e87947 */ /* 0x000fea0003800000 */
.L_x_10140:
[----:B------:R-:W-:-:S09]  /*39e0*/  UISETP.NE.AND UP0, UPT, UR4, 0x7, UPT ;  /* 0x000000070400788c */ /* 0x000fd2000bf05270 */
[----:B------:R-:W-:Y:S05]  /*39f0*/  BRA.U !UP0, `(.L_x_10142) ;  /* 0x0000000108347547 */ /* 0x000fea000b800000 */
[----:B------:R-:W-:-:S09]  /*3a00*/  UISETP.NE.AND UP0, UPT, UR4, 0x8, UPT ;  /* 0x000000080400788c */ /* 0x000fd2000bf05270 */
[----:B------:R-:W-:Y:S05]  /*3a10*/  BRA.U !UP0, `(.L_x_10143) ;  /* 0x0000000108187547 */ /* 0x000fea000b800000 */
[----:B------:R-:W-:-:S09]  /*3a20*/  UISETP.NE.AND UP0, UPT, UR4, 0x9, UPT ;  /* 0x000000090400788c */ /* 0x000fd2000bf05270 */
[----:B------:R-:W-:Y:S05]  /*3a30*/  BRA.U UP0, `(.L_x_10136) ;  /* 0x0000000900447547 */ /* 0x000fea000b800000 */
[----:B------:R-:W0:Y:S02]  /*3a40*/  LDG.E R24, desc[UR36][R24.64] ;  /* 0x0000002418187981 */ /* 0x000e24000c1e1900 */
[----:B0-----:R-:W-:-:S06]  /*3a50*/  FMUL.FTZ R2, R24, 1 ;  /* 0x3f80000018027820 */ /* 0x001fcc0000410000 */
[----:B------:R-:W0:Y:S01]  /*3a60*/  F2F.F64.F32 R2, R2 ;  /* 0x0000000200027310 */ /* 0x000e220000201800 */
[----:B------:R-:W-:Y:S05]  /*3a70*/  BRA `(.L_x_10137) ;  /* 0x0000000800c07947 */ /* 0x000fea0003800000 */
.L_x_10143:
[----:B------:R-:W0:Y:S02]  /*3a80*/  LDG.E.U16 R24, desc[UR36][R24.64] ;  /* 0x0000002418187981 */ /* 0x000e24000c1e1500 */
[----:B0-2---:R-:W-:-:S05]  /*3a90*/  HADD2.F32 R0, -RZ, R24.H0_H0 ;  /* 0x20000018ff007230 */ /* 0x005fca0000004100 */
[----:B------:R-:W-:-:S04]  /*3aa0*/  FMUL.FTZ R0, R0, 1 ;  /* 0x3f80000000007820 */ /* 0x000fc80000410000 */
[----:B------:R0:W1:Y:S01]  /*3ab0*/  F2F.F64.F32 R2, R0 ;  /* 0x0000000000027310 */ /* 0x0000620000201800 */
[----:B------:R-:W-:Y:S05]  /*3ac0*/  BRA `(.L_x_10137) ;  /* 0x0000000800ac7947 */ /* 0x000fea0003800000 */
.L_x_10142:
[----:B0-----:R0:W5:Y:S01]  /*3ad0*/  LDG.E.64 R2, desc[UR36][R24.64] ;  /* 0x0000002418027981 */ /* 0x001162000c1e1b00 */
[----:B------:R-:W-:Y:S05]  /*3ae0*/  BRA `(.L_x_10137) ;  /* 0x0000000800a47947 */ /* 0x000fea0003800000 */
.L_x_10132:
        /* <DEDUP_REMOVED lines=9> */
[----:B0-----:R-:W-:Y:S01]  /*3b80*/  IMAD.MOV.U32 R2, RZ, RZ, RZ ;  /* 0x000000ffff027224 */ /* 0x001fe200078e00ff */
[----:B--2---:R-:W-:-:S04]  /*3b90*/  ISETP.NE.AND P0, PT, R24, RZ, PT ;  /* 0x000000ff1800720c */ /* 0x004fc80003f05270 */
[----:B------:R-:W-:Y:S01]  /*3ba0*/  FSEL R3, RZ, 1.875, !P0 ;  /* 0x3ff00000ff037808 */ /* 0x000fe20004000000 */
[----:B------:R-:W-:Y:S08]  /*3bb0*/  BRA `(.L_x_10137) ;  /* 0x0000000800707947 */ /* 0x000ff00003800000 */
.L_x_10146:
[----:B0-----:R0:W5:Y:S01]  /*3bc0*/  LDG.E.64 R2, desc[UR36][R24.64] ;  /* 0x0000002418027981 */ /* 0x001162000c1e1b00 */
[----:B------:R-:W-:Y:S05]  /*3bd0*/  BRA `(.L_x_10137) ;  /* 0x0000000800687947 */ /* 0x000fea0003800000 */
.L_x_10145:
[----:B------:R-:W-:-:S09]  /*3be0*/  UISETP.NE.AND UP0, UPT, UR4, 0xf, UPT ;  /* 0x0000000f0400788c */ /* 0x000fd2000bf05270 */
[----:B------:R-:W-:Y:S05]  /*3bf0*/  BRA.U !UP0, `(.L_x_10147) ;  /* 0x00000001089c7547 */ /* 0x000fea000b800000 */
[----:B------:R-:W-:-:S09]  /*3c00*/  UISETP.NE.AND UP0, UPT, UR4, 0x17, UPT ;  /* 0x000000170400788c */ /* 0x000fd2000bf05270 */
[----:B------:R-:W-:Y:S05]  /*3c10*/  BRA.U !UP0, `(.L_x_10148) ;  /* 0x00000001085c7547 */ /* 0x000fea000b800000 */
[----:B------:R-:W-:-:S09]  /*3c20*/  UISETP.NE.AND UP0, UPT, UR4, 0x18, UPT ;  /* 0x000000180400788c */ /* 0x000fd2000bf05270 */
[----:B------:R-:W-:Y:S05]  /*3c30*/  BRA.U UP0, `(.L_x_10136) ;  /* 0x0000000500c47547 */ /* 0x000fea000b800000 */
[----:B0-2---:R-:W2:Y:S01]  /*3c40*/  LDG.E.U8 R0, desc[UR36][R24.64] ;  /* 0x0000002418007981 */ /* 0x005ea2000c1e1100 */
        /* <DEDUP_REMOVED lines=17> */
[----:B------:R-:W-:-:S06]  /*3d60*/  FMUL.FTZ R3, R3, 1 ;  /* 0x3f80000003037820 */ /* 0x000fcc0000410000 */
[----:B------:R-:W0:Y:S01]  /*3d70*/  F2F.F64.F32 R2, R3 ;  /* 0x0000000300027310 */ /* 0x000e220000201800 */
[----:B------:R-:W-:Y:S05]  /*3d80*/  BRA `(.L_x_10137) ;  /* 0x0000000400fc7947 */ /* 0x000fea0003800000 */
.L_x_10148:
[----:B0-----:R-:W2:Y:S02]  /*3d90*/  LDG.E.U8 R3, desc[UR36][R24.64] ;  /* 0x0000002418037981 */ /* 0x001ea4000c1e1100 */
        /* <DEDUP_REMOVED lines=13> */
.L_x_10147:
[----:B0-2---:R-:W2:Y:S02]  /*3e70*/  LDG.E.U16 R0, desc[UR36][R24.64] ;  /* 0x0000002418007981 */ /* 0x005ea4000c1e1500 */
[----:B--2---:R-:W-:-:S05]  /*3e80*/  SHF.L.U32 R0, R0, 0x10, RZ ;  /* 0x0000001000007819 */ /* 0x004fca00000006ff */
[----:B------:R-:W-:-:S04]  /*3e90*/  FMUL.FTZ R0, R0, 1 ;  /* 0x3f80000000007820 */ /* 0x000fc80000410000 */
[----:B------:R0:W1:Y:S01]  /*3ea0*/  F2F.F64.F32 R2, R0 ;  /* 0x0000000000027310 */ /* 0x0000620000201800 */
[----:B------:R-:W-:Y:S05]  /*3eb0*/  BRA `(.L_x_10137) ;  /* 0x0000000400b07947 */ /* 0x000fea0003800000 */
.L_x_10144:
        /* <DEDUP_REMOVED lines=8> */
[----:B0-----:R-:W2:Y:S02]  /*3f40*/  LDG.E.U16 R2, desc[UR36][R24.64] ;  /* 0x0000002418027981 */ /* 0x001ea4000c1e1500 */
[----:B--2---:R-:W0:Y:S01]  /*3f50*/  I2F.F64.U16 R2, R2 ;  /* 0x0000000200027312 */ /* 0x004e220000101800 */
[----:B------:R-:W-:Y:S05]  /*3f60*/  BRA `(.L_x_10137) ;  /* 0x0000000400847947 */ /* 0x000fea0003800000 */
.L_x_10151:
[----:B------:R-:W2:Y:S01]  /*3f70*/  LDG.E.U8 R24, desc[UR36][R24.64] ;  /* 0x0000002418187981 */ /* 0x000ea2000c1e1100 */
        /* <DEDUP_REMOVED lines=20> */
.L_x_10153:
[----:B------:R-:W-:Y:S05]  /*40c0*/  BSYNC.RECONVERGENT B0 ;  /* 0x0000000000007941 */ /* 0x000fea0003800200 */
.L_x_10152:
[----:B------:R-:W-:Y:S01]  /*40d0*/  IMAD.SHL.U32 R0, R0, 0x100000, RZ ;  /* 0x0010000000007824 */ /* 0x000fe200078e00ff */
[----:B------:R-:W-:-:S04]  /*40e0*/  LEA R2, R2, 0x3b800000, 0x17 ;  /* 0x3b80000002027811 */ /* 0x000fc800078eb8ff */
[----:B------:R-:W-:-:S05]  /*40f0*/  LOP3.LUT R0, R2, R0, R7, 0xfe, !PT ;  /* 0x0000000002007212 */ /* 0x000fca00078efe07 */
[----:B------:R-:W-:-:S04]  /*4100*/  FMUL.FTZ R0, R0, 1 ;  /* 0x3f80000000007820 */ /* 0x000fc80000410000 */
[----:B------:R0:W1:Y:S01]  /*4110*/  F2F.F64.F32 R2, R0 ;  /* 0x0000000000027310 */ /* 0x0000620000201800 */
[----:B------:R-:W-:Y:S05]  /*4120*/  BRA `(.L_x_10137) ;  /* 0x0000000400147947 */ /* 0x000fea0003800000 */
.L_x_10150:
[----:B------:R-:W2:Y:S01]  /*4130*/  LDG.E.U8 R24, desc[UR36][R24.64] ;  /* 0x0000002418187981 */ /* 0x000ea2000c1e1100 */
        /* <DEDUP_REMOVED lines=20> */
.L_x_10155:
[----:B------:R-:W-:Y:S05]  /*4280*/  BSYNC.RECONVERGENT B0 ;  /* 0x0000000000007941 */ /* 0x000fea0003800200 */
.L_x_10154:
[----:B------:R-:W-:Y:S01]  /*4290*/  IMAD.SHL.U32 R0, R0, 0x200000, RZ ;  /* 0x0020000000007824 */ /* 0x000fe200078e00ff */
[----:B------:R-:W-:-:S04]  /*42a0*/  LEA R2, R2, 0x37800000, 0x17 ;  /* 0x3780000002027811 */ /* 0x000fc800078eb8ff */
[----:B------:R-:W-:-:S05]  /*42b0*/  LOP3.LUT R0, R2, R0, R7, 0xfe, !PT ;  /* 0x0000000002007212 */ /* 0x000fca00078efe07 */
[----:B------:R-:W-:-:S04]  /*42c0*/  FMUL.FTZ R0, R0, 1 ;  /* 0x3f80000000007820 */ /* 0x000fc80000410000 */
[----:B------:R0:W1:Y:S01]  /*42d0*/  F2F.F64.F32 R2, R0 ;  /* 0x0000000000027310 */ /* 0x0000620000201800 */
[----:B------:R-:W-:Y:S05]  /*42e0*/  BRA `(.L_x_10137) ;  /* 0x0000000000a47947 */ /* 0x000fea0003800000 */
.L_x_10149:
[----:B------:R-:W-:-:S09]  /*42f0*/  UISETP.NE.AND UP0, UPT, UR4, 0x1c, UPT ;  /* 0x0000001c0400788c */ /* 0x000fd2000bf05270 */
[----:B------:R-:W-:Y:S05]  /*4300*/  BRA.U !UP0, `(.L_x_10156) ;  /* 0x0000000108947547 */ /* 0x000fea000b800000 */
[----:B------:R-:W-:-:S09]  /*4310*/  UISETP.NE.AND UP0, UPT, UR4, 0x1d, UPT ;  /* 0x0000001d0400788c */ /* 0x000fd2000bf05270 */
[----:B------:R-:W-:Y:S05]  /*4320*/  BRA.U !UP0, `(.L_x_10157) ;  /* 0x0000000108807547 */ /* 0x000fea000b800000 */
[----:B------:R-:W-:-:S09]  /*4330*/  UISETP.NE.AND UP0, UPT, UR4, 0x2c, UPT ;  /* 0x0000002c0400788c */ /* 0x000fd2000bf05270 */
[----:B------:R-:W-:Y:S05]  /*4340*/  BRA.U !UP0, `(.L_x_10158) ;  /* 0x0000000108487547 */ /* 0x000fea000b800000 */
.L_x_10136:
[----:B0-----:R-:W-:Y:S01]  /*4350*/  MOV R2, 0x228 ;  /* 0x0000022800027802 */ /* 0x001fe20000000f00 */
        /* <DEDUP_REMOVED lines=15> */
.L_x_10159:
[----:B------:R-:W-:Y:S01]  /*4450*/  CS2R R2, SRZ ;  /* 0x0000000000027805 */ /* 0x000fe2000001ff00 */
[----:B------:R-:W-:Y:S06]  /*4460*/  BRA `(.L_x_10137) ;  /* 0x0000000000447947 */ /* 0x000fec0003800000 */
.L_x_10158:
[----:B0-2---:R-:W2:Y:S01]  /*4470*/  LDG.E.U8 R0, desc[UR36][R24.64] ;  /* 0x0000002418007981 */ /* 0x005ea2000c1e1100 */
        /* <DEDUP_REMOVED lines=11> */
.L_x_10157:
[----:B0-----:R-:W2:Y:S02]  /*4530*/  LDG.E.64 R2, desc[UR36][R24.64] ;  /* 0x0000002418027981 */ /* 0x001ea4000c1e1b00 */
[----:B--2---:R-:W0:Y:S01]  /*4540*/  I2F.F64.U64 R2, R2 ;  /* 0x0000000200027312 */ /* 0x004e220000301800 */
[----:B------:R-:W-:Y:S05]  /*4550*/  BRA `(.L_x_10137) ;  /* 0x0000000000087947 */ /* 0x000fea0003800000 */
.L_x_10156:
[----:B0-----:R-:W2:Y:S02]  /*4560*/  LDG.E R2, desc[UR36][R24.64] ;  /* 0x0000002418027981 */ /* 0x001ea4000c1e1900 */
[----:B--2---:R-:W0:Y:S02]  /*4570*/  I2F.F64.U32 R2, R2 ;  /* 0x0000000200027312 */ /* 0x004e240000201800 */
.L_x_10137:
[----:B------:R-:W-:Y:S05]  /*4580*/  BSYNC.RECONVERGENT B6 ;  /* 0x0000000000067941 */ /* 0x000fea0003800200 */
.L_x_10131:
[----:B------:R-:W2:Y:S01]  /*4590*/  LDCU.64 UR4, c[0x0][0x670] ;  /* 0x0000ce00ff0477ac */ /* 0x000ea20008000a00 */
[----:B------:R-:W3:Y:S01]  /*45a0*/  LDCU.64 UR6, c[0x0][0x648] ;  /* 0x0000c900ff0677ac */ /* 0x000ee20008000a00 */
[----:B------:R-:W4:Y:S01]  /*45b0*/  LDCU.64 UR8, c[0x0][0x668] ;  /* 0x0000cd00ff0877ac */ /* 0x000f220008000a00 */
[----:B--2--5:R-:W-:Y:S01]  /*45c0*/  DMUL R16, R16, UR4 ;  /* 0x0000000410107c28 */ /* 0x024fe20008000000 */
[----:B------:R-:W-:-:S04]  /*45d0*/  ULOP3.LUT UR4, UR39, 0xff, URZ, 0xc0, !UPT ;  /* 0x000000ff27047892 */ /* 0x000fc8000f8ec0ff */
[----:B------:R-:W-:-:S03]  /*45e0*/  UISETP.GT.AND UP0, UPT, UR4, 0x9, UPT ;  /* 0x000000090400788c */ /* 0x000fc6000bf04270 */
[----:B01----:R-:W-:Y:S01]  /*45f0*/  DMUL R4, R16, R2 ;  /* 0x0000000210047228 */ /* 0x003fe20000000000 */
[----:B---3--:R-:W-:-:S05]  /*4600*/  IADD3 R2, P0, PT, R22, UR6, RZ ;  /* 0x0000000616027c10 */ /* 0x008fca000ff1e0ff */
[----:B------:R-:W-:Y:S02]  /*4610*/  IMAD.X R3, RZ, RZ, UR7, P0 ;  /* 0x00000007ff037e24 */ /* 0x000fe400080e06ff */
[----:B----4-:R-:W-:Y:S01]  /*4620*/  DFMA R4, R18, UR8, R4 ;  /* 0x0000000812047c2b */ /* 0x010fe20008000004 */
        /* <DEDUP_REMOVED lines=12> */
.L_x_10163:
[----:B------:R-:W0:Y:S02]  /*46f0*/  F2I.S64.F64.TRUNC R4, R4 ;  /* 0x0000000400047311 */ /* 0x000e24000030d900 */
[----:B0-----:R-:W-:-:S05]  /*4700*/  IMAD.MOV.U32 R7, RZ, RZ, R4 ;  /* 0x000000ffff077224 */ /* 0x001fca00078e0004 */
[----:B------:R0:W-:Y:S01]  /*4710*/  STG.E.U8 desc[UR36][R2.64], R7 ;  /* 0x0000000702007986 */ /* 0x0001e2000c101124 */
[----:B------:R-:W-:Y:S05]  /*4720*/  BRA `(.L_x_10165) ;  /* 0x0000000c00e47947 */ /* 0x000fea0003800000 */
.L_x_10162:
        /* <DEDUP_REMOVED lines=9> */
.L_x_10167:
[----:B------:R-:W0:Y:S02]  /*47c0*/  F2I.F64.TRUNC R5, R4 ;  /* 0x0000000400057311 */ /* 0x000e24000030d100 */
[----:B0-----:R0:W-:Y:S01]  /*47d0*/  STG.E desc[UR36][R2.64], R5 ;  /* 0x0000000502007986 */ /* 0x0011e2000c101924 */
[----:B------:R-:W-:Y:S05]  /*47e0*/  BRA `(.L_x_10165) ;  /* 0x0000000c00b47947 */ /* 0x000fea0003800000 */
.L_x_10166:
[----:B------:R-:W0:Y:S02]  /*47f0*/  F2I.F64.TRUNC R5, R4 ;  /* 0x0000000400057311 */ /* 0x000e24000030d100 */
[----:B0-----:R0:W-:Y:S01]  /*4800*/  STG.E.U16 desc[UR36][R2.64], R5 ;  /* 0x0000000502007986 */ /* 0x0011e2000c101524 */
[----:B------:R-:W-:Y:S05]  /*4810*/  BRA `(.L_x_10165) ;  /* 0x0000000c00a87947 */ /* 0x000fea0003800000 */
.L_x_10161:
        /* <DEDUP_REMOVED lines=13> */
.L_x_10169:
        /* <DEDUP_REMOVED lines=8> */
.L_x_10168:
        /* <DEDUP_REMOVED lines=10> */
[----:B------:R-:W-:-:S13]  /*4a10*/  MOV R7, RZ ;  /* 0x000000ff00077202 */ /* 0x000fda0000000f00 */
[----:B0-----:R-:W-:-:S05]  /*4a20*/  @!P0 FMUL R6, R6, 1.175494350822287508e-38 ;  /* 0x0080000006068820 */ /* 0x001fca0000400000 */
[----:B------:R0:W-:Y:S01]  /*4a30*/  STG.E.64 desc[UR36][R2.64], R6 ;  /* 0x0000000602007986 */ /* 0x0001e2000c101b24 */
[----:B------:R-:W-:Y:S05]  /*4a40*/  BRA `(.L_x_10165) ;  /* 0x0000000c001c7947 */ /* 0x000fea0003800000 */
.L_x_10171:
[----:B------:R-:W-:Y:S01]  /*4a50*/  UMOV UR4, 0xf0000000 ;  /* 0xf000000000047882 */ /* 0x000fe20000000000 */
[----:B------:R-:W-:Y:S01]  /*4a60*/  UMOV UR5, 0x380fffff ;  /* 0x380fffff00057882 */ /* 0x000fe20000000000 */
[----:B------:R-:W0:Y:S01]  /*4a70*/  F2F.F32.F64 R0, R4 ;  /* 0x0000000400007310 */ /* 0x000e220000301000 */
[----:B------:R-:W-:-:S14]  /*4a80*/  DSETP.GEU.AND P0, PT, |R4|, UR4, PT ;  /* 0x0000000404007e2a */ /* 0x000fdc000bf0e200 */
[----:B0-----:R-:W-:-:S05]  /*4a90*/  @!P0 FMUL R0, R0, 1.175494350822287508e-38 ;  /* 0x0080000000008820 */ /* 0x001fca0000400000 */
[----:B------:R-:W-:-:S04]  /*4aa0*/  F2FP.F16.F32.PACK_AB R5, RZ, R0 ;  /* 0x00000000ff05723e */ /* 0x000fc800000000ff */
[----:B------:R-:W-:-:S05]  /*4ab0*/  PRMT R5, R5, 0x5410, RZ ;  /* 0x0000541005057816 */ /* 0x000fca00000000ff */
[----:B------:R0:W-:Y:S01]  /*4ac0*/  STG.E desc[UR36][R2.64], R5 ;  /* 0x0000000502007986 */ /* 0x0001e2000c101924 */
[----:B------:R-:W-:Y:S05]  /*4ad0*/  BRA `(.L_x_10165) ;  /* 0x0000000800f87947 */ /* 0x000fea0003800000 */
.L_x_10170:
[----:B------:R0:W-:Y:S01]  /*4ae0*/  STG.E.64 desc[UR36][R2.64], R4 ;  /* 0x0000000402007986 */ /* 0x0001e2000c101b24 */
[----:B------:R-:W-:Y:S05]  /*4af0*/  BRA `(.L_x_10165) ;  /* 0x0000000800f07947 */ /* 0x000fea0003800000 */
.L_x_10160:
        /* <DEDUP_REMOVED lines=9> */
[----:B------:R-:W-:-:S05]  /*4b90*/  SEL R5, RZ, 0x1, !P0 ;  /* 0x00000001ff057807 */ /* 0x000fca0004000000 */
[----:B------:R0:W-:Y:S01]  /*4ba0*/  STG.E.U8 desc[UR36][R2.64], R5 ;  /* 0x0000000502007986 */ /* 0x0001e2000c101124 */
[----:B------:R-:W-:Y:S05]  /*4bb0*/  BRA `(.L_x_10165) ;  /* 0x0000000800c07947 */ /* 0x000fea0003800000 */
.L_x_10174:
[----:B------:R-:W-:-:S05]  /*4bc0*/  CS2R R6, SRZ ;  /* 0x0000000000067805 */ /* 0x000fca000001ff00 */
[----:B------:R0:W-:Y:S01]  /*4bd0*/  STG.E.128 desc[UR36][R2.64], R4 ;  /* 0x0000000402007986 */ /* 0x0001e2000c101d24 */
[----:B------:R-:W-:Y:S05]  /*4be0*/  BRA `(.L_x_10165) ;  /* 0x0000000800b47947 */ /* 0x000fea0003800000 */
.L_x_10173:
        /* <DEDUP_REMOVED lines=23> */
.L_x_10178:
[----:B------:R-:W-:Y:S05]  /*4d60*/  BSYNC.RECONVERGENT B0 ;  /* 0x0000000000007941 */ /* 0x000fea0003800200 */
.L_x_10177:
[----:B------:R-:W-:-:S05]  /*4d70*/  LOP3.LUT R7, R0, 0x80, R7, 0xf8, !PT ;  /* 0x0000008000077812 */ /* 0x000fca00078ef807 */
[----:B------:R0:W-:Y:S01]  /*4d80*/  STG.E.U8 desc[UR36][R2.64], R7 ;  /* 0x0000000702007986 */ /* 0x0001e2000c101124 */
[----:B------:R-:W-:Y:S05]  /*4d90*/  BRA `(.L_x_10165) ;  /* 0x0000000800487947 */ /* 0x000fea0003800000 */
.L_x_10176:
        /* <DEDUP_REMOVED lines=19> */
.L_x_10180:
[----:B------:R-:W-:Y:S05]  /*4ed0*/  BSYNC.RECONVERGENT B0 ;  /* 0x0000000000007941 */ /* 0x000fea0003800200 */
.L_x_10179:
[----:B------:R-:W-:-:S05]  /*4ee0*/  LOP3.LUT R7, R0, 0x80, R7, 0xf8, !PT ;  /* 0x0000008000077812 */ /* 0x000fca00078ef807 */
[----:B------:R0:W-:Y:S01]  /*4ef0*/  STG.E.U8 desc[UR36][R2.64], R7 ;  /* 0x0000000702007986 */ /* 0x0001e2000c101124 */
[----:B------:R-:W-:Y:S05]  /*4f00*/  BRA `(.L_x_10165) ;  /* 0x0000000400ec7947 */ /* 0x000fea0003800000 */
.L_x_10175:
        /* <DEDUP_REMOVED lines=8> */
.L_x_10172:
        /* <DEDUP_REMOVED lines=11> */
.L_x_10183:
        /* <DEDUP_REMOVED lines=17> */
.L_x_10186:
[----:B------:R-:W-:-:S04]  /*5150*/  SHF.R.U32.HI R0, RZ, 0x14, R7 ;  /* 0x00000014ff007819 */ /* 0x000fc80000011607 */
[----:B------:R-:W-:-:S04]  /*5160*/  LOP3.LUT R0, R0, 0x1, RZ, 0xc0, !PT ;  /* 0x0000000100007812 */ /* 0x000fc800078ec0ff */
[----:B------:R-:W-:-:S04]  /*5170*/  IADD3 R0, PT, PT, R7, 0x487ffff, R0 ;  /* 0x0487ffff07007810 */ /* 0x000fc80007ffe000 */
[----:B------:R-:W-:-:S04]  /*5180*/  SHF.R.U32.HI R0, RZ, 0x14, R0 ;  /* 0x00000014ff007819 */ /* 0x000fc80000011600 */
[----:B------:R-:W-:-:S07]  /*5190*/  LOP3.LUT R4, R0, 0xff, RZ, 0xc0, !PT ;  /* 0x000000ff00047812 */ /* 0x000fce00078ec0ff */
.L_x_10187:
[----:B------:R-:W-:-:S04]  /*51a0*/  SHF.R.U32.HI R5, RZ, 0x18, R7 ;  /* 0x00000018ff057819 */ /* 0x000fc80000011607 */
[----:B------:R-:W-:-:S04]  /*51b0*/  LOP3.LUT R4, R4, 0x80, R5, 0xf8, !PT ;  /* 0x0000008004047812 */ /* 0x000fc800078ef805 */
[----:B------:R-:W-:-:S07]  /*51c0*/  PRMT R0, R4, 0x7610, R0 ;  /* 0x0000761004007816 */ /* 0x000fce0000000000 */
.L_x_10185:
[----:B------:R-:W-:Y:S05]  /*51d0*/  BSYNC.RECONVERGENT B0 ;  /* 0x0000000000007941 */ /* 0x000fea0003800200 */
.L_x_10184:
[----:B------:R0:W-:Y:S01]  /*51e0*/  STG.E.U8 desc[UR36][R2.64], R0 ;  /* 0x0000000002007986 */ /* 0x0001e2000c101124 */
[----:B------:R-:W-:Y:S05]  /*51f0*/  BRA `(.L_x_10165) ;  /* 0x0000000400307947 */ /* 0x000fea0003800000 */
.L_x_10182:
        /* <DEDUP_REMOVED lines=17> */
.L_x_10190:
[----:B------:R-:W-:-:S04]  /*5310*/  SHF.R.U32.HI R0, RZ, 0x15, R7 ;  /* 0x00000015ff007819 */ /* 0x000fc80000011607 */
[----:B------:R-:W-:-:S04]  /*5320*/  LOP3.LUT R0, R0, 0x1, RZ, 0xc0, !PT ;  /* 0x0000000100007812 */ /* 0x000fc800078ec0ff */
[----:B------:R-:W-:-:S04]  /*5330*/  IADD3 R0, PT, PT, R7, 0x88fffff, R0 ;  /* 0x088fffff07007810 */ /* 0x000fc80007ffe000 */
[----:B------:R-:W-:-:S04]  /*5340*/  SHF.R.U32.HI R0, RZ, 0x15, R0 ;  /* 0x00000015ff007819 */ /* 0x000fc80000011600 */
[----:B------:R-:W-:-:S07]  /*5350*/  LOP3.LUT R4, R0, 0xff, RZ, 0xc0, !PT ;  /* 0x000000ff00047812 */ /* 0x000fce00078ec0ff */
.L_x_10191:
[----:B------:R-:W-:-:S04]  /*5360*/  SHF.R.U32.HI R5, RZ, 0x18, R7 ;  /* 0x00000018ff057819 */ /* 0x000fc80000011607 */
[----:B------:R-:W-:-:S04]  /*5370*/  LOP3.LUT R4, R4, 0x80, R5, 0xf8, !PT ;  /* 0x0000008004047812 */ /* 0x000fc800078ef805 */
[----:B------:R-:W-:-:S07]  /*5380*/  PRMT R0, R4, 0x7610, R0 ;  /* 0x0000761004007816 */ /* 0x000fce0000000000 */
.L_x_10189:
[----:B------:R-:W-:Y:S05]  /*5390*/  BSYNC.RECONVERGENT B0 ;  /* 0x0000000000007941 */ /* 0x000fea0003800200 */
.L_x_10188:
[----:B------:R2:W-:Y:S01]  /*53a0*/  STG.E.U8 desc[UR36][R2.64], R0 ;  /* 0x0000000002007986 */ /* 0x0005e2000c101124 */
[----:B------:R-:W-:Y:S05]  /*53b0*/  BRA `(.L_x_10165) ;  /* 0x0000000000c07947 */ /* 0x000fea0003800000 */
.L_x_10181:
[----:B------:R-:W-:-:S09]  /*53c0*/  UISETP.NE.AND UP0, UPT, UR4, 0x1c, UPT ;  /* 0x0000001c0400788c */ /* 0x000fd2000bf05270 */
[----:B------:R-:W-:Y:S05]  /*53d0*/  BRA.U !UP0, `(.L_x_10192) ;  /* 0x0000000108b07547 */ /* 0x000fea000b800000 */
[----:B------:R-:W-:-:S09]  /*53e0*/  UISETP.NE.AND UP0, UPT, UR4, 0x1d, UPT ;  /* 0x0000001d0400788c */ /* 0x000fd2000bf05270 */
[----:B------:R-:W-:Y:S05]  /*53f0*/  BRA.U !UP0, `(.L_x_10193) ;  /* 0x00000001089c7547 */ /* 0x000fea000b800000 */
[----:B------:R-:W-:-:S09]  /*5400*/  UISETP.NE.AND UP0, UPT, UR4, 0x2c, UPT ;  /* 0x0000002c0400788c */ /* 0x000fd2000bf05270 */
[----:B------:R-:W-:Y:S05]  /*5410*/  BRA.U !UP0, `(.L_x_10194) ;  /* 0x0000000108447547 */ /* 0x000fea000b800000 */
.L_x_10164:
        /* <DEDUP_REMOVED lines=16> */
.L_x_10195:
[----:B------:R-:W-:Y:S05]  /*5520*/  BRA `(.L_x_10165) ;  /* 0x0000000000647947 */ /* 0x000fea0003800000 */
.L_x_10194:
        /* <DEDUP_REMOVED lines=20> */
.L_x_10193:
[----:B------:R-:W0:Y:S02]  /*5670*/  F2I.U64.F64.TRUNC R4, R4 ;  /* 0x0000000400047311 */ /* 0x000e24000030d800 */
[----:B0-----:R0:W-:Y:S01]  /*5680*/  STG.E.64 desc[UR36][R2.64], R4 ;  /* 0x0000000402007986 */ /* 0x0011e2000c101b24 */
[----:B------:R-:W-:Y:S05]  /*5690*/  BRA `(.L_x_10165) ;  /* 0x0000000000087947 */ /* 0x000fea0003800000 */
.L_x_10192:
[----:B------:R-:W0:Y:S02]  /*56a0*/  F2I.U32.F64.TRUNC R5, R4 ;  /* 0x0000000400057311 */ /* 0x000e24000030d000 */
[----:B0-----:R3:W-:Y:S02]  /*56b0*/  STG.E desc[UR36][R2.64], R5 ;  /* 0x0000000502007986 */ /* 0x0017e4000c101924 */
.L_x_10165:
[----:B------:R-:W-:-:S07]  /*56c0*/  IADD3 R23, PT, PT, R23, 0x80, RZ ;  /* 0x0000008017177810 */ /* 0x000fce0007ffe0ff */
.L_x_10071:
[----:B------:R-:W-:Y:S05]  /*56d0*/  BSYNC.RECONVERGENT B7 ;  /* 0x0000000000077941 */ /* 0x000fea0003800200 */
.L_x_10070:
        /* <DEDUP_REMOVED lines=18> */
[----:B------:R-:W-:-:S04]  /*5800*/  SHF.R.U32.HI R3, RZ, UR5, R2 ;  /* 0x00000005ff037c19 */ /* 0x000fc80008011602 */
[----:B------:R-:W-:-:S05]  /*5810*/  IADD3 R24, PT, PT, -R3, RZ, RZ ;  /* 0x000000ff03187210 */ /* 0x000fca0007ffe1ff */
        /* <DEDUP_REMOVED lines=364> */
.L_x_10198:
        /* <DEDUP_REMOVED lines=18> */
.L_x_10203:
[----:B------:R-:W2:Y:S02]  /*7000*/  LDG.E.U8 R2, desc[UR36][R2.64] ;  /* 0x0000002402027981 */ /* 0x000ea4000c1e1100 */
[----:B--2---:R0:W1:Y:S01]  /*7010*/  I2F.F64.U16 R18, R2 ;  /* 0x0000000200127312 */ /* 0x0040620000101800 */
[----:B------:R-:W-:Y:S05]  /*7020*/  BRA `(.L_x_10205) ;  /* 0x0000000c00607947 */ /* 0x000fea0003800000 */
.L_x_10202:
        /* <DEDUP_REMOVED lines=9> */
.L_x_10207:
[----:B------:R-:W2:Y:S02]  /*70c0*/  LDG.E R2, desc[UR36][R2.64] ;  /* 0x0000002402027981 */ /* 0x000ea4000c1e1900 */
[----:B--2---:R0:W1:Y:S01]  /*70d0*/  I2F.F64 R18, R2 ;  /* 0x0000000200127312 */ /* 0x0040620000201c00 */
[----:B------:R-:W-:Y:S05]  /*70e0*/  BRA `(.L_x_10205) ;  /* 0x0000000c00307947 */ /* 0x000fea0003800000 */
.L_x_10206:
[----:B------:R-:W2:Y:S02]  /*70f0*/  LDG.E.U16 R2, desc[UR36][R2.64] ;  /* 0x0000002402027981 */ /* 0x000ea4000c1e1500 */
[----:B--2---:R0:W1:Y:S01]  /*7100*/  I2F.F64.S16 R18, R2 ;  /* 0x0000000200127312 */ /* 0x0040620000101c00 */
[----:B------:R-:W-:Y:S05]  /*7110*/  BRA `(.L_x_10205) ;  /* 0x0000000c00247947 */ /* 0x000fea0003800000 */
.L_x_10201:
        /* <DEDUP_REMOVED lines=10> */
.L_x_10209:
[----:B------:R-:W2:Y:S02]  /*71c0*/  LDG.E.U16 R0, desc[UR36][R2.64] ;  /* 0x0000002402007981 */ /* 0x000ea4000c1e1500 */
[----:B--2---:R-:W-:-:S05]  /*71d0*/  HADD2.F32 R0, -RZ, R0.H0_H0 ;  /* 0x20000000ff007230 */ /* 0x004fca0000004100 */
[----:B------:R-:W-:-:S04]  /*71e0*/  FMUL.FTZ R0, R0, 1 ;  /* 0x3f80000000007820 */ /* 0x000fc80000410000 */
[----:B------:R0:W1:Y:S01]  /*71f0*/  F2F.F64.F32 R18, R0 ;  /* 0x0000000000127310 */ /* 0x0000620000201800 */
[----:B------:R-:W-:Y:S05]  /*7200*/  BRA `(.L_x_10205) ;  /* 0x0000000800e87947 */ /* 0x000fea0003800000 */
.L_x_10208:
        /* <DEDUP_REMOVED lines=10> */
.L_x_10211:
[----:B------:R-:W2:Y:S02]  /*72b0*/  LDG.E.U16 R2, desc[UR36][R2.64] ;  /* 0x0000002402027981 */ /* 0x000ea4000c1e1500 */
[----:B--2---:R-:W-:-:S05]  /*72c0*/  HADD2.F32 R0, -RZ, R2.H0_H0 ;  /* 0x20000002ff007230 */ /* 0x004fca0000004100 */
[----:B------:R-:W-:-:S04]  /*72d0*/  FMUL.FTZ R0, R0, 1 ;  /* 0x3f80000000007820 */ /* 0x000fc80000410000 */
[----:B------:R0:W1:Y:S01]  /*72e0*/  F2F.F64.F32 R18, R0 ;  /* 0x0000000000127310 */ /* 0x0000620000201800 */
[----:B------:R-:W-:Y:S05]  /*72f0*/  BRA `(.L_x_10205) ;  /* 0x0000000800ac7947 */ /* 0x000fea0003800000 */
.L_x_10210:
[----:B------:R0:W5:Y:S01]  /*7300*/  LDG.E.64 R18, desc[UR36][R2.64] ;  /* 0x0000002402127981 */ /* 0x000162000c1e1b00 */
[----:B------:R-:W-:Y:S05]  /*7310*/  BRA `(.L_x_10205) ;  /* 0x0000000800a47947 */ /* 0x000fea0003800000 */
.L_x_10200:
        /* <DEDUP_REMOVED lines=13> */
.L_x_10214:
[----:B------:R0:W5:Y:S01]  /*73f0*/  LDG.E.64 R18, desc[UR36][R2.64] ;  /* 0x0000002402127981 */ /* 0x000162000c1e1b00 */
[----:B------:R-:W-:Y:S05]  /*7400*/  BRA `(.L_x_10205) ;  /* 0x0000000800687947 */ /* 0x000fea0003800000 */
.L_x_10213:
        /* <DEDUP_REMOVED lines=27> */
.L_x_10216:
        /* <DEDUP_REMOVED lines=12> */
[----:B------:R4:W0:Y:S01]  /*7680*/  F2F.F64.F32 R18, R0 ;  /* 0x0000000000127310 */ /* 0x0008220000201800 */
[----:B------:R-:W-:Y:S05]  /*7690*/  BRA `(.L_x_10205) ;  /* 0x0000000400c47947 */ /* 0x000fea0003800000 */
.L_x_10215:
[----:B------:R-:W2:Y:S02]  /*76a0*/  LDG.E.U16 R0, desc[UR36][R2.64] ;  /* 0x0000002402007981 */ /* 0x000ea4000c1e1500 */
[----:B--2---:R-:W-:-:S05]  /*76b0*/  SHF.L.U32 R0, R0, 0x10, RZ ;  /* 0x0000001000007819 */ /* 0x004fca00000006ff */
[----:B------:R-:W-:-:S04]  /*76c0*/  FMUL.FTZ R0, R0, 1 ;  /* 0x3f80000000007820 */ /* 0x000fc80000410000 */
[----:B------:R0:W1:Y:S01]  /*76d0*/  F2F.F64.F32 R18, R0 ;  /* 0x0000000000127310 */ /* 0x0000620000201800 */
[----:B------:R-:W-:Y:S05]  /*76e0*/  BRA `(.L_x_10205) ;  /* 0x0000000400b07947 */ /* 0x000fea0003800000 */
.L_x_10212:
        /* <DEDUP_REMOVED lines=11> */
.L_x_10219:
        /* <DEDUP_REMOVED lines=21> */
.L_x_10221:
[----:B------:R-:W-:Y:S05]  /*78f0*/  BSYNC.RECONVERGENT B0 ;  /* 0x0000000000007941 */ /* 0x000fea0003800200 */
.L_x_10220:
[----:B------:R-:W-:Y:S01]  /*7900*/  IMAD.SHL.U32 R0, R0, 0x100000, RZ ;  /* 0x0010000000007824 */ /* 0x000fe200078e00ff */
[----:B------:R-:W-:-:S04]  /*7910*/  LEA R2, R2, 0x3b800000, 0x17 ;  /* 0x3b80000002027811 */ /* 0x000fc800078eb8ff */
[----:B------:R-:W-:-:S05]  /*7920*/  LOP3.LUT R0, R2, R0, R7, 0xfe, !PT ;  /* 0x0000000002007212 */ /* 0x000fca00078efe07 */
[----:B------:R-:W-:-:S04]  /*7930*/  FMUL.FTZ R0, R0, 1 ;  /* 0x3f80000000007820 */ /* 0x000fc80000410000 */
[----:B------:R0:W1:Y:S01]  /*7940*/  F2F.F64.F32 R18, R0 ;  /* 0x0000000000127310 */ /* 0x0000620000201800 */
[----:B------:R-:W-:Y:S05]  /*7950*/  BRA `(.L_x_10205) ;  /* 0x0000000400147947 */ /* 0x000fea0003800000 */
.L_x_10218:
        /* <DEDUP_REMOVED lines=21> */
.L_x_10223:
[----:B------:R-:W-:Y:S05]  /*7ab0*/  BSYNC.RECONVERGENT B0 ;  /* 0x0000000000007941 */ /* 0x000fea0003800200 */
.L_x_10222:
[----:B------:R-:W-:Y:S01]  /*7ac0*/  IMAD.SHL.U32 R0, R0, 0x200000, RZ ;  /* 0x0020000000007824 */ /* 0x000fe200078e00ff */
[----:B------:R-:W-:-:S04]  /*7ad0*/  LEA R2, R2, 0x37800000, 0x17 ;  /* 0x3780000002027811 */ /* 0x000fc800078eb8ff */
[----:B------:R-:W-:-:S05]  /*7ae0*/  LOP3.LUT R0, R2, R0, R7, 0xfe, !PT ;  /* 0x0000000002007212 */ /* 0x000fca00078efe07 */
[----:B------:R-:W-:-:S04]  /*7af0*/  FMUL.FTZ R0, R0, 1 ;  /* 0x3f80000000007820 */ /* 0x000fc80000410000 */
[----:B------:R0:W1:Y:S01]  /*7b00*/  F2F.F64.F32 R18, R0 ;  /* 0x0000000000127310 */ /* 0x0000620000201800 */
[----:B------:R-:W-:Y:S05]  /*7b10*/  BRA `(.L_x_10205) ;  /* 0x0000000000a47947 */ /* 0x000fea0003800000 */
.L_x_10217:
        /* <DEDUP_REMOVED lines=18> */
.L_x_10204:
        /* <DEDUP_REMOVED lines=16> */
.L_x_10226:
[----:B------:R-:W-:Y:S01]  /*7d40*/  CS2R R18, SRZ ;  /* 0x0000000000127805 */ /* 0x000fe2000001ff00 */
[----:B------:R-:W-:Y:S06]  /*7d50*/  BRA `(.L_x_10205) ;  /* 0x0000000000147947 */ /* 0x000fec0003800000 */
.L_x_10225:
[----:B------:R-:W2:Y:S02]  /*7d60*/  LDG.E.64 R18, desc[UR36][R2.64] ;  /* 0x0000002402127981 */ /* 0x000ea4000c1e1b00 */
[----:B--2---:R-:W0:Y:S01]  /*7d70*/  I2F.F64.U64 R18, R18 ;  /* 0x0000001200127312 */ /* 0x004e220000301800 */
[----:B------:R-:W-:Y:S05]  /*7d80*/  BRA `(.L_x_10205) ;  /* 0x0000000000087947 */ /* 0x000fea0003800000 */
.L_x_10224:
[----:B------:R-:W2:Y:S02]  /*7d90*/  LDG.E R2, desc[UR36][R2.64] ;  /* 0x0000002402027981 */ /* 0x000ea4000c1e1900 */
[----:B--2---:R0:W1:Y:S02]  /*7da0*/  I2F.F64.U32 R18, R2 ;  /* 0x0000000200127312 */ /* 0x0040640000201800 */
.L_x_10205:
[----:B------:R-:W-:Y:S05]  /*7db0*/  BSYNC.RECONVERGENT B6 ;  /* 0x0000000000067941 */ /* 0x000fea0003800200 */
.L_x_10199:
        /* <DEDUP_REMOVED lines=18> */
.L_x_10231:
[----:B------:R-:W2:Y:S02]  /*7ee0*/  LDG.E.U8 R2, desc[UR36][R2.64] ;  /* 0x0000002402027981 */ /* 0x000ea4000c1e1100 */
[----:B--2---:R0:W2:Y:S01]  /*7ef0*/  I2F.F64.U16 R16, R2 ;  /* 0x0000000200107312 */ /* 0x0040a20000101800 */
[----:B------:R-:W-:Y:S05]  /*7f00*/  BRA `(.L_x_10233) ;  /* 0x0000000c00607947 */ /* 0x000fea0003800000 */
.L_x_10230:
        /* <DEDUP_REMOVED lines=9> */
.L_x_10235:
[----:B------:R-:W2:Y:S02]  /*7fa0*/  LDG.E R2, desc[UR36][R2.64] ;  /* 0x0000002402027981 */ /* 0x000ea4000c1e1900 */
[----:B--2---:R0:W2:Y:S01]  /*7fb0*/  I2F.F64 R16, R2 ;  /* 0x0000000200107312 */ /* 0x0040a20000201c00 */
[----:B------:R-:W-:Y:S05]  /*7fc0*/  BRA `(.L_x_10233) ;  /* 0x0000000c00307947 */ /* 0x000fea0003800000 */
.L_x_10234:
[----:B------:R-:W2:Y:S02]  /*7fd0*/  LDG.E.U16 R2, desc[UR36][R2.64] ;  /* 0x0000002402027981 */ /* 0x000ea4000c1e1500 */
[----:B--2---:R0:W2:Y:S01]  /*7fe0*/  I2F.F64.S16 R16, R2 ;  /* 0x0000000200107312 */ /* 0x0040a20000101c00 */
[----:B------:R-:W-:Y:S05]  /*7ff0*/  BRA `(.L_x_10233) ;  /* 0x0000000c00247947 */ /* 0x000fea0003800000 */
.L_x_10229:
        /* <DEDUP_REMOVED lines=10> */
.L_x_10237:
[----:B----4-:R-:W4:Y:S02]  /*80a0*/  LDG.E.U16 R0, desc[UR36][R2.64] ;  /* 0x0000002402007981 */ /* 0x010f24000c1e1500 */
[----:B----4-:R-:W-:-:S05]  /*80b0*/  HADD2.F32 R0, -RZ, R0.H0_H0 ;  /* 0x20000000ff007230 */ /* 0x010fca0000004100 */
[----:B------:R-:W-:-:S04]  /*80c0*/  FMUL.FTZ R0, R0, 1 ;  /* 0x3f80000000007820 */ /* 0x000fc80000410000 */
[----:B------:R0:W4:Y:S01]  /*80d0*/  F2F.F64.F32 R16, R0 ;  /* 0x0000000000107310 */ /* 0x0001220000201800 */
[----:B------:R-:W-:Y:S05]  /*80e0*/  BRA `(.L_x_10233) ;  /* 0x0000000800e87947 */ /* 0x000fea0003800000 */
.L_x_10236:
        /* <DEDUP_REMOVED lines=10> */
.L_x_10239:
[----:B------:R-:W4:Y:S02]  /*8190*/  LDG.E.U16 R2, desc[UR36][R2.64] ;  /* 0x0000002402027981 */ /* 0x000f24000c1e1500 */
[----:B----4-:R-:W-:-:S05]  /*81a0*/  HADD2.F32 R0, -RZ, R2.H0_H0 ;  /* 0x20000002ff007230 */ /* 0x010fca0000004100 */
[----:B------:R-:W-:-:S04]  /*81b0*/  FMUL.FTZ R0, R0, 1 ;  /* 0x3f80000000007820 */ /* 0x000fc80000410000 */
[----:B------:R0:W4:Y:S01]  /*81c0*/  F2F.F64.F32 R16, R0 ;  /* 0x0000000000107310 */ /* 0x0001220000201800 */
[----:B------:R-:W-:Y:S05]  /*81d0*/  BRA `(.L_x_10233) ;  /* 0x0000000800ac7947 */ /* 0x000fea0003800000 */
.L_x_10238:
[----:B------:R0:W5:Y:S01]  /*81e0*/  LDG.E.64 R16, desc[UR36][R2.64] ;  /* 0x0000002402107981 */ /* 0x000162000c1e1b00 */
[----:B------:R-:W-:Y:S05]  /*81f0*/  BRA `(.L_x_10233) ;  /* 0x0000000800a47947 */ /* 0x000fea0003800000 */
.L_x_10228:
        /* <DEDUP_REMOVED lines=13> */
.L_x_10242:
[----:B------:R0:W5:Y:S01]  /*82d0*/  LDG.E.64 R16, desc[UR36][R2.64] ;  /* 0x0000002402107981 */ /* 0x000162000c1e1b00 */
[----:B------:R-:W-:Y:S05]  /*82e0*/  BRA `(.L_x_10233) ;  /* 0x0000000800687947 */ /* 0x000fea0003800000 */
.L_x_10241:
        /* <DEDUP_REMOVED lines=11> */
[----:B--2---:R-:W0:Y:S02]  /*83a0*/  FLO.U32 R5, R4 ;  /* 0x0000000400057300 */ /* 0x004e2400000e0000 */
        /* <DEDUP_REMOVED lines=15> */
.L_x_10244:
[----:B------:R-:W4:Y:S02]  /*84a0*/  LDG.E.U8 R2, desc[UR36][R2.64] ;  /* 0x0000002402027981 */ /* 0x000f24000c1e1100 */
[C---:B----4-:R-:W-:Y:S02]  /*84b0*/  IMAD.SHL.U32 R0, R2.reuse, 0x2000000, RZ ;  /* 0x0200000002007824 */ /* 0x050fe400078e00ff */
[----:B--2---:R-:W-:-:S03]  /*84c0*/  IMAD.SHL.U32 R5, R2, 0x100, RZ ;  /* 0x0000010002057824 */ /* 0x004fc600078e00ff */
        /* <DEDUP_REMOVED lines=11> */
.L_x_10243:
[----:B----4-:R-:W4:Y:S02]  /*8580*/  LDG.E.U16 R0, desc[UR36][R2.64] ;  /* 0x0000002402007981 */ /* 0x010f24000c1e1500 */
[----:B----4-:R-:W-:-:S05]  /*8590*/  SHF.L.U32 R0, R0, 0x10, RZ ;  /* 0x0000001000007819 */ /* 0x010fca00000006ff */
[----:B------:R-:W-:-:S04]  /*85a0*/  FMUL.FTZ R0, R0, 1 ;  /* 0x3f80000000007820 */ /* 0x000fc80000410000 */
[----:B------:R0:W4:Y:S01]  /*85b0*/  F2F.F64.F32 R16, R0 ;  /* 0x0000000000107310 */ /* 0x0001220000201800 */
[----:B------:R-:W-:Y:S05]  /*85c0*/  BRA `(.L_x_10233) ;  /* 0x0000000400b07947 */ /* 0x000fea0003800000 */
.L_x_10240:
        /* <DEDUP_REMOVED lines=11> */
.L_x_10247:
        /* <DEDUP_REMOVED lines=21> */
.L_x_10249:
[----:B------:R-:W-:Y:S05]  /*87d0*/  BSYNC.RECONVERGENT B0 ;  /* 0x0000000000007941 */ /* 0x000fea0003800200 */
.L_x_10248:
[----:B------:R-:W-:Y:S01]  /*87e0*/  IMAD.SHL.U32 R0, R0, 0x100000, RZ ;  /* 0x0010000000007824 */ /* 0x000fe200078e00ff */
[----:B------:R-:W-:-:S04]  /*87f0*/  LEA R2, R2, 0x3b800000, 0x17 ;  /* 0x3b80000002027811 */ /* 0x000fc800078eb8ff */
[----:B------:R-:W-:-:S05]  /*8800*/  LOP3.LUT R0, R2, R0, R7, 0xfe, !PT ;  /* 0x0000000002007212 */ /* 0x000fca00078efe07 */
[----:B------:R-:W-:-:S04]  /*8810*/  FMUL.FTZ R0, R0, 1 ;  /* 0x3f80000000007820 */ /* 0x000fc80000410000 */
[----:B------:R0:W2:Y:S01]  /*8820*/  F2F.F64.F32 R16, R0 ;  /* 0x0000000000107310 */ /* 0x0000a20000201800 */
[----:B------:R-:W-:Y:S05]  /*8830*/  BRA `(.L_x_10233) ;  /* 0x0000000400147947 */ /* 0x000fea0003800000 */
.L_x_10246:
        /* <DEDUP_REMOVED lines=21> */
.L_x_10251:
[----:B------:R-:W-:Y:S05]  /*8990*/  BSYNC.RECONVERGENT B0 ;  /* 0x0000000000007941 */ /* 0x000fea0003800200 */
.L_x_10250:
[----:B------:R-:W-:Y:S01]  /*89a0*/  IMAD.SHL.U32 R0, R0, 0x200000, RZ ;  /* 0x0020000000007824 */ /* 0x000fe200078e00ff */
[----:B------:R-:W-:-:S04]  /*89b0*/  LEA R2, R2, 0x37800000, 0x17 ;  /* 0x3780000002027811 */ /* 0x000fc800078eb8ff */
[----:B------:R-:W-:-:S05]  /*89c0*/  LOP3.LUT R0, R2, R0, R7, 0xfe, !PT ;  /* 0x0000000002007212 */ /* 0x000fca00078efe07 */
[----:B------:R-:W-:-:S04]  /*89d0*/  FMUL.FTZ R0, R0, 1 ;  /* 0x3f80000000007820 */ /* 0x000fc80000410000 */
[----:B------:R0:W2:Y:S01]  /*89e0*/  F2F.F64.F32 R16, R0 ;  /* 0x0000000000107310 */ /* 0x0000a20000201800 */
[----:B------:R-:W-:Y:S05]  /*89f0*/  BRA `(.L_x_10233) ;  /* 0x0000000000a47947 */ /* 0x000fea0003800000 */
.L_x_10245:
[----:B------:R-:W-:-:S09]  /*8a00*/  UISETP.NE.AND UP0, UPT, UR4, 0x1c, UPT ;  /* 0x0000001c0400788c */ /* 0x000fd2000bf05270 */
[----:B------:R-:W-:Y:S05]  /*8a10*/  BRA.U !UP0, `(.L_x_10252) ;  /* 0x0000000108947547 */ /* 0x000fea000b800000 */
[----:B------:R-:W-:-:S09]  /*8a20*/  UISETP.NE.AND UP0, UPT, UR4, 0x1d, UPT ;  /* 0x0000001d0400788c */ /* 0x000fd2000bf05270 */
[----:B------:R-:W-:Y:S05]  /*8a30*/  BRA.U !UP0, `(.L_x_10253) ;  /* 0x0000000108807547 */ /* 0x000fea000b800000 */
[----:B------:R-:W-:-:S09]  /*8a40*/  UISETP.NE.AND UP0, UPT, UR4, 0x2c, UPT ;  /* 0x0000002c0400788c */ /* 0x000fd2000bf05270 */
[----:B------:R-:W-:Y:S05]  /*8a50*/  BRA.U UP0, `(.L_x_10232) ;  /* 0x0000000100307547 */ /* 0x000fea000b800000 */
[----:B----4-:R-:W4:Y:S01]  /*8a60*/  LDG.E.U8 R0, desc[UR36][R2.64] ;  /* 0x0000002402007981 */ /* 0x010f22000c1e1100 */
[----:B------:R-:W-:Y:S02]  /*8a70*/  HFMA2 R17, -RZ, RZ, 0.5, 0 ;  /* 0x38000000ff117431 */ /* 0x000fe400000001ff */
        /* <DEDUP_REMOVED lines=10> */
.L_x_10232:
[----:B------:R-:W-:Y:S01]  /*8b20*/  MOV R2, 0x228 ;  /* 0x0000022800027802 */ /* 0x000fe20000000f00 */
[----:B------:R-:W0:Y:S01]  /*8b30*/  LDCU.64 UR4, c[0x4][0x218] ;  /* 0x01004300ff0477ac */ /* 0x000e220008000a00 */
[----:B------:R-:W-:Y:S02]  /*8b40*/  HFMA2 R13, -RZ, RZ, 0, 0 ;  /* 0x00000000ff0d7431 */ /* 0x000fe400000001ff */
[----:B------:R-:W-:Y:S01]  /*8b50*/  IMAD.MOV.U32 R8, RZ, RZ, 0x4e ;  /* 0x0000004eff087424 */ /* 0x000fe200078e00ff */
[----:B------:R-:W1:Y:S01]  /*8b60*/  LDCU.64 UR6, c[0x4][0x220] ;  /* 0x01004400ff0677ac */ /* 0x000e620008000a00 */
[----:B------:R-:W3:Y:S01]  /*8b70*/  LDC.64 R2, c[0x4][R2] ;  /* 0x0100000002027b82 */ /* 0x000ee20000000a00 */
[----:B------:R-:W-:Y:S01]  /*8b80*/  IMAD.MOV.U32 R12, RZ, RZ, 0x1 ;  /* 0x00000001ff0c7424 */ /* 0x000fe200078e00ff */
[----:B------:R-:W4:Y:S01]  /*8b90*/  LDCU.64 UR8, c[0x4][0x60] ;  /* 0x01000c00ff0877ac */ /* 0x000f220008000a00 */
[----:B0-----:R-:W-:Y:S02]  /*8ba0*/  IMAD.U32 R4, RZ, RZ, UR4 ;  /* 0x00000004ff047e24 */ /* 0x001fe4000f8e00ff */
[----:B--2---:R-:W-:Y:S01]  /*8bb0*/  IMAD.U32 R5, RZ, RZ, UR5 ;  /* 0x00000005ff057e24 */ /* 0x004fe2000f8e00ff */
[----:B-1----:R-:W-:Y:S01]  /*8bc0*/  MOV R6, UR6 ;  /* 0x0000000600067c02 */ /* 0x002fe20008000f00 */
[----:B------:R-:W-:-:S02]  /*8bd0*/  IMAD.U32 R7, RZ, RZ, UR7 ;  /* 0x00000007ff077e24 */ /* 0x000fc4000f8e00ff */
[----:B----4-:R-:W-:Y:S01]  /*8be0*/  IMAD.U32 R10, RZ, RZ, UR8 ;  /* 0x00000008ff0a7e24 */ /* 0x010fe2000f8e00ff */
[----:B------:R-:W-:-:S07]  /*8bf0*/  MOV R11, UR9 ;  /* 0x00000009000b7c02 */ /* 0x000fce0008000f00 */
[----:B------:R-:W-:-:S07]  /*8c00*/  LEPC R20, `(.L_x_10254) ;  /* 0x000000001014794e */ /* 0x000fce0000000000 */
[----:B---3-5:R-:W-:Y:S05]  /*8c10*/  CALL.ABS.NOINC R2 ;  /* 0x0000000002007343 */ /* 0x028fea0003c00000 */
.L_x_10254:
[----:B------:R-:W-:Y:S01]  /*8c20*/  CS2R R16, SRZ ;  /* 0x0000000000107805 */ /* 0x000fe2000001ff00 */
[----:B------:R-:W-:Y:S06]  /*8c30*/  BRA `(.L_x_10233) ;  /* 0x0000000000147947 */ /* 0x000fec0003800000 */
.L_x_10253:
[----:B------:R-:W2:Y:S02]  /*8c40*/  LDG.E.64 R16, desc[UR36][R2.64] ;  /* 0x0000002402107981 */ /* 0x000ea4000c1e1b00 */
[----:B--2---:R-:W0:Y:S01]  /*8c50*/  I2F.F64.U64 R16, R16 ;  /* 0x0000001000107312 */ /* 0x004e220000301800 */
[----:B------:R-:W-:Y:S05]  /*8c60*/  BRA `(.L_x_10233) ;  /* 0x0000000000087947 */ /* 0x000fea0003800000 */
.L_x_10252:
[----:B------:R-:W2:Y:S02]  /*8c70*/  LDG.E R2, desc[UR36][R2.64] ;  /* 0x0000002402027981 */ /* 0x000ea4000c1e1900 */
[----:B--2---:R0:W2:Y:S02]  /*8c80*/  I2F.F64.U32 R16, R2 ;  /* 0x0000000200107312 */ /* 0x0040a40000201800 */
.L_x_10233:
[----:B------:R-:W-:Y:S05]  /*8c90*/  BSYNC.RECONVERGENT B6 ;  /* 0x0000000000067941 */ /* 0x000fea0003800200 */
.L_x_10227:
        /* <DEDUP_REMOVED lines=16> */
[----:B--2---:R-:W1:Y:S01]  /*8da0*/  I2F.F64.S16 R2, R2 ;  /* 0x0000000200027312 */ /* 0x004e620000101c00 */
[----:B------:R-:W-:Y:S05]  /*8db0*/  BRA `(.L_x_10261) ;  /* 0x0000000c006c7947 */ /* 0x000fea0003800000 */
.L_x_10259:
[----:B0-----:R-:W2:Y:S02]  /*8dc0*/  LDG.E.U8 R2, desc[UR36][R24.64] ;  /* 0x0000002418027981 */ /* 0x001ea4000c1e1100 */
[----:B--2---:R-:W0:Y:S01]  /*8dd0*/  I2F.F64.U16 R2, R2 ;  /* 0x0000000200027312 */ /* 0x004e220000101800 */
[----:B------:R-:W-:Y:S05]  /*8de0*/  BRA `(.L_x_10261) ;  /* 0x0000000c00607947 */ /* 0x000fea0003800000 */
.L_x_10258:
        /* <DEDUP_REMOVED lines=9> */
.L_x_10263:
[----:B0-----:R-:W2:Y:S02]  /*8e80*/  LDG.E R2, desc[UR36][R24.64] ;  /* 0x0000002418027981 */ /* 0x001ea4000c1e1900 */
[----:B--2---:R-:W0:Y:S01]  /*8e90*/  I2F.F64 R2, R2 ;  /* 0x0000000200027312 */ /* 0x004e220000201c00 */
[----:B------:R-:W-:Y:S05]  /*8ea0*/  BRA `(.L_x_10261) ;  /* 0x0000000c00307947 */ /* 0x000fea0003800000 */
.L_x_10262:
[----:B0-----:R-:W2:Y:S02]  /*8eb0*/  LDG.E.U16 R2, desc[UR36][R24.64] ;  /* 0x0000002418027981 */ /* 0x001ea4000c1e1500 */
[----:B--2---:R-:W2:Y:S01]  /*8ec0*/  I2F.F64.S16 R2, R2 ;  /* 0x0000000200027312 */ /* 0x004ea20000101c00 */
[----:B------:R-:W-:Y:S05]  /*8ed0*/  BRA `(.L_x_10261) ;  /* 0x0000000c00247947 */ /* 0x000fea0003800000 */
.L_x_10257:
        /* <DEDUP_REMOVED lines=8> */
[----:B------:R-:W0:Y:S01]  /*8f60*/  F2F.F64.F32 R2, R2 ;  /* 0x0000000200027310 */ /* 0x000e220000201800 */
[----:B------:R-:W-:Y:S05]  /*8f70*/  BRA `(.L_x_10261) ;  /* 0x0000000800fc7947 */ /* 0x000fea0003800000 */
.L_x_10265:
[----:B0---4-:R-:W4:Y:S02]  /*8f80*/  LDG.E.U16 R0, desc[UR36][R24.64] ;  /* 0x0000002418007981 */ /* 0x011f24000c1e1500 */
[----:B----4-:R-:W-:-:S05]  /*8f90*/  HADD2.F32 R0, -RZ, R0.H0_H0 ;  /* 0x20000000ff007230 */ /* 0x010fca0000004100 */
[----:B------:R-:W-:-:S04]  /*8fa0*/  FMUL.FTZ R0, R0, 1 ;  /* 0x3f80000000007820 */ /* 0x000fc80000410000 */
[----:B------:R0:W1:Y:S01]  /*8fb0*/  F2F.F64.F32 R2, R0 ;  /* 0x0000000000027310 */ /* 0x0000620000201800 */
[----:B------:R-:W-:Y:S05]  /*8fc0*/  BRA `(.L_x_10261) ;  /* 0x0000000800e87947 */ /* 0x000fea0003800000 */
.L_x_10264:
        /* <DEDUP_REMOVED lines=10> */
.L_x_10267:
[----:B------:R-:W0:Y:S02]  /*9070*/  LDG.E.U16 R24, desc[UR36][R24.64] ;  /* 0x0000002418187981 */ /* 0x000e24000c1e1500 */
[----:B0---4-:R-:W-:-:S05]  /*9080*/  HADD2.F32 R0, -RZ, R24.H0_H0 ;  /* 0x20000018ff007230 */ /* 0x011fca0000004100 */
[----:B------:R-:W-:-:S04]  /*9090*/  FMUL.FTZ R0, R0, 1 ;  /* 0x3f80000000007820 */ /* 0x000fc80000410000 */
[----:B------:R0:W1:Y:S01]  /*90a0*/  F2F.F64.F32 R2, R0 ;  /* 0x0000000000027310 */ /* 0x0000620000201800 */
[----:B------:R-:W-:Y:S05]  /*90b0*/  BRA `(.L_x_10261) ;  /* 0x0000000800ac7947 */ /* 0x000fea0003800000 */
.L_x_10266:
[----:B0-----:R0:W5:Y:S01]  /*90c0*/  LDG.E.64 R2, desc[UR36][R24.64] ;  /* 0x0000002418027981 */ /* 0x001162000c1e1b00 */
[----:B------:R-:W-:Y:S05]  /*90d0*/  BRA `(.L_x_10261) ;  /* 0x0000000800a47947 */ /* 0x000fea0003800000 */
.L_x_10256:
        /* <DEDUP_REMOVED lines=13> */
.L_x_10270:
[----:B0-----:R0:W5:Y:S01]  /*91b0*/  LDG.E.64 R2, desc[UR36][R24.64] ;  /* 0x0000002418027981 */ /* 0x001162000c1e1b00 */
[----:B------:R-:W-:Y:S05]  /*91c0*/  BRA `(.L_x_10261) ;  /* 0x0000000800687947 */ /* 0x000fea0003800000 */
.L_x_10269:
[----:B------:R-:W-:-:S09]  /*91d0*/  UISETP.NE.AND UP0, UPT, UR4, 0xf, UPT ;  /* 0x0000000f0400788c */ /* 0x000fd2000bf05270 */
[----:B------:R-:W-:Y:S05]  /*91e0*/  BRA.U !UP0, `(.L_x_10271) ;  /* 0x00000001089c7547 */ /* 0x000fea000b800000 */
[----:B------:R-:W-:-:S09]  /*91f0*/  UISETP.NE.AND UP0, UPT, UR4, 0x17, UPT ;  /* 0x000000170400788c */ /* 0x000fd2000bf05270 */
[----:B------:R-:W-:Y:S05]  /*9200*/  BRA.U !UP0, `(.L_x_10272) ;  /* 0x00000001085c7547 */ /* 0x000fea000b800000 */
[----:B------:R-:W-:-:S09]  /*9210*/  UISETP.NE.AND UP0, UPT, UR4, 0x18, UPT ;  /* 0x000000180400788c */ /* 0x000fd2000bf05270 */
[----:B------:R-:W-:Y:S05]  /*9220*/  BRA.U UP0, `(.L_x_10260) ;  /* 0x0000000500f47547 */ /* 0x000fea000b800000 */
[----:B0---4-:R-:W4:Y:S01]  /*9230*/  LDG.E.U8 R0, desc[UR36][R24.64] ;  /* 0x0000002418007981 */ /* 0x011f22000c1e1100 */
[----:B------:R-:W-:Y:S01]  /*9240*/  IMAD.MOV.U32 R4, RZ, RZ, 0x1f ;  /* 0x0000001fff047424 */ /* 0x000fe200078e00ff */
[----:B----4-:R-:W-:-:S04]  /*9250*/  SHF.L.U32 R0, R0, 0x18, RZ ;  /* 0x0000001800007819 */ /* 0x010fc800000006ff */
[C---:B------:R-:W-:Y:S02]  /*9260*/  LOP3.LUT R2, R0.reuse, 0x7f000000, RZ, 0xc0, !PT ;  /* 0x7f00000000027812 */ /* 0x040fe400078ec0ff */
[----:B------:R-:W-:Y:S02]  /*9270*/  LOP3.LUT P0, RZ, R0, 0x7f000000, RZ, 0xc0, !PT ;  /* 0x7f00000000ff7812 */ /* 0x000fe4000780c0ff */
[----:B------:R-:W0:Y:S02]  /*9280*/  FLO.U32 R3, R2 ;  /* 0x0000000200037300 */ /* 0x000e2400000e0000 */
[----:B0-----:R-:W-:-:S05]  /*9290*/  IMAD.MOV R3, RZ, RZ, -R3 ;  /* 0x000000ffff037224 */ /* 0x001fca00078e0a03 */
[----:B------:R-:W-:-:S04]  /*92a0*/  VIADDMNMX.U32 R3, R3, R4, 0x4, !PT ;  /* 0x0000000403037446 */ /* 0x000fc80007800004 */
[----:B------:R-:W-:-:S04]  /*92b0*/  IADD3 R3, PT, PT, R3, -0x4, RZ ;  /* 0xfffffffc03037810 */ /* 0x000fc80007ffe0ff */
[C---:B------:R-:W-:Y:S01]  /*92c0*/  SHF.L.U32 R4, R2.reuse, R3, RZ ;  /* 0x0000000302047219 */ /* 0x040fe200000006ff */
[----:B--2---:R-:W-:Y:S02]  /*92d0*/  IMAD.SHL.U32 R5, R3, 0x800000, RZ ;  /* 0x0080000003057824 */ /* 0x004fe400078e00ff */
        /* <DEDUP_REMOVED lines=10> */
.L_x_10272:
[----:B0-----:R-:W4:Y:S02]  /*9380*/  LDG.E.U8 R3, desc[UR36][R24.64] ;  /* 0x0000002418037981 */ /* 0x001f24000c1e1100 */
[C---:B----4-:R-:W-:Y:S02]  /*9390*/  IMAD.SHL.U32 R0, R3.reuse, 0x2000000, RZ ;  /* 0x0200000003007824 */ /* 0x050fe400078e00ff */
        /* <DEDUP_REMOVED lines=12> */
.L_x_10271:
[----:B0---4-:R-:W4:Y:S02]  /*9460*/  LDG.E.U16 R0, desc[UR36][R24.64] ;  /* 0x0000002418007981 */ /* 0x011f24000c1e1500 */
[----:B----4-:R-:W-:-:S05]  /*9470*/  SHF.L.U32 R0, R0, 0x10, RZ ;  /* 0x0000001000007819 */ /* 0x010fca00000006ff */
[----:B------:R-:W-:-:S04]  /*9480*/  FMUL.FTZ R0, R0, 1 ;  /* 0x3f80000000007820 */ /* 0x000fc80000410000 */
[----:B------:R0:W1:Y:S01]  /*9490*/  F2F.F64.F32 R2, R0 ;  /* 0x0000000000027310 */ /* 0x0000620000201800 */
[----:B------:R-:W-:Y:S05]  /*94a0*/  BRA `(.L_x_10261) ;  /* 0x0000000400b07947 */ /* 0x000fea0003800000 */
.L_x_10268:
        /* <DEDUP_REMOVED lines=11> */
.L_x_10275:
        /* <DEDUP_REMOVED lines=21> */
.L_x_10277:
[----:B------:R-:W-:Y:S05]  /*96b0*/  BSYNC.RECONVERGENT B0 ;  /* 0x0000000000007941 */ /* 0x000fea0003800200 */
.L_x_10276:
[----:B------:R-:W-:Y:S01]  /*96c0*/  IMAD.SHL.U32 R0, R0, 0x100000, RZ ;  /* 0x0010000000007824 */ /* 0x000fe200078e00ff */
[----:B------:R-:W-:-:S04]  /*96d0*/  LEA R2, R2, 0x3b800000, 0x17 ;  /* 0x3b80000002027811 */ /* 0x000fc800078eb8ff */
[----:B------:R-:W-:-:S05]  /*96e0*/  LOP3.LUT R0, R2, R0, R7, 0xfe, !PT ;  /* 0x0000000002007212 */ /* 0x000fca00078efe07 */
[----:B------:R-:W-:-:S04]  /*96f0*/  FMUL.FTZ R0, R0, 1 ;  /* 0x3f80000000007820 */ /* 0x000fc80000410000 */
[----:B------:R0:W1:Y:S01]  /*9700*/  F2F.F64.F32 R2, R0 ;  /* 0x0000000000027310 */ /* 0x0000620000201800 */
[----:B------:R-:W-:Y:S05]  /*9710*/  BRA `(.L_x_10261) ;  /* 0x0000000400147947 */ /* 0x000fea0003800000 */
.L_x_10274:
        /* <DEDUP_REMOVED lines=21> */
.L_x_10279:
[----:B------:R-:W-:Y:S05]  /*9870*/  BSYNC.RECONVERGENT B0 ;  /* 0x0000000000007941 */ /* 0x000fea0003800200 */
.L_x_10278:
[----:B------:R-:W-:Y:S01]  /*9880*/  IMAD.SHL.U32 R0, R0, 0x200000, RZ ;  /* 0x0020000000007824 */ /* 0x000fe200078e00ff */
[----:B------:R-:W-:-:S04]  /*9890*/  LEA R2, R2, 0x37800000, 0x17 ;  /* 0x3780000002027811 */ /* 0x000fc800078eb8ff */
[----:B------:R-:W-:-:S05]  /*98a0*/  LOP3.LUT R0, R2, R0, R7, 0xfe, !PT ;  /* 0x0000000002007212 */ /* 0x000fca00078efe07 */
[----:B------:R-:W-:-:S04]  /*98b0*/  FMUL.FTZ R0, R0, 1 ;  /* 0x3f80000000007820 */ /* 0x000fc80000410000 */
[----:B------:R0:W1:Y:S01]  /*98c0*/  F2F.F64.F32 R2, R0 ;  /* 0x0000000000027310 */ /* 0x0000620000201800 */
[----:B------:R-:W-:Y:S05]  /*98d0*/  BRA `(.L_x_10261) ;  /* 0x0000000000a47947 */ /* 0x000fea0003800000 */
.L_x_10273:
[----:B------:R-:W-:-:S09]  /*98e0*/  UISETP.NE.AND UP0, UPT, UR4, 0x1c, UPT ;  /* 0x0000001c0400788c */ /* 0x000fd2000bf05270 */
[----:B------:R-:W-:Y:S05]  /*98f0*/  BRA.U !UP0, `(.L_x_10280) ;  /* 0x0000000108947547 */ /* 0x000fea000b800000 */
[----:B------:R-:W-:-:S09]  /*9900*/  UISETP.NE.AND UP0, UPT, UR4, 0x1d, UPT ;  /* 0x0000001d0400788c */ /* 0x000fd2000bf05270 */
[----:B------:R-:W-:Y:S05]  /*9910*/  BRA.U !UP0, `(.L_x_10281) ;  /* 0x0000000108807547 */ /* 0x000fea000b800000 */
[----:B------:R-:W-:-:S09]  /*9920*/  UISETP.NE.AND UP0, UPT, UR4, 0x2c, UPT ;  /* 0x0000002c0400788c */ /* 0x000fd2000bf05270 */
[----:B------:R-:W-:Y:S05]  /*9930*/  BRA.U UP0, `(.L_x_10260) ;  /* 0x0000000100307547 */ /* 0x000fea000b800000 */
[----:B0---4-:R-:W4:Y:S01]  /*9940*/  LDG.E.U8 R0, desc[UR36][R24.64] ;  /* 0x0000002418007981 */ /* 0x011f22000c1e1100 */
        /* <DEDUP_REMOVED lines=11> */
.L_x_10260:
[----:B0-----:R-:W-:Y:S01]  /*9a00*/  MOV R2, 0x228 ;  /* 0x0000022800027802 */ /* 0x001fe20000000f00 */
        /* <DEDUP_REMOVED lines=15> */
.L_x_10282:
[----:B------:R-:W-:Y:S01]  /*9b00*/  CS2R R2, SRZ ;  /* 0x0000000000027805 */ /* 0x000fe2000001ff00 */
[----:B------:R-:W-:Y:S06]  /*9b10*/  BRA `(.L_x_10261) ;  /* 0x0000000000147947 */ /* 0x000fec0003800000 */
.L_x_10281:
[----:B0-----:R-:W2:Y:S02]  /*9b20*/  LDG.E.64 R2, desc[UR36][R24.64] ;  /* 0x0000002418027981 */ /* 0x001ea4000c1e1b00 */
[----:B--2---:R-:W0:Y:S01]  /*9b30*/  I2F.F64.U64 R2, R2 ;  /* 0x0000000200027312 */ /* 0x004e220000301800 */
[----:B------:R-:W-:Y:S05]  /*9b40*/  BRA `(.L_x_10261) ;  /* 0x0000000000087947 */ /* 0x000fea0003800000 */
.L_x_10280:
[----:B0-----:R-:W2:Y:S02]  /*9b50*/  LDG.E R2, desc[UR36][R24.64] ;  /* 0x0000002418027981 */ /* 0x001ea4000c1e1900 */
[----:B--2---:R-:W0:Y:S02]  /*9b60*/  I2F.F64.U32 R2, R2 ;  /* 0x0000000200027312 */ /* 0x004e240000201800 */
.L_x_10261:
[----:B------:R-:W-:Y:S05]  /*9b70*/  BSYNC.RECONVERGENT B6 ;  /* 0x0000000000067941 */ /* 0x000fea0003800200 */
.L_x_10255:
[----:B------:R-:W2:Y:S01]  /*9b80*/  LDCU.64 UR6, c[0x0][0x670] ;  /* 0x0000ce00ff0677ac */ /* 0x000ea20008000a00 */
[----:B------:R-:W3:Y:S01]  /*9b90*/  LDCU.64 UR4, c[0x0][0x648] ;  /* 0x0000c900ff0477ac */ /* 0x000ee20008000a00 */
[----:B------:R-:W3:Y:S01]  /*9ba0*/  LDCU.64 UR8, c[0x0][0x668] ;  /* 0x0000cd00ff0877ac */ /* 0x000ee20008000a00 */
[----:B--2-45:R-:W-:Y:S01]  /*9bb0*/  DMUL R16, R16, UR6 ;  /* 0x0000000610107c28 */ /* 0x034fe20008000000 */
[----:B------:R-:W-:-:S04]  /*9bc0*/  ULOP3.LUT UR6, UR39, 0xff, URZ, 0xc0, !UPT ;  /* 0x000000ff27067892 */ /* 0x000fc8000f8ec0ff */
[----:B------:R-:W-:-:S03]  /*9bd0*/  UISETP.GT.AND UP0, UPT, UR6, 0x9, UPT ;  /* 0x000000090600788c */ /* 0x000fc6000bf04270 */
[----:B01----:R-:W-:Y:S01]  /*9be0*/  DMUL R4, R16, R2 ;  /* 0x0000000210047228 */ /* 0x003fe20000000000 */
[----:B---3--:R-:W-:-:S05]  /*9bf0*/  IADD3 R2, P0, PT, R22, UR4, RZ ;  /* 0x0000000416027c10 */ /* 0x008fca000ff1e0ff */
[----:B------:R-:W-:Y:S02]  /*9c00*/  IMAD.X R3, RZ, RZ, UR5, P0 ;  /* 0x00000005ff037e24 */ /* 0x000fe400080e06ff */
[----:B------:R-:W-:Y:S01]  /*9c10*/  DFMA R4, R18, UR8, R4 ;  /* 0x0000000812047c2b */ /* 0x000fe20008000004 */
        /* <DEDUP_REMOVED lines=12> */
.L_x_10286:
[----:B------:R-:W0:Y:S02]  /*9ce0*/  F2I.S64.F64.TRUNC R4, R4 ;  /* 0x0000000400047311 */ /* 0x000e24000030d900 */
[----:B0-----:R-:W-:-:S05]  /*9cf0*/  IMAD.MOV.U32 R7, RZ, RZ, R4 ;  /* 0x000000ffff077224 */ /* 0x001fca00078e0004 */
[----:B------:R0:W-:Y:S01]  /*9d00*/  STG.E.U8 desc[UR36][R2.64], R7 ;  /* 0x0000000702007986 */ /* 0x0001e2000c101124 */
[----:B------:R-:W-:Y:S05]  /*9d10*/  BRA `(.L_x_10288) ;  /* 0x0000000c00e07947 */ /* 0x000fea0003800000 */
.L_x_10285:
        /* <DEDUP_REMOVED lines=9> */
.L_x_10290:
[----:B------:R-:W0:Y:S02]  /*9db0*/  F2I.F64.TRUNC R5, R4 ;  /* 0x0000000400057311 */ /* 0x000e24000030d100 */
[----:B0-----:R0:W-:Y:S01]  /*9dc0*/  STG.E desc[UR36][R2.64], R5 ;  /* 0x0000000502007986 */ /* 0x0011e2000c101924 */
[----:B------:R-:W-:Y:S05]  /*9dd0*/  BRA `(.L_x_10288) ;  /* 0x0000000c00b07947 */ /* 0x000fea0003800000 */
.L_x_10289:
[----:B------:R-:W0:Y:S02]  /*9de0*/  F2I.F64.TRUNC R5, R4 ;  /* 0x0000000400057311 */ /* 0x000e24000030d100 */
[----:B0-----:R0:W-:Y:S01]  /*9df0*/  STG.E.U16 desc[UR36][R2.64], R5 ;  /* 0x0000000502007986 */ /* 0x0011e2000c101524 */
[----:B------:R-:W-:Y:S05]  /*9e00*/  BRA `(.L_x_10288) ;  /* 0x0000000c00a47947 */ /* 0x000fea0003800000 */
.L_x_10284:
        /* <DEDUP_REMOVED lines=13> */
.L_x_10292:
        /* <DEDUP_REMOVED lines=8> */
.L_x_10291:
        /* <DEDUP_REMOVED lines=14> */
.L_x_10294:
        /* <DEDUP_REMOVED lines=9> */
.L_x_10293:
[----:B------:R4:W-:Y:S01]  /*a0d0*/  STG.E.64 desc[UR36][R2.64], R4 ;  /* 0x0000000402007986 */ /* 0x0009e2000c101b24 */
[----:B------:R-:W-:Y:S05]  /*a0e0*/  BRA `(.L_x_10288) ;  /* 0x0000000800ec7947 */ /* 0x000fea0003800000 */
.L_x_10283:
        /* <DEDUP_REMOVED lines=13> */
.L_x_10298:
        /* <DEDUP_REMOVED lines=22> */
.L_x_10301:
[----:B------:R-:W-:-:S04]  /*a320*/  SHF.R.U32.HI R5, RZ, 0x18, R7 ;  /* 0x00000018ff057819 */ /* 0x000fc80000011607 */
[----:B------:R-:W-:-:S07]  /*a330*/  LOP3.LUT R0, R0, 0x80, R5, 0xf8, !PT ;  /* 0x0000008000007812 */ /* 0x000fce00078ef805 */
.L_x_10300:
[----:B------:R-:W-:Y:S05]  /*a340*/  BSYNC.RECONVERGENT B0 ;  /* 0x0000000000007941 */ /* 0x000fea0003800200 */
.L_x_10299:
[----:B------:R0:W-:Y:S01]  /*a350*/  STG.E.U8 desc[UR36][R2.64], R0 ;  /* 0x0000000002007986 */ /* 0x0001e2000c101124 */
[----:B------:R-:W-:Y:S05]  /*a360*/  BRA `(.L_x_10288) ;  /* 0x00000008004c7947 */ /* 0x000fea0003800000 */
.L_x_10297:
        /* <DEDUP_REMOVED lines=22> */
.L_x_10304:
[----:B------:R-:W-:-:S04]  /*a4d0*/  SHF.R.U32.HI R5, RZ, 0x18, R7 ;  /* 0x00000018ff057819 */ /* 0x000fc80000011607 */
[----:B------:R-:W-:-:S07]  /*a4e0*/  LOP3.LUT R0, R0, 0x80, R5, 0xf8, !PT ;  /* 0x0000008000007812 */ /* 0x000fce00078ef805 */
.L_x_10303:
[----:B------:R-:W-:Y:S05]  /*a4f0*/  BSYNC.RECONVERGENT B0 ;  /* 0x0000000000007941 */ /* 0x000fea0003800200 */
.L_x_10302:
[----:B------:R0:W-:Y:S01]  /*a500*/  STG.E.U8 desc[UR36][R2.64], R0 ;  /* 0x0000000002007986 */ /* 0x0001e2000c101124 */
[----:B------:R-:W-:Y:S05]  /*a510*/  BRA `(.L_x_10288) ;  /* 0x0000000400e07947 */ /* 0x000fea0003800000 */
.L_x_10296:
        /* <DEDUP_REMOVED lines=26> */
.L_x_10306:
[----:B------:R-:W0:Y:S02]  /*a6c0*/  F2I.U64.F64.TRUNC R4, R4 ;  /* 0x0000000400047311 */ /* 0x000e24000030d800 */
[----:B0-----:R0:W-:Y:S01]  /*a6d0*/  STG.E.64 desc[UR36][R2.64], R4 ;  /* 0x0000000402007986 */ /* 0x0011e2000c101b24 */
[----:B------:R-:W-:Y:S05]  /*a6e0*/  BRA `(.L_x_10288) ;  /* 0x00000004006c7947 */ /* 0x000fea0003800000 */
.L_x_10305:
[----:B------:R-:W0:Y:S02]  /*a6f0*/  F2I.U32.F64.TRUNC R5, R4 ;  /* 0x0000000400057311 */ /* 0x000e24000030d000 */
[----:B0-----:R0:W-:Y:S01]  /*a700*/  STG.E desc[UR36][R2.64], R5 ;  /* 0x0000000502007986 */ /* 0x0011e2000c101924 */
[----:B------:R-:W-:Y:S05]  /*a710*/  BRA `(.L_x_10288) ;  /* 0x0000000400607947 */ /* 0x000fea0003800000 */
.L_x_10295:
        /* <DEDUP_REMOVED lines=10> */
.L_x_10308:
[----:B------:R-:W-:-:S05]  /*a7c0*/  CS2R R6, SRZ ;  /* 0x0000000000067805 */ /* 0x000fca000001ff00 */
[----:B------:R0:W-:Y:S01]  /*a7d0*/  STG.E.128 desc[UR36][R2.64], R4 ;  /* 0x0000000402007986 */ /* 0x0001e2000c101d24 */
[----:B------:R-:W-:Y:S05]  /*a7e0*/  BRA `(.L_x_10288) ;  /* 0x00000004002c7947 */ /* 0x000fea0003800000 */
.L_x_10307:
[----:B------:R-:W-:-:S09]  /*a7f0*/  UISETP.NE.AND UP0, UPT, UR6, 0xf, UPT ;  /* 0x0000000f0600788c */ /* 0x000fd2000bf05270 */
[----:B------:R-:W-:Y:S05]  /*a800*/  BRA.U !UP0, `(.L_x_10309) ;  /* 0x0000000508087547 */ /* 0x000fea000b800000 */
[----:B------:R-:W-:-:S09]  /*a810*/  UISETP.NE.AND UP0, UPT, UR6, 0x17, UPT ;  /* 0x000000170600788c */ /* 0x000fd2000bf05270 */
[----:B------:R-:W-:Y:S05]  /*a820*/  BRA.U !UP0, `(.L_x_10310) ;  /* 0x0000000108a07547 */ /* 0x000fea000b800000 */
[----:B------:R-:W-:-:S09]  /*a830*/  UISETP.NE.AND UP0, UPT, UR6, 0x18, UPT ;  /* 0x000000180600788c */ /* 0x000fd2000bf05270 */
[----:B------:R-:W-:Y:S05]  /*a840*/  BRA.U !UP0, `(.L_x_10311) ;  /* 0x0000000108447547 */ /* 0x000fea000b800000 */
.L_x_10287:
        /* <DEDUP_REMOVED lines=16> */
.L_x_10312:
[----:B------:R-:W-:Y:S05]  /*a950*/  BRA `(.L_x_10288) ;  /* 0x0000000000d07947 */ /* 0x000fea0003800000 */
.L_x_10311:
        /* <DEDUP_REMOVED lines=17> */
.L_x_10314:
[----:B------:R-:W-:Y:S05]  /*aa70*/  BSYNC.RECONVERGENT B0 ;  /* 0x0000000000007941 */ /* 0x000fea0003800200 */
.L_x_10313:
[----:B------:R-:W-:-:S05]  /*aa80*/  LOP3.LUT R7, R0, 0x80, R7, 0xf8, !PT ;  /* 0x0000008000077812 */ /* 0x000fca00078ef807 */
[----:B------:R0:W-:Y:S01]  /*aa90*/  STG.E.U8 desc[UR36][R2.64], R7 ;  /* 0x0000000702007986 */ /* 0x0001e2000c101124 */
[----:B------:R-:W-:Y:S05]  /*aaa0*/  BRA `(.L_x_10288) ;  /* 0x00000000007c7947 */ /* 0x000fea0003800000 */
.L_x_10310:
        /* <DEDUP_REMOVED lines=16> */
.L_x_10316:
[----:B------:R-:W-:Y:S02]  /*abb0*/  ISETP.GT.U32.AND P0, PT, R6, 0x7f800000, PT ;  /* 0x7f8000000600780c */ /* 0x000fe40003f04070 */
[----:B------:R-:W-:-:S04]  /*abc0*/  MOV R0, 0x7f ;  /* 0x0000007f00007802 */ /* 0x000fc80000000f00 */
[----:B------:R-:W-:-:S07]  /*abd0*/  SEL R0, R0, 0x7c, P0 ;  /* 0x0000007c00007807 */ /* 0x000fce0000000000 */
.L_x_10317:
[----:B------:R-:W-:Y:S05]  /*abe0*/  BSYNC.RECONVERGENT B0 ;  /* 0x0000000000007941 */ /* 0x000fea0003800200 */
.L_x_10315:
[----:B------:R-:W-:-:S04]  /*abf0*/  SHF.R.U32.HI R5, RZ, 0x18, R7 ;  /* 0x00000018ff057819 */ /* 0x000fc80000011607 */
[----:B------:R-:W-:-:S05]  /*ac00*/  LOP3.LUT R5, R0, 0x80, R5, 0xf8, !PT ;  /* 0x0000008000057812 */ /* 0x000fca00078ef805 */
[----:B------:R0:W-:Y:S01]  /*ac10*/  STG.E.U8 desc[UR36][R2.64], R5 ;  /* 0x0000000502007986 */ /* 0x0001e2000c101124 */
[----:B------:R-:W-:Y:S05]  /*ac20*/  BRA `(.L_x_10288) ;  /* 0x00000000001c7947 */ /* 0x000fea0003800000 */
.L_x_10309:
[----:B------:R-:W-:Y:S01]  /*ac30*/  UMOV UR4, 0xf0000000 ;  /* 0xf000000000047882 */ /* 0x000fe20000000000 */
[----:B------:R-:W-:Y:S01]  /*ac40*/  UMOV UR5, 0x380fffff ;  /* 0x380fffff00057882 */ /* 0x000fe20000000000 */
[----:B------:R-:W0:Y:S01]  /*ac50*/  F2F.F32.F64 R0, R4 ;  /* 0x0000000400007310 */ /* 0x000e220000301000 */
[----:B------:R-:W-:-:S14]  /*ac60*/  DSETP.GEU.AND P0, PT, |R4|, UR4, PT ;  /* 0x0000000404007e2a */ /* 0x000fdc000bf0e200 */
[----:B0-----:R-:W-:-:S05]  /*ac70*/  @!P0 FMUL R0, R0, 1.175494350822287508e-38 ;  /* 0x0080000000008820 */ /* 0x001fca0000400000 */
[----:B------:R-:W-:-:S05]  /*ac80*/  F2FP.BF16.F32.PACK_AB R0, RZ, R0 ;  /* 0x00000000ff00723e */ /* 0x000fca00000010ff */
[----:B------:R0:W-:Y:S02]  /*ac90*/  STG.E.U16 desc[UR36][R2.64], R0 ;  /* 0x0000000002007986 */ /* 0x0001e4000c101524 */
.L_x_10288:
[----:B------:R-:W-:-:S07]  /*aca0*/  VIADD R23, R23, 0x80 ;  /* 0x0000008017177836 */ /* 0x000fce0000000000 */
.L_x_10197:
[----:B------:R-:W-:Y:S05]  /*acb0*/  BSYNC.RECONVERGENT B7 ;  /* 0x0000000000077941 */ /* 0x000fea0003800200 */
.L_x_10196:
[----:B------:R-:W5:Y:S01]  /*acc0*/  LDCU UR4, c[0x0][0x380] ;  /* 0x00007000ff0477ac */ /* 0x000f620008000800 */
[----:B------:R-:W-:Y:S01]  /*acd0*/  BSSY.RECONVERGENT B7, `(.L_x_10318) ;  /* 0x000055c000077945 */ /* 0x000fe20003800200 */
[----:B-----5:R-:W-:-:S13]  /*ace0*/  ISETP.GE.AND P0, PT, R23, UR4, PT ;  /* 0x0000000417007c0c */ /* 0x020fda000bf06270 */
[----:B------:R-:W-:Y:S05]  /*acf0*/  @P0 BRA `(.L_x_10319) ;  /* 0x0000005400640947 */ /* 0x000fea0003800000 */
[----:B------:R-:W5:Y:S01]  /*ad00*/  LDCU UR4, c[0x0][0x388] ;  /* 0x00007100ff0477ac */ /* 0x000f620008000800 */
[----:B0-2---:R-:W-:Y:S01]  /*ad10*/  HFMA2 R0, -RZ, RZ, 0, 0 ;  /* 0x00000000ff007431 */ /* 0x005fe200000001ff */
[----:B------:R-:W-:Y:S01]  /*ad20*/  MOV R24, RZ ;  /* 0x000000ff00187202 */ /* 0x000fe20000000f00 */
[----:B------:R-:W-:Y:S02]  /*ad30*/  IMAD.MOV.U32 R16, RZ, RZ, RZ ;  /* 0x000000ffff107224 */ /* 0x000fe400078e00ff */
        /* <DEDUP_REMOVED lines=376> */
.L_x_10320:
        /* <DEDUP_REMOVED lines=18> */
.L_x_10325:
[----:B------:R-:W2:Y:S02]  /*c5e0*/  LDG.E.U8 R2, desc[UR36][R2.64] ;  /* 0x0000002402027981 */ /* 0x000ea4000c1e1100 */
[----:B--2---:R0:W1:Y:S01]  /*c5f0*/  I2F.F64.U16 R18, R2 ;  /* 0x0000000200127312 */ /* 0x0040620000101800 */
[----:B------:R-:W-:Y:S05]  /*c600*/  BRA `(.L_x_10327) ;  /* 0x0000000c00607947 */ /* 0x000fea0003800000 */
.L_x_10324:
        /* <DEDUP_REMOVED lines=9> */
.L_x_10329:
[----:B------:R-:W2:Y:S02]  /*c6a0*/  LDG.E R2, desc[UR36][R2.64] ;  /* 0x0000002402027981 */ /* 0x000ea4000c1e1900 */
[----:B--2---:R0:W1:Y:S01]  /*c6b0*/  I2F.F64 R18, R2 ;  /* 0x0000000200127312 */ /* 0x0040620000201c00 */
[----:B------:R-:W-:Y:S05]  /*c6c0*/  BRA `(.L_x_10327) ;  /* 0x0000000c00307947 */ /* 0x000fea0003800000 */
.L_x_10328:
[----:B------:R-:W2:Y:S02]  /*c6d0*/  LDG.E.U16 R2, desc[UR36][R2.64] ;  /* 0x0000002402027981 */ /* 0x000ea4000c1e1500 */
[----:B--2---:R0:W1:Y:S01]  /*c6e0*/  I2F.F64.S16 R18, R2 ;  /* 0x0000000200127312 */ /* 0x0040620000101c00 */
[----:B------:R-:W-:Y:S05]  /*c6f0*/  BRA `(.L_x_10327) ;  /* 0x0000000c00247947 */ /* 0x000fea0003800000 */
.L_x_10323:
        /* <DEDUP_REMOVED lines=8> */
[----:B------:R-:W2:Y:S01]  /*c780*/  F2F.F64.F32 R18, R18 ;  /* 0x0000001200127310 */ /* 0x000ea20000201800 */
[----:B------:R-:W-:Y:S05]  /*c790*/  BRA `(.L_x_10327) ;  /* 0x0000000800fc7947 */ /* 0x000fea0003800000 */
.L_x_10331:
[----:B------:R-:W2:Y:S02]  /*c7a0*/  LDG.E.U16 R0, desc[UR36][R2.64] ;  /* 0x0000002402007981 */ /* 0x000ea4000c1e1500 */
[----:B--2---:R-:W-:-:S05]  /*c7b0*/  HADD2.F32 R0, -RZ, R0.H0_H0 ;  /* 0x20000000ff007230 */ /* 0x004fca0000004100 */
[----:B------:R-:W-:-:S04]  /*c7c0*/  FMUL.FTZ R0, R0, 1 ;  /* 0x3f80000000007820 */ /* 0x000fc80000410000 */
[----:B------:R0:W1:Y:S01]  /*c7d0*/  F2F.F64.F32 R18, R0 ;  /* 0x0000000000127310 */ /* 0x0000620000201800 */
[----:B------:R-:W-:Y:S05]  /*c7e0*/  BRA `(.L_x_10327) ;  /* 0x0000000800e87947 */ /* 0x000fea0003800000 */
.L_x_10330:
        /* <DEDUP_REMOVED lines=8> */
[----:B------:R-:W3:Y:S01]  /*c870*/  F2F.F64.F32 R18, R18 ;  /* 0x0000001200127310 */ /* 0x000ee20000201800 */
[----:B------:R-:W-:Y:S05]  /*c880*/  BRA `(.L_x_10327) ;  /* 0x0000000800c07947 */ /* 0x000fea0003800000 */
.L_x_10333:
[----:B------:R-:W2:Y:S02]  /*c890*/  LDG.E.U16 R2, desc[UR36][R2.64] ;  /* 0x0000002402027981 */ /* 0x000ea4000c1e1500 */
[----:B--2---:R-:W-:-:S05]  /*c8a0*/  HADD2.F32 R0, -RZ, R2.H0_H0 ;  /* 0x20000002ff007230 */ /* 0x004fca0000004100 */
[----:B------:R-:W-:-:S04]  /*c8b0*/  FMUL.FTZ R0, R0, 1 ;  /* 0x3f80000000007820 */ /* 0x000fc80000410000 */
[----:B------:R4:W0:Y:S01]  /*c8c0*/  F2F.F64.F32 R18, R0 ;  /* 0x0000000000127310 */ /* 0x0008220000201800 */
[----:B------:R-:W-:Y:S05]  /*c8d0*/  BRA `(.L_x_10327) ;  /* 0x0000000800ac7947 */ /* 0x000fea0003800000 */
.L_x_10332:
[----:B------:R0:W5:Y:S01]  /*c8e0*/  LDG.E.64 R18, desc[UR36][R2.64] ;  /* 0x0000002402127981 */ /* 0x000162000c1e1b00 */
[----:B------:R-:W-:Y:S05]  /*c8f0*/  BRA `(.L_x_10327) ;  /* 0x0000000800a47947 */ /* 0x000fea0003800000 */
.L_x_10322:
        /* <DEDUP_REMOVED lines=13> */
.L_x_10336:
[----:B------:R0:W5:Y:S01]  /*c9d0*/  LDG.E.64 R18, desc[UR36][R2.64] ;  /* 0x0000002402127981 */ /* 0x000162000c1e1b00 */
[----:B------:R-:W-:Y:S05]  /*c9e0*/  BRA `(.L_x_10327) ;  /* 0x0000000800687947 */ /* 0x000fea0003800000 */
.L_x_10335:
        /* <DEDUP_REMOVED lines=27> */
.L_x_10338:
        /* <DEDUP_REMOVED lines=14> */
.L_x_10337:
[----:B------:R-:W2:Y:S02]  /*cc80*/  LDG.E.U16 R0, desc[UR36][R2.64] ;  /* 0x0000002402007981 */ /* 0x000ea4000c1e1500 */
[----:B--2---:R-:W-:-:S04]  /*cc90*/  IMAD.U32 R0, R0, 0x10000, RZ ;  /* 0x0001000000007824 */ /* 0x004fc800078e00ff */
[----:B------:R-:W-:-:S04]  /*cca0*/  FMUL.FTZ R0, R0, 1 ;  /* 0x3f80000000007820 */ /* 0x000fc80000410000 */
[----:B------:R0:W1:Y:S01]  /*ccb0*/  F2F.F64.F32 R18, R0 ;  /* 0x0000000000127310 */ /* 0x0000620000201800 */
[----:B------:R-:W-:Y:S05]  /*ccc0*/  BRA `(.L_x_10327) ;  /* 0x0000000400b07947 */ /* 0x000fea0003800000 */
.L_x_10334:
        /* <DEDUP_REMOVED lines=11> */
.L_x_10341:
        /* <DEDUP_REMOVED lines=21> */
.L_x_10343:
[----:B------:R-:W-:Y:S05]  /*ced0*/  BSYNC.RECONVERGENT B0 ;  /* 0x0000000000007941 */ /* 0x000fea0003800200 */
.L_x_10342:
[----:B------:R-:W-:Y:S02]  /*cee0*/  SHF.L.U32 R0, R0, 0x14, RZ ;  /* 0x0000001400007819 */ /* 0x000fe400000006ff */
[----:B------:R-:W-:-:S04]  /*cef0*/  LEA R2, R2, 0x3b800000, 0x17 ;  /* 0x3b80000002027811 */ /* 0x000fc800078eb8ff */
[----:B------:R-:W-:-:S05]  /*cf00*/  LOP3.LUT R0, R2, R0, R7, 0xfe, !PT ;  /* 0x0000000002007212 */ /* 0x000fca00078efe07 */
[----:B------:R-:W-:-:S04]  /*cf10*/  FMUL.FTZ R0, R0, 1 ;  /* 0x3f80000000007820 */ /* 0x000fc80000410000 */
[----:B------:R0:W1:Y:S01]  /*cf20*/  F2F.F64.F32 R18, R0 ;  /* 0x0000000000127310 */ /* 0x0000620000201800 */
[----:B------:R-:W-:Y:S05]  /*cf30*/  BRA `(.L_x_10327) ;  /* 0x0000000400147947 */ /* 0x000fea0003800000 */
.L_x_10340:
[----:B------:R-:W2:Y:S01]  /*cf40*/  LDG.E.U8 R3, desc[UR36][R2.64] ;  /* 0x0000002402037981 */ /* 0x000ea2000c1e1100 */
        /* <DEDUP_REMOVED lines=20> */
.L_x_10345:
[----:B------:R-:W-:Y:S05]  /*d090*/  BSYNC.RECONVERGENT B0 ;  /* 0x0000000000007941 */ /* 0x000fea0003800200 */
.L_x_10344:
[----:B------:R-:W-:Y:S01]  /*d0a0*/  IMAD.SHL.U32 R0, R0, 0x200000, RZ ;  /* 0x0020000000007824 */ /* 0x000fe200078e00ff */
[----:B------:R-:W-:-:S04]  /*d0b0*/  LEA R2, R2, 0x37800000, 0x17 ;  /* 0x3780000002027811 */ /* 0x000fc800078eb8ff */
[----:B------:R-:W-:-:S05]  /*d0c0*/  LOP3.LUT R0, R2, R0, R7, 0xfe, !PT ;  /* 0x0000000002007212 */ /* 0x000fca00078efe07 */
[----:B------:R-:W-:-:S04]  /*d0d0*/  FMUL.FTZ R0, R0, 1 ;  /* 0x3f80000000007820 */ /* 0x000fc80000410000 */
[----:B------:R0:W1:Y:S01]  /*d0e0*/  F2F.F64.F32 R18, R0 ;  /* 0x0000000000127310 */ /* 0x0000620000201800 */
[----:B------:R-:W-:Y:S05]  /*d0f0*/  BRA `(.L_x_10327) ;  /* 0x0000000000a47947 */ /* 0x000fea0003800000 */
.L_x_10339:
        /* <DEDUP_REMOVED lines=12> */
[----:B------:R-:W-:Y:S01]  /*d1c0*/  @P0 SHF.L.U32 R0, R0, 0x17, RZ ;  /* 0x0000001700000819 */ /* 0x000fe200000006ff */
[----:B------:R-:W-:Y:S01]  /*d1d0*/  @!P0 IMAD.MOV.U32 R18, RZ, RZ, 0x20000000 ;  /* 0x20000000ff128424 */ /* 0x000fe200078e00ff */
[----:B------:R-:W-:-:S03]  /*d1e0*/  @!P0 MOV R19, 0x7ff80000 ;  /* 0x7ff8000000138802 */ /* 0x000fc60000000f00 */
[----:B------:R-:W-:-:S04]  /*d1f0*/  @P0 FMUL.FTZ R0, R0, 1 ;  /* 0x3f80000000000820 */ /* 0x000fc80000410000 */
[----:B------:R0:W1:Y:S01]  /*d200*/  @P0 F2F.F64.F32 R18, R0 ;  /* 0x0000000000120310 */ /* 0x0000620000201800 */
[----:B------:R-:W-:Y:S05]  /*d210*/  BRA `(.L_x_10327) ;  /* 0x00000000005c7947 */ /* 0x000fea0003800000 */
.L_x_10326:
        /* <DEDUP_REMOVED lines=10> */
[----:B-1----:R-:W-:Y:S01]  /*d2c0*/  IMAD.U32 R6, RZ, RZ, UR6 ;  /* 0x00000006ff067e24 */ /* 0x002fe2000f8e00ff */
[----:B------:R-:W-:Y:S01]  /*d2d0*/  MOV R7, UR7 ;  /* 0x0000000700077c02 */ /* 0x000fe20008000f00 */
[----:B---3--:R-:W-:Y:S01]  /*d2e0*/  IMAD.U32 R10, RZ, RZ, UR8 ;  /* 0x00000008ff0a7e24 */ /* 0x008fe2000f8e00ff */
[----:B------:R-:W-:-:S07]  /*d2f0*/  MOV R11, UR9 ;  /* 0x00000009000b7c02 */ /* 0x000fce0008000f00 */
[----:B------:R-:W-:-:S07]  /*d300*/  LEPC R20, `(.L_x_10348) ;  /* 0x000000001014794e */ /* 0x000fce0000000000 */
[----:B--2---:R-:W-:Y:S05]  /*d310*/  CALL.ABS.NOINC R2 ;  /* 0x0000000002007343 */ /* 0x004fea0003c00000 */
.L_x_10348:
[----:B------:R-:W-:Y:S01]  /*d320*/  CS2R R18, SRZ ;  /* 0x0000000000127805 */ /* 0x000fe2000001ff00 */
[----:B------:R-:W-:Y:S06]  /*d330*/  BRA `(.L_x_10327) ;  /* 0x0000000000147947 */ /* 0x000fec0003800000 */
.L_x_10347:
[----:B------:R-:W2:Y:S02]  /*d340*/  LDG.E.64 R18, desc[UR36][R2.64] ;  /* 0x0000002402127981 */ /* 0x000ea4000c1e1b00 */
[----:B--2---:R-:W0:Y:S01]  /*d350*/  I2F.F64.U64 R18, R18 ;  /* 0x0000001200127312 */ /* 0x004e220000301800 */
[----:B------:R-:W-:Y:S05]  /*d360*/  BRA `(.L_x_10327) ;  /* 0x0000000000087947 */ /* 0x000fea0003800000 */
.L_x_10346:
[----:B------:R-:W2:Y:S02]  /*d370*/  LDG.E R2, desc[UR36][R2.64] ;  /* 0x0000002402027981 */ /* 0x000ea4000c1e1900 */
[----:B--2---:R0:W1:Y:S02]  /*d380*/  I2F.F64.U32 R18, R2 ;  /* 0x0000000200127312 */ /* 0x0040640000201800 */
.L_x_10327:
[----:B------:R-:W-:Y:S05]  /*d390*/  BSYNC.RECONVERGENT B6 ;  /* 0x0000000000067941 */ /* 0x000fea0003800200 */
.L_x_10321:
        /* <DEDUP_REMOVED lines=18> */
.L_x_10353:
[----:B------:R-:W2:Y:S02]  /*d4c0*/  LDG.E.U8 R2, desc[UR36][R2.64] ;  /* 0x0000002402027981 */ /* 0x000ea4000c1e1100 */
[----:B--2---:R0:W2:Y:S01]  /*d4d0*/  I2F.F64.U16 R16, R2 ;  /* 0x0000000200107312 */ /* 0x0040a20000101800 */
[----:B------:R-:W-:Y:S05]  /*d4e0*/  BRA `(.L_x_10355) ;  /* 0x0000000c00607947 */ /* 0x000fea0003800000 */
.L_x_10352:
        /* <DEDUP_REMOVED lines=9> */
.L_x_10357:
[----:B------:R-:W2:Y:S02]  /*d580*/  LDG.E R2, desc[UR36][R2.64] ;  /* 0x0000002402027981 */ /* 0x000ea4000c1e1900 */
[----:B--2---:R0:W2:Y:S01]  /*d590*/  I2F.F64 R16, R2 ;  /* 0x0000000200107312 */ /* 0x0040a20000201c00 */
[----:B------:R-:W-:Y:S05]  /*d5a0*/  BRA `(.L_x_10355) ;  /* 0x0000000c00307947 */ /* 0x000fea0003800000 */
.L_x_10356:
[----:B------:R-:W2:Y:S02]  /*d5b0*/  LDG.E.U16 R2, desc[UR36][R2.64] ;  /* 0x0000002402027981 */ /* 0x000ea4000c1e1500 */
[----:B--2---:R0:W2:Y:S01]  /*d5c0*/  I2F.F64.S16 R16, R2 ;  /* 0x0000000200107312 */ /* 0x0040a20000101c00 */
[----:B------:R-:W-:Y:S05]  /*d5d0*/  BRA `(.L_x_10355) ;  /* 0x0000000c00247947 */ /* 0x000fea0003800000 */
.L_x_10351:
        /* <DEDUP_REMOVED lines=10> */
.L_x_10359:
[----:B----4-:R-:W4:Y:S02]  /*d680*/  LDG.E.U16 R0, desc[UR36][R2.64] ;  /* 0x0000002402007981 */ /* 0x010f24000c1e1500 */
[----:B----4-:R-:W-:-:S05]  /*d690*/  HADD2.F32 R0, -RZ, R0.H0_H0 ;  /* 0x20000000ff007230 */ /* 0x010fca0000004100 */
[----:B------:R-:W-:-:S04]  /*d6a0*/  FMUL.FTZ R0, R0, 1 ;  /* 0x3f80000000007820 */ /* 0x000fc80000410000 */
[----:B------:R0:W4:Y:S01]  /*d6b0*/  F2F.F64.F32 R16, R0 ;  /* 0x0000000000107310 */ /* 0x0001220000201800 */
[----:B------:R-:W-:Y:S05]  /*d6c0*/  BRA `(.L_x_10355) ;  /* 0x0000000800e87947 */ /* 0x000fea0003800000 */
.L_x_10358:
        /* <DEDUP_REMOVED lines=10> */
.L_x_10361:
[----:B------:R-:W4:Y:S02]  /*d770*/  LDG.E.U16 R2, desc[UR36][R2.64] ;  /* 0x0000002402027981 */ /* 0x000f24000c1e1500 */
[----:B----4-:R-:W-:-:S05]  /*d780*/  HADD2.F32 R0, -RZ, R2.H0_H0 ;  /* 0x20000002ff007230 */ /* 0x010fca0000004100 */
[----:B------:R-:W-:-:S04]  /*d790*/  FMUL.FTZ R0, R0, 1 ;  /* 0x3f80000000007820 */ /* 0x000fc80000410000 */
[----:B------:R0:W4:Y:S01]  /*d7a0*/  F2F.F64.F32 R16, R0 ;  /* 0x0000000000107310 */ /* 0x0001220000201800 */
[----:B------:R-:W-:Y:S05]  /*d7b0*/  BRA `(.L_x_10355) ;  /* 0x0000000800ac7947 */ /* 0x000fea0003800000 */
.L_x_10360:
[----:B------:R0:W5:Y:S01]  /*d7c0*/  LDG.E.64 R16, desc[UR36][R2.64] ;  /* 0x0000002402107981 */ /* 0x000162000c1e1b00 */
[----:B------:R-:W-:Y:S05]  /*d7d0*/  BRA `(.L_x_10355) ;  /* 0x0000000800a47947 */ /* 0x000fea0003800000 */
.L_x_10350:
        /* <DEDUP_REMOVED lines=13> */
.L_x_10364:
[----:B------:R0:W5:Y:S01]  /*d8b0*/  LDG.E.64 R16, desc[UR36][R2.64] ;  /* 0x0000002402107981 */ /* 0x000162000c1e1b00 */
[----:B------:R-:W-:Y:S05]  /*d8c0*/  BRA `(.L_x_10355) ;  /* 0x0000000800687947 */ /* 0x000fea0003800000 */
.L_x_10363:
        /* <DEDUP_REMOVED lines=25> */
[----:B------:R0:W4:Y:S01]  /*da60*/  F2F.F64.F32 R16, R5 ;  /* 0x0000000500107310 */ /* 0x0001220000201800 */
[----:B------:R-:W-:Y:S05]  /*da70*/  BRA `(.L_x_10355) ;  /* 0x0000000400fc7947 */ /* 0x000fea0003800000 */
.L_x_10366:
        /* <DEDUP_REMOVED lines=12> */
[----:B------:R0:W4:Y:S01]  /*db40*/  F2F.F64.F32 R16, R0 ;  /* 0x0000000000107310 */ /* 0x0001220000201800 */
[----:B------:R-:W-:Y:S05]  /*db50*/  BRA `(.L_x_10355) ;  /* 0x0000000400c47947 */ /* 0x000fea0003800000 */
.L_x_10365:
[----:B----4-:R-:W4:Y:S02]  /*db60*/  LDG.E.U16 R0, desc[UR36][R2.64] ;  /* 0x0000002402007981 */ /* 0x010f24000c1e1500 */
[----:B----4-:R-:W-:-:S04]  /*db70*/  IMAD.U32 R0, R0, 0x10000, RZ ;  /* 0x0001000000007824 */ /* 0x010fc800078e00ff */
[----:B------:R-:W-:-:S04]  /*db80*/  FMUL.FTZ R0, R0, 1 ;  /* 0x3f80000000007820 */ /* 0x000fc80000410000 */
[----:B------:R0:W4:Y:S01]  /*db90*/  F2F.F64.F32 R16, R0 ;  /* 0x0000000000107310 */ /* 0x0001220000201800 */
[----:B------:R-:W-:Y:S05]  /*dba0*/  BRA `(.L_x_10355) ;  /* 0x0000000400b07947 */ /* 0x000fea0003800000 */
.L_x_10362:
        /* <DEDUP_REMOVED lines=11> */
.L_x_10369:
        /* <DEDUP_REMOVED lines=21> */
.L_x_10371:
[----:B------:R-:W-:Y:S05]  /*ddb0*/  BSYNC.RECONVERGENT B0 ;  /* 0x0000000000007941 */ /* 0x000fea0003800200 */
.L_x_10370:
[----:B------:R-:W-:Y:S02]  /*ddc0*/  SHF.L.U32 R0, R0, 0x14, RZ ;  /* 0x0000001400007819 */ /* 0x000fe400000006ff */
[----:B------:R-:W-:-:S04]  /*ddd0*/  LEA R2, R2, 0x3b800000, 0x17 ;  /* 0x3b80000002027811 */ /* 0x000fc800078eb8ff */
[----:B------:R-:W-:-:S05]  /*dde0*/  LOP3.LUT R0, R2, R0, R7, 0xfe, !PT ;  /* 0x0000000002007212 */ /* 0x000fca00078efe07 */
[----:B------:R-:W-:-:S04]  /*ddf0*/  FMUL.FTZ R0, R0, 1 ;  /* 0x3f80000000007820 */ /* 0x000fc80000410000 */
[----:B------:R0:W2:Y:S01]  /*de00*/  F2F.F64.F32 R16, R0 ;  /* 0x0000000000107310 */ /* 0x0000a20000201800 */
[----:B------:R-:W-:Y:S05]  /*de10*/  BRA `(.L_x_10355) ;  /* 0x0000000400147947 */ /* 0x000fea0003800000 */
.L_x_10368:
        /* <DEDUP_REMOVED lines=21> */
.L_x_10373:
[----:B------:R-:W-:Y:S05]  /*df70*/  BSYNC.RECONVERGENT B0 ;  /* 0x0000000000007941 */ /* 0x000fea0003800200 */
.L_x_10372:
[----:B------:R-:W-:Y:S01]  /*df80*/  IMAD.SHL.U32 R0, R0, 0x200000, RZ ;  /* 0x0020000000007824 */ /* 0x000fe200078e00ff */
[----:B------:R-:W-:-:S04]  /*df90*/  LEA R2, R2, 0x37800000, 0x17 ;  /* 0x3780000002027811 */ /* 0x000fc800078eb8ff */
[----:B------:R-:W-:-:S05]  /*dfa0*/  LOP3.LUT R0, R2, R0, R7, 0xfe, !PT ;  /* 0x0000000002007212 */ /* 0x000fca00078efe07 */
[----:B------:R-:W-:-:S04]  /*dfb0*/  FMUL.FTZ R0, R0, 1 ;  /* 0x3f80000000007820 */ /* 0x000fc80000410000 */
[----:B------:R0:W2:Y:S01]  /*dfc0*/  F2F.F64.F32 R16, R0 ;  /* 0x0000000000107310 */ /* 0x0000a20000201800 */
[----:B------:R-:W-:Y:S05]  /*dfd0*/  BRA `(.L_x_10355) ;  /* 0x0000000000a47947 */ /* 0x000fea0003800000 */
.L_x_10367:
[----:B------:R-:W-:-:S09]  /*dfe0*/  UISETP.NE.AND UP0, UPT, UR4, 0x1c, UPT ;  /* 0x0000001c0400788c */ /* 0x000fd2000bf05270 */
[----:B------:R-:W-:Y:S05]  /*dff0*/  BRA.U !UP0, `(.L_x_10374) ;  /* 0x0000000108947547 */ /* 0x000fea000b800000 */
[----:B------:R-:W-:-:S09]  /*e000*/  UISETP.NE.AND UP0, UPT, UR4, 0x1d, UPT ;  /* 0x0000001d0400788c */ /* 0x000fd2000bf05270 */
[----:B------:R-:W-:Y:S05]  /*e010*/  BRA.U !UP0, `(.L_x_10375) ;  /* 0x0000000108807547 */ /* 0x000fea000b800000 */
[----:B------:R-:W-:-:S09]  /*e020*/  UISETP.NE.AND UP0, UPT, UR4, 0x2c, UPT ;  /* 0x0000002c0400788c */ /* 0x000fd2000bf05270 */
[----:B------:R-:W-:Y:S05]  /*e030*/  BRA.U UP0, `(.L_x_10354) ;  /* 0x0000000100307547 */ /* 0x000fea000b800000 */
[----:B----4-:R-:W4:Y:S01]  /*e040*/  LDG.E.U8 R0, desc[UR36][R2.64] ;  /* 0x0000002402007981 */ /* 0x010f22000c1e1100 */
[----:B------:R-:W-:Y:S02]  /*e050*/  HFMA2 R16, -RZ, RZ, 0, 0 ;  /* 0x00000000ff107431 */ /* 0x000fe400000001ff */
[----:B------:R-:W-:Y:S01]  /*e060*/  IMAD.MOV.U32 R17, RZ, RZ, 0x38000000 ;  /* 0x38000000ff117424 */ /* 0x000fe200078e00ff */
[----:B----4-:R-:W-:-:S13]  /*e070*/  ISETP.NE.AND P0, PT, R0, RZ, PT ;  /* 0x000000ff0000720c */ /* 0x010fda0003f05270 */
[----:B------:R-:W-:Y:S05]  /*e080*/  @!P0 BRA `(.L_x_10355) ;  /* 0x0000000000788947 */ /* 0x000fea0003800000 */
[----:B------:R-:W-:-:S13]  /*e090*/  ISETP.NE.AND P0, PT, R0, 0xff, PT ;  /* 0x000000ff0000780c */ /* 0x000fda0003f05270 */
[----:B------:R-:W-:Y:S01]  /*e0a0*/  @P0 SHF.L.U32 R0, R0, 0x17, RZ ;  /* 0x0000001700000819 */ /* 0x000fe200000006ff */
[----:B------:R-:W-:Y:S01]  /*e0b0*/  @!P0 IMAD.MOV.U32 R16, RZ, RZ, 0x20000000 ;  /* 0x20000000ff108424 */ /* 0x000fe200078e00ff */
[----:B------:R-:W-:-:S03]  /*e0c0*/  @!P0 MOV R17, 0x7ff80000 ;  /* 0x7ff8000000118802 */ /* 0x000fc60000000f00 */
[----:B------:R-:W-:-:S04]  /*e0d0*/  @P0 FMUL.FTZ R0, R0, 1 ;  /* 0x3f80000000000820 */ /* 0x000fc80000410000 */
[----:B------:R0:W4:Y:S01]  /*e0e0*/  @P0 F2F.F64.F32 R16, R0 ;  /* 0x0000000000100310 */ /* 0x0001220000201800 */
[----:B------:R-:W-:Y:S05]  /*e0f0*/  BRA `(.L_x_10355) ;  /* 0x00000000005c7947 */ /* 0x000fea0003800000 */
.L_x_10354:
        /* <DEDUP_REMOVED lines=15> */
[----:B--2-45:R-:W-:Y:S05]  /*e1f0*/  CALL.ABS.NOINC R2 ;  /* 0x0000000002007343 */ /* 0x034fea0003c00000 */
.L_x_10376:
[----:B------:R-:W-:Y:S01]  /*e200*/  CS2R R16, SRZ ;  /* 0x0000000000107805 */ /* 0x000fe2000001ff00 */
[----:B------:R-:W-:Y:S06]  /*e210*/  BRA `(.L_x_10355) ;  /* 0x0000000000147947 */ /* 0x000fec0003800000 */
.L_x_10375:
[----:B------:R-:W2:Y:S02]  /*e220*/  LDG.E.64 R16, desc[UR36][R2.64] ;  /* 0x0000002402107981 */ /* 0x000ea4000c1e1b00 */
[----:B--2---:R-:W0:Y:S01]  /*e230*/  I2F.F64.U64 R16, R16 ;  /* 0x0000001000107312 */ /* 0x004e220000301800 */
[----:B------:R-:W-:Y:S05]  /*e240*/  BRA `(.L_x_10355) ;  /* 0x0000000000087947 */ /* 0x000fea0003800000 */
.L_x_10374:
[----:B------:R-:W2:Y:S02]  /*e250*/  LDG.E R2, desc[UR36][R2.64] ;  /* 0x0000002402027981 */ /* 0x000ea4000c1e1900 */
[----:B--2---:R0:W2:Y:S02]  /*e260*/  I2F.F64.U32 R16, R2 ;  /* 0x0000000200107312 */ /* 0x0040a40000201800 */
.L_x_10355:
[----:B------:R-:W-:Y:S05]  /*e270*/  BSYNC.RECONVERGENT B6 ;  /* 0x0000000000067941 */ /* 0x000fea0003800200 */
.L_x_10349:
        /* <DEDUP_REMOVED lines=18> */
.L_x_10381:
[----:B0-----:R-:W2:Y:S02]  /*e3a0*/  LDG.E.U8 R2, desc[UR36][R24.64] ;  /* 0x0000002418027981 */ /* 0x001ea4000c1e1100 */
[----:B--2---:R-:W0:Y:S01]  /*e3b0*/  I2F.F64.U16 R2, R2 ;  /* 0x0000000200027312 */ /* 0x004e220000101800 */
[----:B------:R-:W-:Y:S05]  /*e3c0*/  BRA `(.L_x_10383) ;  /* 0x0000000c00607947 */ /* 0x000fea0003800000 */
.L_x_10380:
        /* <DEDUP_REMOVED lines=9> */
.L_x_10385:
[----:B0-----:R-:W2:Y:S02]  /*e460*/  LDG.E R2, desc[UR36][R24.64] ;  /* 0x0000002418027981 */ /* 0x001ea4000c1e1900 */
[----:B--2---:R-:W0:Y:S01]  /*e470*/  I2F.F64 R2, R2 ;  /* 0x0000000200027312 */ /* 0x004e220000201c00 */
[----:B------:R-:W-:Y:S05]  /*e480*/  BRA `(.L_x_10383) ;  /* 0x0000000c00307947 */ /* 0x000fea0003800000 */
.L_x_10384:
[----:B0-----:R-:W2:Y:S02]  /*e490*/  LDG.E.U16 R2, desc[UR36][R24.64] ;  /* 0x0000002418027981 */ /* 0x001ea4000c1e1500 */
[----:B--2---:R-:W0:Y:S01]  /*e4a0*/  I2F.F64.S16 R2, R2 ;  /* 0x0000000200027312 */ /* 0x004e220000101c00 */
[----:B------:R-:W-:Y:S05]  /*e4b0*/  BRA `(.L_x_10383) ;  /* 0x0000000c00247947 */ /* 0x000fea0003800000 */
.L_x_10379:
        /* <DEDUP_REMOVED lines=10> */
.L_x_10387:
[----:B0---4-:R-:W4:Y:S02]  /*e560*/  LDG.E.U16 R0, desc[UR36][R24.64] ;  /* 0x0000002418007981 */ /* 0x011f24000c1e1500 */
[----:B----4-:R-:W-:-:S05]  /*e570*/  HADD2.F32 R0, -RZ, R0.H0_H0 ;  /* 0x20000000ff007230 */ /* 0x010fca0000004100 */
[----:B------:R-:W-:-:S04]  /*e580*/  FMUL.FTZ R0, R0, 1 ;  /* 0x3f80000000007820 */ /* 0x000fc80000410000 */
[----:B------:R0:W1:Y:S01]  /*e590*/  F2F.F64.F32 R2, R0 ;  /* 0x0000000000027310 */ /* 0x0000620000201800 */
[----:B------:R-:W-:Y:S05]  /*e5a0*/  BRA `(.L_x_10383) ;  /* 0x0000000800e87947 */ /* 0x000fea0003800000 */
.L_x_10386:
        /* <DEDUP_REMOVED lines=10> */
.L_x_10389:
[----:B------:R-:W0:Y:S02]  /*e650*/  LDG.E.U16 R24, desc[UR36][R24.64] ;  /* 0x0000002418187981 */ /* 0x000e24000c1e1500 */
[----:B0---4-:R-:W-:-:S05]  /*e660*/  HADD2.F32 R0, -RZ, R24.H0_H0 ;  /* 0x20000018ff007230 */ /* 0x011fca0000004100 */
[----:B------:R-:W-:-:S04]  /*e670*/  FMUL.FTZ R0, R0, 1 ;  /* 0x3f80000000007820 */ /* 0x000fc80000410000 */
[----:B------:R0:W1:Y:S01]  /*e680*/  F2F.F64.F32 R2, R0 ;  /* 0x0000000000027310 */ /* 0x0000620000201800 */
[----:B------:R-:W-:Y:S05]  /*e690*/  BRA `(.L_x_10383) ;  /* 0x0000000800ac7947 */ /* 0x000fea0003800000 */
.L_x_10388:
[----:B0-----:R0:W5:Y:S01]  /*e6a0*/  LDG.E.64 R2, desc[UR36][R24.64] ;  /* 0x0000002418027981 */ /* 0x001162000c1e1b00 */
[----:B------:R-:W-:Y:S05]  /*e6b0*/  BRA `(.L_x_10383) ;  /* 0x0000000800a47947 */ /* 0x000fea0003800000 */
.L_x_10378:
        /* <DEDUP_REMOVED lines=13> */
.L_x_10392:
[----:B0-----:R0:W5:Y:S01]  /*e790*/  LDG.E.64 R2, desc[UR36][R24.64] ;  /* 0x0000002418027981 */ /* 0x001162000c1e1b00 */
[----:B------:R-:W-:Y:S05]  /*e7a0*/  BRA `(.L_x_10383) ;  /* 0x0000000800687947 */ /* 0x000fea0003800000 */
.L_x_10391:
        /* <DEDUP_REMOVED lines=27> */
.L_x_10394:
[----:B0-----:R-:W4:Y:S02]  /*e960*/  LDG.E.U8 R3, desc[UR36][R24.64] ;  /* 0x0000002418037981 */ /* 0x001f24000c1e1100 */
        /* <DEDUP_REMOVED lines=13> */
.L_x_10393:
[----:B0---4-:R-:W4:Y:S02]  /*ea40*/  LDG.E.U16 R0, desc[UR36][R24.64] ;  /* 0x0000002418007981 */ /* 0x011f24000c1e1500 */
[----:B----4-:R-:W-:-:S04]  /*ea50*/  IMAD.U32 R0, R0, 0x10000, RZ ;  /* 0x0001000000007824 */ /* 0x010fc800078e00ff */
[----:B------:R-:W-:-:S04]  /*ea60*/  FMUL.FTZ R0, R0, 1 ;  /* 0x3f80000000007820 */ /* 0x000fc80000410000 */
[----:B------:R1:W0:Y:S01]  /*ea70*/  F2F.F64.F32 R2, R0 ;  /* 0x0000000000027310 */ /* 0x0002220000201800 */
[----:B------:R-:W-:Y:S05]  /*ea80*/  BRA `(.L_x_10383) ;  /* 0x0000000400b07947 */ /* 0x000fea0003800000 */
.L_x_10390:
        /* <DEDUP_REMOVED lines=11> */
.L_x_10397:
        /* <DEDUP_REMOVED lines=21> */
.L_x_10399:
[----:B------:R-:W-:Y:S05]  /*ec90*/  BSYNC.RECONVERGENT B0 ;  /* 0x0000000000007941 */ /* 0x000fea0003800200 */
.L_x_10398:
[----:B------:R-:W-:Y:S02]  /*eca0*/  SHF.L.U32 R0, R0, 0x14, RZ ;  /* 0x0000001400007819 */ /* 0x000fe400000006ff */
[----:B------:R-:W-:-:S04]  /*ecb0*/  LEA R2, R2, 0x3b800000, 0x17 ;  /* 0x3b80000002027811 */ /* 0x000fc800078eb8ff */
[----:B------:R-:W-:-:S05]  /*ecc0*/  LOP3.LUT R0, R2, R0, R7, 0xfe, !PT ;  /* 0x0000000002007212 */ /* 0x000fca00078efe07 */
[----:B------:R-:W-:-:S04]  /*ecd0*/  FMUL.FTZ R0, R0, 1 ;  /* 0x3f80000000007820 */ /* 0x000fc80000410000 */
[----:B------:R0:W1:Y:S01]  /*ece0*/  F2F.F64.F32 R2, R0 ;  /* 0x0000000000027310 */ /* 0x0000620000201800 */
[----:B------:R-:W-:Y:S05]  /*ecf0*/  BRA `(.L_x_10383) ;  /* 0x0000000400147947 */ /* 0x000fea0003800000 */
.L_x_10396:
[----:B------:R-:W2:Y:S01]  /*ed00*/  LDG.E.U8 R24, desc[UR36][R24.64] ;  /* 0x0000002418187981 */ /* 0x000ea2000c1e1100 */
        /* <DEDUP_REMOVED lines=20> */
.L_x_10401:
[----:B------:R-:W-:Y:S05]  /*ee50*/  BSYNC.RECONVERGENT B0 ;  /* 0x0000000000007941 */ /* 0x000fea0003800200 */
.L_x_10400:
[----:B------:R-:W-:Y:S01]  /*ee60*/  IMAD.SHL.U32 R0, R0, 0x200000, RZ ;  /* 0x0020000000007824 */ /* 0x000fe200078e00ff */
[----:B------:R-:W-:-:S04]  /*ee70*/  LEA R2, R2, 0x37800000, 0x17 ;  /* 0x3780000002027811 */ /* 0x000fc800078eb8ff */
[----:B------:R-:W-:-:S05]  /*ee80*/  LOP3.LUT R0, R2, R0, R7, 0xfe, !PT ;  /* 0x0000000002007212 */ /* 0x000fca00078efe07 */
[----:B------:R-:W-:-:S04]  /*ee90*/  FMUL.FTZ R0, R0, 1 ;  /* 0x3f80000000007820 */ /* 0x000fc80000410000 */
[----:B------:R0:W1:Y:S01]  /*eea0*/  F2F.F64.F32 R2, R0 ;  /* 0x0000000000027310 */ /* 0x0000620000201800 */
[----:B------:R-:W-:Y:S05]  /*eeb0*/  BRA `(.L_x_10383) ;  /* 0x0000000000a47947 */ /* 0x000fea0003800000 */
.L_x_10395:
[----:B------:R-:W-:-:S09]  /*eec0*/  UISETP.NE.AND UP0, UPT, UR4, 0x1c, UPT ;  /* 0x0000001c0400788c */ /* 0x000fd2000bf05270 */
[----:B------:R-:W-:Y:S05]  /*eed0*/  BRA.U !UP0, `(.L_x_10402) ;  /* 0x0000000108947547 */ /* 0x000fea000b800000 */
[----:B------:R-:W-:-:S09]  /*eee0*/  UISETP.NE.AND UP0, UPT, UR4, 0x1d, UPT ;  /* 0x0000001d0400788c */ /* 0x000fd2000bf05270 */
[----:B------:R-:W-:Y:S05]  /*eef0*/  BRA.U !UP0, `(.L_x_10403) ;  /* 0x0000000108807547 */ /* 0x000fea000b800000 */
[----:B------:R-:W-:-:S09]  /*ef00*/  UISETP.NE.AND UP0, UPT, UR4, 0x2c, UPT ;  /* 0x0000002c0400788c */ /* 0x000fd2000bf05270 */
[----:B------:R-:W-:Y:S05]  /*ef10*/  BRA.U UP0, `(.L_x_10382) ;  /* 0x0000000100307547 */ /* 0x000fea000b800000 */
[----:B0---4-:R-:W4:Y:S01]  /*ef20*/  LDG.E.U8 R0, desc[UR36][R24.64] ;  /* 0x0000002418007981 */ /* 0x011f22000c1e1100 */
        /* <DEDUP_REMOVED lines=11> */
.L_x_10382:
        /* <DEDUP_REMOVED lines=16> */
.L_x_10404:
[----:B------:R-:W-:Y:S01]  /*f0e0*/  CS2R R2, SRZ ;  /* 0x0000000000027805 */ /* 0x000fe2000001ff00 */
[----:B------:R-:W-:Y:S06]  /*f0f0*/  BRA `(.L_x_10383) ;  /* 0x0000000000147947 */ /* 0x000fec0003800000 */
.L_x_10403:
[----:B0-----:R-:W2:Y:S02]  /*f100*/  LDG.E.64 R2, desc[UR36][R24.64] ;  /* 0x0000002418027981 */ /* 0x001ea4000c1e1b00 */
[----:B--2---:R-:W0:Y:S01]  /*f110*/  I2F.F64.U64 R2, R2 ;  /* 0x0000000200027312 */ /* 0x004e220000301800 */
[----:B------:R-:W-:Y:S05]  /*f120*/  BRA `(.L_x_10383) ;  /* 0x0000000000087947 */ /* 0x000fea0003800000 */
.L_x_10402:
[----:B0-----:R-:W2:Y:S02]  /*f130*/  LDG.E R2, desc[UR36][R24.64] ;  /* 0x0000002418027981 */ /* 0x001ea4000c1e1900 */
[----:B--2---:R-:W0:Y:S02]  /*f140*/  I2F.F64.U32 R2, R2 ;  /* 0x0000000200027312 */ /* 0x004e240000201800 */
.L_x_10383:
[----:B------:R-:W-:Y:S05]  /*f150*/  BSYNC.RECONVERGENT B6 ;  /* 0x0000000000067941 */ /* 0x000fea0003800200 */
.L_x_10377:
[----:B------:R-:W2:Y:S01]  /*f160*/  LDCU.64 UR6, c[0x0][0x670] ;  /* 0x0000ce00ff0677ac */ /* 0x000ea20008000a00 */
[----:B------:R-:W3:Y:S01]  /*f170*/  LDCU.64 UR4, c[0x0][0x648] ;  /* 0x0000c900ff0477ac */ /* 0x000ee20008000a00 */
[----:B------:R-:W3:Y:S01]  /*f180*/  LDCU.64 UR8, c[0x0][0x668] ;  /* 0x0000cd00ff0877ac */ /* 0x000ee20008000a00 */
[----:B--2-45:R-:W-:Y:S01]  /*f190*/  DMUL R16, R16, UR6 ;  /* 0x0000000610107c28 */ /* 0x034fe20008000000 */
[----:B------:R-:W-:-:S04]  /*f1a0*/  ULOP3.LUT UR6, UR39, 0xff, URZ, 0xc0, !UPT ;  /* 0x000000ff27067892 */ /* 0x000fc8000f8ec0ff */
[----:B------:R-:W-:-:S03]  /*f1b0*/  UISETP.GT.AND UP0, UPT, UR6, 0x9, UPT ;  /* 0x000000090600788c */ /* 0x000fc6000bf04270 */
[----:B01----:R-:W-:Y:S01]  /*f1c0*/  DMUL R4, R16, R2 ;  /* 0x0000000210047228 */ /* 0x003fe20000000000 */
[----:B---3--:R-:W-:-:S04]  /*f1d0*/  IADD3 R2, P0, PT, R22, UR4, RZ ;  /* 0x0000000416027c10 */ /* 0x008fc8000ff1e0ff */
[----:B------:R-:W-:-:S03]  /*f1e0*/  IADD3.X R3, PT, PT, RZ, UR5, RZ, P0, !PT ;  /* 0x00000005ff037c10 */ /* 0x000fc600087fe4ff */
        /* <DEDUP_REMOVED lines=13> */
.L_x_10408:
[----:B------:R-:W0:Y:S02]  /*f2c0*/  F2I.S64.F64.TRUNC R4, R4 ;  /* 0x0000000400047311 */ /* 0x000e24000030d900 */
[----:B0-----:R-:W-:-:S05]  /*f2d0*/  IMAD.MOV.U32 R7, RZ, RZ, R4 ;  /* 0x000000ffff077224 */ /* 0x001fca00078e0004 */
[----:B------:R0:W-:Y:S01]  /*f2e0*/  STG.E.U8 desc[UR36][R2.64], R7 ;  /* 0x0000000702007986 */ /* 0x0001e2000c101124 */
[----:B------:R-:W-:Y:S05]  /*f2f0*/  BRA `(.L_x_10410) ;  /* 0x0000000c00e07947 */ /* 0x000fea0003800000 */
.L_x_10407:
        /* <DEDUP_REMOVED lines=9> */
.L_x_10412:
[----:B------:R-:W0:Y:S02]  /*f390*/  F2I.F64.TRUNC R5, R4 ;  /* 0x0000000400057311 */ /* 0x000e24000030d100 */
[----:B0-----:R0:W-:Y:S01]  /*f3a0*/  STG.E desc[UR36][R2.64], R5 ;  /* 0x0000000502007986 */ /* 0x0011e2000c101924 */
[----:B------:R-:W-:Y:S05]  /*f3b0*/  BRA `(.L_x_10410) ;  /* 0x0000000c00b07947 */ /* 0x000fea0003800000 */
.L_x_10411:
[----:B------:R-:W0:Y:S02]  /*f3c0*/  F2I.F64.TRUNC R5, R4 ;  /* 0x0000000400057311 */ /* 0x000e24000030d100 */
[----:B0-----:R0:W-:Y:S01]  /*f3d0*/  STG.E.U16 desc[UR36][R2.64], R5 ;  /* 0x0000000502007986 */ /* 0x0011e2000c101524 */
[----:B------:R-:W-:Y:S05]  /*f3e0*/  BRA `(.L_x_10410) ;  /* 0x0000000c00a47947 */ /* 0x000fea0003800000 */
.L_x_10406:
        /* <DEDUP_REMOVED lines=13> */
.L_x_10414:
        /* <DEDUP_REMOVED lines=8> */
.L_x_10413:
        /* <DEDUP_REMOVED lines=14> */
.L_x_10416:
        /* <DEDUP_REMOVED lines=9> */
.L_x_10415:
[----:B------:R0:W-:Y:S01]  /*f6b0*/  STG.E.64 desc[UR36][R2.64], R4 ;  /* 0x0000000402007986 */ /* 0x0001e2000c101b24 */
[----:B------:R-:W-:Y:S05]  /*f6c0*/  BRA `(.L_x_10410) ;  /* 0x0000000800ec7947 */ /* 0x000fea0003800000 */
.L_x_10405:
        /* <DEDUP_REMOVED lines=13> */
.L_x_10420:
        /* <DEDUP_REMOVED lines=22> */
.L_x_10423:
[----:B------:R-:W-:-:S04]  /*f900*/  SHF.R.U32.HI R5, RZ, 0x18, R7 ;  /* 0x00000018ff057819 */ /* 0x000fc80000011607 */
[----:B------:R-:W-:-:S07]  /*f910*/  LOP3.LUT R0, R0, 0x80, R5, 0xf8, !PT ;  /* 0x0000008000007812 */ /* 0x000fce00078ef805 */
.L_x_10422:
[----:B------:R-:W-:Y:S05]  /*f920*/  BSYNC.RECONVERGENT B0 ;  /* 0x0000000000007941 */ /* 0x000fea0003800200 */
.L_x_10421:
[----:B------:R0:W-:Y:S01]  /*f930*/  STG.E.U8 desc[UR36][R2.64], R0 ;  /* 0x0000000002007986 */ /* 0x0001e2000c101124 */
[----:B------:R-:W-:Y:S05]  /*f940*/  BRA `(.L_x_10410) ;  /* 0x00000008004c7947 */ /* 0x000fea0003800000 */
.L_x_10419:
        /* <DEDUP_REMOVED lines=22> */
.L_x_10426:
[----:B------:R-:W-:-:S04]  /*fab0*/  SHF.R.U32.HI R5, RZ, 0x18, R7 ;  /* 0x00000018ff057819 */ /* 0x000fc80000011607 */
[----:B------:R-:W-:-:S07]  /*fac0*/  LOP3.LUT R0, R0, 0x80, R5, 0xf8, !PT ;  /* 0x0000008000007812 */ /* 0x000fce00078ef805 */
.L_x_10425:
[----:B------:R-:W-:Y:S05]  /*fad0*/  BSYNC.RECONVERGENT B0 ;  /* 0x0000000000007941 */ /* 0x000fea0003800200 */
.L_x_10424:
[----:B------:R0:W-:Y:S01]  /*fae0*/  STG.E.U8 desc[UR36][R2.64], R0 ;  /* 0x0000000002007986 */ /* 0x0001e2000c101124 */
[----:B------:R-:W-:Y:S05]  /*faf0*/  BRA `(.L_x_10410) ;  /* 0x0000000400e07947 */ /* 0x000fea0003800000 */
.L_x_10418:
        /* <DEDUP_REMOVED lines=22> */
[----:B------:R-:W-:-:S05]  /*fc60*/  @!P0 IMAD.MOV R0, RZ, RZ, R6 ;  /* 0x000000ffff008224 */ /* 0x000fca00078e0206 */
[----:B------:R-:W-:-:S05]  /*fc70*/  @P1 MOV R5, R0 ;  /* 0x0000000000051202 */ /* 0x000fca0000000f00 */
[----:B------:R0:W-:Y:S01]  /*fc80*/  STG.E.U8 desc[UR36][R2.64], R5 ;  /* 0x0000000502007986 */ /* 0x0001e2000c101124 */
[----:B------:R-:W-:Y:S05]  /*fc90*/  BRA `(.L_x_10410) ;  /* 0x0000000400787947 */ /* 0x000fea0003800000 */
.L_x_10428:
[----:B------:R-:W0:Y:S02]  /*fca0*/  F2I.U64.F64.TRUNC R4, R4 ;  /* 0x0000000400047311 */ /* 0x000e24000030d800 */
[----:B0-----:R0:W-:Y:S01]  /*fcb0*/  STG.E.64 desc[UR36][R2.64], R4 ;  /* 0x0000000402007986 */ /* 0x0011e2000c101b24 */
[----:B------:R-:W-:Y:S05]  /*fcc0*/  BRA `(.L_x_10410) ;  /* 0x00000004006c7947 */ /* 0x000fea0003800000 */
.L_x_10427:
[----:B------:R-:W0:Y:S02]  /*fcd0*/  F2I.U32.F64.TRUNC R5, R4 ;  /* 0x0000000400057311 */ /* 0x000e24000030d000 */
[----:B0-----:R0:W-:Y:S01]  /*fce0*/  STG.E desc[UR36][R2.64], R5 ;  /* 0x0000000502007986 */ /* 0x0011e2000c101924 */
[----:B------:R-:W-:Y:S05]  /*fcf0*/  BRA `(.L_x_10410) ;  /* 0x0000000400607947 */ /* 0x000fea0003800000 */
.L_x_10417:
        /* <DEDUP_REMOVED lines=10> */
.L_x_10430:
[----:B------:R-:W-:-:S05]  /*fda0*/  CS2R R6, SRZ ;  /* 0x0000000000067805 */ /* 0x000fca000001ff00 */
[----:B------:R4:W-:Y:S01]  /*fdb0*/  STG.E.128 desc[UR36][R2.64], R4 ;  /* 0x0000000402007986 */ /* 0x0009e2000c101d24 */
[----:B------:R-:W-:Y:S05]  /*fdc0*/  BRA `(.L_x_10410) ;  /* 0x00000004002c7947 */ /* 0x000fea0003800000 */
.L_x_10429:
[----:B------:R-:W-:-:S09]  /*fdd0*/  UISETP.NE.AND UP0, UPT, UR6, 0xf, UPT ;  /* 0x0000000f0600788c */ /* 0x000fd2000bf05270 */
[----:B------:R-:W-:Y:S05]  /*fde0*/  BRA.U !UP0, `(.L_x_10431) ;  /* 0x0000000508087547 */ /* 0x000fea000b800000 */
[----:B------:R-:W-:-:S09]  /*fdf0*/  UISETP.NE.AND UP0, UPT, UR6, 0x17, UPT ;  /* 0x000000170600788c */ /* 0x000fd2000bf05270 */
[----:B------:R-:W-:Y:S05]  /*fe00*/  BRA.U !UP0, `(.L_x_10432) ;  /* 0x0000000108a07547 */ /* 0x000fea000b800000 */
[----:B------:R-:W-:-:S09]  /*fe10*/  UISETP.NE.AND UP0, UPT, UR6, 0x18, UPT ;  /* 0x000000180600788c */ /* 0x000fd2000bf05270 */
[----:B------:R-:W-:Y:S05]  /*fe20*/  BRA.U !UP0, `(.L_x_10433) ;  /* 0x0000000108447547 */ /* 0x000fea000b800000 */
.L_x_10409:
        /* <DEDUP_REMOVED lines=10> */
[----:B---3--:R-:W-:Y:S01]  /*fed0*/  IMAD.U32 R6, RZ, RZ, UR6 ;  /* 0x00000006ff067e24 */ /* 0x008fe2000f8e00ff */
[----:B------:R-:W-:Y:S01]  /*fee0*/  MOV R7, UR7 ;  /* 0x0000000700077c02 */ /* 0x000fe20008000f00 */
[----:B----4-:R-:W-:Y:S01]  /*fef0*/  IMAD.U32 R10, RZ, RZ, UR8 ;  /* 0x00000008ff0a7e24 */ /* 0x010fe2000f8e00ff */
[----:B-1----:R-:W-:-:S07]  /*ff00*/  MOV R11, UR9 ;  /* 0x00000009000b7c02 */ /* 0x002fce0008000f00 */
[----:B------:R-:W-:-:S07]  /*ff10*/  LEPC R20, `(.L_x_10434) ;  /* 0x000000001014794e */ /* 0x000fce0000000000 */
[----:B--2---:R-:W-:Y:S05]  /*ff20*/  CALL.ABS.NOINC R2 ;  /* 0x0000000002007343 */ /* 0x004fea0003c00000 */
.L_x_10434:
[----:B------:R-:W-:Y:S05]  /*ff30*/  BRA `(.L_x_10410) ;  /* 0x0000000000d07947 */ /* 0x000fea0003800000 */
.L_x_10433:
        /* <DEDUP_REMOVED lines=17> */
.L_x_10436:
[----:B------:R-:W-:Y:S05]  /*10050*/  BSYNC.RECONVERGENT B0 ;  /* 0x0000000000007941 */ /* 0x000fea0003800200 */
.L_x_10435:
[----:B------:R-:W-:-:S05]  /*10060*/  LOP3.LUT R7, R0, 0x80, R7, 0xf8, !PT ;  /* 0x0000008000077812 */ /* 0x000fca00078ef807 */
[----:B------:R1:W-:Y:S01]  /*10070*/  STG.E.U8 desc[UR36][R2.64], R7 ;  /* 0x0000000702007986 */ /* 0x0003e2000c101124 */
[----:B------:R-:W-:Y:S05]  /*10080*/  BRA `(.L_x_10410) ;  /* 0x00000000007c7947 */ /* 0x000fea0003800000 */
.L_x_10432:
        /* <DEDUP_REMOVED lines=16> */
.L_x_10438:
[----:B------:R-:W-:Y:S01]  /*10190*/  IMAD.MOV.U32 R0, RZ, RZ, 0x7f ;  /* 0x0000007fff007424 */ /* 0x000fe200078e00ff */
[----:B------:R-:W-:-:S04]  /*101a0*/  ISETP.GT.U32.AND P0, PT, R6, 0x7f800000, PT ;  /* 0x7f8000000600780c */ /* 0x000fc80003f04070 */
[----:B------:R-:W-:-:S09]  /*101b0*/  SEL R0, R0, 0x7c, P0 ;  /* 0x0000007c00007807 */ /* 0x000fd20000000000 */
.L_x_10439:
[----:B------:R-:W-:Y:S05]  /*101c0*/  BSYNC.RECONVERGENT B0 ;  /* 0x0000000000007941 */ /* 0x000fea0003800200 */
.L_x_10437:
[----:B------:R-:W-:-:S04]  /*101d0*/  SHF.R.U32.HI R5, RZ, 0x18, R7 ;  /* 0x00000018ff057819 */ /* 0x000fc80000011607 */
[----:B------:R-:W-:-:S05]  /*101e0*/  LOP3.LUT R5, R0, 0x80, R5, 0xf8, !PT ;  /* 0x0000008000057812 */ /* 0x000fca00078ef805 */
[----:B------:R0:W-:Y:S01]  /*101f0*/  STG.E.U8 desc[UR36][R2.64], R5 ;  /* 0x0000000502007986 */ /* 0x0001e2000c101124 */
[----:B------:R-:W-:Y:S05]  /*10200*/  BRA `(.L_x_10410) ;  /* 0x00000000001c7947 */ /* 0x000fea0003800000 */
.L_x_10431:
[----:B------:R-:W-:Y:S01]  /*10210*/  UMOV UR4, 0xf0000000 ;  /* 0xf000000000047882 */ /* 0x000fe20000000000 */
[----:B------:R-:W-:Y:S01]  /*10220*/  UMOV UR5, 0x380fffff ;  /* 0x380fffff00057882 */ /* 0x000fe20000000000 */
[----:B------:R-:W0:Y:S01]  /*10230*/  F2F.F32.F64 R0, R4 ;  /* 0x0000000400007310 */ /* 0x000e220000301000 */
[----:B------:R-:W-:-:S14]  /*10240*/  DSETP.GEU.AND P0, PT, |R4|, UR4, PT ;  /* 0x0000000404007e2a */ /* 0x000fdc000bf0e200 */
[----:B0-----:R-:W-:-:S05]  /*10250*/  @!P0 FMUL R0, R0, 1.175494350822287508e-38 ;  /* 0x0080000000008820 */ /* 0x001fca0000400000 */
[----:B------:R-:W-:-:S05]  /*10260*/  F2FP.BF16.F32.PACK_AB R0, RZ, R0 ;  /* 0x00000000ff00723e */ /* 0x000fca00000010ff */
[----:B------:R2:W-:Y:S02]  /*10270*/  STG.E.U16 desc[UR36][R2.64], R0 ;  /* 0x0000000002007986 */ /* 0x0005e4000c101524 */
.L_x_10410:
[----:B------:R-:W-:-:S07]  /*10280*/  IADD3 R23, PT, PT, R23, 0x80, RZ ;  /* 0x0000008017177810 */ /* 0x000fce0007ffe0ff */
.L_x_10319:
[----:B------:R-:W-:Y:S05]  /*10290*/  BSYNC.RECONVERGENT B7 ;  /* 0x0000000000077941 */ /* 0x000fea0003800200 */
.L_x_10318:
[----:B------:R-:W5:Y:S02]  /*102a0*/  LDCU UR4, c[0x0][0x380] ;  /* 0x00007000ff0477ac */ /* 0x000f640008000800 */
[----:B-----5:R-:W-:-:S13]  /*102b0*/  ISETP.GE.AND P0, PT, R23, UR4, PT ;  /* 0x0000000417007c0c */ /* 0x020fda000bf06270 */
[----:B------:R-:W-:Y:S05]  /*102c0*/  @P0 EXIT ;  /* 0x000000000000094d */ /* 0x000fea0003800000 */
[----:B------:R-:W5:Y:S01]  /*102d0*/  LDCU UR4, c[0x0][0x388] ;  /* 0x00007100ff0477ac */ /* 0x000f620008000800 */
[----:B------:R-:W-:Y:S02]  /*102e0*/  HFMA2 R16, -RZ, RZ, 0, 0 ;  /* 0x00000000ff107431 */ /* 0x000fe400000001ff */
[----:B------:R-:W-:Y:S01]  /*102f0*/  IMAD.MOV.U32 R24, RZ, RZ, RZ ;  /* 0x000000ffff187224 */ /* 0x000fe200078e00ff */
[----:B------:R-:W-:Y:S01]  /*10300*/  MOV R18, RZ ;  /* 0x000000ff00127202 */ /* 0x000fe20000000f00 */
[----:B0-2---:R-:W-:Y:S01]  /*10310*/  IMAD.MOV.U32 R0, RZ, RZ, RZ ;  /* 0x000000ffff007224 */ /* 0x005fe200078e00ff */
        /* <DEDUP_REMOVED lines=375> */
.L_x_10440:
        /* <DEDUP_REMOVED lines=21> */
.L_x_10445:
[----:B------:R-:W2:Y:S02]  /*11be0*/  LDG.E.U8 R2, desc[UR36][R2.64] ;  /* 0x0000002402027981 */ /* 0x000ea4000c1e1100 */
[----:B--2---:R2:W3:Y:S01]  /*11bf0*/  I2F.F64.U16 R22, R2 ;  /* 0x0000000200167312 */ /* 0x0044e20000101800 */
[----:B------:R-:W-:Y:S05]  /*11c00*/  BRA `(.L_x_10447) ;  /* 0x0000000c00607947 */ /* 0x000fea0003800000 */
.L_x_10444:
        /* <DEDUP_REMOVED lines=9> */
.L_x_10449:
[----:B------:R-:W2:Y:S02]  /*11ca0*/  LDG.E R2, desc[UR36][R2.64] ;  /* 0x0000002402027981 */ /* 0x000ea4000c1e1900 */
[----:B--2---:R0:W1:Y:S01]  /*11cb0*/  I2F.F64 R22, R2 ;  /* 0x0000000200167312 */ /* 0x0040620000201c00 */
[----:B------:R-:W-:Y:S05]  /*11cc0*/  BRA `(.L_x_10447) ;  /* 0x0000000c00307947 */ /* 0x000fea0003800000 */
.L_x_10448:
[----:B------:R-:W2:Y:S02]  /*11cd0*/  LDG.E.U16 R2, desc[UR36][R2.64] ;  /* 0x0000002402027981 */ /* 0x000ea4000c1e1500 */
[----:B--2---:R4:W0:Y:S01]  /*11ce0*/  I2F.F64.S16 R22, R2 ;  /* 0x0000000200167312 */ /* 0x0048220000101c00 */
[----:B------:R-:W-:Y:S05]  /*11cf0*/  BRA `(.L_x_10447) ;  /* 0x0000000c00247947 */ /* 0x000fea0003800000 */
.L_x_10443:
        /* <DEDUP_REMOVED lines=10> */
.L_x_10451:
[----:B------:R-:W2:Y:S02]  /*11da0*/  LDG.E.U16 R0, desc[UR36][R2.64] ;  /* 0x0000002402007981 */ /* 0x000ea4000c1e1500 */
[----:B--2---:R-:W-:-:S05]  /*11db0*/  HADD2.F32 R0, -RZ, R0.H0_H0 ;  /* 0x20000000ff007230 */ /* 0x004fca0000004100 */
[----:B------:R-:W-:-:S04]  /*11dc0*/  FMUL.FTZ R0, R0, 1 ;  /* 0x3f80000000007820 */ /* 0x000fc80000410000 */
[----:B------:R0:W1:Y:S01]  /*11dd0*/  F2F.F64.F32 R22, R0 ;  /* 0x0000000000167310 */ /* 0x0000620000201800 */
[----:B------:R-:W-:Y:S05]  /*11de0*/  BRA `(.L_x_10447) ;  /* 0x0000000800e87947 */ /* 0x000fea0003800000 */
.L_x_10450:
        /* <DEDUP_REMOVED lines=10> */
.L_x_10453:
[----:B------:R-:W2:Y:S02]  /*11e90*/  LDG.E.U16 R2, desc[UR36][R2.64] ;  /* 0x0000002402027981 */ /* 0x000ea4000c1e1500 */
[----:B--2---:R-:W-:-:S05]  /*11ea0*/  HADD2.F32 R0, -RZ, R2.H0_H0 ;  /* 0x20000002ff007230 */ /* 0x004fca0000004100 */
[----:B------:R-:W-:-:S04]  /*11eb0*/  FMUL.FTZ R0, R0, 1 ;  /* 0x3f80000000007820 */ /* 0x000fc80000410000 */
[----:B------:R0:W1:Y:S01]  /*11ec0*/  F2F.F64.F32 R22, R0 ;  /* 0x0000000000167310 */ /* 0x0000620000201800 */
[----:B------:R-:W-:Y:S05]  /*11ed0*/  BRA `(.L_x_10447) ;  /* 0x0000000800ac7947 */ /* 0x000fea0003800000 */
.L_x_10452:
[----:B------:R0:W5:Y:S01]  /*11ee0*/  LDG.E.64 R22, desc[UR36][R2.64] ;  /* 0x0000002402167981 */ /* 0x000162000c1e1b00 */
[----:B------:R-:W-:Y:S05]  /*11ef0*/  BRA `(.L_x_10447) ;  /* 0x0000000800a47947 */ /* 0x000fea0003800000 */
.L_x_10442:
        /* <DEDUP_REMOVED lines=13> */
.L_x_10456:
[----:B------:R0:W5:Y:S01]  /*11fd0*/  LDG.E.64 R22, desc[UR36][R2.64] ;  /* 0x0000002402167981 */ /* 0x000162000c1e1b00 */
[----:B------:R-:W-:Y:S05]  /*11fe0*/  BRA `(.L_x_10447) ;  /* 0x0000000800687947 */ /* 0x000fea0003800000 */
.L_x_10455:
        /* <DEDUP_REMOVED lines=27> */
.L_x_10458:
        /* <DEDUP_REMOVED lines=14> */
.L_x_10457:
[----:B------:R-:W2:Y:S02]  /*12280*/  LDG.E.U16 R0, desc[UR36][R2.64] ;  /* 0x0000002402007981 */ /* 0x000ea4000c1e1500 */
[----:B--2---:R-:W-:-:S04]  /*12290*/  IMAD.U32 R0, R0, 0x10000, RZ ;  /* 0x0001000000007824 */ /* 0x004fc800078e00ff */
[----:B------:R-:W-:-:S04]  /*122a0*/  FMUL.FTZ R0, R0, 1 ;  /* 0x3f80000000007820 */ /* 0x000fc80000410000 */
[----:B------:R0:W1:Y:S01]  /*122b0*/  F2F.F64.F32 R22, R0 ;  /* 0x0000000000167310 */ /* 0x0000620000201800 */
[----:B------:R-:W-:Y:S05]  /*122c0*/  BRA `(.L_x_10447) ;  /* 0x0000000400b07947 */ /* 0x000fea0003800000 */
.L_x_10454:
        /* <DEDUP_REMOVED lines=11> */
.L_x_10461:
        /* <DEDUP_REMOVED lines=21> */
.L_x_10463:
[----:B------:R-:W-:Y:S05]  /*124d0*/  BSYNC.RECONVERGENT B0 ;  /* 0x0000000000007941 */ /* 0x000fea0003800200 */
.L_x_10462:
[----:B------:R-:W-:Y:S02]  /*124e0*/  SHF.L.U32 R0, R0, 0x14, RZ ;  /* 0x0000001400007819 */ /* 0x000fe400000006ff */
[----:B------:R-:W-:-:S04]  /*124f0*/  LEA R2, R2, 0x3b800000, 0x17 ;  /* 0x3b80000002027811 */ /* 0x000fc800078eb8ff */
[----:B------:R-:W-:-:S05]  /*12500*/  LOP3.LUT R0, R2, R0, R7, 0xfe, !PT ;  /* 0x0000000002007212 */ /* 0x000fca00078efe07 */
[----:B------:R-:W-:-:S04]  /*12510*/  FMUL.FTZ R0, R0, 1 ;  /* 0x3f80000000007820 */ /* 0x000fc80000410000 */
[----:B------:R0:W1:Y:S01]  /*12520*/  F2F.F64.F32 R22, R0 ;  /* 0x0000000000167310 */ /* 0x0000620000201800 */
[----:B------:R-:W-:Y:S05]  /*12530*/  BRA `(.L_x_10447) ;  /* 0x0000000400147947 */ /* 0x000fea0003800000 */
.L_x_10460:
        /* <DEDUP_REMOVED lines=21> */
.L_x_10465:
[----:B------:R-:W-:Y:S05]  /*12690*/  BSYNC.RECONVERGENT B0 ;  /* 0x0000000000007941 */ /* 0x000fea0003800200 */
.L_x_10464:
[----:B------:R-:W-:Y:S01]  /*126a0*/  IMAD.SHL.U32 R0, R0, 0x200000, RZ ;  /* 0x0020000000007824 */ /* 0x000fe200078e00ff */
[----:B------:R-:W-:-:S04]  /*126b0*/  LEA R2, R2, 0x37800000, 0x17 ;  /* 0x3780000002027811 */ /* 0x000fc800078eb8ff */
[----:B------:R-:W-:-:S05]  /*126c0*/  LOP3.LUT R0, R2, R0, R7, 0xfe, !PT ;  /* 0x0000000002007212 */ /* 0x000fca00078efe07 */
[----:B------:R-:W-:-:S04]  /*126d0*/  FMUL.FTZ R0, R0, 1 ;  /* 0x3f80000000007820 */ /* 0x000fc80000410000 */
[----:B------:R0:W1:Y:S01]  /*126e0*/  F2F.F64.F32 R22, R0 ;  /* 0x0000000000167310 */ /* 0x0000620000201800 */
[----:B------:R-:W-:Y:S05]  /*126f0*/  BRA `(.L_x_10447) ;  /* 0x0000000000a47947 */ /* 0x000fea0003800000 */
.L_x_10459:
        /* <DEDUP_REMOVED lines=18> */
.L_x_10446:
        /* <DEDUP_REMOVED lines=16> */
.L_x_10468:
[----:B------:R-:W-:Y:S01]  /*12920*/  CS2R R22, SRZ ;  /* 0x0000000000167805 */ /* 0x000fe2000001ff00 */
[----:B------:R-:W-:Y:S06]  /*12930*/  BRA `(.L_x_10447) ;  /* 0x0000000000147947 */ /* 0x000fec0003800000 */
.L_x_10467:
[----:B------:R-:W2:Y:S02]  /*12940*/  LDG.E.64 R22, desc[UR36][R2.64] ;  /* 0x0000002402167981 */ /* 0x000ea4000c1e1b00 */
[----:B--2---:R-:W0:Y:S01]  /*12950*/  I2F.F64.U64 R22, R22 ;  /* 0x0000001600167312 */ /* 0x004e220000301800 */
[----:B------:R-:W-:Y:S05]  /*12960*/  BRA `(.L_x_10447) ;  /* 0x0000000000087947 */ /* 0x000fea0003800000 */
.L_x_10466:
[----:B------:R-:W2:Y:S02]  /*12970*/  LDG.E R2, desc[UR36][R2.64] ;  /* 0x0000002402027981 */ /* 0x000ea4000c1e1900 */
[----:B--2---:R0:W1:Y:S02]  /*12980*/  I2F.F64.U32 R22, R2 ;  /* 0x0000000200167312 */ /* 0x0040640000201800 */
.L_x_10447:
[----:B------:R-:W-:Y:S05]  /*12990*/  BSYNC.RECONVERGENT B6 ;  /* 0x0000000000067941 */ /* 0x000fea0003800200 */
.L_x_10441:
[----:B------:R-:W0:Y:S01]  /*129a0*/  LDCU.64 UR6, c[0x0][0x658] ;  /* 0x0000cb00ff0677ac */ /* 0x000e220008000a00 */
[----:B------:R-:W-:Y:S01]  /*129b0*/  BSSY.RECONVERGENT B6, `(.L_x_10469) ;  /* 0x00000ec000067945 */ /* 0x000fe20003800200 */
[----:B------:R-:W-:-:S04]  /*129c0*/  UPRMT UR4, UR39, 0x7772, URZ ;  /* 0x0000777227047896 */ /* 0x000fc800080000ff */
[----:B------:R-:W-:Y:S01]  /*129d0*/  UISETP.GT.AND UP0, UPT, UR4, 0x9, UPT ;  /* 0x000000090400788c */ /* 0x000fe2000bf04270 */
[----:B0-2-4-:R-:W-:-:S04]  /*129e0*/  IADD3 R2, P0, PT, R18, UR6, RZ ;  /* 0x0000000612027c10 */ /* 0x015fc8000ff1e0ff */
        /* <DEDUP_REMOVED lines=13> */
.L_x_10473:
[----:B------:R-:W2:Y:S02]  /*12ac0*/  LDG.E.U8 R2, desc[UR36][R2.64] ;  /* 0x0000002402027981 */ /* 0x000ea4000c1e1100 */
[----:B--2---:R4:W0:Y:S01]  /*12ad0*/  I2F.F64.U16 R18, R2 ;  /* 0x0000000200127312 */ /* 0x0048220000101800 */
[----:B------:R-:W-:Y:S05]  /*12ae0*/  BRA `(.L_x_10475) ;  /* 0x0000000c00607947 */ /* 0x000fea0003800000 */
.L_x_10472:
        /* <DEDUP_REMOVED lines=9> */
.L_x_10477:
[----:B------:R-:W2:Y:S02]  /*12b80*/  LDG.E R2, desc[UR36][R2.64] ;  /* 0x0000002402027981 */ /* 0x000ea4000c1e1900 */
[----:B--2---:R0:W2:Y:S01]  /*12b90*/  I2F.F64 R18, R2 ;  /* 0x0000000200127312 */ /* 0x0040a20000201c00 */
[----:B------:R-:W-:Y:S05]  /*12ba0*/  BRA `(.L_x_10475) ;  /* 0x0000000c00307947 */ /* 0x000fea0003800000 */
.L_x_10476:
[----:B------:R-:W2:Y:S02]  /*12bb0*/  LDG.E.U16 R2, desc[UR36][R2.64] ;  /* 0x0000002402027981 */ /* 0x000ea4000c1e1500 */
[----:B--2---:R0:W2:Y:S01]  /*12bc0*/  I2F.F64.S16 R18, R2 ;  /* 0x0000000200127312 */ /* 0x0040a20000101c00 */
[----:B------:R-:W-:Y:S05]  /*12bd0*/  BRA `(.L_x_10475) ;  /* 0x0000000c00247947 */ /* 0x000fea0003800000 */
.L_x_10471:
        /* <DEDUP_REMOVED lines=10> */
.L_x_10479:
[----:B------:R-:W2:Y:S02]  /*12c80*/  LDG.E.U16 R0, desc[UR36][R2.64] ;  /* 0x0000002402007981 */ /* 0x000ea4000c1e1500 */
[----:B--2---:R-:W-:-:S05]  /*12c90*/  HADD2.F32 R0, -RZ, R0.H0_H0 ;  /* 0x20000000ff007230 */ /* 0x004fca0000004100 */
[----:B------:R-:W-:-:S04]  /*12ca0*/  FMUL.FTZ R0, R0, 1 ;  /* 0x3f80000000007820 */ /* 0x000fc80000410000 */
[----:B------:R0:W2:Y:S01]  /*12cb0*/  F2F.F64.F32 R18, R0 ;  /* 0x0000000000127310 */ /* 0x0000a20000201800 */
[----:B------:R-:W-:Y:S05]  /*12cc0*/  BRA `(.L_x_10475) ;  /* 0x0000000800e87947 */ /* 0x000fea0003800000 */
.L_x_10478:
        /* <DEDUP_REMOVED lines=10> */
.L_x_10481:
[----:B------:R-:W2:Y:S02]  /*12d70*/  LDG.E.U16 R2, desc[UR36][R2.64] ;  /* 0x0000002402027981 */ /* 0x000ea4000c1e1500 */
[----:B--2---:R-:W-:-:S05]  /*12d80*/  HADD2.F32 R0, -RZ, R2.H0_H0 ;  /* 0x20000002ff007230 */ /* 0x004fca0000004100 */
[----:B------:R-:W-:-:S04]  /*12d90*/  FMUL.FTZ R0, R0, 1 ;  /* 0x3f80000000007820 */ /* 0x000fc80000410000 */
[----:B------:R0:W2:Y:S01]  /*12da0*/  F2F.F64.F32 R18, R0 ;  /* 0x0000000000127310 */ /* 0x0000a20000201800 */
[----:B------:R-:W-:Y:S05]  /*12db0*/  BRA `(.L_x_10475) ;  /* 0x0000000800ac7947 */ /* 0x000fea0003800000 */
.L_x_10480:
[----:B------:R0:W5:Y:S01]  /*12dc0*/  LDG.E.64 R18, desc[UR36][R2.64] ;  /* 0x0000002402127981 */ /* 0x000162000c1e1b00 */
[----:B------:R-:W-:Y:S05]  /*12dd0*/  BRA `(.L_x_10475) ;  /* 0x0000000800a47947 */ /* 0x000fea0003800000 */
.L_x_10470:
        /* <DEDUP_REMOVED lines=13> */
.L_x_10484:
[----:B------:R0:W5:Y:S01]  /*12eb0*/  LDG.E.64 R18, desc[UR36][R2.64] ;  /* 0x0000002402127981 */ /* 0x000162000c1e1b00 */
[----:B------:R-:W-:Y:S05]  /*12ec0*/  BRA `(.L_x_10475) ;  /* 0x0000000800687947 */ /* 0x000fea0003800000 */
.L_x_10483:
        /* <DEDUP_REMOVED lines=27> */
.L_x_10486:
        /* <DEDUP_REMOVED lines=14> */
.L_x_10485:
[----:B------:R-:W2:Y:S02]  /*13160*/  LDG.E.U16 R0, desc[UR36][R2.64] ;  /* 0x0000002402007981 */ /* 0x000ea4000c1e1500 */
[----:B--2---:R-:W-:-:S04]  /*13170*/  IMAD.U32 R0, R0, 0x10000, RZ ;  /* 0x0001000000007824 */ /* 0x004fc800078e00ff */
[----:B------:R-:W-:-:S04]  /*13180*/  FMUL.FTZ R0, R0, 1 ;  /* 0x3f80000000007820 */ /* 0x000fc80000410000 */
[----:B------:R0:W2:Y:S01]  /*13190*/  F2F.F64.F32 R18, R0 ;  /* 0x0000000000127310 */ /* 0x0000a20000201800 */
[----:B------:R-:W-:Y:S05]  /*131a0*/  BRA `(.L_x_10475) ;  /* 0x0000000400b07947 */ /* 0x000fea0003800000 */
.L_x_10482:
        /* <DEDUP_REMOVED lines=11> */
.L_x_10489:
        /* <DEDUP_REMOVED lines=21> */
.L_x_10491:
[----:B------:R-:W-:Y:S05]  /*133b0*/  BSYNC.RECONVERGENT B0 ;  /* 0x0000000000007941 */ /* 0x000fea0003800200 */
.L_x_10490:
[----:B------:R-:W-:Y:S02]  /*133c0*/  SHF.L.U32 R0, R0, 0x14, RZ ;  /* 0x0000001400007819 */ /* 0x000fe400000006ff */
[----:B------:R-:W-:-:S04]  /*133d0*/  LEA R2, R2, 0x3b800000, 0x17 ;  /* 0x3b80000002027811 */ /* 0x000fc800078eb8ff */
[----:B------:R-:W-:-:S05]  /*133e0*/  LOP3.LUT R0, R2, R0, R7, 0xfe, !PT ;  /* 0x0000000002007212 */ /* 0x000fca00078efe07 */
[----:B------:R-:W-:-:S04]  /*133f0*/  FMUL.FTZ R0, R0, 1 ;  /* 0x3f80000000007820 */ /* 0x000fc80000410000 */
[----:B------:R0:W2:Y:S01]  /*13400*/  F2F.F64.F32 R18, R0 ;  /* 0x0000000000127310 */ /* 0x0000a20000201800 */
[----:B------:R-:W-:Y:S05]  /*13410*/  BRA `(.L_x_10475) ;  /* 0x0000000400147947 */ /* 0x000fea0003800000 */
.L_x_10488:
        /* <DEDUP_REMOVED lines=21> */
.L_x_10493:
[----:B------:R-:W-:Y:S05]  /*13570*/  BSYNC.RECONVERGENT B0 ;  /* 0x0000000000007941 */ /* 0x000fea0003800200 */
.L_x_10492:
[----:B------:R-:W-:Y:S01]  /*13580*/  IMAD.SHL.U32 R0, R0, 0x200000, RZ ;  /* 0x0020000000007824 */ /* 0x000fe200078e00ff */
[----:B------:R-:W-:-:S04]  /*13590*/  LEA R2, R2, 0x37800000, 0x17 ;  /* 0x3780000002027811 */ /* 0x000fc800078eb8ff */
[----:B------:R-:W-:-:S05]  /*135a0*/  LOP3.LUT R0, R2, R0, R7, 0xfe, !PT ;  /* 0x0000000002007212 */ /* 0x000fca00078efe07 */
[----:B------:R-:W-:-:S04]  /*135b0*/  FMUL.FTZ R0, R0, 1 ;  /* 0x3f80000000007820 */ /* 0x000fc80000410000 */
[----:B------:R0:W2:Y:S01]  /*135c0*/  F2F.F64.F32 R18, R0 ;  /* 0x0000000000127310 */ /* 0x0000a20000201800 */
[----:B------:R-:W-:Y:S05]  /*135d0*/  BRA `(.L_x_10475) ;  /* 0x0000000000a47947 */ /* 0x000fea0003800000 */
.L_x_10487:
        /* <DEDUP_REMOVED lines=16> */
[----:B------:R0:W2:Y:S01]  /*136e0*/  @P0 F2F.F64.F32 R18, R0 ;  /* 0x0000000000120310 */ /* 0x0000a20000201800 */
[----:B------:R-:W-:Y:S05]  /*136f0*/  BRA `(.L_x_10475) ;  /* 0x00000000005c7947 */ /* 0x000fea0003800000 */
.L_x_10474:
        /* <DEDUP_REMOVED lines=16> */
.L_x_10496:
[----:B------:R-:W-:Y:S01]  /*13800*/  CS2R R18, SRZ ;  /* 0x0000000000127805 */ /* 0x000fe2000001ff00 */
[----:B------:R-:W-:Y:S06]  /*13810*/  BRA `(.L_x_10475) ;  /* 0x0000000000147947 */ /* 0x000fec0003800000 */
.L_x_10495:
[----:B------:R-:W2:Y:S02]  /*13820*/  LDG.E.64 R18, desc[UR36][R2.64] ;  /* 0x0000002402127981 */ /* 0x000ea4000c1e1b00 */
[----:B--2---:R-:W0:Y:S01]  /*13830*/  I2F.F64.U64 R18, R18 ;  /* 0x0000001200127312 */ /* 0x004e220000301800 */
[----:B------:R-:W-:Y:S05]  /*13840*/  BRA `(.L_x_10475) ;  /* 0x0000000000087947 */ /* 0x000fea0003800000 */
.L_x_10494:
[----:B------:R-:W2:Y:S02]  /*13850*/  LDG.E R2, desc[UR36][R2.64] ;  /* 0x0000002402027981 */ /* 0x000ea4000c1e1900 */
[----:B--2---:R0:W2:Y:S02]  /*13860*/  I2F.F64.U32 R18, R2 ;  /* 0x0000000200127312 */ /* 0x0040a40000201800 */
.L_x_10475:
[----:B------:R-:W-:Y:S05]  /*13870*/  BSYNC.RECONVERGENT B6 ;  /* 0x0000000000067941 */ /* 0x000fea0003800200 */
.L_x_10469:
        /* <DEDUP_REMOVED lines=15> */
[----:B0---4-:R-:W4:Y:S02]  /*13970*/  LDG.E.S8 R2, desc[UR36][R24.64] ;  /* 0x0000002418027981 */ /* 0x011f24000c1e1300 */
[----:B----4-:R-:W0:Y:S01]  /*13980*/  I2F.F64.S16 R2, R2 ;  /* 0x0000000200027312 */ /* 0x010e220000101c00 */
[----:B------:R-:W-:Y:S05]  /*13990*/  BRA `(.L_x_10503) ;  /* 0x0000000c006c7947 */ /* 0x000fea0003800000 */
.L_x_10501:
[----:B0---4-:R-:W4:Y:S02]  /*139a0*/  LDG.E.U8 R2, desc[UR36][R24.64] ;  /* 0x0000002418027981 */ /* 0x011f24000c1e1100 */
[----:B----4-:R-:W0:Y:S01]  /*139b0*/  I2F.F64.U16 R2, R2 ;  /* 0x0000000200027312 */ /* 0x010e220000101800 */
[----:B------:R-:W-:Y:S05]  /*139c0*/  BRA `(.L_x_10503) ;  /* 0x0000000c00607947 */ /* 0x000fea0003800000 */
.L_x_10500:
[----:B------:R-:W-:-:S09]  /*139d0*/  UISETP.NE.AND UP0, UPT, UR4, 0x2, UPT ;  /* 0x000000020400788c */ /* 0x000fd2000bf05270 */
[----:B------:R-:W-:Y:S05]  /*139e0*/  BRA.U !UP0, `(.L_x_10504) ;  /* 0x0000000108287547 */ /* 0x000fea000b800000 */
[----:B------:R-:W-:-:S09]  /*139f0*/  UISETP.NE.AND UP0, UPT, UR4, 0x3, UPT ;  /* 0x000000030400788c */ /* 0x000fd2000bf05270 */
[----:B------:R-:W-:Y:S05]  /*13a00*/  BRA.U !UP0, `(.L_x_10505) ;  /* 0x0000000108147547 */ /* 0x000fea000b800000 */
[----:B------:R-:W-:-:S09]  /*13a10*/  UISETP.NE.AND UP0, UPT, UR4, 0x4, UPT ;  /* 0x000000040400788c */ /* 0x000fd2000bf05270 */
[----:B------:R-:W-:Y:S05]  /*13a20*/  BRA.U UP0, `(.L_x_10502) ;  /* 0x0000000900ec7547 */ /* 0x000fea000b800000 */
[----:B0---4-:R-:W4:Y:S02]  /*13a30*/  LDG.E.64 R2, desc[UR36][R24.64] ;  /* 0x0000002418027981 */ /* 0x011f24000c1e1b00 */
[----:B----4-:R-:W0:Y:S01]  /*13a40*/  I2F.F64.S64 R2, R2 ;  /* 0x0000000200027312 */ /* 0x010e220000301c00 */
[----:B------:R-:W-:Y:S05]  /*13a50*/  BRA `(.L_x_10503) ;  /* 0x0000000c003c7947 */ /* 0x000fea0003800000 */
.L_x_10505:
[----:B0---4-:R-:W4:Y:S02]  /*13a60*/  LDG.E R2, desc[UR36][R24.64] ;  /* 0x0000002418027981 */ /* 0x011f24000c1e1900 */
[----:B----4-:R-:W0:Y:S01]  /*13a70*/  I2F.F64 R2, R2 ;  /* 0x0000000200027312 */ /* 0x010e220000201c00 */
[----:B------:R-:W-:Y:S05]  /*13a80*/  BRA `(.L_x_10503) ;  /* 0x0000000c00307947 */ /* 0x000fea0003800000 */
.L_x_10504:
[----:B0---4-:R-:W4:Y:S02]  /*13a90*/  LDG.E.U16 R2, desc[UR36][R24.64] ;  /* 0x0000002418027981 */ /* 0x011f24000c1e1500 */
[----:B----4-:R-:W0:Y:S01]  /*13aa0*/  I2F.F64.S16 R2, R2 ;  /* 0x0000000200027312 */ /* 0x010e220000101c00 */
[----:B------:R-:W-:Y:S05]  /*13ab0*/  BRA `(.L_x_10503) ;  /* 0x0000000c00247947 */ /* 0x000fea0003800000 */
.L_x_10499:
[----:B------:R-:W-:-:S09]  /*13ac0*/  UISETP.GT.AND UP0, UPT, UR4, 0x6, UPT ;  /* 0x000000060400788c */ /* 0x000fd2000bf04270 */
[----:B------:R-:W-:Y:S05]  /*13ad0*/  BRA.U UP0, `(.L_x_10506) ;  /* 0x0000000100347547 */ /* 0x000fea000b800000 */
[----:B------:R-:W-:-:S09]  /*13ae0*/  UISETP.NE.AND UP0, UPT, UR4, 0x5, UPT ;  /* 0x000000050400788c */ /* 0x000fd2000bf05270 */
[----:B------:R-:W-:Y:S05]  /*13af0*/  BRA.U !UP0, `(.L_x_10507) ;  /* 0x0000000108187547 */ /* 0x000fea000b800000 */
[----:B------:R-:W-:-:S09]  /*13b00*/  UISETP.NE.AND UP0, UPT, UR4, 0x6, UPT ;  /* 0x000000060400788c */ /* 0x000fd2000bf05270 */
[----:B------:R-:W-:Y:S05]  /*13b10*/  BRA.U UP0, `(.L_x_10502) ;  /* 0x0000000900b07547 */ /* 0x000fea000b800000 */
[----:B0---4-:R-:W4:Y:S02]  /*13b20*/  LDG.E R2, desc[UR36][R24.64] ;  /* 0x0000002418027981 */ /* 0x011f24000c1e1900 */
[----:B----4-:R-:W-:-:S06]  /*13b30*/  FMUL.FTZ R2, R2, 1 ;  /* 0x3f80000002027820 */ /* 0x010fcc0000410000 */
[----:B------:R-:W0:Y:S01]  /*13b40*/  F2F.F64.F32 R2, R2 ;  /* 0x0000000200027310 */ /* 0x000e220000201800 */
[----:B------:R-:W-:Y:S05]  /*13b50*/  BRA `(.L_x_10503) ;  /* 0x0000000800fc7947 */ /* 0x000fea0003800000 */
.L_x_10507:
[----:B0-----:R-:W2:Y:S02]  /*13b60*/  LDG.E.U16 R0, desc[UR36][R24.64] ;  /* 0x0000002418007981 */ /* 0x001ea4000c1e1500 */
[----:B--2---:R-:W-:-:S05]  /*13b70*/  HADD2.F32 R0, -RZ, R0.H0_H0 ;  /* 0x20000000ff007230 */ /* 0x004fca0000004100 */
[----:B------:R-:W-:-:S04]  /*13b80*/  FMUL.FTZ R0, R0, 1 ;  /* 0x3f80000000007820 */ /* 0x000fc80000410000 */
[----:B----4-:R0:W1:Y:S01]  /*13b90*/  F2F.F64.F32 R2, R0 ;  /* 0x0000000000027310 */ /* 0x0100620000201800 */
[----:B------:R-:W-:Y:S05]  /*13ba0*/  BRA `(.L_x_10503) ;  /* 0x0000000800e87947 */ /* 0x000fea0003800000 */
.L_x_10506:
[----:B------:R-:W-:-:S09]  /*13bb0*/  UISETP.NE.AND UP0, UPT, UR4, 0x7, UPT ;  /* 0x000000070400788c */ /* 0x000fd2000bf05270 */
[----:B------:R-:W-:Y:S05]  /*13bc0*/  BRA.U !UP0, `(.L_x_10508) ;  /* 0x0000000108347547 */ /* 0x000fea000b800000 */
[----:B------:R-:W-:-:S09]  /*13bd0*/  UISETP.NE.AND UP0, UPT, UR4, 0x8, UPT ;  /* 0x000000080400788c */ /* 0x000fd2000bf05270 */
[----:B------:R-:W-:Y:S05]  /*13be0*/  BRA.U !UP0, `(.L_x_10509) ;  /* 0x0000000108187547 */ /* 0x000fea000b800000 */
[----:B------:R-:W-:-:S09]  /*13bf0*/  UISETP.NE.AND UP0, UPT, UR4, 0x9, UPT ;  /* 0x000000090400788c */ /* 0x000fd2000bf05270 */
[----:B------:R-:W-:Y:S05]  /*13c00*/  BRA.U UP0, `(.L_x_10502) ;  /* 0x0000000900747547 */ /* 0x000fea000b800000 */
[----:B------:R-:W0:Y:S02]  /*13c10*/  LDG.E R24, desc[UR36][R24.64] ;  /* 0x0000002418187981 */ /* 0x000e24000c1e1900 */
[----:B0---4-:R-:W-:-:S06]  /*13c20*/  FMUL.FTZ R2, R24, 1 ;  /* 0x3f80000018027820 */ /* 0x011fcc0000410000 */
[----:B------:R-:W0:Y:S01]  /*13c30*/  F2F.F64.F32 R2, R2 ;  /* 0x0000000200027310 */ /* 0x000e220000201800 */
[----:B------:R-:W-:Y:S05]  /*13c40*/  BRA `(.L_x_10503) ;  /* 0x0000000800c07947 */ /* 0x000fea0003800000 */
.L_x_10509:
[----:B------:R-:W0:Y:S02]  /*13c50*/  LDG.E.U16 R24, desc[UR36][R24.64] ;  /* 0x0000002418187981 */ /* 0x000e24000c1e1500 */
[----:B0-----:R-:W-:-:S05]  /*13c60*/  HADD2.F32 R0, -RZ, R24.H0_H0 ;  /* 0x20000018ff007230 */ /* 0x001fca0000004100 */
[----:B------:R-:W-:-:S04]  /*13c70*/  FMUL.FTZ R0, R0, 1 ;  /* 0x3f80000000007820 */ /* 0x000fc80000410000 */
[----:B----4-:R0:W1:Y:S01]  /*13c80*/  F2F.F64.F32 R2, R0 ;  /* 0x0000000000027310 */ /* 0x0100620000201800 */
[----:B------:R-:W-:Y:S05]  /*13c90*/  BRA `(.L_x_10503) ;  /* 0x0000000800ac7947 */ /* 0x000fea0003800000 */
.L_x_10508:
[----:B0---4-:R0:W5:Y:S01]  /*13ca0*/  LDG.E.64 R2, desc[UR36][R24.64] ;  /* 0x0000002418027981 */ /* 0x011162000c1e1b00 */
[----:B------:R-:W-:Y:S05]  /*13cb0*/  BRA `(.L_x_10503) ;  /* 0x0000000800a47947 */ /* 0x000fea0003800000 */
.L_x_10498:
        /* <DEDUP_REMOVED lines=9> */
[----:B0---4-:R-:W-:Y:S01]  /*13d50*/  IMAD.MOV.U32 R2, RZ, RZ, RZ ;  /* 0x000000ffff027224 */ /* 0x011fe200078e00ff */
[----:B--2---:R-:W-:-:S04]  /*13d60*/  ISETP.NE.AND P0, PT, R24, RZ, PT ;  /* 0x000000ff1800720c */ /* 0x004fc80003f05270 */
[----:B------:R-:W-:Y:S01]  /*13d70*/  FSEL R3, RZ, 1.875, !P0 ;  /* 0x3ff00000ff037808 */ /* 0x000fe20004000000 */
[----:B------:R-:W-:Y:S08]  /*13d80*/  BRA `(.L_x_10503) ;  /* 0x0000000800707947 */ /* 0x000ff00003800000 */
.L_x_10512:
[----:B0---4-:R0:W5:Y:S01]  /*13d90*/  LDG.E.64 R2, desc[UR36][R24.64] ;  /* 0x0000002418027981 */ /* 0x011162000c1e1b00 */
[----:B------:R-:W-:Y:S05]  /*13da0*/  BRA `(.L_x_10503) ;  /* 0x0000000800687947 */ /* 0x000fea0003800000 */
.L_x_10511:
[----:B------:R-:W-:-:S09]  /*13db0*/  UISETP.NE.AND UP0, UPT, UR4, 0xf, UPT ;  /* 0x0000000f0400788c */ /* 0x000fd2000bf05270 */
[----:B------:R-:W-:Y:S05]  /*13dc0*/  BRA.U !UP0, `(.L_x_10513) ;  /* 0x00000001089c7547 */ /* 0x000fea000b800000 */
[----:B------:R-:W-:-:S09]  /*13dd0*/  UISETP.NE.AND UP0, UPT, UR4, 0x17, UPT ;  /* 0x000000170400788c */ /* 0x000fd2000bf05270 */
[----:B------:R-:W-:Y:S05]  /*13de0*/  BRA.U !UP0, `(.L_x_10514) ;  /* 0x00000001085c7547 */ /* 0x000fea000b800000 */
[----:B------:R-:W-:-:S09]  /*13df0*/  UISETP.NE.AND UP0, UPT, UR4, 0x18, UPT ;  /* 0x000000180400788c */ /* 0x000fd2000bf05270 */
[----:B------:R-:W-:Y:S05]  /*13e00*/  BRA.U UP0, `(.L_x_10502) ;  /* 0x0000000500f47547 */ /* 0x000fea000b800000 */
[----:B0-----:R-:W2:Y:S01]  /*13e10*/  LDG.E.U8 R0, desc[UR36][R24.64] ;  /* 0x0000002418007981 */ /* 0x001ea2000c1e1100 */
[----:B------:R-:W-:Y:S01]  /*13e20*/  IMAD.MOV.U32 R4, RZ, RZ, 0x1f ;  /* 0x0000001fff047424 */ /* 0x000fe200078e00ff */
[----:B--2---:R-:W-:-:S04]  /*13e30*/  SHF.L.U32 R0, R0, 0x18, RZ ;  /* 0x0000001800007819 */ /* 0x004fc800000006ff */
[C---:B----4-:R-:W-:Y:S02]  /*13e40*/  LOP3.LUT R2, R0.reuse, 0x7f000000, RZ, 0xc0, !PT ;  /* 0x7f00000000027812 */ /* 0x050fe400078ec0ff */
        /* <DEDUP_REMOVED lines=17> */
.L_x_10514:
[----:B0-----:R-:W2:Y:S02]  /*13f60*/  LDG.E.U8 R3, desc[UR36][R24.64] ;  /* 0x0000002418037981 */ /* 0x001ea4000c1e1100 */
        /* <DEDUP_REMOVED lines=13> */
.L_x_10513:
[----:B0-----:R-:W2:Y:S02]  /*14040*/  LDG.E.U16 R0, desc[UR36][R24.64] ;  /* 0x0000002418007981 */ /* 0x001ea4000c1e1500 */
[----:B--2---:R-:W-:-:S04]  /*14050*/  IMAD.U32 R0, R0, 0x10000, RZ ;  /* 0x0001000000007824 */ /* 0x004fc800078e00ff */
[----:B------:R-:W-:-:S04]  /*14060*/  FMUL.FTZ R0, R0, 1 ;  /* 0x3f80000000007820 */ /* 0x000fc80000410000 */
[----:B----4-:R4:W0:Y:S01]  /*14070*/  F2F.F64.F32 R2, R0 ;  /* 0x0000000000027310 */ /* 0x0108220000201800 */
[----:B------:R-:W-:Y:S05]  /*14080*/  BRA `(.L_x_10503) ;  /* 0x0000000400b07947 */ /* 0x000fea0003800000 */
.L_x_10510:
        /* <DEDUP_REMOVED lines=8> */
[----:B0---4-:R-:W4:Y:S02]  /*14110*/  LDG.E.U16 R2, desc[UR36][R24.64] ;  /* 0x0000002418027981 */ /* 0x011f24000c1e1500 */
[----:B----4-:R-:W0:Y:S01]  /*14120*/  I2F.F64.U16 R2, R2 ;  /* 0x0000000200027312 */ /* 0x010e220000101800 */
[----:B------:R-:W-:Y:S05]  /*14130*/  BRA `(.L_x_10503) ;  /* 0x0000000400847947 */ /* 0x000fea0003800000 */
.L_x_10517:
[----:B------:R-:W2:Y:S01]  /*14140*/  LDG.E.U8 R24, desc[UR36][R24.64] ;  /* 0x0000002418187981 */ /* 0x000ea2000c1e1100 */
[----:B0---4-:R-:W-:Y:S02]  /*14150*/  CS2R R2, SRZ ;  /* 0x0000000000027805 */ /* 0x011fe4000001ff00 */
        /* <DEDUP_REMOVED lines=19> */
.L_x_10519:
[----:B------:R-:W-:Y:S05]  /*14290*/  BSYNC.RECONVERGENT B0 ;  /* 0x0000000000007941 */ /* 0x000fea0003800200 */
.L_x_10518:
[----:B------:R-:W-:Y:S02]  /*142a0*/  SHF.L.U32 R0, R0, 0x14, RZ ;  /* 0x0000001400007819 */ /* 0x000fe400000006ff */
[----:B------:R-:W-:-:S04]  /*142b0*/  LEA R2, R2, 0x3b800000, 0x17 ;  /* 0x3b80000002027811 */ /* 0x000fc800078eb8ff */
[----:B------:R-:W-:-:S05]  /*142c0*/  LOP3.LUT R0, R2, R0, R7, 0xfe, !PT ;  /* 0x0000000002007212 */ /* 0x000fca00078efe07 */
[----:B------:R-:W-:-:S04]  /*142d0*/  FMUL.FTZ R0, R0, 1 ;  /* 0x3f80000000007820 */ /* 0x000fc80000410000 */
[----:B------:R0:W1:Y:S01]  /*142e0*/  F2F.F64.F32 R2, R0 ;  /* 0x0000000000027310 */ /* 0x0000620000201800 */
[----:B------:R-:W-:Y:S05]  /*142f0*/  BRA `(.L_x_10503) ;  /* 0x0000000400147947 */ /* 0x000fea0003800000 */
.L_x_10516:
[----:B------:R-:W2:Y:S01]  /*14300*/  LDG.E.U8 R24, desc[UR36][R24.64] ;  /* 0x0000002418187981 */ /* 0x000ea2000c1e1100 */
[----:B0---4-:R-:W-:Y:S02]  /*14310*/  CS2R R2, SRZ ;  /* 0x0000000000027805 */ /* 0x011fe4000001ff00 */
        /* <DEDUP_REMOVED lines=19> */
.L_x_10521:
[----:B------:R-:W-:Y:S05]  /*14450*/  BSYNC.RECONVERGENT B0 ;  /* 0x0000000000007941 */ /* 0x000fea0003800200 */
.L_x_10520:
[----:B------:R-:W-:Y:S01]  /*14460*/  IMAD.SHL.U32 R0, R0, 0x200000, RZ ;  /* 0x0020000000007824 */ /* 0x000fe200078e00ff */
[----:B------:R-:W-:-:S04]  /*14470*/  LEA R2, R2, 0x37800000, 0x17 ;  /* 0x3780000002027811 */ /* 0x000fc800078eb8ff */
[----:B------:R-:W-:-:S05]  /*14480*/  LOP3.LUT R0, R2, R0, R7, 0xfe, !PT ;  /* 0x0000000002007212 */ /* 0x000fca00078efe07 */
[----:B------:R-:W-:-:S04]  /*14490*/  FMUL.FTZ R0, R0, 1 ;  /* 0x3f80000000007820 */ /* 0x000fc80000410000 */
[----:B------:R0:W1:Y:S01]  /*144a0*/  F2F.F64.F32 R2, R0 ;  /* 0x0000000000027310 */ /* 0x0000620000201800 */
[----:B------:R-:W-:Y:S05]  /*144b0*/  BRA `(.L_x_10503) ;  /* 0x0000000000a47947 */ /* 0x000fea0003800000 */
.L_x_10515:
[----:B------:R-:W-:-:S09]  /*144c0*/  UISETP.NE.AND UP0, UPT, UR4, 0x1c, UPT ;  /* 0x0000001c0400788c */ /* 0x000fd2000bf05270 */
[----:B------:R-:W-:Y:S05]  /*144d0*/  BRA.U !UP0, `(.L_x_10522) ;  /* 0x0000000108947547 */ /* 0x000fea000b800000 */
[----:B------:R-:W-:-:S09]  /*144e0*/  UISETP.NE.AND UP0, UPT, UR4, 0x1d, UPT ;  /* 0x0000001d0400788c */ /* 0x000fd2000bf05270 */
[----:B------:R-:W-:Y:S05]  /*144f0*/  BRA.U !UP0, `(.L_x_10523) ;  /* 0x0000000108807547 */ /* 0x000fea000b800000 */
[----:B------:R-:W-:-:S09]  /*14500*/  UISETP.NE.AND UP0, UPT, UR4, 0x2c, UPT ;  /* 0x0000002c0400788c */ /* 0x000fd2000bf05270 */
[----:B------:R-:W-:Y:S05]  /*14510*/  BRA.U UP0, `(.L_x_10502) ;  /* 0x0000000100307547 */ /* 0x000fea000b800000 */
[----:B0-----:R-:W2:Y:S01]  /*14520*/  LDG.E.U8 R0, desc[UR36][R24.64] ;  /* 0x0000002418007981 */ /* 0x001ea2000c1e1100 */
[----:B----4-:R-:W-:Y:S02]  /*14530*/  HFMA2 R2, -RZ, RZ, 0, 0 ;  /* 0x00000000ff027431 */ /* 0x010fe400000001ff */
        /* <DEDUP_REMOVED lines=10> */
.L_x_10502:
[----:B0---4-:R-:W-:Y:S01]  /*145e0*/  MOV R2, 0x228 ;  /* 0x0000022800027802 */ /* 0x011fe20000000f00 */
[----:B------:R-:W0:Y:S01]  /*145f0*/  LDCU.64 UR4, c[0x4][0x218] ;  /* 0x01004300ff0477ac */ /* 0x000e220008000a00 */
[----:B------:R-:W-:Y:S02]  /*14600*/  HFMA2 R12, -RZ, RZ, 0, 5.9604644775390625e-08 ;  /* 0x00000001ff0c7431 */ /* 0x000fe400000001ff */
[----:B------:R-:W-:Y:S01]  /*14610*/  IMAD.MOV.U32 R8, RZ, RZ, 0x4e ;  /* 0x0000004eff087424 */ /* 0x000fe200078e00ff */
[----:B------:R-:W1:Y:S01]  /*14620*/  LDCU.64 UR6, c[0x4][0x220] ;  /* 0x01004400ff0677ac */ /* 0x000e620008000a00 */
[----:B------:R-:W4:Y:S01]  /*14630*/  LDC.64 R2, c[0x4][R2] ;  /* 0x0100000002027b82 */ /* 0x000f220000000a00 */
[----:B------:R-:W-:Y:S01]  /*14640*/  IMAD.MOV.U32 R13, RZ, RZ, RZ ;  /* 0x000000ffff0d7224 */ /* 0x000fe200078e00ff */
[----:B------:R-:W2:Y:S01]  /*14650*/  LDCU.64 UR8, c[0x4][0x60] ;  /* 0x01000c00ff0877ac */ /* 0x000ea20008000a00 */
[----:B0-----:R-:W-:Y:S01]  /*14660*/  IMAD.U32 R4, RZ, RZ, UR4 ;  /* 0x00000004ff047e24 */ /* 0x001fe2000f8e00ff */
[----:B------:R-:W-:Y:S01]  /*14670*/  MOV R5, UR5 ;  /* 0x0000000500057c02 */ /* 0x000fe20008000f00 */
[----:B-1----:R-:W-:Y:S01]  /*14680*/  IMAD.U32 R6, RZ, RZ, UR6 ;  /* 0x00000006ff067e24 */ /* 0x002fe2000f8e00ff */
[----:B------:R-:W-:Y:S01]  /*14690*/  MOV R7, UR7 ;  /* 0x0000000700077c02 */ /* 0x000fe20008000f00 */
[----:B--2---:R-:W-:Y:S01]  /*146a0*/  IMAD.U32 R10, RZ, RZ, UR8 ;  /* 0x00000008ff0a7e24 */ /* 0x004fe2000f8e00ff */
[----:B------:R-:W-:-:S07]  /*146b0*/  MOV R11, UR9 ;  /* 0x00000009000b7c02 */ /* 0x000fce0008000f00 */
[----:B------:R-:W-:-:S07]  /*146c0*/  LEPC R20, `(.L_x_10524) ;  /* 0x000000001014794e */ /* 0x000fce0000000000 */
[----:B---345:R-:W-:Y:S05]  /*146d0*/  CALL.ABS.NOINC R2 ;  /* 0x0000000002007343 */ /* 0x038fea0003c00000 */
.L_x_10524:
[----:B------:R-:W-:Y:S01]  /*146e0*/  CS2R R2, SRZ ;  /* 0x0000000000027805 */ /* 0x000fe2000001ff00 */
[----:B------:R-:W-:Y:S06]  /*146f0*/  BRA `(.L_x_10503) ;  /* 0x0000000000147947 */ /* 0x000fec0003800000 */
.L_x_10523:
[----:B0---4-:R-:W4:Y:S02]  /*14700*/  LDG.E.64 R2, desc[UR36][R24.64] ;  /* 0x0000002418027981 */ /* 0x011f24000c1e1b00 */
[----:B----4-:R-:W0:Y:S01]  /*14710*/  I2F.F64.U64 R2, R2 ;  /* 0x0000000200027312 */ /* 0x010e220000301800 */
[----:B------:R-:W-:Y:S05]  /*14720*/  BRA `(.L_x_10503) ;  /* 0x0000000000087947 */ /* 0x000fea0003800000 */
.L_x_10522:
[----:B0---4-:R-:W4:Y:S02]  /*14730*/  LDG.E R2, desc[UR36][R24.64] ;  /* 0x0000002418027981 */ /* 0x011f24000c1e1900 */
[----:B----4-:R-:W0:Y:S02]  /*14740*/  I2F.F64.U32 R2, R2 ;  /* 0x0000000200027312 */ /* 0x010e240000201800 */
.L_x_10503:
[----:B------:R-:W-:Y:S05]  /*14750*/  BSYNC.RECONVERGENT B6 ;  /* 0x0000000000067941 */ /* 0x000fea0003800200 */
.L_x_10497:
[----:B------:R-:W2:Y:S01]  /*14760*/  LDCU.64 UR4, c[0x0][0x670] ;  /* 0x0000ce00ff0477ac */ /* 0x000ea20008000a00 */
[----:B------:R-:W3:Y:S01]  /*14770*/  LDCU.64 UR6, c[0x0][0x668] ;  /* 0x0000cd00ff0677ac */ /* 0x000ee20008000a00 */
[----:B--2--5:R-:W-:Y:S01]  /*14780*/  DMUL R18, R18, UR4 ;  /* 0x0000000412127c28 */ /* 0x024fe20008000000 */
[----:B------:R-:W-:-:S04]  /*14790*/  ULOP3.LUT UR4, UR39, 0xff, URZ, 0xc0, !UPT ;  /* 0x000000ff27047892 */ /* 0x000fc8000f8ec0ff */
[----:B------:R-:W-:-:S03]  /*147a0*/  UISETP.GT.AND UP0, UPT, UR4, 0x9, UPT ;  /* 0x000000090400788c */ /* 0x000fc6000bf04270 */
[----:B01----:R-:W-:-:S08]  /*147b0*/  DMUL R4, R18, R2 ;  /* 0x0000000212047228 */ /* 0x003fd00000000000 */
[----:B---3--:R-:W-:Y:S01]  /*147c0*/  DFMA R4, R22, UR6, R4 ;  /* 0x0000000616047c2b */ /* 0x008fe20008000004 */
        /* <DEDUP_REMOVED lines=12> */
.L_x_10528:
[----:B------:R-:W0:Y:S02]  /*14890*/  F2I.S64.F64.TRUNC R4, R4 ;  /* 0x0000000400047311 */ /* 0x000e24000030d900 */
[----:B0-----:R-:W-:-:S05]  /*148a0*/  MOV R3, R4 ;  /* 0x0000000400037202 */ /* 0x001fca0000000f00 */
[----:B------:R-:W-:Y:S01]  /*148b0*/  STG.E.U8 desc[UR36][R16.64], R3 ;  /* 0x0000000310007986 */ /* 0x000fe2000c101124 */
[----:B------:R-:W-:Y:S05]  /*148c0*/  EXIT ;  /* 0x000000000000794d */ /* 0x000fea0003800000 */
.L_x_10527:
        /* <DEDUP_REMOVED lines=9> */
.L_x_10531:
[----:B------:R-:W0:Y:S02]  /*14960*/  F2I.F64.TRUNC R5, R4 ;  /* 0x0000000400057311 */ /* 0x000e24000030d100 */
[----:B0-----:R-:W-:Y:S01]  /*14970*/  STG.E desc[UR36][R16.64], R5 ;  /* 0x0000000510007986 */ /* 0x001fe2000c101924 */
[----:B------:R-:W-:Y:S05]  /*14980*/  EXIT ;  /* 0x000000000000794d */ /* 0x000fea0003800000 */
.L_x_10530:
[----:B------:R-:W0:Y:S02]  /*14990*/  F2I.F64.TRUNC R5, R4 ;  /* 0x0000000400057311 */ /* 0x000e24000030d100 */
[----:B0-----:R-:W-:Y:S01]  /*149a0*/  STG.E.U16 desc[UR36][R16.64], R5 ;  /* 0x0000000510007986 */ /* 0x001fe2000c101524 */
[----:B------:R-:W-:Y:S05]  /*149b0*/  EXIT ;  /* 0x000000000000794d */ /* 0x000fea0003800000 */
.L_x_10526:
        /* <DEDUP_REMOVED lines=13> */
.L_x_10533:
        /* <DEDUP_REMOVED lines=8> */
.L_x_10532:
        /* <DEDUP_REMOVED lines=10> */
[----:B------:R-:W-:-:S13]  /*14bb0*/  IMAD.MOV.U32 R3, RZ, RZ, RZ ;  /* 0x000000ffff037224 */ /* 0x000fda00078e00ff */
[----:B0-----:R-:W-:-:S05]  /*14bc0*/  @!P0 FMUL R2, R2, 1.175494350822287508e-38 ;  /* 0x0080000002028820 */ /* 0x001fca0000400000 */
[----:B------:R-:W-:Y:S01]  /*14bd0*/  STG.E.64 desc[UR36][R16.64], R2 ;  /* 0x0000000210007986 */ /* 0x000fe2000c101b24 */
[----:B------:R-:W-:Y:S05]  /*14be0*/  EXIT ;  /* 0x000000000000794d */ /* 0x000fea0003800000 */
.L_x_10535:
[----:B------:R-:W-:Y:S01]  /*14bf0*/  UMOV UR4, 0xf0000000 ;  /* 0xf000000000047882 */ /* 0x000fe20000000000 */
[----:B------:R-:W-:Y:S01]  /*14c00*/  UMOV UR5, 0x380fffff ;  /* 0x380fffff00057882 */ /* 0x000fe20000000000 */
[----:B----4-:R-:W0:Y:S01]  /*14c10*/  F2F.F32.F64 R0, R4 ;  /* 0x0000000400007310 */ /* 0x010e220000301000 */
[----:B------:R-:W-:-:S14]  /*14c20*/  DSETP.GEU.AND P0, PT, |R4|, UR4, PT ;  /* 0x0000000404007e2a */ /* 0x000fdc000bf0e200 */
[----:B0-----:R-:W-:-:S05]  /*14c30*/  @!P0 FMUL R0, R0, 1.175494350822287508e-38 ;  /* 0x0080000000008820 */ /* 0x001fca0000400000 */
[----:B------:R-:W-:-:S04]  /*14c40*/  F2FP.F16.F32.PACK_AB R3, RZ, R0 ;  /* 0x00000000ff03723e */ /* 0x000fc800000000ff */
[----:B------:R-:W-:-:S05]  /*14c50*/  PRMT R3, R3, 0x5410, RZ ;  /* 0x0000541003037816 */ /* 0x000fca00000000ff */
[----:B------:R-:W-:Y:S01]  /*14c60*/  STG.E desc[UR36][R16.64], R3 ;  /* 0x0000000310007986 */ /* 0x000fe2000c101924 */
[----:B------:R-:W-:Y:S05]  /*14c70*/  EXIT ;  /* 0x000000000000794d */ /* 0x000fea0003800000 */
.L_x_10534:
[----:B------:R-:W-:Y:S01]  /*14c80*/  STG.E.64 desc[UR36][R16.64], R4 ;  /* 0x0000000410007986 */ /* 0x000fe2000c101b24 */
[----:B------:R-:W-:Y:S05]  /*14c90*/  EXIT ;  /* 0x000000000000794d */ /* 0x000fea0003800000 */
.L_x_10525:
        /* <DEDUP_REMOVED lines=13> */
.L_x_10539:
        /* <DEDUP_REMOVED lines=21> */
.L_x_10542:
[----:B------:R-:W-:-:S04]  /*14ec0*/  SHF.R.U32.HI R3, RZ, 0x18, R3 ;  /* 0x00000018ff037819 */ /* 0x000fc80000011603 */
[----:B------:R-:W-:-:S04]  /*14ed0*/  LOP3.LUT R0, R0, 0x80, R3, 0xf8, !PT ;  /* 0x0000008000007812 */ /* 0x000fc800078ef803 */
[----:B------:R-:W-:-:S07]  /*14ee0*/  PRMT R8, R0, 0x7610, R8 ;  /* 0x0000761000087816 */ /* 0x000fce0000000008 */
.L_x_10541:
[----:B------:R-:W-:Y:S05]  /*14ef0*/  BSYNC.RECONVERGENT B0 ;  /* 0x0000000000007941 */ /* 0x000fea0003800200 */
.L_x_10540:
[----:B------:R-:W-:Y:S01]  /*14f00*/  STG.E.U8 desc[UR36][R16.64], R8 ;  /* 0x0000000810007986 */ /* 0x000fe2000c101124 */
[----:B------:R-:W-:Y:S05]  /*14f10*/  EXIT ;  /* 0x000000000000794d */ /* 0x000fea0003800000 */
.L_x_10538:
        /* <DEDUP_REMOVED lines=21> */
.L_x_10545:
[----:B------:R-:W-:-:S04]  /*15070*/  SHF.R.U32.HI R3, RZ, 0x18, R3 ;  /* 0x00000018ff037819 */ /* 0x000fc80000011603 */
[----:B------:R-:W-:-:S04]  /*15080*/  LOP3.LUT R0, R0, 0x80, R3, 0xf8, !PT ;  /* 0x0000008000007812 */ /* 0x000fc800078ef803 */
[----:B------:R-:W-:-:S07]  /*15090*/  PRMT R8, R0, 0x7610, R8 ;  /* 0x0000761000087816 */ /* 0x000fce0000000008 */
.L_x_10544:
[----:B------:R-:W-:Y:S05]  /*150a0*/  BSYNC.RECONVERGENT B0 ;  /* 0x0000000000007941 */ /* 0x000fea0003800200 */
.L_x_10543:
[----:B------:R-:W-:Y:S01]  /*150b0*/  STG.E.U8 desc[UR36][R16.64], R8 ;  /* 0x0000000810007986 */ /* 0x000fe2000c101124 */
[----:B------:R-:W-:Y:S05]  /*150c0*/  EXIT ;  /* 0x000000000000794d */ /* 0x000fea0003800000 */
.L_x_10537:
        /* <DEDUP_REMOVED lines=26> */
.L_x_10547:
[----:B------:R-:W0:Y:S02]  /*15270*/  F2I.U64.F64.TRUNC R4, R4 ;  /* 0x0000000400047311 */ /* 0x000e24000030d800 */
[----:B0-----:R-:W-:Y:S01]  /*15280*/  STG.E.64 desc[UR36][R16.64], R4 ;  /* 0x0000000410007986 */ /* 0x001fe2000c101b24 */
[----:B------:R-:W-:Y:S05]  /*15290*/  EXIT ;  /* 0x000000000000794d */ /* 0x000fea0003800000 */
.L_x_10546:
[----:B------:R-:W0:Y:S02]  /*152a0*/  F2I.U32.F64.TRUNC R5, R4 ;  /* 0x0000000400057311 */ /* 0x000e24000030d000 */
[----:B0-----:R-:W-:Y:S01]  /*152b0*/  STG.E desc[UR36][R16.64], R5 ;  /* 0x0000000510007986 */ /* 0x001fe2000c101924 */
[----:B------:R-:W-:Y:S05]  /*152c0*/  EXIT ;  /* 0x000000000000794d */ /* 0x000fea0003800000 */
.L_x_10536:
        /* <DEDUP_REMOVED lines=8> */
[----:B------:R-:W-:Y:S01]  /*15350*/  STG.E.U8 desc[UR36][R16.64], R3 ;  /* 0x0000000310007986 */ /* 0x000fe2000c101124 */
[----:B------:R-:W-:Y:S05]  /*15360*/  EXIT ;  /* 0x000000000000794d */ /* 0x000fea0003800000 */
.L_x_10549:
[----:B------:R-:W-:-:S05]  /*15370*/  CS2R R6, SRZ ;  /* 0x0000000000067805 */ /* 0x000fca000001ff00 */
[----:B------:R-:W-:Y:S01]  /*15380*/  STG.E.128 desc[UR36][R16.64], R4 ;  /* 0x0000000410007986 */ /* 0x000fe2000c101d24 */
[----:B------:R-:W-:Y:S05]  /*15390*/  EXIT ;  /* 0x000000000000794d */ /* 0x000fea0003800000 */
.L_x_10548:
[----:B------:R-:W-:-:S09]  /*153a0*/  UISETP.NE.AND UP0, UPT, UR4, 0xf, UPT ;  /* 0x0000000f0400788c */ /* 0x000fd2000bf05270 */
[----:B------:R-:W-:Y:S05]  /*153b0*/  BRA.U !UP0, `(.L_x_10550) ;  /* 0x0000000508087547 */ /* 0x000fea000b800000 */
[----:B------:R-:W-:-:S09]  /*153c0*/  UISETP.NE.AND UP0, UPT, UR4, 0x17, UPT ;  /* 0x000000170400788c */ /* 0x000fd2000bf05270 */
[----:B------:R-:W-:Y:S05]  /*153d0*/  BRA.U !UP0, `(.L_x_10551) ;  /* 0x0000000108a07547 */ /* 0x000fea000b800000 */
[----:B------:R-:W-:-:S09]  /*153e0*/  UISETP.NE.AND UP0, UPT, UR4, 0x18, UPT ;  /* 0x000000180400788c */ /* 0x000fd2000bf05270 */
[----:B------:R-:W-:Y:S05]  /*153f0*/  BRA.U !UP0, `(.L_x_10552) ;  /* 0x0000000108447547 */ /* 0x000fea000b800000 */
.L_x_10529:
[----:B----4-:R-:W-:Y:S01]  /*15400*/  MOV R0, 0x228 ;  /* 0x0000022800007802 */ /* 0x010fe20000000f00 */
        /* <DEDUP_REMOVED lines=15> */
.L_x_10553:
[----:B------:R-:W-:Y:S05]  /*15500*/  EXIT ;  /* 0x000000000000794d */ /* 0x000fea0003800000 */
.L_x_10552:
[----:B------:R-:W-:Y:S01]  /*15510*/  UMOV UR4, 0xf0000000 ;  /* 0xf000000000047882 */ /* 0x000fe20000000000 */
[----:B------:R-:W-:Y:S01]  /*15520*/  UMOV UR5, 0x380fffff ;  /* 0x380fffff00057882 */ /* 0x000fe20000000000 */
[----:B------:R-:W0:Y:S01]  /*15530*/  F2F.F32.F64 R7, R4 ;  /* 0x0000000400077310 */ /* 0x000e220000301000 */
[----:B------:R-:W-:Y:S01]  /*15540*/  DSETP.GEU.AND P0, PT, |R4|, UR4, PT ;  /* 0x0000000404007e2a */ /* 0x000fe2000bf0e200 */
[----:B------:R-:W-:Y:S01]  /*15550*/  BSSY.RECONVERGENT B0, `(.L_x_10554) ;  /* 0x000000d000007945 */ /* 0x000fe20003800200 */
[----:B----4-:R-:W-:-:S12]  /*15560*/  IMAD.MOV.U32 R0, RZ, RZ, 0x7f ;  /* 0x0000007fff007424 */ /* 0x010fd800078e00ff */
        /* <DEDUP_REMOVED lines=11> */
.L_x_10555:
[----:B------:R-:W-:Y:S05]  /*15620*/  BSYNC.RECONVERGENT B0 ;  /* 0x0000000000007941 */ /* 0x000fea0003800200 */
.L_x_10554:
[----:B------:R-:W-:-:S05]  /*15630*/  LOP3.LUT R3, R0, 0x80, R3, 0xf8, !PT ;  /* 0x0000008000037812 */ /* 0x000fca00078ef803 */
[----:B------:R-:W-:Y:S01]  /*15640*/  STG.E.U8 desc[UR36][R16.64], R3 ;  /* 0x0000000310007986 */ /* 0x000fe2000c101124 */
[----:B------:R-:W-:Y:S05]  /*15650*/  EXIT ;  /* 0x000000000000794d */ /* 0x000fea0003800000 */
.L_x_10551:
        /* <DEDUP_REMOVED lines=16> */
.L_x_10557:
[----:B------:R-:W-:Y:S02]  /*15760*/  ISETP.GT.U32.AND P0, PT, R2, 0x7f800000, PT ;  /* 0x7f8000000200780c */ /* 0x000fe40003f04070 */
[----:B----4-:R-:W-:-:S04]  /*15770*/  MOV R0, 0x7f ;  /* 0x0000007f00007802 */ /* 0x010fc80000000f00 */
[----:B------:R-:W-:-:S07]  /*15780*/  SEL R0, R0, 0x7c, P0 ;  /* 0x0000007c00007807 */ /* 0x000fce0000000000 */
.L_x_10558:
[----:B------:R-:W-:Y:S05]  /*15790*/  BSYNC.RECONVERGENT B0 ;  /* 0x0000000000007941 */ /* 0x000fea0003800200 */
.L_x_10556:
[----:B------:R-:W-:-:S04]  /*157a0*/  SHF.R.U32.HI R3, RZ, 0x18, R3 ;  /* 0x00000018ff037819 */ /* 0x000fc80000011603 */
[----:B------:R-:W-:-:S05]  /*157b0*/  LOP3.LUT R3, R0, 0x80, R3, 0xf8, !PT ;  /* 0x0000008000037812 */ /* 0x000fca00078ef803 */
[----:B------:R-:W-:Y:S01]  /*157c0*/  STG.E.U8 desc[UR36][R16.64], R3 ;  /* 0x0000000310007986 */ /* 0x000fe2000c101124 */
[----:B------:R-:W-:Y:S05]  /*157d0*/  EXIT ;  /* 0x000000000000794d */ /* 0x000fea0003800000 */
.L_x_10550:
        /* <DEDUP_REMOVED lines=8> */
.L_x_10559:
        /* <DEDUP_REMOVED lines=10> */
.L_x_23903:


//--------------------- .text._ZN2at6native27unrolled_elementwise_kernelIZZZNS0_54_GLOBAL__N__d8c5977b_16_LinearAlgebra_cu_35b291db_316116addr_kernel_cudaERNS_14TensorIteratorERKN3c106ScalarES8_ENKUlvE_clEvENKUlvE4_clEvEUldddE0_St5arrayIPcLm4EELi4E23TrivialOffsetCalculatorILi3EjESF_ILi1EjENS0_6memory12LoadWithCastILi3EEENSI_13StoreWithCastILi1EEEEEviT_T0_T2_T3_T4_T5_ --------------------------
	.section	.text._ZN2at6native27unrolled_elementwise_kernelIZZZNS0_54_GLOBAL__N__d8c5977b_16_LinearAlgebra_cu_35b291db_316116addr_kernel_cudaERNS_14TensorIteratorERKN3c106ScalarES8_ENKUlvE_clEvENKUlvE4_clEvEUldddE0_St5arrayIPcLm4EELi4E23TrivialOffsetCalculatorILi3EjESF_ILi1EjENS0_6memory12LoadWithCastILi3EEENSI_13StoreWithCastILi1EEEEEviT_T0_T2_T3_T4_T5_,"ax",@progbits
	.align	128
        .global         _ZN2at6native27unrolled_elementwise_kernelIZZZNS0_54_GLOBAL__N__d8c5977b_16_LinearAlgebra_cu_35b291db_316116addr_kernel_cudaERNS_14TensorIteratorERKN3c106ScalarES8_ENKUlvE_clEvENKUlvE4_clEvEUldddE0_St5arrayIPcLm4EELi4E23TrivialOffsetCalculatorILi3EjESF_ILi1EjENS0_6memory12LoadWithCastILi3EEENSI_13StoreWithCastILi1EEEEEviT_T0_T2_T3_T4_T5_
        .type           _ZN2at6native27unrolled_elementwise_kernelIZZZNS0_54_GLOBAL__N__d8c5977b_16_LinearAlgebra_cu_35b291db_316116addr_kernel_cudaERNS_14TensorIteratorERKN3c106ScalarES8_ENKUlvE_clEvENKUlvE4_clEvEUldddE0_St5arrayIPcLm4EELi4E23TrivialOffsetCalculatorILi3EjESF_ILi1EjENS0_6memory12LoadWithCastILi3EEENSI_13StoreWithCastILi1EEEEEviT_T0_T2_T3_T4_T5_,@function
        .size           _ZN2at6native27unrolled_elementwise_kernelIZZZNS0_54_GLOBAL__N__d8c5977b_16_LinearAlgebra_cu_35b291db_316116addr_kernel_cudaERNS_14TensorIteratorERKN3c106ScalarES8_ENKUlvE_clEvENKUlvE4_clEvEUldddE0_St5arrayIPcLm4EELi4E23TrivialOffsetCalculatorILi3EjESF_ILi1EjENS0_6memory12LoadWithCastILi3EEENSI_13StoreWithCastILi1EEEEEviT_T0_T2_T3_T4_T5_,(.L_x_23904 - _ZN2at6native27unrolled_elementwise_kernelIZZZNS0_54_GLOBAL__N__d8c5977b_16_LinearAlgebra_cu_35b291db_316116addr_kernel_cudaERNS_14TensorIteratorERKN3c106ScalarES8_ENKUlvE_clEvENKUlvE4_clEvEUldddE0_St5arrayIPcLm4EELi4E23TrivialOffsetCalculatorILi3EjESF_ILi1EjENS0_6memory12LoadWithCastILi3EEENSI_13StoreWithCastILi1EEEEEviT_T0_T2_T3_T4_T5_)
        .other          _ZN2at6native27unrolled_elementwise_kernelIZZZNS0_54_GLOBAL__N__d8c5977b_16_LinearAlgebra_cu_35b291db_316116addr_kernel_cudaERNS_14TensorIteratorERKN3c106ScalarES8_ENKUlvE_clEvENKUlvE4_clEvEUldddE0_St5arrayIPcLm4EELi4E23TrivialOffsetCalculatorILi3EjESF_ILi1EjENS0_6memory12LoadWithCastILi3EEENSI_13StoreWithCastILi1EEEEEviT_T0_T2_T3_T4_T5_,@"STO_CUDA_ENTRY STV_DEFAULT"
_ZN2at6native27unrolled_elementwise_kernelIZZZNS0_54_GLOBAL__N__d8c5977b_16_LinearAlgebra_cu_35b291db_316116addr_kernel_cudaERNS_14TensorIteratorERKN3c106ScalarES8_ENKUlvE_clEvENKUlvE4_clEvEUldddE0_St5arrayIPcLm4EELi4E23TrivialOffsetCalculatorILi3EjESF_ILi1EjENS0_6memory12LoadWithCastILi3EEENSI_13StoreWithCastILi1EEEEEviT_T0_T2_T3_T4_T5_:
.text._ZN2at6native27unrolled_elementwise_kernelIZZZNS0_54_GLOBAL__N__d8c5977b_16_LinearAlgebra_cu_35b291db_316116addr_kernel_cudaERNS_14TensorIteratorERKN3c106ScalarES8_ENKUlvE_clEvENKUlvE4_clEvEUldddE0_St5arrayIPcLm4EELi4E23TrivialOffsetCalculatorILi3EjESF_ILi1EjENS0_6memory12LoadWithCastILi3EEENSI_13StoreWithCastILi1EEEEEviT_T0_T2_T3_T4_T5_:
        /* <DEDUP_REMOVED lines=37> */
.L_x_10566:
[----:B------:R-:W2:Y:S02]  /*0250*/  LDG.E.U8 R4, desc[UR36][R4.64] ;  /* 0x0000002404047981 */ /* 0x000ea4000c1e1100 */
[----:B--2---:R0:W1:Y:S01]  /*0260*/  I2F.F64.U16 R26, R4 ;  /* 0x00000004001a7312 */ /* 0x0040620000101800 */
[----:B------:R-:W-:Y:S05]  /*0270*/  BRA `(.L_x_10568) ;  /* 0x0000000c00647947 */ /* 0x000fea0003800000 */
.L_x_10565:
        /* <DEDUP_REMOVED lines=9> */
.L_x_10570:
[----:B------:R-:W2:Y:S02]  /*0310*/  LDG.E R4, desc[UR36][R4.64] ;  /* 0x0000002404047981 */ /* 0x000ea4000c1e1900 */
[----:B--2---:R1:W2:Y:S01]  /*0320*/  I2F.F64 R26, R4 ;  /* 0x00000004001a7312 */ /* 0x0042a20000201c00 */
[----:B------:R-:W-:Y:S05]  /*0330*/  BRA `(.L_x_10568) ;  /* 0x0000000c00347947 */ /* 0x000fea0003800000 */
.L_x_10569:
[----:B------:R-:W2:Y:S02]  /*0340*/  LDG.E.U16 R4, desc[UR36][R4.64] ;  /* 0x0000002404047981 */ /* 0x000ea4000c1e1500 */
[----:B--2---:R3:W4:Y:S01]  /*0350*/  I2F.F64.S16 R26, R4 ;  /* 0x00000004001a7312 */ /* 0x0047220000101c00 */
[----:B------:R-:W-:Y:S05]  /*0360*/  BRA `(.L_x_10568) ;  /* 0x0000000c00287947 */ /* 0x000fea0003800000 */
.L_x_10564:
        /* <DEDUP_REMOVED lines=10> */
.L_x_10572:
[----:B------:R-:W2:Y:S02]  /*0410*/  LDG.E.U16 R0, desc[UR36][R4.64] ;  /* 0x0000002404007981 */ /* 0x000ea4000c1e1500 */
[----:B--2---:R-:W-:-:S05]  /*0420*/  HADD2.F32 R0, -RZ, R0.H0_H0 ;  /* 0x20000000ff007230 */ /* 0x004fca0000004100 */
[----:B------:R-:W-:-:S04]  /*0430*/  FMUL.FTZ R0, R0, 1 ;  /* 0x3f80000000007820 */ /* 0x000fc80000410000 */
[----:B------:R0:W1:Y:S01]  /*0440*/  F2F.F64.F32 R26, R0 ;  /* 0x00000000001a7310 */ /* 0x0000620000201800 */
[----:B------:R-:W-:Y:S05]  /*0450*/  BRA `(.L_x_10568) ;  /* 0x0000000800ec7947 */ /* 0x000fea0003800000 */
.L_x_10571:
        /* <DEDUP_REMOVED lines=10> */
.L_x_10574:
[----:B------:R-:W2:Y:S02]  /*0500*/  LDG.E.U16 R4, desc[UR36][R4.64] ;  /* 0x0000002404047981 */ /* 0x000ea4000c1e1500 */
[----:B--2---:R-:W-:-:S05]  /*0510*/  HADD2.F32 R0, -RZ, R4.H0_H0 ;  /* 0x20000004ff007230 */ /* 0x004fca0000004100 */
[----:B------:R-:W-:-:S04]  /*0520*/  FMUL.FTZ R0, R0, 1 ;  /* 0x3f80000000007820 */ /* 0x000fc80000410000 */
[----:B------:R0:W1:Y:S01]  /*0530*/  F2F.F64.F32 R26, R0 ;  /* 0x00000000001a7310 */ /* 0x0000620000201800 */
[----:B------:R-:W-:Y:S05]  /*0540*/  BRA `(.L_x_10568) ;  /* 0x0000000800b07947 */ /* 0x000fea0003800000 */
.L_x_10573:
[----:B------:R0:W5:Y:S01]  /*0550*/  LDG.E.64 R26, desc[UR36][R4.64] ;  /* 0x00000024041a7981 */ /* 0x000162000c1e1b00 */
[----:B------:R-:W-:Y:S05]  /*0560*/  BRA `(.L_x_10568) ;  /* 0x0000000800a87947 */ /* 0x000fea0003800000 */
.L_x_10563:
        /* <DEDUP_REMOVED lines=13> */
.L_x_10577:
[----:B------:R0:W5:Y:S01]  /*0640*/  LDG.E.64 R26, desc[UR36][R4.64] ;  /* 0x00000024041a7981 */ /* 0x000162000c1e1b00 */
[----:B------:R-:W-:Y:S05]  /*0650*/  BRA `(.L_x_10568) ;  /* 0x00000008006c7947 */ /* 0x000fea0003800000 */
.L_x_10576:
        /* <DEDUP_REMOVED lines=27> */
.L_x_10579:
        /* <DEDUP_REMOVED lines=15> */
.L_x_10578:
[----:B------:R-:W2:Y:S02]  /*0900*/  LDG.E.U16 R0, desc[UR36][R4.64] ;  /* 0x0000002404007981 */ /* 0x000ea4000c1e1500 */
[----:B--2---:R-:W-:-:S04]  /*0910*/  IMAD.U32 R0, R0, 0x10000, RZ ;  /* 0x0001000000007824 */ /* 0x004fc800078e00ff */
[----:B------:R-:W-:-:S04]  /*0920*/  FMUL.FTZ R0, R0, 1 ;  /* 0x3f80000000007820 */ /* 0x000fc80000410000 */
[----:B------:R0:W1:Y:S01]  /*0930*/  F2F.F64.F32 R26, R0 ;  /* 0x00000000001a7310 */ /* 0x0000620000201800 */
[----:B------:R-:W-:Y:S05]  /*0940*/  BRA `(.L_x_10568) ;  /* 0x0000000400b07947 */ /* 0x000fea0003800000 */
.L_x_10575:
        /* <DEDUP_REMOVED lines=11> */
.L_x_10582:
        /* <DEDUP_REMOVED lines=21> */
.L_x_10584:
[----:B------:R-:W-:Y:S05]  /*0b50*/  BSYNC.RECONVERGENT B0 ;  /* 0x0000000000007941 */ /* 0x000fea0003800200 */
.L_x_10583:
[----:B------:R-:W-:Y:S01]  /*0b60*/  IMAD.SHL.U32 R0, R0, 0x100000, RZ ;  /* 0x0010000000007824 */ /* 0x000fe200078e00ff */
[----:B------:R-:W-:-:S04]  /*0b70*/  LEA R3, R3, 0x3b800000, 0x17 ;  /* 0x3b80000003037811 */ /* 0x000fc800078eb8ff */
[----:B------:R-:W-:-:S05]  /*0b80*/  LOP3.LUT R0, R3, R0, R7, 0xfe, !PT ;  /* 0x0000000003007212 */ /* 0x000fca00078efe07 */
[----:B------:R-:W-:-:S04]  /*0b90*/  FMUL.FTZ R0, R0, 1 ;  /* 0x3f80000000007820 */ /* 0x000fc80000410000 */
[----:B------:R0:W1:Y:S01]  /*0ba0*/  F2F.F64.F32 R26, R0 ;  /* 0x00000000001a7310 */ /* 0x0000620000201800 */
[----:B------:R-:W-:Y:S05]  /*0bb0*/  BRA `(.L_x_10568) ;  /* 0x0000000400147947 */ /* 0x000fea0003800000 */
.L_x_10581:
        /* <DEDUP_REMOVED lines=21> */
.L_x_10586:
[----:B------:R-:W-:Y:S05]  /*0d10*/  BSYNC.RECONVERGENT B0 ;  /* 0x0000000000007941 */ /* 0x000fea0003800200 */
.L_x_10585:
[----:B------:R-:W-:Y:S01]  /*0d20*/  IMAD.SHL.U32 R0, R0, 0x200000, RZ ;  /* 0x0020000000007824 */ /* 0x000fe200078e00ff */
[----:B------:R-:W-:-:S04]  /*0d30*/  LEA R3, R3, 0x37800000, 0x17 ;  /* 0x3780000003037811 */ /* 0x000fc800078eb8ff */
[----:B------:R-:W-:-:S05]  /*0d40*/  LOP3.LUT R0, R3, R0, R7, 0xfe, !PT ;  /* 0x0000000003007212 */ /* 0x000fca00078efe07 */
[----:B------:R-:W-:-:S04]  /*0d50*/  FMUL.FTZ R0, R0, 1 ;  /* 0x3f80000000007820 */ /* 0x000fc80000410000 */
[----:B------:R0:W1:Y:S01]  /*0d60*/  F2F.F64.F32 R26, R0 ;  /* 0x00000000001a7310 */ /* 0x0000620000201800 */
[----:B------:R-:W-:Y:S05]  /*0d70*/  BRA `(.L_x_10568) ;  /* 0x0000000000a47947 */ /* 0x000fea0003800000 */
.L_x_10580:
[----:B------:R-:W-:-:S09]  /*0d80*/  UISETP.NE.AND UP0, UPT, UR4, 0x1c, UPT ;  /* 0x0000001c0400788c */ /* 0x000fd2000bf05270 */
[----:B------:R-:W-:Y:S05]  /*0d90*/  BRA.U !UP0, `(.L_x_10587) ;  /* 0x0000000108947547 */ /* 0x000fea000b800000 */
[----:B------:R-:W-:-:S09]  /*0da0*/  UISETP.NE.AND UP0, UPT, UR4, 0x1d, UPT ;  /* 0x0000001d0400788c */ /* 0x000fd2000bf05270 */
[----:B------:R-:W-:Y:S05]  /*0db0*/  BRA.U !UP0, `(.L_x_10588) ;  /* 0x0000000108807547 */ /* 0x000fea000b800000 */
[----:B------:R-:W-:-:S09]  /*0dc0*/  UISETP.NE.AND UP0, UPT, UR4, 0x2c, UPT ;  /* 0x0000002c0400788c */ /* 0x000fd2000bf05270 */
[----:B------:R-:W-:Y:S05]  /*0dd0*/  BRA.U !UP0, `(.L_x_10589) ;  /* 0x0000000108487547 */ /* 0x000fea000b800000 */
.L_x_10567:
        /* <DEDUP_REMOVED lines=16> */
.L_x_10590:
[----:B------:R-:W-:Y:S01]  /*0ee0*/  CS2R R26, SRZ ;  /* 0x00000000001a7805 */ /* 0x000fe2000001ff00 */
[----:B------:R-:W-:Y:S06]  /*0ef0*/  BRA `(.L_x_10568) ;  /* 0x0000000000447947 */ /* 0x000fec0003800000 */
.L_x_10589:
        /* <DEDUP_REMOVED lines=12> */
.L_x_10588:
[----:B------:R-:W2:Y:S02]  /*0fc0*/  LDG.E.64 R26, desc[UR36][R4.64] ;  /* 0x00000024041a7981 */ /* 0x000ea4000c1e1b00 */
[----:B--2---:R-:W0:Y:S01]  /*0fd0*/  I2F.F64.U64 R26, R26 ;  /* 0x0000001a001a7312 */ /* 0x004e220000301800 */
[----:B------:R-:W-:Y:S05]  /*0fe0*/  BRA `(.L_x_10568) ;  /* 0x0000000000087947 */ /* 0x000fea0003800000 */
.L_x_10587:
[----:B------:R-:W2:Y:S02]  /*0ff0*/  LDG.E R4, desc[UR36][R4.64] ;  /* 0x0000002404047981 */ /* 0x000ea4000c1e1900 */
[----:B--2---:R0:W1:Y:S02]  /*1000*/  I2F.F64.U32 R26, R4 ;  /* 0x00000004001a7312 */ /* 0x0040640000201800 */
.L_x_10568:
[----:B------:R-:W-:Y:S05]  /*1010*/  BSYNC.RECONVERGENT B6 ;  /* 0x0000000000067941 */ /* 0x000fea0003800200 */
.L_x_10562:
        /* <DEDUP_REMOVED lines=18> */
[----:B---3--:R0:W1:Y:S01]  /*1140*/  I2F.F64.S16 R44, R4 ;  /* 0x00000004002c7312 */ /* 0x0080620000101c00 */
[----:B------:R-:W-:Y:S05]  /*1150*/  BRA `(.L_x_10597) ;  /* 0x0000000c00707947 */ /* 0x000fea0003800000 */
.L_x_10595:
[----:B------:R-:W3:Y:S02]  /*1160*/  LDG.E.U8 R4, desc[UR36][R4.64] ;  /* 0x0000002404047981 */ /* 0x000ee4000c1e1100 */
[----:B---3--:R0:W1:Y:S01]  /*1170*/  I2F.F64.U16 R44, R4 ;  /* 0x00000004002c7312 */ /* 0x0080620000101800 */
[----:B------:R-:W-:Y:S05]  /*1180*/  BRA `(.L_x_10597) ;  /* 0x0000000c00647947 */ /* 0x000fea0003800000 */
.L_x_10594:
        /* <DEDUP_REMOVED lines=9> */
.L_x_10599:
[----:B------:R-:W3:Y:S02]  /*1220*/  LDG.E R4, desc[UR36][R4.64] ;  /* 0x0000002404047981 */ /* 0x000ee4000c1e1900 */
[----:B---3--:R0:W1:Y:S01]  /*1230*/  I2F.F64 R44, R4 ;  /* 0x00000004002c7312 */ /* 0x0080620000201c00 */
[----:B------:R-:W-:Y:S05]  /*1240*/  BRA `(.L_x_10597) ;  /* 0x0000000c00347947 */ /* 0x000fea0003800000 */
.L_x_10598:
[----:B------:R-:W3:Y:S02]  /*1250*/  LDG.E.U16 R4, desc[UR36][R4.64] ;  /* 0x0000002404047981 */ /* 0x000ee4000c1e1500 */
[----:B---3--:R0:W1:Y:S01]  /*1260*/  I2F.F64.S16 R44, R4 ;  /* 0x00000004002c7312 */ /* 0x0080620000101c00 */
[----:B------:R-:W-:Y:S05]  /*1270*/  BRA `(.L_x_10597) ;  /* 0x0000000c00287947 */ /* 0x000fea0003800000 */
.L_x_10593:
        /* <DEDUP_REMOVED lines=10> */
.L_x_10601:
[----:B------:R-:W3:Y:S02]  /*1320*/  LDG.E.U16 R0, desc[UR36][R4.64] ;  /* 0x0000002404007981 */ /* 0x000ee4000c1e1500 */
[----:B---3--:R-:W-:-:S05]  /*1330*/  HADD2.F32 R0, -RZ, R0.H0_H0 ;  /* 0x20000000ff007230 */ /* 0x008fca0000004100 */
[----:B------:R-:W-:-:S04]  /*1340*/  FMUL.FTZ R0, R0, 1 ;  /* 0x3f80000000007820 */ /* 0x000fc80000410000 */
[----:B------:R0:W1:Y:S01]  /*1350*/  F2F.F64.F32 R44, R0 ;  /* 0x00000000002c7310 */ /* 0x0000620000201800 */
[----:B------:R-:W-:Y:S05]  /*1360*/  BRA `(.L_x_10597) ;  /* 0x0000000800ec7947 */ /* 0x000fea0003800000 */
.L_x_10600:
[----:B------:R-:W-:-:S09]  /*1370*/  UISETP.NE.AND UP0, UPT, UR4, 0x7, UPT ;  /* 0x000000070400788c */ /* 0x000fd2000bf05270 */
[----:B------:R-:W-:Y:S05]  /*1380*/  BRA.U !UP0, `(.L_x_10602) ;  /* 0x0000000108347547 */ /* 0x000fea000b800000 */
        /* <DEDUP_REMOVED lines=8> */
.L_x_10603:
[----:B------:R-:W3:Y:S02]  /*1410*/  LDG.E.U16 R4, desc[UR36][R4.64] ;  /* 0x0000002404047981 */ /* 0x000ee4000c1e1500 */
[----:B---3--:R-:W-:-:S05]  /*1420*/  HADD2.F32 R0, -RZ, R4.H0_H0 ;  /* 0x20000004ff007230 */ /* 0x008fca0000004100 */
[----:B------:R-:W-:-:S04]  /*1430*/  FMUL.FTZ R0, R0, 1 ;  /* 0x3f80000000007820 */ /* 0x000fc80000410000 */
[----:B------:R0:W1:Y:S01]  /*1440*/  F2F.F64.F32 R44, R0 ;  /* 0x00000000002c7310 */ /* 0x0000620000201800 */
[----:B------:R-:W-:Y:S05]  /*1450*/  BRA `(.L_x_10597) ;  /* 0x0000000800b07947 */ /* 0x000fea0003800000 */
.L_x_10602:
[----:B------:R0:W5:Y:S01]  /*1460*/  LDG.E.64 R44, desc[UR36][R4.64] ;  /* 0x00000024042c7981 */ /* 0x000162000c1e1b00 */
[----:B------:R-:W-:Y:S05]  /*1470*/  BRA `(.L_x_10597) ;  /* 0x0000000800a87947 */ /* 0x000fea0003800000 */
.L_x_10592:
        /* <DEDUP_REMOVED lines=13> */
.L_x_10606:
[----:B------:R0:W5:Y:S01]  /*1550*/  LDG.E.64 R44, desc[UR36][R4.64] ;  /* 0x00000024042c7981 */ /* 0x000162000c1e1b00 */
[----:B------:R-:W-:Y:S05]  /*1560*/  BRA `(.L_x_10597) ;  /* 0x00000008006c7947 */ /* 0x000fea0003800000 */
.L_x_10605:
        /* <DEDUP_REMOVED lines=27> */
.L_x_10608:
[----:B------:R-:W3:Y:S02]  /*1720*/  LDG.E.U8 R4, desc[UR36][R4.64] ;  /* 0x0000002404047981 */ /* 0x000ee4000c1e1100 */
        /* <DEDUP_REMOVED lines=12> */
[----:B------:R3:W0:Y:S01]  /*17f0*/  F2F.F64.F32 R44, R0 ;  /* 0x00000000002c7310 */ /* 0x0006220000201800 */
[----:B------:R-:W-:Y:S05]  /*1800*/  BRA `(.L_x_10597) ;  /* 0x0000000400c47947 */ /* 0x000fea0003800000 */
.L_x_10607:
[----:B------:R-:W3:Y:S02]  /*1810*/  LDG.E.U16 R0, desc[UR36][R4.64] ;  /* 0x0000002404007981 */ /* 0x000ee4000c1e1500 */
[----:B---3--:R-:W-:-:S04]  /*1820*/  IMAD.U32 R0, R0, 0x10000, RZ ;  /* 0x0001000000007824 */ /* 0x008fc800078e00ff */
[----:B------:R-:W-:-:S04]  /*1830*/  FMUL.FTZ R0, R0, 1 ;  /* 0x3f80000000007820 */ /* 0x000fc80000410000 */
[----:B------:R0:W1:Y:S01]  /*1840*/  F2F.F64.F32 R44, R0 ;  /* 0x00000000002c7310 */ /* 0x0000620000201800 */
[----:B------:R-:W-:Y:S05]  /*1850*/  BRA `(.L_x_10597) ;  /* 0x0000000400b07947 */ /* 0x000fea0003800000 */
.L_x_10604:
        /* <DEDUP_REMOVED lines=9> */
[----:B---3--:R0:W1:Y:S01]  /*18f0*/  I2F.F64.U16 R44, R4 ;  /* 0x00000004002c7312 */ /* 0x0080620000101800 */
[----:B------:R-:W-:Y:S05]  /*1900*/  BRA `(.L_x_10597) ;  /* 0x0000000400847947 */ /* 0x000fea0003800000 */
.L_x_10611:
        /* <DEDUP_REMOVED lines=21> */
.L_x_10613:
[----:B------:R-:W-:Y:S05]  /*1a60*/  BSYNC.RECONVERGENT B0 ;  /* 0x0000000000007941 */ /* 0x000fea0003800200 */
.L_x_10612:
[----:B------:R-:W-:Y:S01]  /*1a70*/  IMAD.SHL.U32 R0, R0, 0x100000, RZ ;  /* 0x0010000000007824 */ /* 0x000fe200078e00ff */
[----:B------:R-:W-:-:S04]  /*1a80*/  LEA R3, R3, 0x3b800000, 0x17 ;  /* 0x3b80000003037811 */ /* 0x000fc800078eb8ff */
[----:B------:R-:W-:-:S05]  /*1a90*/  LOP3.LUT R0, R3, R0, R7, 0xfe, !PT ;  /* 0x0000000003007212 */ /* 0x000fca00078efe07 */
[----:B------:R-:W-:-:S04]  /*1aa0*/  FMUL.FTZ R0, R0, 1 ;  /* 0x3f80000000007820 */ /* 0x000fc80000410000 */
[----:B------:R0:W1:Y:S01]  /*1ab0*/  F2F.F64.F32 R44, R0 ;  /* 0x00000000002c7310 */ /* 0x0000620000201800 */
[----:B------:R-:W-:Y:S05]  /*1ac0*/  BRA `(.L_x_10597) ;  /* 0x0000000400147947 */ /* 0x000fea0003800000 */
.L_x_10610:
        /* <DEDUP_REMOVED lines=21> */
.L_x_10615:
[----:B------:R-:W-:Y:S05]  /*1c20*/  BSYNC.RECONVERGENT B0 ;  /* 0x0000000000007941 */ /* 0x000fea0003800200 */
.L_x_10614:
[----:B------:R-:W-:Y:S01]  /*1c30*/  IMAD.SHL.U32 R0, R0, 0x200000, RZ ;  /* 0x0020000000007824 */ /* 0x000fe200078e00ff */
[----:B------:R-:W-:-:S04]  /*1c40*/  LEA R3, R3, 0x37800000, 0x17 ;  /* 0x3780000003037811 */ /* 0x000fc800078eb8ff */
[----:B------:R-:W-:-:S05]  /*1c50*/  LOP3.LUT R0, R3, R0, R7, 0xfe, !PT ;  /* 0x0000000003007212 */ /* 0x000fca00078efe07 */
[----:B------:R-:W-:-:S04]  /*1c60*/  FMUL.FTZ R0, R0, 1 ;  /* 0x3f80000000007820 */ /* 0x000fc80000410000 */
[----:B------:R0:W1:Y:S01]  /*1c70*/  F2F.F64.F32 R44, R0 ;  /* 0x00000000002c7310 */ /* 0x0000620000201800 */
[----:B------:R-:W-:Y:S05]  /*1c80*/  BRA `(.L_x_10597) ;  /* 0x0000000000a47947 */ /* 0x000fea0003800000 */
.L_x_10609:
[----:B------:R-:W-:-:S09]  /*1c90*/  UISETP.NE.AND UP0, UPT, UR4, 0x1c, UPT ;  /* 0x0000001c0400788c */ /* 0x000fd2000bf05270 */
[----:B------:R-:W-:Y:S05]  /*1ca0*/  BRA.U !UP0, `(.L_x_10616) ;  /* 0x0000000108947547 */ /* 0x000fea000b800000 */
[----:B------:R-:W-:-:S09]  /*1cb0*/  UISETP.NE.AND UP0, UPT, UR4, 0x1d, UPT ;  /* 0x0000001d0400788c */ /* 0x000fd2000bf05270 */
[----:B------:R-:W-:Y:S05]  /*1cc0*/  BRA.U !UP0, `(.L_x_10617) ;  /* 0x0000000108807547 */ /* 0x000fea000b800000 */
[----:B------:R-:W-:-:S09]  /*1cd0*/  UISETP.NE.AND UP0, UPT, UR4, 0x2c, UPT ;  /* 0x0000002c0400788c */ /* 0x000fd2000bf05270 */
[----:B------:R-:W-:Y:S05]  /*1ce0*/  BRA.U !UP0, `(.L_x_10618) ;  /* 0x0000000108487547 */ /* 0x000fea000b800000 */
.L_x_10596:
        /* <DEDUP_REMOVED lines=16> */
.L_x_10619:
[----:B------:R-:W-:Y:S01]  /*1df0*/  CS2R R44, SRZ ;  /* 0x00000000002c7805 */ /* 0x000fe2000001ff00 */
[----:B------:R-:W-:Y:S06]  /*1e00*/  BRA `(.L_x_10597) ;  /* 0x0000000000447947 */ /* 0x000fec0003800000 */
.L_x_10618:
        /* <DEDUP_REMOVED lines=12> */
.L_x_10617:
[----:B------:R-:W3:Y:S02]  /*1ed0*/  LDG.E.64 R44, desc[UR36][R4.64] ;  /* 0x00000024042c7981 */ /* 0x000ee4000c1e1b00 */
[----:B---3--:R-:W0:Y:S01]  /*1ee0*/  I2F.F64.U64 R44, R44 ;  /* 0x0000002c002c7312 */ /* 0x008e220000301800 */
[----:B------:R-:W-:Y:S05]  /*1ef0*/  BRA `(.L_x_10597) ;  /* 0x0000000000087947 */ /* 0x000fea0003800000 */
.L_x_10616:
[----:B------:R-:W3:Y:S02]  /*1f00*/  LDG.E R4, desc[UR36][R4.64] ;  /* 0x0000002404047981 */ /* 0x000ee4000c1e1900 */
[----:B---3--:R0:W1:Y:S02]  /*1f10*/  I2F.F64.U32 R44, R4 ;  /* 0x00000004002c7312 */ /* 0x0080640000201800 */
.L_x_10597:
[----:B------:R-:W-:Y:S05]  /*1f20*/  BSYNC.RECONVERGENT B6 ;  /* 0x0000000000067941 */ /* 0x000fea0003800200 */
.L_x_10591:
        /* <DEDUP_REMOVED lines=20> */
.L_x_10624:
[----:B------:R-:W2:Y:S02]  /*2070*/  LDG.E.U8 R4, desc[UR36][R4.64] ;  /* 0x0000002404047981 */ /* 0x000ea4000c1e1100 */
[----:B--2---:R0:W2:Y:S01]  /*2080*/  I2F.F64.U16 R42, R4 ;  /* 0x00000004002a7312 */ /* 0x0040a20000101800 */
[----:B------:R-:W-:Y:S05]  /*2090*/  BRA `(.L_x_10626) ;  /* 0x0000000c00647947 */ /* 0x000fea0003800000 */
.L_x_10623:
        /* <DEDUP_REMOVED lines=9> */
.L_x_10628:
[----:B------:R-:W2:Y:S02]  /*2130*/  LDG.E R4, desc[UR36][R4.64] ;  /* 0x0000002404047981 */ /* 0x000ea4000c1e1900 */
[----:B--2---:R0:W2:Y:S01]  /*2140*/  I2F.F64 R42, R4 ;  /* 0x00000004002a7312 */ /* 0x0040a20000201c00 */
[----:B------:R-:W-:Y:S05]  /*2150*/  BRA `(.L_x_10626) ;  /* 0x0000000c00347947 */ /* 0x000fea0003800000 */
.L_x_10627:
[----:B------:R-:W2:Y:S02]  /*2160*/  LDG.E.U16 R4, desc[UR36][R4.64] ;  /* 0x0000002404047981 */ /* 0x000ea4000c1e1500 */
[----:B--2---:R0:W2:Y:S01]  /*2170*/  I2F.F64.S16 R42, R4 ;  /* 0x00000004002a7312 */ /* 0x0040a20000101c00 */
[----:B------:R-:W-:Y:S05]  /*2180*/  BRA `(.L_x_10626) ;  /* 0x0000000c00287947 */ /* 0x000fea0003800000 */
.L_x_10622:
        /* <DEDUP_REMOVED lines=10> */
.L_x_10630:
[----:B---3--:R-:W2:Y:S02]  /*2230*/  LDG.E.U16 R0, desc[UR36][R4.64] ;  /* 0x0000002404007981 */ /* 0x008ea4000c1e1500 */
[----:B--2---:R-:W-:-:S05]  /*2240*/  HADD2.F32 R0, -RZ, R0.H0_H0 ;  /* 0x20000000ff007230 */ /* 0x004fca0000004100 */
[----:B------:R-:W-:-:S04]  /*2250*/  FMUL.FTZ R0, R0, 1 ;  /* 0x3f80000000007820 */ /* 0x000fc80000410000 */
[----:B------:R0:W2:Y:S01]  /*2260*/  F2F.F64.F32 R42, R0 ;  /* 0x00000000002a7310 */ /* 0x0000a20000201800 */
[----:B------:R-:W-:Y:S05]  /*2270*/  BRA `(.L_x_10626) ;  /* 0x0000000800ec7947 */ /* 0x000fea0003800000 */
.L_x_10629:
        /* <DEDUP_REMOVED lines=10> */
.L_x_10632:
[----:B------:R-:W3:Y:S02]  /*2320*/  LDG.E.U16 R4, desc[UR36][R4.64] ;  /* 0x0000002404047981 */ /* 0x000ee4000c1e1500 */
[----:B---3--:R-:W-:-:S05]  /*2330*/  HADD2.F32 R0, -RZ, R4.H0_H0 ;  /* 0x20000004ff007230 */ /* 0x008fca0000004100 */
[----:B------:R-:W-:-:S04]  /*2340*/  FMUL.FTZ R0, R0, 1 ;  /* 0x3f80000000007820 */ /* 0x000fc80000410000 */
[----:B------:R0:W2:Y:S01]  /*2350*/  F2F.F64.F32 R42, R0 ;  /* 0x00000000002a7310 */ /* 0x0000a20000201800 */
[----:B------:R-:W-:Y:S05]  /*2360*/  BRA `(.L_x_10626) ;  /* 0x0000000800b07947 */ /* 0x000fea0003800000 */
.L_x_10631:
[----:B------:R0:W5:Y:S01]  /*2370*/  LDG.E.64 R42, desc[UR36][R4.64] ;  /* 0x00000024042a7981 */ /* 0x000162000c1e1b00 */
[----:B------:R-:W-:Y:S05]  /*2380*/  BRA `(.L_x_10626) ;  /* 0x0000000800a87947 */ /* 0x000fea0003800000 */
.L_x_10621:
        /* <DEDUP_REMOVED lines=13> */
.L_x_10635:
[----:B------:R0:W5:Y:S01]  /*2460*/  LDG.E.64 R42, desc[UR36][R4.64] ;  /* 0x00000024042a7981 */ /* 0x000162000c1e1b00 */
[----:B------:R-:W-:Y:S05]  /*2470*/  BRA `(.L_x_10626) ;  /* 0x00000008006c7947 */ /* 0x000fea0003800000 */
.L_x_10634:
[----:B------:R-:W-:-:S09]  /*2480*/  UISETP.NE.AND UP0, UPT, UR4, 0xf, UPT ;  /* 0x0000000f0400788c */ /* 0x000fd2000bf05270 */
[----:B------:R-:W-:Y:S05]  /*2490*/  BRA.U !UP0, `(.L_x_10636) ;  /* 0x0000000108a07547 */ /* 0x000fea000b800000 */
[----:B------:R-:W-:-:S09]  /*24a0*/  UISETP.NE.AND UP0, UPT, UR4, 0x17, UPT ;  /* 0x000000170400788c */ /* 0x000fd2000bf05270 */
[----:B------:R-:W-:Y:S05]  /*24b0*/  BRA.U !UP0, `(.L_x_10637) ;  /* 0x00000001085c7547 */ /* 0x000fea000b800000 */
[----:B------:R-:W-:-:S09]  /*24c0*/  UISETP.NE.AND UP0, UPT, UR4, 0x18, UPT ;  /* 0x000000180400788c */ /* 0x000fd2000bf05270 */
[----:B------:R-:W-:Y:S05]  /*24d0*/  BRA.U UP0, `(.L_x_10625) ;  /* 0x0000000500c87547 */ /* 0x000fea000b800000 */
[----:B---3--:R-:W2:Y:S01]  /*24e0*/  LDG.E.U8 R0, desc[UR36][R4.64] ;  /* 0x0000002404007981 */ /* 0x008ea2000c1e1100 */
        /* <DEDUP_REMOVED lines=20> */
.L_x_10637:
[----:B------:R-:W2:Y:S02]  /*2630*/  LDG.E.U8 R4, desc[UR36][R4.64] ;  /* 0x0000002404047981 */ /* 0x000ea4000c1e1100 */
[C---:B--2---:R-:W-:Y:S02]  /*2640*/  IMAD.SHL.U32 R3, R4.reuse, 0x2000000, RZ ;  /* 0x0200000004037824 */ /* 0x044fe400078e00ff */
[----:B------:R-:W-:-:S03]  /*2650*/  IMAD.SHL.U32 R6, R4, 0x100, RZ ;  /* 0x0000010004067824 */ /* 0x000fc600078e00ff */
[----:B------:R-:W-:-:S13]  /*2660*/  ISETP.GT.U32.AND P0, PT, R3, 0x7ffffff, PT ;  /* 0x07ffffff0300780c */ /* 0x000fda0003f04070 */
[----:B---3--:R-:W-:Y:S02]  /*2670*/  @!P0 LOP3.LUT R0, R6, 0x7f00, RZ, 0xc0, !PT ;  /* 0x00007f0006008812 */ /* 0x008fe400078ec0ff */
        /* <DEDUP_REMOVED lines=10> */
.L_x_10636:
[----:B---3--:R-:W2:Y:S02]  /*2720*/  LDG.E.U16 R0, desc[UR36][R4.64] ;  /* 0x0000002404007981 */ /* 0x008ea4000c1e1500 */
[----:B--2---:R-:W-:-:S04]  /*2730*/  IMAD.U32 R0, R0, 0x10000, RZ ;  /* 0x0001000000007824 */ /* 0x004fc800078e00ff */
[----:B------:R-:W-:-:S04]  /*2740*/  FMUL.FTZ R0, R0, 1 ;  /* 0x3f80000000007820 */ /* 0x000fc80000410000 */
[----:B------:R0:W2:Y:S01]  /*2750*/  F2F.F64.F32 R42, R0 ;  /* 0x00000000002a7310 */ /* 0x0000a20000201800 */
[----:B------:R-:W-:Y:S05]  /*2760*/  BRA `(.L_x_10626) ;  /* 0x0000000400b07947 */ /* 0x000fea0003800000 */
.L_x_10633:
        /* <DEDUP_REMOVED lines=11> */
.L_x_10640:
        /* <DEDUP_REMOVED lines=21> */
.L_x_10642:
[----:B------:R-:W-:Y:S05]  /*2970*/  BSYNC.RECONVERGENT B0 ;  /* 0x0000000000007941 */ /* 0x000fea0003800200 */
.L_x_10641:
[----:B------:R-:W-:Y:S01]  /*2980*/  IMAD.SHL.U32 R0, R0, 0x100000, RZ ;  /* 0x0010000000007824 */ /* 0x000fe200078e00ff */
[----:B------:R-:W-:-:S04]  /*2990*/  LEA R3, R3, 0x3b800000, 0x17 ;  /* 0x3b80000003037811 */ /* 0x000fc800078eb8ff */
[----:B------:R-:W-:-:S05]  /*29a0*/  LOP3.LUT R0, R3, R0, R7, 0xfe, !PT ;  /* 0x0000000003007212 */ /* 0x000fca00078efe07 */
[----:B------:R-:W-:-:S04]  /*29b0*/  FMUL.FTZ R0, R0, 1 ;  /* 0x3f80000000007820 */ /* 0x000fc80000410000 */
[----:B------:R0:W2:Y:S01]  /*29c0*/  F2F.F64.F32 R42, R0 ;  /* 0x00000000002a7310 */ /* 0x0000a20000201800 */
[----:B------:R-:W-:Y:S05]  /*29d0*/  BRA `(.L_x_10626) ;  /* 0x0000000400147947 */ /* 0x000fea0003800000 */
.L_x_10639:
        /* <DEDUP_REMOVED lines=21> */
.L_x_10644:
[----:B------:R-:W-:Y:S05]  /*2b30*/  BSYNC.RECONVERGENT B0 ;  /* 0x0000000000007941 */ /* 0x000fea0003800200 */
.L_x_10643:
[----:B------:R-:W-:Y:S01]  /*2b40*/  IMAD.SHL.U32 R0, R0, 0x200000, RZ ;  /* 0x0020000000007824 */ /* 0x000fe200078e00ff */
[----:B------:R-:W-:-:S04]  /*2b50*/  LEA R3, R3, 0x37800000, 0x17 ;  /* 0x3780000003037811 */ /* 0x000fc800078eb8ff */
[----:B------:R-:W-:-:S05]  /*2b60*/  LOP3.LUT R0, R3, R0, R7, 0xfe, !PT ;  /* 0x0000000003007212 */ /* 0x000fca00078efe07 */
[----:B------:R-:W-:-:S04]  /*2b70*/  FMUL.FTZ R0, R0, 1 ;  /* 0x3f80000000007820 */ /* 0x000fc80000410000 */
[----:B------:R0:W2:Y:S01]  /*2b80*/  F2F.F64.F32 R42, R0 ;  /* 0x00000000002a7310 */ /* 0x0000a20000201800 */
[----:B------:R-:W-:Y:S05]  /*2b90*/  BRA `(.L_x_10626) ;  /* 0x0000000000a47947 */ /* 0x000fea0003800000 */
.L_x_10638:
[----:B------:R-:W-:-:S09]  /*2ba0*/  UISETP.NE.AND UP0, UPT, UR4, 0x1c, UPT ;  /* 0x0000001c0400788c */ /* 0x000fd2000bf05270 */
[----:B------:R-:W-:Y:S05]  /*2bb0*/  BRA.U !UP0, `(.L_x_10645) ;  /* 0x0000000108947547 */ /* 0x000fea000b800000 */
[----:B------:R-:W-:-:S09]  /*2bc0*/  UISETP.NE.AND UP0, UPT, UR4, 0x1d, UPT ;  /* 0x0000001d0400788c */ /* 0x000fd2000bf05270 */
[----:B------:R-:W-:Y:S05]  /*2bd0*/  BRA.U !UP0, `(.L_x_10646) ;  /* 0x0000000108807547 */ /* 0x000fea000b800000 */
[----:B------:R-:W-:-:S09]  /*2be0*/  UISETP.NE.AND UP0, UPT, UR4, 0x2c, UPT ;  /* 0x0000002c0400788c */ /* 0x000fd2000bf05270 */
[----:B------:R-:W-:Y:S05]  /*2bf0*/  BRA.U !UP0, `(.L_x_10647) ;  /* 0x0000000108487547 */ /* 0x000fea000b800000 */
.L_x_10625:
        /* <DEDUP_REMOVED lines=16> */
.L_x_10648:
[----:B------:R-:W-:Y:S01]  /*2d00*/  CS2R R42, SRZ ;  /* 0x00000000002a7805 */ /* 0x000fe2000001ff00 */
[----:B------:R-:W-:Y:S06]  /*2d10*/  BRA `(.L_x_10626) ;  /* 0x0000000000447947 */ /* 0x000fec0003800000 */
.L_x_10647:
[----:B---3--:R-:W2:Y:S01]  /*2d20*/  LDG.E.U8 R0, desc[UR36][R4.64] ;  /* 0x0000002404007981 */ /* 0x008ea2000c1e1100 */
        /* <DEDUP_REMOVED lines=11> */
.L_x_10646:
[----:B------:R-:W2:Y:S02]  /*2de0*/  LDG.E.64 R42, desc[UR36][R4.64] ;  /* 0x00000024042a7981 */ /* 0x000ea4000c1e1b00 */
[----:B--2---:R-:W0:Y:S01]  /*2df0*/  I2F.F64.U64 R42, R42 ;  /* 0x0000002a002a7312 */ /* 0x004e220000301800 */
[----:B------:R-:W-:Y:S05]  /*2e00*/  BRA `(.L_x_10626) ;  /* 0x0000000000087947 */ /* 0x000fea0003800000 */
.L_x_10645:
[----:B------:R-:W2:Y:S02]  /*2e10*/  LDG.E R4, desc[UR36][R4.64] ;  /* 0x0000002404047981 */ /* 0x000ea4000c1e1900 */
[----:B--2---:R0:W2:Y:S02]  /*2e20*/  I2F.F64.U32 R42, R4 ;  /* 0x00000004002a7312 */ /* 0x0040a40000201800 */
.L_x_10626:
[----:B------:R-:W-:Y:S05]  /*2e30*/  BSYNC.RECONVERGENT B6 ;  /* 0x0000000000067941 */ /* 0x000fea0003800200 */
.L_x_10620:
[----:B------:R-:W-:-:S07]  /*2e40*/  VIADD R33, R35, 0x80 ;  /* 0x0000008023217836 */ /* 0x000fce0000000000 */
.L_x_10561:
[----:B------:R-:W-:Y:S05]  /*2e50*/  BSYNC.RECONVERGENT B7 ;  /* 0x0000000000077941 */ /* 0x000fea0003800200 */
.L_x_10560:
        /* <DEDUP_REMOVED lines=27> */
.L_x_10655:
[----:B------:R-:W2:Y:S02]  /*3010*/  LDG.E.U8 R4, desc[UR36][R4.64] ;  /* 0x0000002404047981 */ /* 0x000ea4000c1e1100 */
[----:B--2---:R2:W0:Y:S01]  /*3020*/  I2F.F64.U16 R28, R4 ;  /* 0x00000004001c7312 */ /* 0x0044220000101800 */
[----:B------:R-:W-:Y:S05]  /*3030*/  BRA `(.L_x_10657) ;  /* 0x0000000c00647947 */ /* 0x000fea0003800000 */
.L_x_10654:
        /* <DEDUP_REMOVED lines=9> */
.L_x_10659:
[----:B------:R-:W2:Y:S02]  /*30d0*/  LDG.E R4, desc[UR36][R4.64] ;  /* 0x0000002404047981 */ /* 0x000ea4000c1e1900 */
[----:B--2---:R0:W1:Y:S01]  /*30e0*/  I2F.F64 R28, R4 ;  /* 0x00000004001c7312 */ /* 0x0040620000201c00 */
[----:B------:R-:W-:Y:S05]  /*30f0*/  BRA `(.L_x_10657) ;  /* 0x0000000c00347947 */ /* 0x000fea0003800000 */
.L_x_10658:
[----:B------:R-:W2:Y:S02]  /*3100*/  LDG.E.U16 R4, desc[UR36][R4.64] ;  /* 0x0000002404047981 */ /* 0x000ea4000c1e1500 */
[----:B--2---:R0:W1:Y:S01]  /*3110*/  I2F.F64.S16 R28, R4 ;  /* 0x00000004001c7312 */ /* 0x0040620000101c00 */
[----:B------:R-:W-:Y:S05]  /*3120*/  BRA `(.L_x_10657) ;  /* 0x0000000c00287947 */ /* 0x000fea0003800000 */
.L_x_10653:
        /* <DEDUP_REMOVED lines=10> */
.L_x_10661:
[----:B---3--:R-:W3:Y:S02]  /*31d0*/  LDG.E.U16 R0, desc[UR36][R4.64] ;  /* 0x0000002404007981 */ /* 0x008ee4000c1e1500 */
[----:B---3--:R-:W-:-:S05]  /*31e0*/  HADD2.F32 R0, -RZ, R0.H0_H0 ;  /* 0x20000000ff007230 */ /* 0x008fca0000004100 */
[----:B------:R-:W-:-:S04]  /*31f0*/  FMUL.FTZ R0, R0, 1 ;  /* 0x3f80000000007820 */ /* 0x000fc80000410000 */
[----:B------:R0:W1:Y:S01]  /*3200*/  F2F.F64.F32 R28, R0 ;  /* 0x00000000001c7310 */ /* 0x0000620000201800 */
[----:B------:R-:W-:Y:S05]  /*3210*/  BRA `(.L_x_10657) ;  /* 0x0000000800ec7947 */ /* 0x000fea0003800000 */
.L_x_10660:
        /* <DEDUP_REMOVED lines=10> */
.L_x_10663:
[----:B------:R-:W3:Y:S02]  /*32c0*/  LDG.E.U16 R4, desc[UR36][R4.64] ;  /* 0x0000002404047981 */ /* 0x000ee4000c1e1500 */
[----:B---3--:R-:W-:-:S05]  /*32d0*/  HADD2.F32 R0, -RZ, R4.H0_H0 ;  /* 0x20000004ff007230 */ /* 0x008fca0000004100 */
[----:B------:R-:W-:-:S04]  /*32e0*/  FMUL.FTZ R0, R0, 1 ;  /* 0x3f80000000007820 */ /* 0x000fc80000410000 */
[----:B------:R0:W1:Y:S01]  /*32f0*/  F2F.F64.F32 R28, R0 ;  /* 0x00000000001c7310 */ /* 0x0000620000201800 */
[----:B------:R-:W-:Y:S05]  /*3300*/  BRA `(.L_x_10657) ;  /* 0x0000000800b07947 */ /* 0x000fea0003800000 */
.L_x_10662:
[----:B------:R0:W5:Y:S01]  /*3310*/  LDG.E.64 R28, desc[UR36][R4.64] ;  /* 0x00000024041c7981 */ /* 0x000162000c1e1b00 */
[----:B------:R-:W-:Y:S05]  /*3320*/  BRA `(.L_x_10657) ;  /* 0x0000000800a87947 */ /* 0x000fea0003800000 */
.L_x_10652:
        /* <DEDUP_REMOVED lines=13> */
.L_x_10666:
[----:B------:R0:W5:Y:S01]  /*3400*/  LDG.E.64 R28, desc[UR36][R4.64] ;  /* 0x00000024041c7981 */ /* 0x000162000c1e1b00 */
[----:B------:R-:W-:Y:S05]  /*3410*/  BRA `(.L_x_10657) ;  /* 0x00000008006c7947 */ /* 0x000fea0003800000 */
.L_x_10665:
[----:B------:R-:W-:-:S09]  /*3420*/  UISETP.NE.AND UP0, UPT, UR4, 0xf, UPT ;  /* 0x0000000f0400788c */ /* 0x000fd2000bf05270 */
[----:B------:R-:W-:Y:S05]  /*3430*/  BRA.U !UP0, `(.L_x_10667) ;  /* 0x0000000108a07547 */ /* 0x000fea000b800000 */
[----:B------:R-:W-:-:S09]  /*3440*/  UISETP.NE.AND UP0, UPT, UR4, 0x17, UPT ;  /* 0x000000170400788c */ /* 0x000fd2000bf05270 */
[----:B------:R-:W-:Y:S05]  /*3450*/  BRA.U !UP0, `(.L_x_10668) ;  /* 0x00000001085c7547 */ /* 0x000fea000b800000 */
[----:B------:R-:W-:-:S09]  /*3460*/  UISETP.NE.AND UP0, UPT, UR4, 0x18, UPT ;  /* 0x000000180400788c */ /* 0x000fd2000bf05270 */
[----:B------:R-:W-:Y:S05]  /*3470*/  BRA.U UP0, `(.L_x_10656) ;  /* 0x0000000500f87547 */ /* 0x000fea000b800000 */
[----:B---3--:R-:W3:Y:S01]  /*3480*/  LDG.E.U8 R0, desc[UR36][R4.64] ;  /* 0x0000002404007981 */ /* 0x008ee2000c1e1100 */
        /* <DEDUP_REMOVED lines=20> */
.L_x_10668:
[----:B------:R-:W3:Y:S02]  /*35d0*/  LDG.E.U8 R4, desc[UR36][R4.64] ;  /* 0x0000002404047981 */ /* 0x000ee4000c1e1100 */
        /* <DEDUP_REMOVED lines=14> */
.L_x_10667:
[----:B---3--:R-:W3:Y:S02]  /*36c0*/  LDG.E.U16 R0, desc[UR36][R4.64] ;  /* 0x0000002404007981 */ /* 0x008ee4000c1e1500 */
[----:B---3--:R-:W-:-:S04]  /*36d0*/  IMAD.U32 R0, R0, 0x10000, RZ ;  /* 0x0001000000007824 */ /* 0x008fc800078e00ff */
[----:B------:R-:W-:-:S04]  /*36e0*/  FMUL.FTZ R0, R0, 1 ;  /* 0x3f80000000007820 */ /* 0x000fc80000410000 */
[----:B------:R0:W1:Y:S01]  /*36f0*/  F2F.F64.F32 R28, R0 ;  /* 0x00000000001c7310 */ /* 0x0000620000201800 */
[----:B------:R-:W-:Y:S05]  /*3700*/  BRA `(.L_x_10657) ;  /* 0x0000000400b07947 */ /* 0x000fea0003800000 */
.L_x_10664:
        /* <DEDUP_REMOVED lines=11> */
.L_x_10671:
        /* <DEDUP_REMOVED lines=21> */
.L_x_10673:
[----:B------:R-:W-:Y:S05]  /*3910*/  BSYNC.RECONVERGENT B0 ;  /* 0x0000000000007941 */ /* 0x000fea0003800200 */
.L_x_10672:
[----:B------:R-:W-:Y:S01]  /*3920*/  IMAD.SHL.U32 R0, R0, 0x100000, RZ ;  /* 0x0010000000007824 */ /* 0x000fe200078e00ff */
[----:B------:R-:W-:-:S04]  /*3930*/  LEA R3, R3, 0x3b800000, 0x17 ;  /* 0x3b80000003037811 */ /* 0x000fc800078eb8ff */
[----:B------:R-:W-:-:S05]  /*3940*/  LOP3.LUT R0, R3, R0, R7, 0xfe, !PT ;  /* 0x0000000003007212 */ /* 0x000fca00078efe07 */
[----:B------:R-:W-:-:S04]  /*3950*/  FMUL.FTZ R0, R0, 1 ;  /* 0x3f80000000007820 */ /* 0x000fc80000410000 */
[----:B------:R0:W1:Y:S01]  /*3960*/  F2F.F64.F32 R28, R0 ;  /* 0x00000000001c7310 */ /* 0x0000620000201800 */
[----:B------:R-:W-:Y:S05]  /*3970*/  BRA `(.L_x_10657) ;  /* 0x0000000400147947 */ /* 0x000fea0003800000 */
.L_x_10670:
        /* <DEDUP_REMOVED lines=21> */
.L_x_10675:
[----:B------:R-:W-:Y:S05]  /*3ad0*/  BSYNC.RECONVERGENT B0 ;  /* 0x0000000000007941 */ /* 0x000fea0003800200 */
.L_x_10674:
[----:B------:R-:W-:Y:S01]  /*3ae0*/  IMAD.SHL.U32 R0, R0, 0x200000, RZ ;  /* 0x0020000000007824 */ /* 0x000fe200078e00ff */
[----:B------:R-:W-:-:S04]  /*3af0*/  LEA R3, R3, 0x37800000, 0x17 ;  /* 0x3780000003037811 */ /* 0x000fc800078eb8ff */
[----:B------:R-:W-:-:S05]  /*3b00*/  LOP3.LUT R0, R3, R0, R7, 0xfe, !PT ;  /* 0x0000000003007212 */ /* 0x000fca00078efe07 */
[----:B------:R-:W-:-:S04]  /*3b10*/  FMUL.FTZ R0, R0, 1 ;  /* 0x3f80000000007820 */ /* 0x000fc80000410000 */
[----:B------:R0:W1:Y:S01]  /*3b20*/  F2F.F64.F32 R28, R0 ;  /* 0x00000000001c7310 */ /* 0x0000620000201800 */
[----:B------:R-:W-:Y:S05]  /*3b30*/  BRA `(.L_x_10657) ;  /* 0x0000000000a47947 */ /* 0x000fea0003800000 */
.L_x_10669:
        /* <DEDUP_REMOVED lines=18> */
.L_x_10656:
        /* <DEDUP_REMOVED lines=16> */
.L_x_10678:
[----:B------:R-:W-:Y:S01]  /*3d60*/  CS2R R28, SRZ ;  /* 0x00000000001c7805 */ /* 0x000fe2000001ff00 */
[----:B------:R-:W-:Y:S06]  /*3d70*/  BRA `(.L_x_10657) ;  /* 0x0000000000147947 */ /* 0x000fec0003800000 */
.L_x_10677:
[----:B------:R-:W2:Y:S02]  /*3d80*/  LDG.E.64 R28, desc[UR36][R4.64] ;  /* 0x00000024041c7981 */ /* 0x000ea4000c1e1b00 */
[----:B--2---:R-:W0:Y:S01]  /*3d90*/  I2F.F64.U64 R28, R28 ;  /* 0x0000001c001c7312 */ /* 0x004e220000301800 */
[----:B------:R-:W-:Y:S05]  /*3da0*/  BRA `(.L_x_10657) ;  /* 0x0000000000087947 */ /* 0x000fea0003800000 */
.L_x_10676:
[----:B------:R-:W2:Y:S02]  /*3db0*/  LDG.E R4, desc[UR36][R4.64] ;  /* 0x0000002404047981 */ /* 0x000ea4000c1e1900 */
[----:B--2---:R0:W1:Y:S02]  /*3dc0*/  I2F.F64.U32 R28, R4 ;  /* 0x00000004001c7312 */ /* 0x0040640000201800 */
.L_x_10657:
[----:B------:R-:W-:Y:S05]  /*3dd0*/  BSYNC.RECONVERGENT B6 ;  /* 0x0000000000067941 */ /* 0x000fea0003800200 */
.L_x_10651:
        /* <DEDUP_REMOVED lines=20> */
.L_x_10683:
[----:B------:R-:W2:Y:S02]  /*3f20*/  LDG.E.U8 R4, desc[UR36][R4.64] ;  /* 0x0000002404047981 */ /* 0x000ea4000c1e1100 */
[----:B--2---:R0:W2:Y:S01]  /*3f30*/  I2F.F64.U16 R40, R4 ;  /* 0x0000000400287312 */ /* 0x0040a20000101800 */
[----:B------:R-:W-:Y:S05]  /*3f40*/  BRA `(.L_x_10685) ;  /* 0x0000000c00647947 */ /* 0x000fea0003800000 */
.L_x_10682:
        /* <DEDUP_REMOVED lines=9> */
.L_x_10687:
[----:B------:R-:W2:Y:S02]  /*3fe0*/  LDG.E R4, desc[UR36][R4.64] ;  /* 0x0000002404047981 */ /* 0x000ea4000c1e1900 */
[----:B--2---:R0:W2:Y:S01]  /*3ff0*/  I2F.F64 R40, R4 ;  /* 0x0000000400287312 */ /* 0x0040a20000201c00 */
[----:B------:R-:W-:Y:S05]  /*4000*/  BRA `(.L_x_10685) ;  /* 0x0000000c00347947 */ /* 0x000fea0003800000 */
.L_x_10686:
[----:B------:R-:W2:Y:S02]  /*4010*/  LDG.E.U16 R4, desc[UR36][R4.64] ;  /* 0x0000002404047981 */ /* 0x000ea4000c1e1500 */
[----:B--2---:R0:W2:Y:S01]  /*4020*/  I2F.F64.S16 R40, R4 ;  /* 0x0000000400287312 */ /* 0x0040a20000101c00 */
[----:B------:R-:W-:Y:S05]  /*4030*/  BRA `(.L_x_10685) ;  /* 0x0000000c00287947 */ /* 0x000fea0003800000 */
.L_x_10681:
        /* <DEDUP_REMOVED lines=10> */
.L_x_10689:
[----:B---3--:R-:W2:Y:S02]  /*40e0*/  LDG.E.U16 R0, desc[UR36][R4.64] ;  /* 0x0000002404007981 */ /* 0x008ea4000c1e1500 */
[----:B--2---:R-:W-:-:S05]  /*40f0*/  HADD2.F32 R0, -RZ, R0.H0_H0 ;  /* 0x20000000ff007230 */ /* 0x004fca0000004100 */
[----:B------:R-:W-:-:S04]  /*4100*/  FMUL.FTZ R0, R0, 1 ;  /* 0x3f80000000007820 */ /* 0x000fc80000410000 */
[----:B------:R0:W2:Y:S01]  /*4110*/  F2F.F64.F32 R40, R0 ;  /* 0x0000000000287310 */ /* 0x0000a20000201800 */
[----:B------:R-:W-:Y:S05]  /*4120*/  BRA `(.L_x_10685) ;  /* 0x0000000800ec7947 */ /* 0x000fea0003800000 */
.L_x_10688:
        /* <DEDUP_REMOVED lines=10> */
.L_x_10691:
[----:B------:R-:W3:Y:S02]  /*41d0*/  LDG.E.U16 R4, desc[UR36][R4.64] ;  /* 0x0000002404047981 */ /* 0x000ee4000c1e1500 */
[----:B---3--:R-:W-:-:S05]  /*41e0*/  HADD2.F32 R0, -RZ, R4.H0_H0 ;  /* 0x20000004ff007230 */ /* 0x008fca0000004100 */
[----:B------:R-:W-:-:S04]  /*41f0*/  FMUL.FTZ R0, R0, 1 ;  /* 0x3f80000000007820 */ /* 0x000fc80000410000 */
[----:B------:R0:W2:Y:S01]  /*4200*/  F2F.F64.F32 R40, R0 ;  /* 0x0000000000287310 */ /* 0x0000a20000201800 */
[----:B------:R-:W-:Y:S05]  /*4210*/  BRA `(.L_x_10685) ;  /* 0x0000000800b07947 */ /* 0x000fea0003800000 */
.L_x_10690:
[----:B------:R0:W5:Y:S01]  /*4220*/  LDG.E.64 R40, desc[UR36][R4.64] ;  /* 0x0000002404287981 */ /* 0x000162000c1e1b00 */
[----:B------:R-:W-:Y:S05]  /*4230*/  BRA `(.L_x_10685) ;  /* 0x0000000800a87947 */ /* 0x000fea0003800000 */
.L_x_10680:
        /* <DEDUP_REMOVED lines=13> */
.L_x_10694:
[----:B------:R0:W5:Y:S01]  /*4310*/  LDG.E.64 R40, desc[UR36][R4.64] ;  /* 0x0000002404287981 */ /* 0x000162000c1e1b00 */
[----:B------:R-:W-:Y:S05]  /*4320*/  BRA `(.L_x_10685) ;  /* 0x00000008006c7947 */ /* 0x000fea0003800000 */
.L_x_10693:
        /* <DEDUP_REMOVED lines=27> */
.L_x_10696:
        /* <DEDUP_REMOVED lines=15> */
.L_x_10695:
[----:B---3--:R-:W2:Y:S02]  /*45d0*/  LDG.E.U16 R0, desc[UR36][R4.64] ;  /* 0x0000002404007981 */ /* 0x008ea4000c1e1500 */
[----:B--2---:R-:W-:-:S04]  /*45e0*/  IMAD.U32 R0, R0, 0x10000, RZ ;  /* 0x0001000000007824 */ /* 0x004fc800078e00ff */
[----:B------:R-:W-:-:S04]  /*45f0*/  FMUL.FTZ R0, R0, 1 ;  /* 0x3f80000000007820 */ /* 0x000fc80000410000 */
[----:B------:R0:W2:Y:S01]  /*4600*/  F2F.F64.F32 R40, R0 ;  /* 0x0000000000287310 */ /* 0x0000a20000201800 */
[----:B------:R-:W-:Y:S05]  /*4610*/  BRA `(.L_x_10685) ;  /* 0x0000000400b07947 */ /* 0x000fea0003800000 */
.L_x_10692:
        /* <DEDUP_REMOVED lines=11> */
.L_x_10699:
        /* <DEDUP_REMOVED lines=21> */
.L_x_10701:
[----:B------:R-:W-:Y:S05]  /*4820*/  BSYNC.RECONVERGENT B0 ;  /* 0x0000000000007941 */ /* 0x000fea0003800200 */
.L_x_10700:
[----:B------:R-:W-:Y:S01]  /*4830*/  IMAD.SHL.U32 R0, R0, 0x100000, RZ ;  /* 0x0010000000007824 */ /* 0x000fe200078e00ff */
[----:B------:R-:W-:-:S04]  /*4840*/  LEA R3, R3, 0x3b800000, 0x17 ;  /* 0x3b80000003037811 */ /* 0x000fc800078eb8ff */
[----:B------:R-:W-:-:S05]  /*4850*/  LOP3.LUT R0, R3, R0, R7, 0xfe, !PT ;  /* 0x0000000003007212 */ /* 0x000fca00078efe07 */
[----:B------:R-:W-:-:S04]  /*4860*/  FMUL.FTZ R0, R0, 1 ;  /* 0x3f80000000007820 */ /* 0x000fc80000410000 */
[----:B------:R0:W2:Y:S01]  /*4870*/  F2F.F64.F32 R40, R0 ;  /* 0x0000000000287310 */ /* 0x0000a20000201800 */
[----:B------:R-:W-:Y:S05]  /*4880*/  BRA `(.L_x_10685) ;  /* 0x0000000400147947 */ /* 0x000fea0003800000 */
.L_x_10698:
        /* <DEDUP_REMOVED lines=21> */
.L_x_10703:
[----:B------:R-:W-:Y:S05]  /*49e0*/  BSYNC.RECONVERGENT B0 ;  /* 0x0000000000007941 */ /* 0x000fea0003800200 */
.L_x_10702:
[----:B------:R-:W-:Y:S01]  /*49f0*/  IMAD.SHL.U32 R0, R0, 0x200000, RZ ;  /* 0x0020000000007824 */ /* 0x000fe200078e00ff */
[----:B------:R-:W-:-:S04]  /*4a00*/  LEA R3, R3, 0x37800000, 0x17 ;  /* 0x3780000003037811 */ /* 0x000fc800078eb8ff */
[----:B------:R-:W-:-:S05]  /*4a10*/  LOP3.LUT R0, R3, R0, R7, 0xfe, !PT ;  /* 0x0000000003007212 */ /* 0x000fca00078efe07 */
[----:B------:R-:W-:-:S04]  /*4a20*/  FMUL.FTZ R0, R0, 1 ;  /* 0x3f80000000007820 */ /* 0x000fc80000410000 */
[----:B------:R0:W2:Y:S01]  /*4a30*/  F2F.F64.F32 R40, R0 ;  /* 0x0000000000287310 */ /* 0x0000a20000201800 */
[----:B------:R-:W-:Y:S05]  /*4a40*/  BRA `(.L_x_10685) ;  /* 0x0000000000a47947 */ /* 0x000fea0003800000 */
.L_x_10697:
        /* <DEDUP_REMOVED lines=18> */
.L_x_10684:
        /* <DEDUP_REMOVED lines=16> */
.L_x_10706:
[----:B------:R-:W-:Y:S01]  /*4c70*/  CS2R R40, SRZ ;  /* 0x0000000000287805 */ /* 0x000fe2000001ff00 */
[----:B------:R-:W-:Y:S06]  /*4c80*/  BRA `(.L_x_10685) ;  /* 0x0000000000147947 */ /* 0x000fec0003800000 */
.L_x_10705:
[----:B------:R-:W2:Y:S02]  /*4c90*/  LDG.E.64 R40, desc[UR36][R4.64] ;  /* 0x0000002404287981 */ /* 0x000ea4000c1e1b00 */
[----:B--2---:R-:W0:Y:S01]  /*4ca0*/  I2F.F64.U64 R40, R40 ;  /* 0x0000002800287312 */ /* 0x004e220000301800 */
[----:B------:R-:W-:Y:S05]  /*4cb0*/  BRA `(.L_x_10685) ;  /* 0x0000000000087947 */ /* 0x000fea0003800000 */
.L_x_10704:
[----:B------:R-:W2:Y:S02]  /*4cc0*/  LDG.E R4, desc[UR36][R4.64] ;  /* 0x0000002404047981 */ /* 0x000ea4000c1e1900 */
[----:B--2---:R0:W2:Y:S02]  /*4cd0*/  I2F.F64.U32 R40, R4 ;  /* 0x0000000400287312 */ /* 0x0040a40000201800 */
.L_x_10685:
[----:B------:R-:W-:Y:S05]  /*4ce0*/  BSYNC.RECONVERGENT B6 ;  /* 0x0000000000067941 */ /* 0x000fea0003800200 */
.L_x_10679:
        /* <DEDUP_REMOVED lines=20> */
.L_x_10711:
[----:B------:R-:W2:Y:S02]  /*4e30*/  LDG.E.U8 R4, desc[UR36][R4.64] ;  /* 0x0000002404047981 */ /* 0x000ea4000c1e1100 */
[----:B--2---:R0:W1:Y:S01]  /*4e40*/  I2F.F64.U16 R38, R4 ;  /* 0x0000000400267312 */ /* 0x0040620000101800 */
[----:B------:R-:W-:Y:S05]  /*4e50*/  BRA `(.L_x_10713) ;  /* 0x0000000c00647947 */ /* 0x000fea0003800000 */
.L_x_10710:
        /* <DEDUP_REMOVED lines=9> */
.L_x_10715:
[----:B------:R-:W2:Y:S02]  /*4ef0*/  LDG.E R4, desc[UR36][R4.64] ;  /* 0x0000002404047981 */ /* 0x000ea4000c1e1900 */
[----:B--2---:R0:W1:Y:S01]  /*4f00*/  I2F.F64 R38, R4 ;  /* 0x0000000400267312 */ /* 0x0040620000201c00 */
[----:B------:R-:W-:Y:S05]  /*4f10*/  BRA `(.L_x_10713) ;  /* 0x0000000c00347947 */ /* 0x000fea0003800000 */
.L_x_10714:
[----:B------:R-:W2:Y:S02]  /*4f20*/  LDG.E.U16 R4, desc[UR36][R4.64] ;  /* 0x0000002404047981 */ /* 0x000ea4000c1e1500 */
[----:B--2---:R0:W1:Y:S01]  /*4f30*/  I2F.F64.S16 R38, R4 ;  /* 0x0000000400267312 */ /* 0x0040620000101c00 */
[----:B------:R-:W-:Y:S05]  /*4f40*/  BRA `(.L_x_10713) ;  /* 0x0000000c00287947 */ /* 0x000fea0003800000 */
.L_x_10709:
        /* <DEDUP_REMOVED lines=10> */
.L_x_10717:
[----:B---3--:R-:W3:Y:S02]  /*4ff0*/  LDG.E.U16 R0, desc[UR36][R4.64] ;  /* 0x0000002404007981 */ /* 0x008ee4000c1e1500 */
[----:B---3--:R-:W-:-:S05]  /*5000*/  HADD2.F32 R0, -RZ, R0.H0_H0 ;  /* 0x20000000ff007230 */ /* 0x008fca0000004100 */
[----:B------:R-:W-:-:S04]  /*5010*/  FMUL.FTZ R0, R0, 1 ;  /* 0x3f80000000007820 */ /* 0x000fc80000410000 */
[----:B------:R0:W1:Y:S01]  /*5020*/  F2F.F64.F32 R38, R0 ;  /* 0x0000000000267310 */ /* 0x0000620000201800 */
[----:B------:R-:W-:Y:S05]  /*5030*/  BRA `(.L_x_10713) ;  /* 0x0000000800ec7947 */ /* 0x000fea0003800000 */
.L_x_10716:
        /* <DEDUP_REMOVED lines=10> */
.L_x_10719:
[----:B------:R-:W3:Y:S02]  /*50e0*/  LDG.E.U16 R4, desc[UR36][R4.64] ;  /* 0x0000002404047981 */ /* 0x000ee4000c1e1500 */
[----:B---3--:R-:W-:-:S05]  /*50f0*/  HADD2.F32 R0, -RZ, R4.H0_H0 ;  /* 0x20000004ff007230 */ /* 0x008fca0000004100 */
[----:B------:R-:W-:-:S04]  /*5100*/  FMUL.FTZ R0, R0, 1 ;  /* 0x3f80000000007820 */ /* 0x000fc80000410000 */
[----:B------:R0:W1:Y:S01]  /*5110*/  F2F.F64.F32 R38, R0 ;  /* 0x0000000000267310 */ /* 0x0000620000201800 */
[----:B------:R-:W-:Y:S05]  /*5120*/  BRA `(.L_x_10713) ;  /* 0x0000000800b07947 */ /* 0x000fea0003800000 */
.L_x_10718:
[----:B------:R0:W5:Y:S01]  /*5130*/  LDG.E.64 R38, desc[UR36][R4.64] ;  /* 0x0000002404267981 */ /* 0x000162000c1e1b00 */
[----:B------:R-:W-:Y:S05]  /*5140*/  BRA `(.L_x_10713) ;  /* 0x0000000800a87947 */ /* 0x000fea0003800000 */
.L_x_10708:
        /* <DEDUP_REMOVED lines=13> */
.L_x_10722:
[----:B------:R0:W5:Y:S01]  /*5220*/  LDG.E.64 R38, desc[UR36][R4.64] ;  /* 0x0000002404267981 */ /* 0x000162000c1e1b00 */
[----:B------:R-:W-:Y:S05]  /*5230*/  BRA `(.L_x_10713) ;  /* 0x00000008006c7947 */ /* 0x000fea0003800000 */
.L_x_10721:
        /* <DEDUP_REMOVED lines=27> */
.L_x_10724:
        /* <DEDUP_REMOVED lines=15> */
.L_x_10723:
[----:B---3--:R-:W3:Y:S02]  /*54e0*/  LDG.E.U16 R0, desc[UR36][R4.64] ;  /* 0x0000002404007981 */ /* 0x008ee4000c1e1500 */
[----:B---3--:R-:W-:-:S04]  /*54f0*/  IMAD.U32 R0, R0, 0x10000, RZ ;  /* 0x0001000000007824 */ /* 0x008fc800078e00ff */
[----:B------:R-:W-:-:S04]  /*5500*/  FMUL.FTZ R0, R0, 1 ;  /* 0x3f80000000007820 */ /* 0x000fc80000410000 */
[----:B------:R0:W1:Y:S01]  /*5510*/  F2F.F64.F32 R38, R0 ;  /* 0x0000000000267310 */ /* 0x0000620000201800 */
[----:B------:R-:W-:Y:S05]  /*5520*/  BRA `(.L_x_10713) ;  /* 0x0000000400b07947 */ /* 0x000fea0003800000 */
.L_x_10720:
        /* <DEDUP_REMOVED lines=11> */
.L_x_10727:
        /* <DEDUP_REMOVED lines=21> */
.L_x_10729:
[----:B------:R-:W-:Y:S05]  /*5730*/  BSYNC.RECONVERGENT B0 ;  /* 0x0000000000007941 */ /* 0x000fea0003800200 */
.L_x_10728:
[----:B------:R-:W-:Y:S01]  /*5740*/  IMAD.SHL.U32 R0, R0, 0x100000, RZ ;  /* 0x0010000000007824 */ /* 0x000fe200078e00ff */
[----:B------:R-:W-:-:S04]  /*5750*/  LEA R3, R3, 0x3b800000, 0x17 ;  /* 0x3b80000003037811 */ /* 0x000fc800078eb8ff */
[----:B------:R-:W-:-:S05]  /*5760*/  LOP3.LUT R0, R3, R0, R7, 0xfe, !PT ;  /* 0x0000000003007212 */ /* 0x000fca00078efe07 */
[----:B------:R-:W-:-:S04]  /*5770*/  FMUL.FTZ R0, R0, 1 ;  /* 0x3f80000000007820 */ /* 0x000fc80000410000 */
[----:B------:R0:W1:Y:S01]  /*5780*/  F2F.F64.F32 R38, R0 ;  /* 0x0000000000267310 */ /* 0x0000620000201800 */
[----:B------:R-:W-:Y:S05]  /*5790*/  BRA `(.L_x_10713) ;  /* 0x0000000400147947 */ /* 0x000fea0003800000 */
.L_x_10726:
        /* <DEDUP_REMOVED lines=21> */
.L_x_10731:
[----:B------:R-:W-:Y:S05]  /*58f0*/  BSYNC.RECONVERGENT B0 ;  /* 0x0000000000007941 */ /* 0x000fea0003800200 */
.L_x_10730:
[----:B------:R-:W-:Y:S01]  /*5900*/  IMAD.SHL.U32 R0, R0, 0x200000, RZ ;  /* 0x0020000000007824 */ /* 0x000fe200078e00ff */
[----:B------:R-:W-:-:S04]  /*5910*/  LEA R3, R3, 0x37800000, 0x17 ;  /* 0x3780000003037811 */ /* 0x000fc800078eb8ff */
[----:B------:R-:W-:-:S05]  /*5920*/  LOP3.LUT R0, R3, R0, R7, 0xfe, !PT ;  /* 0x0000000003007212 */ /* 0x000fca00078efe07 */
[----:B------:R-:W-:-:S04]  /*5930*/  FMUL.FTZ R0, R0, 1 ;  /* 0x3f80000000007820 */ /* 0x000fc80000410000 */
[----:B------:R0:W1:Y:S01]  /*5940*/  F2F.F64.F32 R38, R0 ;  /* 0x0000000000267310 */ /* 0x0000620000201800 */
[----:B------:R-:W-:Y:S05]  /*5950*/  BRA `(.L_x_10713) ;  /* 0x0000000000a47947 */ /* 0x000fea0003800000 */
.L_x_10725:
        /* <DEDUP_REMOVED lines=18> */
.L_x_10712:
        /* <DEDUP_REMOVED lines=16> */
.L_x_10734:
[----:B------:R-:W-:Y:S01]  /*5b80*/  CS2R R38, SRZ ;  /* 0x0000000000267805 */ /* 0x000fe2000001ff00 */
[----:B------:R-:W-:Y:S06]  /*5b90*/  BRA `(.L_x_10713) ;  /* 0x0000000000147947 */ /* 0x000fec0003800000 */
.L_x_10733:
[----:B------:R-:W2:Y:S02]  /*5ba0*/  LDG.E.64 R38, desc[UR36][R4.64] ;  /* 0x0000002404267981 */ /* 0x000ea4000c1e1b00 */
[----:B--2---:R-:W0:Y:S01]  /*5bb0*/  I2F.F64.U64 R38, R38 ;  /* 0x0000002600267312 */ /* 0x004e220000301800 */
[----:B------:R-:W-:Y:S05]  /*5bc0*/  BRA `(.L_x_10713) ;  /* 0x0000000000087947 */ /* 0x000fea0003800000 */
.L_x_10732:
[----:B------:R-:W2:Y:S02]  /*5bd0*/  LDG.E R4, desc[UR36][R4.64] ;  /* 0x0000002404047981 */ /* 0x000ea4000c1e1900 */
[----:B--2---:R0:W1:Y:S02]  /*5be0*/  I2F.F64.U32 R38, R4 ;  /* 0x0000000400267312 */ /* 0x0040640000201800 */
.L_x_10713:
[----:B------:R-:W-:Y:S05]  /*5bf0*/  BSYNC.RECONVERGENT B6 ;  /* 0x0000000000067941 */ /* 0x000fea0003800200 */
.L_x_10707:
[----:B------:R-:W-:-:S07]  /*5c00*/  VIADD R33, R33, 0x80 ;  /* 0x0000008021217836 */ /* 0x000fce0000000000 */
.L_x_10650:
[----:B------:R-:W-:Y:S05]  /*5c10*/  BSYNC.RECONVERGENT B7 ;  /* 0x0000000000077941 */ /* 0x000fea0003800200 */
.L_x_10649:
[----:B------:R-:W-:Y:S01]  /*5c20*/  ISETP.GE.AND P0, PT, R33, R2, PT ;  /* 0x000000022100720c */ /* 0x000fe20003f06270 */
[----:B------:R-:W-:Y:S01]  /*5c30*/  BSSY.RECONVERGENT B7, `(.L_x_10735) ;  /* 0x00002da000077945 */ /* 0x000fe20003800200 */
[----:B------:R-:W-:Y:S02]  /*5c40*/  CS2R R24, SRZ ;  /* 0x0000000000187805 */ /* 0x000fe4000001ff00 */
[----:B------:R-:W-:Y:S02]  /*5c50*/  CS2R R36, SRZ ;  /* 0x0000000000247805 */ /* 0x000fe4000001ff00 */
[----:B------:R-:W-:-:S07]  /*5c60*/  CS2R R18, SRZ ;  /* 0x0000000000127805 */ /* 0x000fce000001ff00 */
[----:B------:R-:W-:Y:S05]  /*5c70*/  @P0 BRA `(.L_x_10736) ;  /* 0x0000002c00540947 */ /* 0x000fea0003800000 */
        /* <DEDUP_REMOVED lines=21> */
.L_x_10741:
[----:B------:R-:W3:Y:S02]  /*5dd0*/  LDG.E.U8 R4, desc[UR36][R4.64] ;  /* 0x0000002404047981 */ /* 0x000ee4000c1e1100 */
[----:B---3--:R0:W3:Y:S01]  /*5de0*/  I2F.F64.U16 R24, R4 ;  /* 0x0000000400187312 */ /* 0x0080e20000101800 */
[----:B------:R-:W-:Y:S05]  /*5df0*/  BRA `(.L_x_10743) ;  /* 0x0000000c00647947 */ /* 0x000fea0003800000 */
.L_x_10740:
        /* <DEDUP_REMOVED lines=9> */
.L_x_10745:
[----:B------:R-:W3:Y:S02]  /*5e90*/  LDG.E R4, desc[UR36][R4.64] ;  /* 0x0000002404047981 */ /* 0x000ee4000c1e1900 */
[----:B---3--:R0:W3:Y:S01]  /*5ea0*/  I2F.F64 R24, R4 ;  /* 0x0000000400187312 */ /* 0x0080e20000201c00 */
[----:B------:R-:W-:Y:S05]  /*5eb0*/  BRA `(.L_x_10743) ;  /* 0x0000000c00347947 */ /* 0x000fea0003800000 */
.L_x_10744:
[----:B------:R-:W3:Y:S02]  /*5ec0*/  LDG.E.U16 R4, desc[UR36][R4.64] ;  /* 0x0000002404047981 */ /* 0x000ee4000c1e1500 */
[----:B---3--:R0:W3:Y:S01]  /*5ed0*/  I2F.F64.S16 R24, R4 ;  /* 0x0000000400187312 */ /* 0x0080e20000101c00 */
[----:B------:R-:W-:Y:S05]  /*5ee0*/  BRA `(.L_x_10743) ;  /* 0x0000000c00287947 */ /* 0x000fea0003800000 */
.L_x_10739:
        /* <DEDUP_REMOVED lines=10> */
.L_x_10747:
[----:B------:R-:W3:Y:S02]  /*5f90*/  LDG.E.U16 R0, desc[UR36][R4.64] ;  /* 0x0000002404007981 */ /* 0x000ee4000c1e1500 */
[----:B---3--:R-:W-:-:S05]  /*5fa0*/  HADD2.F32 R0, -RZ, R0.H0_H0 ;  /* 0x20000000ff007230 */ /* 0x008fca0000004100 */
[----:B------:R-:W-:-:S04]  /*5fb0*/  FMUL.FTZ R0, R0, 1 ;  /* 0x3f80000000007820 */ /* 0x000fc80000410000 */
[----:B------:R0:W3:Y:S01]  /*5fc0*/  F2F.F64.F32 R24, R0 ;  /* 0x0000000000187310 */ /* 0x0000e20000201800 */
[----:B------:R-:W-:Y:S05]  /*5fd0*/  BRA `(.L_x_10743) ;  /* 0x0000000800ec7947 */ /* 0x000fea0003800000 */
.L_x_10746:
        /* <DEDUP_REMOVED lines=10> */
.L_x_10749:
[----:B------:R-:W3:Y:S02]  /*6080*/  LDG.E.U16 R4, desc[UR36][R4.64] ;  /* 0x0000002404047981 */ /* 0x000ee4000c1e1500 */
[----:B---3--:R-:W-:-:S05]  /*6090*/  HADD2.F32 R0, -RZ, R4.H0_H0 ;  /* 0x20000004ff007230 */ /* 0x008fca0000004100 */
[----:B------:R-:W-:-:S04]  /*60a0*/  FMUL.FTZ R0, R0, 1 ;  /* 0x3f80000000007820 */ /* 0x000fc80000410000 */
[----:B------:R0:W3:Y:S01]  /*60b0*/  F2F.F64.F32 R24, R0 ;  /* 0x0000000000187310 */ /* 0x0000e20000201800 */
[----:B------:R-:W-:Y:S05]  /*60c0*/  BRA `(.L_x_10743) ;  /* 0x0000000800b07947 */ /* 0x000fea0003800000 */
.L_x_10748:
[----:B------:R0:W5:Y:S01]  /*60d0*/  LDG.E.64 R24, desc[UR36][R4.64] ;  /* 0x0000002404187981 */ /* 0x000162000c1e1b00 */
[----:B------:R-:W-:Y:S05]  /*60e0*/  BRA `(.L_x_10743) ;  /* 0x0000000800a87947 */ /* 0x000fea0003800000 */
.L_x_10738:
        /* <DEDUP_REMOVED lines=13> */
.L_x_10752:
[----:B------:R0:W5:Y:S01]  /*61c0*/  LDG.E.64 R24, desc[UR36][R4.64] ;  /* 0x0000002404187981 */ /* 0x000162000c1e1b00 */
[----:B------:R-:W-:Y:S05]  /*61d0*/  BRA `(.L_x_10743) ;  /* 0x00000008006c7947 */ /* 0x000fea0003800000 */
.L_x_10751:
        /* <DEDUP_REMOVED lines=27> */
.L_x_10754:
        /* <DEDUP_REMOVED lines=15> */
.L_x_10753:
[----:B------:R-:W3:Y:S02]  /*6480*/  LDG.E.U16 R0, desc[UR36][R4.64] ;  /* 0x0000002404007981 */ /* 0x000ee4000c1e1500 */
[----:B---3--:R-:W-:-:S04]  /*6490*/  IMAD.U32 R0, R0, 0x10000, RZ ;  /* 0x0001000000007824 */ /* 0x008fc800078e00ff */
[----:B------:R-:W-:-:S04]  /*64a0*/  FMUL.FTZ R0, R0, 1 ;  /* 0x3f80000000007820 */ /* 0x000fc80000410000 */
[----:B------:R0:W3:Y:S01]  /*64b0*/  F2F.F64.F32 R24, R0 ;  /* 0x0000000000187310 */ /* 0x0000e20000201800 */
[----:B------:R-:W-:Y:S05]  /*64c0*/  BRA `(.L_x_10743) ;  /* 0x0000000400b07947 */ /* 0x000fea0003800000 */
.L_x_10750:
        /* <DEDUP_REMOVED lines=11> */
.L_x_10757:
        /* <DEDUP_REMOVED lines=21> */
.L_x_10759:
[----:B------:R-:W-:Y:S05]  /*66d0*/  BSYNC.RECONVERGENT B0 ;  /* 0x0000000000007941 */ /* 0x000fea0003800200 */
.L_x_10758:
[----:B------:R-:W-:Y:S01]  /*66e0*/  IMAD.SHL.U32 R0, R0, 0x100000, RZ ;  /* 0x0010000000007824 */ /* 0x000fe200078e00ff */
[----:B------:R-:W-:-:S04]  /*66f0*/  LEA R3, R3, 0x3b800000, 0x17 ;  /* 0x3b80000003037811 */ /* 0x000fc800078eb8ff */
[----:B------:R-:W-:-:S05]  /*6700*/  LOP3.LUT R0, R3, R0, R7, 0xfe, !PT ;  /* 0x0000000003007212 */ /* 0x000fca00078efe07 */
[----:B------:R-:W-:-:S04]  /*6710*/  FMUL.FTZ R0, R0, 1 ;  /* 0x3f80000000007820 */ /* 0x000fc80000410000 */
[----:B------:R0:W3:Y:S01]  /*6720*/  F2F.F64.F32 R24, R0 ;  /* 0x0000000000187310 */ /* 0x0000e20000201800 */
[----:B------:R-:W-:Y:S05]  /*6730*/  BRA `(.L_x_10743) ;  /* 0x0000000400147947 */ /* 0x000fea0003800000 */
.L_x_10756:
        /* <DEDUP_REMOVED lines=21> */
.L_x_10761:
[----:B------:R-:W-:Y:S05]  /*6890*/  BSYNC.RECONVERGENT B0 ;  /* 0x0000000000007941 */ /* 0x000fea0003800200 */
.L_x_10760:
[----:B------:R-:W-:Y:S01]  /*68a0*/  IMAD.SHL.U32 R0, R0, 0x200000, RZ ;  /* 0x0020000000007824 */ /* 0x000fe200078e00ff */
[----:B------:R-:W-:-:S04]  /*68b0*/  LEA R3, R3, 0x37800000, 0x17 ;  /* 0x3780000003037811 */ /* 0x000fc800078eb8ff */
[----:B------:R-:W-:-:S05]  /*68c0*/  LOP3.LUT R0, R3, R0, R7, 0xfe, !PT ;  /* 0x0000000003007212 */ /* 0x000fca00078efe07 */
[----:B------:R-:W-:-:S04]  /*68d0*/  FMUL.FTZ R0, R0, 1 ;  /* 0x3f80000000007820 */ /* 0x000fc80000410000 */
[----:B------:R0:W3:Y:S01]  /*68e0*/  F2F.F64.F32 R24, R0 ;  /* 0x0000000000187310 */ /* 0x0000e20000201800 */
[----:B------:R-:W-:Y:S05]  /*68f0*/  BRA `(.L_x_10743) ;  /* 0x0000000000a47947 */ /* 0x000fea0003800000 */
.L_x_10755:
        /* <DEDUP_REMOVED lines=18> */
.L_x_10742:
        /* <DEDUP_REMOVED lines=16> */
.L_x_10764:
[----:B------:R-:W-:Y:S01]  /*6b20*/  CS2R R24, SRZ ;  /* 0x0000000000187805 */ /* 0x000fe2000001ff00 */
[----:B------:R-:W-:Y:S06]  /*6b30*/  BRA `(.L_x_10743) ;  /* 0x0000000000147947 */ /* 0x000fec0003800000 */
.L_x_10763:
[----:B------:R-:W3:Y:S02]  /*6b40*/  LDG.E.64 R24, desc[UR36][R4.64] ;  /* 0x0000002404187981 */ /* 0x000ee4000c1e1b00 */
[----:B---3--:R-:W0:Y:S01]  /*6b50*/  I2F.F64.U64 R24, R24 ;  /* 0x0000001800187312 */ /* 0x008e220000301800 */
[----:B------:R-:W-:Y:S05]  /*6b60*/  BRA `(.L_x_10743) ;  /* 0x0000000000087947 */ /* 0x000fea0003800000 */
.L_x_10762:
[----:B------:R-:W3:Y:S02]  /*6b70*/  LDG.E R4, desc[UR36][R4.64] ;  /* 0x0000002404047981 */ /* 0x000ee4000c1e1900 */
[----:B---3--:R0:W3:Y:S02]  /*6b80*/  I2F.F64.U32 R24, R4 ;  /* 0x0000000400187312 */ /* 0x0080e40000201800 */
.L_x_10743:
[----:B------:R-:W-:Y:S05]  /*6b90*/  BSYNC.RECONVERGENT B6 ;  /* 0x0000000000067941 */ /* 0x000fea0003800200 */
.L_x_10737:
        /* <DEDUP_REMOVED lines=18> */
[----:B--2---:R2:W0:Y:S01]  /*6cc0*/  I2F.F64.S16 R36, R4 ;  /* 0x0000000400247312 */ /* 0x0044220000101c00 */
[----:B------:R-:W-:Y:S05]  /*6cd0*/  BRA `(.L_x_10771) ;  /* 0x0000000c00707947 */ /* 0x000fea0003800000 */
.L_x_10769:
[----:B------:R-:W2:Y:S02]  /*6ce0*/  LDG.E.U8 R4, desc[UR36][R4.64] ;  /* 0x0000002404047981 */ /* 0x000ea4000c1e1100 */
[----:B--2---:R0:W1:Y:S01]  /*6cf0*/  I2F.F64.U16 R36, R4 ;  /* 0x0000000400247312 */ /* 0x0040620000101800 */
[----:B------:R-:W-:Y:S05]  /*6d00*/  BRA `(.L_x_10771) ;  /* 0x0000000c00647947 */ /* 0x000fea0003800000 */
.L_x_10768:
        /* <DEDUP_REMOVED lines=9> */
.L_x_10773:
[----:B------:R-:W2:Y:S02]  /*6da0*/  LDG.E R4, desc[UR36][R4.64] ;  /* 0x0000002404047981 */ /* 0x000ea4000c1e1900 */
[----:B--2---:R0:W1:Y:S01]  /*6db0*/  I2F.F64 R36, R4 ;  /* 0x0000000400247312 */ /* 0x0040620000201c00 */
[----:B------:R-:W-:Y:S05]  /*6dc0*/  BRA `(.L_x_10771) ;  /* 0x0000000c00347947 */ /* 0x000fea0003800000 */
.L_x_10772:
[----:B------:R-:W2:Y:S02]  /*6dd0*/  LDG.E.U16 R4, desc[UR36][R4.64] ;  /* 0x0000002404047981 */ /* 0x000ea4000c1e1500 */
[----:B--2---:R0:W1:Y:S01]  /*6de0*/  I2F.F64.S16 R36, R4 ;  /* 0x0000000400247312 */ /* 0x0040620000101c00 */
[----:B------:R-:W-:Y:S05]  /*6df0*/  BRA `(.L_x_10771) ;  /* 0x0000000c00287947 */ /* 0x000fea0003800000 */
.L_x_10767:
        /* <DEDUP_REMOVED lines=10> */
.L_x_10775:
[----:B------:R-:W2:Y:S02]  /*6ea0*/  LDG.E.U16 R0, desc[UR36][R4.64] ;  /* 0x0000002404007981 */ /* 0x000ea4000c1e1500 */
[----:B--2---:R-:W-:-:S05]  /*6eb0*/  HADD2.F32 R0, -RZ, R0.H0_H0 ;  /* 0x20000000ff007230 */ /* 0x004fca0000004100 */
[----:B------:R-:W-:-:S04]  /*6ec0*/  FMUL.FTZ R0, R0, 1 ;  /* 0x3f80000000007820 */ /* 0x000fc80000410000 */
[----:B------:R0:W1:Y:S01]  /*6ed0*/  F2F.F64.F32 R36, R0 ;  /* 0x0000000000247310 */ /* 0x0000620000201800 */
[----:B------:R-:W-:Y:S05]  /*6ee0*/  BRA `(.L_x_10771) ;  /* 0x0000000800ec7947 */ /* 0x000fea0003800000 */
.L_x_10774:
        /* <DEDUP_REMOVED lines=10> */
.L_x_10777:
[----:B------:R-:W2:Y:S02]  /*6f90*/  LDG.E.U16 R4, desc[UR36][R4.64] ;  /* 0x0000002404047981 */ /* 0x000ea4000c1e1500 */
[----:B--2---:R-:W-:-:S05]  /*6fa0*/  HADD2.F32 R0, -RZ, R4.H0_H0 ;  /* 0x20000004ff007230 */ /* 0x004fca0000004100 */
[----:B------:R-:W-:-:S04]  /*6fb0*/  FMUL.FTZ R0, R0, 1 ;  /* 0x3f80000000007820 */ /* 0x000fc80000410000 */
[----:B------:R0:W1:Y:S01]  /*6fc0*/  F2F.F64.F32 R36, R0 ;  /* 0x0000000000247310 */ /* 0x0000620000201800 */
[----:B------:R-:W-:Y:S05]  /*6fd0*/  BRA `(.L_x_10771) ;  /* 0x0000000800b07947 */ /* 0x000fea0003800000 */
.L_x_10776:
[----:B------:R0:W5:Y:S01]  /*6fe0*/  LDG.E.64 R36, desc[UR36][R4.64] ;  /* 0x0000002404247981 */ /* 0x000162000c1e1b00 */
[----:B------:R-:W-:Y:S05]  /*6ff0*/  BRA `(.L_x_10771) ;  /* 0x0000000800a87947 */ /* 0x000fea0003800000 */
.L_x_10766:
        /* <DEDUP_REMOVED lines=13> */
.L_x_10780:
[----:B------:R0:W5:Y:S01]  /*70d0*/  LDG.E.64 R36, desc[UR36][R4.64] ;  /* 0x0000002404247981 */ /* 0x000162000c1e1b00 */
[----:B------:R-:W-:Y:S05]  /*70e0*/  BRA `(.L_x_10771) ;  /* 0x00000008006c7947 */ /* 0x000fea0003800000 */
.L_x_10779:
        /* <DEDUP_REMOVED lines=27> */
.L_x_10782:
        /* <DEDUP_REMOVED lines=15> */
.L_x_10781:
[----:B------:R-:W2:Y:S02]  /*7390*/  LDG.E.U16 R0, desc[UR36][R4.64] ;  /* 0x0000002404007981 */ /* 0x000ea4000c1e1500 */
[----:B--2---:R-:W-:-:S04]  /*73a0*/  IMAD.U32 R0, R0, 0x10000, RZ ;  /* 0x0001000000007824 */ /* 0x004fc800078e00ff */
[----:B------:R-:W-:-:S04]  /*73b0*/  FMUL.FTZ R0, R0, 1 ;  /* 0x3f80000000007820 */ /* 0x000fc80000410000 */
[----:B------:R0:W1:Y:S01]  /*73c0*/  F2F.F64.F32 R36, R0 ;  /* 0x0000000000247310 */ /* 0x0000620000201800 */
[----:B------:R-:W-:Y:S05]  /*73d0*/  BRA `(.L_x_10771) ;  /* 0x0000000400b07947 */ /* 0x000fea0003800000 */
.L_x_10778:
        /* <DEDUP_REMOVED lines=11> */
.L_x_10785:
        /* <DEDUP_REMOVED lines=21> */
.L_x_10787:
[----:B------:R-:W-:Y:S05]  /*75e0*/  BSYNC.RECONVERGENT B0 ;  /* 0x0000000000007941 */ /* 0x000fea0003800200 */
.L_x_10786:
[----:B------:R-:W-:Y:S01]  /*75f0*/  IMAD.SHL.U32 R0, R0, 0x100000, RZ ;  /* 0x0010000000007824 */ /* 0x000fe200078e00ff */
[----:B------:R-:W-:-:S04]  /*7600*/  LEA R3, R3, 0x3b800000, 0x17 ;  /* 0x3b80000003037811 */ /* 0x000fc800078eb8ff */
[----:B------:R-:W-:-:S05]  /*7610*/  LOP3.LUT R0, R3, R0, R7, 0xfe, !PT ;  /* 0x0000000003007212 */ /* 0x000fca00078efe07 */
[----:B------:R-:W-:-:S04]  /*7620*/  FMUL.FTZ R0, R0, 1 ;  /* 0x3f80000000007820 */ /* 0x000fc80000410000 */
[----:B------:R0:W1:Y:S01]  /*7630*/  F2F.F64.F32 R36, R0 ;  /* 0x0000000000247310 */ /* 0x0000620000201800 */
[----:B------:R-:W-:Y:S05]  /*7640*/  BRA `(.L_x_10771) ;  /* 0x0000000400147947 */ /* 0x000fea0003800000 */
.L_x_10784:
        /* <DEDUP_REMOVED lines=21> */
.L_x_10789:
[----:B------:R-:W-:Y:S05]  /*77a0*/  BSYNC.RECONVERGENT B0 ;  /* 0x0000000000007941 */ /* 0x000fea0003800200 */
.L_x_10788:
[----:B------:R-:W-:Y:S01]  /*77b0*/  IMAD.SHL.U32 R0, R0, 0x200000, RZ ;  /* 0x0020000000007824 */ /* 0x000fe200078e00ff */
[----:B------:R-:W-:-:S04]  /*77c0*/  LEA R3, R3, 0x37800000, 0x17 ;  /* 0x3780000003037811 */ /* 0x000fc800078eb8ff */
[----:B------:R-:W-:-:S05]  /*77d0*/  LOP3.LUT R0, R3, R0, R7, 0xfe, !PT ;  /* 0x0000000003007212 */ /* 0x000fca00078efe07 */
[----:B------:R-:W-:-:S04]  /*77e0*/  FMUL.FTZ R0, R0, 1 ;  /* 0x3f80000000007820 */ /* 0x000fc80000410000 */
[----:B------:R0:W1:Y:S01]  /*77f0*/  F2F.F64.F32 R36, R0 ;  /* 0x0000000000247310 */ /* 0x0000620000201800 */
[----:B------:R-:W-:Y:S05]  /*7800*/  BRA `(.L_x_10771) ;  /* 0x0000000000a47947 */ /* 0x000fea0003800000 */
.L_x_10783:
        /* <DEDUP_REMOVED lines=18> */
.L_x_10770:
        /* <DEDUP_REMOVED lines=16> */
.L_x_10792:
[----:B------:R-:W-:Y:S01]  /*7a30*/  CS2R R36, SRZ ;  /* 0x0000000000247805 */ /* 0x000fe2000001ff00 */
[----:B------:R-:W-:Y:S06]  /*7a40*/  BRA `(.L_x_10771) ;  /* 0x0000000000147947 */ /* 0x000fec0003800000 */
.L_x_10791:
[----:B------:R-:W2:Y:S02]  /*7a50*/  LDG.E.64 R36, desc[UR36][R4.64] ;  /* 0x0000002404247981 */ /* 0x000ea4000c1e1b00 */
[----:B--2---:R-:W0:Y:S01]  /*7a60*/  I2F.F64.U64 R36, R36 ;  /* 0x0000002400247312 */ /* 0x004e220000301800 */
[----:B------:R-:W-:Y:S05]  /*7a70*/  BRA `(.L_x_10771) ;  /* 0x0000000000087947 */ /* 0x000fea0003800000 */
.L_x_10790:
[----:B------:R-:W2:Y:S02]  /*7a80*/  LDG.E R4, desc[UR36][R4.64] ;  /* 0x0000002404047981 */ /* 0x000ea4000c1e1900 */
[----:B--2---:R0:W1:Y:S02]  /*7a90*/  I2F.F64.U32 R36, R4 ;  /* 0x0000000400247312 */ /* 0x0040640000201800 */
.L_x_10771:
[----:B------:R-:W-:Y:S05]  /*7aa0*/  BSYNC.RECONVERGENT B6 ;  /* 0x0000000000067941 */ /* 0x000fea0003800200 */
.L_x_10765:
        /* <DEDUP_REMOVED lines=20> */
.L_x_10797:
[----:B------:R-:W2:Y:S02]  /*7bf0*/  LDG.E.U8 R4, desc[UR36][R4.64] ;  /* 0x0000002404047981 */ /* 0x000ea4000c1e1100 */
[----:B--2---:R0:W2:Y:S01]  /*7c00*/  I2F.F64.U16 R18, R4 ;  /* 0x0000000400127312 */ /* 0x0040a20000101800 */
[----:B------:R-:W-:Y:S05]  /*7c10*/  BRA `(.L_x_10799) ;  /* 0x0000000c00647947 */ /* 0x000fea0003800000 */
.L_x_10796:
        /* <DEDUP_REMOVED lines=9> */
.L_x_10801:
[----:B------:R-:W2:Y:S02]  /*7cb0*/  LDG.E R4, desc[UR36][R4.64] ;  /* 0x0000002404047981 */ /* 0x000ea4000c1e1900 */
[----:B--2---:R0:W2:Y:S01]  /*7cc0*/  I2F.F64 R18, R4 ;  /* 0x0000000400127312 */ /* 0x0040a20000201c00 */
[----:B------:R-:W-:Y:S05]  /*7cd0*/  BRA `(.L_x_10799) ;  /* 0x0000000c00347947 */ /* 0x000fea0003800000 */
.L_x_10800:
[----:B------:R-:W2:Y:S02]  /*7ce0*/  LDG.E.U16 R4, desc[UR36][R4.64] ;  /* 0x0000002404047981 */ /* 0x000ea4000c1e1500 */
[----:B--2---:R0:W2:Y:S01]  /*7cf0*/  I2F.F64.S16 R18, R4 ;  /* 0x0000000400127312 */ /* 0x0040a20000101c00 */
[----:B------:R-:W-:Y:S05]  /*7d00*/  BRA `(.L_x_10799) ;  /* 0x0000000c00287947 */ /* 0x000fea0003800000 */
.L_x_10795:
        /* <DEDUP_REMOVED lines=10> */
.L_x_10803:
[----:B------:R-:W2:Y:S02]  /*7db0*/  LDG.E.U16 R0, desc[UR36][R4.64] ;  /* 0x0000002404007981 */ /* 0x000ea4000c1e1500 */
[----:B--2---:R-:W-:-:S05]  /*7dc0*/  HADD2.F32 R0, -RZ, R0.H0_H0 ;  /* 0x20000000ff007230 */ /* 0x004fca0000004100 */
[----:B------:R-:W-:-:S04]  /*7dd0*/  FMUL.FTZ R0, R0, 1 ;  /* 0x3f80000000007820 */ /* 0x000fc80000410000 */
[----:B------:R0:W2:Y:S01]  /*7de0*/  F2F.F64.F32 R18, R0 ;  /* 0x0000000000127310 */ /* 0x0000a20000201800 */
[----:B------:R-:W-:Y:S05]  /*7df0*/  BRA `(.L_x_10799) ;  /* 0x0000000800ec7947 */ /* 0x000fea0003800000 */
.L_x_10802:
        /* <DEDUP_REMOVED lines=10> */
.L_x_10805:
[----:B------:R-:W2:Y:S02]  /*7ea0*/  LDG.E.U16 R4, desc[UR36][R4.64] ;  /* 0x0000002404047981 */ /* 0x000ea4000c1e1500 */
[----:B--2---:R-:W-:-:S05]  /*7eb0*/  HADD2.F32 R0, -RZ, R4.H0_H0 ;  /* 0x20000004ff007230 */ /* 0x004fca0000004100 */
[----:B------:R-:W-:-:S04]  /*7ec0*/  FMUL.FTZ R0, R0, 1 ;  /* 0x3f80000000007820 */ /* 0x000fc80000410000 */
[----:B------:R0:W2:Y:S01]  /*7ed0*/  F2F.F64.F32 R18, R0 ;  /* 0x0000000000127310 */ /* 0x0000a20000201800 */
[----:B------:R-:W-:Y:S05]  /*7ee0*/  BRA `(.L_x_10799) ;  /* 0x0000000800b07947 */ /* 0x000fea0003800000 */
.L_x_10804:
[----:B------:R0:W5:Y:S01]  /*7ef0*/  LDG.E.64 R18, desc[UR36][R4.64] ;  /* 0x0000002404127981 */ /* 0x000162000c1e1b00 */
[----:B------:R-:W-:Y:S05]  /*7f00*/  BRA `(.L_x_10799) ;  /* 0x0000000800a87947 */ /* 0x000fea0003800000 */
.L_x_10794:
        /* <DEDUP_REMOVED lines=13> */
.L_x_10808:
[----:B------:R0:W5:Y:S01]  /*7fe0*/  LDG.E.64 R18, desc[UR36][R4.64] ;  /* 0x0000002404127981 */ /* 0x000162000c1e1b00 */
[----:B------:R-:W-:Y:S05]  /*7ff0*/  BRA `(.L_x_10799) ;  /* 0x00000008006c7947 */ /* 0x000fea0003800000 */
.L_x_10807:
        /* <DEDUP_REMOVED lines=27> */
.L_x_10810:
        /* <DEDUP_REMOVED lines=15> */
.L_x_10809:
[----:B------:R-:W2:Y:S02]  /*82a0*/  LDG.E.U16 R0, desc[UR36][R4.64] ;  /* 0x0000002404007981 */ /* 0x000ea4000c1e1500 */
[----:B--2---:R-:W-:-:S04]  /*82b0*/  IMAD.U32 R0, R0, 0x10000, RZ ;  /* 0x0001000000007824 */ /* 0x004fc800078e00ff */
[----:B------:R-:W-:-:S04]  /*82c0*/  FMUL.FTZ R0, R0, 1 ;  /* 0x3f80000000007820 */ /* 0x000fc80000410000 */
[----:B------:R0:W2:Y:S01]  /*82d0*/  F2F.F64.F32 R18, R0 ;  /* 0x0000000000127310 */ /* 0x0000a20000201800 */
[----:B------:R-:W-:Y:S05]  /*82e0*/  BRA `(.L_x_10799) ;  /* 0x0000000400b07947 */ /* 0x000fea0003800000 */
.L_x_10806:
        /* <DEDUP_REMOVED lines=11> */
.L_x_10813:
        /* <DEDUP_REMOVED lines=21> */
.L_x_10815:
[----:B------:R-:W-:Y:S05]  /*84f0*/  BSYNC.RECONVERGENT B0 ;  /* 0x0000000000007941 */ /* 0x000fea0003800200 */
.L_x_10814:
[----:B------:R-:W-:Y:S01]  /*8500*/  IMAD.SHL.U32 R0, R0, 0x100000, RZ ;  /* 0x0010000000007824 */ /* 0x000fe200078e00ff */
[----:B------:R-:W-:-:S04]  /*8510*/  LEA R3, R3, 0x3b800000, 0x17 ;  /* 0x3b80000003037811 */ /* 0x000fc800078eb8ff */
[----:B------:R-:W-:-:S05]  /*8520*/  LOP3.LUT R0, R3, R0, R7, 0xfe, !PT ;  /* 0x0000000003007212 */ /* 0x000fca00078efe07 */
[----:B------:R-:W-:-:S04]  /*8530*/  FMUL.FTZ R0, R0, 1 ;  /* 0x3f80000000007820 */ /* 0x000fc80000410000 */
[----:B------:R0:W2:Y:S01]  /*8540*/  F2F.F64.F32 R18, R0 ;  /* 0x0000000000127310 */ /* 0x0000a20000201800 */
[----:B------:R-:W-:Y:S05]  /*8550*/  BRA `(.L_x_10799) ;  /* 0x0000000400147947 */ /* 0x000fea0003800000 */
.L_x_10812:
        /* <DEDUP_REMOVED lines=21> */
.L_x_10817:
[----:B------:R-:W-:Y:S05]  /*86b0*/  BSYNC.RECONVERGENT B0 ;  /* 0x0000000000007941 */ /* 0x000fea0003800200 */
.L_x_10816:
[----:B------:R-:W-:Y:S01]  /*86c0*/  IMAD.SHL.U32 R0, R0, 0x200000, RZ ;  /* 0x0020000000007824 */ /* 0x000fe200078e00ff */
[----:B------:R-:W-:-:S04]  /*86d0*/  LEA R3, R3, 0x37800000, 0x17 ;  /* 0x3780000003037811 */ /* 0x000fc800078eb8ff */
[----:B------:R-:W-:-:S05]  /*86e0*/  LOP3.LUT R0, R3, R0, R7, 0xfe, !PT ;  /* 0x0000000003007212 */ /* 0x000fca00078efe07 */
[----:B------:R-:W-:-:S04]  /*86f0*/  FMUL.FTZ R0, R0, 1 ;  /* 0x3f80000000007820 */ /* 0x000fc80000410000 */
[----:B------:R0:W2:Y:S01]  /*8700*/  F2F.F64.F32 R18, R0 ;  /* 0x0000000000127310 */ /* 0x0000a20000201800 */
[----:B------:R-:W-:Y:S05]  /*8710*/  BRA `(.L_x_10799) ;  /* 0x0000000000a47947 */ /* 0x000fea0003800000 */
.L_x_10811:
        /* <DEDUP_REMOVED lines=18> */
.L_x_10798:
        /* <DEDUP_REMOVED lines=16> */
.L_x_10820:
[----:B------:R-:W-:Y:S01]  /*8940*/  CS2R R18, SRZ ;  /* 0x0000000000127805 */ /* 0x000fe2000001ff00 */
[----:B------:R-:W-:Y:S06]  /*8950*/  BRA `(.L_x_10799) ;  /* 0x0000000000147947 */ /* 0x000fec0003800000 */
.L_x_10819:
[----:B------:R-:W2:Y:S02]  /*8960*/  LDG.E.64 R18, desc[UR36][R4.64] ;  /* 0x0000002404127981 */ /* 0x000ea4000c1e1b00 */
[----:B--2---:R-:W0:Y:S01]  /*8970*/  I2F.F64.U64 R18, R18 ;  /* 0x0000001200127312 */ /* 0x004e220000301800 */
[----:B------:R-:W-:Y:S05]  /*8980*/  BRA `(.L_x_10799) ;  /* 0x0000000000087947 */ /* 0x000fea0003800000 */
.L_x_10818:
[----:B------:R-:W2:Y:S02]  /*8990*/  LDG.E R4, desc[UR36][R4.64] ;  /* 0x0000002404047981 */ /* 0x000ea4000c1e1900 */
[----:B--2---:R0:W2:Y:S02]  /*89a0*/  I2F.F64.U32 R18, R4 ;  /* 0x0000000400127312 */ /* 0x0040a40000201800 */
.L_x_10799:
[----:B------:R-:W-:Y:S05]  /*89b0*/  BSYNC.RECONVERGENT B6 ;  /* 0x0000000000067941 */ /* 0x000fea0003800200 */
.L_x_10793:
[----:B------:R-:W-:-:S07]  /*89c0*/  VIADD R33, R33, 0x80 ;  /* 0x0000008021217836 */ /* 0x000fce0000000000 */
.L_x_10736:
[----:B------:R-:W-:Y:S05]  /*89d0*/  BSYNC.RECONVERGENT B7 ;  /* 0x0000000000077941 */ /* 0x000fea0003800200 */
.L_x_10735:
        /* <DEDUP_REMOVED lines=27> */
.L_x_10827:
[----:B------:R-:W3:Y:S02]  /*8b90*/  LDG.E.U8 R4, desc[UR36][R4.64] ;  /* 0x0000002404047981 */ /* 0x000ee4000c1e1100 */
[----:B---3--:R0:W3:Y:S01]  /*8ba0*/  I2F.F64.U16 R16, R4 ;  /* 0x0000000400107312 */ /* 0x0080e20000101800 */
[----:B------:R-:W-:Y:S05]  /*8bb0*/  BRA `(.L_x_10829) ;  /* 0x0000000c00647947 */ /* 0x000fea0003800000 */
.L_x_10826:
        /* <DEDUP_REMOVED lines=9> */
.L_x_10831:
[----:B------:R-:W3:Y:S02]  /*8c50*/  LDG.E R4, desc[UR36][R4.64] ;  /* 0x0000002404047981 */ /* 0x000ee4000c1e1900 */
[----:B---3--:R0:W3:Y:S01]  /*8c60*/  I2F.F64 R16, R4 ;  /* 0x0000000400107312 */ /* 0x0080e20000201c00 */
[----:B------:R-:W-:Y:S05]  /*8c70*/  BRA `(.L_x_10829) ;  /* 0x0000000c00347947 */ /* 0x000fea0003800000 */
.L_x_10830:
[----:B------:R-:W3:Y:S02]  /*8c80*/  LDG.E.U16 R4, desc[UR36][R4.64] ;  /* 0x0000002404047981 */ /* 0x000ee4000c1e1500 */
[----:B---3--:R0:W3:Y:S01]  /*8c90*/  I2F.F64.S16 R16, R4 ;  /* 0x0000000400107312 */ /* 0x0080e20000101c00 */
[----:B------:R-:W-:Y:S05]  /*8ca0*/  BRA `(.L_x_10829) ;  /* 0x0000000c00287947 */ /* 0x000fea0003800000 */
.L_x_10825:
        /* <DEDUP_REMOVED lines=10> */
.L_x_10833:
[----:B------:R-:W3:Y:S02]  /*8d50*/  LDG.E.U16 R0, desc[UR36][R4.64] ;  /* 0x0000002404007981 */ /* 0x000ee4000c1e1500 */
[----:B---3--:R-:W-:-:S05]  /*8d60*/  HADD2.F32 R0, -RZ, R0.H0_H0 ;  /* 0x20000000ff007230 */ /* 0x008fca0000004100 */
[----:B------:R-:W-:-:S04]  /*8d70*/  FMUL.FTZ R0, R0, 1 ;  /* 0x3f80000000007820 */ /* 0x000fc80000410000 */
[----:B------:R0:W3:Y:S01]  /*8d80*/  F2F.F64.F32 R16, R0 ;  /* 0x0000000000107310 */ /* 0x0000e20000201800 */
[----:B------:R-:W-:Y:S05]  /*8d90*/  BRA `(.L_x_10829) ;  /* 0x0000000800ec7947 */ /* 0x000fea0003800000 */
.L_x_10832:
        /* <DEDUP_REMOVED lines=8> */
[----:B------:R-:W3:Y:S01]  /*8e20*/  F2F.F64.F32 R16, R16 ;  /* 0x0000001000107310 */ /* 0x000ee20000201800 */
[----:B------:R-:W-:Y:S05]  /*8e30*/  BRA `(.L_x_10829) ;  /* 0x0000000800c47947 */ /* 0x000fea0003800000 */
.L_x_10835:
[----:B------:R-:W3:Y:S02]  /*8e40*/  LDG.E.U16 R4, desc[UR36][R4.64] ;  /* 0x0000002404047981 */ /* 0x000ee4000c1e1500 */
[----:B---3--:R-:W-:-:S05]  /*8e50*/  HADD2.F32 R0, -RZ, R4.H0_H0 ;  /* 0x20000004ff007230 */ /* 0x008fca0000004100 */
[----:B------:R-:W-:-:S04]  /*8e60*/  FMUL.FTZ R0, R0, 1 ;  /* 0x3f80000000007820 */ /* 0x000fc80000410000 */
[----:B------:R0:W3:Y:S01]  /*8e70*/  F2F.F64.F32 R16, R0 ;  /* 0x0000000000107310 */ /* 0x0000e20000201800 */
[----:B------:R-:W-:Y:S05]  /*8e80*/  BRA `(.L_x_10829) ;  /* 0x0000000800b07947 */ /* 0x000fea0003800000 */
.L_x_10834:
[----:B------:R0:W5:Y:S01]  /*8e90*/  LDG.E.64 R16, desc[UR36][R4.64] ;  /* 0x0000002404107981 */ /* 0x000162000c1e1b00 */
[----:B------:R-:W-:Y:S05]  /*8ea0*/  BRA `(.L_x_10829) ;  /* 0x0000000800a87947 */ /* 0x000fea0003800000 */
.L_x_10824:
        /* <DEDUP_REMOVED lines=13> */
.L_x_10838:
[----:B------:R0:W5:Y:S01]  /*8f80*/  LDG.E.64 R16, desc[UR36][R4.64] ;  /* 0x0000002404107981 */ /* 0x000162000c1e1b00 */
[----:B------:R-:W-:Y:S05]  /*8f90*/  BRA `(.L_x_10829) ;  /* 0x00000008006c7947 */ /* 0x000fea0003800000 */
.L_x_10837:
        /* <DEDUP_REMOVED lines=27> */
.L_x_10840:
        /* <DEDUP_REMOVED lines=15> */
.L_x_10839:
[----:B------:R-:W3:Y:S02]  /*9240*/  LDG.E.U16 R0, desc[UR36][R4.64] ;  /* 0x0000002404007981 */ /* 0x000ee4000c1e1500 */
[----:B---3--:R-:W-:-:S04]  /*9250*/  IMAD.U32 R0, R0, 0x10000, RZ ;  /* 0x0001000000007824 */ /* 0x008fc800078e00ff */
[----:B------:R-:W-:-:S04]  /*9260*/  FMUL.FTZ R0, R0, 1 ;  /* 0x3f80000000007820 */ /* 0x000fc80000410000 */
[----:B------:R0:W3:Y:S01]  /*9270*/  F2F.F64.F32 R16, R0 ;  /* 0x0000000000107310 */ /* 0x0000e20000201800 */
[----:B------:R-:W-:Y:S05]  /*9280*/  BRA `(.L_x_10829) ;  /* 0x0000000400b07947 */ /* 0x000fea0003800000 */
.L_x_10836:
        /* <DEDUP_REMOVED lines=11> */
.L_x_10843:
        /* <DEDUP_REMOVED lines=21> */
.L_x_10845:
[----:B------:R-:W-:Y:S05]  /*9490*/  BSYNC.RECONVERGENT B0 ;  /* 0x0000000000007941 */ /* 0x000fea0003800200 */
.L_x_10844:
[----:B------:R-:W-:Y:S01]  /*94a0*/  IMAD.SHL.U32 R0, R0, 0x100000, RZ ;  /* 0x0010000000007824 */ /* 0x000fe200078e00ff */
[----:B------:R-:W-:-:S04]  /*94b0*/  LEA R3, R3, 0x3b800000, 0x17 ;  /* 0x3b80000003037811 */ /* 0x000fc800078eb8ff */
[----:B------:R-:W-:-:S05]  /*94c0*/  LOP3.LUT R0, R3, R0, R7, 0xfe, !PT ;  /* 0x0000000003007212 */ /* 0x000fca00078efe07 */
[----:B------:R-:W-:-:S04]  /*94d0*/  FMUL.FTZ R0, R0, 1 ;  /* 0x3f80000000007820 */ /* 0x000fc80000410000 */
[----:B------:R0:W3:Y:S01]  /*94e0*/  F2F.F64.F32 R16, R0 ;  /* 0x0000000000107310 */ /* 0x0000e20000201800 */
[----:B------:R-:W-:Y:S05]  /*94f0*/  BRA `(.L_x_10829) ;  /* 0x0000000400147947 */ /* 0x000fea0003800000 */
.L_x_10842:
        /* <DEDUP_REMOVED lines=21> */
.L_x_10847:
[----:B------:R-:W-:Y:S05]  /*9650*/  BSYNC.RECONVERGENT B0 ;  /* 0x0000000000007941 */ /* 0x000fea0003800200 */
.L_x_10846:
[----:B------:R-:W-:Y:S01]  /*9660*/  IMAD.SHL.U32 R0, R0, 0x200000, RZ ;  /* 0x0020000000007824 */ /* 0x000fe200078e00ff */
[----:B------:R-:W-:-:S04]  /*9670*/  LEA R3, R3, 0x37800000, 0x17 ;  /* 0x3780000003037811 */ /* 0x000fc800078eb8ff */
[----:B------:R-:W-:-:S05]  /*9680*/  LOP3.LUT R0, R3, R0, R7, 0xfe, !PT ;  /* 0x0000000003007212 */ /* 0x000fca00078efe07 */
[----:B------:R-:W-:-:S04]  /*9690*/  FMUL.FTZ R0, R0, 1 ;  /* 0x3f80000000007820 */ /* 0x000fc80000410000 */
[----:B------:R0:W3:Y:S01]  /*96a0*/  F2F.F64.F32 R16, R0 ;  /* 0x0000000000107310 */ /* 0x0000e20000201800 */
[----:B------:R-:W-:Y:S05]  /*96b0*/  BRA `(.L_x_10829) ;  /* 0x0000000000a47947 */ /* 0x000fea0003800000 */
.L_x_10841:
        /* <DEDUP_REMOVED lines=18> */
.L_x_10828:
        /* <DEDUP_REMOVED lines=16> */
.L_x_10850:
[----:B------:R-:W-:Y:S01]  /*98e0*/  CS2R R16, SRZ ;  /* 0x0000000000107805 */ /* 0x000fe2000001ff00 */
[----:B------:R-:W-:Y:S06]  /*98f0*/  BRA `(.L_x_10829) ;  /* 0x0000000000147947 */ /* 0x000fec0003800000 */
.L_x_10849:
[----:B------:R-:W3:Y:S02]  /*9900*/  LDG.E.64 R16, desc[UR36][R4.64] ;  /* 0x0000002404107981 */ /* 0x000ee4000c1e1b00 */
[----:B---3--:R-:W0:Y:S01]  /*9910*/  I2F.F64.U64 R16, R16 ;  /* 0x0000001000107312 */ /* 0x008e220000301800 */
[----:B------:R-:W-:Y:S05]  /*9920*/  BRA `(.L_x_10829) ;  /* 0x0000000000087947 */ /* 0x000fea0003800000 */
.L_x_10848:
[----:B------:R-:W3:Y:S02]  /*9930*/  LDG.E R4, desc[UR36][R4.64] ;  /* 0x0000002404047981 */ /* 0x000ee4000c1e1900 */
[----:B---3--:R0:W3:Y:S02]  /*9940*/  I2F.F64.U32 R16, R4 ;  /* 0x0000000400107312 */ /* 0x0080e40000201800 */
.L_x_10829:
[----:B------:R-:W-:Y:S05]  /*9950*/  BSYNC.RECONVERGENT B6 ;  /* 0x0000000000067941 */ /* 0x000fea0003800200 */
.L_x_10823:
        /* <DEDUP_REMOVED lines=20> */
.L_x_10855:
[----:B------:R-:W2:Y:S02]  /*9aa0*/  LDG.E.U8 R4, desc[UR36][R4.64] ;  /* 0x0000002404047981 */ /* 0x000ea4000c1e1100 */
[----:B--2---:R0:W1:Y:S01]  /*9ab0*/  I2F.F64.U16 R30, R4 ;  /* 0x00000004001e7312 */ /* 0x0040620000101800 */
[----:B------:R-:W-:Y:S05]  /*9ac0*/  BRA `(.L_x_10857) ;  /* 0x0000000c00647947 */ /* 0x000fea0003800000 */
.L_x_10854:
        /* <DEDUP_REMOVED lines=9> */
.L_x_10859:
[----:B------:R-:W2:Y:S02]  /*9b60*/  LDG.E R4, desc[UR36][R4.64] ;  /* 0x0000002404047981 */ /* 0x000ea4000c1e1900 */
[----:B--2---:R0:W1:Y:S01]  /*9b70*/  I2F.F64 R30, R4 ;  /* 0x00000004001e7312 */ /* 0x0040620000201c00 */
[----:B------:R-:W-:Y:S05]  /*9b80*/  BRA `(.L_x_10857) ;  /* 0x0000000c00347947 */ /* 0x000fea0003800000 */
.L_x_10858:
[----:B------:R-:W2:Y:S02]  /*9b90*/  LDG.E.U16 R4, desc[UR36][R4.64] ;  /* 0x0000002404047981 */ /* 0x000ea4000c1e1500 */
[----:B--2---:R0:W1:Y:S01]  /*9ba0*/  I2F.F64.S16 R30, R4 ;  /* 0x00000004001e7312 */ /* 0x0040620000101c00 */
[----:B------:R-:W-:Y:S05]  /*9bb0*/  BRA `(.L_x_10857) ;  /* 0x0000000c00287947 */ /* 0x000fea0003800000 */
.L_x_10853:
        /* <DEDUP_REMOVED lines=10> */
.L_x_10861:
[----:B------:R-:W2:Y:S02]  /*9c60*/  LDG.E.U16 R0, desc[UR36][R4.64] ;  /* 0x0000002404007981 */ /* 0x000ea4000c1e1500 */
[----:B--2---:R-:W-:-:S05]  /*9c70*/  HADD2.F32 R0, -RZ, R0.H0_H0 ;  /* 0x20000000ff007230 */ /* 0x004fca0000004100 */
[----:B------:R-:W-:-:S04]  /*9c80*/  FMUL.FTZ R0, R0, 1 ;  /* 0x3f80000000007820 */ /* 0x000fc80000410000 */
[----:B------:R0:W1:Y:S01]  /*9c90*/  F2F.F64.F32 R30, R0 ;  /* 0x00000000001e7310 */ /* 0x0000620000201800 */
[----:B------:R-:W-:Y:S05]  /*9ca0*/  BRA `(.L_x_10857) ;  /* 0x0000000800ec7947 */ /* 0x000fea0003800000 */
.L_x_10860:
        /* <DEDUP_REMOVED lines=10> */
.L_x_10863:
[----:B------:R-:W2:Y:S02]  /*9d50*/  LDG.E.U16 R4, desc[UR36][R4.64] ;  /* 0x0000002404047981 */ /* 0x000ea4000c1e1500 */
[----:B--2---:R-:W-:-:S05]  /*9d60*/  HADD2.F32 R0, -RZ, R4.H0_H0 ;  /* 0x20000004ff007230 */ /* 0x004fca0000004100 */
[----:B------:R-:W-:-:S04]  /*9d70*/  FMUL.FTZ R0, R0, 1 ;  /* 0x3f80000000007820 */ /* 0x000fc80000410000 */
[----:B------:R0:W1:Y:S01]  /*9d80*/  F2F.F64.F32 R30, R0 ;  /* 0x00000000001e7310 */ /* 0x0000620000201800 */
[----:B------:R-:W-:Y:S05]  /*9d90*/  BRA `(.L_x_10857) ;  /* 0x0000000800b07947 */ /* 0x000fea0003800000 */
.L_x_10862:
[----:B------:R0:W5:Y:S01]  /*9da0*/  LDG.E.64 R30, desc[UR36][R4.64] ;  /* 0x00000024041e7981 */ /* 0x000162000c1e1b00 */
[----:B------:R-:W-:Y:S05]  /*9db0*/  BRA `(.L_x_10857) ;  /* 0x0000000800a87947 */ /* 0x000fea0003800000 */
.L_x_10852:
        /* <DEDUP_REMOVED lines=13> */
.L_x_10866:
[----:B------:R0:W5:Y:S01]  /*9e90*/  LDG.E.64 R30, desc[UR36][R4.64] ;  /* 0x00000024041e7981 */ /* 0x000162000c1e1b00 */
[----:B------:R-:W-:Y:S05]  /*9ea0*/  BRA `(.L_x_10857) ;  /* 0x00000008006c7947 */ /* 0x000fea0003800000 */
.L_x_10865:
        /* <DEDUP_REMOVED lines=27> */
.L_x_10868:
        /* <DEDUP_REMOVED lines=15> */
.L_x_10867:
[----:B------:R-:W2:Y:S02]  /*a150*/  LDG.E.U16 R0, desc[UR36][R4.64] ;  /* 0x0000002404007981 */ /* 0x000ea4000c1e1500 */
[----:B--2---:R-:W-:-:S04]  /*a160*/  IMAD.U32 R0, R0, 0x10000, RZ ;  /* 0x0001000000007824 */ /* 0x004fc800078e00ff */
[----:B------:R-:W-:-:S04]  /*a170*/  FMUL.FTZ R0, R0, 1 ;  /* 0x3f80000000007820 */ /* 0x000fc80000410000 */
[----:B------:R0:W1:Y:S01]  /*a180*/  F2F.F64.F32 R30, R0 ;  /* 0x00000000001e7310 */ /* 0x0000620000201800 */
[----:B------:R-:W-:Y:S05]  /*a190*/  BRA `(.L_x_10857) ;  /* 0x0000000400b07947 */ /* 0x000fea0003800000 */
.L_x_10864:
        /* <DEDUP_REMOVED lines=11> */
.L_x_10871:
        /* <DEDUP_REMOVED lines=21> */
.L_x_10873:
[----:B------:R-:W-:Y:S05]  /*a3a0*/  BSYNC.RECONVERGENT B0 ;  /* 0x0000000000007941 */ /* 0x000fea0003800200 */
.L_x_10872:
[----:B------:R-:W-:Y:S01]  /*a3b0*/  IMAD.SHL.U32 R0, R0, 0x100000, RZ ;  /* 0x0010000000007824 */ /* 0x000fe200078e00ff */
[----:B------:R-:W-:-:S04]  /*a3c0*/  LEA R3, R3, 0x3b800000, 0x17 ;  /* 0x3b80000003037811 */ /* 0x000fc800078eb8ff */
[----:B------:R-:W-:-:S05]  /*a3d0*/  LOP3.LUT R0, R3, R0, R7, 0xfe, !PT ;  /* 0x0000000003007212 */ /* 0x000fca00078efe07 */
[----:B------:R-:W-:-:S04]  /*a3e0*/  FMUL.FTZ R0, R0, 1 ;  /* 0x3f80000000007820 */ /* 0x000fc80000410000 */
[----:B------:R0:W1:Y:S01]  /*a3f0*/  F2F.F64.F32 R30, R0 ;  /* 0x00000000001e7310 */ /* 0x0000620000201800 */
[----:B------:R-:W-:Y:S05]  /*a400*/  BRA `(.L_x_10857) ;  /* 0x0000000400147947 */ /* 0x000fea0003800000 */
.L_x_10870:
        /* <DEDUP_REMOVED lines=21> */
.L_x_10875:
[----:B------:R-:W-:Y:S05]  /*a560*/  BSYNC.RECONVERGENT B0 ;  /* 0x0000000000007941 */ /* 0x000fea0003800200 */
.L_x_10874:
[----:B------:R-:W-:Y:S01]  /*a570*/  IMAD.SHL.U32 R0, R0, 0x200000, RZ ;  /* 0x0020000000007824 */ /* 0x000fe200078e00ff */
[----:B------:R-:W-:-:S04]  /*a580*/  LEA R3, R3, 0x37800000, 0x17 ;  /* 0x3780000003037811 */ /* 0x000fc800078eb8ff */
[----:B------:R-:W-:-:S05]  /*a590*/  LOP3.LUT R0, R3, R0, R7, 0xfe, !PT ;  /* 0x0000000003007212 */ /* 0x000fca00078efe07 */
[----:B------:R-:W-:-:S04]  /*a5a0*/  FMUL.FTZ R0, R0, 1 ;  /* 0x3f80000000007820 */ /* 0x000fc80000410000 */
[----:B------:R0:W1:Y:S01]  /*a5b0*/  F2F.F64.F32 R30, R0 ;  /* 0x00000000001e7310 */ /* 0x0000620000201800 */
[----:B------:R-:W-:Y:S05]  /*a5c0*/  BRA `(.L_x_10857) ;  /* 0x0000000000a47947 */ /* 0x000fea0003800000 */
.L_x_10869:
        /* <DEDUP_REMOVED lines=18> */
.L_x_10856:
        /* <DEDUP_REMOVED lines=16> */
.L_x_10878:
[----:B------:R-:W-:Y:S01]  /*a7f0*/  CS2R R30, SRZ ;  /* 0x00000000001e7805 */ /* 0x000fe2000001ff00 */
[----:B------:R-:W-:Y:S06]  /*a800*/  BRA `(.L_x_10857) ;  /* 0x0000000000147947 */ /* 0x000fec0003800000 */
.L_x_10877:
[----:B------:R-:W2:Y:S02]  /*a810*/  LDG.E.64 R30, desc[UR36][R4.64] ;  /* 0x00000024041e7981 */ /* 0x000ea4000c1e1b00 */
[----:B--2---:R-:W0:Y:S01]  /*a820*/  I2F.F64.U64 R30, R30 ;  /* 0x0000001e001e7312 */ /* 0x004e220000301800 */
[----:B------:R-:W-:Y:S05]  /*a830*/  BRA `(.L_x_10857) ;  /* 0x0000000000087947 */ /* 0x000fea0003800000 */
.L_x_10876:
[----:B------:R-:W2:Y:S02]  /*a840*/  LDG.E R4, desc[UR36][R4.64] ;  /* 0x0000002404047981 */ /* 0x000ea4000c1e1900 */
[----:B--2---:R0:W1:Y:S02]  /*a850*/  I2F.F64.U32 R30, R4 ;  /* 0x00000004001e7312 */ /* 0x0040640000201800 */
.L_x_10857:
[----:B------:R-:W-:Y:S05]  /*a860*/  BSYNC.RECONVERGENT B6 ;  /* 0x0000000000067941 */ /* 0x000fea0003800200 */
.L_x_10851:
        /* <DEDUP_REMOVED lines=19> */
.L_x_10882:
[----:B------:R-:W3:Y:S02]  /*a9a0*/  LDG.E.U8 R4, desc[UR36][R4.64] ;  /* 0x0000002404047981 */ /* 0x000ee4000c1e1100 */
[----:B---3--:R0:W3:Y:S01]  /*a9b0*/  I2F.F64.U16 R22, R4 ;  /* 0x0000000400167312 */ /* 0x0080e20000101800 */
[----:B------:R-:W-:Y:S05]  /*a9c0*/  BRA `(.L_x_10822) ;  /* 0x0000000c00587947 */ /* 0x000fea0003800000 */
.L_x_10881:
        /* <DEDUP_REMOVED lines=9> */
.L_x_10885:
[----:B------:R-:W3:Y:S02]  /*aa60*/  LDG.E R4, desc[UR36][R4.64] ;  /* 0x0000002404047981 */ /* 0x000ee4000c1e1900 */
[----:B---3--:R0:W3:Y:S01]  /*aa70*/  I2F.F64 R22, R4 ;  /* 0x0000000400167312 */ /* 0x0080e20000201c00 */
[----:B------:R-:W-:Y:S05]  /*aa80*/  BRA `(.L_x_10822) ;  /* 0x0000000c00287947 */ /* 0x000fea0003800000 */
.L_x_10884:
[----:B------:R-:W3:Y:S02]  /*aa90*/  LDG.E.U16 R4, desc[UR36][R4.64] ;  /* 0x0000002404047981 */ /* 0x000ee4000c1e1500 */
[----:B---3--:R0:W3:Y:S01]  /*aaa0*/  I2F.F64.S16 R22, R4 ;  /* 0x0000000400167312 */ /* 0x0080e20000101c00 */
[----:B------:R-:W-:Y:S05]  /*aab0*/  BRA `(.L_x_10822) ;  /* 0x0000000c001c7947 */ /* 0x000fea0003800000 */
.L_x_10880:
        /* <DEDUP_REMOVED lines=10> */
.L_x_10887:
[----:B------:R-:W3:Y:S02]  /*ab60*/  LDG.E.U16 R0, desc[UR36][R4.64] ;  /* 0x0000002404007981 */ /* 0x000ee4000c1e1500 */
[----:B---3--:R-:W-:-:S05]  /*ab70*/  HADD2.F32 R0, -RZ, R0.H0_H0 ;  /* 0x20000000ff007230 */ /* 0x008fca0000004100 */
[----:B------:R-:W-:-:S04]  /*ab80*/  FMUL.FTZ R0, R0, 1 ;  /* 0x3f80000000007820 */ /* 0x000fc80000410000 */
[----:B------:R0:W3:Y:S01]  /*ab90*/  F2F.F64.F32 R22, R0 ;  /* 0x0000000000167310 */ /* 0x0000e20000201800 */
[----:B------:R-:W-:Y:S05]  /*aba0*/  BRA `(.L_x_10822) ;  /* 0x0000000800e07947 */ /* 0x000fea0003800000 */
.L_x_10886:
        /* <DEDUP_REMOVED lines=10> */
.L_x_10889:
[----:B------:R-:W3:Y:S02]  /*ac50*/  LDG.E.U16 R4, desc[UR36][R4.64] ;  /* 0x0000002404047981 */ /* 0x000ee4000c1e1500 */
[----:B---3--:R-:W-:-:S05]  /*ac60*/  HADD2.F32 R0, -RZ, R4.H0_H0 ;  /* 0x20000004ff007230 */ /* 0x008fca0000004100 */
[----:B------:R-:W-:-:S04]  /*ac70*/  FMUL.FTZ R0, R0, 1 ;  /* 0x3f80000000007820 */ /* 0x000fc80000410000 */
[----:B------:R0:W3:Y:S01]  /*ac80*/  F2F.F64.F32 R22, R0 ;  /* 0x0000000000167310 */ /* 0x0000e20000201800 */
[----:B------:R-:W-:Y:S05]  /*ac90*/  BRA `(.L_x_10822) ;  /* 0x0000000800a47947 */ /* 0x000fea0003800000 */
.L_x_10888:
[----:B------:R0:W5:Y:S01]  /*aca0*/  LDG.E.64 R22, desc[UR36][R4.64] ;  /* 0x0000002404167981 */ /* 0x000162000c1e1b00 */
[----:B------:R-:W-:Y:S05]  /*acb0*/  BRA `(.L_x_10822) ;  /* 0x00000008009c7947 */ /* 0x000fea0003800000 */
.L_x_10879:
        /* <DEDUP_REMOVED lines=13> */
.L_x_10892:
[----:B------:R0:W5:Y:S01]  /*ad90*/  LDG.E.64 R22, desc[UR36][R4.64] ;  /* 0x0000002404167981 */ /* 0x000162000c1e1b00 */
[----:B------:R-:W-:Y:S05]  /*ada0*/  BRA `(.L_x_10822) ;  /* 0x0000000800607947 */ /* 0x000fea0003800000 */
.L_x_10891:
        /* <DEDUP_REMOVED lines=27> */
.L_x_10894:
        /* <DEDUP_REMOVED lines=15> */
.L_x_10893:
[----:B------:R-:W3:Y:S02]  /*b050*/  LDG.E.U16 R0, desc[UR36][R4.64] ;  /* 0x0000002404007981 */ /* 0x000ee4000c1e1500 */
[----:B---3--:R-:W-:-:S04]  /*b060*/  IMAD.U32 R0, R0, 0x10000, RZ ;  /* 0x0001000000007824 */ /* 0x008fc800078e00ff */
[----:B------:R-:W-:-:S04]  /*b070*/  FMUL.FTZ R0, R0, 1 ;  /* 0x3f80000000007820 */ /* 0x000fc80000410000 */
[----:B------:R0:W3:Y:S01]  /*b080*/  F2F.F64.F32 R22, R0 ;  /* 0x0000000000167310 */ /* 0x0000e20000201800 */
[----:B------:R-:W-:Y:S05]  /*b090*/  BRA `(.L_x_10822) ;  /* 0x0000000400a47947 */ /* 0x000fea0003800000 */
.L_x_10890:
        /* <DEDUP_REMOVED lines=11> */
.L_x_10897:
[----:B------:R-:W3:Y:S02]  /*b150*/  LDG.E.U8 R4, desc[UR36][R4.64] ;  /* 0x0000002404047981 */ /* 0x000ee4000c1e1100 */
        /* <DEDUP_REMOVED lines=19> */
.L_x_10899:
[----:B------:R-:W-:Y:S05]  /*b290*/  BSYNC.RECONVERGENT B0 ;  /* 0x0000000000007941 */ /* 0x000fea0003800200 */
.L_x_10898:
[----:B------:R-:W-:Y:S01]  /*b2a0*/  IMAD.SHL.U32 R0, R0, 0x100000, RZ ;  /* 0x0010000000007824 */ /* 0x000fe200078e00ff */
[----:B------:R-:W-:-:S04]  /*b2b0*/  LEA R3, R3, 0x3b800000, 0x17 ;  /* 0x3b80000003037811 */ /* 0x000fc800078eb8ff */
[----:B------:R-:W-:-:S05]  /*b2c0*/  LOP3.LUT R0, R3, R0, R7, 0xfe, !PT ;  /* 0x0000000003007212 */ /* 0x000fca00078efe07 */
[----:B------:R-:W-:-:S04]  /*b2d0*/  FMUL.FTZ R0, R0, 1 ;  /* 0x3f80000000007820 */ /* 0x000fc80000410000 */
[----:B------:R0:W3:Y:S01]  /*b2e0*/  F2F.F64.F32 R22, R0 ;  /* 0x0000000000167310 */ /* 0x0000e20000201800 */
[----:B------:R-:W-:Y:S05]  /*b2f0*/  BRA `(.L_x_10822) ;  /* 0x00000004000c7947 */ /* 0x000fea0003800000 */
.L_x_10896:
        /* <DEDUP_REMOVED lines=20> */
.L_x_10901:
[----:B------:R-:W-:Y:S05]  /*b440*/  BSYNC.RECONVERGENT B0 ;  /* 0x0000000000007941 */ /* 0x000fea0003800200 */
.L_x_10900:
[----:B------:R-:W-:Y:S01]  /*b450*/  IMAD.SHL.U32 R0, R0, 0x200000, RZ ;  /* 0x0020000000007824 */ /* 0x000fe200078e00ff */
[----:B------:R-:W-:-:S04]  /*b460*/  LEA R3, R3, 0x37800000, 0x17 ;  /* 0x3780000003037811 */ /* 0x000fc800078eb8ff */
[----:B------:R-:W-:-:S05]  /*b470*/  LOP3.LUT R0, R3, R0, R7, 0xfe, !PT ;  /* 0x0000000003007212 */ /* 0x000fca00078efe07 */
[----:B------:R-:W-:-:S04]  /*b480*/  FMUL.FTZ R0, R0, 1 ;  /* 0x3f80000000007820 */ /* 0x000fc80000410000 */
[----:B------:R0:W3:Y:S01]  /*b490*/  F2F.F64.F32 R22, R0 ;  /* 0x0000000000167310 */ /* 0x0000e20000201800 */
[----:B------:R-:W-:Y:S05]  /*b4a0*/  BRA `(.L_x_10822) ;  /* 0x0000000000a07947 */ /* 0x000fea0003800000 */
.L_x_10895:
        /* <DEDUP_REMOVED lines=18> */
.L_x_10883:
        /* <DEDUP_REMOVED lines=16> */
.L_x_10904:
[----:B------:R-:W-:Y:S05]  /*b6d0*/  BRA `(.L_x_10822) ;  /* 0x0000000000147947 */ /* 0x000fea0003800000 */
.L_x_10903:
[----:B------:R-:W3:Y:S02]  /*b6e0*/  LDG.E.64 R22, desc[UR36][R4.64] ;  /* 0x0000002404167981 */ /* 0x000ee4000c1e1b00 */
[----:B---3--:R-:W0:Y:S01]  /*b6f0*/  I2F.F64.U64 R22, R22 ;  /* 0x0000001600167312 */ /* 0x008e220000301800 */
[----:B------:R-:W-:Y:S05]  /*b700*/  BRA `(.L_x_10822) ;  /* 0x0000000000087947 */ /* 0x000fea0003800000 */
.L_x_10902:
[----:B------:R-:W3:Y:S02]  /*b710*/  LDG.E R4, desc[UR36][R4.64] ;  /* 0x0000002404047981 */ /* 0x000ee4000c1e1900 */
[----:B---3--:R0:W3:Y:S02]  /*b720*/  I2F.F64.U32 R22, R4 ;  /* 0x0000000400167312 */ /* 0x0080e40000201800 */
.L_x_10822:
[----:B------:R-:W-:Y:S05]  /*b730*/  BSYNC.RECONVERGENT B7 ;  /* 0x0000000000077941 */ /* 0x000fea0003800200 */
.L_x_10821:
[----:B------:R-:W1:Y:S01]  /*b740*/  LDCU.64 UR4, c[0x0][0x390] ;  /* 0x00007200ff0477ac */ /* 0x000e620008000a00 */
[----:B------:R-:W4:Y:S01]  /*b750*/  LDC.U8 R33, c[0x0][0x3d4] ;  /* 0x0000f500ff217b82 */ /* 0x000f220000000000 */
[----:B------:R-:W-:Y:S01]  /*b760*/  ISETP.GE.AND P0, PT, R35, R2, PT ;  /* 0x000000022300720c */ /* 0x000fe20003f06270 */
[----:B------:R-:W-:Y:S01]  /*b770*/  BSSY.RECONVERGENT B7, `(.L_x_10905) ;  /* 0x000034c000077945 */ /* 0x000fe20003800200 */
[----:B------:R-:W4:Y:S03]  /*b780*/  LDCU.64 UR6, c[0x0][0x388] ;  /* 0x00007100ff0677ac */ /* 0x000f260008000a00 */
[----:B------:R-:W-:Y:S01]  /*b790*/  BSSY.RELIABLE B6, `(.L_x_10906) ;  /* 0x0000237000067945 */ /* 0x000fe20003800100 */
[----:B-1---5:R-:W-:Y:S02]  /*b7a0*/  DMUL R44, R44, UR4 ;  /* 0x000000042c2c7c28 */ /* 0x022fe40008000000 */
[----:B--2---:R-:W-:-:S02]  /*b7b0*/  DMUL R40, R40, UR4 ;  /* 0x0000000428287c28 */ /* 0x004fc40008000000 */
[----:B------:R-:W-:Y:S02]  /*b7c0*/  DMUL R36, R36, UR4 ;  /* 0x0000000424247c28 */ /* 0x000fe40008000000 */
[----:B------:R-:W-:Y:S02]  /*b7d0*/  DMUL R30, R30, UR4 ;  /* 0x000000041e1e7c28 */ /* 0x000fe40008000000 */
[----:B0-----:R-:W-:Y:S02]  /*b7e0*/  DMUL R4, R44, R42 ;  /* 0x0000002a2c047228 */ /* 0x001fe40000000000 */
[----:B------:R-:W-:Y:S02]  /*b7f0*/  DMUL R40, R40, R38 ;  /* 0x0000002628287228 */ /* 0x000fe40000000000 */
[----:B------:R-:W-:Y:S02]  /*b800*/  DMUL R36, R36, R18 ;  /* 0x0000001224247228 */ /* 0x000fe40000000000 */
[----:B---3--:R-:W-:-:S02]  /*b810*/  DMUL R30, R30, R22 ;  /* 0x000000161e1e7228 */ /* 0x008fc40000000000 */
[----:B----4-:R-:W-:Y:S02]  /*b820*/  DFMA R4, R26, UR6, R4 ;  /* 0x000000061a047c2b */ /* 0x010fe40008000004 */
[----:B------:R-:W-:Y:S02]  /*b830*/  DFMA R28, R28, UR6, R40 ;  /* 0x000000061c1c7c2b */ /* 0x000fe40008000028 */
[----:B------:R-:W-:Y:S02]  /*b840*/  DFMA R24, R24, UR6, R36 ;  /* 0x0000000618187c2b */ /* 0x000fe40008000024 */
[----:B------:R-:W-:Y:S01]  /*b850*/  DFMA R16, R16, UR6, R30 ;  /* 0x0000000610107c2b */ /* 0x000fe2000800001e */
[----:B------:R-:W-:Y:S10]  /*b860*/  @P0 BRA `(.L_x_10907) ;  /* 0x0000002000980947 */ /* 0x000ff40003800000 */
        /* <DEDUP_REMOVED lines=22> */
.L_x_10911:
[----:B------:R-:W0:Y:S02]  /*b9d0*/  F2I.S64.F64.TRUNC R4, R4 ;  /* 0x0000000400047311 */ /* 0x000e24000030d900 */
[----:B0-----:R-:W-:-:S05]  /*b9e0*/  IMAD.MOV.U32 R3, RZ, RZ, R4 ;  /* 0x000000ffff037224 */ /* 0x001fca00078e0004 */
[----:B------:R0:W-:Y:S01]  /*b9f0*/  STG.E.U8 desc[UR36][R8.64], R3 ;  /* 0x0000000308007986 */ /* 0x0001e2000c101124 */
[----:B------:R-:W-:Y:S05]  /*ba00*/  BRA `(.L_x_10913) ;  /* 0x0000000c00dc7947 */ /* 0x000fea0003800000 */
.L_x_10910:
        /* <DEDUP_REMOVED lines=9> */
.L_x_10915:
[----:B------:R-:W0:Y:S02]  /*baa0*/  F2I.F64.TRUNC R5, R4 ;  /* 0x0000000400057311 */ /* 0x000e24000030d100 */
[----:B0-----:R0:W-:Y:S01]  /*bab0*/  STG.E desc[UR36][R8.64], R5 ;  /* 0x0000000508007986 */ /* 0x0011e2000c101924 */
[----:B------:R-:W-:Y:S05]  /*bac0*/  BRA `(.L_x_10913) ;  /* 0x0000000c00ac7947 */ /* 0x000fea0003800000 */
.L_x_10914:
[----:B------:R-:W0:Y:S02]  /*bad0*/  F2I.F64.TRUNC R5, R4 ;  /* 0x0000000400057311 */ /* 0x000e24000030d100 */
[----:B0-----:R0:W-:Y:S01]  /*bae0*/  STG.E.U16 desc[UR36][R8.64], R5 ;  /* 0x0000000508007986 */ /* 0x0011e2000c101524 */
[----:B------:R-:W-:Y:S05]  /*baf0*/  BRA `(.L_x_10913) ;  /* 0x0000000c00a07947 */ /* 0x000fea0003800000 */
.L_x_10909:
        /* <DEDUP_REMOVED lines=13> */
.L_x_10917:
        /* <DEDUP_REMOVED lines=8> */
.L_x_10916:
        /* <DEDUP_REMOVED lines=10> */
[----:B------:R-:W-:-:S13]  /*bcf0*/  IMAD.MOV.U32 R7, RZ, RZ, RZ ;  /* 0x000000ffff077224 */ /* 0x000fda00078e00ff */
[----:B0-----:R-:W-:-:S05]  /*bd00*/  @!P0 FMUL R6, R6, 1.175494350822287508e-38 ;  /* 0x0080000006068820 */ /* 0x001fca0000400000 */
[----:B------:R0:W-:Y:S01]  /*bd10*/  STG.E.64 desc[UR36][R8.64], R6 ;  /* 0x0000000608007986 */ /* 0x0001e2000c101b24 */
[----:B------:R-:W-:Y:S05]  /*bd20*/  BRA `(.L_x_10913) ;  /* 0x0000000c00147947 */ /* 0x000fea0003800000 */
.L_x_10919:
        /* <DEDUP_REMOVED lines=9> */
.L_x_10918:
[----:B------:R0:W-:Y:S01]  /*bdc0*/  STG.E.64 desc[UR36][R8.64], R4 ;  /* 0x0000000408007986 */ /* 0x0001e2000c101b24 */
[----:B------:R-:W-:Y:S05]  /*bdd0*/  BRA `(.L_x_10913) ;  /* 0x0000000800e87947 */ /* 0x000fea0003800000 */
.L_x_10908:
        /* <DEDUP_REMOVED lines=9> */
[----:B------:R-:W-:-:S05]  /*be70*/  SEL R3, RZ, 0x1, !P0 ;  /* 0x00000001ff037807 */ /* 0x000fca0004000000 */
[----:B------:R0:W-:Y:S01]  /*be80*/  STG.E.U8 desc[UR36][R8.64], R3 ;  /* 0x0000000308007986 */ /* 0x0001e2000c101124 */
[----:B------:R-:W-:Y:S05]  /*be90*/  BRA `(.L_x_10913) ;  /* 0x0000000800b87947 */ /* 0x000fea0003800000 */
.L_x_10922:
[----:B------:R-:W-:-:S05]  /*bea0*/  CS2R R6, SRZ ;  /* 0x0000000000067805 */ /* 0x000fca000001ff00 */
[----:B------:R0:W-:Y:S01]  /*beb0*/  STG.E.128 desc[UR36][R8.64], R4 ;  /* 0x0000000408007986 */ /* 0x0001e2000c101d24 */
[----:B------:R-:W-:Y:S05]  /*bec0*/  BRA `(.L_x_10913) ;  /* 0x0000000800ac7947 */ /* 0x000fea0003800000 */
.L_x_10921:
        /* <DEDUP_REMOVED lines=23> */
.L_x_10926:
[----:B------:R-:W-:Y:S05]  /*c040*/  BSYNC.RECONVERGENT B0 ;  /* 0x0000000000007941 */ /* 0x000fea0003800200 */
.L_x_10925:
[----:B------:R-:W-:-:S05]  /*c050*/  LOP3.LUT R7, R0, 0x80, R7, 0xf8, !PT ;  /* 0x0000008000077812 */ /* 0x000fca00078ef807 */
[----:B------:R0:W-:Y:S01]  /*c060*/  STG.E.U8 desc[UR36][R8.64], R7 ;  /* 0x0000000708007986 */ /* 0x0001e2000c101124 */
[----:B------:R-:W-:Y:S05]  /*c070*/  BRA `(.L_x_10913) ;  /* 0x0000000800407947 */ /* 0x000fea0003800000 */
.L_x_10924:
        /* <DEDUP_REMOVED lines=19> */
.L_x_10928:
[----:B------:R-:W-:Y:S05]  /*c1b0*/  BSYNC.RECONVERGENT B0 ;  /* 0x0000000000007941 */ /* 0x000fea0003800200 */
.L_x_10927:
[----:B------:R-:W-:-:S05]  /*c1c0*/  LOP3.LUT R7, R0, 0x80, R7, 0xf8, !PT ;  /* 0x0000008000077812 */ /* 0x000fca00078ef807 */
[----:B------:R0:W-:Y:S01]  /*c1d0*/  STG.E.U8 desc[UR36][R8.64], R7 ;  /* 0x0000000708007986 */ /* 0x0001e2000c101124 */
[----:B------:R-:W-:Y:S05]  /*c1e0*/  BRA `(.L_x_10913) ;  /* 0x0000000400e47947 */ /* 0x000fea0003800000 */
.L_x_10923:
        /* <DEDUP_REMOVED lines=8> */
.L_x_10920:
        /* <DEDUP_REMOVED lines=11> */
.L_x_10931:
        /* <DEDUP_REMOVED lines=17> */
.L_x_10934:
[----:B------:R-:W-:-:S04]  /*c430*/  SHF.R.U32.HI R0, RZ, 0x14, R7 ;  /* 0x00000014ff007819 */ /* 0x000fc80000011607 */
[----:B------:R-:W-:-:S04]  /*c440*/  LOP3.LUT R0, R0, 0x1, RZ, 0xc0, !PT ;  /* 0x0000000100007812 */ /* 0x000fc800078ec0ff */
[----:B------:R-:W-:-:S04]  /*c450*/  IADD3 R0, PT, PT, R7, 0x487ffff, R0 ;  /* 0x0487ffff07007810 */ /* 0x000fc80007ffe000 */
[----:B------:R-:W-:-:S04]  /*c460*/  SHF.R.U32.HI R0, RZ, 0x14, R0 ;  /* 0x00000014ff007819 */ /* 0x000fc80000011600 */
[----:B------:R-:W-:-:S07]  /*c470*/  LOP3.LUT R3, R0, 0xff, RZ, 0xc0, !PT ;  /* 0x000000ff00037812 */ /* 0x000fce00078ec0ff */
.L_x_10935:
[----:B------:R-:W-:-:S04]  /*c480*/  SHF.R.U32.HI R0, RZ, 0x18, R7 ;  /* 0x00000018ff007819 */ /* 0x000fc80000011607 */
[----:B------:R-:W-:-:S07]  /*c490*/  LOP3.LUT R0, R3, 0x80, R0, 0xf8, !PT ;  /* 0x0000008003007812 */ /* 0x000fce00078ef800 */
.L_x_10933:
[----:B------:R-:W-:Y:S05]  /*c4a0*/  BSYNC.RECONVERGENT B0 ;  /* 0x0000000000007941 */ /* 0x000fea0003800200 */
.L_x_10932:
[----:B------:R4:W-:Y:S01]  /*c4b0*/  STG.E.U8 desc[UR36][R8.64], R0 ;  /* 0x0000000008007986 */ /* 0x0009e2000c101124 */
[----:B------:R-:W-:Y:S05]  /*c4c0*/  BRA `(.L_x_10913) ;  /* 0x00000004002c7947 */ /* 0x000fea0003800000 */
.L_x_10930:
        /* <DEDUP_REMOVED lines=17> */
.L_x_10938:
[----:B------:R-:W-:-:S04]  /*c5e0*/  SHF.R.U32.HI R0, RZ, 0x15, R7 ;  /* 0x00000015ff007819 */ /* 0x000fc80000011607 */
[----:B------:R-:W-:-:S04]  /*c5f0*/  LOP3.LUT R0, R0, 0x1, RZ, 0xc0, !PT ;  /* 0x0000000100007812 */ /* 0x000fc800078ec0ff */
[----:B------:R-:W-:-:S04]  /*c600*/  IADD3 R0, PT, PT, R7, 0x88fffff, R0 ;  /* 0x088fffff07007810 */ /* 0x000fc80007ffe000 */
[----:B------:R-:W-:-:S04]  /*c610*/  SHF.R.U32.HI R0, RZ, 0x15, R0 ;  /* 0x00000015ff007819 */ /* 0x000fc80000011600 */
[----:B------:R-:W-:-:S07]  /*c620*/  LOP3.LUT R3, R0, 0xff, RZ, 0xc0, !PT ;  /* 0x000000ff00037812 */ /* 0x000fce00078ec0ff */
.L_x_10939:
[----:B------:R-:W-:-:S04]  /*c630*/  SHF.R.U32.HI R0, RZ, 0x18, R7 ;  /* 0x00000018ff007819 */ /* 0x000fc80000011607 */
[----:B------:R-:W-:-:S07]  /*c640*/  LOP3.LUT R0, R3, 0x80, R0, 0xf8, !PT ;  /* 0x0000008003007812 */ /* 0x000fce00078ef800 */
.L_x_10937:
[----:B------:R-:W-:Y:S05]  /*c650*/  BSYNC.RECONVERGENT B0 ;  /* 0x0000000000007941 */ /* 0x000fea0003800200 */
.L_x_10936:
[----:B------:R3:W-:Y:S01]  /*c660*/  STG.E.U8 desc[UR36][R8.64], R0 ;  /* 0x0000000008007986 */ /* 0x0007e2000c101124 */
[----:B------:R-:W-:Y:S05]  /*c670*/  BRA `(.L_x_10913) ;  /* 0x0000000000c07947 */ /* 0x000fea0003800000 */
.L_x_10929:
[----:B------:R-:W-:-:S13]  /*c680*/  ISETP.NE.AND P0, PT, R0, 0x1c, PT ;  /* 0x0000001c0000780c */ /* 0x000fda0003f05270 */
[----:B------:R-:W-:Y:S05]  /*c690*/  @!P0 BRA `(.L_x_10940) ;  /* 0x0000000000b08947 */ /* 0x000fea0003800000 */
[----:B------:R-:W-:-:S13]  /*c6a0*/  ISETP.NE.AND P0, PT, R0, 0x1d, PT ;  /* 0x0000001d0000780c */ /* 0x000fda0003f05270 */
[----:B------:R-:W-:Y:S05]  /*c6b0*/  @!P0 BRA `(.L_x_10941) ;  /* 0x00000000009c8947 */ /* 0x000fea0003800000 */
[----:B------:R-:W-:-:S13]  /*c6c0*/  ISETP.NE.AND P0, PT, R0, 0x2c, PT ;  /* 0x0000002c0000780c */ /* 0x000fda0003f05270 */
[----:B------:R-:W-:Y:S05]  /*c6d0*/  @!P0 BRA `(.L_x_10942) ;  /* 0x0000000000448947 */ /* 0x000fea0003800000 */
.L_x_10912:
        /* <DEDUP_REMOVED lines=16> */
.L_x_10943:
[----:B------:R-:W-:Y:S05]  /*c7e0*/  BRA `(.L_x_10913) ;  /* 0x0000000000647947 */ /* 0x000fea0003800000 */
.L_x_10942:
        /* <DEDUP_REMOVED lines=20> */
.L_x_10941:
[----:B------:R-:W0:Y:S02]  /*c930*/  F2I.U64.F64.TRUNC R4, R4 ;  /* 0x0000000400047311 */ /* 0x000e24000030d800 */
[----:B0-----:R1:W-:Y:S01]  /*c940*/  STG.E.64 desc[UR36][R8.64], R4 ;  /* 0x0000000408007986 */ /* 0x0013e2000c101b24 */
[----:B------:R-:W-:Y:S05]  /*c950*/  BRA `(.L_x_10913) ;  /* 0x0000000000087947 */ /* 0x000fea0003800000 */
.L_x_10940:
[----:B------:R-:W0:Y:S02]  /*c960*/  F2I.U32.F64.TRUNC R5, R4 ;  /* 0x0000000400057311 */ /* 0x000e24000030d000 */
[----:B0-----:R0:W-:Y:S02]  /*c970*/  STG.E desc[UR36][R8.64], R5 ;  /* 0x0000000508007986 */ /* 0x0011e4000c101924 */
.L_x_10913:
[----:B------:R-:W-:-:S13]  /*c980*/  ISETP.GE.AND P0, PT, R35, R2, PT ;  /* 0x000000022300720c */ /* 0x000fda0003f06270 */
[----:B------:R-:W-:Y:S05]  /*c990*/  @P0 BREAK.RELIABLE B6 ;  /* 0x0000000000060942 */ /* 0x000fea0003800100 */
[----:B------:R-:W-:Y:S05]  /*c9a0*/  @P0 BRA `(.L_x_10944) ;  /* 0x0000002000a00947 */ /* 0x000fea0003800000 */
[----:B------:R-:W2:Y:S01]  /*c9b0*/  LDCU UR4, c[0x0][0x3d8] ;  /* 0x00007b00ff0477ac */ /* 0x000ea20008000800 */
[----:B01----:R-:W0:Y:S01]  /*c9c0*/  LDC.64 R4, c[0x0][0x3a0] ;  /* 0x0000e800ff047b82 */ /* 0x003e220000000a00 */
[----:B---34-:R-:W-:Y:S01]  /*c9d0*/  IMAD R0, R32, 0x200, R35 ;  /* 0x0000020020007824 */ /* 0x018fe200078e0223 */
[----:B------:R-:W-:-:S03]  /*c9e0*/  PRMT R6, R33, 0x9910, RZ ;  /* 0x0000991021067816 */ /* 0x000fc600000000ff */
[----:B--2---:R-:W-:Y:S02]  /*c9f0*/  IMAD R3, R0, UR4, RZ ;  /* 0x0000000400037c24 */ /* 0x004fe4000f8e02ff */
        /* <DEDUP_REMOVED lines=16> */
.L_x_10948:
[----:B------:R-:W0:Y:S02]  /*cb00*/  F2I.S64.F64.TRUNC R28, R28 ;  /* 0x0000001c001c7311 */ /* 0x000e24000030d900 */
[----:B0-----:R-:W-:-:S05]  /*cb10*/  IMAD.MOV.U32 R3, RZ, RZ, R28 ;  /* 0x000000ffff037224 */ /* 0x001fca00078e001c */
[----:B------:R0:W-:Y:S01]  /*cb20*/  STG.E.U8 desc[UR36][R4.64], R3 ;  /* 0x0000000304007986 */ /* 0x0001e2000c101124 */
[----:B------:R-:W-:Y:S05]  /*cb30*/  BRA `(.L_x_10950) ;  /* 0x0000000c00e07947 */ /* 0x000fea0003800000 */
.L_x_10947:
        /* <DEDUP_REMOVED lines=9> */
.L_x_10952:
[----:B------:R-:W0:Y:S02]  /*cbd0*/  F2I.F64.TRUNC R29, R28 ;  /* 0x0000001c001d7311 */ /* 0x000e24000030d100 */
[----:B0-----:R0:W-:Y:S01]  /*cbe0*/  STG.E desc[UR36][R4.64], R29 ;  /* 0x0000001d04007986 */ /* 0x0011e2000c101924 */
[----:B------:R-:W-:Y:S05]  /*cbf0*/  BRA `(.L_x_10950) ;  /* 0x0000000c00b07947 */ /* 0x000fea0003800000 */
.L_x_10951:
[----:B------:R-:W0:Y:S02]  /*cc00*/  F2I.F64.TRUNC R29, R28 ;  /* 0x0000001c001d7311 */ /* 0x000e24000030d100 */
[----:B0-----:R0:W-:Y:S01]  /*cc10*/  STG.E.U16 desc[UR36][R4.64], R29 ;  /* 0x0000001d04007986 */ /* 0x0011e2000c101524 */
[----:B------:R-:W-:Y:S05]  /*cc20*/  BRA `(.L_x_10950) ;  /* 0x0000000c00a47947 */ /* 0x000fea0003800000 */
.L_x_10946:
        /* <DEDUP_REMOVED lines=13> */
.L_x_10954:
        /* <DEDUP_REMOVED lines=8> */
.L_x_10953:
        /* <DEDUP_REMOVED lines=14> */
.L_x_10956:
        /* <DEDUP_REMOVED lines=9> */
.L_x_10955:
[----:B------:R0:W-:Y:S01]  /*cef0*/  STG.E.64 desc[UR36][R4.64], R28 ;  /* 0x0000001c04007986 */ /* 0x0001e2000c101b24 */
[----:B------:R-:W-:Y:S05]  /*cf00*/  BRA `(.L_x_10950) ;  /* 0x0000000800ec7947 */ /* 0x000fea0003800000 */
.L_x_10945:
        /* <DEDUP_REMOVED lines=13> */
.L_x_10960:
        /* <DEDUP_REMOVED lines=22> */
.L_x_10963:
[----:B------:R-:W-:-:S04]  /*d140*/  SHF.R.U32.HI R3, RZ, 0x18, R7 ;  /* 0x00000018ff037819 */ /* 0x000fc80000011607 */
[----:B------:R-:W-:-:S07]  /*d150*/  LOP3.LUT R0, R0, 0x80, R3, 0xf8, !PT ;  /* 0x0000008000007812 */ /* 0x000fce00078ef803 */
.L_x_10962:
[----:B------:R-:W-:Y:S05]  /*d160*/  BSYNC.RECONVERGENT B0 ;  /* 0x0000000000007941 */ /* 0x000fea0003800200 */
.L_x_10961:
[----:B------:R0:W-:Y:S01]  /*d170*/  STG.E.U8 desc[UR36][R4.64], R0 ;  /* 0x0000000004007986 */ /* 0x0001e2000c101124 */
[----:B------:R-:W-:Y:S05]  /*d180*/  BRA `(.L_x_10950) ;  /* 0x00000008004c7947 */ /* 0x000fea0003800000 */
.L_x_10959:
        /* <DEDUP_REMOVED lines=22> */
.L_x_10966:
[----:B------:R-:W-:-:S04]  /*d2f0*/  SHF.R.U32.HI R3, RZ, 0x18, R7 ;  /* 0x00000018ff037819 */ /* 0x000fc80000011607 */
[----:B------:R-:W-:-:S07]  /*d300*/  LOP3.LUT R0, R0, 0x80, R3, 0xf8, !PT ;  /* 0x0000008000007812 */ /* 0x000fce00078ef803 */
.L_x_10965:
[----:B------:R-:W-:Y:S05]  /*d310*/  BSYNC.RECONVERGENT B0 ;  /* 0x0000000000007941 */ /* 0x000fea0003800200 */
.L_x_10964:
[----:B------:R0:W-:Y:S01]  /*d320*/  STG.E.U8 desc[UR36][R4.64], R0 ;  /* 0x0000000004007986 */ /* 0x0001e2000c101124 */
[----:B------:R-:W-:Y:S05]  /*d330*/  BRA `(.L_x_10950) ;  /* 0x0000000400e07947 */ /* 0x000fea0003800000 */
.L_x_10958:
        /* <DEDUP_REMOVED lines=26> */
.L_x_10968:
[----:B------:R-:W0:Y:S02]  /*d4e0*/  F2I.U64.F64.TRUNC R28, R28 ;  /* 0x0000001c001c7311 */ /* 0x000e24000030d800 */
[----:B0-----:R0:W-:Y:S01]  /*d4f0*/  STG.E.64 desc[UR36][R4.64], R28 ;  /* 0x0000001c04007986 */ /* 0x0011e2000c101b24 */
[----:B------:R-:W-:Y:S05]  /*d500*/  BRA `(.L_x_10950) ;  /* 0x00000004006c7947 */ /* 0x000fea0003800000 */
.L_x_10967:
[----:B------:R-:W0:Y:S02]  /*d510*/  F2I.U32.F64.TRUNC R29, R28 ;  /* 0x0000001c001d7311 */ /* 0x000e24000030d000 */
[----:B0-----:R0:W-:Y:S01]  /*d520*/  STG.E desc[UR36][R4.64], R29 ;  /* 0x0000001d04007986 */ /* 0x0011e2000c101924 */
[----:B------:R-:W-:Y:S05]  /*d530*/  BRA `(.L_x_10950) ;  /* 0x0000000400607947 */ /* 0x000fea0003800000 */
.L_x_10957:
        /* <DEDUP_REMOVED lines=10> */
.L_x_10970:
[----:B------:R-:W-:-:S05]  /*d5e0*/  CS2R R30, SRZ ;  /* 0x00000000001e7805 */ /* 0x000fca000001ff00 */
[----:B------:R3:W-:Y:S01]  /*d5f0*/  STG.E.128 desc[UR36][R4.64], R28 ;  /* 0x0000001c04007986 */ /* 0x0007e2000c101d24 */
[----:B------:R-:W-:Y:S05]  /*d600*/  BRA `(.L_x_10950) ;  /* 0x00000004002c7947 */ /* 0x000fea0003800000 */
.L_x_10969:
[----:B------:R-:W-:-:S13]  /*d610*/  ISETP.NE.AND P0, PT, R0, 0xf, PT ;  /* 0x0000000f0000780c */ /* 0x000fda0003f05270 */
[----:B------:R-:W-:Y:S05]  /*d620*/  @!P0 BRA `(.L_x_10971) ;  /* 0x0000000400088947 */ /* 0x000fea0003800000 */
[----:B------:R-:W-:-:S13]  /*d630*/  ISETP.NE.AND P0, PT, R0, 0x17, PT ;  /* 0x000000170000780c */ /* 0x000fda0003f05270 */
[----:B------:R-:W-:Y:S05]  /*d640*/  @!P0 BRA `(.L_x_10972) ;  /* 0x0000000000a08947 */ /* 0x000fea0003800000 */
[----:B------:R-:W-:-:S13]  /*d650*/  ISETP.NE.AND P0, PT, R0, 0x18, PT ;  /* 0x000000180000780c */ /* 0x000fda0003f05270 */
[----:B------:R-:W-:Y:S05]  /*d660*/  @!P0 BRA `(.L_x_10973) ;  /* 0x0000000000448947 */ /* 0x000fea0003800000 */
.L_x_10949:
        /* <DEDUP_REMOVED lines=16> */
.L_x_10974:
[----:B------:R-:W-:Y:S05]  /*d770*/  BRA `(.L_x_10950) ;  /* 0x0000000000d07947 */ /* 0x000fea0003800000 */
.L_x_10973:
        /* <DEDUP_REMOVED lines=17> */
.L_x_10976:
[----:B------:R-:W-:Y:S05]  /*d890*/  BSYNC.RECONVERGENT B0 ;  /* 0x0000000000007941 */ /* 0x000fea0003800200 */
.L_x_10975:
[----:B------:R-:W-:-:S05]  /*d8a0*/  LOP3.LUT R3, R0, 0x80, R3, 0xf8, !PT ;  /* 0x0000008000037812 */ /* 0x000fca00078ef803 */
[----:B------:R1:W-:Y:S01]  /*d8b0*/  STG.E.U8 desc[UR36][R4.64], R3 ;  /* 0x0000000304007986 */ /* 0x0003e2000c101124 */
[----:B------:R-:W-:Y:S05]  /*d8c0*/  BRA `(.L_x_10950) ;  /* 0x00000000007c7947 */ /* 0x000fea0003800000 */
.L_x_10972:
        /* <DEDUP_REMOVED lines=16> */
.L_x_10978:
[----:B------:R-:W-:Y:S01]  /*d9d0*/  IMAD.MOV.U32 R0, RZ, RZ, 0x7f ;  /* 0x0000007fff007424 */ /* 0x000fe200078e00ff */
[----:B------:R-:W-:-:S04]  /*d9e0*/  ISETP.GT.U32.AND P0, PT, R3, 0x7f800000, PT ;  /* 0x7f8000000300780c */ /* 0x000fc80003f04070 */
[----:B------:R-:W-:-:S09]  /*d9f0*/  SEL R0, R0, 0x7c, P0 ;  /* 0x0000007c00007807 */ /* 0x000fd20000000000 */
.L_x_10979:
[----:B------:R-:W-:Y:S05]  /*da00*/  BSYNC.RECONVERGENT B0 ;  /* 0x0000000000007941 */ /* 0x000fea0003800200 */
.L_x_10977:
[----:B------:R-:W-:-:S04]  /*da10*/  SHF.R.U32.HI R3, RZ, 0x18, R7 ;  /* 0x00000018ff037819 */ /* 0x000fc80000011607 */
[----:B------:R-:W-:-:S05]  /*da20*/  LOP3.LUT R3, R0, 0x80, R3, 0xf8, !PT ;  /* 0x0000008000037812 */ /* 0x000fca00078ef803 */
[----:B------:R0:W-:Y:S01]  /*da30*/  STG.E.U8 desc[UR36][R4.64], R3 ;  /* 0x0000000304007986 */ /* 0x0001e2000c101124 */
[----:B------:R-:W-:Y:S05]  /*da40*/  BRA `(.L_x_10950) ;  /* 0x00000000001c7947 */ /* 0x000fea0003800000 */
.L_x_10971:
[----:B------:R-:W-:Y:S01]  /*da50*/  UMOV UR4, 0xf0000000 ;  /* 0xf000000000047882 */ /* 0x000fe20000000000 */
[----:B------:R-:W-:Y:S01]  /*da60*/  UMOV UR5, 0x380fffff ;  /* 0x380fffff00057882 */ /* 0x000fe20000000000 */
[----:B------:R-:W0:Y:S01]  /*da70*/  F2F.F32.F64 R0, R28 ;  /* 0x0000001c00007310 */ /* 0x000e220000301000 */
[----:B------:R-:W-:-:S14]  /*da80*/  DSETP.GEU.AND P0, PT, |R28|, UR4, PT ;  /* 0x000000041c007e2a */ /* 0x000fdc000bf0e200 */
[----:B0-----:R-:W-:-:S05]  /*da90*/  @!P0 FMUL R0, R0, 1.175494350822287508e-38 ;  /* 0x0080000000008820 */ /* 0x001fca0000400000 */
[----:B------:R-:W-:-:S05]  /*daa0*/  F2FP.BF16.F32.PACK_AB R0, RZ, R0 ;  /* 0x00000000ff00723e */ /* 0x000fca00000010ff */
[----:B------:R2:W-:Y:S02]  /*dab0*/  STG.E.U16 desc[UR36][R4.64], R0 ;  /* 0x0000000004007986 */ /* 0x0005e4000c101524 */
.L_x_10950:
[----:B------:R-:W-:-:S07]  /*dac0*/  VIADD R35, R35, 0x80 ;  /* 0x0000008023237836 */ /* 0x000fce0000000000 */
.L_x_10907:
[----:B------:R-:W-:-:S13]  /*dad0*/  ISETP.GE.AND P0, PT, R35, R2, PT ;  /* 0x000000022300720c */ /* 0x000fda0003f06270 */
[----:B------:R-:W-:Y:S05]  /*dae0*/  @P0 BREAK.RELIABLE B6 ;  /* 0x0000000000060942 */ /* 0x000fea0003800100 */
[----:B------:R-:W-:Y:S05]  /*daf0*/  @P0 BRA `(.L_x_10944) ;  /* 0x00000010004c0947 */ /* 0x000fea0003800000 */
[----:B------:R-:W-:Y:S05]  /*db00*/  BSYNC.RELIABLE B6 ;  /* 0x0000000000067941 */ /* 0x000fea0003800100 */
.L_x_10906:
        /* <DEDUP_REMOVED lines=21> */
.L_x_10983:
[----:B------:R-:W0:Y:S02]  /*dc60*/  F2I.S64.F64.TRUNC R24, R24 ;  /* 0x0000001800187311 */ /* 0x000e24000030d900 */
[----:B0-----:R-:W-:-:S05]  /*dc70*/  IMAD.MOV.U32 R3, RZ, RZ, R24 ;  /* 0x000000ffff037224 */ /* 0x001fca00078e0018 */
[----:B------:R1:W-:Y:S01]  /*dc80*/  STG.E.U8 desc[UR36][R4.64], R3 ;  /* 0x0000000304007986 */ /* 0x0003e2000c101124 */
[----:B------:R-:W-:Y:S05]  /*dc90*/  BRA `(.L_x_10985) ;  /* 0x0000000c00e07947 */ /* 0x000fea0003800000 */
.L_x_10982:
        /* <DEDUP_REMOVED lines=9> */
.L_x_10987:
[----:B------:R-:W0:Y:S02]  /*dd30*/  F2I.F64.TRUNC R25, R24 ;  /* 0x0000001800197311 */ /* 0x000e24000030d100 */
[----:B0-----:R3:W-:Y:S01]  /*dd40*/  STG.E desc[UR36][R4.64], R25 ;  /* 0x0000001904007986 */ /* 0x0017e2000c101924 */
[----:B------:R-:W-:Y:S05]  /*dd50*/  BRA `(.L_x_10985) ;  /* 0x0000000c00b07947 */ /* 0x000fea0003800000 */
.L_x_10986:
[----:B------:R-:W0:Y:S02]  /*dd60*/  F2I.F64.TRUNC R25, R24 ;  /* 0x0000001800197311 */ /* 0x000e24000030d100 */
[----:B0-----:R2:W-:Y:S01]  /*dd70*/  STG.E.U16 desc[UR36][R4.64], R25 ;  /* 0x0000001904007986 */ /* 0x0015e2000c101524 */
[----:B------:R-:W-:Y:S05]  /*dd80*/  BRA `(.L_x_10985) ;  /* 0x0000000c00a47947 */ /* 0x000fea0003800000 */
.L_x_10981:
        /* <DEDUP_REMOVED lines=13> */
.L_x_10989:
        /* <DEDUP_REMOVED lines=8> */
.L_x_10988:
        /* <DEDUP_REMOVED lines=14> */
.L_x_10991:
        /* <DEDUP_REMOVED lines=9> */
.L_x_10990:
[----:B------:R0:W-:Y:S01]  /*e050*/  STG.E.64 desc[UR36][R4.64], R24 ;  /* 0x0000001804007986 */ /* 0x0001e2000c101b24 */
[----:B------:R-:W-:Y:S05]  /*e060*/  BRA `(.L_x_10985) ;  /* 0x0000000800ec7947 */ /* 0x000fea0003800000 */
.L_x_10980:
        /* <DEDUP_REMOVED lines=13> */
.L_x_10995:
        /* <DEDUP_REMOVED lines=22> */
.L_x_10998:
[----:B------:R-:W-:-:S04]  /*e2a0*/  SHF.R.U32.HI R3, RZ, 0x18, R7 ;  /* 0x00000018ff037819 */ /* 0x000fc80000011607 */
[----:B------:R-:W-:-:S07]  /*e2b0*/  LOP3.LUT R0, R0, 0x80, R3, 0xf8, !PT ;  /* 0x0000008000007812 */ /* 0x000fce00078ef803 */
.L_x_10997:
[----:B------:R-:W-:Y:S05]  /*e2c0*/  BSYNC.RECONVERGENT B0 ;  /* 0x0000000000007941 */ /* 0x000fea0003800200 */
.L_x_10996:
[----:B------:R0:W-:Y:S01]  /*e2d0*/  STG.E.U8 desc[UR36][R4.64], R0 ;  /* 0x0000000004007986 */ /* 0x0001e2000c101124 */
[----:B------:R-:W-:Y:S05]  /*e2e0*/  BRA `(.L_x_10985) ;  /* 0x00000008004c7947 */ /* 0x000fea0003800000 */
.L_x_10994:
        /* <DEDUP_REMOVED lines=22> */
.L_x_11001:
[----:B------:R-:W-:-:S04]  /*e450*/  SHF.R.U32.HI R3, RZ, 0x18, R7 ;  /* 0x00000018ff037819 */ /* 0x000fc80000011607 */
[----:B------:R-:W-:-:S07]  /*e460*/  LOP3.LUT R0, R0, 0x80, R3, 0xf8, !PT ;  /* 0x0000008000007812 */ /* 0x000fce00078ef803 */
.L_x_11000:
[----:B------:R-:W-:Y:S05]  /*e470*/  BSYNC.RECONVERGENT B0 ;  /* 0x0000000000007941 */ /* 0x000fea0003800200 */
.L_x_10999:
[----:B------:R0:W-:Y:S01]  /*e480*/  STG.E.U8 desc[UR36][R4.64], R0 ;  /* 0x0000000004007986 */ /* 0x0001e2000c101124 */
[----:B------:R-:W-:Y:S05]  /*e490*/  BRA `(.L_x_10985) ;  /* 0x0000000400e07947 */ /* 0x000fea0003800000 */
.L_x_10993:
        /* <DEDUP_REMOVED lines=26> */
.L_x_11003:
[----:B------:R-:W0:Y:S02]  /*e640*/  F2I.U64.F64.TRUNC R24, R24 ;  /* 0x0000001800187311 */ /* 0x000e24000030d800 */
[----:B0-----:R0:W-:Y:S01]  /*e650*/  STG.E.64 desc[UR36][R4.64], R24 ;  /* 0x0000001804007986 */ /* 0x0011e2000c101b24 */
[----:B------:R-:W-:Y:S05]  /*e660*/  BRA `(.L_x_10985) ;  /* 0x00000004006c7947 */ /* 0x000fea0003800000 */
.L_x_11002:
[----:B------:R-:W0:Y:S02]  /*e670*/  F2I.U32.F64.TRUNC R25, R24 ;  /* 0x0000001800197311 */ /* 0x000e24000030d000 */
[----:B0-----:R0:W-:Y:S01]  /*e680*/  STG.E desc[UR36][R4.64], R25 ;  /* 0x0000001904007986 */ /* 0x0011e2000c101924 */
[----:B------:R-:W-:Y:S05]  /*e690*/  BRA `(.L_x_10985) ;  /* 0x0000000400607947 */ /* 0x000fea0003800000 */
.L_x_10992:
        /* <DEDUP_REMOVED lines=10> */
.L_x_11005:
[----:B------:R-:W-:-:S05]  /*e740*/  CS2R R26, SRZ ;  /* 0x00000000001a7805 */ /* 0x000fca000001ff00 */
[----:B------:R0:W-:Y:S01]  /*e750*/  STG.E.128 desc[UR36][R4.64], R24 ;  /* 0x0000001804007986 */ /* 0x0001e2000c101d24 */
[----:B------:R-:W-:Y:S05]  /*e760*/  BRA `(.L_x_10985) ;  /* 0x00000004002c7947 */ /* 0x000fea0003800000 */
.L_x_11004:
[----:B------:R-:W-:-:S13]  /*e770*/  ISETP.NE.AND P0, PT, R0, 0xf, PT ;  /* 0x0000000f0000780c */ /* 0x000fda0003f05270 */
[----:B------:R-:W-:Y:S05]  /*e780*/  @!P0 BRA `(.L_x_11006) ;  /* 0x0000000400088947 */ /* 0x000fea0003800000 */
[----:B------:R-:W-:-:S13]  /*e790*/  ISETP.NE.AND P0, PT, R0, 0x17, PT ;  /* 0x000000170000780c */ /* 0x000fda0003f05270 */
[----:B------:R-:W-:Y:S05]  /*e7a0*/  @!P0 BRA `(.L_x_11007) ;  /* 0x0000000000a08947 */ /* 0x000fea0003800000 */
[----:B------:R-:W-:-:S13]  /*e7b0*/  ISETP.NE.AND P0, PT, R0, 0x18, PT ;  /* 0x000000180000780c */ /* 0x000fda0003f05270 */
[----:B------:R-:W-:Y:S05]  /*e7c0*/  @!P0 BRA `(.L_x_11008) ;  /* 0x0000000000448947 */ /* 0x000fea0003800000 */
.L_x_10984:
        /* <DEDUP_REMOVED lines=16> */
.L_x_11009:
[----:B------:R-:W-:Y:S05]  /*e8d0*/  BRA `(.L_x_10985) ;  /* 0x0000000000d07947 */ /* 0x000fea0003800000 */
.L_x_11008:
        /* <DEDUP_REMOVED lines=17> */
.L_x_11011:
[----:B------:R-:W-:Y:S05]  /*e9f0*/  BSYNC.RECONVERGENT B0 ;  /* 0x0000000000007941 */ /* 0x000fea0003800200 */
.L_x_11010:
[----:B------:R-:W-:-:S05]  /*ea00*/  LOP3.LUT R3, R0, 0x80, R3, 0xf8, !PT ;  /* 0x0000008000037812 */ /* 0x000fca00078ef803 */
[----:B------:R0:W-:Y:S01]  /*ea10*/  STG.E.U8 desc[UR36][R4.64], R3 ;  /* 0x0000000304007986 */ /* 0x0001e2000c101124 */
[----:B------:R-:W-:Y:S05]  /*ea20*/  BRA `(.L_x_10985) ;  /* 0x00000000007c7947 */ /* 0x000fea0003800000 */
.L_x_11007:
        /* <DEDUP_REMOVED lines=16> */
.L_x_11013:
[----:B------:R-:W-:Y:S01]  /*eb30*/  IMAD.MOV.U32 R0, RZ, RZ, 0x7f ;  /* 0x0000007fff007424 */ /* 0x000fe200078e00ff */
[----:B------:R-:W-:-:S04]  /*eb40*/  ISETP.GT.U32.AND P0, PT, R3, 0x7f800000, PT ;  /* 0x7f8000000300780c */ /* 0x000fc80003f04070 */
[----:B------:R-:W-:-:S09]  /*eb50*/  SEL R0, R0, 0x7c, P0 ;  /* 0x0000007c00007807 */ /* 0x000fd20000000000 */
.L_x_11014:
[----:B------:R-:W-:Y:S05]  /*eb60*/  BSYNC.RECONVERGENT B0 ;  /* 0x0000000000007941 */ /* 0x000fea0003800200 */
.L_x_11012:
[----:B------:R-:W-:-:S04]  /*eb70*/  SHF.R.U32.HI R3, RZ, 0x18, R7 ;  /* 0x00000018ff037819 */ /* 0x000fc80000011607 */
[----:B------:R-:W-:-:S05]  /*eb80*/  LOP3.LUT R3, R0, 0x80, R3, 0xf8, !PT ;  /* 0x0000008000037812 */ /* 0x000fca00078ef803 */
[----:B------:R0:W-:Y:S01]  /*eb90*/  STG.E.U8 desc[UR36][R4.64], R3 ;  /* 0x0000000304007986 */ /* 0x0001e2000c101124 */
[----:B------:R-:W-:Y:S05]  /*eba0*/  BRA `(.L_x_10985) ;  /* 0x00000000001c7947 */ /* 0x000fea0003800000 */
.L_x_11006:
[----:B------:R-:W-:Y:S01]  /*ebb0*/  UMOV UR4, 0xf0000000 ;  /* 0xf000000000047882 */ /* 0x000fe20000000000 */
[----:B------:R-:W-:Y:S01]  /*ebc0*/  UMOV UR5, 0x380fffff ;  /* 0x380fffff00057882 */ /* 0x000fe20000000000 */
[----:B------:R-:W0:Y:S01]  /*ebd0*/  F2F.F32.F64 R0, R24 ;  /* 0x0000001800007310 */ /* 0x000e220000301000 */
[----:B------:R-:W-:-:S14]  /*ebe0*/  DSETP.GEU.AND P0, PT, |R24|, UR4, PT ;  /* 0x0000000418007e2a */ /* 0x000fdc000bf0e200 */
[----:B0-----:R-:W-:-:S05]  /*ebf0*/  @!P0 FMUL R0, R0, 1.175494350822287508e-38 ;  /* 0x0080000000008820 */ /* 0x001fca0000400000 */
[----:B------:R-:W-:-:S05]  /*ec00*/  F2FP.BF16.F32.PACK_AB R0, RZ, R0 ;  /* 0x00000000ff00723e */ /* 0x000fca00000010ff */
[----:B------:R0:W-:Y:S02]  /*ec10*/  STG.E.U16 desc[UR36][R4.64], R0 ;  /* 0x0000000004007986 */ /* 0x0001e4000c101524 */
.L_x_10985:
[----:B------:R-:W-:-:S07]  /*ec20*/  VIADD R35, R35, 0x80 ;  /* 0x0000008023237836 */ /* 0x000fce0000000000 */
.L_x_10944:
[----:B------:R-:W-:Y:S05]  /*ec30*/  BSYNC.RECONVERGENT B7 ;  /* 0x0000000000077941 */ /* 0x000fea0003800200 */
.L_x_10905:
        /* <DEDUP_REMOVED lines=22> */
.L_x_11018:
[----:B------:R-:W0:Y:S02]  /*eda0*/  F2I.S64.F64.TRUNC R16, R16 ;  /* 0x0000001000107311 */ /* 0x000e24000030d900 */
[----:B0-----:R-:W-:-:S05]  /*edb0*/  IMAD.MOV.U32 R5, RZ, RZ, R16 ;  /* 0x000000ffff057224 */ /* 0x001fca00078e0010 */
[----:B------:R-:W-:Y:S01]  /*edc0*/  STG.E.U8 desc[UR36][R2.64], R5 ;  /* 0x0000000502007986 */ /* 0x000fe2000c101124 */
[----:B------:R-:W-:Y:S05]  /*edd0*/  EXIT ;  /* 0x000000000000794d */ /* 0x000fea0003800000 */
.L_x_11017:
        /* <DEDUP_REMOVED lines=9> */
.L_x_11021:
[----:B------:R-:W0:Y:S02]  /*ee70*/  F2I.F64.TRUNC R17, R16 ;  /* 0x0000001000117311 */ /* 0x000e24000030d100 */
[----:B0-----:R-:W-:Y:S01]  /*ee80*/  STG.E desc[UR36][R2.64], R17 ;  /* 0x0000001102007986 */ /* 0x001fe2000c101924 */
[----:B------:R-:W-:Y:S05]  /*ee90*/  EXIT ;  /* 0x000000000000794d */ /* 0x000fea0003800000 */
.L_x_11020:
[----:B------:R-:W0:Y:S02]  /*eea0*/  F2I.F64.TRUNC R17, R16 ;  /* 0x0000001000117311 */ /* 0x000e24000030d100 */
[----:B0-----:R-:W-:Y:S01]  /*eeb0*/  STG.E.U16 desc[UR36][R2.64], R17 ;  /* 0x0000001102007986 */ /* 0x001fe2000c101524 */
[----:B------:R-:W-:Y:S05]  /*eec0*/  EXIT ;  /* 0x000000000000794d */ /* 0x000fea0003800000 */
.L_x_11016:
        /* <DEDUP_REMOVED lines=13> */
.L_x_11023:
        /* <DEDUP_REMOVED lines=8> */
.L_x_11022:
        /* <DEDUP_REMOVED lines=14> */
.L_x_11025:
[----:B------:R-:W-:Y:S01]  /*f100*/  UMOV UR4, 0xf0000000 ;  /* 0xf000000000047882 */ /* 0x000fe20000000000 */
[----:B------:R-:W-:Y:S01]  /*f110*/  UMOV UR5, 0x380fffff ;  /* 0x380fffff00057882 */ /* 0x000fe20000000000 */
[----:B------:R-:W0:Y:S01]  /*f120*/  F2F.F32.F64 R0, R16 ;  /* 0x0000001000007310 */ /* 0x000e220000301000 */
[----:B------:R-:W-:-:S14]  /*f130*/  DSETP.GEU.AND P0, PT, |R16|, UR4, PT ;  /* 0x0000000410007e2a */ /* 0x000fdc000bf0e200 */
[----:B0-----:R-:W-:-:S05]  /*f140*/  @!P0 FMUL R0, R0, 1.175494350822287508e-38 ;  /* 0x0080000000008820 */ /* 0x001fca0000400000 */
[----:B------:R-:W-:-:S04]  /*f150*/  F2FP.F16.F32.PACK_AB R5, RZ, R0 ;  /* 0x00000000ff05723e */ /* 0x000fc800000000ff */
[----:B------:R-:W-:-:S05]  /*f160*/  PRMT R5, R5, 0x5410, RZ ;  /* 0x0000541005057816 */ /* 0x000fca00000000ff */
[----:B------:R-:W-:Y:S01]  /*f170*/  STG.E desc[UR36][R2.64], R5 ;  /* 0x0000000502007986 */ /* 0x000fe2000c101924 */
[----:B------:R-:W-:Y:S05]  /*f180*/  EXIT ;  /* 0x000000000000794d */ /* 0x000fea0003800000 */
.L_x_11024:
[----:B------:R-:W-:Y:S01]  /*f190*/  STG.E.64 desc[UR36][R2.64], R16 ;  /* 0x0000001002007986 */ /* 0x000fe2000c101b24 */
[----:B------:R-:W-:Y:S05]  /*f1a0*/  EXIT ;  /* 0x000000000000794d */ /* 0x000fea0003800000 */
.L_x_11015:
        /* <DEDUP_REMOVED lines=13> */
.L_x_11029:
        /* <DEDUP_REMOVED lines=22> */
.L_x_11032:
[----:B------:R-:W-:-:S04]  /*f3e0*/  SHF.R.U32.HI R5, RZ, 0x18, R5 ;  /* 0x00000018ff057819 */ /* 0x000fc80000011605 */
[----:B------:R-:W-:-:S07]  /*f3f0*/  LOP3.LUT R0, R0, 0x80, R5, 0xf8, !PT ;  /* 0x0000008000007812 */ /* 0x000fce00078ef805 */
.L_x_11031:
[----:B------:R-:W-:Y:S05]  /*f400*/  BSYNC.RECONVERGENT B0 ;  /* 0x0000000000007941 */ /* 0x000fea0003800200 */
.L_x_11030:
[----:B------:R-:W-:Y:S01]  /*f410*/  STG.E.U8 desc[UR36][R2.64], R0 ;  /* 0x0000000002007986 */ /* 0x000fe2000c101124 */
[----:B------:R-:W-:Y:S05]  /*f420*/  EXIT ;  /* 0x000000000000794d */ /* 0x000fea0003800000 */
.L_x_11028:
        /* <DEDUP_REMOVED lines=22> */
.L_x_11035:
[----:B------:R-:W-:-:S04]  /*f590*/  SHF.R.U32.HI R5, RZ, 0x18, R5 ;  /* 0x00000018ff057819 */ /* 0x000fc80000011605 */
[----:B------:R-:W-:-:S07]  /*f5a0*/  LOP3.LUT R0, R0, 0x80, R5, 0xf8, !PT ;  /* 0x0000008000007812 */ /* 0x000fce00078ef805 */
.L_x_11034:
[----:B------:R-:W-:Y:S05]  /*f5b0*/  BSYNC.RECONVERGENT B0 ;  /* 0x0000000000007941 */ /* 0x000fea0003800200 */
.L_x_11033:
[----:B------:R-:W-:Y:S01]  /*f5c0*/  STG.E.U8 desc[UR36][R2.64], R0 ;  /* 0x0000000002007986 */ /* 0x000fe2000c101124 */
[----:B------:R-:W-:Y:S05]  /*f5d0*/  EXIT ;  /* 0x000000000000794d */ /* 0x000fea0003800000 */
.L_x_11027:
        /* <DEDUP_REMOVED lines=26> */
.L_x_11037:
[----:B------:R-:W0:Y:S02]  /*f780*/  F2I.U64.F64.TRUNC R16, R16 ;  /* 0x0000001000107311 */ /* 0x000e24000030d800 */
[----:B0-----:R-:W-:Y:S01]  /*f790*/  STG.E.64 desc[UR36][R2.64], R16 ;  /* 0x0000001002007986 */ /* 0x001fe2000c101b24 */
[----:B------:R-:W-:Y:S05]  /*f7a0*/  EXIT ;  /* 0x000000000000794d */ /* 0x000fea0003800000 */
.L_x_11036:
[----:B------:R-:W0:Y:S02]  /*f7b0*/  F2I.U32.F64.TRUNC R17, R16 ;  /* 0x0000001000117311 */ /* 0x000e24000030d000 */
[----:B0-----:R-:W-:Y:S01]  /*f7c0*/  STG.E desc[UR36][R2.64], R17 ;  /* 0x0000001102007986 */ /* 0x001fe2000c101924 */
[----:B------:R-:W-:Y:S05]  /*f7d0*/  EXIT ;  /* 0x000000000000794d */ /* 0x000fea0003800000 */
.L_x_11026:
        /* <DEDUP_REMOVED lines=8> */
[----:B------:R-:W-:Y:S01]  /*f860*/  STG.E.U8 desc[UR36][R2.64], R5 ;  /* 0x0000000502007986 */ /* 0x000fe2000c101124 */
[----:B------:R-:W-:Y:S05]  /*f870*/  EXIT ;  /* 0x000000000000794d */ /* 0x000fea0003800000 */
.L_x_11039:
[----:B------:R-:W-:-:S05]  /*f880*/  CS2R R18, SRZ ;  /* 0x0000000000127805 */ /* 0x000fca000001ff00 */
[----:B------:R-:W-:Y:S01]  /*f890*/  STG.E.128 desc[UR36][R2.64], R16 ;  /* 0x0000001002007986 */ /* 0x000fe2000c101d24 */
[----:B------:R-:W-:Y:S05]  /*f8a0*/  EXIT ;  /* 0x000000000000794d */ /* 0x000fea0003800000 */
.L_x_11038:
[----:B------:R-:W-:-:S13]  /*f8b0*/  ISETP.NE.AND P0, PT, R0, 0xf, PT ;  /* 0x0000000f0000780c */ /* 0x000fda0003f05270 */
[----:B------:R-:W-:Y:S05]  /*f8c0*/  @!P0 BRA `(.L_x_11040) ;  /* 0x0000000400088947 */ /* 0x000fea0003800000 */
[----:B------:R-:W-:-:S13]  /*f8d0*/  ISETP.NE.AND P0, PT, R0, 0x17, PT ;  /* 0x000000170000780c */ /* 0x000fda0003f05270 */
[----:B------:R-:W-:Y:S05]  /*f8e0*/  @!P0 BRA `(.L_x_11041) ;  /* 0x0000000000a08947 */ /* 0x000fea0003800000 */
[----:B------:R-:W-:-:S13]  /*f8f0*/  ISETP.NE.AND P0, PT, R0, 0x18, PT ;  /* 0x000000180000780c */ /* 0x000fda0003f05270 */
[----:B------:R-:W-:Y:S05]  /*f900*/  @!P0 BRA `(.L_x_11042) ;  /* 0x0000000000448947 */ /* 0x000fea0003800000 */
.L_x_11019:
        /* <DEDUP_REMOVED lines=16> */
.L_x_11043:
[----:B------:R-:W-:Y:S05]  /*fa10*/  EXIT ;  /* 0x000000000000794d */ /* 0x000fea0003800000 */
.L_x_11042:
        /* <DEDUP_REMOVED lines=17> */
.L_x_11045:
[----:B------:R-:W-:Y:S05]  /*fb30*/  BSYNC.RECONVERGENT B0 ;  /* 0x0000000000007941 */ /* 0x000fea0003800200 */
.L_x_11044:
[----:B------:R-:W-:-:S05]  /*fb40*/  LOP3.LUT R5, R0, 0x80, R5, 0xf8, !PT ;  /* 0x0000008000057812 */ /* 0x000fca00078ef805 */
[----:B------:R-:W-:Y:S01]  /*fb50*/  STG.E.U8 desc[UR36][R2.64], R5 ;  /* 0x0000000502007986 */ /* 0x000fe2000c101124 */
[----:B------:R-:W-:Y:S05]  /*fb60*/  EXIT ;  /* 0x000000000000794d */ /* 0x000fea0003800000 */
.L_x_11041:
        /* <DEDUP_REMOVED lines=16> */
.L_x_11047:
[----:B------:R-:W-:Y:S01]  /*fc70*/  IMAD.MOV.U32 R0, RZ, RZ, 0x7f ;  /* 0x0000007fff007424 */ /* 0x000fe200078e00ff */
[----:B------:R-:W-:-:S04]  /*fc80*/  ISETP.GT.U32.AND P0, PT, R4, 0x7f800000, PT ;  /* 0x7f8000000400780c */ /* 0x000fc80003f04070 */
[----:B------:R-:W-:-:S09]  /*fc90*/  SEL R0, R0, 0x7c, P0 ;  /* 0x0000007c00007807 */ /* 0x000fd20000000000 */
.L_x_11048:
[----:B------:R-:W-:Y:S05]  /*fca0*/  BSYNC.RECONVERGENT B0 ;  /* 0x0000000000007941 */ /* 0x000fea0003800200 */
.L_x_11046:
[----:B------:R-:W-:-:S04]  /*fcb0*/  SHF.R.U32.HI R5, RZ, 0x18, R5 ;  /* 0x00000018ff057819 */ /* 0x000fc80000011605 */
[----:B------:R-:W-:-:S05]  /*fcc0*/  LOP3.LUT R5, R0, 0x80, R5, 0xf8, !PT ;  /* 0x0000008000057812 */ /* 0x000fca00078ef805 */
[----:B------:R-:W-:Y:S01]  /*fcd0*/  STG.E.U8 desc[UR36][R2.64], R5 ;  /* 0x0000000502007986 */ /* 0x000fe2000c101124 */
[----:B------:R-:W-:Y:S05]  /*fce0*/  EXIT ;  /* 0x000000000000794d */ /* 0x000fea0003800000 */
.L_x_11040:
        /* <DEDUP_REMOVED lines=8> */
.L_x_11049:
        /* <DEDUP_REMOVED lines=9> */
.L_x_23904:


//--------------------- .text._ZN2at6native18elementwise_kernelILi128ELi2EZNS0_22gpu_kernel_impl_nocastIZZZNS0_54_GLOBAL__N__d8c5977b_16_LinearAlgebra_cu_35b291db_316116addr_kernel_cudaERNS_14TensorIteratorERKN3c106ScalarES9_ENKUlvE_clEvENKUlvE4_clEvEUldddE0_EEvRNS_18TensorIteratorBaseERKT_EUliE_EEviT1_ --------------------------
	.section	.text._ZN2at6native18elementwise_kernelILi128ELi2EZNS0_22gpu_kernel_impl_nocastIZZZNS0_54_GLOBAL__N__d8c5977b_16_LinearAlgebra_cu_35b291db_316116addr_kernel_cudaERNS_14TensorIteratorERKN3c106ScalarES9_ENKUlvE_clEvENKUlvE4_clEvEUldddE0_EEvRNS_18TensorIteratorBaseERKT_EUliE_EEviT1_,"ax",@progbits
	.align	128
        .global         _ZN2at6native18elementwise_kernelILi128ELi2EZNS0_22gpu_kernel_impl_nocastIZZZNS0_54_GLOBAL__N__d8c5977b_16_LinearAlgebra_cu_35b291db_316116addr_kernel_cudaERNS_14TensorIteratorERKN3c106ScalarES9_ENKUlvE_clEvENKUlvE4_clEvEUldddE0_EEvRNS_18TensorIteratorBaseERKT_EUliE_EEviT1_
        .type           _ZN2at6native18elementwise_kernelILi128ELi2EZNS0_22gpu_kernel_impl_nocastIZZZNS0_54_GLOBAL__N__d8c5977b_16_LinearAlgebra_cu_35b291db_316116addr_kernel_cudaERNS_14TensorIteratorERKN3c106ScalarES9_ENKUlvE_clEvENKUlvE4_clEvEUldddE0_EEvRNS_18TensorIteratorBaseERKT_EUliE_EEviT1_,@function
        .size           _ZN2at6native18elementwise_kernelILi128ELi2EZNS0_22gpu_kernel_impl_nocastIZZZNS0_54_GLOBAL__N__d8c5977b_16_LinearAlgebra_cu_35b291db_316116addr_kernel_cudaERNS_14TensorIteratorERKN3c106ScalarES9_ENKUlvE_clEvENKUlvE4_clEvEUldddE0_EEvRNS_18TensorIteratorBaseERKT_EUliE_EEviT1_,(.L_x_23905 - _ZN2at6native18elementwise_kernelILi128ELi2EZNS0_22gpu_kernel_impl_nocastIZZZNS0_54_GLOBAL__N__d8c5977b_16_LinearAlgebra_cu_35b291db_316116addr_kernel_cudaERNS_14TensorIteratorERKN3c106ScalarES9_ENKUlvE_clEvENKUlvE4_clEvEUldddE0_EEvRNS_18TensorIteratorBaseERKT_EUliE_EEviT1_)
        .other          _ZN2at6native18elementwise_kernelILi128ELi2EZNS0_22gpu_kernel_impl_nocastIZZZNS0_54_GLOBAL__N__d8c5977b_16_LinearAlgebra_cu_35b291db_316116addr_kernel_cudaERNS_14TensorIteratorERKN3c106ScalarES9_ENKUlvE_clEvENKUlvE4_clEvEUldddE0_EEvRNS_18TensorIteratorBaseERKT_EUliE_EEviT1_,@"STO_CUDA_ENTRY STV_DEFAULT"
_ZN2at6native18elementwise_kernelILi128ELi2EZNS0_22gpu_kernel_impl_nocastIZZZNS0_54_GLOBAL__N__d8c5977b_16_LinearAlgebra_cu_35b291db_316116addr_kernel_cudaERNS_14TensorIteratorERKN3c106ScalarES9_ENKUlvE_clEvENKUlvE4_clEvEUldddE0_EEvRNS_18TensorIteratorBaseERKT_EUliE_EEviT1_:
.text._ZN2at6native18elementwise_kernelILi128ELi2EZNS0_22gpu_kernel_impl_nocastIZZZNS0_54_GLOBAL__N__d8c5977b_16_LinearAlgebra_cu_35b291db_316116addr_kernel_cudaERNS_14TensorIteratorERKN3c106ScalarES9_ENKUlvE_clEvENKUlvE4_clEvEUldddE0_EEvRNS_18TensorIteratorBaseERKT_EUliE_EEviT1_:
        /* <DEDUP_REMOVED lines=23> */
[----:B-1----:R-:W-:-:S08]  /*0170*/  DMUL R10, R6, UR8 ;  /* 0x00000008060a7c28 */ /* 0x002fd00008000000 */
[----:B---3--:R-:W-:-:S08]  /*0180*/  DMUL R10, R8, R10 ;  /* 0x0000000a080a7228 */ /* 0x008fd00000000000 */
[----:B--2---:R-:W-:-:S07]  /*0190*/  DFMA R10, R4, UR10, R10 ;  /* 0x0000000a040a7c2b */ /* 0x004fce000800000a */
[----:B0-----:R0:W-:Y:S04]  /*01a0*/  STG.E.64 desc[UR6][R12.64], R10 ;  /* 0x0000000a0c007986 */ /* 0x0011e8000c101b06 */
.L_x_11052:
[----:B------:R-:W-:Y:S05]  /*01b0*/  BSYNC.RECONVERGENT B0 ;  /* 0x0000000000007941 */ /* 0x000fea0003800200 */
.L_x_11051:
[----:B------:R-:W-:-:S13]  /*01c0*/  ISETP.GE.AND P0, PT, R3, UR4, PT ;  /* 0x0000000403007c0c */ /* 0x000fda000bf06270 */
[----:B------:R-:W-:Y:S05]  /*01d0*/  @P0 EXIT ;  /* 0x000000000000094d */ /* 0x000fea0003800000 */
[----:B0-----:R-:W0:Y:S01]  /*01e0*/  LDC.64 R10, c[0x0][0x658] ;  /* 0x00019600ff0a7b82 */ /* 0x001e220000000a00 */
        /* <DEDUP_REMOVED lines=8> */
[----:B-1----:R-:W-:-:S08]  /*0270*/  DMUL R4, R4, UR4 ;  /* 0x0000000404047c28 */ /* 0x002fd00008000000 */
[----:B---3--:R-:W-:-:S08]  /*0280*/  DMUL R4, R6, R4 ;  /* 0x0000000406047228 */ /* 0x008fd00000000000 */
[----:B--2---:R-:W-:-:S07]  /*0290*/  DFMA R2, R2, UR8, R4 ;  /* 0x0000000802027c2b */ /* 0x004fce0008000004 */
[----:B0-----:R-:W-:Y:S01]  /*02a0*/  STG.E.64 desc[UR6][R12.64], R2 ;  /* 0x000000020c007986 */ /* 0x001fe2000c101b06 */
[----:B------:R-:W-:Y:S05]  /*02b0*/  EXIT ;  /* 0x000000000000794d */ /* 0x000fea0003800000 */
.L_x_11050:
        /* <DEDUP_REMOVED lines=380> */
.L_x_11055:
[----:B------:R-:W0:Y:S01]  /*1a80*/  LDCU.128 UR8, c[0x0][0x650] ;  /* 0x0000ca00ff0877ac */ /* 0x000e220008000c00 */
[----:B------:R-:W1:Y:S01]  /*1a90*/  LDCU.64 UR12, c[0x0][0x660] ;  /* 0x0000cc00ff0c77ac */ /* 0x000e620008000a00 */
[----:B0-----:R-:W-:-:S04]  /*1aa0*/  IADD3 R14, P0, PT, R7, UR10, RZ ;  /* 0x0000000a070e7c10 */ /* 0x001fc8000ff1e0ff */
[----:B------:R-:W-:Y:S01]  /*1ab0*/  IADD3.X R15, PT, PT, RZ, UR11, RZ, P0, !PT ;  /* 0x0000000bff0f7c10 */ /* 0x000fe200087fe4ff */
[----:B------:R-:W0:Y:S01]  /*1ac0*/  LDCU.64 UR10, c[0x0][0x670] ;  /* 0x0000ce00ff0a77ac */ /* 0x000e220008000a00 */
[----:B-1----:R-:W-:-:S03]  /*1ad0*/  IADD3 R10, P0, PT, R6, UR12, RZ ;  /* 0x0000000c060a7c10 */ /* 0x002fc6000ff1e0ff */
[----:B------:R-:W0:Y:S01]  /*1ae0*/  LDG.E.64 R8, desc[UR6][R14.64] ;  /* 0x000000060e087981 */ /* 0x000e22000c1e1b00 */
[----:B------:R-:W-:Y:S01]  /*1af0*/  IADD3.X R11, PT, PT, RZ, UR13, RZ, P0, !PT ;  /* 0x0000000dff0b7c10 */ /* 0x000fe200087fe4ff */
[----:B------:R-:W1:Y:S01]  /*1b00*/  LDCU.64 UR12, c[0x0][0x668] ;  /* 0x0000cd00ff0c77ac */ /* 0x000e620008000a00 */
[----:B------:R-:W-:-:S04]  /*1b10*/  IADD3 R12, P0, PT, R4, UR8, RZ ;  /* 0x00000008040c7c10 */ /* 0x000fc8000ff1e0ff */
[----:B------:R-:W2:Y:S01]  /*1b20*/  LDG.E.64 R10, desc[UR6][R10.64] ;  /* 0x000000060a0a7981 */ /* 0x000ea2000c1e1b00 */
[----:B------:R-:W-:Y:S01]  /*1b30*/  IADD3.X R13, PT, PT, RZ, UR9, RZ, P0, !PT ;  /* 0x00000009ff0d7c10 */ /* 0x000fe200087fe4ff */
[----:B------:R-:W3:Y:S04]  /*1b40*/  LDCU.64 UR8, c[0x0][0x648] ;  /* 0x0000c900ff0877ac */ /* 0x000ee80008000a00 */
[----:B------:R-:W1:Y:S01]  /*1b50*/  LDG.E.64 R6, desc[UR6][R12.64] ;  /* 0x000000060c067981 */ /* 0x000e62000c1e1b00 */
[----:B------:R-:W-:Y:S02]  /*1b60*/  IADD3 R3, PT, PT, R3, 0x80, RZ ;  /* 0x0000008003037810 */ /* 0x000fe40007ffe0ff */
[----:B---3--:R-:W-:-:S04]  /*1b70*/  IADD3 R4, P0, PT, R5, UR8, RZ ;  /* 0x0000000805047c10 */ /* 0x008fc8000ff1e0ff */
[----:B------:R-:W-:Y:S01]  /*1b80*/  IADD3.X R5, PT, PT, RZ, UR9, RZ, P0, !PT ;  /* 0x00000009ff057c10 */ /* 0x000fe200087fe4ff */
[----:B0-----:R-:W-:-:S08]  /*1b90*/  DMUL R8, R8, UR10 ;  /* 0x0000000a08087c28 */ /* 0x001fd00008000000 */
[----:B--2---:R-:W-:-:S08]  /*1ba0*/  DMUL R8, R10, R8 ;  /* 0x000000080a087228 */ /* 0x004fd00000000000 */
[----:B-1----:R-:W-:-:S07]  /*1bb0*/  DFMA R6, R6, UR12, R8 ;  /* 0x0000000c06067c2b */ /* 0x002fce0008000008 */
[----:B------:R0:W-:Y:S04]  /*1bc0*/  STG.E.64 desc[UR6][R4.64], R6 ;  /* 0x0000000604007986 */ /* 0x0001e8000c101b06 */
.L_x_11054:
[----:B------:R-:W-:Y:S05]  /*1bd0*/  BSYNC.RECONVERGENT B0 ;  /* 0x0000000000007941 */ /* 0x000fea0003800200 */
.L_x_11053:
[----:B------:R-:W-:-:S13]  /*1be0*/  ISETP.GE.AND P0, PT, R3, UR4, PT ;  /* 0x0000000403007c0c */ /* 0x000fda000bf06270 */
[----:B------:R-:W-:Y:S05]  /*1bf0*/  @P0 EXIT ;  /* 0x000000000000094d */ /* 0x000fea0003800000 */
[----:B------:R-:W1:Y:S01]  /*1c00*/  LDCU.64 UR4, c[0x0][0x390] ;  /* 0x00007200ff0477ac */ /* 0x000e620008000a00 */
[----:B0-----:R-:W-:Y:S02]  /*1c10*/  MOV R4, RZ ;  /* 0x000000ff00047202 */ /* 0x001fe40000000f00 */
        /* <DEDUP_REMOVED lines=371> */
.L_x_11056:
[----:B------:R-:W0:Y:S01]  /*3350*/  LDCU.128 UR8, c[0x0][0x650] ;  /* 0x0000ca00ff0877ac */ /* 0x000e220008000c00 */
[----:B------:R-:W1:Y:S01]  /*3360*/  LDCU.64 UR4, c[0x0][0x660] ;  /* 0x0000cc00ff0477ac */ /* 0x000e620008000a00 */
[----:B0-----:R-:W-:-:S04]  /*3370*/  IADD3 R12, P0, PT, R5, UR10, RZ ;  /* 0x0000000a050c7c10 */ /* 0x001fc8000ff1e0ff */
[----:B------:R-:W-:Y:S01]  /*3380*/  IADD3.X R13, PT, PT, RZ, UR11, RZ, P0, !PT ;  /* 0x0000000bff0d7c10 */ /* 0x000fe200087fe4ff */
[----:B------:R-:W0:Y:S01]  /*3390*/  LDCU.64 UR10, c[0x0][0x668] ;  /* 0x0000cd00ff0a77ac */ /* 0x000e220008000a00 */
[----:B-1----:R-:W-:-:S03]  /*33a0*/  IADD3 R8, P0, PT, R4, UR4, RZ ;  /* 0x0000000404087c10 */ /* 0x002fc6000ff1e0ff */
[----:B------:R-:W2:Y:S01]  /*33b0*/  LDG.E.64 R6, desc[UR6][R12.64] ;  /* 0x000000060c067981 */ /* 0x000ea2000c1e1b00 */
[----:B------:R-:W-:Y:S01]  /*33c0*/  IADD3.X R9, PT, PT, RZ, UR5, RZ, P0, !PT ;  /* 0x00000005ff097c10 */ /* 0x000fe200087fe4ff */
[----:B------:R-:W1:Y:S01]  /*33d0*/  LDCU.64 UR4, c[0x0][0x648] ;  /* 0x0000c900ff0477ac */ /* 0x000e620008000a00 */
[----:B------:R-:W-:-:S04]  /*33e0*/  IADD3 R10, P0, PT, R2, UR8, RZ ;  /* 0x00000008020a7c10 */ /* 0x000fc8000ff1e0ff */
[----:B------:R-:W3:Y:S01]  /*33f0*/  LDG.E.64 R8, desc[UR6][R8.64] ;  /* 0x0000000608087981 */ /* 0x000ee2000c1e1b00 */
[----:B------:R-:W-:Y:S01]  /*3400*/  IADD3.X R11, PT, PT, RZ, UR9, RZ, P0, !PT ;  /* 0x00000009ff0b7c10 */ /* 0x000fe200087fe4ff */
[----:B------:R-:W2:Y:S04]  /*3410*/  LDCU.64 UR8, c[0x0][0x670] ;  /* 0x0000ce00ff0877ac */ /* 0x000ea80008000a00 */
[----:B------:R-:W0:Y:S01]  /*3420*/  LDG.E.64 R4, desc[UR6][R10.64] ;  /* 0x000000060a047981 */ /* 0x000e22000c1e1b00 */
[----:B-1----:R-:W-:-:S04]  /*3430*/  IADD3 R2, P0, PT, R3, UR4, RZ ;  /* 0x0000000403027c10 */ /* 0x002fc8000ff1e0ff */
[----:B------:R-:W-:Y:S01]  /*3440*/  IADD3.X R3, PT, PT, RZ, UR5, RZ, P0, !PT ;  /* 0x00000005ff037c10 */ /* 0x000fe200087fe4ff */
[----:B--2---:R-:W-:-:S08]  /*3450*/  DMUL R6, R6, UR8 ;  /* 0x0000000806067c28 */ /* 0x004fd00008000000 */
[----:B---3--:R-:W-:-:S08]  /*3460*/  DMUL R6, R8, R6 ;  /* 0x0000000608067228 */ /* 0x008fd00000000000 */
[----:B0-----:R-:W-:-:S07]  /*3470*/  DFMA R4, R4, UR10, R6 ;  /* 0x0000000a04047c2b */ /* 0x001fce0008000006 */
[----:B------:R-:W-:Y:S01]  /*3480*/  STG.E.64 desc[UR6][R2.64], R4 ;  /* 0x0000000402007986 */ /* 0x000fe2000c101b06 */
[----:B------:R-:W-:Y:S05]  /*3490*/  EXIT ;  /* 0x000000000000794d */ /* 0x000fea0003800000 */
.L_x_11057:
        /* <DEDUP_REMOVED lines=14> */
.L_x_23905:


//--------------------- .text._ZN2at6native27unrolled_elementwise_kernelIZZZNS0_54_GLOBAL__N__d8c5977b_16_LinearAlgebra_cu_35b291db_316116addr_kernel_cudaERNS_14TensorIteratorERKN3c106ScalarES8_ENKUlvE_clEvENKUlvE4_clEvEUldddE0_St5arrayIPcLm4EELi4E23TrivialOffsetCalculatorILi3EjESF_ILi1EjENS0_6memory15LoadWithoutCastENSI_16StoreWithoutCastEEEviT_T0_T2_T3_T4_T5_ --------------------------
	.section	.text._ZN2at6native27unrolled_elementwise_kernelIZZZNS0_54_GLOBAL__N__d8c5977b_16_LinearAlgebra_cu_35b291db_316116addr_kernel_cudaERNS_14TensorIteratorERKN3c106ScalarES8_ENKUlvE_clEvENKUlvE4_clEvEUldddE0_St5arrayIPcLm4EELi4E23TrivialOffsetCalculatorILi3EjESF_ILi1EjENS0_6memory15LoadWithoutCastENSI_16StoreWithoutCastEEEviT_T0_T2_T3_T4_T5_,"ax",@progbits
	.align	128
        .global         _ZN2at6native27unrolled_elementwise_kernelIZZZNS0_54_GLOBAL__N__d8c5977b_16_LinearAlgebra_cu_35b291db_316116addr_kernel_cudaERNS_14TensorIteratorERKN3c106ScalarES8_ENKUlvE_clEvENKUlvE4_clEvEUldddE0_St5arrayIPcLm4EELi4E23TrivialOffsetCalculatorILi3EjESF_ILi1EjENS0_6memory15LoadWithoutCastENSI_16StoreWithoutCastEEEviT_T0_T2_T3_T4_T5_
        .type           _ZN2at6native27unrolled_elementwise_kernelIZZZNS0_54_GLOBAL__N__d8c5977b_16_LinearAlgebra_cu_35b291db_316116addr_kernel_cudaERNS_14TensorIteratorERKN3c106ScalarES8_ENKUlvE_clEvENKUlvE4_clEvEUldddE0_St5arrayIPcLm4EELi4E23TrivialOffsetCalculatorILi3EjESF_ILi1EjENS0_6memory15LoadWithoutCastENSI_16StoreWithoutCastEEEviT_T0_T2_T3_T4_T5_,@function
        .size           _ZN2at6native27unrolled_elementwise_kernelIZZZNS0_54_GLOBAL__N__d8c5977b_16_LinearAlgebra_cu_35b291db_316116addr_kernel_cudaERNS_14TensorIteratorERKN3c106ScalarES8_ENKUlvE_clEvENKUlvE4_clEvEUldddE0_St5arrayIPcLm4EELi4E23TrivialOffsetCalculatorILi3EjESF_ILi1EjENS0_6memory15LoadWithoutCastENSI_16StoreWithoutCastEEEviT_T0_T2_T3_T4_T5_,(.L_x_23906 - _ZN2at6native27unrolled_elementwise_kernelIZZZNS0_54_GLOBAL__N__d8c5977b_16_LinearAlgebra_cu_35b291db_316116addr_kernel_cudaERNS_14TensorIteratorERKN3c106ScalarES8_ENKUlvE_clEvENKUlvE4_clEvEUldddE0_St5arrayIPcLm4EELi4E23TrivialOffsetCalculatorILi3EjESF_ILi1EjENS0_6memory15LoadWithoutCastENSI_16StoreWithoutCastEEEviT_T0_T2_T3_T4_T5_)
        .other          _ZN2at6native27unrolled_elementwise_kernelIZZZNS0_54_GLOBAL__N__d8c5977b_16_LinearAlgebra_cu_35b291db_316116addr_kernel_cudaERNS_14TensorIteratorERKN3c106ScalarES8_ENKUlvE_clEvENKUlvE4_clEvEUldddE0_St5arrayIPcLm4EELi4E23TrivialOffsetCalculatorILi3EjESF_ILi1EjENS0_6memory15LoadWithoutCastENSI_16StoreWithoutCastEEEviT_T0_T2_T3_T4_T5_,@"STO_CUDA_ENTRY STV_DEFAULT"
_ZN2at6native27unrolled_elementwise_kernelIZZZNS0_54_GLOBAL__N__d8c5977b_16_LinearAlgebra_cu_35b291db_316116addr_kernel_cudaERNS_14TensorIteratorERKN3c106ScalarES8_ENKUlvE_clEvENKUlvE4_clEvEUldddE0_St5arrayIPcLm4EELi4E23TrivialOffsetCalculatorILi3EjESF_ILi1EjENS0_6memory15LoadWithoutCastENSI_16StoreWithoutCastEEEviT_T0_T2_T3_T4_T5_:
.text._ZN2at6native27unrolled_elementwise_kernelIZZZNS0_54_GLOBAL__N__d8c5977b_16_LinearAlgebra_cu_35b291db_316116addr_kernel_cudaERNS_14TensorIteratorERKN3c106ScalarES8_ENKUlvE_clEvENKUlvE4_clEvEUldddE0_St5arrayIPcLm4EELi4E23TrivialOffsetCalculatorILi3EjESF_ILi1EjENS0_6memory15LoadWithoutCastENSI_16StoreWithoutCastEEEviT_T0_T2_T3_T4_T5_:
[----:B------:R-:W-:Y:S01]  /*0000*/  LDC R1, c[0x0][0x37c] ;  /* 0x0000df00ff017b82 */ /* 0x000fe20000000800 */
[----:B------:R-:W0:Y:S07]  /*0010*/  S2R R0, SR_CTAID.X ;  /* 0x0000000000007919 */ /* 0x000e2e0000002500 */
[----:B------:R-:W0:Y:S01]  /*0020*/  LDC R3, c[0x0][0x380] ;  /* 0x0000e000ff037b82 */ /* 0x000e220000000800 */
[----:B------:R-:W1:Y:S01]  /*0030*/  LDCU.64 UR4, c[0x0][0x358] ;  /* 0x00006b00ff0477ac */ /* 0x000e620008000a00 */
[----:B------:R-:W-:Y:S01]  /*0040*/  CS2R R8, SRZ ;  /* 0x0000000000087805 */ /* 0x000fe2000001ff00 */
[----:B------:R-:W2:Y:S05]  /*0050*/  S2R R25, SR_TID.X ;  /* 0x0000000000197919 */ /* 0x000eaa0000002100 */
[----:B------:R-:W3:Y:S08]  /*0060*/  LDC.64 R22, c[0x0][0x3b0] ;  /* 0x0000ec00ff167b82 */ /* 0x000ef00000000a00 */
[----:B------:R-:W4:Y:S08]  /*0070*/  LDC.64 R4, c[0x0][0x3b8] ;  /* 0x0000ee00ff047b82 */ /* 0x000f300000000a00 */
[----:B------:R-:W5:Y:S01]  /*0080*/  LDC.64 R18, c[0x0][0x3b0] ;  /* 0x0000ec00ff127b82 */ /* 0x000f620000000a00 */
[----:B------:R-:W-:-:S02]  /*0090*/  CS2R R12, SRZ ;  /* 0x00000000000c7805 */ /* 0x000fc4000001ff00 */
[----:B------:R-:W-:Y:S01]  /*00a0*/  CS2R R6, SRZ ;  /* 0x0000000000067805 */ /* 0x000fe2000001ff00 */
[----:B------:R-:W5:Y:S01]  /*00b0*/  LDCU.64 UR6, c[0x0][0x390] ;  /* 0x00007200ff0677ac */ /* 0x000f620008000a00 */
[----:B0-----:R-:W-:-:S03]  /*00c0*/  IMAD R2, R0, -0x200, R3 ;  /* 0xfffffe0000027824 */ /* 0x001fc600078e0203 */
[----:B------:R-:W0:Y:S01]  /*00d0*/  LDC.64 R10, c[0x0][0x3b8] ;  /* 0x0000ee00ff0a7b82 */ /* 0x000e220000000a00 */
[----:B------:R-:W0:Y:S01]  /*00e0*/  LDCU.64 UR8, c[0x0][0x388] ;  /* 0x00007100ff0877ac */ /* 0x000e220008000a00 */
[----:B--2---:R-:W-:Y:S01]  /*00f0*/  IMAD.MOV.U32 R3, RZ, RZ, R25 ;  /* 0x000000ffff037224 */ /* 0x004fe200078e0019 */
[----:B------:R-:W-:-:S05]  /*0100*/  ISETP.GE.AND P2, PT, R25, R2, PT ;  /* 0x000000021900720c */ /* 0x000fca0003f46270 */
[----:B------:R-:W2:Y:S08]  /*0110*/  LDC.64 R28, c[0x0][0x3b0] ;  /* 0x0000ec00ff1c7b82 */ /* 0x000eb00000000a00 */
[----:B------:R-:W-:Y:S01]  /*0120*/  @!P2 LEA R17, R0, R3, 0x9 ;  /* 0x000000030011a211 */ /* 0x000fe200078e48ff */
[----:B------:R-:W-:-:S04]  /*0130*/  @!P2 VIADD R25, R3, 0x80 ;  /* 0x000000800319a836 */ /* 0x000fc80000000000 */
[----:B---3--:R-:W-:Y:S01]  /*0140*/  @!P2 IMAD.WIDE.U32 R22, R17, 0x8, R22 ;  /* 0x000000081116a825 */ /* 0x008fe200078e0016 */
[----:B------:R-:W-:-:S04]  /*0150*/  ISETP.GE.AND P1, PT, R25, R2, PT ;  /* 0x000000021900720c */ /* 0x000fc80003f26270 */
[----:B-1----:R1:W3:Y:S01]  /*0160*/  @!P2 LDG.E.64 R8, desc[UR4][R22.64] ;  /* 0x000000041608a981 */ /* 0x0022e2000c1e1b00 */
[----:B----4-:R-:W-:-:S05]  /*0170*/  @!P2 IMAD.WIDE.U32 R26, R17, 0x8, R4 ;  /* 0x00000008111aa825 */ /* 0x010fca00078e0004 */
[----:B------:R-:W4:Y:S03]  /*0180*/  @!P2 LDG.E.64 R12, desc[UR4][R26.64] ;  /* 0x000000041a0ca981 */ /* 0x000f26000c1e1b00 */
[----:B------:R-:W-:Y:S01]  /*0190*/  @!P1 IMAD R15, R0, 0x200, R25 ;  /* 0x00000200000f9824 */ /* 0x000fe200078e0219 */
[----:B------:R-:W2:Y:S03]  /*01a0*/  @!P1 LDC.64 R20, c[0x0][0x3a8] ;  /* 0x0000ea00ff149b82 */ /* 0x000ea60000000a00 */
[----:B-----5:R-:W-:Y:S01]  /*01b0*/  @!P1 IMAD.WIDE.U32 R18, R15, 0x8, R18 ;  /* 0x000000080f129825 */ /* 0x020fe200078e0012 */
[----:B------:R-:W-:-:S04]  /*01c0*/  CS2R R4, SRZ ;  /* 0x0000000000047805 */ /* 0x000fc8000001ff00 */
[----:B------:R5:W4:Y:S01]  /*01d0*/  @!P1 LDG.E.64 R6, desc[UR4][R18.64] ;  /* 0x0000000412069981 */ /* 0x000b22000c1e1b00 */
[----:B0-----:R-:W-:Y:S01]  /*01e0*/  @!P1 IMAD.WIDE.U32 R10, R15, 0x8, R10 ;  /* 0x000000080f0a9825 */ /* 0x001fe200078e000a */
[----:B-1----:R-:W0:Y:S04]  /*01f0*/  LDC.64 R22, c[0x0][0x3b0] ;  /* 0x0000ec00ff167b82 */ /* 0x002e280000000a00 */
[----:B------:R1:W4:Y:S04]  /*0200*/  @!P1 LDG.E.64 R4, desc[UR4][R10.64] ;  /* 0x000000040a049981 */ /* 0x000328000c1e1b00 */
[----:B-----5:R-:W5:Y:S01]  /*0210*/  @!P2 LDC.64 R18, c[0x0][0x3a8] ;  /* 0x0000ea00ff12ab82 */ /* 0x020f620000000a00 */
[----:B------:R-:W-:-:S04]  /*0220*/  @!P1 IADD3 R25, PT, PT, R25, 0x80, RZ ;  /* 0x0000008019199810 */ /* 0x000fc80007ffe0ff */
[----:B------:R-:W-:-:S03]  /*0230*/  ISETP.GE.AND P0, PT, R25, R2, PT ;  /* 0x000000021900720c */ /* 0x000fc60003f06270 */
[----:B-1----:R-:W1:Y:S10]  /*0240*/  LDC.64 R10, c[0x0][0x3b8] ;  /* 0x0000ee00ff0a7b82 */ /* 0x002e740000000a00 */
[----:B------:R-:W-:Y:S01]  /*0250*/  @!P0 IMAD R27, R0, 0x200, R25 ;  /* 0x00000200001b8824 */ /* 0x000fe200078e0219 */
[----:B------:R-:W-:Y:S01]  /*0260*/  @!P0 IADD3 R25, PT, PT, R25, 0x80, RZ ;  /* 0x0000008019198810 */ /* 0x000fe20007ffe0ff */
[----:B-----5:R-:W-:Y:S01]  /*0270*/  @!P2 IMAD.WIDE.U32 R18, R17, 0x8, R18 ;  /* 0x000000081112a825 */ /* 0x020fe200078e0012 */
[----:B------:R-:W-:-:S06]  /*0280*/  CS2R R16, SRZ ;  /* 0x0000000000107805 */ /* 0x000fcc000001ff00 */
[----:B------:R5:W4:Y:S01]  /*0290*/  @!P2 LDG.E.64 R16, desc[UR4][R18.64] ;  /* 0x000000041210a981 */ /* 0x000b22000c1e1b00 */
[----:B------:R-:W-:Y:S01]  /*02a0*/  ISETP.GE.AND P2, PT, R25, R2, PT ;  /* 0x000000021900720c */ /* 0x000fe20003f46270 */
[----:B--2---:R-:W-:Y:S01]  /*02b0*/  @!P1 IMAD.WIDE.U32 R20, R15, 0x8, R20 ;  /* 0x000000080f149825 */ /* 0x004fe200078e0014 */
[----:B------:R-:W-:-:S03]  /*02c0*/  CS2R R14, SRZ ;  /* 0x00000000000e7805 */ /* 0x000fc6000001ff00 */
[----:B-1----:R-:W-:-:S03]  /*02d0*/  @!P0 IMAD.WIDE.U32 R10, R27, 0x8, R10 ;  /* 0x000000081b0a8825 */ /* 0x002fc600078e000a */
[----:B------:R1:W2:Y:S01]  /*02e0*/  @!P1 LDG.E.64 R14, desc[UR4][R20.64] ;  /* 0x00000004140e9981 */ /* 0x0002a2000c1e1b00 */
[----:B-----5:R-:W-:-:S06]  /*02f0*/  CS2R R18, SRZ ;  /* 0x0000000000127805 */ /* 0x020fcc000001ff00 */
[----:B------:R5:W2:Y:S01]  /*0300*/  @!P0 LDG.E.64 R18, desc[UR4][R10.64] ;  /* 0x000000040a128981 */ /* 0x000aa2000c1e1b00 */
[----:B-1----:R-:W1:Y:S08]  /*0310*/  @!P2 LDC.64 R20, c[0x0][0x3a8] ;  /* 0x0000ea00ff14ab82 */ /* 0x002e700000000a00 */
[----:B-----5:R-:W5:Y:S01]  /*0320*/  LDC.64 R10, c[0x0][0x3b8] ;  /* 0x0000ee00ff0a7b82 */ /* 0x020f620000000a00 */
[----:B------:R-:W-:Y:S01]  /*0330*/  @!P0 IMAD.WIDE.U32 R28, R27, 0x8, R28 ;  /* 0x000000081b1c8825 */ /* 0x000fe200078e001c */
[----:B---3--:R-:W-:-:S08]  /*0340*/  DMUL R8, R8, UR6 ;  /* 0x0000000608087c28 */ /* 0x008fd00008000000 */
[----:B----4-:R-:W-:Y:S01]  /*0350*/  DMUL R8, R8, R12 ;  /* 0x0000000c08087228 */ /* 0x010fe20000000000 */
[----:B------:R-:W3:Y:S01]  /*0360*/  @!P0 LDC.64 R12, c[0x0][0x3a8] ;  /* 0x0000ea00ff0c8b82 */ /* 0x000ee20000000a00 */
[----:B------:R-:W-:-:S08]  /*0370*/  DMUL R6, R6, UR6 ;  /* 0x0000000606067c28 */ /* 0x000fd00008000000 */
[----:B------:R-:W-:Y:S01]  /*0380*/  DMUL R4, R6, R4 ;  /* 0x0000000406047228 */ /* 0x000fe20000000000 */
[----:B------:R-:W-:Y:S01]  /*0390*/  CS2R R6, SRZ ;  /* 0x0000000000067805 */ /* 0x000fe2000001ff00 */
[----:B---3--:R-:W-:-:S05]  /*03a0*/  @!P0 IMAD.WIDE.U32 R12, R27, 0x8, R12 ;  /* 0x000000081b0c8825 */ /* 0x008fca00078e000c */
[----:B------:R3:W4:Y:S01]  /*03b0*/  @!P0 LDG.E.64 R6, desc[UR4][R28.64] ;  /* 0x000000041c068981 */ /* 0x000722000c1e1b00 */
[----:B------:R-:W-:-:S04]  /*03c0*/  @!P2 IMAD R27, R0, 0x200, R25 ;  /* 0x00000200001ba824 */ /* 0x000fc800078e0219 */
[----:B0-----:R-:W-:Y:S01]  /*03d0*/  @!P2 IMAD.WIDE.U32 R22, R27, 0x8, R22 ;  /* 0x000000081b16a825 */ /* 0x001fe200078e0016 */
[----:B---3--:R-:W-:-:S03]  /*03e0*/  CS2R R28, SRZ ;  /* 0x00000000001c7805 */ /* 0x008fc6000001ff00 */
[----:B-1----:R-:W-:Y:S01]  /*03f0*/  @!P2 IMAD.WIDE.U32 R20, R27, 0x8, R20 ;  /* 0x000000081b14a825 */ /* 0x002fe200078e0014 */
[----:B------:R-:W-:-:S03]  /*0400*/  CS2R R24, SRZ ;  /* 0x0000000000187805 */ /* 0x000fc6000001ff00 */
[----:B-----5:R-:W-:Y:S01]  /*0410*/  @!P2 IMAD.WIDE.U32 R26, R27, 0x8, R10 ;  /* 0x000000081b1aa825 */ /* 0x020fe200078e000a */
[----:B------:R-:W3:Y:S01]  /*0420*/  @!P2 LDG.E.64 R28, desc[UR4][R22.64] ;  /* 0x00000004161ca981 */ /* 0x000ee2000c1e1b00 */
[----:B------:R-:W-:-:S03]  /*0430*/  CS2R R10, SRZ ;  /* 0x00000000000a7805 */ /* 0x000fc6000001ff00 */
[----:B------:R0:W5:Y:S04]  /*0440*/  @!P0 LDG.E.64 R24, desc[UR4][R12.64] ;  /* 0x000000040c188981 */ /* 0x000168000c1e1b00 */
[----:B------:R-:W5:Y:S01]  /*0450*/  @!P2 LDG.E.64 R10, desc[UR4][R26.64] ;  /* 0x000000041a0aa981 */ /* 0x000f62000c1e1b00 */
[----:B0-----:R-:W-:-:S06]  /*0460*/  CS2R R12, SRZ ;  /* 0x00000000000c7805 */ /* 0x001fcc000001ff00 */
[----:B------:R-:W5:Y:S01]  /*0470*/  @!P2 LDG.E.64 R12, desc[UR4][R20.64] ;  /* 0x00000004140ca981 */ /* 0x000f62000c1e1b00 */
[----:B------:R-:W-:Y:S01]  /*0480*/  ISETP.GE.AND P0, PT, R3, R2, PT ;  /* 0x000000020300720c */ /* 0x000fe20003f06270 */
[----:B------:R-:W-:Y:S01]  /*0490*/  BSSY.RECONVERGENT B0, `(.L_x_11058) ;  /* 0x000001f000007945 */ /* 0x000fe20003800200 */
[----:B------:R-:W-:-:S03]  /*04a0*/  DFMA R8, R16, UR8, R8 ;  /* 0x0000000810087c2b */ /* 0x000fc60008000008 */
[----:B------:R-:W-:Y:S01]  /*04b0*/  BSSY.RELIABLE B1, `(.L_x_11059) ;  /* 0x0000016000017945 */ /* 0x000fe20003800100 */
[----:B--2---:R-:W-:Y:S02]  /*04c0*/  DFMA R4, R14, UR8, R4 ;  /* 0x000000080e047c2b */ /* 0x004fe40008000004 */
[----:B----4-:R-:W-:-:S08]  /*04d0*/  DMUL R6, R6, UR6 ;  /* 0x0000000606067c28 */ /* 0x010fd00008000000 */
[----:B------:R-:W-:Y:S02]  /*04e0*/  DMUL R18, R6, R18 ;  /* 0x0000001206127228 */ /* 0x000fe40000000000 */
[----:B---3--:R-:W-:-:S08]  /*04f0*/  DMUL R28, R28, UR6 ;  /* 0x000000061c1c7c28 */ /* 0x008fd00008000000 */
[----:B-----5:R-:W-:Y:S02]  /*0500*/  DMUL R10, R28, R10 ;  /* 0x0000000a1c0a7228 */ /* 0x020fe40000000000 */
[----:B------:R-:W-:-:S06]  /*0510*/  DFMA R18, R24, UR8, R18 ;  /* 0x0000000818127c2b */ /* 0x000fcc0008000012 */
[----:B------:R-:W-:Y:S01]  /*0520*/  DFMA R12, R12, UR8, R10 ;  /* 0x000000080c0c7c2b */ /* 0x000fe2000800000a */
[----:B------:R-:W-:Y:S10]  /*0530*/  @P0 BRA `(.L_x_11060) ;  /* 0x0000000000340947 */ /* 0x000ff40003800000 */
[----:B------:R-:W0:Y:S01]  /*0540*/  LDC.64 R6, c[0x0][0x3a0] ;  /* 0x0000e800ff067b82 */ /* 0x000e220000000a00 */
[----:B------:R-:W-:Y:S01]  /*0550*/  LEA R11, R0, R3, 0x9 ;  /* 0x00000003000b7211 */ /* 0x000fe200078e48ff */
[----:B------:R-:W-:-:S05]  /*0560*/  VIADD R3, R3, 0x80 ;  /* 0x0000008003037836 */ /* 0x000fca0000000000 */
[----:B------:R-:W-:-:S13]  /*0570*/  ISETP.GE.AND P0, PT, R3, R2, PT ;  /* 0x000000020300720c */ /* 0x000fda0003f06270 */
[----:B------:R-:W-:Y:S05]  /*0580*/  @P0 BREAK.RELIABLE B1 ;  /* 0x0000000000010942 */ /* 0x000fea0003800100 */
[----:B0-----:R-:W-:-:S05]  /*0590*/  IMAD.WIDE.U32 R6, R11, 0x8, R6 ;  /* 0x000000080b067825 */ /* 0x001fca00078e0006 */
[----:B------:R0:W-:Y:S01]  /*05a0*/  STG.E.64 desc[UR4][R6.64], R8 ;  /* 0x0000000806007986 */ /* 0x0001e2000c101b04 */
[----:B------:R-:W-:Y:S05]  /*05b0*/  @P0 BRA `(.L_x_11061) ;  /* 0x0000000000300947 */ /* 0x000fea0003800000 */
[----:B0-----:R-:W0:Y:S01]  /*05c0*/  LDC.64 R6, c[0x0][0x3a0] ;  /* 0x0000e800ff067b82 */ /* 0x001e220000000a00 */
[----:B------:R-:W-:Y:S01]  /*05d0*/  LEA R9, R0, R3, 0x9 ;  /* 0x0000000300097211 */ /* 0x000fe200078e48ff */
[----:B------:R-:W-:-:S04]  /*05e0*/  VIADD R3, R3, 0x80 ;  /* 0x0000008003037836 */ /* 0x000fc80000000000 */
[----:B0-----:R-:W-:-:S05]  /*05f0*/  IMAD.WIDE.U32 R6, R9, 0x8, R6 ;  /* 0x0000000809067825 */ /* 0x001fca00078e0006 */
[----:B------:R0:W-:Y:S02]  /*0600*/  STG.E.64 desc[UR4][R6.64], R4 ;  /* 0x0000000406007986 */ /* 0x0001e4000c101b04 */
.L_x_11060:
[----:B------:R-:W-:Y:S05]  /*0610*/  BSYNC.RELIABLE B1 ;  /* 0x0000000000017941 */ /* 0x000fea0003800100 */
.L_x_11059:
[----:B------:R-:W-:-:S13]  /*0620*/  ISETP.GE.AND P0, PT, R3, R2, PT ;  /* 0x000000020300720c */ /* 0x000fda0003f06270 */
[----:B0-----:R-:W0:Y:S01]  /*0630*/  @!P0 LDC.64 R4, c[0x0][0x3a0] ;  /* 0x0000e800ff048b82 */ /* 0x001e220000000a00 */
[----:B------:R-:W-:Y:S01]  /*0640*/  @!P0 LEA R7, R0, R3, 0x9 ;  /* 0x0000000300078211 */ /* 0x000fe200078e48ff */
[----:B------:R-:W-:-:S04]  /*0650*/  @!P0 VIADD R3, R3, 0x80 ;  /* 0x0000008003038836 */ /* 0x000fc80000000000 */
[----:B0-----:R-:W-:-:S05]  /*0660*/  @!P0 IMAD.WIDE.U32 R4, R7, 0x8, R4 ;  /* 0x0000000807048825 */ /* 0x001fca00078e0004 */
[----:B------:R1:W-:Y:S02]  /*0670*/  @!P0 STG.E.64 desc[UR4][R4.64], R18 ;  /* 0x0000001204008986 */ /* 0x0003e4000c101b04 */
.L_x_11061:
[----:B------:R-:W-:Y:S05]  /*0680*/  BSYNC.RECONVERGENT B0 ;  /* 0x0000000000007941 */ /* 0x000fea0003800200 */
.L_x_11058:
[----:B------:R-:W-:Y:S05]  /*0690*/  WARPSYNC.ALL ;  /* 0x0000000000007948 */ /* 0x000fea0003800000 */
[----:B------:R-:W-:-:S13]  /*06a0*/  ISETP.GE.AND P0, PT, R3, R2, PT ;  /* 0x000000020300720c */ /* 0x000fda0003f06270 */
[----:B------:R-:W-:Y:S05]  /*06b0*/  @P0 EXIT ;  /* 0x000000000000094d */ /* 0x000fea0003800000 */
[----:B-1----:R-:W1:Y:S01]  /*06c0*/  LDC.64 R4, c[0x0][0x3a0] ;  /* 0x0000e800ff047b82 */ /* 0x002e620000000a00 */
[----:B------:R-:W-:-:S05]  /*06d0*/  LEA R3, R0, R3, 0x9 ;  /* 0x0000000300037211 */ /* 0x000fca00078e48ff */
[----:B-1----:R-:W-:-:S05]  /*06e0*/  IMAD.WIDE.U32 R2, R3, 0x8, R4 ;  /* 0x0000000803027825 */ /* 0x002fca00078e0004 */
[----:B------:R-:W-:Y:S01]  /*06f0*/  STG.E.64 desc[UR4][R2.64], R12 ;  /* 0x0000000c02007986 */ /* 0x000fe2000c101b04 */
[----:B------:R-:W-:Y:S05]  /*0700*/  EXIT ;  /* 0x000000000000794d */ /* 0x000fea0003800000 */
.L_x_11062:
        /* <DEDUP_REMOVED lines=15> */
.L_x_23906:


//--------------------- .text._ZN2at6native29vectorized_elementwise_kernelILi2EZZZNS0_54_GLOBAL__N__d8c5977b_16_LinearAlgebra_cu_35b291db_316116addr_kernel_cudaERNS_14TensorIteratorERKN3c106ScalarES8_ENKUlvE_clEvENKUlvE4_clEvEUldddE0_St5arrayIPcLm4EEEEviT0_T1_ --------------------------
	.section	.text._ZN2at6native29vectorized_elementwise_kernelILi2EZZZNS0_54_GLOBAL__N__d8c5977b_16_LinearAlgebra_cu_35b291db_316116addr_kernel_cudaERNS_14TensorIteratorERKN3c106ScalarES8_ENKUlvE_clEvENKUlvE4_clEvEUldddE0_St5arrayIPcLm4EEEEviT0_T1_,"ax",@progbits
	.align	128
        .global         _ZN2at6native29vectorized_elementwise_kernelILi2EZZZNS0_54_GLOBAL__N__d8c5977b_16_LinearAlgebra_cu_35b291db_316116addr_kernel_cudaERNS_14TensorIteratorERKN3c106ScalarES8_ENKUlvE_clEvENKUlvE4_clEvEUldddE0_St5arrayIPcLm4EEEEviT0_T1_
        .type           _ZN2at6native29vectorized_elementwise_kernelILi2EZZZNS0_54_GLOBAL__N__d8c5977b_16_LinearAlgebra_cu_35b291db_316116addr_kernel_cudaERNS_14TensorIteratorERKN3c106ScalarES8_ENKUlvE_clEvENKUlvE4_clEvEUldddE0_St5arrayIPcLm4EEEEviT0_T1_,@function
        .size           _ZN2at6native29vectorized_elementwise_kernelILi2EZZZNS0_54_GLOBAL__N__d8c5977b_16_LinearAlgebra_cu_35b291db_316116addr_kernel_cudaERNS_14TensorIteratorERKN3c106ScalarES8_ENKUlvE_clEvENKUlvE4_clEvEUldddE0_St5arrayIPcLm4EEEEviT0_T1_,(.L_x_23907 - _ZN2at6native29vectorized_elementwise_kernelILi2EZZZNS0_54_GLOBAL__N__d8c5977b_16_LinearAlgebra_cu_35b291db_316116addr_kernel_cudaERNS_14TensorIteratorERKN3c106ScalarES8_ENKUlvE_clEvENKUlvE4_clEvEUldddE0_St5arrayIPcLm4EEEEviT0_T1_)
        .other          _ZN2at6native29vectorized_elementwise_kernelILi2EZZZNS0_54_GLOBAL__N__d8c5977b_16_LinearAlgebra_cu_35b291db_316116addr_kernel_cudaERNS_14TensorIteratorERKN3c106ScalarES8_ENKUlvE_clEvENKUlvE4_clEvEUldddE0_St5arrayIPcLm4EEEEviT0_T1_,@"STO_CUDA_ENTRY STV_DEFAULT"
_ZN2at6native29vectorized_elementwise_kernelILi2EZZZNS0_54_GLOBAL__N__d8c5977b_16_LinearAlgebra_cu_35b291db_316116addr_kernel_cudaERNS_14TensorIteratorERKN3c106ScalarES8_ENKUlvE_clEvENKUlvE4_clEvEUldddE0_St5arrayIPcLm4EEEEviT0_T1_:
.text._ZN2at6native29vectorized_elementwise_kernelILi2EZZZNS0_54_GLOBAL__N__d8c5977b_16_LinearAlgebra_cu_35b291db_316116addr_kernel_cudaERNS_14TensorIteratorERKN3c106ScalarES8_ENKUlvE_clEvENKUlvE4_clEvEUldddE0_St5arrayIPcLm4EEEEviT0_T1_:
        /* <DEDUP_REMOVED lines=9> */
[----:B------:R-:W-:-:S07]  /*0090*/  CS2R R10, SRZ ;  /* 0x00000000000a7805 */ /* 0x000fce000001ff00 */
[----:B------:R-:W2:Y:S01]  /*00a0*/  LDC.64 R8, c[0x0][0x3b8] ;  /* 0x0000ee00ff087b82 */ /* 0x000ea20000000a00 */
[----:B------:R-:W-:Y:S01]  /*00b0*/  CS2R R26, SRZ ;  /* 0x00000000001a7805 */ /* 0x000fe2000001ff00 */
[----:B------:R-:W3:Y:S06]  /*00c0*/  LDCU.64 UR6, c[0x0][0x390] ;  /* 0x00007200ff0677ac */ /* 0x000eec0008000a00 */
[----:B------:R-:W4:Y:S08]  /*00d0*/  LDC.64 R20, c[0x0][0x3b0] ;  /* 0x0000ec00ff147b82 */ /* 0x000f300000000a00 */
[----:B------:R-:W5:Y:S08]  /*00e0*/  LDC.64 R50, c[0x0][0x3b0] ;  /* 0x0000ec00ff327b82 */ /* 0x000f700000000a00 */
[----:B------:R-:W3:Y:S01]  /*00f0*/  LDC.64 R18, c[0x0][0x3b8] ;  /* 0x0000ee00ff127b82 */ /* 0x000ee20000000a00 */
[----:B0-----:R-:W-:-:S02]  /*0100*/  ISETP.GE.U32.AND P0, PT, R0, R5, PT ;  /* 0x000000050000720c */ /* 0x001fc40003f06070 */
[----:B------:R-:W-:Y:S02]  /*0110*/  CS2R R44, SRZ ;  /* 0x00000000002c7805 */ /* 0x000fe4000001ff00 */
[----:B------:R-:W-:-:S03]  /*0120*/  MOV R2, R0 ;  /* 0x0000000000027202 */ /* 0x000fc60000000f00 */
[----:B------:R-:W0:Y:S01]  /*0130*/  LDC.64 R48, c[0x0][0x3b0] ;  /* 0x0000ec00ff307b82 */ /* 0x000e220000000a00 */
[----:B------:R-:W-:-:S07]  /*0140*/  CS2R R46, SRZ ;  /* 0x00000000002e7805 */ /* 0x000fce000001ff00 */
[----:B------:R-:W0:Y:S01]  /*0150*/  LDC.64 R34, c[0x0][0x3b0] ;  /* 0x0000ec00ff227b82 */ /* 0x000e220000000a00 */
[----:B------:R-:W-:Y:S01]  /*0160*/  @!P0 LEA R53, R3, R2, 0xa ;  /* 0x0000000203358211 */ /* 0x000fe200078e50ff */
[----:B------:R-:W-:Y:S01]  /*0170*/  @!P0 VIADD R2, R2, 0x80 ;  /* 0x0000008002028836 */ /* 0x000fe20000000000 */
[----:B------:R-:W-:Y:S02]  /*0180*/  CS2R R28, SRZ ;  /* 0x00000000001c7805 */ /* 0x000fe4000001ff00 */
[----:B------:R-:W-:-:S03]  /*0190*/  CS2R R36, SRZ ;  /* 0x0000000000247805 */ /* 0x000fc6000001ff00 */
[----:B------:R-:W0:Y:S01]  /*01a0*/  LDC.64 R32, c[0x0][0x3b8] ;  /* 0x0000ee00ff207b82 */ /* 0x000e220000000a00 */
[----:B------:R-:W-:Y:S02]  /*01b0*/  ISETP.GE.U32.AND P1, PT, R2, R5, PT ;  /* 0x000000050200720c */ /* 0x000fe40003f26070 */
[----:B------:R-:W-:Y:S01]  /*01c0*/  CS2R R42, SRZ ;  /* 0x00000000002a7805 */ /* 0x000fe2000001ff00 */
[----:B------:R-:W0:Y:S10]  /*01d0*/  LDCU.64 UR8, c[0x0][0x388] ;  /* 0x00007100ff0877ac */ /* 0x000e340008000a00 */
[----:B------:R-:W-:-:S05]  /*01e0*/  @!P1 LEA R15, R3, R2, 0xa ;  /* 0x00000002030f9211 */ /* 0x000fca00078e50ff */
[C---:B-1----:R-:W-:Y:S02]  /*01f0*/  @!P1 IMAD.WIDE.U32 R12, R15.reuse, 0x8, R6 ;  /* 0x000000080f0c9825 */ /* 0x042fe400078e0006 */
[----:B------:R-:W1:Y:S03]  /*0200*/  @!P1 LDC.64 R6, c[0x0][0x3a8] ;  /* 0x0000ea00ff069b82 */ /* 0x000e660000000a00 */
[----:B------:R-:W3:Y:S01]  /*0210*/  @!P1 LDG.E.64 R10, desc[UR4][R12.64] ;  /* 0x000000040c0a9981 */ /* 0x000ee2000c1e1b00 */
[----:B--2---:R-:W-:-:S05]  /*0220*/  @!P1 IMAD.WIDE.U32 R16, R15, 0x8, R8 ;  /* 0x000000080f109825 */ /* 0x004fca00078e0008 */
[----:B------:R-:W2:Y:S01]  /*0230*/  @!P1 LDG.E.64 R26, desc[UR4][R16.64] ;  /* 0x00000004101a9981 */ /* 0x000ea2000c1e1b00 */
[----:B-1----:R-:W-:Y:S01]  /*0240*/  @!P1 IMAD.WIDE.U32 R8, R15, 0x8, R6 ;  /* 0x000000080f089825 */ /* 0x002fe200078e0006 */
[----:B------:R-:W-:-:S06]  /*0250*/  CS2R R6, SRZ ;  /* 0x0000000000067805 */ /* 0x000fcc000001ff00 */
[----:B------:R1:W2:Y:S01]  /*0260*/  @!P1 LDG.E.64 R6, desc[UR4][R8.64] ;  /* 0x0000000408069981 */ /* 0x0002a2000c1e1b00 */
[----:B------:R-:W-:-:S05]  /*0270*/  @!P1 VIADD R2, R2, 0x80 ;  /* 0x0000008002029836 */ /* 0x000fca0000000000 */
[----:B------:R-:W-:Y:S01]  /*0280*/  ISETP.GE.U32.AND P1, PT, R2, R5, PT ;  /* 0x000000050200720c */ /* 0x000fe20003f26070 */
[----:B-1----:R-:W1:-:S12]  /*0290*/  LDC.64 R8, c[0x0][0x3b8] ;  /* 0x0000ee00ff087b82 */ /* 0x002e580000000a00 */
[----:B------:R-:W-:Y:S01]  /*02a0*/  @!P1 LEA R39, R3, R2, 0xa ;  /* 0x0000000203279211 */ /* 0x000fe200078e50ff */
[----:B------:R-:W-:Y:S01]  /*02b0*/  @!P1 VIADD R2, R2, 0x80 ;  /* 0x0000008002029836 */ /* 0x000fe20000000000 */
[----:B------:R-:W4:Y:S04]  /*02c0*/  @!P1 LDC.64 R12, c[0x0][0x3a8] ;  /* 0x0000ea00ff0c9b82 */ /* 0x000f280000000a00 */
[----:B------:R-:W-:-:S13]  /*02d0*/  ISETP.GE.U32.AND P2, PT, R2, R5, PT ;  /* 0x000000050200720c */ /* 0x000fda0003f46070 */
[----:B------:R-:W-:Y:S01]  /*02e0*/  @!P2 LEA R15, R3, R2, 0xa ;  /* 0x00000002030fa211 */ /* 0x000fe200078e50ff */
[----:B------:R-:W-:Y:S01]  /*02f0*/  @!P2 VIADD R2, R2, 0x80 ;  /* 0x000000800202a836 */ /* 0x000fe20000000000 */
[----:B------:R-:W5:Y:S04]  /*0300*/  @!P2 LDC.64 R30, c[0x0][0x3a8] ;  /* 0x0000ea00ff1eab82 */ /* 0x000f680000000a00 */
[----:B------:R-:W-:Y:S01]  /*0310*/  ISETP.GE.U32.AND P3, PT, R2, R5, PT ;  /* 0x000000050200720c */ /* 0x000fe20003f66070 */
[----:B----4-:R-:W-:-:S04]  /*0320*/  @!P1 IMAD.WIDE.U32 R22, R39, 0x8, R12 ;  /* 0x0000000827169825 */ /* 0x010fc800078e000c */
[----:B------:R-:W-:Y:S01]  /*0330*/  @!P1 IMAD.WIDE.U32 R24, R39, 0x8, R20 ;  /* 0x0000000827189825 */ /* 0x000fe200078e0014 */
[----:B------:R1:W4:Y:S07]  /*0340*/  @!P1 LDG.E.64 R44, desc[UR4][R22.64] ;  /* 0x00000004162c9981 */ /* 0x00032e000c1e1b00 */
[----:B------:R-:W-:Y:S01]  /*0350*/  @!P3 LEA R17, R3, R2, 0xa ;  /* 0x000000020311b211 */ /* 0x000fe200078e50ff */
[----:B------:R-:W-:Y:S01]  /*0360*/  @!P3 VIADD R2, R2, 0x80 ;  /* 0x000000800202b836 */ /* 0x000fe20000000000 */
[----:B------:R-:W0:Y:S04]  /*0370*/  @!P3 LDC.64 R12, c[0x0][0x3a8] ;  /* 0x0000ea00ff0cbb82 */ /* 0x000e280000000a00 */
[----:B------:R-:W-:-:S13]  /*0380*/  ISETP.GE.U32.AND P4, PT, R2, R5, PT ;  /* 0x000000050200720c */ /* 0x000fda0003f86070 */
[----:B------:R-:W-:Y:S01]  /*0390*/  @!P4 LEA R21, R3, R2, 0xa ;  /* 0x000000020315c211 */ /* 0x000fe200078e50ff */
[----:B------:R-:W-:Y:S01]  /*03a0*/  @!P4 VIADD R2, R2, 0x80 ;  /* 0x000000800202c836 */ /* 0x000fe20000000000 */
[----:B------:R-:W0:Y:S04]  /*03b0*/  @!P4 LDC.64 R40, c[0x0][0x3a8] ;  /* 0x0000ea00ff28cb82 */ /* 0x000e280000000a00 */
[----:B------:R-:W-:Y:S01]  /*03c0*/  ISETP.GE.U32.AND P5, PT, R2, R5, PT ;  /* 0x000000050200720c */ /* 0x000fe20003fa6070 */
[----:B-----5:R-:W-:-:S04]  /*03d0*/  @!P2 IMAD.WIDE.U32 R30, R15, 0x8, R30 ;  /* 0x000000080f1ea825 */ /* 0x020fc800078e001e */
[C---:B------:R-:W-:Y:S01]  /*03e0*/  @!P2 IMAD.WIDE.U32 R50, R15.reuse, 0x8, R50 ;  /* 0x000000080f32a825 */ /* 0x040fe200078e0032 */
[----:B------:R5:W4:Y:S03]  /*03f0*/  @!P2 LDG.E.64 R28, desc[UR4][R30.64] ;  /* 0x000000041e1ca981 */ /* 0x000b26000c1e1b00 */
[----:B-1----:R-:W-:Y:S01]  /*0400*/  @!P2 IMAD.WIDE.U32 R22, R15, 0x8, R8 ;  /* 0x000000080f16a825 */ /* 0x002fe200078e0008 */
[----:B------:R-:W4:Y:S01]  /*0410*/  @!P2 LDG.E.64 R36, desc[UR4][R50.64] ;  /* 0x000000043224a981 */ /* 0x000f22000c1e1b00 */
[----:B------:R-:W1:Y:S02]  /*0420*/  LDC.64 R14, c[0x0][0x3b8] ;  /* 0x0000ee00ff0e7b82 */ /* 0x000e640000000a00 */
[----:B---3--:R-:W-:-:S04]  /*0430*/  @!P1 IMAD.WIDE.U32 R38, R39, 0x8, R18 ;  /* 0x0000000827269825 */ /* 0x008fc800078e0012 */
[----:B0-----:R-:W-:Y:S01]  /*0440*/  @!P3 IMAD.WIDE.U32 R12, R17, 0x8, R12 ;  /* 0x00000008110cb825 */ /* 0x001fe200078e000c */
[----:B------:R-:W-:Y:S01]  /*0450*/  CS2R R8, SRZ ;  /* 0x0000000000087805 */ /* 0x000fe2000001ff00 */
[----:B------:R-:W0:Y:S02]  /*0460*/  @!P5 LDC.64 R18, c[0x0][0x3a8] ;  /* 0x0000ea00ff12db82 */ /* 0x000e240000000a00 */
[----:B------:R-:W-:Y:S01]  /*0470*/  @!P4 IMAD.WIDE.U32 R40, R21, 0x8, R40 ;  /* 0x000000081528c825 */ /* 0x000fe200078e0028 */
[----:B------:R-:W-:Y:S01]  /*0480*/  @!P5 LEA R4, R3, R2, 0xa ;  /* 0x000000020304d211 */ /* 0x000fe200078e50ff */
[----:B------:R-:W3:Y:S04]  /*0490*/  @!P1 LDG.E.64 R46, desc[UR4][R38.64] ;  /* 0x00000004262e9981 */ /* 0x000ee8000c1e1b00 */
[----:B------:R1:W3:Y:S01]  /*04a0*/  @!P2 LDG.E.64 R8, desc[UR4][R22.64] ;  /* 0x000000041608a981 */ /* 0x0002e2000c1e1b00 */
[----:B------:R-:W-:Y:S01]  /*04b0*/  @!P4 IMAD.WIDE.U32 R48, R21, 0x8, R48 ;  /* 0x000000081530c825 */ /* 0x000fe200078e0030 */
[----:B-----5:R-:W5:Y:S01]  /*04c0*/  LDC.64 R30, c[0x0][0x3b8] ;  /* 0x0000ee00ff1e7b82 */ /* 0x020f620000000a00 */
[----:B-1----:R-:W-:-:S02]  /*04d0*/  CS2R R22, SRZ ;  /* 0x0000000000167805 */ /* 0x002fc4000001ff00 */
[----:B------:R-:W-:-:S05]  /*04e0*/  CS2R R38, SRZ ;  /* 0x0000000000267805 */ /* 0x000fca000001ff00 */
[----:B------:R-:W1:Y:S01]  /*04f0*/  LDC.64 R50, c[0x0][0x3b0] ;  /* 0x0000ec00ff327b82 */ /* 0x000e620000000a00 */
[----:B------:R0:W3:Y:S02]  /*0500*/  @!P4 LDG.E.64 R22, desc[UR4][R40.64] ;  /* 0x000000042816c981 */ /* 0x0000e4000c1e1b00 */
[----:B0-----:R-:W-:Y:S02]  /*0510*/  @!P5 IMAD.WIDE.U32 R18, R4, 0x8, R18 ;  /* 0x000000080412d825 */ /* 0x001fe400078e0012 */
[----:B------:R-:W3:Y:S02]  /*0520*/  @!P4 LDG.E.64 R38, desc[UR4][R48.64] ;  /* 0x000000043026c981 */ /* 0x000ee4000c1e1b00 */
[----:B------:R-:W-:Y:S01]  /*0530*/  @!P4 IMAD.WIDE.U32 R40, R21, 0x8, R14 ;  /* 0x000000081528c825 */ /* 0x000fe200078e000e */
[----:B------:R-:W-:-:S06]  /*0540*/  CS2R R20, SRZ ;  /* 0x0000000000147805 */ /* 0x000fcc000001ff00 */
[----:B------:R0:W3:Y:S01]  /*0550*/  @!P5 LDG.E.64 R20, desc[UR4][R18.64] ;  /* 0x000000041214d981 */ /* 0x0000e2000c1e1b00 */
[----:B------:R-:W-:-:S04]  /*0560*/  @!P3 IMAD.WIDE.U32 R34, R17, 0x8, R34 ;  /* 0x000000081122b825 */ /* 0x000fc800078e0022 */
[----:B------:R-:W-:Y:S01]  /*0570*/  @!P5 VIADD R2, R2, 0x80 ;  /* 0x000000800202d836 */ /* 0x000fe20000000000 */
[----:B------:R5:W3:Y:S01]  /*0580*/  @!P3 LDG.E.64 R42, desc[UR4][R34.64] ;  /* 0x00000004222ab981 */ /* 0x000ae2000c1e1b00 */
[----:B0-----:R-:W0:Y:S01]  /*0590*/  LDC.64 R18, c[0x0][0x3b8] ;  /* 0x0000ee00ff127b82 */ /* 0x001e220000000a00 */
[----:B------:R-:W-:Y:S01]  /*05a0*/  @!P3 IMAD.WIDE.U32 R32, R17, 0x8, R32 ;  /* 0x000000081120b825 */ /* 0x000fe200078e0020 */
[----:B------:R-:W-:Y:S02]  /*05b0*/  CS2R R16, SRZ ;  /* 0x0000000000107805 */ /* 0x000fe4000001ff00 */
[----:B-----5:R-:W-:Y:S02]  /*05c0*/  CS2R R34, SRZ ;  /* 0x0000000000227805 */ /* 0x020fe4000001ff00 */
[----:B------:R-:W-:Y:S02]  /*05d0*/  CS2R R14, SRZ ;  /* 0x00000000000e7805 */ /* 0x000fe4000001ff00 */
[----:B------:R5:W3:Y:S01]  /*05e0*/  @!P3 LDG.E.64 R16, desc[UR4][R32.64] ;  /* 0x000000042010b981 */ /* 0x000ae2000c1e1b00 */
[----:B------:R-:W-:-:S03]  /*05f0*/  @!P5 IMAD.WIDE.U32 R30, R4, 0x8, R30 ;  /* 0x00000008041ed825 */ /* 0x000fc600078e001e */
[----:B------:R5:W3:Y:S01]  /*0600*/  @!P4 LDG.E.64 R14, desc[UR4][R40.64] ;  /* 0x00000004280ec981 */ /* 0x000ae2000c1e1b00 */
[C---:B-1----:R-:W-:Y:S01]  /*0610*/  @!P0 IMAD.WIDE.U32 R50, R53.reuse, 0x8, R50 ;  /* 0x0000000835328825 */ /* 0x042fe200078e0032 */
[----:B-----5:R-:W-:Y:S02]  /*0620*/  CS2R R32, SRZ ;  /* 0x0000000000207805 */ /* 0x020fe4000001ff00 */
[----:B------:R-:W-:Y:S01]  /*0630*/  CS2R R40, SRZ ;  /* 0x0000000000287805 */ /* 0x000fe2000001ff00 */
[----:B0-----:R-:W-:-:S03]  /*0640*/  @!P0 IMAD.WIDE.U32 R18, R53, 0x8, R18 ;  /* 0x0000000835128825 */ /* 0x001fc600078e0012 */
[----:B------:R0:W5:Y:S04]  /*0650*/  @!P5 LDG.E.64 R32, desc[UR4][R30.64] ;  /* 0x000000041e20d981 */ /* 0x000168000c1e1b00 */
[----:B------:R1:W5:Y:S01]  /*0660*/  @!P0 LDG.E.64 R40, desc[UR4][R18.64] ;  /* 0x0000000412288981 */ /* 0x000362000c1e1b00 */
[----:B0-----:R-:W-:Y:S01]  /*0670*/  CS2R R30, SRZ ;  /* 0x00000000001e7805 */ /* 0x001fe2000001ff00 */
[----:B-1----:R-:W0:Y:S05]  /*0680*/  LDC.64 R18, c[0x0][0x3b8] ;  /* 0x0000ee00ff127b82 */ /* 0x002e2a0000000a00 */
[----:B------:R-:W5:Y:S01]  /*0690*/  @!P0 LDG.E.64 R30, desc[UR4][R50.64] ;  /* 0x00000004321e8981 */ /* 0x000f62000c1e1b00 */
[----:B------:R-:W-:-:S08]  /*06a0*/  DMUL R10, R10, UR6 ;  /* 0x000000060a0a7c28 */ /* 0x000fd00008000000 */
[----:B--2---:R-:W-:Y:S01]  /*06b0*/  DMUL R26, R10, R26 ;  /* 0x0000001a0a1a7228 */ /* 0x004fe20000000000 */
[----:B------:R-:W-:-:S06]  /*06c0*/  CS2R R10, SRZ ;  /* 0x00000000000a7805 */ /* 0x000fcc000001ff00 */
[----:B------:R1:W2:Y:S02]  /*06d0*/  @!P1 LDG.E.64 R10, desc[UR4][R24.64] ;  /* 0x00000004180a9981 */ /* 0x0002a4000c1e1b00 */
[----:B-1----:R-:W-:-:S06]  /*06e0*/  CS2R R24, SRZ ;  /* 0x0000000000187805 */ /* 0x002fcc000001ff00 */
[----:B------:R1:W2:Y:S02]  /*06f0*/  @!P3 LDG.E.64 R24, desc[UR4][R12.64] ;  /* 0x000000040c18b981 */ /* 0x0002a4000c1e1b00 */
[----:B-1----:R-:W1:Y:S01]  /*0700*/  LDC.64 R12, c[0x0][0x3b0] ;  /* 0x0000ec00ff0c7b82 */ /* 0x002e620000000a00 */
[----:B------:R-:W-:Y:S01]  /*0710*/  ISETP.GE.U32.AND P1, PT, R2, R5, PT ;  /* 0x000000050200720c */ /* 0x000fe20003f26070 */
[----:B-1----:R-:W-:-:S06]  /*0720*/  @!P5 IMAD.WIDE.U32 R48, R4, 0x8, R12 ;  /* 0x000000080430d825 */ /* 0x002fcc00078e000c */
[----:B------:R-:W1:Y:S01]  /*0730*/  @!P0 LDC.64 R12, c[0x0][0x3a8] ;  /* 0x0000ea00ff0c8b82 */ /* 0x000e620000000a00 */
[----:B------:R0:W2:Y:S07]  /*0740*/  @!P5 LDG.E.64 R34, desc[UR4][R48.64] ;  /* 0x000000043022d981 */ /* 0x0000ae000c1e1b00 */
[----:B0-----:R-:W0:Y:S01]  /*0750*/  LDC.64 R48, c[0x0][0x3b0] ;  /* 0x0000ec00ff307b82 */ /* 0x001e220000000a00 */
[----:B------:R-:W-:Y:S01]  /*0760*/  DFMA R6, R6, UR8, R26 ;  /* 0x0000000806067c2b */ /* 0x000fe2000800001a */
[----:B------:R-:W-:Y:S01]  /*0770*/  CS2R R26, SRZ ;  /* 0x00000000001a7805 */ /* 0x000fe2000001ff00 */
[----:B-1----:R-:W-:-:S05]  /*0780*/  @!P0 IMAD.WIDE.U32 R52, R53, 0x8, R12 ;  /* 0x0000000835348825 */ /* 0x002fca00078e000c */
[----:B------:R-:W1:Y:S01]  /*0790*/  @!P1 LDC.64 R12, c[0x0][0x3a8] ;  /* 0x0000ea00ff0c9b82 */ /* 0x000e620000000a00 */
[----:B------:R4:W2:Y:S01]  /*07a0*/  @!P0 LDG.E.64 R26, desc[UR4][R52.64] ;  /* 0x00000004341a8981 */ /* 0x0008a2000c1e1b00 */
[----:B------:R-:W-:Y:S02]  /*07b0*/  CS2R R50, SRZ ;  /* 0x0000000000327805 */ /* 0x000fe4000001ff00 */
[----:B----4-:R-:W-:-:S05]  /*07c0*/  @!P1 LEA R53, R3, R2, 0xa ;  /* 0x0000000203359211 */ /* 0x010fca00078e50ff */
[----:B0-----:R-:W-:-:S05]  /*07d0*/  @!P1 IMAD.WIDE.U32 R48, R53, 0x8, R48 ;  /* 0x0000000835309825 */ /* 0x001fca00078e0030 */
[----:B------:R0:W4:Y:S01]  /*07e0*/  @!P1 LDG.E.64 R50, desc[UR4][R48.64] ;  /* 0x0000000430329981 */ /* 0x000122000c1e1b00 */
[----:B-1----:R-:W-:Y:S01]  /*07f0*/  @!P1 IMAD.WIDE.U32 R12, R53, 0x8, R12 ;  /* 0x00000008350c9825 */ /* 0x002fe200078e000c */
[----:B0-----:R-:W-:-:S06]  /*0800*/  CS2R R48, SRZ ;  /* 0x0000000000307805 */ /* 0x001fcc000001ff00 */
[----:B------:R0:W4:Y:S02]  /*0810*/  @!P1 LDG.E.64 R48, desc[UR4][R12.64] ;  /* 0x000000040c309981 */ /* 0x000124000c1e1b00 */
[----:B0-----:R-:W-:Y:S01]  /*0820*/  @!P1 IMAD.WIDE.U32 R12, R53, 0x8, R18 ;  /* 0x00000008350c9825 */ /* 0x001fe200078e0012 */
[----:B------:R-:W-:-:S06]  /*0830*/  CS2R R18, SRZ ;  /* 0x0000000000127805 */ /* 0x000fcc000001ff00 */
[----:B------:R0:W4:Y:S01]  /*0840*/  @!P1 LDG.E.64 R18, desc[UR4][R12.64] ;  /* 0x000000040c129981 */ /* 0x000122000c1e1b00 */
[----:B------:R-:W-:Y:S01]  /*0850*/  IADD3 R2, PT, PT, R0, 0x80, RZ ;  /* 0x0000008000027810 */ /* 0x000fe20007ffe0ff */
[----:B------:R-:W-:Y:S01]  /*0860*/  DMUL R36, R36, UR6 ;  /* 0x0000000624247c28 */ /* 0x000fe20008000000 */
[----:B0-----:R-:W-:Y:S01]  /*0870*/  @!P0 IMAD R13, R3, 0x400, R0 ;  /* 0x00000400030d8824 */ /* 0x001fe200078e0200 */
[----:B---3--:R-:W-:Y:S02]  /*0880*/  DMUL R38, R38, UR6 ;  /* 0x0000000626267c28 */ /* 0x008fe40008000000 */
[----:B------:R-:W-:-:S04]  /*0890*/  @!P0 IMAD.MOV.U32 R0, RZ, RZ, R2 ;  /* 0x000000ffff008224 */ /* 0x000fc800078e0002 */
[----:B------:R-:W-:Y:S02]  /*08a0*/  DMUL R8, R36, R8 ;  /* 0x0000000824087228 */ /* 0x000fe40000000000 */
[----:B------:R-:W-:Y:S01]  /*08b0*/  DMUL R42, R42, UR6 ;  /* 0x000000062a2a7c28 */ /* 0x000fe20008000000 */
[----:B------:R-:W-:Y:S05]  /*08c0*/  BSSY.RECONVERGENT B0, `(.L_x_11064) ;  /* 0x0000041000007945 */ /* 0x000fea0003800200 */
[----:B------:R-:W-:Y:S01]  /*08d0*/  DFMA R8, R28, UR8, R8 ;  /* 0x000000081c087c2b */ /* 0x000fe20008000008 */
[----:B------:R-:W-:Y:S01]  /*08e0*/  BSSY.RELIABLE B1, `(.L_x_11065) ;  /* 0x0000038000017945 */ /* 0x000fe20003800100 */
[----:B------:R-:W-:-:S02]  /*08f0*/  DMUL R16, R42, R16 ;  /* 0x000000102a107228 */ /* 0x000fc40000000000 */
[----:B------:R-:W-:Y:S02]  /*0900*/  DMUL R14, R38, R14 ;  /* 0x0000000e260e7228 */ /* 0x000fe40000000000 */
[----:B-----5:R-:W-:-:S08]  /*0910*/  DMUL R30, R30, UR6 ;  /* 0x000000061e1e7c28 */ /* 0x020fd00008000000 */
[----:B------:R-:W-:Y:S02]  /*0920*/  DMUL R30, R30, R40 ;  /* 0x000000281e1e7228 */ /* 0x000fe40000000000 */
[----:B------:R-:W-:Y:S02]  /*0930*/  DFMA R22, R22, UR8, R14 ;  /* 0x0000000816167c2b */ /* 0x000fe4000800000e */
[----:B--2---:R-:W-:-:S08]  /*0940*/  DMUL R10, R10, UR6 ;  /* 0x000000060a0a7c28 */ /* 0x004fd00008000000 */
[----:B------:R-:W-:Y:S02]  /*0950*/  DMUL R46, R10, R46 ;  /* 0x0000002e0a2e7228 */ /* 0x000fe40000000000 */
[----:B------:R-:W0:Y:S06]  /*0960*/  @!P0 LDC.64 R10, c[0x0][0x3a0] ;  /* 0x0000e800ff0a8b82 */ /* 0x000e2c0000000a00 */
[----:B------:R-:W-:Y:S01]  /*0970*/  DFMA R44, R44, UR8, R46 ;  /* 0x000000082c2c7c2b */ /* 0x000fe2000800002e */
[----:B0-----:R-:W-:Y:S01]  /*0980*/  @!P0 IMAD.WIDE.U32 R10, R13, 0x8, R10 ;  /* 0x000000080d0a8825 */ /* 0x001fe200078e000a */
[----:B------:R-:W-:-:S02]  /*0990*/  DFMA R16, R24, UR8, R16 ;  /* 0x0000000818107c2b */ /* 0x000fc40008000010 */
[----:B------:R-:W-:-:S08]  /*09a0*/  DMUL R34, R34, UR6 ;  /* 0x0000000622227c28 */ /* 0x000fd00008000000 */
[----:B------:R-:W-:Y:S02]  /*09b0*/  DMUL R32, R34, R32 ;  /* 0x0000002022207228 */ /* 0x000fe40000000000 */
[----:B------:R-:W-:-:S07]  /*09c0*/  DFMA R26, R26, UR8, R30 ;  /* 0x000000081a1a7c2b */ /* 0x000fce000800001e */
[----:B------:R0:W-:Y:S01]  /*09d0*/  @!P0 STG.E.64 desc[UR4][R10.64], R26 ;  /* 0x0000001a0a008986 */ /* 0x0001e2000c101b04 */
[----:B------:R-:W-:Y:S01]  /*09e0*/  ISETP.GE.U32.AND P0, PT, R0, R5, PT ;  /* 0x000000050000720c */ /* 0x000fe20003f06070 */
[----:B----4-:R-:W-:Y:S02]  /*09f0*/  DMUL R50, R50, UR6 ;  /* 0x0000000632327c28 */ /* 0x010fe40008000000 */
[----:B------:R-:W-:-:S06]  /*0a00*/  DFMA R20, R20, UR8, R32 ;  /* 0x0000000814147c2b */ /* 0x000fcc0008000020 */
[----:B------:R-:W-:-:S08]  /*0a10*/  DMUL R18, R50, R18 ;  /* 0x0000001232127228 */ /* 0x000fd00000000000 */
[----:B------:R-:W-:Y:S01]  /*0a20*/  DFMA R48, R48, UR8, R18 ;  /* 0x0000000830307c2b */ /* 0x000fe20008000012 */
[----:B0-----:R-:W-:Y:S10]  /*0a30*/  @P0 BRA `(.L_x_11066) ;  /* 0x0000000000300947 */ /* 0x001ff40003800000 */
[----:B------:R-:W0:Y:S01]  /*0a40*/  LDC.64 R10, c[0x0][0x3a0] ;  /* 0x0000e800ff0a7b82 */ /* 0x000e220000000a00 */
[----:B------:R-:W-:Y:S01]  /*0a50*/  LEA R13, R3, R0, 0xa ;  /* 0x00000000030d7211 */ /* 0x000fe200078e50ff */
[----:B------:R-:W-:-:S05]  /*0a60*/  VIADD R0, R0, 0x80 ;  /* 0x0000008000007836 */ /* 0x000fca0000000000 */
[----:B------:R-:W-:Y:S01]  /*0a70*/  ISETP.GE.U32.AND P0, PT, R0, R5, PT ;  /* 0x000000050000720c */ /* 0x000fe20003f06070 */
[----:B0-----:R-:W-:-:S05]  /*0a80*/  IMAD.WIDE.U32 R10, R13, 0x8, R10 ;  /* 0x000000080d0a7825 */ /* 0x001fca00078e000a */
[----:B------:R0:W-:Y:S07]  /*0a90*/  STG.E.64 desc[UR4][R10.64], R6 ;  /* 0x000000060a007986 */ /* 0x0001ee000c101b04 */
[----:B------:R-:W-:Y:S05]  /*0aa0*/  @P0 BRA `(.L_x_11067) ;  /* 0x0000000000300947 */ /* 0x000fea0003800000 */
[----:B0-----:R-:W0:Y:S01]  /*0ab0*/  LDC.64 R6, c[0x0][0x3a0] ;  /* 0x0000e800ff067b82 */ /* 0x001e220000000a00 */
[----:B------:R-:W-:Y:S01]  /*0ac0*/  LEA R11, R3, R0, 0xa ;  /* 0x00000000030b7211 */ /* 0x000fe200078e50ff */
[----:B------:R-:W-:-:S04]  /*0ad0*/  VIADD R0, R0, 0x80 ;  /* 0x0000008000007836 */ /* 0x000fc80000000000 */
[----:B0-----:R-:W-:-:S05]  /*0ae0*/  IMAD.WIDE.U32 R6, R11, 0x8, R6 ;  /* 0x000000080b067825 */ /* 0x001fca00078e0006 */
[----:B------:R0:W-:Y:S02]  /*0af0*/  STG.E.64 desc[UR4][R6.64], R44 ;  /* 0x0000002c06007986 */ /* 0x0001e4000c101b04 */
.L_x_11066:
[----:B------:R-:W-:-:S13]  /*0b00*/  ISETP.GE.U32.AND P0, PT, R0, R5, PT ;  /* 0x000000050000720c */ /* 0x000fda0003f06070 */
[----:B------:R-:W-:Y:S05]  /*0b10*/  @P0 BRA `(.L_x_11068) ;  /* 0x0000000000300947 */ /* 0x000fea0003800000 */
[----:B0-----:R-:W0:Y:S01]  /*0b20*/  LDC.64 R6, c[0x0][0x3a0] ;  /* 0x0000e800ff067b82 */ /* 0x001e220000000a00 */
[----:B------:R-:W-:Y:S01]  /*0b30*/  LEA R11, R3, R0, 0xa ;  /* 0x00000000030b7211 */ /* 0x000fe200078e50ff */
[----:B------:R-:W-:-:S04]  /*0b40*/  VIADD R0, R0, 0x80 ;  /* 0x0000008000007836 */ /* 0x000fc80000000000 */
[----:B0-----:R-:W-:-:S05]  /*0b50*/  IMAD.WIDE.U32 R6, R11, 0x8, R6 ;  /* 0x000000080b067825 */ /* 0x001fca00078e0006 */
[----:B------:R1:W-:Y:S02]  /*0b60*/  STG.E.64 desc[UR4][R6.64], R8 ;  /* 0x0000000806007986 */ /* 0x0003e4000c101b04 */
.L_x_11067:
[----:B------:R-:W-:-:S13]  /*0b70*/  ISETP.GE.U32.AND P0, PT, R0, R5, PT ;  /* 0x000000050000720c */ /* 0x000fda0003f06070 */
[----:B------:R-:W-:Y:S05]  /*0b80*/  @P0 BRA `(.L_x_11069) ;  /* 0x0000000000340947 */ /* 0x000fea0003800000 */
[----:B01----:R-:W0:Y:S01]  /*0b90*/  LDC.64 R6, c[0x0][0x3a0] ;  /* 0x0000e800ff067b82 */ /* 0x003e220000000a00 */
[----:B------:R-:W-:Y:S01]  /*0ba0*/  LEA R9, R3, R0, 0xa ;  /* 0x0000000003097211 */ /* 0x000fe200078e50ff */
[----:B------:R-:W-:-:S04]  /*0bb0*/  VIADD R0, R0, 0x80 ;  /* 0x0000008000007836 */ /* 0x000fc80000000000 */
[----:B0-----:R-:W-:-:S05]  /*0bc0*/  IMAD.WIDE.U32 R6, R9, 0x8, R6 ;  /* 0x0000000809067825 */ /* 0x001fca00078e0006 */
[----:B------:R1:W-:Y:S02]  /*0bd0*/  STG.E.64 desc[UR4][R6.64], R16 ;  /* 0x0000001006007986 */ /* 0x0003e4000c101b04 */
.L_x_11068:
[----:B------:R-:W-:-:S13]  /*0be0*/  ISETP.GE.U32.AND P0, PT, R0, R5, PT ;  /* 0x000000050000720c */ /* 0x000fda0003f06070 */
[----:B------:R-:W-:Y:S05]  /*0bf0*/  @P0 BREAK.RELIABLE B1 ;  /* 0x0000000000010942 */ /* 0x000fea0003800100 */
[----:B------:R-:W-:Y:S05]  /*0c00*/  @P0 BRA `(.L_x_11070) ;  /* 0x0000000000300947 */ /* 0x000fea0003800000 */
[----:B01----:R-:W0:Y:S01]  /*0c10*/  LDC.64 R6, c[0x0][0x3a0] ;  /* 0x0000e800ff067b82 */ /* 0x003e220000000a00 */
[----:B------:R-:W-:Y:S01]  /*0c20*/  LEA R9, R3, R0, 0xa ;  /* 0x0000000003097211 */ /* 0x000fe200078e50ff */
[----:B------:R-:W-:-:S04]  /*0c30*/  VIADD R0, R0, 0x80 ;  /* 0x0000008000007836 */ /* 0x000fc80000000000 */
[----:B0-----:R-:W-:-:S05]  /*0c40*/  IMAD.WIDE.U32 R6, R9, 0x8, R6 ;  /* 0x0000000809067825 */ /* 0x001fca00078e0006 */
[----:B------:R2:W-:Y:S02]  /*0c50*/  STG.E.64 desc[UR4][R6.64], R22 ;  /* 0x0000001606007986 */ /* 0x0005e4000c101b04 */
.L_x_11069:
[----:B------:R-:W-:Y:S05]  /*0c60*/  BSYNC.RELIABLE B1 ;  /* 0x0000000000017941 */ /* 0x000fea0003800100 */
.L_x_11065:
[----:B------:R-:W-:-:S13]  /*0c70*/  ISETP.GE.U32.AND P0, PT, R0, R5, PT ;  /* 0x000000050000720c */ /* 0x000fda0003f06070 */
[----:B012---:R-:W0:Y:S01]  /*0c80*/  @!P0 LDC.64 R6, c[0x0][0x3a0] ;  /* 0x0000e800ff068b82 */ /* 0x007e220000000a00 */
[----:B------:R-:W-:Y:S01]  /*0c90*/  @!P0 LEA R9, R3, R0, 0xa ;  /* 0x0000000003098211 */ /* 0x000fe200078e50ff */
[----:B------:R-:W-:-:S04]  /*0ca0*/  @!P0 VIADD R0, R0, 0x80 ;  /* 0x0000008000008836 */ /* 0x000fc80000000000 */
[----:B0-----:R-:W-:-:S05]  /*0cb0*/  @!P0 IMAD.WIDE.U32 R6, R9, 0x8, R6 ;  /* 0x0000000809068825 */ /* 0x001fca00078e0006 */
[----:B------:R2:W-:Y:S02]  /*0cc0*/  @!P0 STG.E.64 desc[UR4][R6.64], R20 ;  /* 0x0000001406008986 */ /* 0x0005e4000c101b04 */
.L_x_11070:
[----:B------:R-:W-:Y:S05]  /*0cd0*/  BSYNC.RECONVERGENT B0 ;  /* 0x0000000000007941 */ /* 0x000fea0003800200 */
.L_x_11064:
[----:B------:R-:W-:Y:S05]  /*0ce0*/  WARPSYNC.ALL ;  /* 0x0000000000007948 */ /* 0x000fea0003800000 */
[----:B------:R-:W-:-:S13]  /*0cf0*/  ISETP.GE.U32.AND P0, PT, R0, R5, PT ;  /* 0x000000050000720c */ /* 0x000fda0003f06070 */
[----:B------:R-:W-:Y:S05]  /*0d00*/  @P0 EXIT ;  /* 0x000000000000094d */ /* 0x000fea0003800000 */
[----:B------:R-:W3:Y:S01]  /*0d10*/  LDC.64 R4, c[0x0][0x3a0] ;  /* 0x0000e800ff047b82 */ /* 0x000ee20000000a00 */
[----:B------:R-:W-:-:S05]  /*0d20*/  LEA R3, R3, R0, 0xa ;  /* 0x0000000003037211 */ /* 0x000fca00078e50ff */
[----:B---3--:R-:W-:-:S05]  /*0d30*/  IMAD.WIDE.U32 R2, R3, 0x8, R4 ;  /* 0x0000000803027825 */ /* 0x008fca00078e0004 */
[----:B------:R-:W-:Y:S01]  /*0d40*/  STG.E.64 desc[UR4][R2.64], R48 ;  /* 0x0000003002007986 */ /* 0x000fe2000c101b04 */
[----:B------:R-:W-:Y:S05]  /*0d50*/  EXIT ;  /* 0x000000000000794d */ /* 0x000fea0003800000 */
.L_x_11063:
[----:B------:R-:W0:Y:S01]  /*0d60*/  S2R R53, SR_TID.X ;  /* 0x0000000000357919 */ /* 0x000e220000002100 */
[----:B------:R-:W1:Y:S01]  /*0d70*/  LDC.64 R4, c[0x0][0x3b0] ;  /* 0x0000ec00ff047b82 */ /* 0x000e620000000a00 */
[----:B------:R-:W-:Y:S01]  /*0d80*/  IMAD.SHL.U32 R3, R3, 0x400, RZ ;  /* 0x0000040003037824 */ /* 0x000fe200078e00ff */
[----:B------:R-:W2:Y:S06]  /*0d90*/  LDCU.64 UR6, c[0x0][0x390] ;  /* 0x00007200ff0677ac */ /* 0x000eac0008000a00 */
[----:B------:R-:W3:Y:S08]  /*0da0*/  LDC.64 R8, c[0x0][0x3b8] ;  /* 0x0000ee00ff087b82 */ /* 0x000ef00000000a00 */
[----:B------:R-:W4:Y:S01]  /*0db0*/  LDC.64 R28, c[0x0][0x3a8] ;  /* 0x0000ea00ff1c7b82 */ /* 0x000f220000000a00 */
[----:B------:R-:W5:Y:S01]  /*0dc0*/  S2R R0, SR_TID.X ;  /* 0x0000000000007919 */ /* 0x000f620000002100 */
[----:B------:R-:W5:Y:S01]  /*0dd0*/  LDCU.64 UR8, c[0x0][0x388] ;  /* 0x00007100ff0877ac */ /* 0x000f620008000a00 */
[----:B-1----:R-:W-:-:S04]  /*0de0*/  IMAD.WIDE.U32 R4, R3, 0x8, R4 ;  /* 0x0000000803047825 */ /* 0x002fc800078e0004 */
[----:B0-----:R-:W-:-:S04]  /*0df0*/  IMAD.WIDE.U32 R48, R53, 0x10, R4 ;  /* 0x0000001035307825 */ /* 0x001fc800078e0004 */
[----:B---3--:R-:W-:Y:S01]  /*0e00*/  IMAD.WIDE.U32 R8, R3, 0x8, R8 ;  /* 0x0000000803087825 */ /* 0x008fe200078e0008 */
[----:B------:R-:W2:Y:S04]  /*0e10*/  LDG.E.128 R4, desc[UR4][R48.64] ;  /* 0x0000000430047981 */ /* 0x000ea8000c1e1d00 */
[----:B------:R-:W3:Y:S01]  /*0e20*/  LDG.E.128 R12, desc[UR4][R48.64+0x800] ;  /* 0x00080004300c7981 */ /* 0x000ee2000c1e1d00 */
[----:B------:R-:W-:-:S03]  /*0e30*/  IMAD.WIDE.U32 R32, R53, 0x10, R8 ;  /* 0x0000001035207825 */ /* 0x000fc600078e0008 */
[----:B------:R-:W5:Y:S04]  /*0e40*/  LDG.E.128 R20, desc[UR4][R48.64+0x1000] ;  /* 0x0010000430147981 */ /* 0x000f68000c1e1d00 */
[----:B------:R-:W3:Y:S01]  /*0e50*/  LDG.E.128 R8, desc[UR4][R32.64] ;  /* 0x0000000420087981 */ /* 0x000ee2000c1e1d00 */
[----:B----4-:R-:W-:-:S03]  /*0e60*/  IMAD.WIDE.U32 R28, R3, 0x8, R28 ;  /* 0x00000008031c7825 */ /* 0x010fc600078e001c */
[----:B------:R-:W4:Y:S01]  /*0e70*/  LDG.E.128 R24, desc[UR4][R48.64+0x1800] ;  /* 0x0018000430187981 */ /* 0x000f22000c1e1d00 */
[----:B------:R-:W-:-:S03]  /*0e80*/  IMAD.WIDE.U32 R52, R53, 0x10, R28 ;  /* 0x0000001035347825 */ /* 0x000fc600078e001c */
[----:B------:R-:W4:Y:S04]  /*0e90*/  LDG.E.128 R16, desc[UR4][R32.64+0x800] ;  /* 0x0008000420107981 */ /* 0x000f28000c1e1d00 */
[----:B------:R-:W4:Y:S04]  /*0ea0*/  LDG.E.128 R28, desc[UR4][R32.64+0x1000] ;  /* 0x00100004201c7981 */ /* 0x000f28000c1e1d00 */
[----:B------:R-:W4:Y:S04]  /*0eb0*/  LDG.E.128 R36, desc[UR4][R52.64] ;  /* 0x0000000434247981 */ /* 0x000f28000c1e1d00 */
[----:B------:R-:W4:Y:S04]  /*0ec0*/  LDG.E.128 R40, desc[UR4][R52.64+0x800] ;  /* 0x0008000434287981 */ /* 0x000f28000c1e1d00 */
[----:B------:R-:W4:Y:S04]  /*0ed0*/  LDG.E.128 R32, desc[UR4][R32.64+0x1800] ;  /* 0x0018000420207981 */ /* 0x000f28000c1e1d00 */
[----:B------:R-:W4:Y:S04]  /*0ee0*/  LDG.E.128 R44, desc[UR4][R52.64+0x1000] ;  /* 0x00100004342c7981 */ /* 0x000f28000c1e1d00 */
[----:B------:R-:W4:Y:S01]  /*0ef0*/  LDG.E.128 R48, desc[UR4][R52.64+0x1800] ;  /* 0x0018000434307981 */ /* 0x000f22000c1e1d00 */
[----:B--2---:R-:W-:-:S08]  /*0f00*/  DMUL R4, R4, UR6 ;  /* 0x0000000604047c28 */ /* 0x004fd00008000000 */
[----:B---3--:R-:W-:Y:S02]  /*0f10*/  DMUL R8, R8, R4 ;  /* 0x0000000408087228 */ /* 0x008fe40000000000 */
[----:B------:R-:W0:Y:S01]  /*0f20*/  LDC.64 R4, c[0x0][0x3a0] ;  /* 0x0000e800ff047b82 */ /* 0x000e220000000a00 */
[----:B------:R-:W-:Y:S02]  /*0f30*/  DMUL R6, R6, UR6 ;  /* 0x0000000606067c28 */ /* 0x000fe40008000000 */
[----:B------:R-:W-:Y:S02]  /*0f40*/  DMUL R12, R12, UR6 ;  /* 0x000000060c0c7c28 */ /* 0x000fe40008000000 */
[----:B------:R-:W-:Y:S02]  /*0f50*/  DMUL R14, R14, UR6 ;  /* 0x000000060e0e7c28 */ /* 0x000fe40008000000 */
[----:B-----5:R-:W-:Y:S02]  /*0f60*/  DMUL R20, R20, UR6 ;  /* 0x0000000614147c28 */ /* 0x020fe40008000000 */
[----:B------:R-:W-:-:S02]  /*0f70*/  DMUL R22, R22, UR6 ;  /* 0x0000000616167c28 */ /* 0x000fc40008000000 */
[----:B----4-:R-:W-:Y:S02]  /*0f80*/  DMUL R24, R24, UR6 ;  /* 0x0000000618187c28 */ /* 0x010fe40008000000 */
[----:B------:R-:W-:Y:S02]  /*0f90*/  DMUL R26, R26, UR6 ;  /* 0x000000061a1a7c28 */ /* 0x000fe40008000000 */
[----:B------:R-:W-:Y:S02]  /*0fa0*/  DMUL R10, R10, R6 ;  /* 0x000000060a0a7228 */ /* 0x000fe40000000000 */
[----:B------:R-:W-:Y:S02]  /*0fb0*/  DMUL R16, R16, R12 ;  /* 0x0000000c10107228 */ /* 0x000fe40000000000 */
[----:B------:R-:W-:Y:S02]  /*0fc0*/  DMUL R14, R18, R14 ;  /* 0x0000000e120e7228 */ /* 0x000fe40000000000 */
[----:B------:R-:W-:-:S02]  /*0fd0*/  DMUL R20, R28, R20 ;  /* 0x000000141c147228 */ /* 0x000fc40000000000 */
[----:B------:R-:W-:Y:S02]  /*0fe0*/  DMUL R22, R30, R22 ;  /* 0x000000161e167228 */ /* 0x000fe40000000000 */
[----:B------:R-:W-:Y:S02]  /*0ff0*/  DMUL R24, R32, R24 ;  /* 0x0000001820187228 */ /* 0x000fe40000000000 */
[----:B------:R-:W-:Y:S01]  /*1000*/  DMUL R26, R34, R26 ;  /* 0x0000001a221a7228 */ /* 0x000fe20000000000 */
[----:B0-----:R-:W-:Y:S01]  /*1010*/  IMAD.WIDE.U32 R4, R3, 0x8, R4 ;  /* 0x0000000803047825 */ /* 0x001fe200078e0004 */
[----:B------:R-:W-:Y:S02]  /*1020*/  DFMA R8, R36, UR8, R8 ;  /* 0x0000000824087c2b */ /* 0x000fe40008000008 */
[----:B------:R-:W-:Y:S02]  /*1030*/  DFMA R10, R38, UR8, R10 ;  /* 0x00000008260a7c2b */ /* 0x000fe4000800000a */
[----:B------:R-:W-:-:S02]  /*1040*/  DFMA R40, R40, UR8, R16 ;  /* 0x0000000828287c2b */ /* 0x000fc40008000010 */
[----:B------:R-:W-:Y:S02]  /*1050*/  DFMA R42, R42, UR8, R14 ;  /* 0x000000082a2a7c2b */ /* 0x000fe4000800000e */
[----:B------:R-:W-:Y:S02]  /*1060*/  DFMA R20, R44, UR8, R20 ;  /* 0x000000082c147c2b */ /* 0x000fe40008000014 */
[----:B------:R-:W-:Y:S02]  /*1070*/  DFMA R22, R46, UR8, R22 ;  /* 0x000000082e167c2b */ /* 0x000fe40008000016 */
[----:B------:R-:W-:Y:S02]  /*1080*/  DFMA R24, R48, UR8, R24 ;  /* 0x0000000830187c2b */ /* 0x000fe40008000018 */
[----:B------:R-:W-:Y:S01]  /*1090*/  DFMA R26, R50, UR8, R26 ;  /* 0x00000008321a7c2b */ /* 0x000fe2000800001a */
[----:B------:R-:W-:-:S05]  /*10a0*/  IMAD.WIDE.U32 R4, R0, 0x10, R4 ;  /* 0x0000001000047825 */ /* 0x000fca00078e0004 */
[----:B------:R-:W-:Y:S04]  /*10b0*/  STG.E.128 desc[UR4][R4.64], R8 ;  /* 0x0000000804007986 */ /* 0x000fe8000c101d04 */
[----:B------:R-:W-:Y:S04]  /*10c0*/  STG.E.128 desc[UR4][R4.64+0x800], R40 ;  /* 0x0008002804007986 */ /* 0x000fe8000c101d04 */
[----:B------:R-:W-:Y:S04]  /*10d0*/  STG.E.128 desc[UR4][R4.64+0x1000], R20 ;  /* 0x0010001404007986 */ /* 0x000fe8000c101d04 */
[----:B------:R-:W-:Y:S01]  /*10e0*/  STG.E.128 desc[UR4][R4.64+0x1800], R24 ;  /* 0x0018001804007986 */ /* 0x000fe2000c101d04 */
[----:B------:R-:W-:Y:S05]  /*10f0*/  EXIT ;  /* 0x000000000000794d */ /* 0x000fea0003800000 */
.L_x_11071:
        /* <DEDUP_REMOVED lines=16> */
.L_x_23907:


//--------------------- .text._ZN2at6native29vectorized_elementwise_kernelILi4EZZZNS0_54_GLOBAL__N__d8c5977b_16_LinearAlgebra_cu_35b291db_316116addr_kernel_cudaERNS_14TensorIteratorERKN3c106ScalarES8_ENKUlvE_clEvENKUlvE4_clEvEUldddE0_St5arrayIPcLm4EEEEviT0_T1_ --------------------------
	.section	.text._ZN2at6native29vectorized_elementwise_kernelILi4EZZZNS0_54_GLOBAL__N__d8c5977b_16_LinearAlgebra_cu_35b291db_316116addr_kernel_cudaERNS_14TensorIteratorERKN3c106ScalarES8_ENKUlvE_clEvENKUlvE4_clEvEUldddE0_St5arrayIPcLm4EEEEviT0_T1_,"ax",@progbits
	.align	128
        .global         _ZN2at6native29vectorized_elementwise_kernelILi4EZZZNS0_54_GLOBAL__N__d8c5977b_16_LinearAlgebra_cu_35b291db_316116addr_kernel_cudaERNS_14TensorIteratorERKN3c106ScalarES8_ENKUlvE_clEvENKUlvE4_clEvEUldddE0_St5arrayIPcLm4EEEEviT0_T1_
        .type           _ZN2at6native29vectorized_elementwise_kernelILi4EZZZNS0_54_GLOBAL__N__d8c5977b_16_LinearAlgebra_cu_35b291db_316116addr_kernel_cudaERNS_14TensorIteratorERKN3c106ScalarES8_ENKUlvE_clEvENKUlvE4_clEvEUldddE0_St5arrayIPcLm4EEEEviT0_T1_,@function
        .size           _ZN2at6native29vectorized_elementwise_kernelILi4EZZZNS0_54_GLOBAL__N__d8c5977b_16_LinearAlgebra_cu_35b291db_316116addr_kernel_cudaERNS_14TensorIteratorERKN3c106ScalarES8_ENKUlvE_clEvENKUlvE4_clEvEUldddE0_St5arrayIPcLm4EEEEviT0_T1_,(.L_x_23908 - _ZN2at6native29vectorized_elementwise_kernelILi4EZZZNS0_54_GLOBAL__N__d8c5977b_16_LinearAlgebra_cu_35b291db_316116addr_kernel_cudaERNS_14TensorIteratorERKN3c106ScalarES8_ENKUlvE_clEvENKUlvE4_clEvEUldddE0_St5arrayIPcLm4EEEEviT0_T1_)
        .other          _ZN2at6native29vectorized_elementwise_kernelILi4EZZZNS0_54_GLOBAL__N__d8c5977b_16_LinearAlgebra_cu_35b291db_316116addr_kernel_cudaERNS_14TensorIteratorERKN3c106ScalarES8_ENKUlvE_clEvENKUlvE4_clEvEUldddE0_St5arrayIPcLm4EEEEviT0_T1_,@"STO_CUDA_ENTRY STV_DEFAULT"
_ZN2at6native29vectorized_elementwise_kernelILi4EZZZNS0_54_GLOBAL__N__d8c5977b_16_LinearAlgebra_cu_35b291db_316116addr_kernel_cudaERNS_14TensorIteratorERKN3c106ScalarES8_ENKUlvE_clEvENKUlvE4_clEvEUldddE0_St5arrayIPcLm4EEEEviT0_T1_:
.text._ZN2at6native29vectorized_elementwise_kernelILi4EZZZNS0_54_GLOBAL__N__d8c5977b_16_LinearAlgebra_cu_35b291db_316116addr_kernel_cudaERNS_14TensorIteratorERKN3c106ScalarES8_ENKUlvE_clEvENKUlvE4_clEvEUldddE0_St5arrayIPcLm4EEEEviT0_T1_:
        /* <DEDUP_REMOVED lines=176> */
.L_x_11075:
[----:B------:R-:W-:-:S13]  /*0b00*/  ISETP.GE.U32.AND P0, PT, R0, R5, PT ;  /* 0x000000050000720c */ /* 0x000fda0003f06070 */
[----:B------:R-:W-:Y:S05]  /*0b10*/  @P0 BRA `(.L_x_11077) ;  /* 0x0000000000300947 */ /* 0x000fea0003800000 */
[----:B0-----:R-:W0:Y:S01]  /*0b20*/  LDC.64 R6, c[0x0][0x3a0] ;  /* 0x0000e800ff067b82 */ /* 0x001e220000000a00 */
[----:B------:R-:W-:Y:S01]  /*0b30*/  LEA R11, R3, R0, 0xa ;  /* 0x00000000030b7211 */ /* 0x000fe200078e50ff */
[----:B------:R-:W-:-:S04]  /*0b40*/  VIADD R0, R0, 0x80 ;  /* 0x0000008000007836 */ /* 0x000fc80000000000 */
[----:B0-----:R-:W-:-:S05]  /*0b50*/  IMAD.WIDE.U32 R6, R11, 0x8, R6 ;  /* 0x000000080b067825 */ /* 0x001fca00078e0006 */
[----:B------:R1:W-:Y:S02]  /*0b60*/  STG.E.64 desc[UR4][R6.64], R8 ;  /* 0x0000000806007986 */ /* 0x0003e4000c101b04 */
.L_x_11076:
[----:B------:R-:W-:-:S13]  /*0b70*/  ISETP.GE.U32.AND P0, PT, R0, R5, PT ;  /* 0x000000050000720c */ /* 0x000fda0003f06070 */
[----:B------:R-:W-:Y:S05]  /*0b80*/  @P0 BRA `(.L_x_11078) ;  /* 0x0000000000340947 */ /* 0x000fea0003800000 */
[----:B01----:R-:W0:Y:S01]  /*0b90*/  LDC.64 R6, c[0x0][0x3a0] ;  /* 0x0000e800ff067b82 */ /* 0x003e220000000a00 */
[----:B------:R-:W-:Y:S01]  /*0ba0*/  LEA R9, R3, R0, 0xa ;  /* 0x0000000003097211 */ /* 0x000fe200078e50ff */
[----:B------:R-:W-:-:S04]  /*0bb0*/  VIADD R0, R0, 0x80 ;  /* 0x0000008000007836 */ /* 0x000fc80000000000 */
[----:B0-----:R-:W-:-:S05]  /*0bc0*/  IMAD.WIDE.U32 R6, R9, 0x8, R6 ;  /* 0x0000000809067825 */ /* 0x001fca00078e0006 */
[----:B------:R1:W-:Y:S02]  /*0bd0*/  STG.E.64 desc[UR4][R6.64], R16 ;  /* 0x0000001006007986 */ /* 0x0003e4000c101b04 */
.L_x_11077:
        /* <DEDUP_REMOVED lines=8> */
.L_x_11078:
[----:B------:R-:W-:Y:S05]  /*0c60*/  BSYNC.RELIABLE B1 ;  /* 0x0000000000017941 */ /* 0x000fea0003800100 */
.L_x_11074:
[----:B------:R-:W-:-:S13]  /*0c70*/  ISETP.GE.U32.AND P0, PT, R0, R5, PT ;  /* 0x000000050000720c */ /* 0x000fda0003f06070 */
[----:B012---:R-:W0:Y:S01]  /*0c80*/  @!P0 LDC.64 R6, c[0x0][0x3a0] ;  /* 0x0000e800ff068b82 */ /* 0x007e220000000a00 */
[----:B------:R-:W-:Y:S01]  /*0c90*/  @!P0 LEA R9, R3, R0, 0xa ;  /* 0x0000000003098211 */ /* 0x000fe200078e50ff */
[----:B------:R-:W-:-:S04]  /*0ca0*/  @!P0 VIADD R0, R0, 0x80 ;  /* 0x0000008000008836 */ /* 0x000fc80000000000 */
[----:B0-----:R-:W-:-:S05]  /*0cb0*/  @!P0 IMAD.WIDE.U32 R6, R9, 0x8, R6 ;  /* 0x0000000809068825 */ /* 0x001fca00078e0006 */
[----:B------:R2:W-:Y:S02]  /*0cc0*/  @!P0 STG.E.64 desc[UR4][R6.64], R20 ;  /* 0x0000001406008986 */ /* 0x0005e4000c101b04 */
.L_x_11079:
[----:B------:R-:W-:Y:S05]  /*0cd0*/  BSYNC.RECONVERGENT B0 ;  /* 0x0000000000007941 */ /* 0x000fea0003800200 */
.L_x_11073:
        /* <DEDUP_REMOVED lines=8> */
.L_x_11072:
        /* <DEDUP_REMOVED lines=11> */
[----:B------:R-:W2:Y:S03]  /*0e10*/  LDG.E.ENL2.256 R8, R4, desc[UR4][R20.64] ;  /* 0xfe0000041404797e */ /* 0x000ea60008121908 */
[----:B------:R-:W-:-:S05]  /*0e20*/  IMAD.WIDE.U32 R30, R53, 0x20, R12 ;  /* 0x00000020351e7825 */ /* 0x000fca00078e000c */
[----:B------:R-:W3:Y:S01]  /*0e30*/  LDG.E.ENL2.256 R16, R12, desc[UR4][R30.64] ;  /* 0xfe0000041e0c797e */ /* 0x000ee20008121910 */
[----:B----4-:R-:W-:-:S03]  /*0e40*/  IMAD.WIDE.U32 R28, R3, 0x8, R28 ;  /* 0x00000008031c7825 */ /* 0x010fc600078e001c */
[----:B------:R-:W4:Y:S01]  /*0e50*/  LDG.E.ENL2.256 R24, R20, desc[UR4][R20.64+0x1000] ;  /* 0xfe0080041414797e */ /* 0x000f220008121918 */
[----:B------:R-:W-:-:S03]  /*0e60*/  IMAD.WIDE.U32 R52, R53, 0x20, R28 ;  /* 0x0000002035347825 */ /* 0x000fc600078e001c */
[----:B------:R-:W5:Y:S04]  /*0e70*/  LDG.E.ENL2.256 R32, R28, desc[UR4][R30.64+0x1000] ;  /* 0xfe0080041e1c797e */ /* 0x000f680008121920 */
[----:B------:R-:W5:Y:S04]  /*0e80*/  LDG.E.ENL2.256 R40, R36, desc[UR4][R52.64] ;  /* 0xfe0000043424797e */ /* 0x000f680008121928 */
[----:B------:R-:W5:Y:S01]  /*0e90*/  LDG.E.ENL2.256 R48, R44, desc[UR4][R52.64+0x1000] ;  /* 0xfe008004342c797e */ /* 0x000f620008121930 */
[----:B--2---:R-:W-:Y:S02]  /*0ea0*/  DMUL R8, R8, UR6 ;  /* 0x0000000608087c28 */ /* 0x004fe40008000000 */
[----:B------:R-:W-:-:S02]  /*0eb0*/  DMUL R4, R4, UR6 ;  /* 0x0000000604047c28 */ /* 0x000fc40008000000 */
[----:B------:R-:W-:Y:S02]  /*0ec0*/  DMUL R6, R6, UR6 ;  /* 0x0000000606067c28 */ /* 0x000fe40008000000 */
[----:B------:R-:W-:Y:S02]  /*0ed0*/  DMUL R10, R10, UR6 ;  /* 0x000000060a0a7c28 */ /* 0x000fe40008000000 */
[----:B---3--:R-:W-:Y:S02]  /*0ee0*/  DMUL R16, R16, R8 ;  /* 0x0000000810107228 */ /* 0x008fe40000000000 */
[----:B------:R-:W0:Y:S01]  /*0ef0*/  LDC.64 R8, c[0x0][0x3a0] ;  /* 0x0000e800ff087b82 */ /* 0x000e220000000a00 */
[----:B------:R-:W-:Y:S02]  /*0f00*/  DMUL R4, R12, R4 ;  /* 0x000000040c047228 */ /* 0x000fe40000000000 */
[----:B----4-:R-:W-:Y:S02]  /*0f10*/  DMUL R20, R20, UR6 ;  /* 0x0000000614147c28 */ /* 0x010fe40008000000 */
[----:B------:R-:W-:-:S02]  /*0f20*/  DMUL R22, R22, UR6 ;  /* 0x0000000616167c28 */ /* 0x000fc40008000000 */
[----:B------:R-:W-:Y:S02]  /*0f30*/  DMUL R24, R24, UR6 ;  /* 0x0000000618187c28 */ /* 0x000fe40008000000 */
[----:B------:R-:W-:Y:S02]  /*0f40*/  DMUL R26, R26, UR6 ;  /* 0x000000061a1a7c28 */ /* 0x000fe40008000000 */
[----:B------:R-:W-:Y:S02]  /*0f50*/  DMUL R6, R14, R6 ;  /* 0x000000060e067228 */ /* 0x000fe40000000000 */
[----:B------:R-:W-:Y:S02]  /*0f60*/  DMUL R10, R18, R10 ;  /* 0x0000000a120a7228 */ /* 0x000fe40000000000 */
[----:B-----5:R-:W-:Y:S02]  /*0f70*/  DMUL R20, R28, R20 ;  /* 0x000000141c147228 */ /* 0x020fe40000000000 */
[----:B------:R-:W-:-:S02]  /*0f80*/  DMUL R22, R30, R22 ;  /* 0x000000161e167228 */ /* 0x000fc40000000000 */
[----:B------:R-:W-:Y:S02]  /*0f90*/  DMUL R24, R32, R24 ;  /* 0x0000001820187228 */ /* 0x000fe40000000000 */
[----:B------:R-:W-:Y:S02]  /*0fa0*/  DMUL R26, R34, R26 ;  /* 0x0000001a221a7228 */ /* 0x000fe40000000000 */
[----:B------:R-:W-:Y:S01]  /*0fb0*/  DFMA R4, R36, UR8, R4 ;  /* 0x0000000824047c2b */ /* 0x000fe20008000004 */
[----:B0-----:R-:W-:Y:S01]  /*0fc0*/  IMAD.WIDE.U32 R8, R3, 0x8, R8 ;  /* 0x0000000803087825 */ /* 0x001fe200078e0008 */
[----:B------:R-:W-:Y:S02]  /*0fd0*/  DFMA R6, R38, UR8, R6 ;  /* 0x0000000826067c2b */ /* 0x000fe40008000006 */
[----:B------:R-:W-:Y:S02]  /*0fe0*/  DFMA R40, R40, UR8, R16 ;  /* 0x0000000828287c2b */ /* 0x000fe40008000010 */
[----:B------:R-:W-:Y:S01]  /*0ff0*/  DFMA R42, R42, UR8, R10 ;  /* 0x000000082a2a7c2b */ /* 0x000fe2000800000a */
[----:B------:R-:W-:Y:S01]  /*1000*/  IMAD.WIDE.U32 R8, R0, 0x20, R8 ;  /* 0x0000002000087825 */ /* 0x000fe200078e0008 */
[----:B------:R-:W-:-:S02]  /*1010*/  DFMA R20, R44, UR8, R20 ;  /* 0x000000082c147c2b */ /* 0x000fc40008000014 */
[----:B------:R-:W-:Y:S02]  /*1020*/  DFMA R22, R46, UR8, R22 ;  /* 0x000000082e167c2b */ /* 0x000fe40008000016 */
[----:B------:R-:W-:Y:S01]  /*1030*/  DFMA R24, R48, UR8, R24 ;  /* 0x0000000830187c2b */ /* 0x000fe20008000018 */
[----:B------:R-:W-:Y:S01]  /*1040*/  STG.E.ENL2.256 desc[UR4][R8.64], R4, R40 ;  /* 0xf80000040828797f */ /* 0x000fe2000f121804 */
[----:B------:R-:W-:-:S07]  /*1050*/  DFMA R26, R50, UR8, R26 ;  /* 0x00000008321a7c2b */ /* 0x000fce000800001a */
[----:B------:R-:W-:Y:S01]  /*1060*/  STG.E.ENL2.256 desc[UR4][R8.64+0x1000], R20, R24 ;  /* 0xf80080140818797f */ /* 0x000fe2000f121804 */
[----:B------:R-:W-:Y:S05]  /*1070*/  EXIT ;  /* 0x000000000000794d */ /* 0x000fea0003800000 */
.L_x_11080:
        /* <DEDUP_REMOVED lines=16> */
.L_x_23908:


//--------------------- .text._ZN2at6native29vectorized_elementwise_kernelILi8EZZZNS0_54_GLOBAL__N__d8c5977b_16_LinearAlgebra_cu_35b291db_316116addr_kernel_cudaERNS_14TensorIteratorERKN3c106ScalarES8_ENKUlvE_clEvENKUlvE4_clEvEUldddE0_St5arrayIPcLm4EEEEviT0_T1_ --------------------------
	.section	.text._ZN2at6native29vectorized_elementwise_kernelILi8EZZZNS0_54_GLOBAL__N__d8c5977b_16_LinearAlgebra_cu_35b291db_316116addr_kernel_cudaERNS_14TensorIteratorERKN3c106ScalarES8_ENKUlvE_clEvENKUlvE4_clEvEUldddE0_St5arrayIPcLm4EEEEviT0_T1_,"ax",@progbits
	.align	128
        .global         _ZN2at6native29vectorized_elementwise_kernelILi8EZZZNS0_54_GLOBAL__N__d8c5977b_16_LinearAlgebra_cu_35b291db_316116addr_kernel_cudaERNS_14TensorIteratorERKN3c106ScalarES8_ENKUlvE_clEvENKUlvE4_clEvEUldddE0_St5arrayIPcLm4EEEEviT0_T1_
        .type           _ZN2at6native29vectorized_elementwise_kernelILi8EZZZNS0_54_GLOBAL__N__d8c5977b_16_LinearAlgebra_cu_35b291db_316116addr_kernel_cudaERNS_14TensorIteratorERKN3c106ScalarES8_ENKUlvE_clEvENKUlvE4_clEvEUldddE0_St5arrayIPcLm4EEEEviT0_T1_,@function
        .size           _ZN2at6native29vectorized_elementwise_kernelILi8EZZZNS0_54_GLOBAL__N__d8c5977b_16_LinearAlgebra_cu_35b291db_316116addr_kernel_cudaERNS_14TensorIteratorERKN3c106ScalarES8_ENKUlvE_clEvENKUlvE4_clEvEUldddE0_St5arrayIPcLm4EEEEviT0_T1_,(.L_x_23909 - _ZN2at6native29vectorized_elementwise_kernelILi8EZZZNS0_54_GLOBAL__N__d8c5977b_16_LinearAlgebra_cu_35b291db_316116addr_kernel_cudaERNS_14TensorIteratorERKN3c106ScalarES8_ENKUlvE_clEvENKUlvE4_clEvEUldddE0_St5arrayIPcLm4EEEEviT0_T1_)
        .other          _ZN2at6native29vectorized_elementwise_kernelILi8EZZZNS0_54_GLOBAL__N__d8c5977b_16_LinearAlgebra_cu_35b291db_316116addr_kernel_cudaERNS_14TensorIteratorERKN3c106ScalarES8_ENKUlvE_clEvENKUlvE4_clEvEUldddE0_St5arrayIPcLm4EEEEviT0_T1_,@"STO_CUDA_ENTRY STV_DEFAULT"
_ZN2at6native29vectorized_elementwise_kernelILi8EZZZNS0_54_GLOBAL__N__d8c5977b_16_LinearAlgebra_cu_35b291db_316116addr_kernel_cudaERNS_14TensorIteratorERKN3c106ScalarES8_ENKUlvE_clEvENKUlvE4_clEvEUldddE0_St5arrayIPcLm4EEEEviT0_T1_:
.text._ZN2at6native29vectorized_elementwise_kernelILi8EZZZNS0_54_GLOBAL__N__d8c5977b_16_LinearAlgebra_cu_35b291db_316116addr_kernel_cudaERNS_14TensorIteratorERKN3c106ScalarES8_ENKUlvE_clEvENKUlvE4_clEvEUldddE0_St5arrayIPcLm4EEEEviT0_T1_:
        /* <DEDUP_REMOVED lines=176> */
.L_x_11084:
[----:B------:R-:W-:-:S13]  /*0b00*/  ISETP.GE.U32.AND P0, PT, R0, R5, PT ;  /* 0x000000050000720c */ /* 0x000fda0003f06070 */
[----:B------:R-:W-:Y:S05]  /*0b10*/  @P0 BRA `(.L_x_11086) ;  /* 0x0000000000300947 */ /* 0x000fea0003800000 */
[----:B0-----:R-:W0:Y:S01]  /*0b20*/  LDC.64 R6, c[0x0][0x3a0] ;  /* 0x0000e800ff067b82 */ /* 0x001e220000000a00 */
[----:B------:R-:W-:Y:S01]  /*0b30*/  LEA R11, R3, R0, 0xa ;  /* 0x00000000030b7211 */ /* 0x000fe200078e50ff */
[----:B------:R-:W-:-:S04]  /*0b40*/  VIADD R0, R0, 0x80 ;  /* 0x0000008000007836 */ /* 0x000fc80000000000 */
[----:B0-----:R-:W-:-:S05]  /*0b50*/  IMAD.WIDE.U32 R6, R11, 0x8, R6 ;  /* 0x000000080b067825 */ /* 0x001fca00078e0006 */
[----:B------:R1:W-:Y:S02]  /*0b60*/  STG.E.64 desc[UR4][R6.64], R8 ;  /* 0x0000000806007986 */ /* 0x0003e4000c101b04 */
.L_x_11085:
[----:B------:R-:W-:-:S13]  /*0b70*/  ISETP.GE.U32.AND P0, PT, R0, R5, PT ;  /* 0x000000050000720c */ /* 0x000fda0003f06070 */
[----:B------:R-:W-:Y:S05]  /*0b80*/  @P0 BRA `(.L_x_11087) ;  /* 0x0000000000340947 */ /* 0x000fea0003800000 */
[----:B01----:R-:W0:Y:S01]  /*0b90*/  LDC.64 R6, c[0x0][0x3a0] ;  /* 0x0000e800ff067b82 */ /* 0x003e220000000a00 */
[----:B------:R-:W-:Y:S01]  /*0ba0*/  LEA R9, R3, R0, 0xa ;  /* 0x0000000003097211 */ /* 0x000fe200078e50ff */
[----:B------:R-:W-:-:S04]  /*0bb0*/  VIADD R0, R0, 0x80 ;  /* 0x0000008000007836 */ /* 0x000fc80000000000 */
[----:B0-----:R-:W-:-:S05]  /*0bc0*/  IMAD.WIDE.U32 R6, R9, 0x8, R6 ;  /* 0x0000000809067825 */ /* 0x001fca00078e0006 */
[----:B------:R1:W-:Y:S02]  /*0bd0*/  STG.E.64 desc[UR4][R6.64], R16 ;  /* 0x0000001006007986 */ /* 0x0003e4000c101b04 */
.L_x_11086:
        /* <DEDUP_REMOVED lines=8> */
.L_x_11087:
[----:B------:R-:W-:Y:S05]  /*0c60*/  BSYNC.RELIABLE B1 ;  /* 0x0000000000017941 */ /* 0x000fea0003800100 */
.L_x_11083:
[----:B------:R-:W-:-:S13]  /*0c70*/  ISETP.GE.U32.AND P0, PT, R0, R5, PT ;  /* 0x000000050000720c */ /* 0x000fda0003f06070 */
[----:B012---:R-:W0:Y:S01]  /*0c80*/  @!P0 LDC.64 R6, c[0x0][0x3a0] ;  /* 0x0000e800ff068b82 */ /* 0x007e220000000a00 */
[----:B------:R-:W-:Y:S01]  /*0c90*/  @!P0 LEA R9, R3, R0, 0xa ;  /* 0x0000000003098211 */ /* 0x000fe200078e50ff */
[----:B------:R-:W-:-:S04]  /*0ca0*/  @!P0 VIADD R0, R0, 0x80 ;  /* 0x0000008000008836 */ /* 0x000fc80000000000 */
[----:B0-----:R-:W-:-:S05]  /*0cb0*/  @!P0 IMAD.WIDE.U32 R6, R9, 0x8, R6 ;  /* 0x0000000809068825 */ /* 0x001fca00078e0006 */
[----:B------:R2:W-:Y:S02]  /*0cc0*/  @!P0 STG.E.64 desc[UR4][R6.64], R20 ;  /* 0x0000001406008986 */ /* 0x0005e4000c101b04 */
.L_x_11088:
[----:B------:R-:W-:Y:S05]  /*0cd0*/  BSYNC.RECONVERGENT B0 ;  /* 0x0000000000007941 */ /* 0x000fea0003800200 */
.L_x_11082:
        /* <DEDUP_REMOVED lines=8> */
.L_x_11081:
        /* <DEDUP_REMOVED lines=50> */
.L_x_11089:
        /* <DEDUP_REMOVED lines=16> */
.L_x_23909:


//--------------------- .text._ZN2at6native18elementwise_kernelILi128ELi4EZNS0_15gpu_kernel_implIZZZNS0_54_GLOBAL__N__d8c5977b_16_LinearAlgebra_cu_35b291db_316116addr_kernel_cudaERNS_14TensorIteratorERKN3c106ScalarES9_ENKUlvE_clEvENKUlvE4_clEvEUldddE_EEvRNS_18TensorIteratorBaseERKT_EUliE_EEviT1_ --------------------------
	.section	.text._ZN2at6native18elementwise_kernelILi128ELi4EZNS0_15gpu_kernel_implIZZZNS0_54_GLOBAL__N__d8c5977b_16_LinearAlgebra_cu_35b291db_316116addr_kernel_cudaERNS_14TensorIteratorERKN3c106ScalarES9_ENKUlvE_clEvENKUlvE4_clEvEUldddE_EEvRNS_18TensorIteratorBaseERKT_EUliE_EEviT1_,"ax",@progbits
	.align	128
        .global         _ZN2at6native18elementwise_kernelILi128ELi4EZNS0_15gpu_kernel_implIZZZNS0_54_GLOBAL__N__d8c5977b_16_LinearAlgebra_cu_35b291db_316116addr_kernel_cudaERNS_14TensorIteratorERKN3c106ScalarES9_ENKUlvE_clEvENKUlvE4_clEvEUldddE_EEvRNS_18TensorIteratorBaseERKT_EUliE_EEviT1_
        .type           _ZN2at6native18elementwise_kernelILi128ELi4EZNS0_15gpu_kernel_implIZZZNS0_54_GLOBAL__N__d8c5977b_16_LinearAlgebra_cu_35b291db_316116addr_kernel_cudaERNS_14TensorIteratorERKN3c106ScalarES9_ENKUlvE_clEvENKUlvE4_clEvEUldddE_EEvRNS_18TensorIteratorBaseERKT_EUliE_EEviT1_,@function
        .size           _ZN2at6native18elementwise_kernelILi128ELi4EZNS0_15gpu_kernel_implIZZZNS0_54_GLOBAL__N__d8c5977b_16_LinearAlgebra_cu_35b291db_316116addr_kernel_cudaERNS_14TensorIteratorERKN3c106ScalarES9_ENKUlvE_clEvENKUlvE4_clEvEUldddE_EEvRNS_18TensorIteratorBaseERKT_EUliE_EEviT1_,(.L_x_23910 - _ZN2at6native18elementwise_kernelILi128ELi4EZNS0_15gpu_kernel_implIZZZNS0_54_GLOBAL__N__d8c5977b_16_LinearAlgebra_cu_35b291db_316116addr_kernel_cudaERNS_14TensorIteratorERKN3c106ScalarES9_ENKUlvE_clEvENKUlvE4_clEvEUldddE_EEvRNS_18TensorIteratorBaseERKT_EUliE_EEviT1_)
        .other          _ZN2at6native18elementwise_kernelILi128ELi4EZNS0_15gpu_kernel_implIZZZNS0_54_GLOBAL__N__d8c5977b_16_LinearAlgebra_cu_35b291db_316116addr_kernel_cudaERNS_14TensorIteratorERKN3c106ScalarES9_ENKUlvE_clEvENKUlvE4_clEvEUldddE_EEvRNS_18TensorIteratorBaseERKT_EUliE_EEviT1_,@"STO_CUDA_ENTRY STV_DEFAULT"
_ZN2at6native18elementwise_kernelILi128ELi4EZNS0_15gpu_kernel_implIZZZNS0_54_GLOBAL__N__d8c5977b_16_LinearAlgebra_cu_35b291db_316116addr_kernel_cudaERNS_14TensorIteratorERKN3c106ScalarES9_ENKUlvE_clEvENKUlvE4_clEvEUldddE_EEvRNS_18TensorIteratorBaseERKT_EUliE_EEviT1_:
.text._ZN2at6native18elementwise_kernelILi128ELi4EZNS0_15gpu_kernel_implIZZZNS0_54_GLOBAL__N__d8c5977b_16_LinearAlgebra_cu_35b291db_316116addr_kernel_cudaERNS_14TensorIteratorERKN3c106ScalarES9_ENKUlvE_clEvENKUlvE4_clEvEUldddE_EEvRNS_18TensorIteratorBaseERKT_EUliE_EEviT1_:
        /* <DEDUP_REMOVED lines=374> */
.L_x_11092:
        /* <DEDUP_REMOVED lines=24> */
.L_x_11093:
        /* <DEDUP_REMOVED lines=16> */
[----:B--2---:R0:W1:Y:S01]  /*19e0*/  I2F.F64.S16 R24, R4 ;  /* 0x0000000400187312 */ /* 0x0040620000101c00 */
[----:B------:R-:W-:Y:S05]  /*19f0*/  BRA `(.L_x_11100) ;  /* 0x0000000c00707947 */ /* 0x000fea0003800000 */
.L_x_11098:
[----:B------:R-:W2:Y:S02]  /*1a00*/  LDG.E.U8 R4, desc[UR36][R4.64] ;  /* 0x0000002404047981 */ /* 0x000ea4000c1e1100 */
[----:B--2---:R2:W3:Y:S01]  /*1a10*/  I2F.F64.U16 R24, R4 ;  /* 0x0000000400187312 */ /* 0x0044e20000101800 */
[----:B------:R-:W-:Y:S05]  /*1a20*/  BRA `(.L_x_11100) ;  /* 0x0000000c00647947 */ /* 0x000fea0003800000 */
.L_x_11097:
[----:B------:R-:W-:-:S13]  /*1a30*/  ISETP.NE.AND P0, PT, R0, 0x2, PT ;  /* 0x000000020000780c */ /* 0x000fda0003f05270 */
[----:B------:R-:W-:Y:S05]  /*1a40*/  @!P0 BRA `(.L_x_11101) ;  /* 0x0000000000288947 */ /* 0x000fea0003800000 */
[----:B------:R-:W-:-:S13]  /*1a50*/  ISETP.NE.AND P0, PT, R0, 0x3, PT ;  /* 0x000000030000780c */ /* 0x000fda0003f05270 */
[----:B------:R-:W-:Y:S05]  /*1a60*/  @!P0 BRA `(.L_x_11102) ;  /* 0x0000000000148947 */ /* 0x000fea0003800000 */
[----:B------:R-:W-:-:S13]  /*1a70*/  ISETP.NE.AND P0, PT, R0, 0x4, PT ;  /* 0x000000040000780c */ /* 0x000fda0003f05270 */
[----:B------:R-:W-:Y:S05]  /*1a80*/  @P0 BRA `(.L_x_11099) ;  /* 0x0000000800c00947 */ /* 0x000fea0003800000 */
[----:B------:R-:W2:Y:S02]  /*1a90*/  LDG.E.64 R24, desc[UR36][R4.64] ;  /* 0x0000002404187981 */ /* 0x000ea4000c1e1b00 */
[----:B--2---:R-:W0:Y:S01]  /*1aa0*/  I2F.F64.S64 R24, R24 ;  /* 0x0000001800187312 */ /* 0x004e220000301c00 */
[----:B------:R-:W-:Y:S05]  /*1ab0*/  BRA `(.L_x_11100) ;  /* 0x0000000c00407947 */ /* 0x000fea0003800000 */
.L_x_11102:
[----:B------:R-:W2:Y:S02]  /*1ac0*/  LDG.E R4, desc[UR36][R4.64] ;  /* 0x0000002404047981 */ /* 0x000ea4000c1e1900 */
[----:B--2---:R0:W1:Y:S01]  /*1ad0*/  I2F.F64 R24, R4 ;  /* 0x0000000400187312 */ /* 0x0040620000201c00 */
[----:B------:R-:W-:Y:S05]  /*1ae0*/  BRA `(.L_x_11100) ;  /* 0x0000000c00347947 */ /* 0x000fea0003800000 */
.L_x_11101:
[----:B------:R-:W2:Y:S02]  /*1af0*/  LDG.E.U16 R4, desc[UR36][R4.64] ;  /* 0x0000002404047981 */ /* 0x000ea4000c1e1500 */
[----:B--2---:R4:W0:Y:S01]  /*1b00*/  I2F.F64.S16 R24, R4 ;  /* 0x0000000400187312 */ /* 0x0048220000101c00 */
[----:B------:R-:W-:Y:S05]  /*1b10*/  BRA `(.L_x_11100) ;  /* 0x0000000c00287947 */ /* 0x000fea0003800000 */
.L_x_11096:
[----:B------:R-:W-:-:S13]  /*1b20*/  ISETP.GT.AND P0, PT, R0, 0x6, PT ;  /* 0x000000060000780c */ /* 0x000fda0003f04270 */
[----:B------:R-:W-:Y:S05]  /*1b30*/  @P0 BRA `(.L_x_11103) ;  /* 0x0000000000340947 */ /* 0x000fea0003800000 */
[----:B------:R-:W-:-:S13]  /*1b40*/  ISETP.NE.AND P0, PT, R0, 0x5, PT ;  /* 0x000000050000780c */ /* 0x000fda0003f05270 */
[----:B------:R-:W-:Y:S05]  /*1b50*/  @!P0 BRA `(.L_x_11104) ;  /* 0x0000000000188947 */ /* 0x000fea0003800000 */
[----:B------:R-:W-:-:S13]  /*1b60*/  ISETP.NE.AND P0, PT, R0, 0x6, PT ;  /* 0x000000060000780c */ /* 0x000fda0003f05270 */
[----:B------:R-:W-:Y:S05]  /*1b70*/  @P0 BRA `(.L_x_11099) ;  /* 0x0000000800840947 */ /* 0x000fea0003800000 */
[----:B------:R-:W2:Y:S02]  /*1b80*/  LDG.E R24, desc[UR36][R4.64] ;  /* 0x0000002404187981 */ /* 0x000ea4000c1e1900 */
[----:B--2---:R-:W-:-:S06]  /*1b90*/  FMUL.FTZ R24, R24, 1 ;  /* 0x3f80000018187820 */ /* 0x004fcc0000410000 */
[----:B------:R-:W0:Y:S01]  /*1ba0*/  F2F.F64.F32 R24, R24 ;  /* 0x0000001800187310 */ /* 0x000e220000201800 */
[----:B------:R-:W-:Y:S05]  /*1bb0*/  BRA `(.L_x_11100) ;  /* 0x0000000c00007947 */ /* 0x000fea0003800000 */
.L_x_11104:
[----:B------:R-:W2:Y:S02]  /*1bc0*/  LDG.E.U16 R0, desc[UR36][R4.64] ;  /* 0x0000002404007981 */ /* 0x000ea4000c1e1500 */
[----:B--2---:R-:W-:-:S05]  /*1bd0*/  HADD2.F32 R0, -RZ, R0.H0_H0 ;  /* 0x20000000ff007230 */ /* 0x004fca0000004100 */
[----:B------:R-:W-:-:S04]  /*1be0*/  FMUL.FTZ R0, R0, 1 ;  /* 0x3f80000000007820 */ /* 0x000fc80000410000 */
[----:B------:R0:W1:Y:S01]  /*1bf0*/  F2F.F64.F32 R24, R0 ;  /* 0x0000000000187310 */ /* 0x0000620000201800 */
[----:B------:R-:W-:Y:S05]  /*1c00*/  BRA `(.L_x_11100) ;  /* 0x0000000800ec7947 */ /* 0x000fea0003800000 */
.L_x_11103:
[----:B------:R-:W-:-:S13]  /*1c10*/  ISETP.NE.AND P0, PT, R0, 0x7, PT ;  /* 0x000000070000780c */ /* 0x000fda0003f05270 */
[----:B------:R-:W-:Y:S05]  /*1c20*/  @!P0 BRA `(.L_x_11105) ;  /* 0x0000000000348947 */ /* 0x000fea0003800000 */
        /* <DEDUP_REMOVED lines=8> */
.L_x_11106:
[----:B------:R-:W2:Y:S02]  /*1cb0*/  LDG.E.U16 R4, desc[UR36][R4.64] ;  /* 0x0000002404047981 */ /* 0x000ea4000c1e1500 */
[----:B--2---:R-:W-:-:S05]  /*1cc0*/  HADD2.F32 R0, -RZ, R4.H0_H0 ;  /* 0x20000004ff007230 */ /* 0x004fca0000004100 */
[----:B------:R-:W-:-:S04]  /*1cd0*/  FMUL.FTZ R0, R0, 1 ;  /* 0x3f80000000007820 */ /* 0x000fc80000410000 */
[----:B------:R0:W1:Y:S01]  /*1ce0*/  F2F.F64.F32 R24, R0 ;  /* 0x0000000000187310 */ /* 0x0000620000201800 */
[----:B------:R-:W-:Y:S05]  /*1cf0*/  BRA `(.L_x_11100) ;  /* 0x0000000800b07947 */ /* 0x000fea0003800000 */
.L_x_11105:
[----:B------:R0:W5:Y:S01]  /*1d00*/  LDG.E.64 R24, desc[UR36][R4.64] ;  /* 0x0000002404187981 */ /* 0x000162000c1e1b00 */
[----:B------:R-:W-:Y:S05]  /*1d10*/  BRA `(.L_x_11100) ;  /* 0x0000000800a87947 */ /* 0x000fea0003800000 */
.L_x_11095:
        /* <DEDUP_REMOVED lines=11> */
[----:B------:R-:W-:Y:S01]  /*1dd0*/  FSEL R25, RZ, 1.875, !P0 ;  /* 0x3ff00000ff197808 */ /* 0x000fe20004000000 */
[----:B------:R-:W-:Y:S08]  /*1de0*/  BRA `(.L_x_11100) ;  /* 0x0000000800747947 */ /* 0x000ff00003800000 */
.L_x_11109:
[----:B------:R0:W5:Y:S01]  /*1df0*/  LDG.E.64 R24, desc[UR36][R4.64] ;  /* 0x0000002404187981 */ /* 0x000162000c1e1b00 */
[----:B------:R-:W-:Y:S05]  /*1e00*/  BRA `(.L_x_11100) ;  /* 0x00000008006c7947 */ /* 0x000fea0003800000 */
.L_x_11108:
        /* <DEDUP_REMOVED lines=27> */
.L_x_11111:
        /* <DEDUP_REMOVED lines=15> */
.L_x_11110:
[----:B------:R-:W2:Y:S02]  /*20b0*/  LDG.E.U16 R0, desc[UR36][R4.64] ;  /* 0x0000002404007981 */ /* 0x000ea4000c1e1500 */
[----:B--2---:R-:W-:-:S04]  /*20c0*/  IMAD.U32 R0, R0, 0x10000, RZ ;  /* 0x0001000000007824 */ /* 0x004fc800078e00ff */
[----:B------:R-:W-:-:S04]  /*20d0*/  FMUL.FTZ R0, R0, 1 ;  /* 0x3f80000000007820 */ /* 0x000fc80000410000 */
[----:B------:R0:W1:Y:S01]  /*20e0*/  F2F.F64.F32 R24, R0 ;  /* 0x0000000000187310 */ /* 0x0000620000201800 */
[----:B------:R-:W-:Y:S05]  /*20f0*/  BRA `(.L_x_11100) ;  /* 0x0000000400b07947 */ /* 0x000fea0003800000 */
.L_x_11107:
        /* <DEDUP_REMOVED lines=9> */
[----:B--2---:R0:W1:Y:S01]  /*2190*/  I2F.F64.U16 R24, R4 ;  /* 0x0000000400187312 */ /* 0x0040620000101800 */
[----:B------:R-:W-:Y:S05]  /*21a0*/  BRA `(.L_x_11100) ;  /* 0x0000000400847947 */ /* 0x000fea0003800000 */
.L_x_11114:
        /* <DEDUP_REMOVED lines=21> */
.L_x_11116:
[----:B------:R-:W-:Y:S05]  /*2300*/  BSYNC.RECONVERGENT B0 ;  /* 0x0000000000007941 */ /* 0x000fea0003800200 */
.L_x_11115:
[----:B------:R-:W-:Y:S01]  /*2310*/  IMAD.SHL.U32 R0, R0, 0x100000, RZ ;  /* 0x0010000000007824 */ /* 0x000fe200078e00ff */
[----:B------:R-:W-:-:S04]  /*2320*/  LEA R3, R3, 0x3b800000, 0x17 ;  /* 0x3b80000003037811 */ /* 0x000fc800078eb8ff */
[----:B------:R-:W-:-:S05]  /*2330*/  LOP3.LUT R0, R3, R0, R7, 0xfe, !PT ;  /* 0x0000000003007212 */ /* 0x000fca00078efe07 */
[----:B------:R-:W-:-:S04]  /*2340*/  FMUL.FTZ R0, R0, 1 ;  /* 0x3f80000000007820 */ /* 0x000fc80000410000 */
[----:B------:R0:W1:Y:S01]  /*2350*/  F2F.F64.F32 R24, R0 ;  /* 0x0000000000187310 */ /* 0x0000620000201800 */
[----:B------:R-:W-:Y:S05]  /*2360*/  BRA `(.L_x_11100) ;  /* 0x0000000400147947 */ /* 0x000fea0003800000 */
.L_x_11113:
        /* <DEDUP_REMOVED lines=21> */
.L_x_11118:
[----:B------:R-:W-:Y:S05]  /*24c0*/  BSYNC.RECONVERGENT B0 ;  /* 0x0000000000007941 */ /* 0x000fea0003800200 */
.L_x_11117:
[----:B------:R-:W-:Y:S02]  /*24d0*/  SHF.L.U32 R0, R0, 0x15, RZ ;  /* 0x0000001500007819 */ /* 0x000fe400000006ff */
[----:B------:R-:W-:-:S04]  /*24e0*/  LEA R3, R3, 0x37800000, 0x17 ;  /* 0x3780000003037811 */ /* 0x000fc800078eb8ff */
[----:B------:R-:W-:-:S05]  /*24f0*/  LOP3.LUT R0, R3, R0, R7, 0xfe, !PT ;  /* 0x0000000003007212 */ /* 0x000fca00078efe07 */
[----:B------:R-:W-:-:S04]  /*2500*/  FMUL.FTZ R0, R0, 1 ;  /* 0x3f80000000007820 */ /* 0x000fc80000410000 */
[----:B------:R0:W1:Y:S01]  /*2510*/  F2F.F64.F32 R24, R0 ;  /* 0x0000000000187310 */ /* 0x0000620000201800 */
[----:B------:R-:W-:Y:S05]  /*2520*/  BRA `(.L_x_11100) ;  /* 0x0000000000a47947 */ /* 0x000fea0003800000 */
.L_x_11112:
[----:B------:R-:W-:-:S13]  /*2530*/  ISETP.NE.AND P0, PT, R0, 0x1c, PT ;  /* 0x0000001c0000780c */ /* 0x000fda0003f05270 */
[----:B------:R-:W-:Y:S05]  /*2540*/  @!P0 BRA `(.L_x_11119) ;  /* 0x0000000000948947 */ /* 0x000fea0003800000 */
[----:B------:R-:W-:-:S13]  /*2550*/  ISETP.NE.AND P0, PT, R0, 0x1d, PT ;  /* 0x0000001d0000780c */ /* 0x000fda0003f05270 */
[----:B------:R-:W-:Y:S05]  /*2560*/  @!P0 BRA `(.L_x_11120) ;  /* 0x0000000000808947 */ /* 0x000fea0003800000 */
[----:B------:R-:W-:-:S13]  /*2570*/  ISETP.NE.AND P0, PT, R0, 0x2c, PT ;  /* 0x0000002c0000780c */ /* 0x000fda0003f05270 */
[----:B------:R-:W-:Y:S05]  /*2580*/  @!P0 BRA `(.L_x_11121) ;  /* 0x0000000000488947 */ /* 0x000fea0003800000 */
.L_x_11099:
        /* <DEDUP_REMOVED lines=16> */
.L_x_11122:
[----:B------:R-:W-:Y:S01]  /*2690*/  CS2R R24, SRZ ;  /* 0x0000000000187805 */ /* 0x000fe2000001ff00 */
[----:B------:R-:W-:Y:S06]  /*26a0*/  BRA `(.L_x_11100) ;  /* 0x0000000000447947 */ /* 0x000fec0003800000 */
.L_x_11121:
[----:B------:R-:W2:Y:S01]  /*26b0*/  LDG.E.U8 R0, desc[UR36][R4.64] ;  /* 0x0000002404007981 */ /* 0x000ea2000c1e1100 */
        /* <DEDUP_REMOVED lines=11> */
.L_x_11120:
[----:B------:R-:W2:Y:S02]  /*2770*/  LDG.E.64 R24, desc[UR36][R4.64] ;  /* 0x0000002404187981 */ /* 0x000ea4000c1e1b00 */
[----:B--2---:R-:W0:Y:S01]  /*2780*/  I2F.F64.U64 R24, R24 ;  /* 0x0000001800187312 */ /* 0x004e220000301800 */
[----:B------:R-:W-:Y:S05]  /*2790*/  BRA `(.L_x_11100) ;  /* 0x0000000000087947 */ /* 0x000fea0003800000 */
.L_x_11119:
[----:B------:R-:W2:Y:S02]  /*27a0*/  LDG.E R4, desc[UR36][R4.64] ;  /* 0x0000002404047981 */ /* 0x000ea4000c1e1900 */
[----:B--2---:R0:W1:Y:S02]  /*27b0*/  I2F.F64.U32 R24, R4 ;  /* 0x0000000400187312 */ /* 0x0040640000201800 */
.L_x_11100:
[----:B------:R-:W-:Y:S05]  /*27c0*/  BSYNC.RECONVERGENT B6 ;  /* 0x0000000000067941 */ /* 0x000fea0003800200 */
.L_x_11094:
[----:B------:R-:W2:Y:S01]  /*27d0*/  LDCU.64 UR4, c[0x0][0x660] ;  /* 0x0000cc00ff0477ac */ /* 0x000ea20008000a00 */
[----:B0-----:R-:W-:Y:S01]  /*27e0*/  PRMT R0, R18, 0x7773, RZ ;  /* 0x0000777312007816 */ /* 0x001fe200000000ff */
        /* <DEDUP_REMOVED lines=13> */
[----:B----4-:R-:W2:Y:S02]  /*28c0*/  LDG.E.S8 R4, desc[UR36][R26.64] ;  /* 0x000000241a047981 */ /* 0x010ea4000c1e1300 */
[----:B--2---:R-:W0:Y:S01]  /*28d0*/  I2F.F64.S16 R4, R4 ;  /* 0x0000000400047312 */ /* 0x004e220000101c00 */
[----:B------:R-:W-:Y:S05]  /*28e0*/  BRA `(.L_x_11129) ;  /* 0x0000000c00707947 */ /* 0x000fea0003800000 */
.L_x_11127:
[----:B----4-:R-:W2:Y:S02]  /*28f0*/  LDG.E.U8 R4, desc[UR36][R26.64] ;  /* 0x000000241a047981 */ /* 0x010ea4000c1e1100 */
[----:B--2---:R-:W0:Y:S01]  /*2900*/  I2F.F64.U16 R4, R4 ;  /* 0x0000000400047312 */ /* 0x004e220000101800 */
[----:B------:R-:W-:Y:S05]  /*2910*/  BRA `(.L_x_11129) ;  /* 0x0000000c00647947 */ /* 0x000fea0003800000 */
.L_x_11126:
[----:B------:R-:W-:-:S13]  /*2920*/  ISETP.NE.AND P0, PT, R0, 0x2, PT ;  /* 0x000000020000780c */ /* 0x000fda0003f05270 */
[----:B------:R-:W-:Y:S05]  /*2930*/  @!P0 BRA `(.L_x_11130) ;  /* 0x0000000000288947 */ /* 0x000fea0003800000 */
[----:B------:R-:W-:-:S13]  /*2940*/  ISETP.NE.AND P0, PT, R0, 0x3, PT ;  /* 0x000000030000780c */ /* 0x000fda0003f05270 */
[----:B------:R-:W-:Y:S05]  /*2950*/  @!P0 BRA `(.L_x_11131) ;  /* 0x0000000000148947 */ /* 0x000fea0003800000 */
[----:B------:R-:W-:-:S13]  /*2960*/  ISETP.NE.AND P0, PT, R0, 0x4, PT ;  /* 0x000000040000780c */ /* 0x000fda0003f05270 */
[----:B------:R-:W-:Y:S05]  /*2970*/  @P0 BRA `(.L_x_11128) ;  /* 0x0000000800c00947 */ /* 0x000fea0003800000 */
[----:B----4-:R-:W2:Y:S02]  /*2980*/  LDG.E.64 R4, desc[UR36][R26.64] ;  /* 0x000000241a047981 */ /* 0x010ea4000c1e1b00 */
[----:B--2---:R-:W0:Y:S01]  /*2990*/  I2F.F64.S64 R4, R4 ;  /* 0x0000000400047312 */ /* 0x004e220000301c00 */
[----:B------:R-:W-:Y:S05]  /*29a0*/  BRA `(.L_x_11129) ;  /* 0x0000000c00407947 */ /* 0x000fea0003800000 */
.L_x_11131:
[----:B----4-:R-:W2:Y:S02]  /*29b0*/  LDG.E R4, desc[UR36][R26.64] ;  /* 0x000000241a047981 */ /* 0x010ea4000c1e1900 */
[----:B--2---:R-:W0:Y:S01]  /*29c0*/  I2F.F64 R4, R4 ;  /* 0x0000000400047312 */ /* 0x004e220000201c00 */
[----:B------:R-:W-:Y:S05]  /*29d0*/  BRA `(.L_x_11129) ;  /* 0x0000000c00347947 */ /* 0x000fea0003800000 */
.L_x_11130:
[----:B----4-:R-:W2:Y:S02]  /*29e0*/  LDG.E.U16 R4, desc[UR36][R26.64] ;  /* 0x000000241a047981 */ /* 0x010ea4000c1e1500 */
[----:B--2---:R-:W0:Y:S01]  /*29f0*/  I2F.F64.S16 R4, R4 ;  /* 0x0000000400047312 */ /* 0x004e220000101c00 */
[----:B------:R-:W-:Y:S05]  /*2a00*/  BRA `(.L_x_11129) ;  /* 0x0000000c00287947 */ /* 0x000fea0003800000 */
.L_x_11125:
[----:B------:R-:W-:-:S13]  /*2a10*/  ISETP.GT.AND P0, PT, R0, 0x6, PT ;  /* 0x000000060000780c */ /* 0x000fda0003f04270 */
[----:B------:R-:W-:Y:S05]  /*2a20*/  @P0 BRA `(.L_x_11132) ;  /* 0x0000000000340947 */ /* 0x000fea0003800000 */
[----:B------:R-:W-:-:S13]  /*2a30*/  ISETP.NE.AND P0, PT, R0, 0x5, PT ;  /* 0x000000050000780c */ /* 0x000fda0003f05270 */
[----:B------:R-:W-:Y:S05]  /*2a40*/  @!P0 BRA `(.L_x_11133) ;  /* 0x0000000000188947 */ /* 0x000fea0003800000 */
[----:B------:R-:W-:-:S13]  /*2a50*/  ISETP.NE.AND P0, PT, R0, 0x6, PT ;  /* 0x000000060000780c */ /* 0x000fda0003f05270 */
[----:B------:R-:W-:Y:S05]  /*2a60*/  @P0 BRA `(.L_x_11128) ;  /* 0x0000000800840947 */ /* 0x000fea0003800000 */
[----:B----4-:R-:W2:Y:S02]  /*2a70*/  LDG.E R4, desc[UR36][R26.64] ;  /* 0x000000241a047981 */ /* 0x010ea4000c1e1900 */
[----:B--2---:R-:W-:-:S06]  /*2a80*/  FMUL.FTZ R4, R4, 1 ;  /* 0x3f80000004047820 */ /* 0x004fcc0000410000 */
[----:B------:R-:W0:Y:S01]  /*2a90*/  F2F.F64.F32 R4, R4 ;  /* 0x0000000400047310 */ /* 0x000e220000201800 */
[----:B------:R-:W-:Y:S05]  /*2aa0*/  BRA `(.L_x_11129) ;  /* 0x0000000c00007947 */ /* 0x000fea0003800000 */
.L_x_11133:
[----:B------:R-:W2:Y:S02]  /*2ab0*/  LDG.E.U16 R0, desc[UR36][R26.64] ;  /* 0x000000241a007981 */ /* 0x000ea4000c1e1500 */
[----:B--2---:R-:W-:-:S05]  /*2ac0*/  HADD2.F32 R0, -RZ, R0.H0_H0 ;  /* 0x20000000ff007230 */ /* 0x004fca0000004100 */
[----:B------:R-:W-:-:S04]  /*2ad0*/  FMUL.FTZ R0, R0, 1 ;  /* 0x3f80000000007820 */ /* 0x000fc80000410000 */
[----:B----4-:R0:W2:Y:S01]  /*2ae0*/  F2F.F64.F32 R4, R0 ;  /* 0x0000000000047310 */ /* 0x0100a20000201800 */
[----:B------:R-:W-:Y:S05]  /*2af0*/  BRA `(.L_x_11129) ;  /* 0x0000000800ec7947 */ /* 0x000fea0003800000 */
.L_x_11132:
[----:B------:R-:W-:-:S13]  /*2b00*/  ISETP.NE.AND P0, PT, R0, 0x7, PT ;  /* 0x000000070000780c */ /* 0x000fda0003f05270 */
[----:B------:R-:W-:Y:S05]  /*2b10*/  @!P0 BRA `(.L_x_11134) ;  /* 0x0000000000348947 */ /* 0x000fea0003800000 */
[----:B------:R-:W-:-:S13]  /*2b20*/  ISETP.NE.AND P0, PT, R0, 0x8, PT ;  /* 0x000000080000780c */ /* 0x000fda0003f05270 */
[----:B------:R-:W-:Y:S05]  /*2b30*/  @!P0 BRA `(.L_x_11135) ;  /* 0x0000000000188947 */ /* 0x000fea0003800000 */
[----:B------:R-:W-:-:S13]  /*2b40*/  ISETP.NE.AND P0, PT, R0, 0x9, PT ;  /* 0x000000090000780c */ /* 0x000fda0003f05270 */
[----:B------:R-:W-:Y:S05]  /*2b50*/  @P0 BRA `(.L_x_11128) ;  /* 0x0000000800480947 */ /* 0x000fea0003800000 */
[----:B------:R-:W4:Y:S02]  /*2b60*/  LDG.E R26, desc[UR36][R26.64] ;  /* 0x000000241a1a7981 */ /* 0x000f24000c1e1900 */
[----:B----4-:R-:W-:-:S06]  /*2b70*/  FMUL.FTZ R4, R26, 1 ;  /* 0x3f8000001a047820 */ /* 0x010fcc0000410000 */
[----:B------:R-:W0:Y:S01]  /*2b80*/  F2F.F64.F32 R4, R4 ;  /* 0x0000000400047310 */ /* 0x000e220000201800 */
[----:B------:R-:W-:Y:S05]  /*2b90*/  BRA `(.L_x_11129) ;  /* 0x0000000800c47947 */ /* 0x000fea0003800000 */
.L_x_11135:
[----:B------:R-:W2:Y:S02]  /*2ba0*/  LDG.E.U16 R26, desc[UR36][R26.64] ;  /* 0x000000241a1a7981 */ /* 0x000ea4000c1e1500 */
[----:B--2---:R-:W-:-:S05]  /*2bb0*/  HADD2.F32 R0, -RZ, R26.H0_H0 ;  /* 0x2000001aff007230 */ /* 0x004fca0000004100 */
[----:B------:R-:W-:-:S04]  /*2bc0*/  FMUL.FTZ R0, R0, 1 ;  /* 0x3f80000000007820 */ /* 0x000fc80000410000 */
[----:B----4-:R0:W2:Y:S01]  /*2bd0*/  F2F.F64.F32 R4, R0 ;  /* 0x0000000000047310 */ /* 0x0100a20000201800 */
[----:B------:R-:W-:Y:S05]  /*2be0*/  BRA `(.L_x_11129) ;  /* 0x0000000800b07947 */ /* 0x000fea0003800000 */
.L_x_11134:
[----:B----4-:R0:W5:Y:S01]  /*2bf0*/  LDG.E.64 R4, desc[UR36][R26.64] ;  /* 0x000000241a047981 */ /* 0x010162000c1e1b00 */
[----:B------:R-:W-:Y:S05]  /*2c00*/  BRA `(.L_x_11129) ;  /* 0x0000000800a87947 */ /* 0x000fea0003800000 */
.L_x_11124:
        /* <DEDUP_REMOVED lines=9> */
[----:B----4-:R-:W-:Y:S01]  /*2ca0*/  IMAD.MOV.U32 R4, RZ, RZ, RZ ;  /* 0x000000ffff047224 */ /* 0x010fe200078e00ff */
[----:B--2---:R-:W-:-:S04]  /*2cb0*/  ISETP.NE.AND P0, PT, R26, RZ, PT ;  /* 0x000000ff1a00720c */ /* 0x004fc80003f05270 */
[----:B------:R-:W-:Y:S01]  /*2cc0*/  FSEL R5, RZ, 1.875, !P0 ;  /* 0x3ff00000ff057808 */ /* 0x000fe20004000000 */
[----:B------:R-:W-:Y:S08]  /*2cd0*/  BRA `(.L_x_11129) ;  /* 0x0000000800747947 */ /* 0x000ff00003800000 */
.L_x_11138:
[----:B----4-:R0:W5:Y:S01]  /*2ce0*/  LDG.E.64 R4, desc[UR36][R26.64] ;  /* 0x000000241a047981 */ /* 0x010162000c1e1b00 */
[----:B------:R-:W-:Y:S05]  /*2cf0*/  BRA `(.L_x_11129) ;  /* 0x00000008006c7947 */ /* 0x000fea0003800000 */
.L_x_11137:
        /* <DEDUP_REMOVED lines=11> */
[----:B----4-:R-:W0:Y:S02]  /*2db0*/  FLO.U32 R4, R3 ;  /* 0x0000000300047300 */ /* 0x010e2400000e0000 */
        /* <DEDUP_REMOVED lines=15> */
.L_x_11140:
[----:B----4-:R-:W2:Y:S02]  /*2eb0*/  LDG.E.U8 R4, desc[UR36][R26.64] ;  /* 0x000000241a047981 */ /* 0x010ea4000c1e1100 */
        /* <DEDUP_REMOVED lines=14> */
.L_x_11139:
[----:B------:R-:W2:Y:S02]  /*2fa0*/  LDG.E.U16 R0, desc[UR36][R26.64] ;  /* 0x000000241a007981 */ /* 0x000ea4000c1e1500 */
[----:B--2---:R-:W-:-:S04]  /*2fb0*/  IMAD.U32 R0, R0, 0x10000, RZ ;  /* 0x0001000000007824 */ /* 0x004fc800078e00ff */
[----:B------:R-:W-:-:S04]  /*2fc0*/  FMUL.FTZ R0, R0, 1 ;  /* 0x3f80000000007820 */ /* 0x000fc80000410000 */
[----:B----4-:R2:W4:Y:S01]  /*2fd0*/  F2F.F64.F32 R4, R0 ;  /* 0x0000000000047310 */ /* 0x0105220000201800 */
[----:B------:R-:W-:Y:S05]  /*2fe0*/  BRA `(.L_x_11129) ;  /* 0x0000000400b07947 */ /* 0x000fea0003800000 */
.L_x_11136:
        /* <DEDUP_REMOVED lines=8> */
[----:B----4-:R-:W2:Y:S02]  /*3070*/  LDG.E.U16 R4, desc[UR36][R26.64] ;  /* 0x000000241a047981 */ /* 0x010ea4000c1e1500 */
[----:B--2---:R-:W0:Y:S01]  /*3080*/  I2F.F64.U16 R4, R4 ;  /* 0x0000000400047312 */ /* 0x004e220000101800 */
[----:B------:R-:W-:Y:S05]  /*3090*/  BRA `(.L_x_11129) ;  /* 0x0000000400847947 */ /* 0x000fea0003800000 */
.L_x_11143:
[----:B------:R-:W2:Y:S01]  /*30a0*/  LDG.E.U8 R26, desc[UR36][R26.64] ;  /* 0x000000241a1a7981 */ /* 0x000ea2000c1e1100 */
[----:B----4-:R-:W-:Y:S02]  /*30b0*/  CS2R R4, SRZ ;  /* 0x0000000000047805 */ /* 0x010fe4000001ff00 */
        /* <DEDUP_REMOVED lines=19> */
.L_x_11145:
[----:B------:R-:W-:Y:S05]  /*31f0*/  BSYNC.RECONVERGENT B0 ;  /* 0x0000000000007941 */ /* 0x000fea0003800200 */
.L_x_11144:
[----:B------:R-:W-:Y:S01]  /*3200*/  IMAD.SHL.U32 R0, R0, 0x100000, RZ ;  /* 0x0010000000007824 */ /* 0x000fe200078e00ff */
[----:B------:R-:W-:-:S04]  /*3210*/  LEA R3, R3, 0x3b800000, 0x17 ;  /* 0x3b80000003037811 */ /* 0x000fc800078eb8ff */
[----:B------:R-:W-:-:S05]  /*3220*/  LOP3.LUT R0, R3, R0, R7, 0xfe, !PT ;  /* 0x0000000003007212 */ /* 0x000fca00078efe07 */
[----:B------:R-:W-:-:S04]  /*3230*/  FMUL.FTZ R0, R0, 1 ;  /* 0x3f80000000007820 */ /* 0x000fc80000410000 */
[----:B------:R0:W2:Y:S01]  /*3240*/  F2F.F64.F32 R4, R0 ;  /* 0x0000000000047310 */ /* 0x0000a20000201800 */
[----:B------:R-:W-:Y:S05]  /*3250*/  BRA `(.L_x_11129) ;  /* 0x0000000400147947 */ /* 0x000fea0003800000 */
.L_x_11142:
[----:B------:R-:W2:Y:S01]  /*3260*/  LDG.E.U8 R26, desc[UR36][R26.64] ;  /* 0x000000241a1a7981 */ /* 0x000ea2000c1e1100 */
        /* <DEDUP_REMOVED lines=20> */
.L_x_11147:
[----:B------:R-:W-:Y:S05]  /*33b0*/  BSYNC.RECONVERGENT B0 ;  /* 0x0000000000007941 */ /* 0x000fea0003800200 */
.L_x_11146:
[----:B------:R-:W-:Y:S01]  /*33c0*/  IMAD.SHL.U32 R0, R0, 0x200000, RZ ;  /* 0x0020000000007824 */ /* 0x000fe200078e00ff */
[----:B------:R-:W-:-:S04]  /*33d0*/  LEA R3, R3, 0x37800000, 0x17 ;  /* 0x3780000003037811 */ /* 0x000fc800078eb8ff */
[----:B------:R-:W-:-:S05]  /*33e0*/  LOP3.LUT R0, R3, R0, R7, 0xfe, !PT ;  /* 0x0000000003007212 */ /* 0x000fca00078efe07 */
[----:B------:R-:W-:-:S04]  /*33f0*/  FMUL.FTZ R0, R0, 1 ;  /* 0x3f80000000007820 */ /* 0x000fc80000410000 */
[----:B------:R0:W2:Y:S01]  /*3400*/  F2F.F64.F32 R4, R0 ;  /* 0x0000000000047310 */ /* 0x0000a20000201800 */
[----:B------:R-:W-:Y:S05]  /*3410*/  BRA `(.L_x_11129) ;  /* 0x0000000000a47947 */ /* 0x000fea0003800000 */
.L_x_11141:
[----:B------:R-:W-:-:S13]  /*3420*/  ISETP.NE.AND P0, PT, R0, 0x1c, PT ;  /* 0x0000001c0000780c */ /* 0x000fda0003f05270 */
[----:B------:R-:W-:Y:S05]  /*3430*/  @!P0 BRA `(.L_x_11148) ;  /* 0x0000000000948947 */ /* 0x000fea0003800000 */
[----:B------:R-:W-:-:S13]  /*3440*/  ISETP.NE.AND P0, PT, R0, 0x1d, PT ;  /* 0x0000001d0000780c */ /* 0x000fda0003f05270 */
[----:B------:R-:W-:Y:S05]  /*3450*/  @!P0 BRA `(.L_x_11149) ;  /* 0x0000000000808947 */ /* 0x000fea0003800000 */
[----:B------:R-:W-:-:S13]  /*3460*/  ISETP.NE.AND P0, PT, R0, 0x2c, PT ;  /* 0x0000002c0000780c */ /* 0x000fda0003f05270 */
[----:B------:R-:W-:Y:S05]  /*3470*/  @!P0 BRA `(.L_x_11150) ;  /* 0x0000000000488947 */ /* 0x000fea0003800000 */
.L_x_11128:
[----:B------:R-:W-:Y:S01]  /*3480*/  MOV R14, 0x228 ;  /* 0x00000228000e7802 */ /* 0x000fe20000000f00 */
[----:B------:R-:W4:Y:S01]  /*3490*/  LDCU.64 UR4, c[0x4][0x218] ;  /* 0x01004300ff0477ac */ /* 0x000f220008000a00 */
[----:B------:R-:W-:Y:S02]  /*34a0*/  IMAD.MOV.U32 R8, RZ, RZ, 0x4e ;  /* 0x0000004eff087424 */ /* 0x000fe400078e00ff */
[----:B------:R-:W-:Y:S01]  /*34b0*/  IMAD.MOV.U32 R12, RZ, RZ, 0x1 ;  /* 0x00000001ff0c7424 */ /* 0x000fe200078e00ff */
[----:B------:R-:W0:Y:S01]  /*34c0*/  LDCU.64 UR6, c[0x4][0x220] ;  /* 0x01004400ff0677ac */ /* 0x000e220008000a00 */
[----:B------:R-:W2:Y:S01]  /*34d0*/  LDC.64 R14, c[0x4][R14] ;  /* 0x010000000e0e7b82 */ /* 0x000ea20000000a00 */
[----:B------:R-:W-:Y:S01]  /*34e0*/  IMAD.MOV.U32 R13, RZ, RZ, RZ ;  /* 0x000000ffff0d7224 */ /* 0x000fe200078e00ff */
[----:B------:R-:W1:Y:S01]  /*34f0*/  LDCU.64 UR8, c[0x4][0x60] ;  /* 0x01000c00ff0877ac */ /* 0x000e620008000a00 */
[----:B----4-:R-:W-:Y:S02]  /*3500*/  IMAD.U32 R4, RZ, RZ, UR4 ;  /* 0x00000004ff047e24 */ /* 0x010fe4000f8e00ff */
[----:B------:R-:W-:-:S02]  /*3510*/  IMAD.U32 R5, RZ, RZ, UR5 ;  /* 0x00000005ff057e24 */ /* 0x000fc4000f8e00ff */
[----:B0-----:R-:W-:Y:S02]  /*3520*/  IMAD.U32 R6, RZ, RZ, UR6 ;  /* 0x00000006ff067e24 */ /* 0x001fe4000f8e00ff */
[----:B------:R-:W-:Y:S01]  /*3530*/  IMAD.U32 R7, RZ, RZ, UR7 ;  /* 0x00000007ff077e24 */ /* 0x000fe2000f8e00ff */
[----:B-1----:R-:W-:Y:S01]  /*3540*/  MOV R10, UR8 ;  /* 0x00000008000a7c02 */ /* 0x002fe20008000f00 */
[----:B------:R-:W-:-:S07]  /*3550*/  IMAD.U32 R11, RZ, RZ, UR9 ;  /* 0x00000009ff0b7e24 */ /* 0x000fce000f8e00ff */
[----:B------:R-:W-:-:S07]  /*3560*/  LEPC R20, `(.L_x_11151) ;  /* 0x000000001014794e */ /* 0x000fce0000000000 */
[----:B--23-5:R-:W-:Y:S05]  /*3570*/  CALL.ABS.NOINC R14 ;  /* 0x000000000e007343 */ /* 0x02cfea0003c00000 */
.L_x_11151:
[----:B------:R-:W-:Y:S01]  /*3580*/  CS2R R4, SRZ ;  /* 0x0000000000047805 */ /* 0x000fe2000001ff00 */
[----:B------:R-:W-:Y:S06]  /*3590*/  BRA `(.L_x_11129) ;  /* 0x0000000000447947 */ /* 0x000fec0003800000 */
.L_x_11150:
[----:B------:R-:W2:Y:S01]  /*35a0*/  LDG.E.U8 R0, desc[UR36][R26.64] ;  /* 0x000000241a007981 */ /* 0x000ea2000c1e1100 */
[----:B----4-:R-:W-:Y:S02]  /*35b0*/  IMAD.MOV.U32 R4, RZ, RZ, 0x0 ;  /* 0x00000000ff047424 */ /* 0x010fe400078e00ff */
        /* <DEDUP_REMOVED lines=10> */
.L_x_11149:
[----:B----4-:R-:W2:Y:S02]  /*3660*/  LDG.E.64 R4, desc[UR36][R26.64] ;  /* 0x000000241a047981 */ /* 0x010ea4000c1e1b00 */
[----:B--2---:R-:W0:Y:S01]  /*3670*/  I2F.F64.U64 R4, R4 ;  /* 0x0000000400047312 */ /* 0x004e220000301800 */
[----:B------:R-:W-:Y:S05]  /*3680*/  BRA `(.L_x_11129) ;  /* 0x0000000000087947 */ /* 0x000fea0003800000 */
.L_x_11148:
[----:B----4-:R-:W2:Y:S02]  /*3690*/  LDG.E R4, desc[UR36][R26.64] ;  /* 0x000000241a047981 */ /* 0x010ea4000c1e1900 */
[----:B--2---:R-:W0:Y:S02]  /*36a0*/  I2F.F64.U32 R4, R4 ;  /* 0x0000000400047312 */ /* 0x004e240000201800 */
.L_x_11129:
[----:B------:R-:W-:Y:S05]  /*36b0*/  BSYNC.RECONVERGENT B6 ;  /* 0x0000000000067941 */ /* 0x000fea0003800200 */
.L_x_11123:
[----:B------:R-:W1:Y:S01]  /*36c0*/  LDCU.64 UR6, c[0x0][0x668] ;  /* 0x0000cd00ff0677ac */ /* 0x000e620008000a00 */
[----:B0-2---:R-:W-:Y:S01]  /*36d0*/  LOP3.LUT R0, R18, 0xff, RZ, 0xc0, !PT ;  /* 0x000000ff12007812 */ /* 0x005fe200078ec0ff */
[----:B------:R-:W0:Y:S03]  /*36e0*/  LDCU.64 UR4, c[0x0][0x648] ;  /* 0x0000c900ff0477ac */ /* 0x000e260008000a00 */
[----:B------:R-:W-:Y:S01]  /*36f0*/  ISETP.GT.AND P0, PT, R0, 0x9, PT ;  /* 0x000000090000780c */ /* 0x000fe20003f04270 */
[----:B-1-3-5:R-:W-:Y:S01]  /*3700*/  DMUL R24, R24, UR6 ;  /* 0x0000000618187c28 */ /* 0x02afe20008000000 */
[----:B0-----:R-:W-:-:S07]  /*3710*/  IADD3 R8, P1, PT, R23, UR4, RZ ;  /* 0x0000000417087c10 */ /* 0x001fce000ff3e0ff */
[----:B----4-:R-:W-:Y:S01]  /*3720*/  DMUL R4, R24, R4 ;  /* 0x0000000418047228 */ /* 0x010fe20000000000 */
[----:B------:R-:W-:-:S03]  /*3730*/  IMAD.X R9, RZ, RZ, UR5, P1 ;  /* 0x00000005ff097e24 */ /* 0x000fc600088e06ff */
        /* <DEDUP_REMOVED lines=12> */
.L_x_11155:
[----:B------:R-:W0:Y:S02]  /*3800*/  F2I.S64.F64.TRUNC R4, R4 ;  /* 0x0000000400047311 */ /* 0x000e24000030d900 */
[----:B0-----:R-:W-:-:S05]  /*3810*/  IMAD.MOV.U32 R3, RZ, RZ, R4 ;  /* 0x000000ffff037224 */ /* 0x001fca00078e0004 */
[----:B------:R3:W-:Y:S01]  /*3820*/  STG.E.U8 desc[UR36][R8.64], R3 ;  /* 0x0000000308007986 */ /* 0x0007e2000c101124 */
[----:B------:R-:W-:Y:S05]  /*3830*/  BRA `(.L_x_11157) ;  /* 0x0000000c00dc7947 */ /* 0x000fea0003800000 */
.L_x_11154:
        /* <DEDUP_REMOVED lines=9> */
.L_x_11159:
[----:B------:R-:W0:Y:S02]  /*38d0*/  F2I.F64.TRUNC R5, R4 ;  /* 0x0000000400057311 */ /* 0x000e24000030d100 */
[----:B0-----:R1:W-:Y:S01]  /*38e0*/  STG.E desc[UR36][R8.64], R5 ;  /* 0x0000000508007986 */ /* 0x0013e2000c101924 */
[----:B------:R-:W-:Y:S05]  /*38f0*/  BRA `(.L_x_11157) ;  /* 0x0000000c00ac7947 */ /* 0x000fea0003800000 */
.L_x_11158:
[----:B------:R-:W0:Y:S02]  /*3900*/  F2I.F64.TRUNC R5, R4 ;  /* 0x0000000400057311 */ /* 0x000e24000030d100 */
[----:B0-----:R2:W-:Y:S01]  /*3910*/  STG.E.U16 desc[UR36][R8.64], R5 ;  /* 0x0000000508007986 */ /* 0x0015e2000c101524 */
[----:B------:R-:W-:Y:S05]  /*3920*/  BRA `(.L_x_11157) ;  /* 0x0000000c00a07947 */ /* 0x000fea0003800000 */
.L_x_11153:
        /* <DEDUP_REMOVED lines=13> */
.L_x_11161:
        /* <DEDUP_REMOVED lines=8> */
.L_x_11160:
        /* <DEDUP_REMOVED lines=14> */
.L_x_11163:
        /* <DEDUP_REMOVED lines=9> */
.L_x_11162:
[----:B------:R0:W-:Y:S01]  /*3bf0*/  STG.E.64 desc[UR36][R8.64], R4 ;  /* 0x0000000408007986 */ /* 0x0001e2000c101b24 */
[----:B------:R-:W-:Y:S05]  /*3c00*/  BRA `(.L_x_11157) ;  /* 0x0000000800e87947 */ /* 0x000fea0003800000 */
.L_x_11152:
        /* <DEDUP_REMOVED lines=12> */
.L_x_11166:
[----:B------:R-:W-:-:S05]  /*3cd0*/  CS2R R6, SRZ ;  /* 0x0000000000067805 */ /* 0x000fca000001ff00 */
[----:B------:R0:W-:Y:S01]  /*3ce0*/  STG.E.128 desc[UR36][R8.64], R4 ;  /* 0x0000000408007986 */ /* 0x0001e2000c101d24 */
[----:B------:R-:W-:Y:S05]  /*3cf0*/  BRA `(.L_x_11157) ;  /* 0x0000000800ac7947 */ /* 0x000fea0003800000 */
.L_x_11165:
        /* <DEDUP_REMOVED lines=23> */
.L_x_11170:
[----:B------:R-:W-:Y:S05]  /*3e70*/  BSYNC.RECONVERGENT B0 ;  /* 0x0000000000007941 */ /* 0x000fea0003800200 */
.L_x_11169:
[----:B------:R-:W-:-:S05]  /*3e80*/  LOP3.LUT R7, R0, 0x80, R7, 0xf8, !PT ;  /* 0x0000008000077812 */ /* 0x000fca00078ef807 */
[----:B------:R0:W-:Y:S01]  /*3e90*/  STG.E.U8 desc[UR36][R8.64], R7 ;  /* 0x0000000708007986 */ /* 0x0001e2000c101124 */
[----:B------:R-:W-:Y:S05]  /*3ea0*/  BRA `(.L_x_11157) ;  /* 0x0000000800407947 */ /* 0x000fea0003800000 */
.L_x_11168:
        /* <DEDUP_REMOVED lines=9> */
[----:B------:R-:W-:Y:S02]  /*3f40*/  @P1 ISETP.GT.U32.AND P0, PT, R6, 0x7f800000, PT ;  /* 0x7f8000000600180c */ /* 0x000fe40003f04070 */
[----:B------:R-:W-:-:S04]  /*3f50*/  @P1 MOV R0, 0x7f ;  /* 0x0000007f00001802 */ /* 0x000fc80000000f00 */
[----:B------:R-:W-:Y:S01]  /*3f60*/  @P1 SEL R0, R0, 0x7c, P0 ;  /* 0x0000007c00001807 */ /* 0x000fe20000000000 */
[----:B------:R-:W-:Y:S06]  /*3f70*/  @P1 BRA `(.L_x_11172) ;  /* 0x0000000000181947 */ /* 0x000fec0003800000 */
[----:B------:R-:W-:-:S13]  /*3f80*/  ISETP.GT.U32.AND P0, PT, R6, 0x387fffff, PT ;  /* 0x387fffff0600780c */ /* 0x000fda0003f04070 */
[----:B------:R-:W-:-:S04]  /*3f90*/  @P0 SHF.R.U32.HI R0, RZ, 0x15, R10 ;  /* 0x00000015ff000819 */ /* 0x000fc8000001160a */
[----:B------:R-:W-:Y:S01]  /*3fa0*/  @P0 LOP3.LUT R3, R0, 0x1, RZ, 0xc0, !PT ;  /* 0x0000000100030812 */ /* 0x000fe200078ec0ff */
[----:B------:R-:W-:-:S03]  /*3fb0*/  @!P0 FADD.FTZ R0, R6, 128 ;  /* 0x4300000006008421 */ /* 0x000fc60000010000 */
[----:B------:R-:W-:-:S04]  /*3fc0*/  @P0 IADD3 R3, PT, PT, R10, 0x80fffff, R3 ;  /* 0x080fffff0a030810 */ /* 0x000fc80007ffe003 */
[----:B------:R-:W-:-:S07]  /*3fd0*/  @P0 SHF.R.U32.HI R0, RZ, 0x15, R3 ;  /* 0x00000015ff000819 */ /* 0x000fce0000011603 */
.L_x_11172:
[----:B------:R-:W-:Y:S05]  /*3fe0*/  BSYNC.RECONVERGENT B0 ;  /* 0x0000000000007941 */ /* 0x000fea0003800200 */
.L_x_11171:
[----:B------:R-:W-:-:S05]  /*3ff0*/  LOP3.LUT R7, R0, 0x80, R7, 0xf8, !PT ;  /* 0x0000008000077812 */ /* 0x000fca00078ef807 */
[----:B------:R0:W-:Y:S01]  /*4000*/  STG.E.U8 desc[UR36][R8.64], R7 ;  /* 0x0000000708007986 */ /* 0x0001e2000c101124 */
[----:B------:R-:W-:Y:S05]  /*4010*/  BRA `(.L_x_11157) ;  /* 0x0000000400e47947 */ /* 0x000fea0003800000 */
.L_x_11167:
        /* <DEDUP_REMOVED lines=8> */
.L_x_11164:
        /* <DEDUP_REMOVED lines=11> */
.L_x_11175:
        /* <DEDUP_REMOVED lines=17> */
.L_x_11178:
[----:B------:R-:W-:-:S04]  /*4260*/  SHF.R.U32.HI R0, RZ, 0x14, R7 ;  /* 0x00000014ff007819 */ /* 0x000fc80000011607 */
[----:B------:R-:W-:-:S04]  /*4270*/  LOP3.LUT R0, R0, 0x1, RZ, 0xc0, !PT ;  /* 0x0000000100007812 */ /* 0x000fc800078ec0ff */
[----:B------:R-:W-:-:S04]  /*4280*/  IADD3 R0, PT, PT, R7, 0x487ffff, R0 ;  /* 0x0487ffff07007810 */ /* 0x000fc80007ffe000 */
[----:B------:R-:W-:-:S04]  /*4290*/  SHF.R.U32.HI R0, RZ, 0x14, R0 ;  /* 0x00000014ff007819 */ /* 0x000fc80000011600 */
[----:B------:R-:W-:-:S07]  /*42a0*/  LOP3.LUT R3, R0, 0xff, RZ, 0xc0, !PT ;  /* 0x000000ff00037812 */ /* 0x000fce00078ec0ff */
.L_x_11179:
[----:B------:R-:W-:-:S04]  /*42b0*/  SHF.R.U32.HI R0, RZ, 0x18, R7 ;  /* 0x00000018ff007819 */ /* 0x000fc80000011607 */
[----:B------:R-:W-:-:S07]  /*42c0*/  LOP3.LUT R0, R3, 0x80, R0, 0xf8, !PT ;  /* 0x0000008003007812 */ /* 0x000fce00078ef800 */
.L_x_11177:
[----:B------:R-:W-:Y:S05]  /*42d0*/  BSYNC.RECONVERGENT B0 ;  /* 0x0000000000007941 */ /* 0x000fea0003800200 */
.L_x_11176:
[----:B------:R0:W-:Y:S01]  /*42e0*/  STG.E.U8 desc[UR36][R8.64], R0 ;  /* 0x0000000008007986 */ /* 0x0001e2000c101124 */
[----:B------:R-:W-:Y:S05]  /*42f0*/  BRA `(.L_x_11157) ;  /* 0x00000004002c7947 */ /* 0x000fea0003800000 */
.L_x_11174:
        /* <DEDUP_REMOVED lines=17> */
.L_x_11182:
[----:B------:R-:W-:-:S04]  /*4410*/  SHF.R.U32.HI R0, RZ, 0x15, R7 ;  /* 0x00000015ff007819 */ /* 0x000fc80000011607 */
[----:B------:R-:W-:-:S04]  /*4420*/  LOP3.LUT R0, R0, 0x1, RZ, 0xc0, !PT ;  /* 0x0000000100007812 */ /* 0x000fc800078ec0ff */
[----:B------:R-:W-:-:S04]  /*4430*/  IADD3 R0, PT, PT, R7, 0x88fffff, R0 ;  /* 0x088fffff07007810 */ /* 0x000fc80007ffe000 */
[----:B------:R-:W-:-:S04]  /*4440*/  SHF.R.U32.HI R0, RZ, 0x15, R0 ;  /* 0x00000015ff007819 */ /* 0x000fc80000011600 */
[----:B------:R-:W-:-:S07]  /*4450*/  LOP3.LUT R3, R0, 0xff, RZ, 0xc0, !PT ;  /* 0x000000ff00037812 */ /* 0x000fce00078ec0ff */
.L_x_11183:
[----:B------:R-:W-:-:S04]  /*4460*/  SHF.R.U32.HI R0, RZ, 0x18, R7 ;  /* 0x00000018ff007819 */ /* 0x000fc80000011607 */
[----:B------:R-:W-:-:S07]  /*4470*/  LOP3.LUT R0, R3, 0x80, R0, 0xf8, !PT ;  /* 0x0000008003007812 */ /* 0x000fce00078ef800 */
.L_x_11181:
[----:B------:R-:W-:Y:S05]  /*4480*/  BSYNC.RECONVERGENT B0 ;  /* 0x0000000000007941 */ /* 0x000fea0003800200 */
.L_x_11180:
[----:B------:R0:W-:Y:S01]  /*4490*/  STG.E.U8 desc[UR36][R8.64], R0 ;  /* 0x0000000008007986 */ /* 0x0001e2000c101124 */
[----:B------:R-:W-:Y:S05]  /*44a0*/  BRA `(.L_x_11157) ;  /* 0x0000000000c07947 */ /* 0x000fea0003800000 */
.L_x_11173:
[----:B------:R-:W-:-:S13]  /*44b0*/  ISETP.NE.AND P0, PT, R0, 0x1c, PT ;  /* 0x0000001c0000780c */ /* 0x000fda0003f05270 */
[----:B------:R-:W-:Y:S05]  /*44c0*/  @!P0 BRA `(.L_x_11184) ;  /* 0x0000000000b08947 */ /* 0x000fea0003800000 */
[----:B------:R-:W-:-:S13]  /*44d0*/  ISETP.NE.AND P0, PT, R0, 0x1d, PT ;  /* 0x0000001d0000780c */ /* 0x000fda0003f05270 */
[----:B------:R-:W-:Y:S05]  /*44e0*/  @!P0 BRA `(.L_x_11185) ;  /* 0x00000000009c8947 */ /* 0x000fea0003800000 */
[----:B------:R-:W-:-:S13]  /*44f0*/  ISETP.NE.AND P0, PT, R0, 0x2c, PT ;  /* 0x0000002c0000780c */ /* 0x000fda0003f05270 */
[----:B------:R-:W-:Y:S05]  /*4500*/  @!P0 BRA `(.L_x_11186) ;  /* 0x0000000000448947 */ /* 0x000fea0003800000 */
.L_x_11156:
        /* <DEDUP_REMOVED lines=16> */
.L_x_11187:
[----:B------:R-:W-:Y:S05]  /*4610*/  BRA `(.L_x_11157) ;  /* 0x0000000000647947 */ /* 0x000fea0003800000 */
.L_x_11186:
        /* <DEDUP_REMOVED lines=20> */
.L_x_11185:
[----:B------:R-:W0:Y:S02]  /*4760*/  F2I.U64.F64.TRUNC R4, R4 ;  /* 0x0000000400047311 */ /* 0x000e24000030d800 */
[----:B0-----:R0:W-:Y:S01]  /*4770*/  STG.E.64 desc[UR36][R8.64], R4 ;  /* 0x0000000408007986 */ /* 0x0011e2000c101b24 */
[----:B------:R-:W-:Y:S05]  /*4780*/  BRA `(.L_x_11157) ;  /* 0x0000000000087947 */ /* 0x000fea0003800000 */
.L_x_11184:
[----:B------:R-:W0:Y:S02]  /*4790*/  F2I.U32.F64.TRUNC R5, R4 ;  /* 0x0000000400057311 */ /* 0x000e24000030d000 */
[----:B0-----:R0:W-:Y:S02]  /*47a0*/  STG.E desc[UR36][R8.64], R5 ;  /* 0x0000000508007986 */ /* 0x0011e4000c101924 */
.L_x_11157:
[----:B------:R-:W-:-:S07]  /*47b0*/  VIADD R19, R19, 0x80 ;  /* 0x0000008013137836 */ /* 0x000fce0000000000 */
.L_x_11091:
[----:B------:R-:W-:Y:S05]  /*47c0*/  BSYNC.RECONVERGENT B7 ;  /* 0x0000000000077941 */ /* 0x000fea0003800200 */
.L_x_11090:
        /* <DEDUP_REMOVED lines=11> */
[----:B012-4-:R-:W-:Y:S01]  /*4880*/  MOV R5, R19 ;  /* 0x0000001300057202 */ /* 0x017fe20000000f00 */
[----:B------:R-:W-:Y:S01]  /*4890*/  IMAD.MOV.U32 R4, RZ, RZ, RZ ;  /* 0x000000ffff047224 */ /* 0x000fe200078e00ff */
        /* <DEDUP_REMOVED lines=346> */
.L_x_11190:
        /* <DEDUP_REMOVED lines=10> */
[----:B-12-4-:R-:W-:Y:S02]  /*5ee0*/  IMAD.MOV.U32 R8, RZ, RZ, 0x4e ;  /* 0x0000004eff087424 */ /* 0x016fe400078e00ff */
        /* <DEDUP_REMOVED lines=13> */
.L_x_11191:
        /* <DEDUP_REMOVED lines=18> */
.L_x_11196:
[----:B------:R-:W2:Y:S02]  /*60e0*/  LDG.E.U8 R4, desc[UR36][R4.64] ;  /* 0x0000002404047981 */ /* 0x000ea4000c1e1100 */
[----:B--2---:R0:W1:Y:S01]  /*60f0*/  I2F.F64.U16 R24, R4 ;  /* 0x0000000400187312 */ /* 0x0040620000101800 */
[----:B------:R-:W-:Y:S05]  /*6100*/  BRA `(.L_x_11198) ;  /* 0x0000000c00647947 */ /* 0x000fea0003800000 */
.L_x_11195:
[----:B------:R-:W-:-:S13]  /*6110*/  ISETP.NE.AND P0, PT, R0, 0x2, PT ;  /* 0x000000020000780c */ /* 0x000fda0003f05270 */
[----:B------:R-:W-:Y:S05]  /*6120*/  @!P0 BRA `(.L_x_11199) ;  /* 0x0000000000288947 */ /* 0x000fea0003800000 */
[----:B------:R-:W-:-:S13]  /*6130*/  ISETP.NE.AND P0, PT, R0, 0x3, PT ;  /* 0x000000030000780c */ /* 0x000fda0003f05270 */
[----:B------:R-:W-:Y:S05]  /*6140*/  @!P0 BRA `(.L_x_11200) ;  /* 0x0000000000148947 */ /* 0x000fea0003800000 */
[----:B------:R-:W-:-:S13]  /*6150*/  ISETP.NE.AND P0, PT, R0, 0x4, PT ;  /* 0x000000040000780c */ /* 0x000fda0003f05270 */
[----:B------:R-:W-:Y:S05]  /*6160*/  @P0 BRA `(.L_x_11197) ;  /* 0x0000000800f00947 */ /* 0x000fea0003800000 */
[----:B------:R-:W2:Y:S02]  /*6170*/  LDG.E.64 R24, desc[UR36][R4.64] ;  /* 0x0000002404187981 */ /* 0x000ea4000c1e1b00 */
[----:B--2---:R-:W2:Y:S01]  /*6180*/  I2F.F64.S64 R24, R24 ;  /* 0x0000001800187312 */ /* 0x004ea20000301c00 */
[----:B------:R-:W-:Y:S05]  /*6190*/  BRA `(.L_x_11198) ;  /* 0x0000000c00407947 */ /* 0x000fea0003800000 */
.L_x_11200:
[----:B------:R-:W2:Y:S02]  /*61a0*/  LDG.E R4, desc[UR36][R4.64] ;  /* 0x0000002404047981 */ /* 0x000ea4000c1e1900 */
[----:B--2---:R3:W4:Y:S01]  /*61b0*/  I2F.F64 R24, R4 ;  /* 0x0000000400187312 */ /* 0x0047220000201c00 */
[----:B------:R-:W-:Y:S05]  /*61c0*/  BRA `(.L_x_11198) ;  /* 0x0000000c00347947 */ /* 0x000fea0003800000 */
.L_x_11199:
[----:B------:R-:W2:Y:S02]  /*61d0*/  LDG.E.U16 R4, desc[UR36][R4.64] ;  /* 0x0000002404047981 */ /* 0x000ea4000c1e1500 */
[----:B--2---:R0:W1:Y:S01]  /*61e0*/  I2F.F64.S16 R24, R4 ;  /* 0x0000000400187312 */ /* 0x0040620000101c00 */
[----:B------:R-:W-:Y:S05]  /*61f0*/  BRA `(.L_x_11198) ;  /* 0x0000000c00287947 */ /* 0x000fea0003800000 */
.L_x_11194:
        /* <DEDUP_REMOVED lines=10> */
.L_x_11202:
[----:B------:R-:W2:Y:S02]  /*62a0*/  LDG.E.U16 R0, desc[UR36][R4.64] ;  /* 0x0000002404007981 */ /* 0x000ea4000c1e1500 */
[----:B--2---:R-:W-:-:S05]  /*62b0*/  HADD2.F32 R0, -RZ, R0.H0_H0 ;  /* 0x20000000ff007230 */ /* 0x004fca0000004100 */
[----:B------:R-:W-:-:S04]  /*62c0*/  FMUL.FTZ R0, R0, 1 ;  /* 0x3f80000000007820 */ /* 0x000fc80000410000 */
[----:B------:R0:W1:Y:S01]  /*62d0*/  F2F.F64.F32 R24, R0 ;  /* 0x0000000000187310 */ /* 0x0000620000201800 */
[----:B------:R-:W-:Y:S05]  /*62e0*/  BRA `(.L_x_11198) ;  /* 0x0000000800ec7947 */ /* 0x000fea0003800000 */
.L_x_11201:
        /* <DEDUP_REMOVED lines=10> */
.L_x_11204:
[----:B------:R-:W2:Y:S02]  /*6390*/  LDG.E.U16 R4, desc[UR36][R4.64] ;  /* 0x0000002404047981 */ /* 0x000ea4000c1e1500 */
[----:B--2---:R-:W-:-:S05]  /*63a0*/  HADD2.F32 R0, -RZ, R4.H0_H0 ;  /* 0x20000004ff007230 */ /* 0x004fca0000004100 */
[----:B------:R-:W-:-:S04]  /*63b0*/  FMUL.FTZ R0, R0, 1 ;  /* 0x3f80000000007820 */ /* 0x000fc80000410000 */
[----:B------:R0:W1:Y:S01]  /*63c0*/  F2F.F64.F32 R24, R0 ;  /* 0x0000000000187310 */ /* 0x0000620000201800 */
[----:B------:R-:W-:Y:S05]  /*63d0*/  BRA `(.L_x_11198) ;  /* 0x0000000800b07947 */ /* 0x000fea0003800000 */
.L_x_11203:
[----:B------:R0:W5:Y:S01]  /*63e0*/  LDG.E.64 R24, desc[UR36][R4.64] ;  /* 0x0000002404187981 */ /* 0x000162000c1e1b00 */
[----:B------:R-:W-:Y:S05]  /*63f0*/  BRA `(.L_x_11198) ;  /* 0x0000000800a87947 */ /* 0x000fea0003800000 */
.L_x_11193:
        /* <DEDUP_REMOVED lines=13> */
.L_x_11207:
[----:B------:R0:W5:Y:S01]  /*64d0*/  LDG.E.64 R24, desc[UR36][R4.64] ;  /* 0x0000002404187981 */ /* 0x000162000c1e1b00 */
[----:B------:R-:W-:Y:S05]  /*64e0*/  BRA `(.L_x_11198) ;  /* 0x00000008006c7947 */ /* 0x000fea0003800000 */
.L_x_11206:
[----:B------:R-:W-:-:S13]  /*64f0*/  ISETP.NE.AND P0, PT, R0, 0xf, PT ;  /* 0x0000000f0000780c */ /* 0x000fda0003f05270 */
[----:B------:R-:W-:Y:S05]  /*6500*/  @!P0 BRA `(.L_x_11208) ;  /* 0x0000000000a08947 */ /* 0x000fea0003800000 */
[----:B------:R-:W-:-:S13]  /*6510*/  ISETP.NE.AND P0, PT, R0, 0x17, PT ;  /* 0x000000170000780c */ /* 0x000fda0003f05270 */
[----:B------:R-:W-:Y:S05]  /*6520*/  @!P0 BRA `(.L_x_11209) ;  /* 0x00000000005c8947 */ /* 0x000fea0003800000 */
[----:B------:R-:W-:-:S13]  /*6530*/  ISETP.NE.AND P0, PT, R0, 0x18, PT ;  /* 0x000000180000780c */ /* 0x000fda0003f05270 */
[----:B------:R-:W-:Y:S05]  /*6540*/  @P0 BRA `(.L_x_11197) ;  /* 0x0000000400f80947 */ /* 0x000fea0003800000 */
[----:B------:R-:W2:Y:S01]  /*6550*/  LDG.E.U8 R0, desc[UR36][R4.64] ;  /* 0x0000002404007981 */ /* 0x000ea2000c1e1100 */
[----:B------:R-:W-:Y:S02]  /*6560*/  HFMA2 R7, -RZ, RZ, 0, 1.847743988037109375e-06 ;  /* 0x0000001fff077431 */ /* 0x000fe400000001ff */
        /* <DEDUP_REMOVED lines=19> */
.L_x_11209:
[----:B------:R-:W2:Y:S02]  /*66a0*/  LDG.E.U8 R4, desc[UR36][R4.64] ;  /* 0x0000002404047981 */ /* 0x000ea4000c1e1100 */
        /* <DEDUP_REMOVED lines=14> */
.L_x_11208:
[----:B------:R-:W2:Y:S02]  /*6790*/  LDG.E.U16 R0, desc[UR36][R4.64] ;  /* 0x0000002404007981 */ /* 0x000ea4000c1e1500 */
[----:B--2---:R-:W-:-:S04]  /*67a0*/  IMAD.U32 R0, R0, 0x10000, RZ ;  /* 0x0001000000007824 */ /* 0x004fc800078e00ff */
[----:B------:R-:W-:-:S04]  /*67b0*/  FMUL.FTZ R0, R0, 1 ;  /* 0x3f80000000007820 */ /* 0x000fc80000410000 */
[----:B------:R0:W1:Y:S01]  /*67c0*/  F2F.F64.F32 R24, R0 ;  /* 0x0000000000187310 */ /* 0x0000620000201800 */
[----:B------:R-:W-:Y:S05]  /*67d0*/  BRA `(.L_x_11198) ;  /* 0x0000000400b07947 */ /* 0x000fea0003800000 */
.L_x_11205:
        /* <DEDUP_REMOVED lines=11> */
.L_x_11212:
        /* <DEDUP_REMOVED lines=21> */
.L_x_11214:
[----:B------:R-:W-:Y:S05]  /*69e0*/  BSYNC.RECONVERGENT B0 ;  /* 0x0000000000007941 */ /* 0x000fea0003800200 */
.L_x_11213:
[----:B------:R-:W-:Y:S02]  /*69f0*/  SHF.L.U32 R0, R0, 0x14, RZ ;  /* 0x0000001400007819 */ /* 0x000fe400000006ff */
[----:B------:R-:W-:-:S04]  /*6a00*/  LEA R3, R3, 0x3b800000, 0x17 ;  /* 0x3b80000003037811 */ /* 0x000fc800078eb8ff */
[----:B------:R-:W-:-:S05]  /*6a10*/  LOP3.LUT R0, R3, R0, R7, 0xfe, !PT ;  /* 0x0000000003007212 */ /* 0x000fca00078efe07 */
[----:B------:R-:W-:-:S04]  /*6a20*/  FMUL.FTZ R0, R0, 1 ;  /* 0x3f80000000007820 */ /* 0x000fc80000410000 */
[----:B------:R0:W1:Y:S01]  /*6a30*/  F2F.F64.F32 R24, R0 ;  /* 0x0000000000187310 */ /* 0x0000620000201800 */
[----:B------:R-:W-:Y:S05]  /*6a40*/  BRA `(.L_x_11198) ;  /* 0x0000000400147947 */ /* 0x000fea0003800000 */
.L_x_11211:
        /* <DEDUP_REMOVED lines=21> */
.L_x_11216:
[----:B------:R-:W-:Y:S05]  /*6ba0*/  BSYNC.RECONVERGENT B0 ;  /* 0x0000000000007941 */ /* 0x000fea0003800200 */
.L_x_11215:
[----:B------:R-:W-:Y:S01]  /*6bb0*/  IMAD.SHL.U32 R0, R0, 0x200000, RZ ;  /* 0x0020000000007824 */ /* 0x000fe200078e00ff */
[----:B------:R-:W-:-:S04]  /*6bc0*/  LEA R3, R3, 0x37800000, 0x17 ;  /* 0x3780000003037811 */ /* 0x000fc800078eb8ff */
[----:B------:R-:W-:-:S05]  /*6bd0*/  LOP3.LUT R0, R3, R0, R7, 0xfe, !PT ;  /* 0x0000000003007212 */ /* 0x000fca00078efe07 */
[----:B------:R-:W-:-:S04]  /*6be0*/  FMUL.FTZ R0, R0, 1 ;  /* 0x3f80000000007820 */ /* 0x000fc80000410000 */
[----:B------:R0:W1:Y:S01]  /*6bf0*/  F2F.F64.F32 R24, R0 ;  /* 0x0000000000187310 */ /* 0x0000620000201800 */
[----:B------:R-:W-:Y:S05]  /*6c00*/  BRA `(.L_x_11198) ;  /* 0x0000000000a47947 */ /* 0x000fea0003800000 */
.L_x_11210:
        /* <DEDUP_REMOVED lines=8> */
[----:B------:R-:W-:Y:S02]  /*6c90*/  MOV R25, 0x38000000 ;  /* 0x3800000000197802 */ /* 0x000fe40000000f00 */
        /* <DEDUP_REMOVED lines=9> */
.L_x_11197:
        /* <DEDUP_REMOVED lines=15> */
[----:B--2---:R-:W-:Y:S05]  /*6e20*/  CALL.ABS.NOINC R14 ;  /* 0x000000000e007343 */ /* 0x004fea0003c00000 */
.L_x_11219:
[----:B------:R-:W-:Y:S01]  /*6e30*/  CS2R R24, SRZ ;  /* 0x0000000000187805 */ /* 0x000fe2000001ff00 */
[----:B------:R-:W-:Y:S06]  /*6e40*/  BRA `(.L_x_11198) ;  /* 0x0000000000147947 */ /* 0x000fec0003800000 */
.L_x_11218:
[----:B------:R-:W2:Y:S02]  /*6e50*/  LDG.E.64 R24, desc[UR36][R4.64] ;  /* 0x0000002404187981 */ /* 0x000ea4000c1e1b00 */
[----:B--2---:R-:W0:Y:S01]  /*6e60*/  I2F.F64.U64 R24, R24 ;  /* 0x0000001800187312 */ /* 0x004e220000301800 */
[----:B------:R-:W-:Y:S05]  /*6e70*/  BRA `(.L_x_11198) ;  /* 0x0000000000087947 */ /* 0x000fea0003800000 */
.L_x_11217:
[----:B------:R-:W2:Y:S02]  /*6e80*/  LDG.E R4, desc[UR36][R4.64] ;  /* 0x0000002404047981 */ /* 0x000ea4000c1e1900 */
[----:B--2---:R0:W1:Y:S02]  /*6e90*/  I2F.F64.U32 R24, R4 ;  /* 0x0000000400187312 */ /* 0x0040640000201800 */
.L_x_11198:
[----:B------:R-:W-:Y:S05]  /*6ea0*/  BSYNC.RECONVERGENT B6 ;  /* 0x0000000000067941 */ /* 0x000fea0003800200 */
.L_x_11192:
        /* <DEDUP_REMOVED lines=15> */
[----:B------:R-:W3:Y:S02]  /*6fa0*/  LDG.E.S8 R4, desc[UR36][R26.64] ;  /* 0x000000241a047981 */ /* 0x000ee4000c1e1300 */
[----:B---3--:R-:W0:Y:S01]  /*6fb0*/  I2F.F64.S16 R4, R4 ;  /* 0x0000000400047312 */ /* 0x008e220000101c00 */
[----:B------:R-:W-:Y:S05]  /*6fc0*/  BRA `(.L_x_11226) ;  /* 0x0000000c00707947 */ /* 0x000fea0003800000 */
.L_x_11224:
[----:B------:R-:W3:Y:S02]  /*6fd0*/  LDG.E.U8 R4, desc[UR36][R26.64] ;  /* 0x000000241a047981 */ /* 0x000ee4000c1e1100 */
[----:B---3--:R-:W0:Y:S01]  /*6fe0*/  I2F.F64.U16 R4, R4 ;  /* 0x0000000400047312 */ /* 0x008e220000101800 */
[----:B------:R-:W-:Y:S05]  /*6ff0*/  BRA `(.L_x_11226) ;  /* 0x0000000c00647947 */ /* 0x000fea0003800000 */
.L_x_11223:
[----:B------:R-:W-:-:S13]  /*7000*/  ISETP.NE.AND P0, PT, R0, 0x2, PT ;  /* 0x000000020000780c */ /* 0x000fda0003f05270 */
[----:B------:R-:W-:Y:S05]  /*7010*/  @!P0 BRA `(.L_x_11227) ;  /* 0x0000000000288947 */ /* 0x000fea0003800000 */
[----:B------:R-:W-:-:S13]  /*7020*/  ISETP.NE.AND P0, PT, R0, 0x3, PT ;  /* 0x000000030000780c */ /* 0x000fda0003f05270 */
[----:B------:R-:W-:Y:S05]  /*7030*/  @!P0 BRA `(.L_x_11228) ;  /* 0x0000000000148947 */ /* 0x000fea0003800000 */
[----:B------:R-:W-:-:S13]  /*7040*/  ISETP.NE.AND P0, PT, R0, 0x4, PT ;  /* 0x000000040000780c */ /* 0x000fda0003f05270 */
[----:B------:R-:W-:Y:S05]  /*7050*/  @P0 BRA `(.L_x_11225) ;  /* 0x0000000800f00947 */ /* 0x000fea0003800000 */
[----:B------:R-:W3:Y:S02]  /*7060*/  LDG.E.64 R4, desc[UR36][R26.64] ;  /* 0x000000241a047981 */ /* 0x000ee4000c1e1b00 */
[----:B---3--:R-:W0:Y:S01]  /*7070*/  I2F.F64.S64 R4, R4 ;  /* 0x0000000400047312 */ /* 0x008e220000301c00 */
[----:B------:R-:W-:Y:S05]  /*7080*/  BRA `(.L_x_11226) ;  /* 0x0000000c00407947 */ /* 0x000fea0003800000 */
.L_x_11228:
[----:B------:R-:W3:Y:S02]  /*7090*/  LDG.E R4, desc[UR36][R26.64] ;  /* 0x000000241a047981 */ /* 0x000ee4000c1e1900 */
[----:B---3--:R-:W0:Y:S01]  /*70a0*/  I2F.F64 R4, R4 ;  /* 0x0000000400047312 */ /* 0x008e220000201c00 */
[----:B------:R-:W-:Y:S05]  /*70b0*/  BRA `(.L_x_11226) ;  /* 0x0000000c00347947 */ /* 0x000fea0003800000 */
.L_x_11227:
[----:B------:R-:W3:Y:S02]  /*70c0*/  LDG.E.U16 R4, desc[UR36][R26.64] ;  /* 0x000000241a047981 */ /* 0x000ee4000c1e1500 */
[----:B---3--:R-:W0:Y:S01]  /*70d0*/  I2F.F64.S16 R4, R4 ;  /* 0x0000000400047312 */ /* 0x008e220000101c00 */
[----:B------:R-:W-:Y:S05]  /*70e0*/  BRA `(.L_x_11226) ;  /* 0x0000000c00287947 */ /* 0x000fea0003800000 */
.L_x_11222:
[----:B------:R-:W-:-:S13]  /*70f0*/  ISETP.GT.AND P0, PT, R0, 0x6, PT ;  /* 0x000000060000780c */ /* 0x000fda0003f04270 */
[----:B------:R-:W-:Y:S05]  /*7100*/  @P0 BRA `(.L_x_11229) ;  /* 0x0000000000340947 */ /* 0x000fea0003800000 */
[----:B------:R-:W-:-:S13]  /*7110*/  ISETP.NE.AND P0, PT, R0, 0x5, PT ;  /* 0x000000050000780c */ /* 0x000fda0003f05270 */
[----:B------:R-:W-:Y:S05]  /*7120*/  @!P0 BRA `(.L_x_11230) ;  /* 0x0000000000188947 */ /* 0x000fea0003800000 */
[----:B------:R-:W-:-:S13]  /*7130*/  ISETP.NE.AND P0, PT, R0, 0x6, PT ;  /* 0x000000060000780c */ /* 0x000fda0003f05270 */
[----:B------:R-:W-:Y:S05]  /*7140*/  @P0 BRA `(.L_x_11225) ;  /* 0x0000000800b40947 */ /* 0x000fea0003800000 */
[----:B------:R-:W3:Y:S02]  /*7150*/  LDG.E R4, desc[UR36][R26.64] ;  /* 0x000000241a047981 */ /* 0x000ee4000c1e1900 */
[----:B---3--:R-:W-:-:S06]  /*7160*/  FMUL.FTZ R4, R4, 1 ;  /* 0x3f80000004047820 */ /* 0x008fcc0000410000 */
[----:B------:R-:W0:Y:S01]  /*7170*/  F2F.F64.F32 R4, R4 ;  /* 0x0000000400047310 */ /* 0x000e220000201800 */
[----:B------:R-:W-:Y:S05]  /*7180*/  BRA `(.L_x_11226) ;  /* 0x0000000c00007947 */ /* 0x000fea0003800000 */
.L_x_11230:
[----:B------:R-:W3:Y:S02]  /*7190*/  LDG.E.U16 R0, desc[UR36][R26.64] ;  /* 0x000000241a007981 */ /* 0x000ee4000c1e1500 */
[----:B---3--:R-:W-:-:S05]  /*71a0*/  HADD2.F32 R0, -RZ, R0.H0_H0 ;  /* 0x20000000ff007230 */ /* 0x008fca0000004100 */
[----:B------:R-:W-:-:S04]  /*71b0*/  FMUL.FTZ R0, R0, 1 ;  /* 0x3f80000000007820 */ /* 0x000fc80000410000 */
[----:B------:R0:W3:Y:S01]  /*71c0*/  F2F.F64.F32 R4, R0 ;  /* 0x0000000000047310 */ /* 0x0000e20000201800 */
[----:B------:R-:W-:Y:S05]  /*71d0*/  BRA `(.L_x_11226) ;  /* 0x0000000800ec7947 */ /* 0x000fea0003800000 */
.L_x_11229:
[----:B------:R-:W-:-:S13]  /*71e0*/  ISETP.NE.AND P0, PT, R0, 0x7, PT ;  /* 0x000000070000780c */ /* 0x000fda0003f05270 */
[----:B------:R-:W-:Y:S05]  /*71f0*/  @!P0 BRA `(.L_x_11231) ;  /* 0x0000000000348947 */ /* 0x000fea0003800000 */
        /* <DEDUP_REMOVED lines=8> */
.L_x_11232:
[----:B------:R-:W3:Y:S02]  /*7280*/  LDG.E.U16 R26, desc[UR36][R26.64] ;  /* 0x000000241a1a7981 */ /* 0x000ee4000c1e1500 */
[----:B---3--:R-:W-:-:S05]  /*7290*/  HADD2.F32 R0, -RZ, R26.H0_H0 ;  /* 0x2000001aff007230 */ /* 0x008fca0000004100 */
[----:B------:R-:W-:-:S04]  /*72a0*/  FMUL.FTZ R0, R0, 1 ;  /* 0x3f80000000007820 */ /* 0x000fc80000410000 */
[----:B------:R0:W3:Y:S01]  /*72b0*/  F2F.F64.F32 R4, R0 ;  /* 0x0000000000047310 */ /* 0x0000e20000201800 */
[----:B------:R-:W-:Y:S05]  /*72c0*/  BRA `(.L_x_11226) ;  /* 0x0000000800b07947 */ /* 0x000fea0003800000 */
.L_x_11231:
[----:B------:R0:W5:Y:S01]  /*72d0*/  LDG.E.64 R4, desc[UR36][R26.64] ;  /* 0x000000241a047981 */ /* 0x000162000c1e1b00 */
[----:B------:R-:W-:Y:S05]  /*72e0*/  BRA `(.L_x_11226) ;  /* 0x0000000800a87947 */ /* 0x000fea0003800000 */
.L_x_11221:
        /* <DEDUP_REMOVED lines=10> */
[----:B---3--:R-:W-:-:S04]  /*7390*/  ISETP.NE.AND P0, PT, R26, RZ, PT ;  /* 0x000000ff1a00720c */ /* 0x008fc80003f05270 */
[----:B------:R-:W-:Y:S01]  /*73a0*/  FSEL R5, RZ, 1.875, !P0 ;  /* 0x3ff00000ff057808 */ /* 0x000fe20004000000 */
[----:B------:R-:W-:Y:S08]  /*73b0*/  BRA `(.L_x_11226) ;  /* 0x0000000800747947 */ /* 0x000ff00003800000 */
.L_x_11235:
[----:B------:R0:W5:Y:S01]  /*73c0*/  LDG.E.64 R4, desc[UR36][R26.64] ;  /* 0x000000241a047981 */ /* 0x000162000c1e1b00 */
[----:B------:R-:W-:Y:S05]  /*73d0*/  BRA `(.L_x_11226) ;  /* 0x00000008006c7947 */ /* 0x000fea0003800000 */
.L_x_11234:
        /* <DEDUP_REMOVED lines=27> */
.L_x_11237:
        /* <DEDUP_REMOVED lines=15> */
.L_x_11236:
[----:B------:R-:W3:Y:S02]  /*7680*/  LDG.E.U16 R0, desc[UR36][R26.64] ;  /* 0x000000241a007981 */ /* 0x000ee4000c1e1500 */
[----:B---3--:R-:W-:-:S04]  /*7690*/  IMAD.U32 R0, R0, 0x10000, RZ ;  /* 0x0001000000007824 */ /* 0x008fc800078e00ff */
[----:B------:R-:W-:-:S04]  /*76a0*/  FMUL.FTZ R0, R0, 1 ;  /* 0x3f80000000007820 */ /* 0x000fc80000410000 */
[----:B------:R0:W3:Y:S01]  /*76b0*/  F2F.F64.F32 R4, R0 ;  /* 0x0000000000047310 */ /* 0x0000e20000201800 */
[----:B------:R-:W-:Y:S05]  /*76c0*/  BRA `(.L_x_11226) ;  /* 0x0000000400b07947 */ /* 0x000fea0003800000 */
.L_x_11233:
        /* <DEDUP_REMOVED lines=8> */
[----:B------:R-:W3:Y:S02]  /*7750*/  LDG.E.U16 R4, desc[UR36][R26.64] ;  /* 0x000000241a047981 */ /* 0x000ee4000c1e1500 */
[----:B---3--:R-:W0:Y:S01]  /*7760*/  I2F.F64.U16 R4, R4 ;  /* 0x0000000400047312 */ /* 0x008e220000101800 */
[----:B------:R-:W-:Y:S05]  /*7770*/  BRA `(.L_x_11226) ;  /* 0x0000000400847947 */ /* 0x000fea0003800000 */
.L_x_11240:
        /* <DEDUP_REMOVED lines=21> */
.L_x_11242:
[----:B------:R-:W-:Y:S05]  /*78d0*/  BSYNC.RECONVERGENT B0 ;  /* 0x0000000000007941 */ /* 0x000fea0003800200 */
.L_x_11241:
[----:B------:R-:W-:Y:S01]  /*78e0*/  IMAD.SHL.U32 R0, R0, 0x100000, RZ ;  /* 0x0010000000007824 */ /* 0x000fe200078e00ff */
[----:B------:R-:W-:-:S04]  /*78f0*/  LEA R3, R3, 0x3b800000, 0x17 ;  /* 0x3b80000003037811 */ /* 0x000fc800078eb8ff */
[----:B------:R-:W-:-:S05]  /*7900*/  LOP3.LUT R0, R3, R0, R7, 0xfe, !PT ;  /* 0x0000000003007212 */ /* 0x000fca00078efe07 */
[----:B------:R-:W-:-:S04]  /*7910*/  FMUL.FTZ R0, R0, 1 ;  /* 0x3f80000000007820 */ /* 0x000fc80000410000 */
[----:B------:R0:W3:Y:S01]  /*7920*/  F2F.F64.F32 R4, R0 ;  /* 0x0000000000047310 */ /* 0x0000e20000201800 */
[----:B------:R-:W-:Y:S05]  /*7930*/  BRA `(.L_x_11226) ;  /* 0x0000000400147947 */ /* 0x000fea0003800000 */
.L_x_11239:
        /* <DEDUP_REMOVED lines=21> */
.L_x_11244:
[----:B------:R-:W-:Y:S05]  /*7a90*/  BSYNC.RECONVERGENT B0 ;  /* 0x0000000000007941 */ /* 0x000fea0003800200 */
.L_x_11243:
[----:B------:R-:W-:Y:S02]  /*7aa0*/  SHF.L.U32 R0, R0, 0x15, RZ ;  /* 0x0000001500007819 */ /* 0x000fe400000006ff */
[----:B------:R-:W-:-:S04]  /*7ab0*/  LEA R3, R3, 0x37800000, 0x17 ;  /* 0x3780000003037811 */ /* 0x000fc800078eb8ff */
[----:B------:R-:W-:-:S05]  /*7ac0*/  LOP3.LUT R0, R3, R0, R7, 0xfe, !PT ;  /* 0x0000000003007212 */ /* 0x000fca00078efe07 */
[----:B------:R-:W-:-:S04]  /*7ad0*/  FMUL.FTZ R0, R0, 1 ;  /* 0x3f80000000007820 */ /* 0x000fc80000410000 */
[----:B------:R0:W3:Y:S01]  /*7ae0*/  F2F.F64.F32 R4, R0 ;  /* 0x0000000000047310 */ /* 0x0000e20000201800 */
[----:B------:R-:W-:Y:S05]  /*7af0*/  BRA `(.L_x_11226) ;  /* 0x0000000000a47947 */ /* 0x000fea0003800000 */
.L_x_11238:
        /* <DEDUP_REMOVED lines=18> */
.L_x_11225:
[----:B------:R-:W-:Y:S01]  /*7c20*/  MOV R14, 0x228 ;  /* 0x00000228000e7802 */ /* 0x000fe20000000f00 */
[----:B------:R-:W0:Y:S01]  /*7c30*/  LDCU.64 UR4, c[0x4][0x218] ;  /* 0x01004300ff0477ac */ /* 0x000e220008000a00 */
[----:B------:R-:W-:Y:S02]  /*7c40*/  HFMA2 R13, -RZ, RZ, 0, 0 ;  /* 0x00000000ff0d7431 */ /* 0x000fe400000001ff */
[----:B------:R-:W-:Y:S01]  /*7c50*/  IMAD.MOV.U32 R8, RZ, RZ, 0x4e ;  /* 0x0000004eff087424 */ /* 0x000fe200078e00ff */
[----:B------:R-:W3:Y:S01]  /*7c60*/  LDCU.64 UR6, c[0x4][0x220] ;  /* 0x01004400ff0677ac */ /* 0x000ee20008000a00 */
[----:B------:R-:W1:Y:S01]  /*7c70*/  LDC.64 R14, c[0x4][R14] ;  /* 0x010000000e0e7b82 */ /* 0x000e620000000a00 */
[----:B------:R-:W-:Y:S01]  /*7c80*/  IMAD.MOV.U32 R12, RZ, RZ, 0x1 ;  /* 0x00000001ff0c7424 */ /* 0x000fe200078e00ff */
[----:B------:R-:W2:Y:S01]  /*7c90*/  LDCU.64 UR8, c[0x4][0x60] ;  /* 0x01000c00ff0877ac */ /* 0x000ea20008000a00 */
[----:B0-----:R-:W-:Y:S01]  /*7ca0*/  IMAD.U32 R4, RZ, RZ, UR4 ;  /* 0x00000004ff047e24 */ /* 0x001fe2000f8e00ff */
[----:B------:R-:W-:Y:S01]  /*7cb0*/  MOV R5, UR5 ;  /* 0x0000000500057c02 */ /* 0x000fe20008000f00 */
[----:B---3--:R-:W-:-:S02]  /*7cc0*/  IMAD.U32 R6, RZ, RZ, UR6 ;  /* 0x00000006ff067e24 */ /* 0x008fc4000f8e00ff */
[----:B------:R-:W-:Y:S02]  /*7cd0*/  IMAD.U32 R7, RZ, RZ, UR7 ;  /* 0x00000007ff077e24 */ /* 0x000fe4000f8e00ff */
[----:B--2---:R-:W-:Y:S02]  /*7ce0*/  IMAD.U32 R10, RZ, RZ, UR8 ;  /* 0x00000008ff0a7e24 */ /* 0x004fe4000f8e00ff */
[----:B------:R-:W-:-:S07]  /*7cf0*/  IMAD.U32 R11, RZ, RZ, UR9 ;  /* 0x00000009ff0b7e24 */ /* 0x000fce000f8e00ff */
[----:B------:R-:W-:-:S07]  /*7d00*/  LEPC R20, `(.L_x_11247) ;  /* 0x000000001014794e */ /* 0x000fce0000000000 */
[----:B-1--45:R-:W-:Y:S05]  /*7d10*/  CALL.ABS.NOINC R14 ;  /* 0x000000000e007343 */ /* 0x032fea0003c00000 */
.L_x_11247:
[----:B------:R-:W-:Y:S01]  /*7d20*/  CS2R R4, SRZ ;  /* 0x0000000000047805 */ /* 0x000fe2000001ff00 */
[----:B------:R-:W-:Y:S06]  /*7d30*/  BRA `(.L_x_11226) ;  /* 0x0000000000147947 */ /* 0x000fec0003800000 */
.L_x_11246:
[----:B------:R-:W3:Y:S02]  /*7d40*/  LDG.E.64 R4, desc[UR36][R26.64] ;  /* 0x000000241a047981 */ /* 0x000ee4000c1e1b00 */
[----:B---3--:R-:W0:Y:S01]  /*7d50*/  I2F.F64.U64 R4, R4 ;  /* 0x0000000400047312 */ /* 0x008e220000301800 */
[----:B------:R-:W-:Y:S05]  /*7d60*/  BRA `(.L_x_11226) ;  /* 0x0000000000087947 */ /* 0x000fea0003800000 */
.L_x_11245:
[----:B------:R-:W3:Y:S02]  /*7d70*/  LDG.E R4, desc[UR36][R26.64] ;  /* 0x000000241a047981 */ /* 0x000ee4000c1e1900 */
[----:B---3--:R-:W0:Y:S02]  /*7d80*/  I2F.F64.U32 R4, R4 ;  /* 0x0000000400047312 */ /* 0x008e240000201800 */
.L_x_11226:
[----:B------:R-:W-:Y:S05]  /*7d90*/  BSYNC.RECONVERGENT B6 ;  /* 0x0000000000067941 */ /* 0x000fea0003800200 */
.L_x_11220:
[----:B------:R-:W1:Y:S01]  /*7da0*/  LDCU.64 UR6, c[0x0][0x668] ;  /* 0x0000cd00ff0677ac */ /* 0x000e620008000a00 */
[----:B0-----:R-:W-:Y:S01]  /*7db0*/  LOP3.LUT R0, R18, 0xff, RZ, 0xc0, !PT ;  /* 0x000000ff12007812 */ /* 0x001fe200078ec0ff */
[----:B------:R-:W0:Y:S03]  /*7dc0*/  LDCU.64 UR4, c[0x0][0x648] ;  /* 0x0000c900ff0477ac */ /* 0x000e260008000a00 */
[----:B------:R-:W-:Y:S01]  /*7dd0*/  ISETP.GT.AND P1, PT, R0, 0x9, PT ;  /* 0x000000090000780c */ /* 0x000fe20003f24270 */
[----:B-12-45:R-:W-:Y:S01]  /*7de0*/  DMUL R24, R24, UR6 ;  /* 0x0000000618187c28 */ /* 0x036fe20008000000 */
[----:B0-----:R-:W-:-:S07]  /*7df0*/  IADD3 R8, P0, PT, R23, UR4, RZ ;  /* 0x0000000417087c10 */ /* 0x001fce000ff1e0ff */
[----:B---3--:R-:W-:Y:S01]  /*7e00*/  DMUL R4, R24, R4 ;  /* 0x0000000418047228 */ /* 0x008fe20000000000 */
        /* <DEDUP_REMOVED lines=13> */
.L_x_11251:
[----:B------:R-:W0:Y:S02]  /*7ee0*/  F2I.S64.F64.TRUNC R4, R4 ;  /* 0x0000000400047311 */ /* 0x000e24000030d900 */
[----:B0-----:R-:W-:-:S05]  /*7ef0*/  IMAD.MOV.U32 R3, RZ, RZ, R4 ;  /* 0x000000ffff037224 */ /* 0x001fca00078e0004 */
[----:B------:R0:W-:Y:S01]  /*7f00*/  STG.E.U8 desc[UR36][R8.64], R3 ;  /* 0x0000000308007986 */ /* 0x0001e2000c101124 */
[----:B------:R-:W-:Y:S05]  /*7f10*/  BRA `(.L_x_11253) ;  /* 0x0000000c00e07947 */ /* 0x000fea0003800000 */
.L_x_11250:
        /* <DEDUP_REMOVED lines=9> */
.L_x_11255:
[----:B------:R-:W0:Y:S02]  /*7fb0*/  F2I.F64.TRUNC R5, R4 ;  /* 0x0000000400057311 */ /* 0x000e24000030d100 */
[----:B0-----:R0:W-:Y:S01]  /*7fc0*/  STG.E desc[UR36][R8.64], R5 ;  /* 0x0000000508007986 */ /* 0x0011e2000c101924 */
[----:B------:R-:W-:Y:S05]  /*7fd0*/  BRA `(.L_x_11253) ;  /* 0x0000000c00b07947 */ /* 0x000fea0003800000 */
.L_x_11254:
[----:B------:R-:W0:Y:S02]  /*7fe0*/  F2I.F64.TRUNC R5, R4 ;  /* 0x0000000400057311 */ /* 0x000e24000030d100 */
[----:B0-----:R0:W-:Y:S01]  /*7ff0*/  STG.E.U16 desc[UR36][R8.64], R5 ;  /* 0x0000000508007986 */ /* 0x0011e2000c101524 */
[----:B------:R-:W-:Y:S05]  /*8000*/  BRA `(.L_x_11253) ;  /* 0x0000000c00a47947 */ /* 0x000fea0003800000 */
.L_x_11249:
        /* <DEDUP_REMOVED lines=13> */
.L_x_11257:
        /* <DEDUP_REMOVED lines=8> */
.L_x_11256:
        /* <DEDUP_REMOVED lines=14> */
.L_x_11259:
        /* <DEDUP_REMOVED lines=9> */
.L_x_11258:
[----:B------:R0:W-:Y:S01]  /*82d0*/  STG.E.64 desc[UR36][R8.64], R4 ;  /* 0x0000000408007986 */ /* 0x0001e2000c101b24 */
[----:B------:R-:W-:Y:S05]  /*82e0*/  BRA `(.L_x_11253) ;  /* 0x0000000800ec7947 */ /* 0x000fea0003800000 */
.L_x_11248:
        /* <DEDUP_REMOVED lines=13> */
.L_x_11263:
        /* <DEDUP_REMOVED lines=22> */
.L_x_11266:
[----:B------:R-:W-:-:S04]  /*8520*/  SHF.R.U32.HI R3, RZ, 0x18, R7 ;  /* 0x00000018ff037819 */ /* 0x000fc80000011607 */
[----:B------:R-:W-:-:S07]  /*8530*/  LOP3.LUT R0, R0, 0x80, R3, 0xf8, !PT ;  /* 0x0000008000007812 */ /* 0x000fce00078ef803 */
.L_x_11265:
[----:B------:R-:W-:Y:S05]  /*8540*/  BSYNC.RECONVERGENT B0 ;  /* 0x0000000000007941 */ /* 0x000fea0003800200 */
.L_x_11264:
[----:B------:R0:W-:Y:S01]  /*8550*/  STG.E.U8 desc[UR36][R8.64], R0 ;  /* 0x0000000008007986 */ /* 0x0001e2000c101124 */
[----:B------:R-:W-:Y:S05]  /*8560*/  BRA `(.L_x_11253) ;  /* 0x00000008004c7947 */ /* 0x000fea0003800000 */
.L_x_11262:
        /* <DEDUP_REMOVED lines=22> */
.L_x_11269:
[----:B------:R-:W-:-:S04]  /*86d0*/  SHF.R.U32.HI R3, RZ, 0x18, R7 ;  /* 0x00000018ff037819 */ /* 0x000fc80000011607 */
[----:B------:R-:W-:-:S07]  /*86e0*/  LOP3.LUT R0, R0, 0x80, R3, 0xf8, !PT ;  /* 0x0000008000007812 */ /* 0x000fce00078ef803 */
.L_x_11268:
[----:B------:R-:W-:Y:S05]  /*86f0*/  BSYNC.RECONVERGENT B0 ;  /* 0x0000000000007941 */ /* 0x000fea0003800200 */
.L_x_11267:
[----:B------:R0:W-:Y:S01]  /*8700*/  STG.E.U8 desc[UR36][R8.64], R0 ;  /* 0x0000000008007986 */ /* 0x0001e2000c101124 */
[----:B------:R-:W-:Y:S05]  /*8710*/  BRA `(.L_x_11253) ;  /* 0x0000000400e07947 */ /* 0x000fea0003800000 */
.L_x_11261:
        /* <DEDUP_REMOVED lines=26> */
.L_x_11271:
[----:B------:R-:W0:Y:S02]  /*88c0*/  F2I.U64.F64.TRUNC R4, R4 ;  /* 0x0000000400047311 */ /* 0x000e24000030d800 */
[----:B0-----:R0:W-:Y:S01]  /*88d0*/  STG.E.64 desc[UR36][R8.64], R4 ;  /* 0x0000000408007986 */ /* 0x0011e2000c101b24 */
[----:B------:R-:W-:Y:S05]  /*88e0*/  BRA `(.L_x_11253) ;  /* 0x00000004006c7947 */ /* 0x000fea0003800000 */
.L_x_11270:
[----:B------:R-:W0:Y:S02]  /*88f0*/  F2I.U32.F64.TRUNC R5, R4 ;  /* 0x0000000400057311 */ /* 0x000e24000030d000 */
[----:B0-----:R0:W-:Y:S01]  /*8900*/  STG.E desc[UR36][R8.64], R5 ;  /* 0x0000000508007986 */ /* 0x0011e2000c101924 */
[----:B------:R-:W-:Y:S05]  /*8910*/  BRA `(.L_x_11253) ;  /* 0x0000000400607947 */ /* 0x000fea0003800000 */
.L_x_11260:
        /* <DEDUP_REMOVED lines=10> */
.L_x_11273:
[----:B------:R-:W-:-:S05]  /*89c0*/  CS2R R6, SRZ ;  /* 0x0000000000067805 */ /* 0x000fca000001ff00 */
[----:B------:R4:W-:Y:S01]  /*89d0*/  STG.E.128 desc[UR36][R8.64], R4 ;  /* 0x0000000408007986 */ /* 0x0009e2000c101d24 */
[----:B------:R-:W-:Y:S05]  /*89e0*/  BRA `(.L_x_11253) ;  /* 0x00000004002c7947 */ /* 0x000fea0003800000 */
.L_x_11272:
[----:B------:R-:W-:-:S13]  /*89f0*/  ISETP.NE.AND P0, PT, R0, 0xf, PT ;  /* 0x0000000f0000780c */ /* 0x000fda0003f05270 */
[----:B------:R-:W-:Y:S05]  /*8a00*/  @!P0 BRA `(.L_x_11274) ;  /* 0x0000000400088947 */ /* 0x000fea0003800000 */
[----:B------:R-:W-:-:S13]  /*8a10*/  ISETP.NE.AND P0, PT, R0, 0x17, PT ;  /* 0x000000170000780c */ /* 0x000fda0003f05270 */
[----:B------:R-:W-:Y:S05]  /*8a20*/  @!P0 BRA `(.L_x_11275) ;  /* 0x0000000000a08947 */ /* 0x000fea0003800000 */
[----:B------:R-:W-:-:S13]  /*8a30*/  ISETP.NE.AND P0, PT, R0, 0x18, PT ;  /* 0x000000180000780c */ /* 0x000fda0003f05270 */
[----:B------:R-:W-:Y:S05]  /*8a40*/  @!P0 BRA `(.L_x_11276) ;  /* 0x0000000000448947 */ /* 0x000fea0003800000 */
.L_x_11252:
        /* <DEDUP_REMOVED lines=16> */
.L_x_11277:
[----:B------:R-:W-:Y:S05]  /*8b50*/  BRA `(.L_x_11253) ;  /* 0x0000000000d07947 */ /* 0x000fea0003800000 */
.L_x_11276:
        /* <DEDUP_REMOVED lines=17> */
.L_x_11279:
[----:B------:R-:W-:Y:S05]  /*8c70*/  BSYNC.RECONVERGENT B0 ;  /* 0x0000000000007941 */ /* 0x000fea0003800200 */
.L_x_11278:
[----:B------:R-:W-:-:S05]  /*8c80*/  LOP3.LUT R3, R0, 0x80, R3, 0xf8, !PT ;  /* 0x0000008000037812 */ /* 0x000fca00078ef803 */
[----:B------:R2:W-:Y:S01]  /*8c90*/  STG.E.U8 desc[UR36][R8.64], R3 ;  /* 0x0000000308007986 */ /* 0x0005e2000c101124 */
[----:B------:R-:W-:Y:S05]  /*8ca0*/  BRA `(.L_x_11253) ;  /* 0x00000000007c7947 */ /* 0x000fea0003800000 */
.L_x_11275:
        /* <DEDUP_REMOVED lines=16> */
.L_x_11281:
[----:B------:R-:W-:Y:S01]  /*8db0*/  IMAD.MOV.U32 R0, RZ, RZ, 0x7f ;  /* 0x0000007fff007424 */ /* 0x000fe200078e00ff */
[----:B------:R-:W-:-:S04]  /*8dc0*/  ISETP.GT.U32.AND P0, PT, R3, 0x7f800000, PT ;  /* 0x7f8000000300780c */ /* 0x000fc80003f04070 */
[----:B------:R-:W-:-:S09]  /*8dd0*/  SEL R0, R0, 0x7c, P0 ;  /* 0x0000007c00007807 */ /* 0x000fd20000000000 */
.L_x_11282:
[----:B------:R-:W-:Y:S05]  /*8de0*/  BSYNC.RECONVERGENT B0 ;  /* 0x0000000000007941 */ /* 0x000fea0003800200 */
.L_x_11280:
[----:B------:R-:W-:-:S04]  /*8df0*/  SHF.R.U32.HI R3, RZ, 0x18, R7 ;  /* 0x00000018ff037819 */ /* 0x000fc80000011607 */
[----:B------:R-:W-:-:S05]  /*8e00*/  LOP3.LUT R3, R0, 0x80, R3, 0xf8, !PT ;  /* 0x0000008000037812 */ /* 0x000fca00078ef803 */
[----:B------:R1:W-:Y:S01]  /*8e10*/  STG.E.U8 desc[UR36][R8.64], R3 ;  /* 0x0000000308007986 */ /* 0x0003e2000c101124 */
[----:B------:R-:W-:Y:S05]  /*8e20*/  BRA `(.L_x_11253) ;  /* 0x00000000001c7947 */ /* 0x000fea0003800000 */
.L_x_11274:
[----:B------:R-:W-:Y:S01]  /*8e30*/  UMOV UR4, 0xf0000000 ;  /* 0xf000000000047882 */ /* 0x000fe20000000000 */
[----:B------:R-:W-:Y:S01]  /*8e40*/  UMOV UR5, 0x380fffff ;  /* 0x380fffff00057882 */ /* 0x000fe20000000000 */
[----:B------:R-:W0:Y:S01]  /*8e50*/  F2F.F32.F64 R0, R4 ;  /* 0x0000000400007310 */ /* 0x000e220000301000 */
[----:B------:R-:W-:-:S14]  /*8e60*/  DSETP.GEU.AND P0, PT, |R4|, UR4, PT ;  /* 0x0000000404007e2a */ /* 0x000fdc000bf0e200 */
[----:B0-----:R-:W-:-:S05]  /*8e70*/  @!P0 FMUL R0, R0, 1.175494350822287508e-38 ;  /* 0x0080000000008820 */ /* 0x001fca0000400000 */
[----:B------:R-:W-:-:S05]  /*8e80*/  F2FP.BF16.F32.PACK_AB R0, RZ, R0 ;  /* 0x00000000ff00723e */ /* 0x000fca00000010ff */
[----:B------:R0:W-:Y:S02]  /*8e90*/  STG.E.U16 desc[UR36][R8.64], R0 ;  /* 0x0000000008007986 */ /* 0x0001e4000c101524 */
.L_x_11253:
[----:B------:R-:W-:-:S07]  /*8ea0*/  VIADD R19, R19, 0x80 ;  /* 0x0000008013137836 */ /* 0x000fce0000000000 */
.L_x_11189:
[----:B------:R-:W-:Y:S05]  /*8eb0*/  BSYNC.RECONVERGENT B7 ;  /* 0x0000000000077941 */ /* 0x000fea0003800200 */
.L_x_11188:
        /* <DEDUP_REMOVED lines=359> */
.L_x_11285:
        /* <DEDUP_REMOVED lines=24> */
.L_x_11286:
        /* <DEDUP_REMOVED lines=16> */
[----:B--2---:R2:W3:Y:S01]  /*a7b0*/  I2F.F64.S16 R24, R4 ;  /* 0x0000000400187312 */ /* 0x0044e20000101c00 */
[----:B------:R-:W-:Y:S05]  /*a7c0*/  BRA `(.L_x_11293) ;  /* 0x0000000c00707947 */ /* 0x000fea0003800000 */
.L_x_11291:
[----:B------:R-:W2:Y:S02]  /*a7d0*/  LDG.E.U8 R4, desc[UR36][R4.64] ;  /* 0x0000002404047981 */ /* 0x000ea4000c1e1100 */
[----:B--2---:R0:W1:Y:S01]  /*a7e0*/  I2F.F64.U16 R24, R4 ;  /* 0x0000000400187312 */ /* 0x0040620000101800 */
[----:B------:R-:W-:Y:S05]  /*a7f0*/  BRA `(.L_x_11293) ;  /* 0x0000000c00647947 */ /* 0x000fea0003800000 */
.L_x_11290:
        /* <DEDUP_REMOVED lines=9> */
.L_x_11295:
[----:B------:R-:W2:Y:S02]  /*a890*/  LDG.E R4, desc[UR36][R4.64] ;  /* 0x0000002404047981 */ /* 0x000ea4000c1e1900 */
[----:B--2---:R0:W1:Y:S01]  /*a8a0*/  I2F.F64 R24, R4 ;  /* 0x0000000400187312 */ /* 0x0040620000201c00 */
[----:B------:R-:W-:Y:S05]  /*a8b0*/  BRA `(.L_x_11293) ;  /* 0x0000000c00347947 */ /* 0x000fea0003800000 */
.L_x_11294:
[----:B------:R-:W2:Y:S02]  /*a8c0*/  LDG.E.U16 R4, desc[UR36][R4.64] ;  /* 0x0000002404047981 */ /* 0x000ea4000c1e1500 */
[----:B--2---:R4:W0:Y:S01]  /*a8d0*/  I2F.F64.S16 R24, R4 ;  /* 0x0000000400187312 */ /* 0x0048220000101c00 */
[----:B------:R-:W-:Y:S05]  /*a8e0*/  BRA `(.L_x_11293) ;  /* 0x0000000c00287947 */ /* 0x000fea0003800000 */
.L_x_11289:
        /* <DEDUP_REMOVED lines=10> */
.L_x_11297:
[----:B------:R-:W2:Y:S02]  /*a990*/  LDG.E.U16 R0, desc[UR36][R4.64] ;  /* 0x0000002404007981 */ /* 0x000ea4000c1e1500 */
[----:B--2---:R-:W-:-:S05]  /*a9a0*/  HADD2.F32 R0, -RZ, R0.H0_H0 ;  /* 0x20000000ff007230 */ /* 0x004fca0000004100 */
[----:B------:R-:W-:-:S04]  /*a9b0*/  FMUL.FTZ R0, R0, 1 ;  /* 0x3f80000000007820 */ /* 0x000fc80000410000 */
[----:B------:R0:W1:Y:S01]  /*a9c0*/  F2F.F64.F32 R24, R0 ;  /* 0x0000000000187310 */ /* 0x0000620000201800 */
[----:B------:R-:W-:Y:S05]  /*a9d0*/  BRA `(.L_x_11293) ;  /* 0x0000000800ec7947 */ /* 0x000fea0003800000 */
.L_x_11296:
        /* <DEDUP_REMOVED lines=10> */
.L_x_11299:
[----:B------:R-:W2:Y:S02]  /*aa80*/  LDG.E.U16 R4, desc[UR36][R4.64] ;  /* 0x0000002404047981 */ /* 0x000ea4000c1e1500 */
[----:B--2---:R-:W-:-:S05]  /*aa90*/  HADD2.F32 R0, -RZ, R4.H0_H0 ;  /* 0x20000004ff007230 */ /* 0x004fca0000004100 */
[----:B------:R-:W-:-:S04]  /*aaa0*/  FMUL.FTZ R0, R0, 1 ;  /* 0x3f80000000007820 */ /* 0x000fc80000410000 */
[----:B------:R0:W1:Y:S01]  /*aab0*/  F2F.F64.F32 R24, R0 ;  /* 0x0000000000187310 */ /* 0x0000620000201800 */
[----:B------:R-:W-:Y:S05]  /*aac0*/  BRA `(.L_x_11293) ;  /* 0x0000000800b07947 */ /* 0x000fea0003800000 */
.L_x_11298:
[----:B------:R0:W5:Y:S01]  /*aad0*/  LDG.E.64 R24, desc[UR36][R4.64] ;  /* 0x0000002404187981 */ /* 0x000162000c1e1b00 */
[----:B------:R-:W-:Y:S05]  /*aae0*/  BRA `(.L_x_11293) ;  /* 0x0000000800a87947 */ /* 0x000fea0003800000 */
.L_x_11288:
        /* <DEDUP_REMOVED lines=13> */
.L_x_11302:
[----:B------:R0:W5:Y:S01]  /*abc0*/  LDG.E.64 R24, desc[UR36][R4.64] ;  /* 0x0000002404187981 */ /* 0x000162000c1e1b00 */
[----:B------:R-:W-:Y:S05]  /*abd0*/  BRA `(.L_x_11293) ;  /* 0x00000008006c7947 */ /* 0x000fea0003800000 */
.L_x_11301:
        /* <DEDUP_REMOVED lines=27> */
.L_x_11304:
        /* <DEDUP_REMOVED lines=15> */
.L_x_11303:
[----:B------:R-:W2:Y:S02]  /*ae80*/  LDG.E.U16 R0, desc[UR36][R4.64] ;  /* 0x0000002404007981 */ /* 0x000ea4000c1e1500 */
[----:B--2---:R-:W-:-:S04]  /*ae90*/  IMAD.U32 R0, R0, 0x10000, RZ ;  /* 0x0001000000007824 */ /* 0x004fc800078e00ff */
[----:B------:R-:W-:-:S04]  /*aea0*/  FMUL.FTZ R0, R0, 1 ;  /* 0x3f80000000007820 */ /* 0x000fc80000410000 */
[----:B------:R0:W1:Y:S01]  /*aeb0*/  F2F.F64.F32 R24, R0 ;  /* 0x0000000000187310 */ /* 0x0000620000201800 */
[----:B------:R-:W-:Y:S05]  /*aec0*/  BRA `(.L_x_11293) ;  /* 0x0000000400b07947 */ /* 0x000fea0003800000 */
.L_x_11300:
        /* <DEDUP_REMOVED lines=11> */
.L_x_11307:
        /* <DEDUP_REMOVED lines=21> */
.L_x_11309:
[----:B------:R-:W-:Y:S05]  /*b0d0*/  BSYNC.RECONVERGENT B0 ;  /* 0x0000000000007941 */ /* 0x000fea0003800200 */
.L_x_11308:
[----:B------:R-:W-:Y:S02]  /*b0e0*/  SHF.L.U32 R0, R0, 0x14, RZ ;  /* 0x0000001400007819 */ /* 0x000fe400000006ff */
[----:B------:R-:W-:-:S04]  /*b0f0*/  LEA R3, R3, 0x3b800000, 0x17 ;  /* 0x3b80000003037811 */ /* 0x000fc800078eb8ff */
[----:B------:R-:W-:-:S05]  /*b100*/  LOP3.LUT R0, R3, R0, R7, 0xfe, !PT ;  /* 0x0000000003007212 */ /* 0x000fca00078efe07 */
[----:B------:R-:W-:-:S04]  /*b110*/  FMUL.FTZ R0, R0, 1 ;  /* 0x3f80000000007820 */ /* 0x000fc80000410000 */
[----:B------:R0:W1:Y:S01]  /*b120*/  F2F.F64.F32 R24, R0 ;  /* 0x0000000000187310 */ /* 0x0000620000201800 */
[----:B------:R-:W-:Y:S05]  /*b130*/  BRA `(.L_x_11293) ;  /* 0x0000000400147947 */ /* 0x000fea0003800000 */
.L_x_11306:
        /* <DEDUP_REMOVED lines=21> */
.L_x_11311:
[----:B------:R-:W-:Y:S05]  /*b290*/  BSYNC.RECONVERGENT B0 ;  /* 0x0000000000007941 */ /* 0x000fea0003800200 */
.L_x_11310:
[----:B------:R-:W-:Y:S01]  /*b2a0*/  IMAD.SHL.U32 R0, R0, 0x200000, RZ ;  /* 0x0020000000007824 */ /* 0x000fe200078e00ff */
[----:B------:R-:W-:-:S04]  /*b2b0*/  LEA R3, R3, 0x37800000, 0x17 ;  /* 0x3780000003037811 */ /* 0x000fc800078eb8ff */
[----:B------:R-:W-:-:S05]  /*b2c0*/  LOP3.LUT R0, R3, R0, R7, 0xfe, !PT ;  /* 0x0000000003007212 */ /* 0x000fca00078efe07 */
[----:B------:R-:W-:-:S04]  /*b2d0*/  FMUL.FTZ R0, R0, 1 ;  /* 0x3f80000000007820 */ /* 0x000fc80000410000 */
[----:B------:R0:W1:Y:S01]  /*b2e0*/  F2F.F64.F32 R24, R0 ;  /* 0x0000000000187310 */ /* 0x0000620000201800 */
[----:B------:R-:W-:Y:S05]  /*b2f0*/  BRA `(.L_x_11293) ;  /* 0x0000000000a47947 */ /* 0x000fea0003800000 */
.L_x_11305:
        /* <DEDUP_REMOVED lines=18> */
.L_x_11292:
        /* <DEDUP_REMOVED lines=16> */
.L_x_11314:
[----:B------:R-:W-:Y:S01]  /*b520*/  CS2R R24, SRZ ;  /* 0x0000000000187805 */ /* 0x000fe2000001ff00 */
[----:B------:R-:W-:Y:S06]  /*b530*/  BRA `(.L_x_11293) ;  /* 0x0000000000147947 */ /* 0x000fec0003800000 */
.L_x_11313:
[----:B------:R-:W2:Y:S02]  /*b540*/  LDG.E.64 R24, desc[UR36][R4.64] ;  /* 0x0000002404187981 */ /* 0x000ea4000c1e1b00 */
[----:B--2---:R-:W0:Y:S01]  /*b550*/  I2F.F64.U64 R24, R24 ;  /* 0x0000001800187312 */ /* 0x004e220000301800 */
[----:B------:R-:W-:Y:S05]  /*b560*/  BRA `(.L_x_11293) ;  /* 0x0000000000087947 */ /* 0x000fea0003800000 */
.L_x_11312:
[----:B------:R-:W2:Y:S02]  /*b570*/  LDG.E R4, desc[UR36][R4.64] ;  /* 0x0000002404047981 */ /* 0x000ea4000c1e1900 */
[----:B--2---:R0:W1:Y:S02]  /*b580*/  I2F.F64.U32 R24, R4 ;  /* 0x0000000400187312 */ /* 0x0040640000201800 */
.L_x_11293:
[----:B------:R-:W-:Y:S05]  /*b590*/  BSYNC.RECONVERGENT B6 ;  /* 0x0000000000067941 */ /* 0x000fea0003800200 */
.L_x_11287:
        /* <DEDUP_REMOVED lines=18> */
.L_x_11319:
[----:B----4-:R-:W2:Y:S02]  /*b6c0*/  LDG.E.U8 R4, desc[UR36][R26.64] ;  /* 0x000000241a047981 */ /* 0x010ea4000c1e1100 */
[----:B--2---:R-:W0:Y:S01]  /*b6d0*/  I2F.F64.U16 R4, R4 ;  /* 0x0000000400047312 */ /* 0x004e220000101800 */
[----:B------:R-:W-:Y:S05]  /*b6e0*/  BRA `(.L_x_11321) ;  /* 0x0000000c00647947 */ /* 0x000fea0003800000 */
.L_x_11318:
        /* <DEDUP_REMOVED lines=9> */
.L_x_11323:
[----:B----4-:R-:W2:Y:S02]  /*b780*/  LDG.E R4, desc[UR36][R26.64] ;  /* 0x000000241a047981 */ /* 0x010ea4000c1e1900 */
[----:B--2---:R-:W0:Y:S01]  /*b790*/  I2F.F64 R4, R4 ;  /* 0x0000000400047312 */ /* 0x004e220000201c00 */
[----:B------:R-:W-:Y:S05]  /*b7a0*/  BRA `(.L_x_11321) ;  /* 0x0000000c00347947 */ /* 0x000fea0003800000 */
.L_x_11322:
[----:B----4-:R-:W2:Y:S02]  /*b7b0*/  LDG.E.U16 R4, desc[UR36][R26.64] ;  /* 0x000000241a047981 */ /* 0x010ea4000c1e1500 */
[----:B--2---:R-:W0:Y:S01]  /*b7c0*/  I2F.F64.S16 R4, R4 ;  /* 0x0000000400047312 */ /* 0x004e220000101c00 */
[----:B------:R-:W-:Y:S05]  /*b7d0*/  BRA `(.L_x_11321) ;  /* 0x0000000c00287947 */ /* 0x000fea0003800000 */
.L_x_11317:
        /* <DEDUP_REMOVED lines=8> */
[----:B------:R-:W4:Y:S01]  /*b860*/  F2F.F64.F32 R4, R4 ;  /* 0x0000000400047310 */ /* 0x000f220000201800 */
[----:B------:R-:W-:Y:S05]  /*b870*/  BRA `(.L_x_11321) ;  /* 0x0000000c00007947 */ /* 0x000fea0003800000 */
.L_x_11325:
[----:B------:R-:W2:Y:S02]  /*b880*/  LDG.E.U16 R0, desc[UR36][R26.64] ;  /* 0x000000241a007981 */ /* 0x000ea4000c1e1500 */
[----:B--2---:R-:W-:-:S05]  /*b890*/  HADD2.F32 R0, -RZ, R0.H0_H0 ;  /* 0x20000000ff007230 */ /* 0x004fca0000004100 */
[----:B------:R-:W-:-:S04]  /*b8a0*/  FMUL.FTZ R0, R0, 1 ;  /* 0x3f80000000007820 */ /* 0x000fc80000410000 */
[----:B----4-:R0:W2:Y:S01]  /*b8b0*/  F2F.F64.F32 R4, R0 ;  /* 0x0000000000047310 */ /* 0x0100a20000201800 */
[----:B------:R-:W-:Y:S05]  /*b8c0*/  BRA `(.L_x_11321) ;  /* 0x0000000800ec7947 */ /* 0x000fea0003800000 */
.L_x_11324:
        /* <DEDUP_REMOVED lines=10> */
.L_x_11327:
[----:B------:R-:W2:Y:S02]  /*b970*/  LDG.E.U16 R26, desc[UR36][R26.64] ;  /* 0x000000241a1a7981 */ /* 0x000ea4000c1e1500 */
[----:B--2---:R-:W-:-:S05]  /*b980*/  HADD2.F32 R0, -RZ, R26.H0_H0 ;  /* 0x2000001aff007230 */ /* 0x004fca0000004100 */
[----:B------:R-:W-:-:S04]  /*b990*/  FMUL.FTZ R0, R0, 1 ;  /* 0x3f80000000007820 */ /* 0x000fc80000410000 */
[----:B----4-:R0:W2:Y:S01]  /*b9a0*/  F2F.F64.F32 R4, R0 ;  /* 0x0000000000047310 */ /* 0x0100a20000201800 */
[----:B------:R-:W-:Y:S05]  /*b9b0*/  BRA `(.L_x_11321) ;  /* 0x0000000800b07947 */ /* 0x000fea0003800000 */
.L_x_11326:
[----:B----4-:R0:W5:Y:S01]  /*b9c0*/  LDG.E.64 R4, desc[UR36][R26.64] ;  /* 0x000000241a047981 */ /* 0x010162000c1e1b00 */
[----:B------:R-:W-:Y:S05]  /*b9d0*/  BRA `(.L_x_11321) ;  /* 0x0000000800a87947 */ /* 0x000fea0003800000 */
.L_x_11316:
        /* <DEDUP_REMOVED lines=9> */
[----:B----4-:R-:W-:Y:S01]  /*ba70*/  HFMA2 R4, -RZ, RZ, 0, 0 ;  /* 0x00000000ff047431 */ /* 0x010fe200000001ff */
[----:B--2---:R-:W-:-:S04]  /*ba80*/  ISETP.NE.AND P0, PT, R26, RZ, PT ;  /* 0x000000ff1a00720c */ /* 0x004fc80003f05270 */
[----:B------:R-:W-:Y:S01]  /*ba90*/  FSEL R5, RZ, 1.875, !P0 ;  /* 0x3ff00000ff057808 */ /* 0x000fe20004000000 */
[----:B------:R-:W-:Y:S08]  /*baa0*/  BRA `(.L_x_11321) ;  /* 0x0000000800747947 */ /* 0x000ff00003800000 */
.L_x_11330:
[----:B----4-:R0:W5:Y:S01]  /*bab0*/  LDG.E.64 R4, desc[UR36][R26.64] ;  /* 0x000000241a047981 */ /* 0x010162000c1e1b00 */
[----:B------:R-:W-:Y:S05]  /*bac0*/  BRA `(.L_x_11321) ;  /* 0x00000008006c7947 */ /* 0x000fea0003800000 */
.L_x_11329:
        /* <DEDUP_REMOVED lines=27> */
.L_x_11332:
[----:B----4-:R-:W2:Y:S02]  /*bc80*/  LDG.E.U8 R4, desc[UR36][R26.64] ;  /* 0x000000241a047981 */ /* 0x010ea4000c1e1100 */
        /* <DEDUP_REMOVED lines=14> */
.L_x_11331:
[----:B------:R-:W2:Y:S02]  /*bd70*/  LDG.E.U16 R0, desc[UR36][R26.64] ;  /* 0x000000241a007981 */ /* 0x000ea4000c1e1500 */
[----:B--2---:R-:W-:-:S04]  /*bd80*/  IMAD.U32 R0, R0, 0x10000, RZ ;  /* 0x0001000000007824 */ /* 0x004fc800078e00ff */
[----:B------:R-:W-:-:S04]  /*bd90*/  FMUL.FTZ R0, R0, 1 ;  /* 0x3f80000000007820 */ /* 0x000fc80000410000 */
[----:B----4-:R0:W2:Y:S01]  /*bda0*/  F2F.F64.F32 R4, R0 ;  /* 0x0000000000047310 */ /* 0x0100a20000201800 */
[----:B------:R-:W-:Y:S05]  /*bdb0*/  BRA `(.L_x_11321) ;  /* 0x0000000400b07947 */ /* 0x000fea0003800000 */
.L_x_11328:
        /* <DEDUP_REMOVED lines=11> */
.L_x_11335:
        /* <DEDUP_REMOVED lines=21> */
.L_x_11337:
[----:B------:R-:W-:Y:S05]  /*bfc0*/  BSYNC.RECONVERGENT B0 ;  /* 0x0000000000007941 */ /* 0x000fea0003800200 */
.L_x_11336:
[----:B------:R-:W-:Y:S01]  /*bfd0*/  IMAD.SHL.U32 R0, R0, 0x100000, RZ ;  /* 0x0010000000007824 */ /* 0x000fe200078e00ff */
[----:B------:R-:W-:-:S04]  /*bfe0*/  LEA R3, R3, 0x3b800000, 0x17 ;  /* 0x3b80000003037811 */ /* 0x000fc800078eb8ff */
[----:B------:R-:W-:-:S05]  /*bff0*/  LOP3.LUT R0, R3, R0, R7, 0xfe, !PT ;  /* 0x0000000003007212 */ /* 0x000fca00078efe07 */
[----:B------:R-:W-:-:S04]  /*c000*/  FMUL.FTZ R0, R0, 1 ;  /* 0x3f80000000007820 */ /* 0x000fc80000410000 */
[----:B------:R0:W2:Y:S01]  /*c010*/  F2F.F64.F32 R4, R0 ;  /* 0x0000000000047310 */ /* 0x0000a20000201800 */
[----:B------:R-:W-:Y:S05]  /*c020*/  BRA `(.L_x_11321) ;  /* 0x0000000400147947 */ /* 0x000fea0003800000 */
.L_x_11334:
        /* <DEDUP_REMOVED lines=21> */
.L_x_11339:
[----:B------:R-:W-:Y:S05]  /*c180*/  BSYNC.RECONVERGENT B0 ;  /* 0x0000000000007941 */ /* 0x000fea0003800200 */
.L_x_11338:
[----:B------:R-:W-:Y:S02]  /*c190*/  SHF.L.U32 R0, R0, 0x15, RZ ;  /* 0x0000001500007819 */ /* 0x000fe400000006ff */
[----:B------:R-:W-:-:S04]  /*c1a0*/  LEA R3, R3, 0x37800000, 0x17 ;  /* 0x3780000003037811 */ /* 0x000fc800078eb8ff */
[----:B------:R-:W-:-:S05]  /*c1b0*/  LOP3.LUT R0, R3, R0, R7, 0xfe, !PT ;  /* 0x0000000003007212 */ /* 0x000fca00078efe07 */
[----:B------:R-:W-:-:S04]  /*c1c0*/  FMUL.FTZ R0, R0, 1 ;  /* 0x3f80000000007820 */ /* 0x000fc80000410000 */
[----:B------:R0:W2:Y:S01]  /*c1d0*/  F2F.F64.F32 R4, R0 ;  /* 0x0000000000047310 */ /* 0x0000a20000201800 */
[----:B------:R-:W-:Y:S05]  /*c1e0*/  BRA `(.L_x_11321) ;  /* 0x0000000000a47947 */ /* 0x000fea0003800000 */
.L_x_11333:
[----:B------:R-:W-:-:S13]  /*c1f0*/  ISETP.NE.AND P0, PT, R0, 0x1c, PT ;  /* 0x0000001c0000780c */ /* 0x000fda0003f05270 */
[----:B------:R-:W-:Y:S05]  /*c200*/  @!P0 BRA `(.L_x_11340) ;  /* 0x0000000000948947 */ /* 0x000fea0003800000 */
[----:B------:R-:W-:-:S13]  /*c210*/  ISETP.NE.AND P0, PT, R0, 0x1d, PT ;  /* 0x0000001d0000780c */ /* 0x000fda0003f05270 */
[----:B------:R-:W-:Y:S05]  /*c220*/  @!P0 BRA `(.L_x_11341) ;  /* 0x0000000000808947 */ /* 0x000fea0003800000 */
[----:B------:R-:W-:-:S13]  /*c230*/  ISETP.NE.AND P0, PT, R0, 0x2c, PT ;  /* 0x0000002c0000780c */ /* 0x000fda0003f05270 */
[----:B------:R-:W-:Y:S05]  /*c240*/  @P0 BRA `(.L_x_11320) ;  /* 0x0000000000300947 */ /* 0x000fea0003800000 */
[----:B------:R-:W2:Y:S01]  /*c250*/  LDG.E.U8 R0, desc[UR36][R26.64] ;  /* 0x000000241a007981 */ /* 0x000ea2000c1e1100 */
[----:B----4-:R-:W-:Y:S02]  /*c260*/  IMAD.MOV.U32 R4, RZ, RZ, 0x0 ;  /* 0x00000000ff047424 */ /* 0x010fe400078e00ff */
        /* <DEDUP_REMOVED lines=10> */
.L_x_11320:
[----:B------:R-:W-:Y:S01]  /*c310*/  MOV R14, 0x228 ;  /* 0x00000228000e7802 */ /* 0x000fe20000000f00 */
[----:B------:R-:W4:Y:S01]  /*c320*/  LDCU.64 UR4, c[0x4][0x218] ;  /* 0x01004300ff0477ac */ /* 0x000f220008000a00 */
[----:B------:R-:W-:Y:S02]  /*c330*/  HFMA2 R13, -RZ, RZ, 0, 0 ;  /* 0x00000000ff0d7431 */ /* 0x000fe400000001ff */
[----:B------:R-:W-:Y:S01]  /*c340*/  IMAD.MOV.U32 R8, RZ, RZ, 0x4e ;  /* 0x0000004eff087424 */ /* 0x000fe200078e00ff */
[----:B------:R-:W0:Y:S01]  /*c350*/  LDCU.64 UR6, c[0x4][0x220] ;  /* 0x01004400ff0677ac */ /* 0x000e220008000a00 */
[----:B------:R-:W2:Y:S01]  /*c360*/  LDC.64 R14, c[0x4][R14] ;  /* 0x010000000e0e7b82 */ /* 0x000ea20000000a00 */
[----:B------:R-:W-:Y:S01]  /*c370*/  IMAD.MOV.U32 R12, RZ, RZ, 0x1 ;  /* 0x00000001ff0c7424 */ /* 0x000fe200078e00ff */
[----:B------:R-:W1:Y:S01]  /*c380*/  LDCU.64 UR8, c[0x4][0x60] ;  /* 0x01000c00ff0877ac */ /* 0x000e620008000a00 */
[----:B----4-:R-:W-:Y:S01]  /*c390*/  IMAD.U32 R4, RZ, RZ, UR4 ;  /* 0x00000004ff047e24 */ /* 0x010fe2000f8e00ff */
[----:B------:R-:W-:Y:S01]  /*c3a0*/  MOV R5, UR5 ;  /* 0x0000000500057c02 */ /* 0x000fe20008000f00 */
[----:B0-----:R-:W-:-:S02]  /*c3b0*/  IMAD.U32 R6, RZ, RZ, UR6 ;  /* 0x00000006ff067e24 */ /* 0x001fc4000f8e00ff */
[----:B------:R-:W-:Y:S02]  /*c3c0*/  IMAD.U32 R7, RZ, RZ, UR7 ;  /* 0x00000007ff077e24 */ /* 0x000fe4000f8e00ff */
[----:B-1----:R-:W-:Y:S02]  /*c3d0*/  IMAD.U32 R10, RZ, RZ, UR8 ;  /* 0x00000008ff0a7e24 */ /* 0x002fe4000f8e00ff */
[----:B------:R-:W-:-:S07]  /*c3e0*/  IMAD.U32 R11, RZ, RZ, UR9 ;  /* 0x00000009ff0b7e24 */ /* 0x000fce000f8e00ff */
[----:B------:R-:W-:-:S07]  /*c3f0*/  LEPC R20, `(.L_x_11342) ;  /* 0x000000001014794e */ /* 0x000fce0000000000 */
[----:B--23-5:R-:W-:Y:S05]  /*c400*/  CALL.ABS.NOINC R14 ;  /* 0x000000000e007343 */ /* 0x02cfea0003c00000 */
.L_x_11342:
[----:B------:R-:W-:Y:S01]  /*c410*/  CS2R R4, SRZ ;  /* 0x0000000000047805 */ /* 0x000fe2000001ff00 */
[----:B------:R-:W-:Y:S06]  /*c420*/  BRA `(.L_x_11321) ;  /* 0x0000000000147947 */ /* 0x000fec0003800000 */
.L_x_11341:
[----:B----4-:R-:W2:Y:S02]  /*c430*/  LDG.E.64 R4, desc[UR36][R26.64] ;  /* 0x000000241a047981 */ /* 0x010ea4000c1e1b00 */
[----:B--2---:R-:W0:Y:S01]  /*c440*/  I2F.F64.U64 R4, R4 ;  /* 0x0000000400047312 */ /* 0x004e220000301800 */
[----:B------:R-:W-:Y:S05]  /*c450*/  BRA `(.L_x_11321) ;  /* 0x0000000000087947 */ /* 0x000fea0003800000 */
.L_x_11340:
[----:B----4-:R-:W2:Y:S02]  /*c460*/  LDG.E R4, desc[UR36][R26.64] ;  /* 0x000000241a047981 */ /* 0x010ea4000c1e1900 */
[----:B--2---:R-:W0:Y:S02]  /*c470*/  I2F.F64.U32 R4, R4 ;  /* 0x0000000400047312 */ /* 0x004e240000201800 */
.L_x_11321:
[----:B------:R-:W-:Y:S05]  /*c480*/  BSYNC.RECONVERGENT B6 ;  /* 0x0000000000067941 */ /* 0x000fea0003800200 */
.L_x_11315:
[----:B------:R-:W1:Y:S01]  /*c490*/  LDCU.64 UR6, c[0x0][0x668] ;  /* 0x0000cd00ff0677ac */ /* 0x000e620008000a00 */
[----:B0-----:R-:W-:Y:S01]  /*c4a0*/  LOP3.LUT R0, R18, 0xff, RZ, 0xc0, !PT ;  /* 0x000000ff12007812 */ /* 0x001fe200078ec0ff */
[----:B------:R-:W0:Y:S03]  /*c4b0*/  LDCU.64 UR4, c[0x0][0x648] ;  /* 0x0000c900ff0477ac */ /* 0x000e260008000a00 */
[----:B------:R-:W-:Y:S01]  /*c4c0*/  ISETP.GT.AND P1, PT, R0, 0x9, PT ;  /* 0x000000090000780c */ /* 0x000fe20003f24270 */
[----:B-1-3-5:R-:W-:Y:S01]  /*c4d0*/  DMUL R24, R24, UR6 ;  /* 0x0000000618187c28 */ /* 0x02afe20008000000 */
[----:B0-----:R-:W-:-:S07]  /*c4e0*/  IADD3 R8, P0, PT, R23, UR4, RZ ;  /* 0x0000000417087c10 */ /* 0x001fce000ff1e0ff */
[----:B--2-4-:R-:W-:Y:S01]  /*c4f0*/  DMUL R4, R24, R4 ;  /* 0x0000000418047228 */ /* 0x014fe20000000000 */
        /* <DEDUP_REMOVED lines=13> */
.L_x_11346:
[----:B------:R-:W0:Y:S02]  /*c5d0*/  F2I.S64.F64.TRUNC R4, R4 ;  /* 0x0000000400047311 */ /* 0x000e24000030d900 */
[----:B0-----:R-:W-:-:S05]  /*c5e0*/  IMAD.MOV.U32 R3, RZ, RZ, R4 ;  /* 0x000000ffff037224 */ /* 0x001fca00078e0004 */
[----:B------:R0:W-:Y:S01]  /*c5f0*/  STG.E.U8 desc[UR36][R8.64], R3 ;  /* 0x0000000308007986 */ /* 0x0001e2000c101124 */
[----:B------:R-:W-:Y:S05]  /*c600*/  BRA `(.L_x_11348) ;  /* 0x0000000c00e07947 */ /* 0x000fea0003800000 */
.L_x_11345:
        /* <DEDUP_REMOVED lines=9> */
.L_x_11350:
[----:B------:R-:W0:Y:S02]  /*c6a0*/  F2I.F64.TRUNC R5, R4 ;  /* 0x0000000400057311 */ /* 0x000e24000030d100 */
[----:B0-----:R0:W-:Y:S01]  /*c6b0*/  STG.E desc[UR36][R8.64], R5 ;  /* 0x0000000508007986 */ /* 0x0011e2000c101924 */
[----:B------:R-:W-:Y:S05]  /*c6c0*/  BRA `(.L_x_11348) ;  /* 0x0000000c00b07947 */ /* 0x000fea0003800000 */
.L_x_11349:
[----:B------:R-:W0:Y:S02]  /*c6d0*/  F2I.F64.TRUNC R5, R4 ;  /* 0x0000000400057311 */ /* 0x000e24000030d100 */
[----:B0-----:R0:W-:Y:S01]  /*c6e0*/  STG.E.U16 desc[UR36][R8.64], R5 ;  /* 0x0000000508007986 */ /* 0x0011e2000c101524 */
[----:B------:R-:W-:Y:S05]  /*c6f0*/  BRA `(.L_x_11348) ;  /* 0x0000000c00a47947 */ /* 0x000fea0003800000 */
.L_x_11344:
        /* <DEDUP_REMOVED lines=13> */
.L_x_11352:
        /* <DEDUP_REMOVED lines=8> */
.L_x_11351:
        /* <DEDUP_REMOVED lines=14> */
.L_x_11354:
        /* <DEDUP_REMOVED lines=9> */
.L_x_11353:
[----:B------:R0:W-:Y:S01]  /*c9c0*/  STG.E.64 desc[UR36][R8.64], R4 ;  /* 0x0000000408007986 */ /* 0x0001e2000c101b24 */
[----:B------:R-:W-:Y:S05]  /*c9d0*/  BRA `(.L_x_11348) ;  /* 0x0000000800ec7947 */ /* 0x000fea0003800000 */
.L_x_11343:
        /* <DEDUP_REMOVED lines=13> */
.L_x_11358:
        /* <DEDUP_REMOVED lines=22> */
.L_x_11361:
[----:B------:R-:W-:-:S04]  /*cc10*/  SHF.R.U32.HI R3, RZ, 0x18, R7 ;  /* 0x00000018ff037819 */ /* 0x000fc80000011607 */
[----:B------:R-:W-:-:S07]  /*cc20*/  LOP3.LUT R0, R0, 0x80, R3, 0xf8, !PT ;  /* 0x0000008000007812 */ /* 0x000fce00078ef803 */
.L_x_11360:
[----:B------:R-:W-:Y:S05]  /*cc30*/  BSYNC.RECONVERGENT B0 ;  /* 0x0000000000007941 */ /* 0x000fea0003800200 */
.L_x_11359:
[----:B------:R0:W-:Y:S01]  /*cc40*/  STG.E.U8 desc[UR36][R8.64], R0 ;  /* 0x0000000008007986 */ /* 0x0001e2000c101124 */
[----:B------:R-:W-:Y:S05]  /*cc50*/  BRA `(.L_x_11348) ;  /* 0x00000008004c7947 */ /* 0x000fea0003800000 */
.L_x_11357:
        /* <DEDUP_REMOVED lines=22> */
.L_x_11364:
[----:B------:R-:W-:-:S04]  /*cdc0*/  SHF.R.U32.HI R3, RZ, 0x18, R7 ;  /* 0x00000018ff037819 */ /* 0x000fc80000011607 */
[----:B------:R-:W-:-:S07]  /*cdd0*/  LOP3.LUT R0, R0, 0x80, R3, 0xf8, !PT ;  /* 0x0000008000007812 */ /* 0x000fce00078ef803 */
.L_x_11363:
[----:B------:R-:W-:Y:S05]  /*cde0*/  BSYNC.RECONVERGENT B0 ;  /* 0x0000000000007941 */ /* 0x000fea0003800200 */
.L_x_11362:
[----:B------:R0:W-:Y:S01]  /*cdf0*/  STG.E.U8 desc[UR36][R8.64], R0 ;  /* 0x0000000008007986 */ /* 0x0001e2000c101124 */
[----:B------:R-:W-:Y:S05]  /*ce00*/  BRA `(.L_x_11348) ;  /* 0x0000000400e07947 */ /* 0x000fea0003800000 */
.L_x_11356:
        /* <DEDUP_REMOVED lines=26> */
.L_x_11366:
[----:B------:R-:W0:Y:S02]  /*cfb0*/  F2I.U64.F64.TRUNC R4, R4 ;  /* 0x0000000400047311 */ /* 0x000e24000030d800 */
[----:B0-----:R0:W-:Y:S01]  /*cfc0*/  STG.E.64 desc[UR36][R8.64], R4 ;  /* 0x0000000408007986 */ /* 0x0011e2000c101b24 */
[----:B------:R-:W-:Y:S05]  /*cfd0*/  BRA `(.L_x_11348) ;  /* 0x00000004006c7947 */ /* 0x000fea0003800000 */
.L_x_11365:
[----:B------:R-:W0:Y:S02]  /*cfe0*/  F2I.U32.F64.TRUNC R5, R4 ;  /* 0x0000000400057311 */ /* 0x000e24000030d000 */
[----:B0-----:R0:W-:Y:S01]  /*cff0*/  STG.E desc[UR36][R8.64], R5 ;  /* 0x0000000508007986 */ /* 0x0011e2000c101924 */
[----:B------:R-:W-:Y:S05]  /*d000*/  BRA `(.L_x_11348) ;  /* 0x0000000400607947 */ /* 0x000fea0003800000 */
.L_x_11355:
        /* <DEDUP_REMOVED lines=10> */
.L_x_11368:
[----:B------:R-:W-:-:S05]  /*d0b0*/  CS2R R6, SRZ ;  /* 0x0000000000067805 */ /* 0x000fca000001ff00 */
[----:B------:R4:W-:Y:S01]  /*d0c0*/  STG.E.128 desc[UR36][R8.64], R4 ;  /* 0x0000000408007986 */ /* 0x0009e2000c101d24 */
[----:B------:R-:W-:Y:S05]  /*d0d0*/  BRA `(.L_x_11348) ;  /* 0x00000004002c7947 */ /* 0x000fea0003800000 */
.L_x_11367:
[----:B------:R-:W-:-:S13]  /*d0e0*/  ISETP.NE.AND P0, PT, R0, 0xf, PT ;  /* 0x0000000f0000780c */ /* 0x000fda0003f05270 */
[----:B------:R-:W-:Y:S05]  /*d0f0*/  @!P0 BRA `(.L_x_11369) ;  /* 0x0000000400088947 */ /* 0x000fea0003800000 */
[----:B------:R-:W-:-:S13]  /*d100*/  ISETP.NE.AND P0, PT, R0, 0x17, PT ;  /* 0x000000170000780c */ /* 0x000fda0003f05270 */
[----:B------:R-:W-:Y:S05]  /*d110*/  @!P0 BRA `(.L_x_11370) ;  /* 0x0000000000a08947 */ /* 0x000fea0003800000 */
[----:B------:R-:W-:-:S13]  /*d120*/  ISETP.NE.AND P0, PT, R0, 0x18, PT ;  /* 0x000000180000780c */ /* 0x000fda0003f05270 */
[----:B------:R-:W-:Y:S05]  /*d130*/  @!P0 BRA `(.L_x_11371) ;  /* 0x0000000000448947 */ /* 0x000fea0003800000 */
.L_x_11347:
        /* <DEDUP_REMOVED lines=16> */
.L_x_11372:
[----:B------:R-:W-:Y:S05]  /*d240*/  BRA `(.L_x_11348) ;  /* 0x0000000000d07947 */ /* 0x000fea0003800000 */
.L_x_11371:
        /* <DEDUP_REMOVED lines=17> */
.L_x_11374:
[----:B------:R-:W-:Y:S05]  /*d360*/  BSYNC.RECONVERGENT B0 ;  /* 0x0000000000007941 */ /* 0x000fea0003800200 */
.L_x_11373:
[----:B------:R-:W-:-:S05]  /*d370*/  LOP3.LUT R3, R0, 0x80, R3, 0xf8, !PT ;  /* 0x0000008000037812 */ /* 0x000fca00078ef803 */
[----:B------:R1:W-:Y:S01]  /*d380*/  STG.E.U8 desc[UR36][R8.64], R3 ;  /* 0x0000000308007986 */ /* 0x0003e2000c101124 */
[----:B------:R-:W-:Y:S05]  /*d390*/  BRA `(.L_x_11348) ;  /* 0x00000000007c7947 */ /* 0x000fea0003800000 */
.L_x_11370:
        /* <DEDUP_REMOVED lines=16> */
.L_x_11376:
[----:B------:R-:W-:Y:S01]  /*d4a0*/  IMAD.MOV.U32 R0, RZ, RZ, 0x7f ;  /* 0x0000007fff007424 */ /* 0x000fe200078e00ff */
[----:B------:R-:W-:-:S04]  /*d4b0*/  ISETP.GT.U32.AND P0, PT, R3, 0x7f800000, PT ;  /* 0x7f8000000300780c */ /* 0x000fc80003f04070 */
[----:B------:R-:W-:-:S09]  /*d4c0*/  SEL R0, R0, 0x7c, P0 ;  /* 0x0000007c00007807 */ /* 0x000fd20000000000 */
.L_x_11377:
[----:B------:R-:W-:Y:S05]  /*d4d0*/  BSYNC.RECONVERGENT B0 ;  /* 0x0000000000007941 */ /* 0x000fea0003800200 */
.L_x_11375:
[----:B------:R-:W-:-:S04]  /*d4e0*/  SHF.R.U32.HI R3, RZ, 0x18, R7 ;  /* 0x00000018ff037819 */ /* 0x000fc80000011607 */
[----:B------:R-:W-:-:S05]  /*d4f0*/  LOP3.LUT R3, R0, 0x80, R3, 0xf8, !PT ;  /* 0x0000008000037812 */ /* 0x000fca00078ef803 */
[----:B------:R0:W-:Y:S01]  /*d500*/  STG.E.U8 desc[UR36][R8.64], R3 ;  /* 0x0000000308007986 */ /* 0x0001e2000c101124 */
[----:B------:R-:W-:Y:S05]  /*d510*/  BRA `(.L_x_11348) ;  /* 0x00000000001c7947 */ /* 0x000fea0003800000 */
.L_x_11369:
[----:B------:R-:W-:Y:S01]  /*d520*/  UMOV UR4, 0xf0000000 ;  /* 0xf000000000047882 */ /* 0x000fe20000000000 */
[----:B------:R-:W-:Y:S01]  /*d530*/  UMOV UR5, 0x380fffff ;  /* 0x380fffff00057882 */ /* 0x000fe20000000000 */
[----:B------:R-:W0:Y:S01]  /*d540*/  F2F.F32.F64 R0, R4 ;  /* 0x0000000400007310 */ /* 0x000e220000301000 */
[----:B------:R-:W-:-:S14]  /*d550*/  DSETP.GEU.AND P0, PT, |R4|, UR4, PT ;  /* 0x0000000404007e2a */ /* 0x000fdc000bf0e200 */
[----:B0-----:R-:W-:-:S05]  /*d560*/  @!P0 FMUL R0, R0, 1.175494350822287508e-38 ;  /* 0x0080000000008820 */ /* 0x001fca0000400000 */
[----:B------:R-:W-:-:S05]  /*d570*/  F2FP.BF16.F32.PACK_AB R0, RZ, R0 ;  /* 0x00000000ff00723e */ /* 0x000fca00000010ff */
[----:B------:R2:W-:Y:S02]  /*d580*/  STG.E.U16 desc[UR36][R8.64], R0 ;  /* 0x0000000008007986 */ /* 0x0005e4000c101524 */
.L_x_11348:
[----:B------:R-:W-:-:S07]  /*d590*/  VIADD R19, R19, 0x80 ;  /* 0x0000008013137836 */ /* 0x000fce0000000000 */
.L_x_11284:
[----:B------:R-:W-:Y:S05]  /*d5a0*/  BSYNC.RECONVERGENT B7 ;  /* 0x0000000000077941 */ /* 0x000fea0003800200 */
.L_x_11283:
[----:B------:R-:W5:Y:S02]  /*d5b0*/  LDCU UR4, c[0x0][0x380] ;  /* 0x00007000ff0477ac */ /* 0x000f640008000800 */
[----:B-----5:R-:W-:-:S13]  /*d5c0*/  ISETP.GE.AND P0, PT, R19, UR4, PT ;  /* 0x0000000413007c0c */ /* 0x020fda000bf06270 */
[----:B------:R-:W-:Y:S05]  /*d5d0*/  @P0 EXIT ;  /* 0x000000000000094d */ /* 0x000fea0003800000 */
        /* <DEDUP_REMOVED lines=355> */
.L_x_11378:
        /* <DEDUP_REMOVED lines=27> */
.L_x_11379:
        /* <DEDUP_REMOVED lines=16> */
[----:B--2---:R-:W0:Y:S01]  /*eec0*/  I2F.F64.S16 R16, R16 ;  /* 0x0000001000107312 */ /* 0x004e220000101c00 */
[----:B------:R-:W-:Y:S05]  /*eed0*/  BRA `(.L_x_11386) ;  /* 0x0000000c00707947 */ /* 0x000fea0003800000 */
.L_x_11384:
[----:B------:R-:W2:Y:S02]  /*eee0*/  LDG.E.U8 R16, desc[UR36][R26.64] ;  /* 0x000000241a107981 */ /* 0x000ea4000c1e1100 */
[----:B--2---:R-:W0:Y:S01]  /*eef0*/  I2F.F64.U16 R16, R16 ;  /* 0x0000001000107312 */ /* 0x004e220000101800 */
[----:B------:R-:W-:Y:S05]  /*ef00*/  BRA `(.L_x_11386) ;  /* 0x0000000c00647947 */ /* 0x000fea0003800000 */
.L_x_11383:
        /* <DEDUP_REMOVED lines=9> */
.L_x_11388:
[----:B------:R-:W2:Y:S02]  /*efa0*/  LDG.E R16, desc[UR36][R26.64] ;  /* 0x000000241a107981 */ /* 0x000ea4000c1e1900 */
[----:B--2---:R-:W0:Y:S01]  /*efb0*/  I2F.F64 R16, R16 ;  /* 0x0000001000107312 */ /* 0x004e220000201c00 */
[----:B------:R-:W-:Y:S05]  /*efc0*/  BRA `(.L_x_11386) ;  /* 0x0000000c00347947 */ /* 0x000fea0003800000 */
.L_x_11387:
[----:B------:R-:W2:Y:S02]  /*efd0*/  LDG.E.U16 R16, desc[UR36][R26.64] ;  /* 0x000000241a107981 */ /* 0x000ea4000c1e1500 */
[----:B--2---:R-:W0:Y:S01]  /*efe0*/  I2F.F64.S16 R16, R16 ;  /* 0x0000001000107312 */ /* 0x004e220000101c00 */
[----:B------:R-:W-:Y:S05]  /*eff0*/  BRA `(.L_x_11386) ;  /* 0x0000000c00287947 */ /* 0x000fea0003800000 */
.L_x_11382:
        /* <DEDUP_REMOVED lines=10> */
.L_x_11390:
[----:B------:R-:W2:Y:S02]  /*f0a0*/  LDG.E.U16 R0, desc[UR36][R26.64] ;  /* 0x000000241a007981 */ /* 0x000ea4000c1e1500 */
[----:B--2---:R-:W-:-:S05]  /*f0b0*/  HADD2.F32 R0, -RZ, R0.H0_H0 ;  /* 0x20000000ff007230 */ /* 0x004fca0000004100 */
[----:B------:R-:W-:-:S04]  /*f0c0*/  FMUL.FTZ R0, R0, 1 ;  /* 0x3f80000000007820 */ /* 0x000fc80000410000 */
[----:B------:R1:W2:Y:S01]  /*f0d0*/  F2F.F64.F32 R16, R0 ;  /* 0x0000000000107310 */ /* 0x0002a20000201800 */
[----:B------:R-:W-:Y:S05]  /*f0e0*/  BRA `(.L_x_11386) ;  /* 0x0000000800ec7947 */ /* 0x000fea0003800000 */
.L_x_11389:
        /* <DEDUP_REMOVED lines=8> */
[----:B------:R-:W4:Y:S01]  /*f170*/  F2F.F64.F32 R16, R16 ;  /* 0x0000001000107310 */ /* 0x000f220000201800 */
[----:B------:R-:W-:Y:S05]  /*f180*/  BRA `(.L_x_11386) ;  /* 0x0000000800c47947 */ /* 0x000fea0003800000 */
.L_x_11392:
[----:B------:R-:W2:Y:S02]  /*f190*/  LDG.E.U16 R26, desc[UR36][R26.64] ;  /* 0x000000241a1a7981 */ /* 0x000ea4000c1e1500 */
[----:B--2---:R-:W-:-:S05]  /*f1a0*/  HADD2.F32 R0, -RZ, R26.H0_H0 ;  /* 0x2000001aff007230 */ /* 0x004fca0000004100 */
[----:B------:R-:W-:-:S04]  /*f1b0*/  FMUL.FTZ R0, R0, 1 ;  /* 0x3f80000000007820 */ /* 0x000fc80000410000 */
[----:B------:R0:W1:Y:S01]  /*f1c0*/  F2F.F64.F32 R16, R0 ;  /* 0x0000000000107310 */ /* 0x0000620000201800 */
[----:B------:R-:W-:Y:S05]  /*f1d0*/  BRA `(.L_x_11386) ;  /* 0x0000000800b07947 */ /* 0x000fea0003800000 */
.L_x_11391:
[----:B------:R3:W5:Y:S01]  /*f1e0*/  LDG.E.64 R16, desc[UR36][R26.64] ;  /* 0x000000241a107981 */ /* 0x000762000c1e1b00 */
[----:B------:R-:W-:Y:S05]  /*f1f0*/  BRA `(.L_x_11386) ;  /* 0x0000000800a87947 */ /* 0x000fea0003800000 */
.L_x_11381:
        /* <DEDUP_REMOVED lines=13> */
.L_x_11395:
[----:B------:R0:W5:Y:S01]  /*f2d0*/  LDG.E.64 R16, desc[UR36][R26.64] ;  /* 0x000000241a107981 */ /* 0x000162000c1e1b00 */
[----:B------:R-:W-:Y:S05]  /*f2e0*/  BRA `(.L_x_11386) ;  /* 0x00000008006c7947 */ /* 0x000fea0003800000 */
.L_x_11394:
        /* <DEDUP_REMOVED lines=27> */
.L_x_11397:
        /* <DEDUP_REMOVED lines=15> */
.L_x_11396:
[----:B------:R-:W2:Y:S02]  /*f590*/  LDG.E.U16 R0, desc[UR36][R26.64] ;  /* 0x000000241a007981 */ /* 0x000ea4000c1e1500 */
[----:B--2---:R-:W-:-:S04]  /*f5a0*/  IMAD.U32 R0, R0, 0x10000, RZ ;  /* 0x0001000000007824 */ /* 0x004fc800078e00ff */
[----:B------:R-:W-:-:S04]  /*f5b0*/  FMUL.FTZ R0, R0, 1 ;  /* 0x3f80000000007820 */ /* 0x000fc80000410000 */
[----:B------:R0:W1:Y:S01]  /*f5c0*/  F2F.F64.F32 R16, R0 ;  /* 0x0000000000107310 */ /* 0x0000620000201800 */
[----:B------:R-:W-:Y:S05]  /*f5d0*/  BRA `(.L_x_11386) ;  /* 0x0000000400b07947 */ /* 0x000fea0003800000 */
.L_x_11393:
        /* <DEDUP_REMOVED lines=9> */
[----:B--2---:R-:W0:Y:S01]  /*f670*/  I2F.F64.U16 R16, R16 ;  /* 0x0000001000107312 */ /* 0x004e220000101800 */
[----:B------:R-:W-:Y:S05]  /*f680*/  BRA `(.L_x_11386) ;  /* 0x0000000400847947 */ /* 0x000fea0003800000 */
.L_x_11400:
        /* <DEDUP_REMOVED lines=21> */
.L_x_11402:
[----:B------:R-:W-:Y:S05]  /*f7e0*/  BSYNC.RECONVERGENT B0 ;  /* 0x0000000000007941 */ /* 0x000fea0003800200 */
.L_x_11401:
[----:B------:R-:W-:Y:S01]  /*f7f0*/  IMAD.SHL.U32 R0, R0, 0x100000, RZ ;  /* 0x0010000000007824 */ /* 0x000fe200078e00ff */
[----:B------:R-:W-:-:S04]  /*f800*/  LEA R3, R3, 0x3b800000, 0x17 ;  /* 0x3b80000003037811 */ /* 0x000fc800078eb8ff */
[----:B------:R-:W-:-:S05]  /*f810*/  LOP3.LUT R0, R3, R0, R7, 0xfe, !PT ;  /* 0x0000000003007212 */ /* 0x000fca00078efe07 */
[----:B------:R-:W-:-:S04]  /*f820*/  FMUL.FTZ R0, R0, 1 ;  /* 0x3f80000000007820 */ /* 0x000fc80000410000 */
[----:B------:R0:W1:Y:S01]  /*f830*/  F2F.F64.F32 R16, R0 ;  /* 0x0000000000107310 */ /* 0x0000620000201800 */
[----:B------:R-:W-:Y:S05]  /*f840*/  BRA `(.L_x_11386) ;  /* 0x0000000400147947 */ /* 0x000fea0003800000 */
.L_x_11399:
        /* <DEDUP_REMOVED lines=21> */
.L_x_11404:
[----:B------:R-:W-:Y:S05]  /*f9a0*/  BSYNC.RECONVERGENT B0 ;  /* 0x0000000000007941 */ /* 0x000fea0003800200 */
.L_x_11403:
[----:B------:R-:W-:Y:S01]  /*f9b0*/  IMAD.SHL.U32 R0, R0, 0x200000, RZ ;  /* 0x0020000000007824 */ /* 0x000fe200078e00ff */
[----:B------:R-:W-:-:S04]  /*f9c0*/  LEA R3, R3, 0x37800000, 0x17 ;  /* 0x3780000003037811 */ /* 0x000fc800078eb8ff */
[----:B------:R-:W-:-:S05]  /*f9d0*/  LOP3.LUT R0, R3, R0, R7, 0xfe, !PT ;  /* 0x0000000003007212 */ /* 0x000fca00078efe07 */
[----:B------:R-:W-:-:S04]  /*f9e0*/  FMUL.FTZ R0, R0, 1 ;  /* 0x3f80000000007820 */ /* 0x000fc80000410000 */
[----:B------:R0:W1:Y:S01]  /*f9f0*/  F2F.F64.F32 R16, R0 ;  /* 0x0000000000107310 */ /* 0x0000620000201800 */
[----:B------:R-:W-:Y:S05]  /*fa00*/  BRA `(.L_x_11386) ;  /* 0x0000000000a47947 */ /* 0x000fea0003800000 */
.L_x_11398:
[----:B------:R-:W-:-:S13]  /*fa10*/  ISETP.NE.AND P0, PT, R0, 0x1c, PT ;  /* 0x0000001c0000780c */ /* 0x000fda0003f05270 */
[----:B------:R-:W-:Y:S05]  /*fa20*/  @!P0 BRA `(.L_x_11405) ;  /* 0x0000000000948947 */ /* 0x000fea0003800000 */
[----:B------:R-:W-:-:S13]  /*fa30*/  ISETP.NE.AND P0, PT, R0, 0x1d, PT ;  /* 0x0000001d0000780c */ /* 0x000fda0003f05270 */
[----:B------:R-:W-:Y:S05]  /*fa40*/  @!P0 BRA `(.L_x_11406) ;  /* 0x0000000000808947 */ /* 0x000fea0003800000 */
[----:B------:R-:W-:-:S13]  /*fa50*/  ISETP.NE.AND P0, PT, R0, 0x2c, PT ;  /* 0x0000002c0000780c */ /* 0x000fda0003f05270 */
[----:B------:R-:W-:Y:S05]  /*fa60*/  @P0 BRA `(.L_x_11385) ;  /* 0x0000000000300947 */ /* 0x000fea0003800000 */
[----:B------:R-:W2:Y:S01]  /*fa70*/  LDG.E.U8 R0, desc[UR36][R26.64] ;  /* 0x000000241a007981 */ /* 0x000ea2000c1e1100 */
[----:B------:R-:W-:Y:S02]  /*fa80*/  HFMA2 R16, -RZ, RZ, 0, 0 ;  /* 0x00000000ff107431 */ /* 0x000fe400000001ff */
        /* <DEDUP_REMOVED lines=10> */
.L_x_11385:
        /* <DEDUP_REMOVED lines=16> */
.L_x_11407:
[----:B------:R-:W-:Y:S01]  /*fc30*/  CS2R R16, SRZ ;  /* 0x0000000000107805 */ /* 0x000fe2000001ff00 */
[----:B------:R-:W-:Y:S06]  /*fc40*/  BRA `(.L_x_11386) ;  /* 0x0000000000147947 */ /* 0x000fec0003800000 */
.L_x_11406:
[----:B------:R-:W2:Y:S02]  /*fc50*/  LDG.E.64 R16, desc[UR36][R26.64] ;  /* 0x000000241a107981 */ /* 0x000ea4000c1e1b00 */
[----:B--2---:R-:W0:Y:S01]  /*fc60*/  I2F.F64.U64 R16, R16 ;  /* 0x0000001000107312 */ /* 0x004e220000301800 */
[----:B------:R-:W-:Y:S05]  /*fc70*/  BRA `(.L_x_11386) ;  /* 0x0000000000087947 */ /* 0x000fea0003800000 */
.L_x_11405:
[----:B------:R-:W2:Y:S02]  /*fc80*/  LDG.E R16, desc[UR36][R26.64] ;  /* 0x000000241a107981 */ /* 0x000ea4000c1e1900 */
[----:B--2---:R-:W0:Y:S02]  /*fc90*/  I2F.F64.U32 R16, R16 ;  /* 0x0000001000107312 */ /* 0x004e240000201800 */
.L_x_11386:
[----:B------:R-:W-:Y:S05]  /*fca0*/  BSYNC.RECONVERGENT B6 ;  /* 0x0000000000067941 */ /* 0x000fea0003800200 */
.L_x_11380:
[----:B------:R-:W3:Y:S01]  /*fcb0*/  LDCU.64 UR4, c[0x0][0x660] ;  /* 0x0000cc00ff0477ac */ /* 0x000ee20008000a00 */
[----:B01----:R-:W-:Y:S01]  /*fcc0*/  PRMT R0, R18, 0x7773, RZ ;  /* 0x0000777312007816 */ /* 0x003fe200000000ff */
[----:B------:R-:W-:Y:S03]  /*fcd0*/  BSSY.RECONVERGENT B6, `(.L_x_11408) ;  /* 0x00000eb000067945 */ /* 0x000fe60003800200 */
[----:B------:R-:W-:Y:S02]  /*fce0*/  ISETP.GT.AND P1, PT, R0, 0x9, PT ;  /* 0x000000090000780c */ /* 0x000fe40003f24270 */
[----:B---3--:R-:W-:-:S04]  /*fcf0*/  IADD3 R6, P0, PT, R23, UR4, RZ ;  /* 0x0000000417067c10 */ /* 0x008fc8000ff1e0ff */
[----:B------:R-:W-:-:S07]  /*fd00*/  IADD3.X R7, PT, PT, RZ, UR5, RZ, P0, !PT ;  /* 0x00000005ff077c10 */ /* 0x000fce00087fe4ff */
        /* <DEDUP_REMOVED lines=12> */
.L_x_11412:
[----:B------:R-:W3:Y:S02]  /*fdd0*/  LDG.E.U8 R4, desc[UR36][R6.64] ;  /* 0x0000002406047981 */ /* 0x000ee4000c1e1100 */
[----:B---3--:R-:W0:Y:S01]  /*fde0*/  I2F.F64.U16 R4, R4 ;  /* 0x0000000400047312 */ /* 0x008e220000101800 */
[----:B------:R-:W-:Y:S05]  /*fdf0*/  BRA `(.L_x_11414) ;  /* 0x0000000c00607947 */ /* 0x000fea0003800000 */
.L_x_11411:
        /* <DEDUP_REMOVED lines=9> */
.L_x_11416:
[----:B------:R-:W3:Y:S02]  /*fe90*/  LDG.E R4, desc[UR36][R6.64] ;  /* 0x0000002406047981 */ /* 0x000ee4000c1e1900 */
[----:B---3--:R-:W0:Y:S01]  /*fea0*/  I2F.F64 R4, R4 ;  /* 0x0000000400047312 */ /* 0x008e220000201c00 */
[----:B------:R-:W-:Y:S05]  /*feb0*/  BRA `(.L_x_11414) ;  /* 0x0000000c00307947 */ /* 0x000fea0003800000 */
.L_x_11415:
[----:B------:R-:W3:Y:S02]  /*fec0*/  LDG.E.U16 R4, desc[UR36][R6.64] ;  /* 0x0000002406047981 */ /* 0x000ee4000c1e1500 */
[----:B---3--:R-:W0:Y:S01]  /*fed0*/  I2F.F64.S16 R4, R4 ;  /* 0x0000000400047312 */ /* 0x008e220000101c00 */
[----:B------:R-:W-:Y:S05]  /*fee0*/  BRA `(.L_x_11414) ;  /* 0x0000000c00247947 */ /* 0x000fea0003800000 */
.L_x_11410:
        /* <DEDUP_REMOVED lines=10> */
.L_x_11418:
[----:B------:R-:W3:Y:S02]  /*ff90*/  LDG.E.U16 R0, desc[UR36][R6.64] ;  /* 0x0000002406007981 */ /* 0x000ee4000c1e1500 */
[----:B---3--:R-:W-:-:S05]  /*ffa0*/  HADD2.F32 R0, -RZ, R0.H0_H0 ;  /* 0x20000000ff007230 */ /* 0x008fca0000004100 */
[----:B------:R-:W-:-:S04]  /*ffb0*/  FMUL.FTZ R0, R0, 1 ;  /* 0x3f80000000007820 */ /* 0x000fc80000410000 */
[----:B------:R1:W3:Y:S01]  /*ffc0*/  F2F.F64.F32 R4, R0 ;  /* 0x0000000000047310 */ /* 0x0002e20000201800 */
[----:B------:R-:W-:Y:S05]  /*ffd0*/  BRA `(.L_x_11414) ;  /* 0x0000000800e87947 */ /* 0x000fea0003800000 */
.L_x_11417:
        /* <DEDUP_REMOVED lines=10> */
.L_x_11420:
[----:B------:R-:W3:Y:S02]  /*10080*/  LDG.E.U16 R6, desc[UR36][R6.64] ;  /* 0x0000002406067981 */ /* 0x000ee4000c1e1500 */
[----:B---3--:R-:W-:-:S05]  /*10090*/  HADD2.F32 R0, -RZ, R6.H0_H0 ;  /* 0x20000006ff007230 */ /* 0x008fca0000004100 */
[----:B------:R-:W-:-:S04]  /*100a0*/  FMUL.FTZ R0, R0, 1 ;  /* 0x3f80000000007820 */ /* 0x000fc80000410000 */
[----:B------:R0:W1:Y:S01]  /*100b0*/  F2F.F64.F32 R4, R0 ;  /* 0x0000000000047310 */ /* 0x0000620000201800 */
[----:B------:R-:W-:Y:S05]  /*100c0*/  BRA `(.L_x_11414) ;  /* 0x0000000800ac7947 */ /* 0x000fea0003800000 */
.L_x_11419:
[----:B------:R0:W5:Y:S01]  /*100d0*/  LDG.E.64 R4, desc[UR36][R6.64] ;  /* 0x0000002406047981 */ /* 0x000162000c1e1b00 */
[----:B------:R-:W-:Y:S05]  /*100e0*/  BRA `(.L_x_11414) ;  /* 0x0000000800a47947 */ /* 0x000fea0003800000 */
.L_x_11409:
        /* <DEDUP_REMOVED lines=9> */
[----:B------:R-:W-:Y:S01]  /*10180*/  IMAD.MOV.U32 R4, RZ, RZ, RZ ;  /* 0x000000ffff047224 */ /* 0x000fe200078e00ff */
[----:B---3--:R-:W-:-:S04]  /*10190*/  ISETP.NE.AND P0, PT, R6, RZ, PT ;  /* 0x000000ff0600720c */ /* 0x008fc80003f05270 */
[----:B------:R-:W-:Y:S01]  /*101a0*/  FSEL R5, RZ, 1.875, !P0 ;  /* 0x3ff00000ff057808 */ /* 0x000fe20004000000 */
[----:B------:R-:W-:Y:S08]  /*101b0*/  BRA `(.L_x_11414) ;  /* 0x0000000800707947 */ /* 0x000ff00003800000 */
.L_x_11423:
[----:B------:R0:W5:Y:S01]  /*101c0*/  LDG.E.64 R4, desc[UR36][R6.64] ;  /* 0x0000002406047981 */ /* 0x000162000c1e1b00 */
[----:B------:R-:W-:Y:S05]  /*101d0*/  BRA `(.L_x_11414) ;  /* 0x0000000800687947 */ /* 0x000fea0003800000 */
.L_x_11422:
        /* <DEDUP_REMOVED lines=27> */
.L_x_11425:
        /* <DEDUP_REMOVED lines=14> */
.L_x_11424:
[----:B------:R-:W3:Y:S02]  /*10470*/  LDG.E.U16 R0, desc[UR36][R6.64] ;  /* 0x0000002406007981 */ /* 0x000ee4000c1e1500 */
[----:B---3--:R-:W-:-:S04]  /*10480*/  IMAD.U32 R0, R0, 0x10000, RZ ;  /* 0x0001000000007824 */ /* 0x008fc800078e00ff */
[----:B------:R-:W-:-:S04]  /*10490*/  FMUL.FTZ R0, R0, 1 ;  /* 0x3f80000000007820 */ /* 0x000fc80000410000 */
[----:B------:R0:W1:Y:S01]  /*104a0*/  F2F.F64.F32 R4, R0 ;  /* 0x0000000000047310 */ /* 0x0000620000201800 */
[----:B------:R-:W-:Y:S05]  /*104b0*/  BRA `(.L_x_11414) ;  /* 0x0000000400b07947 */ /* 0x000fea0003800000 */
.L_x_11421:
        /* <DEDUP_REMOVED lines=11> */
.L_x_11428:
        /* <DEDUP_REMOVED lines=21> */
.L_x_11430:
[----:B------:R-:W-:Y:S05]  /*106c0*/  BSYNC.RECONVERGENT B0 ;  /* 0x0000000000007941 */ /* 0x000fea0003800200 */
.L_x_11429:
[----:B------:R-:W-:Y:S01]  /*106d0*/  IMAD.SHL.U32 R0, R0, 0x100000, RZ ;  /* 0x0010000000007824 */ /* 0x000fe200078e00ff */
[----:B------:R-:W-:-:S04]  /*106e0*/  LEA R2, R2, 0x3b800000, 0x17 ;  /* 0x3b80000002027811 */ /* 0x000fc800078eb8ff */
[----:B------:R-:W-:-:S05]  /*106f0*/  LOP3.LUT R0, R2, R0, R7, 0xfe, !PT ;  /* 0x0000000002007212 */ /* 0x000fca00078efe07 */
[----:B------:R-:W-:-:S04]  /*10700*/  FMUL.FTZ R0, R0, 1 ;  /* 0x3f80000000007820 */ /* 0x000fc80000410000 */
[----:B------:R0:W1:Y:S01]  /*10710*/  F2F.F64.F32 R4, R0 ;  /* 0x0000000000047310 */ /* 0x0000620000201800 */
[----:B------:R-:W-:Y:S05]  /*10720*/  BRA `(.L_x_11414) ;  /* 0x0000000400147947 */ /* 0x000fea0003800000 */
.L_x_11427:
        /* <DEDUP_REMOVED lines=21> */
.L_x_11432:
[----:B------:R-:W-:Y:S05]  /*10880*/  BSYNC.RECONVERGENT B0 ;  /* 0x0000000000007941 */ /* 0x000fea0003800200 */
.L_x_11431:
[----:B------:R-:W-:Y:S02]  /*10890*/  SHF.L.U32 R0, R0, 0x15, RZ ;  /* 0x0000001500007819 */ /* 0x000fe400000006ff */
[----:B------:R-:W-:-:S04]  /*108a0*/  LEA R2, R2, 0x37800000, 0x17 ;  /* 0x3780000002027811 */ /* 0x000fc800078eb8ff */
[----:B------:R-:W-:-:S05]  /*108b0*/  LOP3.LUT R0, R2, R0, R7, 0xfe, !PT ;  /* 0x0000000002007212 */ /* 0x000fca00078efe07 */
[----:B------:R-:W-:-:S04]  /*108c0*/  FMUL.FTZ R0, R0, 1 ;  /* 0x3f80000000007820 */ /* 0x000fc80000410000 */
[----:B------:R0:W1:Y:S01]  /*108d0*/  F2F.F64.F32 R4, R0 ;  /* 0x0000000000047310 */ /* 0x0000620000201800 */
[----:B------:R-:W-:Y:S05]  /*108e0*/  BRA `(.L_x_11414) ;  /* 0x0000000000a47947 */ /* 0x000fea0003800000 */
.L_x_11426:
        /* <DEDUP_REMOVED lines=18> */
.L_x_11413:
[----:B------:R-:W-:Y:S01]  /*10a10*/  MOV R2, 0x228 ;  /* 0x0000022800027802 */ /* 0x000fe20000000f00 */
[----:B------:R-:W0:Y:S01]  /*10a20*/  LDCU.64 UR4, c[0x4][0x218] ;  /* 0x01004300ff0477ac */ /* 0x000e220008000a00 */
[----:B------:R-:W-:Y:S02]  /*10a30*/  HFMA2 R13, -RZ, RZ, 0, 0 ;  /* 0x00000000ff0d7431 */ /* 0x000fe400000001ff */
[----:B------:R-:W-:Y:S01]  /*10a40*/  IMAD.MOV.U32 R8, RZ, RZ, 0x4e ;  /* 0x0000004eff087424 */ /* 0x000fe200078e00ff */
[----:B------:R-:W1:Y:S01]  /*10a50*/  LDCU.64 UR6, c[0x4][0x220] ;  /* 0x01004400ff0677ac */ /* 0x000e620008000a00 */
[----:B------:R-:W3:Y:S01]  /*10a60*/  LDC.64 R2, c[0x4][R2] ;  /* 0x0100000002027b82 */ /* 0x000ee20000000a00 */
[----:B------:R-:W-:Y:S01]  /*10a70*/  IMAD.MOV.U32 R12, RZ, RZ, 0x1 ;  /* 0x00000001ff0c7424 */ /* 0x000fe200078e00ff */
[----:B------:R-:W2:Y:S01]  /*10a80*/  LDCU.64 UR8, c[0x4][0x60] ;  /* 0x01000c00ff0877ac */ /* 0x000ea20008000a00 */
[----:B0-----:R-:W-:Y:S01]  /*10a90*/  IMAD.U32 R4, RZ, RZ, UR4 ;  /* 0x00000004ff047e24 */ /* 0x001fe2000f8e00ff */
[----:B------:R-:W-:Y:S01]  /*10aa0*/  MOV R5, UR5 ;  /* 0x0000000500057c02 */ /* 0x000fe20008000f00 */
[----:B-1----:R-:W-:-:S02]  /*10ab0*/  IMAD.U32 R6, RZ, RZ, UR6 ;  /* 0x00000006ff067e24 */ /* 0x002fc4000f8e00ff */
[----:B------:R-:W-:Y:S02]  /*10ac0*/  IMAD.U32 R7, RZ, RZ, UR7 ;  /* 0x00000007ff077e24 */ /* 0x000fe4000f8e00ff */
[----:B--2---:R-:W-:Y:S02]  /*10ad0*/  IMAD.U32 R10, RZ, RZ, UR8 ;  /* 0x00000008ff0a7e24 */ /* 0x004fe4000f8e00ff */
[----:B------:R-:W-:-:S07]  /*10ae0*/  IMAD.U32 R11, RZ, RZ, UR9 ;  /* 0x00000009ff0b7e24 */ /* 0x000fce000f8e00ff */
[----:B------:R-:W-:-:S07]  /*10af0*/  LEPC R20, `(.L_x_11435) ;  /* 0x000000001014794e */ /* 0x000fce0000000000 */
[----:B---345:R-:W-:Y:S05]  /*10b00*/  CALL.ABS.NOINC R2 ;  /* 0x0000000002007343 */ /* 0x038fea0003c00000 */
.L_x_11435:
[----:B------:R-:W-:Y:S01]  /*10b10*/  CS2R R4, SRZ ;  /* 0x0000000000047805 */ /* 0x000fe2000001ff00 */
[----:B------:R-:W-:Y:S06]  /*10b20*/  BRA `(.L_x_11414) ;  /* 0x0000000000147947 */ /* 0x000fec0003800000 */
.L_x_11434:
[----:B------:R-:W3:Y:S02]  /*10b30*/  LDG.E.64 R4, desc[UR36][R6.64] ;  /* 0x0000002406047981 */ /* 0x000ee4000c1e1b00 */
[----:B---3--:R-:W0:Y:S01]  /*10b40*/  I2F.F64.U64 R4, R4 ;  /* 0x0000000400047312 */ /* 0x008e220000301800 */
[----:B------:R-:W-:Y:S05]  /*10b50*/  BRA `(.L_x_11414) ;  /* 0x0000000000087947 */ /* 0x000fea0003800000 */
.L_x_11433:
[----:B------:R-:W3:Y:S02]  /*10b60*/  LDG.E R4, desc[UR36][R6.64] ;  /* 0x0000002406047981 */ /* 0x000ee4000c1e1900 */
[----:B---3--:R-:W0:Y:S02]  /*10b70*/  I2F.F64.U32 R4, R4 ;  /* 0x0000000400047312 */ /* 0x008e240000201800 */
.L_x_11414:
[----:B------:R-:W-:Y:S05]  /*10b80*/  BSYNC.RECONVERGENT B6 ;  /* 0x0000000000067941 */ /* 0x000fea0003800200 */
.L_x_11408:
[----:B------:R-:W2:Y:S01]  /*10b90*/  LDCU.64 UR4, c[0x0][0x668] ;  /* 0x0000cd00ff0477ac */ /* 0x000ea20008000a00 */
[----:B------:R-:W-:-:S04]  /*10ba0*/  LOP3.LUT R18, R18, 0xff, RZ, 0xc0, !PT ;  /* 0x000000ff12127812 */ /* 0x000fc800078ec0ff */
[----:B------:R-:W-:Y:S01]  /*10bb0*/  ISETP.GT.AND P0, PT, R18, 0x9, PT ;  /* 0x000000091200780c */ /* 0x000fe20003f04270 */
[----:B--2-45:R-:W-:-:S08]  /*10bc0*/  DMUL R16, R16, UR4 ;  /* 0x0000000410107c28 */ /* 0x034fd00008000000 */
[----:B01-3--:R-:W-:-:S04]  /*10bd0*/  DMUL R4, R16, R4 ;  /* 0x0000000410047228 */ /* 0x00bfc80000000000 */
        /* <DEDUP_REMOVED lines=12> */
.L_x_11439:
[----:B------:R-:W0:Y:S02]  /*10ca0*/  F2I.S64.F64.TRUNC R4, R4 ;  /* 0x0000000400047311 */ /* 0x000e24000030d900 */
[----:B0-----:R-:W-:-:S05]  /*10cb0*/  IMAD.MOV.U32 R3, RZ, RZ, R4 ;  /* 0x000000ffff037224 */ /* 0x001fca00078e0004 */
[----:B------:R-:W-:Y:S01]  /*10cc0*/  STG.E.U8 desc[UR36][R24.64], R3 ;  /* 0x0000000318007986 */ /* 0x000fe2000c101124 */
[----:B------:R-:W-:Y:S05]  /*10cd0*/  EXIT ;  /* 0x000000000000794d */ /* 0x000fea0003800000 */
.L_x_11438:
        /* <DEDUP_REMOVED lines=9> */
.L_x_11442:
[----:B------:R-:W0:Y:S02]  /*10d70*/  F2I.F64.TRUNC R5, R4 ;  /* 0x0000000400057311 */ /* 0x000e24000030d100 */
[----:B0-----:R-:W-:Y:S01]  /*10d80*/  STG.E desc[UR36][R24.64], R5 ;  /* 0x0000000518007986 */ /* 0x001fe2000c101924 */
[----:B------:R-:W-:Y:S05]  /*10d90*/  EXIT ;  /* 0x000000000000794d */ /* 0x000fea0003800000 */
.L_x_11441:
[----:B------:R-:W0:Y:S02]  /*10da0*/  F2I.F64.TRUNC R5, R4 ;  /* 0x0000000400057311 */ /* 0x000e24000030d100 */
[----:B0-----:R-:W-:Y:S01]  /*10db0*/  STG.E.U16 desc[UR36][R24.64], R5 ;  /* 0x0000000518007986 */ /* 0x001fe2000c101524 */
[----:B------:R-:W-:Y:S05]  /*10dc0*/  EXIT ;  /* 0x000000000000794d */ /* 0x000fea0003800000 */
.L_x_11437:
        /* <DEDUP_REMOVED lines=13> */
.L_x_11444:
        /* <DEDUP_REMOVED lines=8> */
.L_x_11443:
        /* <DEDUP_REMOVED lines=14> */
.L_x_11446:
        /* <DEDUP_REMOVED lines=9> */
.L_x_11445:
[----:B------:R-:W-:Y:S01]  /*11090*/  STG.E.64 desc[UR36][R24.64], R4 ;  /* 0x0000000418007986 */ /* 0x000fe2000c101b24 */
[----:B------:R-:W-:Y:S05]  /*110a0*/  EXIT ;  /* 0x000000000000794d */ /* 0x000fea0003800000 */
.L_x_11436:
        /* <DEDUP_REMOVED lines=13> */
.L_x_11450:
        /* <DEDUP_REMOVED lines=21> */
.L_x_11453:
[----:B------:R-:W-:-:S04]  /*112d0*/  SHF.R.U32.HI R3, RZ, 0x18, R3 ;  /* 0x00000018ff037819 */ /* 0x000fc80000011603 */
[----:B------:R-:W-:-:S04]  /*112e0*/  LOP3.LUT R0, R0, 0x80, R3, 0xf8, !PT ;  /* 0x0000008000007812 */ /* 0x000fc800078ef803 */
[----:B------:R-:W-:-:S07]  /*112f0*/  PRMT R12, R0, 0x7610, R12 ;  /* 0x00007610000c7816 */ /* 0x000fce000000000c */
.L_x_11452:
[----:B------:R-:W-:Y:S05]  /*11300*/  BSYNC.RECONVERGENT B0 ;  /* 0x0000000000007941 */ /* 0x000fea0003800200 */
.L_x_11451:
[----:B------:R-:W-:Y:S01]  /*11310*/  STG.E.U8 desc[UR36][R24.64], R12 ;  /* 0x0000000c18007986 */ /* 0x000fe2000c101124 */
[----:B------:R-:W-:Y:S05]  /*11320*/  EXIT ;  /* 0x000000000000794d */ /* 0x000fea0003800000 */
.L_x_11449:
        /* <DEDUP_REMOVED lines=21> */
.L_x_11456:
[----:B------:R-:W-:-:S04]  /*11480*/  SHF.R.U32.HI R3, RZ, 0x18, R3 ;  /* 0x00000018ff037819 */ /* 0x000fc80000011603 */
[----:B------:R-:W-:-:S04]  /*11490*/  LOP3.LUT R0, R0, 0x80, R3, 0xf8, !PT ;  /* 0x0000008000007812 */ /* 0x000fc800078ef803 */
[----:B------:R-:W-:-:S07]  /*114a0*/  PRMT R12, R0, 0x7610, R12 ;  /* 0x00007610000c7816 */ /* 0x000fce000000000c */
.L_x_11455:
[----:B------:R-:W-:Y:S05]  /*114b0*/  BSYNC.RECONVERGENT B0 ;  /* 0x0000000000007941 */ /* 0x000fea0003800200 */
.L_x_11454:
[----:B------:R-:W-:Y:S01]  /*114c0*/  STG.E.U8 desc[UR36][R24.64], R12 ;  /* 0x0000000c18007986 */ /* 0x000fe2000c101124 */
[----:B------:R-:W-:Y:S05]  /*114d0*/  EXIT ;  /* 0x000000000000794d */ /* 0x000fea0003800000 */
.L_x_11448:
        /* <DEDUP_REMOVED lines=26> */
.L_x_11458:
[----:B------:R-:W0:Y:S02]  /*11680*/  F2I.U64.F64.TRUNC R4, R4 ;  /* 0x0000000400047311 */ /* 0x000e24000030d800 */
[----:B0-----:R-:W-:Y:S01]  /*11690*/  STG.E.64 desc[UR36][R24.64], R4 ;  /* 0x0000000418007986 */ /* 0x001fe2000c101b24 */
[----:B------:R-:W-:Y:S05]  /*116a0*/  EXIT ;  /* 0x000000000000794d */ /* 0x000fea0003800000 */
.L_x_11457:
[----:B------:R-:W0:Y:S02]  /*116b0*/  F2I.U32.F64.TRUNC R5, R4 ;  /* 0x0000000400057311 */ /* 0x000e24000030d000 */
[----:B0-----:R-:W-:Y:S01]  /*116c0*/  STG.E desc[UR36][R24.64], R5 ;  /* 0x0000000518007986 */ /* 0x001fe2000c101924 */
[----:B------:R-:W-:Y:S05]  /*116d0*/  EXIT ;  /* 0x000000000000794d */ /* 0x000fea0003800000 */
.L_x_11447:
        /* <DEDUP_REMOVED lines=10> */
.L_x_11460:
[----:B------:R-:W-:-:S05]  /*11780*/  CS2R R6, SRZ ;  /* 0x0000000000067805 */ /* 0x000fca000001ff00 */
[----:B------:R-:W-:Y:S01]  /*11790*/  STG.E.128 desc[UR36][R24.64], R4 ;  /* 0x0000000418007986 */ /* 0x000fe2000c101d24 */
[----:B------:R-:W-:Y:S05]  /*117a0*/  EXIT ;  /* 0x000000000000794d */ /* 0x000fea0003800000 */
.L_x_11459:
[----:B------:R-:W-:-:S13]  /*117b0*/  ISETP.NE.AND P0, PT, R18, 0xf, PT ;  /* 0x0000000f1200780c */ /* 0x000fda0003f05270 */
[----:B------:R-:W-:Y:S05]  /*117c0*/  @!P0 BRA `(.L_x_11461) ;  /* 0x0000000400088947 */ /* 0x000fea0003800000 */
[----:B------:R-:W-:-:S13]  /*117d0*/  ISETP.NE.AND P0, PT, R18, 0x17, PT ;  /* 0x000000171200780c */ /* 0x000fda0003f05270 */
[----:B------:R-:W-:Y:S05]  /*117e0*/  @!P0 BRA `(.L_x_11462) ;  /* 0x0000000000a08947 */ /* 0x000fea0003800000 */
[----:B------:R-:W-:-:S13]  /*117f0*/  ISETP.NE.AND P0, PT, R18, 0x18, PT ;  /* 0x000000181200780c */ /* 0x000fda0003f05270 */
[----:B------:R-:W-:Y:S05]  /*11800*/  @!P0 BRA `(.L_x_11463) ;  /* 0x0000000000448947 */ /* 0x000fea0003800000 */
.L_x_11440:
        /* <DEDUP_REMOVED lines=16> */
.L_x_11464:
[----:B------:R-:W-:Y:S05]  /*11910*/  EXIT ;  /* 0x000000000000794d */ /* 0x000fea0003800000 */
.L_x_11463:
        /* <DEDUP_REMOVED lines=17> */
.L_x_11466:
[----:B------:R-:W-:Y:S05]  /*11a30*/  BSYNC.RECONVERGENT B0 ;  /* 0x0000000000007941 */ /* 0x000fea0003800200 */
.L_x_11465:
[----:B------:R-:W-:-:S05]  /*11a40*/  LOP3.LUT R3, R0, 0x80, R3, 0xf8, !PT ;  /* 0x0000008000037812 */ /* 0x000fca00078ef803 */
[----:B------:R-:W-:Y:S01]  /*11a50*/  STG.E.U8 desc[UR36][R24.64], R3 ;  /* 0x0000000318007986 */ /* 0x000fe2000c101124 */
[----:B------:R-:W-:Y:S05]  /*11a60*/  EXIT ;  /* 0x000000000000794d */ /* 0x000fea0003800000 */
.L_x_11462:
        /* <DEDUP_REMOVED lines=16> */
.L_x_11468:
[----:B------:R-:W-:Y:S01]  /*11b70*/  IMAD.MOV.U32 R0, RZ, RZ, 0x7f ;  /* 0x0000007fff007424 */ /* 0x000fe200078e00ff */
[----:B------:R-:W-:-:S04]  /*11b80*/  ISETP.GT.U32.AND P0, PT, R2, 0x7f800000, PT ;  /* 0x7f8000000200780c */ /* 0x000fc80003f04070 */
[----:B------:R-:W-:-:S09]  /*11b90*/  SEL R0, R0, 0x7c, P0 ;  /* 0x0000007c00007807 */ /* 0x000fd20000000000 */
.L_x_11469:
[----:B------:R-:W-:Y:S05]  /*11ba0*/  BSYNC.RECONVERGENT B0 ;  /* 0x0000000000007941 */ /* 0x000fea0003800200 */
.L_x_11467:
[----:B------:R-:W-:-:S04]  /*11bb0*/  SHF.R.U32.HI R3, RZ, 0x18, R3 ;  /* 0x00000018ff037819 */ /* 0x000fc80000011603 */
[----:B------:R-:W-:-:S05]  /*11bc0*/  LOP3.LUT R3, R0, 0x80, R3, 0xf8, !PT ;  /* 0x0000008000037812 */ /* 0x000fca00078ef803 */
[----:B------:R-:W-:Y:S01]  /*11bd0*/  STG.E.U8 desc[UR36][R24.64], R3 ;  /* 0x0000000318007986 */ /* 0x000fe2000c101124 */
[----:B------:R-:W-:Y:S05]  /*11be0*/  EXIT ;  /* 0x000000000000794d */ /* 0x000fea0003800000 */
.L_x_11461:
        /* <DEDUP_REMOVED lines=8> */
.L_x_11470:
        /* <DEDUP_REMOVED lines=9> */
.L_x_23910:


//--------------------- .text._ZN2at6native27unrolled_elementwise_kernelIZZZNS0_54_GLOBAL__N__d8c5977b_16_LinearAlgebra_cu_35b291db_316116addr_kernel_cudaERNS_14TensorIteratorERKN3c106ScalarES8_ENKUlvE_clEvENKUlvE4_clEvEUldddE_St5arrayIPcLm4EELi4E23TrivialOffsetCalculatorILi3EjESF_ILi1EjENS0_6memory12LoadWithCastILi3EEENSI_13StoreWithCastILi1EEEEEviT_T0_T2_T3_T4_T5_ --------------------------
	.section	.text._ZN2at6native27unrolled_elementwise_kernelIZZZNS0_54_GLOBAL__N__d8c5977b_16_LinearAlgebra_cu_35b291db_316116addr_kernel_cudaERNS_14TensorIteratorERKN3c106ScalarES8_ENKUlvE_clEvENKUlvE4_clEvEUldddE_St5arrayIPcLm4EELi4E23TrivialOffsetCalculatorILi3EjESF_ILi1EjENS0_6memory12LoadWithCastILi3EEENSI_13StoreWithCastILi1EEEEEviT_T0_T2_T3_T4_T5_,"ax",@progbits
	.align	128
        .global         _ZN2at6native27unrolled_elementwise_kernelIZZZNS0_54_GLOBAL__N__d8c5977b_16_LinearAlgebra_cu_35b291db_316116addr_kernel_cudaERNS_14TensorIteratorERKN3c106ScalarES8_ENKUlvE_clEvENKUlvE4_clEvEUldddE_St5arrayIPcLm4EELi4E23TrivialOffsetCalculatorILi3EjESF_ILi1EjENS0_6memory12LoadWithCastILi3EEENSI_13StoreWithCastILi1EEEEEviT_T0_T2_T3_T4_T5_
        .type           _ZN2at6native27unrolled_elementwise_kernelIZZZNS0_54_GLOBAL__N__d8c5977b_16_LinearAlgebra_cu_35b291db_316116addr_kernel_cudaERNS_14TensorIteratorERKN3c106ScalarES8_ENKUlvE_clEvENKUlvE4_clEvEUldddE_St5arrayIPcLm4EELi4E23TrivialOffsetCalculatorILi3EjESF_ILi1EjENS0_6memory12LoadWithCastILi3EEENSI_13StoreWithCastILi1EEEEEviT_T0_T2_T3_T4_T5_,@function
        .size           _ZN2at6native27unrolled_elementwise_kernelIZZZNS0_54_GLOBAL__N__d8c5977b_16_LinearAlgebra_cu_35b291db_316116addr_kernel_cudaERNS_14TensorIteratorERKN3c106ScalarES8_ENKUlvE_clEvENKUlvE4_clEvEUldddE_St5arrayIPcLm4EELi4E23TrivialOffsetCalculatorILi3EjESF_ILi1EjENS0_6memory12LoadWithCastILi3EEENSI_13StoreWithCastILi1EEEEEviT_T0_T2_T3_T4_T5_,(.L_x_23911 - _ZN2at6native27unrolled_elementwise_kernelIZZZNS0_54_GLOBAL__N__d8c5977b_16_LinearAlgebra_cu_35b291db_316116addr_kernel_cudaERNS_14TensorIteratorERKN3c106ScalarES8_ENKUlvE_clEvENKUlvE4_clEvEUldddE_St5arrayIPcLm4EELi4E23TrivialOffsetCalculatorILi3EjESF_ILi1EjENS0_6memory12LoadWithCastILi3EEENSI_13StoreWithCastILi1EEEEEviT_T0_T2_T3_T4_T5_)
        .other          _ZN2at6native27unrolled_elementwise_kernelIZZZNS0_54_GLOBAL__N__d8c5977b_16_LinearAlgebra_cu_35b291db_316116addr_kernel_cudaERNS_14TensorIteratorERKN3c106ScalarES8_ENKUlvE_clEvENKUlvE4_clEvEUldddE_St5arrayIPcLm4EELi4E23TrivialOffsetCalculatorILi3EjESF_ILi1EjENS0_6memory12LoadWithCastILi3EEENSI_13StoreWithCastILi1EEEEEviT_T0_T2_T3_T4_T5_,@"STO_CUDA_ENTRY STV_DEFAULT"
_ZN2at6native27unrolled_elementwise_kernelIZZZNS0_54_GLOBAL__N__d8c5977b_16_LinearAlgebra_cu_35b291db_316116addr_kernel_cudaERNS_14TensorIteratorERKN3c106ScalarES8_ENKUlvE_clEvENKUlvE4_clEvEUldddE_St5arrayIPcLm4EELi4E23TrivialOffsetCalculatorILi3EjESF_ILi1EjENS0_6memory12LoadWithCastILi3EEENSI_13StoreWithCastILi1EEEEEviT_T0_T2_T3_T4_T5_:
.text._ZN2at6native27unrolled_elementwise_kernelIZZZNS0_54_GLOBAL__N__d8c5977b_16_LinearAlgebra_cu_35b291db_316116addr_kernel_cudaERNS_14TensorIteratorERKN3c106ScalarES8_ENKUlvE_clEvENKUlvE4_clEvEUldddE_St5arrayIPcLm4EELi4E23TrivialOffsetCalculatorILi3EjESF_ILi1EjENS0_6memory12LoadWithCastILi3EEENSI_13StoreWithCastILi1EEEEEviT_T0_T2_T3_T4_T5_:
        /* <DEDUP_REMOVED lines=40> */
.L_x_11473:
        /* <DEDUP_REMOVED lines=20> */
.L_x_11478:
[----:B------:R-:W2:Y:S02]  /*03c0*/  LDG.E.U8 R4, desc[UR36][R4.64] ;  /* 0x0000002404047981 */ /* 0x000ea4000c1e1100 */
[----:B--2---:R0:W1:Y:S01]  /*03d0*/  I2F.F64.U16 R36, R4 ;  /* 0x0000000400247312 */ /* 0x0040620000101800 */
[----:B------:R-:W-:Y:S05]  /*03e0*/  BRA `(.L_x_11480) ;  /* 0x0000000c00647947 */ /* 0x000fea0003800000 */
.L_x_11477:
        /* <DEDUP_REMOVED lines=9> */
.L_x_11482:
[----:B------:R-:W2:Y:S02]  /*0480*/  LDG.E R4, desc[UR36][R4.64] ;  /* 0x0000002404047981 */ /* 0x000ea4000c1e1900 */
[----:B--2---:R0:W1:Y:S01]  /*0490*/  I2F.F64 R36, R4 ;  /* 0x0000000400247312 */ /* 0x0040620000201c00 */
[----:B------:R-:W-:Y:S05]  /*04a0*/  BRA `(.L_x_11480) ;  /* 0x0000000c00347947 */ /* 0x000fea0003800000 */
.L_x_11481:
[----:B------:R-:W2:Y:S02]  /*04b0*/  LDG.E.U16 R4, desc[UR36][R4.64] ;  /* 0x0000002404047981 */ /* 0x000ea4000c1e1500 */
[----:B--2---:R0:W1:Y:S01]  /*04c0*/  I2F.F64.S16 R36, R4 ;  /* 0x0000000400247312 */ /* 0x0040620000101c00 */
[----:B------:R-:W-:Y:S05]  /*04d0*/  BRA `(.L_x_11480) ;  /* 0x0000000c00287947 */ /* 0x000fea0003800000 */
.L_x_11476:
        /* <DEDUP_REMOVED lines=10> */
.L_x_11484:
[----:B------:R-:W2:Y:S02]  /*0580*/  LDG.E.U16 R0, desc[UR36][R4.64] ;  /* 0x0000002404007981 */ /* 0x000ea4000c1e1500 */
[----:B--2---:R-:W-:-:S05]  /*0590*/  HADD2.F32 R0, -RZ, R0.H0_H0 ;  /* 0x20000000ff007230 */ /* 0x004fca0000004100 */
[----:B------:R-:W-:-:S04]  /*05a0*/  FMUL.FTZ R0, R0, 1 ;  /* 0x3f80000000007820 */ /* 0x000fc80000410000 */
[----:B------:R0:W1:Y:S01]  /*05b0*/  F2F.F64.F32 R36, R0 ;  /* 0x0000000000247310 */ /* 0x0000620000201800 */
[----:B------:R-:W-:Y:S05]  /*05c0*/  BRA `(.L_x_11480) ;  /* 0x0000000800ec7947 */ /* 0x000fea0003800000 */
.L_x_11483:
        /* <DEDUP_REMOVED lines=10> */
.L_x_11486:
[----:B------:R-:W2:Y:S02]  /*0670*/  LDG.E.U16 R4, desc[UR36][R4.64] ;  /* 0x0000002404047981 */ /* 0x000ea4000c1e1500 */
[----:B--2---:R-:W-:-:S05]  /*0680*/  HADD2.F32 R0, -RZ, R4.H0_H0 ;  /* 0x20000004ff007230 */ /* 0x004fca0000004100 */
[----:B------:R-:W-:-:S04]  /*0690*/  FMUL.FTZ R0, R0, 1 ;  /* 0x3f80000000007820 */ /* 0x000fc80000410000 */
[----:B------:R3:W4:Y:S01]  /*06a0*/  F2F.F64.F32 R36, R0 ;  /* 0x0000000000247310 */ /* 0x0007220000201800 */
[----:B------:R-:W-:Y:S05]  /*06b0*/  BRA `(.L_x_11480) ;  /* 0x0000000800b07947 */ /* 0x000fea0003800000 */
.L_x_11485:
[----:B------:R0:W5:Y:S01]  /*06c0*/  LDG.E.64 R36, desc[UR36][R4.64] ;  /* 0x0000002404247981 */ /* 0x000162000c1e1b00 */
[----:B------:R-:W-:Y:S05]  /*06d0*/  BRA `(.L_x_11480) ;  /* 0x0000000800a87947 */ /* 0x000fea0003800000 */
.L_x_11475:
        /* <DEDUP_REMOVED lines=13> */
.L_x_11489:
[----:B------:R0:W5:Y:S01]  /*07b0*/  LDG.E.64 R36, desc[UR36][R4.64] ;  /* 0x0000002404247981 */ /* 0x000162000c1e1b00 */
[----:B------:R-:W-:Y:S05]  /*07c0*/  BRA `(.L_x_11480) ;  /* 0x00000008006c7947 */ /* 0x000fea0003800000 */
.L_x_11488:
        /* <DEDUP_REMOVED lines=27> */
.L_x_11491:
        /* <DEDUP_REMOVED lines=15> */
.L_x_11490:
[----:B------:R-:W2:Y:S02]  /*0a70*/  LDG.E.U16 R0, desc[UR36][R4.64] ;  /* 0x0000002404007981 */ /* 0x000ea4000c1e1500 */
[----:B--2---:R-:W-:-:S04]  /*0a80*/  IMAD.U32 R0, R0, 0x10000, RZ ;  /* 0x0001000000007824 */ /* 0x004fc800078e00ff */
[----:B------:R-:W-:-:S04]  /*0a90*/  FMUL.FTZ R0, R0, 1 ;  /* 0x3f80000000007820 */ /* 0x000fc80000410000 */
[----:B------:R0:W1:Y:S01]  /*0aa0*/  F2F.F64.F32 R36, R0 ;  /* 0x0000000000247310 */ /* 0x0000620000201800 */
[----:B------:R-:W-:Y:S05]  /*0ab0*/  BRA `(.L_x_11480) ;  /* 0x0000000400b07947 */ /* 0x000fea0003800000 */
.L_x_11487:
        /* <DEDUP_REMOVED lines=11> */
.L_x_11494:
        /* <DEDUP_REMOVED lines=21> */
.L_x_11496:
[----:B------:R-:W-:Y:S05]  /*0cc0*/  BSYNC.RECONVERGENT B0 ;  /* 0x0000000000007941 */ /* 0x000fea0003800200 */
.L_x_11495:
[----:B------:R-:W-:Y:S01]  /*0cd0*/  IMAD.SHL.U32 R0, R0, 0x100000, RZ ;  /* 0x0010000000007824 */ /* 0x000fe200078e00ff */
[----:B------:R-:W-:-:S04]  /*0ce0*/  LEA R3, R3, 0x3b800000, 0x17 ;  /* 0x3b80000003037811 */ /* 0x000fc800078eb8ff */
[----:B------:R-:W-:-:S05]  /*0cf0*/  LOP3.LUT R0, R3, R0, R7, 0xfe, !PT ;  /* 0x0000000003007212 */ /* 0x000fca00078efe07 */
[----:B------:R-:W-:-:S04]  /*0d00*/  FMUL.FTZ R0, R0, 1 ;  /* 0x3f80000000007820 */ /* 0x000fc80000410000 */
[----:B------:R0:W1:Y:S01]  /*0d10*/  F2F.F64.F32 R36, R0 ;  /* 0x0000000000247310 */ /* 0x0000620000201800 */
[----:B------:R-:W-:Y:S05]  /*0d20*/  BRA `(.L_x_11480) ;  /* 0x0000000400147947 */ /* 0x000fea0003800000 */
.L_x_11493:
        /* <DEDUP_REMOVED lines=21> */
.L_x_11498:
[----:B------:R-:W-:Y:S05]  /*0e80*/  BSYNC.RECONVERGENT B0 ;  /* 0x0000000000007941 */ /* 0x000fea0003800200 */
.L_x_11497:
[----:B------:R-:W-:Y:S01]  /*0e90*/  IMAD.SHL.U32 R0, R0, 0x200000, RZ ;  /* 0x0020000000007824 */ /* 0x000fe200078e00ff */
[----:B------:R-:W-:-:S04]  /*0ea0*/  LEA R3, R3, 0x37800000, 0x17 ;  /* 0x3780000003037811 */ /* 0x000fc800078eb8ff */
[----:B------:R-:W-:-:S05]  /*0eb0*/  LOP3.LUT R0, R3, R0, R7, 0xfe, !PT ;  /* 0x0000000003007212 */ /* 0x000fca00078efe07 */
[----:B------:R-:W-:-:S04]  /*0ec0*/  FMUL.FTZ R0, R0, 1 ;  /* 0x3f80000000007820 */ /* 0x000fc80000410000 */
[----:B------:R0:W1:Y:S01]  /*0ed0*/  F2F.F64.F32 R36, R0 ;  /* 0x0000000000247310 */ /* 0x0000620000201800 */
[----:B------:R-:W-:Y:S05]  /*0ee0*/  BRA `(.L_x_11480) ;  /* 0x0000000000a47947 */ /* 0x000fea0003800000 */
.L_x_11492:
[----:B------:R-:W-:-:S09]  /*0ef0*/  UISETP.NE.AND UP0, UPT, UR4, 0x1c, UPT ;  /* 0x0000001c0400788c */ /* 0x000fd2000bf05270 */
[----:B------:R-:W-:Y:S05]  /*0f00*/  BRA.U !UP0, `(.L_x_11499) ;  /* 0x0000000108947547 */ /* 0x000fea000b800000 */
[----:B------:R-:W-:-:S09]  /*0f10*/  UISETP.NE.AND UP0, UPT, UR4, 0x1d, UPT ;  /* 0x0000001d0400788c */ /* 0x000fd2000bf05270 */
[----:B------:R-:W-:Y:S05]  /*0f20*/  BRA.U !UP0, `(.L_x_11500) ;  /* 0x0000000108807547 */ /* 0x000fea000b800000 */
[----:B------:R-:W-:-:S09]  /*0f30*/  UISETP.NE.AND UP0, UPT, UR4, 0x2c, UPT ;  /* 0x0000002c0400788c */ /* 0x000fd2000bf05270 */
[----:B------:R-:W-:Y:S05]  /*0f40*/  BRA.U !UP0, `(.L_x_11501) ;  /* 0x0000000108487547 */ /* 0x000fea000b800000 */
.L_x_11479:
        /* <DEDUP_REMOVED lines=16> */
.L_x_11502:
[----:B------:R-:W-:Y:S01]  /*1050*/  CS2R R36, SRZ ;  /* 0x0000000000247805 */ /* 0x000fe2000001ff00 */
[----:B------:R-:W-:Y:S06]  /*1060*/  BRA `(.L_x_11480) ;  /* 0x0000000000447947 */ /* 0x000fec0003800000 */
.L_x_11501:
        /* <DEDUP_REMOVED lines=12> */
.L_x_11500:
[----:B------:R-:W2:Y:S02]  /*1130*/  LDG.E.64 R36, desc[UR36][R4.64] ;  /* 0x0000002404247981 */ /* 0x000ea4000c1e1b00 */
[----:B--2---:R-:W0:Y:S01]  /*1140*/  I2F.F64.U64 R36, R36 ;  /* 0x0000002400247312 */ /* 0x004e220000301800 */
[----:B------:R-:W-:Y:S05]  /*1150*/  BRA `(.L_x_11480) ;  /* 0x0000000000087947 */ /* 0x000fea0003800000 */
.L_x_11499:
[----:B------:R-:W2:Y:S02]  /*1160*/  LDG.E R4, desc[UR36][R4.64] ;  /* 0x0000002404047981 */ /* 0x000ea4000c1e1900 */
[----:B--2---:R0:W1:Y:S02]  /*1170*/  I2F.F64.U32 R36, R4 ;  /* 0x0000000400247312 */ /* 0x0040640000201800 */
.L_x_11480:
[----:B------:R-:W-:Y:S05]  /*1180*/  BSYNC.RECONVERGENT B6 ;  /* 0x0000000000067941 */ /* 0x000fea0003800200 */
.L_x_11474:
        /* <DEDUP_REMOVED lines=20> */
.L_x_11507:
[----:B------:R-:W3:Y:S02]  /*12d0*/  LDG.E.U8 R4, desc[UR36][R4.64] ;  /* 0x0000002404047981 */ /* 0x000ee4000c1e1100 */
[----:B---3--:R0:W3:Y:S01]  /*12e0*/  I2F.F64.U16 R34, R4 ;  /* 0x0000000400227312 */ /* 0x0080e20000101800 */
[----:B------:R-:W-:Y:S05]  /*12f0*/  BRA `(.L_x_11509) ;  /* 0x0000000c00647947 */ /* 0x000fea0003800000 */
.L_x_11506:
        /* <DEDUP_REMOVED lines=9> */
.L_x_11511:
[----:B------:R-:W3:Y:S02]  /*1390*/  LDG.E R4, desc[UR36][R4.64] ;  /* 0x0000002404047981 */ /* 0x000ee4000c1e1900 */
[----:B---3--:R0:W3:Y:S01]  /*13a0*/  I2F.F64 R34, R4 ;  /* 0x0000000400227312 */ /* 0x0080e20000201c00 */
[----:B------:R-:W-:Y:S05]  /*13b0*/  BRA `(.L_x_11509) ;  /* 0x0000000c00347947 */ /* 0x000fea0003800000 */
.L_x_11510:
[----:B------:R-:W3:Y:S02]  /*13c0*/  LDG.E.U16 R4, desc[UR36][R4.64] ;  /* 0x0000002404047981 */ /* 0x000ee4000c1e1500 */
[----:B---3--:R0:W3:Y:S01]  /*13d0*/  I2F.F64.S16 R34, R4 ;  /* 0x0000000400227312 */ /* 0x0080e20000101c00 */
[----:B------:R-:W-:Y:S05]  /*13e0*/  BRA `(.L_x_11509) ;  /* 0x0000000c00287947 */ /* 0x000fea0003800000 */
.L_x_11505:
        /* <DEDUP_REMOVED lines=10> */
.L_x_11513:
[----:B------:R-:W3:Y:S02]  /*1490*/  LDG.E.U16 R0, desc[UR36][R4.64] ;  /* 0x0000002404007981 */ /* 0x000ee4000c1e1500 */
[----:B---3--:R-:W-:-:S05]  /*14a0*/  HADD2.F32 R0, -RZ, R0.H0_H0 ;  /* 0x20000000ff007230 */ /* 0x008fca0000004100 */
[----:B------:R-:W-:-:S04]  /*14b0*/  FMUL.FTZ R0, R0, 1 ;  /* 0x3f80000000007820 */ /* 0x000fc80000410000 */
[----:B------:R0:W3:Y:S01]  /*14c0*/  F2F.F64.F32 R34, R0 ;  /* 0x0000000000227310 */ /* 0x0000e20000201800 */
[----:B------:R-:W-:Y:S05]  /*14d0*/  BRA `(.L_x_11509) ;  /* 0x0000000800ec7947 */ /* 0x000fea0003800000 */
.L_x_11512:
        /* <DEDUP_REMOVED lines=10> */
.L_x_11515:
[----:B------:R-:W3:Y:S02]  /*1580*/  LDG.E.U16 R4, desc[UR36][R4.64] ;  /* 0x0000002404047981 */ /* 0x000ee4000c1e1500 */
[----:B---3--:R-:W-:-:S05]  /*1590*/  HADD2.F32 R0, -RZ, R4.H0_H0 ;  /* 0x20000004ff007230 */ /* 0x008fca0000004100 */
[----:B------:R-:W-:-:S04]  /*15a0*/  FMUL.FTZ R0, R0, 1 ;  /* 0x3f80000000007820 */ /* 0x000fc80000410000 */
[----:B------:R0:W3:Y:S01]  /*15b0*/  F2F.F64.F32 R34, R0 ;  /* 0x0000000000227310 */ /* 0x0000e20000201800 */
[----:B------:R-:W-:Y:S05]  /*15c0*/  BRA `(.L_x_11509) ;  /* 0x0000000800b07947 */ /* 0x000fea0003800000 */
.L_x_11514:
[----:B------:R0:W5:Y:S01]  /*15d0*/  LDG.E.64 R34, desc[UR36][R4.64] ;  /* 0x0000002404227981 */ /* 0x000162000c1e1b00 */
[----:B------:R-:W-:Y:S05]  /*15e0*/  BRA `(.L_x_11509) ;  /* 0x0000000800a87947 */ /* 0x000fea0003800000 */
.L_x_11504:
        /* <DEDUP_REMOVED lines=13> */
.L_x_11518:
[----:B------:R0:W5:Y:S01]  /*16c0*/  LDG.E.64 R34, desc[UR36][R4.64] ;  /* 0x0000002404227981 */ /* 0x000162000c1e1b00 */
[----:B------:R-:W-:Y:S05]  /*16d0*/  BRA `(.L_x_11509) ;  /* 0x00000008006c7947 */ /* 0x000fea0003800000 */
.L_x_11517:
        /* <DEDUP_REMOVED lines=27> */
.L_x_11520:
        /* <DEDUP_REMOVED lines=15> */
.L_x_11519:
[----:B------:R-:W3:Y:S02]  /*1980*/  LDG.E.U16 R0, desc[UR36][R4.64] ;  /* 0x0000002404007981 */ /* 0x000ee4000c1e1500 */
[----:B---3--:R-:W-:-:S04]  /*1990*/  IMAD.U32 R0, R0, 0x10000, RZ ;  /* 0x0001000000007824 */ /* 0x008fc800078e00ff */
[----:B------:R-:W-:-:S04]  /*19a0*/  FMUL.FTZ R0, R0, 1 ;  /* 0x3f80000000007820 */ /* 0x000fc80000410000 */
[----:B------:R0:W3:Y:S01]  /*19b0*/  F2F.F64.F32 R34, R0 ;  /* 0x0000000000227310 */ /* 0x0000e20000201800 */
[----:B------:R-:W-:Y:S05]  /*19c0*/  BRA `(.L_x_11509) ;  /* 0x0000000400b07947 */ /* 0x000fea0003800000 */
.L_x_11516:
        /* <DEDUP_REMOVED lines=11> */
.L_x_11523:
        /* <DEDUP_REMOVED lines=21> */
.L_x_11525:
[----:B------:R-:W-:Y:S05]  /*1bd0*/  BSYNC.RECONVERGENT B0 ;  /* 0x0000000000007941 */ /* 0x000fea0003800200 */
.L_x_11524:
[----:B------:R-:W-:Y:S01]  /*1be0*/  IMAD.SHL.U32 R0, R0, 0x100000, RZ ;  /* 0x0010000000007824 */ /* 0x000fe200078e00ff */
[----:B------:R-:W-:-:S04]  /*1bf0*/  LEA R3, R3, 0x3b800000, 0x17 ;  /* 0x3b80000003037811 */ /* 0x000fc800078eb8ff */
[----:B------:R-:W-:-:S05]  /*1c00*/  LOP3.LUT R0, R3, R0, R7, 0xfe, !PT ;  /* 0x0000000003007212 */ /* 0x000fca00078efe07 */
[----:B------:R-:W-:-:S04]  /*1c10*/  FMUL.FTZ R0, R0, 1 ;  /* 0x3f80000000007820 */ /* 0x000fc80000410000 */
[----:B------:R0:W3:Y:S01]  /*1c20*/  F2F.F64.F32 R34, R0 ;  /* 0x0000000000227310 */ /* 0x0000e20000201800 */
[----:B------:R-:W-:Y:S05]  /*1c30*/  BRA `(.L_x_11509) ;  /* 0x0000000400147947 */ /* 0x000fea0003800000 */
.L_x_11522:
        /* <DEDUP_REMOVED lines=21> */
.L_x_11527:
[----:B------:R-:W-:Y:S05]  /*1d90*/  BSYNC.RECONVERGENT B0 ;  /* 0x0000000000007941 */ /* 0x000fea0003800200 */
.L_x_11526:
[----:B------:R-:W-:Y:S01]  /*1da0*/  IMAD.SHL.U32 R0, R0, 0x200000, RZ ;  /* 0x0020000000007824 */ /* 0x000fe200078e00ff */
[----:B------:R-:W-:-:S04]  /*1db0*/  LEA R3, R3, 0x37800000, 0x17 ;  /* 0x3780000003037811 */ /* 0x000fc800078eb8ff */
[----:B------:R-:W-:-:S05]  /*1dc0*/  LOP3.LUT R0, R3, R0, R7, 0xfe, !PT ;  /* 0x0000000003007212 */ /* 0x000fca00078efe07 */
[----:B------:R-:W-:-:S04]  /*1dd0*/  FMUL.FTZ R0, R0, 1 ;  /* 0x3f80000000007820 */ /* 0x000fc80000410000 */
[----:B------:R0:W3:Y:S01]  /*1de0*/  F2F.F64.F32 R34, R0 ;  /* 0x0000000000227310 */ /* 0x0000e20000201800 */
[----:B------:R-:W-:Y:S05]  /*1df0*/  BRA `(.L_x_11509) ;  /* 0x0000000000a47947 */ /* 0x000fea0003800000 */
.L_x_11521:
[----:B------:R-:W-:-:S09]  /*1e00*/  UISETP.NE.AND UP0, UPT, UR4, 0x1c, UPT ;  /* 0x0000001c0400788c */ /* 0x000fd2000bf05270 */
[----:B------:R-:W-:Y:S05]  /*1e10*/  BRA.U !UP0, `(.L_x_11528) ;  /* 0x0000000108947547 */ /* 0x000fea000b800000 */
[----:B------:R-:W-:-:S09]  /*1e20*/  UISETP.NE.AND UP0, UPT, UR4, 0x1d, UPT ;  /* 0x0000001d0400788c */ /* 0x000fd2000bf05270 */
[----:B------:R-:W-:Y:S05]  /*1e30*/  BRA.U !UP0, `(.L_x_11529) ;  /* 0x0000000108807547 */ /* 0x000fea000b800000 */
[----:B------:R-:W-:-:S09]  /*1e40*/  UISETP.NE.AND UP0, UPT, UR4, 0x2c, UPT ;  /* 0x0000002c0400788c */ /* 0x000fd2000bf05270 */
[----:B------:R-:W-:Y:S05]  /*1e50*/  BRA.U !UP0, `(.L_x_11530) ;  /* 0x0000000108487547 */ /* 0x000fea000b800000 */
.L_x_11508:
        /* <DEDUP_REMOVED lines=16> */
.L_x_11531:
[----:B------:R-:W-:Y:S01]  /*1f60*/  CS2R R34, SRZ ;  /* 0x0000000000227805 */ /* 0x000fe2000001ff00 */
[----:B------:R-:W-:Y:S06]  /*1f70*/  BRA `(.L_x_11509) ;  /* 0x0000000000447947 */ /* 0x000fec0003800000 */
.L_x_11530:
        /* <DEDUP_REMOVED lines=12> */
.L_x_11529:
[----:B------:R-:W3:Y:S02]  /*2040*/  LDG.E.64 R34, desc[UR36][R4.64] ;  /* 0x0000002404227981 */ /* 0x000ee4000c1e1b00 */
[----:B---3--:R-:W0:Y:S01]  /*2050*/  I2F.F64.U64 R34, R34 ;  /* 0x0000002200227312 */ /* 0x008e220000301800 */
[----:B------:R-:W-:Y:S05]  /*2060*/  BRA `(.L_x_11509) ;  /* 0x0000000000087947 */ /* 0x000fea0003800000 */
.L_x_11528:
[----:B------:R-:W3:Y:S02]  /*2070*/  LDG.E R4, desc[UR36][R4.64] ;  /* 0x0000002404047981 */ /* 0x000ee4000c1e1900 */
[----:B---3--:R0:W3:Y:S02]  /*2080*/  I2F.F64.U32 R34, R4 ;  /* 0x0000000400227312 */ /* 0x0080e40000201800 */
.L_x_11509:
[----:B------:R-:W-:Y:S05]  /*2090*/  BSYNC.RECONVERGENT B6 ;  /* 0x0000000000067941 */ /* 0x000fea0003800200 */
.L_x_11503:
[----:B------:R-:W-:-:S07]  /*20a0*/  VIADD R23, R22, 0x80 ;  /* 0x0000008016177836 */ /* 0x000fce0000000000 */
.L_x_11472:
[----:B------:R-:W-:Y:S05]  /*20b0*/  BSYNC.RECONVERGENT B7 ;  /* 0x0000000000077941 */ /* 0x000fea0003800200 */
.L_x_11471:
[----:B------:R-:W-:Y:S01]  /*20c0*/  ISETP.GE.AND P0, PT, R23, R2, PT ;  /* 0x000000021700720c */ /* 0x000fe20003f06270 */
[----:B------:R-:W-:Y:S01]  /*20d0*/  BSSY.RECONVERGENT B7, `(.L_x_11532) ;  /* 0x0000200000077945 */ /* 0x000fe20003800200 */
[----:B------:R-:W-:Y:S02]  /*20e0*/  CS2R R32, SRZ ;  /* 0x0000000000207805 */ /* 0x000fe4000001ff00 */
[----:B------:R-:W-:-:S09]  /*20f0*/  CS2R R28, SRZ ;  /* 0x00000000001c7805 */ /* 0x000fd2000001ff00 */
[----:B------:R-:W-:Y:S05]  /*2100*/  @P0 BRA `(.L_x_11533) ;  /* 0x0000001c00f00947 */ /* 0x000fea0003800000 */
[----:B0-----:R-:W-:Y:S01]  /*2110*/  IMAD.MOV.U32 R3, RZ, RZ, 0x1 ;  /* 0x00000001ff037424 */ /* 0x001fe200078e00ff */
[C---:B---3--:R-:W-:Y:S01]  /*2120*/  LOP3.LUT R0, R19.reuse, 0xff, RZ, 0xc0, !PT ;  /* 0x000000ff13007812 */ /* 0x048fe200078ec0ff */
        /* <DEDUP_REMOVED lines=23> */
.L_x_11534:
        /* <DEDUP_REMOVED lines=20> */
.L_x_11539:
[----:B------:R-:W3:Y:S02]  /*23e0*/  LDG.E.U8 R4, desc[UR36][R4.64] ;  /* 0x0000002404047981 */ /* 0x000ee4000c1e1100 */
[----:B---3--:R0:W3:Y:S01]  /*23f0*/  I2F.F64.U16 R32, R4 ;  /* 0x0000000400207312 */ /* 0x0080e20000101800 */
[----:B------:R-:W-:Y:S05]  /*2400*/  BRA `(.L_x_11541) ;  /* 0x0000000c00647947 */ /* 0x000fea0003800000 */
.L_x_11538:
        /* <DEDUP_REMOVED lines=9> */
.L_x_11543:
[----:B------:R-:W3:Y:S02]  /*24a0*/  LDG.E R4, desc[UR36][R4.64] ;  /* 0x0000002404047981 */ /* 0x000ee4000c1e1900 */
[----:B---3--:R0:W3:Y:S01]  /*24b0*/  I2F.F64 R32, R4 ;  /* 0x0000000400207312 */ /* 0x0080e20000201c00 */
[----:B------:R-:W-:Y:S05]  /*24c0*/  BRA `(.L_x_11541) ;  /* 0x0000000c00347947 */ /* 0x000fea0003800000 */
.L_x_11542:
[----:B------:R-:W3:Y:S02]  /*24d0*/  LDG.E.U16 R4, desc[UR36][R4.64] ;  /* 0x0000002404047981 */ /* 0x000ee4000c1e1500 */
[----:B---3--:R0:W3:Y:S01]  /*24e0*/  I2F.F64.S16 R32, R4 ;  /* 0x0000000400207312 */ /* 0x0080e20000101c00 */
[----:B------:R-:W-:Y:S05]  /*24f0*/  BRA `(.L_x_11541) ;  /* 0x0000000c00287947 */ /* 0x000fea0003800000 */
.L_x_11537:
        /* <DEDUP_REMOVED lines=10> */
.L_x_11545:
[----:B------:R-:W3:Y:S02]  /*25a0*/  LDG.E.U16 R0, desc[UR36][R4.64] ;  /* 0x0000002404007981 */ /* 0x000ee4000c1e1500 */
[----:B---3--:R-:W-:-:S05]  /*25b0*/  HADD2.F32 R0, -RZ, R0.H0_H0 ;  /* 0x20000000ff007230 */ /* 0x008fca0000004100 */
[----:B------:R-:W-:-:S04]  /*25c0*/  FMUL.FTZ R0, R0, 1 ;  /* 0x3f80000000007820 */ /* 0x000fc80000410000 */
[----:B------:R0:W3:Y:S01]  /*25d0*/  F2F.F64.F32 R32, R0 ;  /* 0x0000000000207310 */ /* 0x0000e20000201800 */
[----:B------:R-:W-:Y:S05]  /*25e0*/  BRA `(.L_x_11541) ;  /* 0x0000000800ec7947 */ /* 0x000fea0003800000 */
.L_x_11544:
        /* <DEDUP_REMOVED lines=10> */
.L_x_11547:
[----:B------:R-:W3:Y:S02]  /*2690*/  LDG.E.U16 R4, desc[UR36][R4.64] ;  /* 0x0000002404047981 */ /* 0x000ee4000c1e1500 */
[----:B---3--:R-:W-:-:S05]  /*26a0*/  HADD2.F32 R0, -RZ, R4.H0_H0 ;  /* 0x20000004ff007230 */ /* 0x008fca0000004100 */
[----:B------:R-:W-:-:S04]  /*26b0*/  FMUL.FTZ R0, R0, 1 ;  /* 0x3f80000000007820 */ /* 0x000fc80000410000 */
[----:B------:R0:W3:Y:S01]  /*26c0*/  F2F.F64.F32 R32, R0 ;  /* 0x0000000000207310 */ /* 0x0000e20000201800 */
[----:B------:R-:W-:Y:S05]  /*26d0*/  BRA `(.L_x_11541) ;  /* 0x0000000800b07947 */ /* 0x000fea0003800000 */
.L_x_11546:
[----:B------:R0:W5:Y:S01]  /*26e0*/  LDG.E.64 R32, desc[UR36][R4.64] ;  /* 0x0000002404207981 */ /* 0x000162000c1e1b00 */
[----:B------:R-:W-:Y:S05]  /*26f0*/  BRA `(.L_x_11541) ;  /* 0x0000000800a87947 */ /* 0x000fea0003800000 */
.L_x_11536:
        /* <DEDUP_REMOVED lines=13> */
.L_x_11550:
[----:B------:R0:W5:Y:S01]  /*27d0*/  LDG.E.64 R32, desc[UR36][R4.64] ;  /* 0x0000002404207981 */ /* 0x000162000c1e1b00 */
[----:B------:R-:W-:Y:S05]  /*27e0*/  BRA `(.L_x_11541) ;  /* 0x00000008006c7947 */ /* 0x000fea0003800000 */
.L_x_11549:
        /* <DEDUP_REMOVED lines=27> */
.L_x_11552:
        /* <DEDUP_REMOVED lines=15> */
.L_x_11551:
[----:B------:R-:W3:Y:S02]  /*2a90*/  LDG.E.U16 R0, desc[UR36][R4.64] ;  /* 0x0000002404007981 */ /* 0x000ee4000c1e1500 */
[----:B---3--:R-:W-:-:S04]  /*2aa0*/  IMAD.U32 R0, R0, 0x10000, RZ ;  /* 0x0001000000007824 */ /* 0x008fc800078e00ff */
[----:B------:R-:W-:-:S04]  /*2ab0*/  FMUL.FTZ R0, R0, 1 ;  /* 0x3f80000000007820 */ /* 0x000fc80000410000 */
[----:B------:R0:W3:Y:S01]  /*2ac0*/  F2F.F64.F32 R32, R0 ;  /* 0x0000000000207310 */ /* 0x0000e20000201800 */
[----:B------:R-:W-:Y:S05]  /*2ad0*/  BRA `(.L_x_11541) ;  /* 0x0000000400b07947 */ /* 0x000fea0003800000 */
.L_x_11548:
        /* <DEDUP_REMOVED lines=11> */
.L_x_11555:
        /* <DEDUP_REMOVED lines=21> */
.L_x_11557:
[----:B------:R-:W-:Y:S05]  /*2ce0*/  BSYNC.RECONVERGENT B0 ;  /* 0x0000000000007941 */ /* 0x000fea0003800200 */
.L_x_11556:
[----:B------:R-:W-:Y:S01]  /*2cf0*/  IMAD.SHL.U32 R0, R0, 0x100000, RZ ;  /* 0x0010000000007824 */ /* 0x000fe200078e00ff */
[----:B------:R-:W-:-:S04]  /*2d00*/  LEA R3, R3, 0x3b800000, 0x17 ;  /* 0x3b80000003037811 */ /* 0x000fc800078eb8ff */
[----:B------:R-:W-:-:S05]  /*2d10*/  LOP3.LUT R0, R3, R0, R7, 0xfe, !PT ;  /* 0x0000000003007212 */ /* 0x000fca00078efe07 */
[----:B------:R-:W-:-:S04]  /*2d20*/  FMUL.FTZ R0, R0, 1 ;  /* 0x3f80000000007820 */ /* 0x000fc80000410000 */
[----:B------:R0:W3:Y:S01]  /*2d30*/  F2F.F64.F32 R32, R0 ;  /* 0x0000000000207310 */ /* 0x0000e20000201800 */
[----:B------:R-:W-:Y:S05]  /*2d40*/  BRA `(.L_x_11541) ;  /* 0x0000000400147947 */ /* 0x000fea0003800000 */
.L_x_11554:
        /* <DEDUP_REMOVED lines=21> */
.L_x_11559:
[----:B------:R-:W-:Y:S05]  /*2ea0*/  BSYNC.RECONVERGENT B0 ;  /* 0x0000000000007941 */ /* 0x000fea0003800200 */
.L_x_11558:
[----:B------:R-:W-:Y:S01]  /*2eb0*/  IMAD.SHL.U32 R0, R0, 0x200000, RZ ;  /* 0x0020000000007824 */ /* 0x000fe200078e00ff */
[----:B------:R-:W-:-:S04]  /*2ec0*/  LEA R3, R3, 0x37800000, 0x17 ;  /* 0x3780000003037811 */ /* 0x000fc800078eb8ff */
[----:B------:R-:W-:-:S05]  /*2ed0*/  LOP3.LUT R0, R3, R0, R7, 0xfe, !PT ;  /* 0x0000000003007212 */ /* 0x000fca00078efe07 */
[----:B------:R-:W-:-:S04]  /*2ee0*/  FMUL.FTZ R0, R0, 1 ;  /* 0x3f80000000007820 */ /* 0x000fc80000410000 */
[----:B------:R0:W3:Y:S01]  /*2ef0*/  F2F.F64.F32 R32, R0 ;  /* 0x0000000000207310 */ /* 0x0000e20000201800 */
[----:B------:R-:W-:Y:S05]  /*2f00*/  BRA `(.L_x_11541) ;  /* 0x0000000000a47947 */ /* 0x000fea0003800000 */
.L_x_11553:
        /* <DEDUP_REMOVED lines=18> */
.L_x_11540:
        /* <DEDUP_REMOVED lines=16> */
.L_x_11562:
[----:B------:R-:W-:Y:S01]  /*3130*/  CS2R R32, SRZ ;  /* 0x0000000000207805 */ /* 0x000fe2000001ff00 */
[----:B------:R-:W-:Y:S06]  /*3140*/  BRA `(.L_x_11541) ;  /* 0x0000000000147947 */ /* 0x000fec0003800000 */
.L_x_11561:
[----:B------:R-:W3:Y:S02]  /*3150*/  LDG.E.64 R32, desc[UR36][R4.64] ;  /* 0x0000002404207981 */ /* 0x000ee4000c1e1b00 */
[----:B---3--:R-:W0:Y:S01]  /*3160*/  I2F.F64.U64 R32, R32 ;  /* 0x0000002000207312 */ /* 0x008e220000301800 */
[----:B------:R-:W-:Y:S05]  /*3170*/  BRA `(.L_x_11541) ;  /* 0x0000000000087947 */ /* 0x000fea0003800000 */
.L_x_11560:
[----:B------:R-:W3:Y:S02]  /*3180*/  LDG.E R4, desc[UR36][R4.64] ;  /* 0x0000002404047981 */ /* 0x000ee4000c1e1900 */
[----:B---3--:R0:W3:Y:S02]  /*3190*/  I2F.F64.U32 R32, R4 ;  /* 0x0000000400207312 */ /* 0x0080e40000201800 */
.L_x_11541:
[----:B------:R-:W-:Y:S05]  /*31a0*/  BSYNC.RECONVERGENT B6 ;  /* 0x0000000000067941 */ /* 0x000fea0003800200 */
.L_x_11535:
        /* <DEDUP_REMOVED lines=20> */
.L_x_11567:
[----:B------:R-:W2:Y:S02]  /*32f0*/  LDG.E.U8 R4, desc[UR36][R4.64] ;  /* 0x0000002404047981 */ /* 0x000ea4000c1e1100 */
[----:B--2---:R2:W0:Y:S01]  /*3300*/  I2F.F64.U16 R28, R4 ;  /* 0x00000004001c7312 */ /* 0x0044220000101800 */
[----:B------:R-:W-:Y:S05]  /*3310*/  BRA `(.L_x_11569) ;  /* 0x0000000c00647947 */ /* 0x000fea0003800000 */
.L_x_11566:
        /* <DEDUP_REMOVED lines=9> */
.L_x_11571:
[----:B------:R-:W2:Y:S02]  /*33b0*/  LDG.E R4, desc[UR36][R4.64] ;  /* 0x0000002404047981 */ /* 0x000ea4000c1e1900 */
[----:B--2---:R0:W1:Y:S01]  /*33c0*/  I2F.F64 R28, R4 ;  /* 0x00000004001c7312 */ /* 0x0040620000201c00 */
[----:B------:R-:W-:Y:S05]  /*33d0*/  BRA `(.L_x_11569) ;  /* 0x0000000c00347947 */ /* 0x000fea0003800000 */
.L_x_11570:
[----:B------:R-:W2:Y:S02]  /*33e0*/  LDG.E.U16 R4, desc[UR36][R4.64] ;  /* 0x0000002404047981 */ /* 0x000ea4000c1e1500 */
[----:B--2---:R0:W1:Y:S01]  /*33f0*/  I2F.F64.S16 R28, R4 ;  /* 0x00000004001c7312 */ /* 0x0040620000101c00 */
[----:B------:R-:W-:Y:S05]  /*3400*/  BRA `(.L_x_11569) ;  /* 0x0000000c00287947 */ /* 0x000fea0003800000 */
.L_x_11565:
        /* <DEDUP_REMOVED lines=10> */
.L_x_11573:
[----:B---3--:R-:W3:Y:S02]  /*34b0*/  LDG.E.U16 R0, desc[UR36][R4.64] ;  /* 0x0000002404007981 */ /* 0x008ee4000c1e1500 */
[----:B---3--:R-:W-:-:S05]  /*34c0*/  HADD2.F32 R0, -RZ, R0.H0_H0 ;  /* 0x20000000ff007230 */ /* 0x008fca0000004100 */
[----:B------:R-:W-:-:S04]  /*34d0*/  FMUL.FTZ R0, R0, 1 ;  /* 0x3f80000000007820 */ /* 0x000fc80000410000 */
[----:B------:R0:W1:Y:S01]  /*34e0*/  F2F.F64.F32 R28, R0 ;  /* 0x00000000001c7310 */ /* 0x0000620000201800 */
[----:B------:R-:W-:Y:S05]  /*34f0*/  BRA `(.L_x_11569) ;  /* 0x0000000800ec7947 */ /* 0x000fea0003800000 */
.L_x_11572:
        /* <DEDUP_REMOVED lines=10> */
.L_x_11575:
[----:B------:R-:W3:Y:S02]  /*35a0*/  LDG.E.U16 R4, desc[UR36][R4.64] ;  /* 0x0000002404047981 */ /* 0x000ee4000c1e1500 */
[----:B---3--:R-:W-:-:S05]  /*35b0*/  HADD2.F32 R0, -RZ, R4.H0_H0 ;  /* 0x20000004ff007230 */ /* 0x008fca0000004100 */
[----:B------:R-:W-:-:S04]  /*35c0*/  FMUL.FTZ R0, R0, 1 ;  /* 0x3f80000000007820 */ /* 0x000fc80000410000 */
[----:B------:R0:W1:Y:S01]  /*35d0*/  F2F.F64.F32 R28, R0 ;  /* 0x00000000001c7310 */ /* 0x0000620000201800 */
[----:B------:R-:W-:Y:S05]  /*35e0*/  BRA `(.L_x_11569) ;  /* 0x0000000800b07947 */ /* 0x000fea0003800000 */
.L_x_11574:
[----:B------:R0:W5:Y:S01]  /*35f0*/  LDG.E.64 R28, desc[UR36][R4.64] ;  /* 0x00000024041c7981 */ /* 0x000162000c1e1b00 */
[----:B------:R-:W-:Y:S05]  /*3600*/  BRA `(.L_x_11569) ;  /* 0x0000000800a87947 */ /* 0x000fea0003800000 */
.L_x_11564:
        /* <DEDUP_REMOVED lines=13> */
.L_x_11578:
[----:B------:R0:W5:Y:S01]  /*36e0*/  LDG.E.64 R28, desc[UR36][R4.64] ;  /* 0x00000024041c7981 */ /* 0x000162000c1e1b00 */
[----:B------:R-:W-:Y:S05]  /*36f0*/  BRA `(.L_x_11569) ;  /* 0x00000008006c7947 */ /* 0x000fea0003800000 */
.L_x_11577:
        /* <DEDUP_REMOVED lines=27> */
.L_x_11580:
        /* <DEDUP_REMOVED lines=15> */
.L_x_11579:
[----:B---3--:R-:W3:Y:S02]  /*39a0*/  LDG.E.U16 R0, desc[UR36][R4.64] ;  /* 0x0000002404007981 */ /* 0x008ee4000c1e1500 */
[----:B---3--:R-:W-:-:S04]  /*39b0*/  IMAD.U32 R0, R0, 0x10000, RZ ;  /* 0x0001000000007824 */ /* 0x008fc800078e00ff */
[----:B------:R-:W-:-:S04]  /*39c0*/  FMUL.FTZ R0, R0, 1 ;  /* 0x3f80000000007820 */ /* 0x000fc80000410000 */
[----:B------:R0:W1:Y:S01]  /*39d0*/  F2F.F64.F32 R28, R0 ;  /* 0x00000000001c7310 */ /* 0x0000620000201800 */
[----:B------:R-:W-:Y:S05]  /*39e0*/  BRA `(.L_x_11569) ;  /* 0x0000000400b07947 */ /* 0x000fea0003800000 */
.L_x_11576:
        /* <DEDUP_REMOVED lines=11> */
.L_x_11583:
        /* <DEDUP_REMOVED lines=21> */
.L_x_11585:
[----:B------:R-:W-:Y:S05]  /*3bf0*/  BSYNC.RECONVERGENT B0 ;  /* 0x0000000000007941 */ /* 0x000fea0003800200 */
.L_x_11584:
[----:B------:R-:W-:Y:S01]  /*3c00*/  IMAD.SHL.U32 R0, R0, 0x100000, RZ ;  /* 0x0010000000007824 */ /* 0x000fe200078e00ff */
[----:B------:R-:W-:-:S04]  /*3c10*/  LEA R3, R3, 0x3b800000, 0x17 ;  /* 0x3b80000003037811 */ /* 0x000fc800078eb8ff */
[----:B------:R-:W-:-:S05]  /*3c20*/  LOP3.LUT R0, R3, R0, R7, 0xfe, !PT ;  /* 0x0000000003007212 */ /* 0x000fca00078efe07 */
[----:B------:R-:W-:-:S04]  /*3c30*/  FMUL.FTZ R0, R0, 1 ;  /* 0x3f80000000007820 */ /* 0x000fc80000410000 */
[----:B------:R0:W1:Y:S01]  /*3c40*/  F2F.F64.F32 R28, R0 ;  /* 0x00000000001c7310 */ /* 0x0000620000201800 */
[----:B------:R-:W-:Y:S05]  /*3c50*/  BRA `(.L_x_11569) ;  /* 0x0000000400147947 */ /* 0x000fea0003800000 */
.L_x_11582:
        /* <DEDUP_REMOVED lines=21> */
.L_x_11587:
[----:B------:R-:W-:Y:S05]  /*3db0*/  BSYNC.RECONVERGENT B0 ;  /* 0x0000000000007941 */ /* 0x000fea0003800200 */
.L_x_11586:
[----:B------:R-:W-:Y:S01]  /*3dc0*/  IMAD.SHL.U32 R0, R0, 0x200000, RZ ;  /* 0x0020000000007824 */ /* 0x000fe200078e00ff */
[----:B------:R-:W-:-:S04]  /*3dd0*/  LEA R3, R3, 0x37800000, 0x17 ;  /* 0x3780000003037811 */ /* 0x000fc800078eb8ff */
[----:B------:R-:W-:-:S05]  /*3de0*/  LOP3.LUT R0, R3, R0, R7, 0xfe, !PT ;  /* 0x0000000003007212 */ /* 0x000fca00078efe07 */
[----:B------:R-:W-:-:S04]  /*3df0*/  FMUL.FTZ R0, R0, 1 ;  /* 0x3f80000000007820 */ /* 0x000fc80000410000 */
[----:B------:R0:W1:Y:S01]  /*3e00*/  F2F.F64.F32 R28, R0 ;  /* 0x00000000001c7310 */ /* 0x0000620000201800 */
[----:B------:R-:W-:Y:S05]  /*3e10*/  BRA `(.L_x_11569) ;  /* 0x0000000000a47947 */ /* 0x000fea0003800000 */
.L_x_11581:
        /* <DEDUP_REMOVED lines=18> */
.L_x_11568:
        /* <DEDUP_REMOVED lines=16> */
.L_x_11590:
[----:B------:R-:W-:Y:S01]  /*4040*/  CS2R R28, SRZ ;  /* 0x00000000001c7805 */ /* 0x000fe2000001ff00 */
[----:B------:R-:W-:Y:S06]  /*4050*/  BRA `(.L_x_11569) ;  /* 0x0000000000147947 */ /* 0x000fec0003800000 */
.L_x_11589:
[----:B------:R-:W2:Y:S02]  /*4060*/  LDG.E.64 R28, desc[UR36][R4.64] ;  /* 0x00000024041c7981 */ /* 0x000ea4000c1e1b00 */
[----:B--2---:R-:W0:Y:S01]  /*4070*/  I2F.F64.U64 R28, R28 ;  /* 0x0000001c001c7312 */ /* 0x004e220000301800 */
[----:B------:R-:W-:Y:S05]  /*4080*/  BRA `(.L_x_11569) ;  /* 0x0000000000087947 */ /* 0x000fea0003800000 */
.L_x_11588:
[----:B------:R-:W2:Y:S02]  /*4090*/  LDG.E R4, desc[UR36][R4.64] ;  /* 0x0000002404047981 */ /* 0x000ea4000c1e1900 */
[----:B--2---:R0:W1:Y:S02]  /*40a0*/  I2F.F64.U32 R28, R4 ;  /* 0x00000004001c7312 */ /* 0x0040640000201800 */
.L_x_11569:
[----:B------:R-:W-:Y:S05]  /*40b0*/  BSYNC.RECONVERGENT B6 ;  /* 0x0000000000067941 */ /* 0x000fea0003800200 */
.L_x_11563:
[----:B------:R-:W-:-:S07]  /*40c0*/  VIADD R23, R23, 0x80 ;  /* 0x0000008017177836 */ /* 0x000fce0000000000 */
.L_x_11533:
[----:B------:R-:W-:Y:S05]  /*40d0*/  BSYNC.RECONVERGENT B7 ;  /* 0x0000000000077941 */ /* 0x000fea0003800200 */
.L_x_11532:
        /* <DEDUP_REMOVED lines=30> */
.L_x_11593:
        /* <DEDUP_REMOVED lines=20> */
.L_x_11598:
[----:B------:R-:W2:Y:S02]  /*4400*/  LDG.E.U8 R4, desc[UR36][R4.64] ;  /* 0x0000002404047981 */ /* 0x000ea4000c1e1100 */
[----:B--2---:R0:W2:Y:S01]  /*4410*/  I2F.F64.U16 R30, R4 ;  /* 0x00000004001e7312 */ /* 0x0040a20000101800 */
[----:B------:R-:W-:Y:S05]  /*4420*/  BRA `(.L_x_11600) ;  /* 0x0000000c00647947 */ /* 0x000fea0003800000 */
.L_x_11597:
        /* <DEDUP_REMOVED lines=9> */
.L_x_11602:
[----:B------:R-:W2:Y:S02]  /*44c0*/  LDG.E R4, desc[UR36][R4.64] ;  /* 0x0000002404047981 */ /* 0x000ea4000c1e1900 */
[----:B--2---:R0:W2:Y:S01]  /*44d0*/  I2F.F64 R30, R4 ;  /* 0x00000004001e7312 */ /* 0x0040a20000201c00 */
[----:B------:R-:W-:Y:S05]  /*44e0*/  BRA `(.L_x_11600) ;  /* 0x0000000c00347947 */ /* 0x000fea0003800000 */
.L_x_11601:
[----:B------:R-:W2:Y:S02]  /*44f0*/  LDG.E.U16 R4, desc[UR36][R4.64] ;  /* 0x0000002404047981 */ /* 0x000ea4000c1e1500 */
[----:B--2---:R0:W2:Y:S01]  /*4500*/  I2F.F64.S16 R30, R4 ;  /* 0x00000004001e7312 */ /* 0x0040a20000101c00 */
[----:B------:R-:W-:Y:S05]  /*4510*/  BRA `(.L_x_11600) ;  /* 0x0000000c00287947 */ /* 0x000fea0003800000 */
.L_x_11596:
        /* <DEDUP_REMOVED lines=10> */
.L_x_11604:
[----:B------:R-:W2:Y:S02]  /*45c0*/  LDG.E.U16 R0, desc[UR36][R4.64] ;  /* 0x0000002404007981 */ /* 0x000ea4000c1e1500 */
[----:B--2---:R-:W-:-:S05]  /*45d0*/  HADD2.F32 R0, -RZ, R0.H0_H0 ;  /* 0x20000000ff007230 */ /* 0x004fca0000004100 */
[----:B------:R-:W-:-:S04]  /*45e0*/  FMUL.FTZ R0, R0, 1 ;  /* 0x3f80000000007820 */ /* 0x000fc80000410000 */
[----:B------:R0:W2:Y:S01]  /*45f0*/  F2F.F64.F32 R30, R0 ;  /* 0x00000000001e7310 */ /* 0x0000a20000201800 */
[----:B------:R-:W-:Y:S05]  /*4600*/  BRA `(.L_x_11600) ;  /* 0x0000000800ec7947 */ /* 0x000fea0003800000 */
.L_x_11603:
        /* <DEDUP_REMOVED lines=10> */
.L_x_11606:
[----:B------:R-:W2:Y:S02]  /*46b0*/  LDG.E.U16 R4, desc[UR36][R4.64] ;  /* 0x0000002404047981 */ /* 0x000ea4000c1e1500 */
[----:B--2---:R-:W-:-:S05]  /*46c0*/  HADD2.F32 R0, -RZ, R4.H0_H0 ;  /* 0x20000004ff007230 */ /* 0x004fca0000004100 */
[----:B------:R-:W-:-:S04]  /*46d0*/  FMUL.FTZ R0, R0, 1 ;  /* 0x3f80000000007820 */ /* 0x000fc80000410000 */
[----:B------:R0:W2:Y:S01]  /*46e0*/  F2F.F64.F32 R30, R0 ;  /* 0x00000000001e7310 */ /* 0x0000a20000201800 */
[----:B------:R-:W-:Y:S05]  /*46f0*/  BRA `(.L_x_11600) ;  /* 0x0000000800b07947 */ /* 0x000fea0003800000 */
.L_x_11605:
[----:B------:R0:W5:Y:S01]  /*4700*/  LDG.E.64 R30, desc[UR36][R4.64] ;  /* 0x00000024041e7981 */ /* 0x000162000c1e1b00 */
[----:B------:R-:W-:Y:S05]  /*4710*/  BRA `(.L_x_11600) ;  /* 0x0000000800a87947 */ /* 0x000fea0003800000 */
.L_x_11595:
        /* <DEDUP_REMOVED lines=13> */
.L_x_11609:
[----:B------:R0:W5:Y:S01]  /*47f0*/  LDG.E.64 R30, desc[UR36][R4.64] ;  /* 0x00000024041e7981 */ /* 0x000162000c1e1b00 */
[----:B------:R-:W-:Y:S05]  /*4800*/  BRA `(.L_x_11600) ;  /* 0x00000008006c7947 */ /* 0x000fea0003800000 */
.L_x_11608:
        /* <DEDUP_REMOVED lines=27> */
.L_x_11611:
        /* <DEDUP_REMOVED lines=15> */
.L_x_11610:
[----:B------:R-:W2:Y:S02]  /*4ab0*/  LDG.E.U16 R0, desc[UR36][R4.64] ;  /* 0x0000002404007981 */ /* 0x000ea4000c1e1500 */
[----:B--2---:R-:W-:-:S04]  /*4ac0*/  IMAD.U32 R0, R0, 0x10000, RZ ;  /* 0x0001000000007824 */ /* 0x004fc800078e00ff */
[----:B------:R-:W-:-:S04]  /*4ad0*/  FMUL.FTZ R0, R0, 1 ;  /* 0x3f80000000007820 */ /* 0x000fc80000410000 */
[----:B------:R2:W3:Y:S01]  /*4ae0*/  F2F.F64.F32 R30, R0 ;  /* 0x00000000001e7310 */ /* 0x0004e20000201800 */
[----:B------:R-:W-:Y:S05]  /*4af0*/  BRA `(.L_x_11600) ;  /* 0x0000000400b07947 */ /* 0x000fea0003800000 */
.L_x_11607:
        /* <DEDUP_REMOVED lines=11> */
.L_x_11614:
        /* <DEDUP_REMOVED lines=21> */
.L_x_11616:
[----:B------:R-:W-:Y:S05]  /*4d00*/  BSYNC.RECONVERGENT B0 ;  /* 0x0000000000007941 */ /* 0x000fea0003800200 */
.L_x_11615:
[----:B------:R-:W-:Y:S01]  /*4d10*/  IMAD.SHL.U32 R0, R0, 0x100000, RZ ;  /* 0x0010000000007824 */ /* 0x000fe200078e00ff */
[----:B------:R-:W-:-:S04]  /*4d20*/  LEA R3, R3, 0x3b800000, 0x17 ;  /* 0x3b80000003037811 */ /* 0x000fc800078eb8ff */
[----:B------:R-:W-:-:S05]  /*4d30*/  LOP3.LUT R0, R3, R0, R7, 0xfe, !PT ;  /* 0x0000000003007212 */ /* 0x000fca00078efe07 */
[----:B------:R-:W-:-:S04]  /*4d40*/  FMUL.FTZ R0, R0, 1 ;  /* 0x3f80000000007820 */ /* 0x000fc80000410000 */
[----:B------:R0:W2:Y:S01]  /*4d50*/  F2F.F64.F32 R30, R0 ;  /* 0x00000000001e7310 */ /* 0x0000a20000201800 */
[----:B------:R-:W-:Y:S05]  /*4d60*/  BRA `(.L_x_11600) ;  /* 0x0000000400147947 */ /* 0x000fea0003800000 */
.L_x_11613:
        /* <DEDUP_REMOVED lines=21> */
.L_x_11618:
[----:B------:R-:W-:Y:S05]  /*4ec0*/  BSYNC.RECONVERGENT B0 ;  /* 0x0000000000007941 */ /* 0x000fea0003800200 */
.L_x_11617:
[----:B------:R-:W-:Y:S01]  /*4ed0*/  IMAD.SHL.U32 R0, R0, 0x200000, RZ ;  /* 0x0020000000007824 */ /* 0x000fe200078e00ff */
[----:B------:R-:W-:-:S04]  /*4ee0*/  LEA R3, R3, 0x37800000, 0x17 ;  /* 0x3780000003037811 */ /* 0x000fc800078eb8ff */
[----:B------:R-:W-:-:S05]  /*4ef0*/  LOP3.LUT R0, R3, R0, R7, 0xfe, !PT ;  /* 0x0000000003007212 */ /* 0x000fca00078efe07 */
[----:B------:R-:W-:-:S04]  /*4f00*/  FMUL.FTZ R0, R0, 1 ;  /* 0x3f80000000007820 */ /* 0x000fc80000410000 */
[----:B------:R0:W2:Y:S01]  /*4f10*/  F2F.F64.F32 R30, R0 ;  /* 0x00000000001e7310 */ /* 0x0000a20000201800 */
[----:B------:R-:W-:Y:S05]  /*4f20*/  BRA `(.L_x_11600) ;  /* 0x0000000000a47947 */ /* 0x000fea0003800000 */
.L_x_11612:
        /* <DEDUP_REMOVED lines=18> */
.L_x_11599:
        /* <DEDUP_REMOVED lines=16> */
.L_x_11621:
[----:B------:R-:W-:Y:S01]  /*5150*/  CS2R R30, SRZ ;  /* 0x00000000001e7805 */ /* 0x000fe2000001ff00 */
[----:B------:R-:W-:Y:S06]  /*5160*/  BRA `(.L_x_11600) ;  /* 0x0000000000147947 */ /* 0x000fec0003800000 */
.L_x_11620:
[----:B------:R-:W2:Y:S02]  /*5170*/  LDG.E.64 R30, desc[UR36][R4.64] ;  /* 0x00000024041e7981 */ /* 0x000ea4000c1e1b00 */
[----:B--2---:R-:W0:Y:S01]  /*5180*/  I2F.F64.U64 R30, R30 ;  /* 0x0000001e001e7312 */ /* 0x004e220000301800 */
[----:B------:R-:W-:Y:S05]  /*5190*/  BRA `(.L_x_11600) ;  /* 0x0000000000087947 */ /* 0x000fea0003800000 */
.L_x_11619:
[----:B------:R-:W2:Y:S02]  /*51a0*/  LDG.E R4, desc[UR36][R4.64] ;  /* 0x0000002404047981 */ /* 0x000ea4000c1e1900 */
[----:B--2---:R0:W2:Y:S02]  /*51b0*/  I2F.F64.U32 R30, R4 ;  /* 0x00000004001e7312 */ /* 0x0040a40000201800 */
.L_x_11600:
[----:B------:R-:W-:Y:S05]  /*51c0*/  BSYNC.RECONVERGENT B6 ;  /* 0x0000000000067941 */ /* 0x000fea0003800200 */
.L_x_11594:
        /* <DEDUP_REMOVED lines=20> */
.L_x_11626:
[----:B------:R-:W2:Y:S02]  /*5310*/  LDG.E.U8 R4, desc[UR36][R4.64] ;  /* 0x0000002404047981 */ /* 0x000ea4000c1e1100 */
[----:B--2---:R0:W1:Y:S01]  /*5320*/  I2F.F64.U16 R24, R4 ;  /* 0x0000000400187312 */ /* 0x0040620000101800 */
[----:B------:R-:W-:Y:S05]  /*5330*/  BRA `(.L_x_11628) ;  /* 0x0000000c00647947 */ /* 0x000fea0003800000 */
.L_x_11625:
[----:B------:R-:W-:-:S09]  /*5340*/  UISETP.NE.AND UP0, UPT, UR4, 0x2, UPT ;  /* 0x000000020400788c */ /* 0x000fd2000bf05270 */
[----:B------:R-:W-:Y:S05]  /*5350*/  BRA.U !UP0, `(.L_x_11629) ;  /* 0x0000000108287547 */ /* 0x000fea000b800000 */
[----:B------:R-:W-:-:S09]  /*5360*/  UISETP.NE.AND UP0, UPT, UR4, 0x3, UPT ;  /* 0x000000030400788c */ /* 0x000fd2000bf05270 */
[----:B------:R-:W-:Y:S05]  /*5370*/  BRA.U !UP0, `(.L_x_11630) ;  /* 0x0000000108147547 */ /* 0x000fea000b800000 */
[----:B------:R-:W-:-:S09]  /*5380*/  UISETP.NE.AND UP0, UPT, UR4, 0x4, UPT ;  /* 0x000000040400788c */ /* 0x000fd2000bf05270 */
[----:B------:R-:W-:Y:S05]  /*5390*/  BRA.U UP0, `(.L_x_11627) ;  /* 0x0000000900f07547 */ /* 0x000fea000b800000 */
[----:B------:R-:W2:Y:S02]  /*53a0*/  LDG.E.64 R24, desc[UR36][R4.64] ;  /* 0x0000002404187981 */ /* 0x000ea4000c1e1b00 */
[----:B--2---:R-:W2:Y:S01]  /*53b0*/  I2F.F64.S64 R24, R24 ;  /* 0x0000001800187312 */ /* 0x004ea20000301c00 */
[----:B------:R-:W-:Y:S05]  /*53c0*/  BRA `(.L_x_11628) ;  /* 0x0000000c00407947 */ /* 0x000fea0003800000 */
.L_x_11630:
[----:B------:R-:W2:Y:S02]  /*53d0*/  LDG.E R4, desc[UR36][R4.64] ;  /* 0x0000002404047981 */ /* 0x000ea4000c1e1900 */
[----:B--2---:R0:W1:Y:S01]  /*53e0*/  I2F.F64 R24, R4 ;  /* 0x0000000400187312 */ /* 0x0040620000201c00 */
[----:B------:R-:W-:Y:S05]  /*53f0*/  BRA `(.L_x_11628) ;  /* 0x0000000c00347947 */ /* 0x000fea0003800000 */
.L_x_11629:
[----:B------:R-:W2:Y:S02]  /*5400*/  LDG.E.U16 R4, desc[UR36][R4.64] ;  /* 0x0000002404047981 */ /* 0x000ea4000c1e1500 */
[----:B--2---:R0:W1:Y:S01]  /*5410*/  I2F.F64.S16 R24, R4 ;  /* 0x0000000400187312 */ /* 0x0040620000101c00 */
[----:B------:R-:W-:Y:S05]  /*5420*/  BRA `(.L_x_11628) ;  /* 0x0000000c00287947 */ /* 0x000fea0003800000 */
.L_x_11624:
        /* <DEDUP_REMOVED lines=10> */
.L_x_11632:
[----:B--2---:R-:W2:Y:S02]  /*54d0*/  LDG.E.U16 R0, desc[UR36][R4.64] ;  /* 0x0000002404007981 */ /* 0x004ea4000c1e1500 */
[----:B--2---:R-:W-:-:S05]  /*54e0*/  HADD2.F32 R0, -RZ, R0.H0_H0 ;  /* 0x20000000ff007230 */ /* 0x004fca0000004100 */
[----:B------:R-:W-:-:S04]  /*54f0*/  FMUL.FTZ R0, R0, 1 ;  /* 0x3f80000000007820 */ /* 0x000fc80000410000 */
[----:B------:R0:W1:Y:S01]  /*5500*/  F2F.F64.F32 R24, R0 ;  /* 0x0000000000187310 */ /* 0x0000620000201800 */
[----:B------:R-:W-:Y:S05]  /*5510*/  BRA `(.L_x_11628) ;  /* 0x0000000800ec7947 */ /* 0x000fea0003800000 */
.L_x_11631:
        /* <DEDUP_REMOVED lines=10> */
.L_x_11634:
[----:B------:R-:W2:Y:S02]  /*55c0*/  LDG.E.U16 R4, desc[UR36][R4.64] ;  /* 0x0000002404047981 */ /* 0x000ea4000c1e1500 */
[----:B--2---:R-:W-:-:S05]  /*55d0*/  HADD2.F32 R0, -RZ, R4.H0_H0 ;  /* 0x20000004ff007230 */ /* 0x004fca0000004100 */
[----:B------:R-:W-:-:S04]  /*55e0*/  FMUL.FTZ R0, R0, 1 ;  /* 0x3f80000000007820 */ /* 0x000fc80000410000 */
[----:B------:R0:W1:Y:S01]  /*55f0*/  F2F.F64.F32 R24, R0 ;  /* 0x0000000000187310 */ /* 0x0000620000201800 */
[----:B------:R-:W-:Y:S05]  /*5600*/  BRA `(.L_x_11628) ;  /* 0x0000000800b07947 */ /* 0x000fea0003800000 */
.L_x_11633:
[----:B------:R0:W5:Y:S01]  /*5610*/  LDG.E.64 R24, desc[UR36][R4.64] ;  /* 0x0000002404187981 */ /* 0x000162000c1e1b00 */
[----:B------:R-:W-:Y:S05]  /*5620*/  BRA `(.L_x_11628) ;  /* 0x0000000800a87947 */ /* 0x000fea0003800000 */
.L_x_11623:
        /* <DEDUP_REMOVED lines=13> */
.L_x_11637:
[----:B------:R0:W5:Y:S01]  /*5700*/  LDG.E.64 R24, desc[UR36][R4.64] ;  /* 0x0000002404187981 */ /* 0x000162000c1e1b00 */
[----:B------:R-:W-:Y:S05]  /*5710*/  BRA `(.L_x_11628) ;  /* 0x00000008006c7947 */ /* 0x000fea0003800000 */
.L_x_11636:
[----:B------:R-:W-:-:S09]  /*5720*/  UISETP.NE.AND UP0, UPT, UR4, 0xf, UPT ;  /* 0x0000000f0400788c */ /* 0x000fd2000bf05270 */
[----:B------:R-:W-:Y:S05]  /*5730*/  BRA.U !UP0, `(.L_x_11638) ;  /* 0x0000000108a07547 */ /* 0x000fea000b800000 */
[----:B------:R-:W-:-:S09]  /*5740*/  UISETP.NE.AND UP0, UPT, UR4, 0x17, UPT ;  /* 0x000000170400788c */ /* 0x000fd2000bf05270 */
[----:B------:R-:W-:Y:S05]  /*5750*/  BRA.U !UP0, `(.L_x_11639) ;  /* 0x00000001085c7547 */ /* 0x000fea000b800000 */
[----:B------:R-:W-:-:S09]  /*5760*/  UISETP.NE.AND UP0, UPT, UR4, 0x18, UPT ;  /* 0x000000180400788c */ /* 0x000fd2000bf05270 */
[----:B------:R-:W-:Y:S05]  /*5770*/  BRA.U UP0, `(.L_x_11627) ;  /* 0x0000000500f87547 */ /* 0x000fea000b800000 */
[----:B--2---:R-:W2:Y:S01]  /*5780*/  LDG.E.U8 R0, desc[UR36][R4.64] ;  /* 0x0000002404007981 */ /* 0x004ea2000c1e1100 */
        /* <DEDUP_REMOVED lines=20> */
.L_x_11639:
        /* <DEDUP_REMOVED lines=15> */
.L_x_11638:
[----:B--2---:R-:W2:Y:S02]  /*59c0*/  LDG.E.U16 R0, desc[UR36][R4.64] ;  /* 0x0000002404007981 */ /* 0x004ea4000c1e1500 */
[----:B--2---:R-:W-:-:S04]  /*59d0*/  IMAD.U32 R0, R0, 0x10000, RZ ;  /* 0x0001000000007824 */ /* 0x004fc800078e00ff */
[----:B------:R-:W-:-:S04]  /*59e0*/  FMUL.FTZ R0, R0, 1 ;  /* 0x3f80000000007820 */ /* 0x000fc80000410000 */
[----:B------:R0:W1:Y:S01]  /*59f0*/  F2F.F64.F32 R24, R0 ;  /* 0x0000000000187310 */ /* 0x0000620000201800 */
[----:B------:R-:W-:Y:S05]  /*5a00*/  BRA `(.L_x_11628) ;  /* 0x0000000400b07947 */ /* 0x000fea0003800000 */
.L_x_11635:
        /* <DEDUP_REMOVED lines=11> */
.L_x_11642:
        /* <DEDUP_REMOVED lines=21> */
.L_x_11644:
[----:B------:R-:W-:Y:S05]  /*5c10*/  BSYNC.RECONVERGENT B0 ;  /* 0x0000000000007941 */ /* 0x000fea0003800200 */
.L_x_11643:
[----:B------:R-:W-:Y:S01]  /*5c20*/  IMAD.SHL.U32 R0, R0, 0x100000, RZ ;  /* 0x0010000000007824 */ /* 0x000fe200078e00ff */
[----:B------:R-:W-:-:S04]  /*5c30*/  LEA R3, R3, 0x3b800000, 0x17 ;  /* 0x3b80000003037811 */ /* 0x000fc800078eb8ff */
[----:B------:R-:W-:-:S05]  /*5c40*/  LOP3.LUT R0, R3, R0, R7, 0xfe, !PT ;  /* 0x0000000003007212 */ /* 0x000fca00078efe07 */
[----:B------:R-:W-:-:S04]  /*5c50*/  FMUL.FTZ R0, R0, 1 ;  /* 0x3f80000000007820 */ /* 0x000fc80000410000 */
[----:B------:R0:W1:Y:S01]  /*5c60*/  F2F.F64.F32 R24, R0 ;  /* 0x0000000000187310 */ /* 0x0000620000201800 */
[----:B------:R-:W-:Y:S05]  /*5c70*/  BRA `(.L_x_11628) ;  /* 0x0000000400147947 */ /* 0x000fea0003800000 */
.L_x_11641:
        /* <DEDUP_REMOVED lines=21> */
.L_x_11646:
[----:B------:R-:W-:Y:S05]  /*5dd0*/  BSYNC.RECONVERGENT B0 ;  /* 0x0000000000007941 */ /* 0x000fea0003800200 */
.L_x_11645:
[----:B------:R-:W-:Y:S01]  /*5de0*/  IMAD.SHL.U32 R0, R0, 0x200000, RZ ;  /* 0x0020000000007824 */ /* 0x000fe200078e00ff */
[----:B------:R-:W-:-:S04]  /*5df0*/  LEA R3, R3, 0x37800000, 0x17 ;  /* 0x3780000003037811 */ /* 0x000fc800078eb8ff */
[----:B------:R-:W-:-:S05]  /*5e00*/  LOP3.LUT R0, R3, R0, R7, 0xfe, !PT ;  /* 0x0000000003007212 */ /* 0x000fca00078efe07 */
[----:B------:R-:W-:-:S04]  /*5e10*/  FMUL.FTZ R0, R0, 1 ;  /* 0x3f80000000007820 */ /* 0x000fc80000410000 */
[----:B------:R0:W1:Y:S01]  /*5e20*/  F2F.F64.F32 R24, R0 ;  /* 0x0000000000187310 */ /* 0x0000620000201800 */
[----:B------:R-:W-:Y:S05]  /*5e30*/  BRA `(.L_x_11628) ;  /* 0x0000000000a47947 */ /* 0x000fea0003800000 */
.L_x_11640:
        /* <DEDUP_REMOVED lines=18> */
.L_x_11627:
        /* <DEDUP_REMOVED lines=16> */
.L_x_11649:
[----:B------:R-:W-:Y:S01]  /*6060*/  CS2R R24, SRZ ;  /* 0x0000000000187805 */ /* 0x000fe2000001ff00 */
[----:B------:R-:W-:Y:S06]  /*6070*/  BRA `(.L_x_11628) ;  /* 0x0000000000147947 */ /* 0x000fec0003800000 */
.L_x_11648:
[----:B------:R-:W2:Y:S02]  /*6080*/  LDG.E.64 R24, desc[UR36][R4.64] ;  /* 0x0000002404187981 */ /* 0x000ea4000c1e1b00 */
[----:B--2---:R-:W0:Y:S01]  /*6090*/  I2F.F64.U64 R24, R24 ;  /* 0x0000001800187312 */ /* 0x004e220000301800 */
[----:B------:R-:W-:Y:S05]  /*60a0*/  BRA `(.L_x_11628) ;  /* 0x0000000000087947 */ /* 0x000fea0003800000 */
.L_x_11647:
[----:B------:R-:W2:Y:S02]  /*60b0*/  LDG.E R4, desc[UR36][R4.64] ;  /* 0x0000002404047981 */ /* 0x000ea4000c1e1900 */
[----:B--2---:R0:W1:Y:S02]  /*60c0*/  I2F.F64.U32 R24, R4 ;  /* 0x0000000400187312 */ /* 0x0040640000201800 */
.L_x_11628:
[----:B------:R-:W-:Y:S05]  /*60d0*/  BSYNC.RECONVERGENT B6 ;  /* 0x0000000000067941 */ /* 0x000fea0003800200 */
.L_x_11622:
[----:B------:R-:W-:-:S07]  /*60e0*/  VIADD R23, R23, 0x80 ;  /* 0x0000008017177836 */ /* 0x000fce0000000000 */
.L_x_11592:
[----:B------:R-:W-:Y:S05]  /*60f0*/  BSYNC.RECONVERGENT B7 ;  /* 0x0000000000077941 */ /* 0x000fea0003800200 */
.L_x_11591:
[----:B------:R-:W-:Y:S01]  /*6100*/  ISETP.GE.AND P0, PT, R23, R2, PT ;  /* 0x000000021700720c */ /* 0x000fe20003f06270 */
[----:B------:R-:W-:Y:S01]  /*6110*/  BSSY.RECONVERGENT B7, `(.L_x_11650) ;  /* 0x00001fb000077945 */ /* 0x000fe20003800200 */
[----:B------:R-:W-:Y:S02]  /*6120*/  CS2R R16, SRZ ;  /* 0x0000000000107805 */ /* 0x000fe4000001ff00 */
[----:B------:R-:W-:-:S09]  /*6130*/  CS2R R26, SRZ ;  /* 0x00000000001a7805 */ /* 0x000fd2000001ff00 */
[----:B------:R-:W-:Y:S05]  /*6140*/  @P0 BRA `(.L_x_11651) ;  /* 0x0000001c00dc0947 */ /* 0x000fea0003800000 */
[----:B0-----:R-:W-:Y:S01]  /*6150*/  IMAD.MOV.U32 R3, RZ, RZ, 0x1 ;  /* 0x00000001ff037424 */ /* 0x001fe200078e00ff */
[C---:B--23--:R-:W-:Y:S02]  /*6160*/  LOP3.LUT R0, R19.reuse, 0xff, RZ, 0xc0, !PT ;  /* 0x000000ff13007812 */ /* 0x04cfe400078ec0ff */
[----:B------:R-:W-:Y:S01]  /*6170*/  ISETP.LE.U32.AND P1, PT, R19, 0x2c, PT ;  /* 0x0000002c1300780c */ /* 0x000fe20003f23070 */
[----:B------:R-:W-:Y:S01]  /*6180*/  IMAD R19, R18, 0x200, R23 ;  /* 0x0000020012137824 */ /* 0x000fe200078e0217 */
        /* <DEDUP_REMOVED lines=21> */
.L_x_11652:
        /* <DEDUP_REMOVED lines=20> */
.L_x_11657:
[----:B------:R-:W2:Y:S02]  /*6420*/  LDG.E.U8 R4, desc[UR36][R4.64] ;  /* 0x0000002404047981 */ /* 0x000ea4000c1e1100 */
[----:B--2---:R0:W2:Y:S01]  /*6430*/  I2F.F64.U16 R26, R4 ;  /* 0x00000004001a7312 */ /* 0x0040a20000101800 */
[----:B------:R-:W-:Y:S05]  /*6440*/  BRA `(.L_x_11659) ;  /* 0x0000000c00647947 */ /* 0x000fea0003800000 */
.L_x_11656:
[----:B------:R-:W-:-:S09]  /*6450*/  UISETP.NE.AND UP0, UPT, UR4, 0x2, UPT ;  /* 0x000000020400788c */ /* 0x000fd2000bf05270 */
[----:B------:R-:W-:Y:S05]  /*6460*/  BRA.U !UP0, `(.L_x_11660) ;  /* 0x0000000108287547 */ /* 0x000fea000b800000 */
[----:B------:R-:W-:-:S09]  /*6470*/  UISETP.NE.AND UP0, UPT, UR4, 0x3, UPT ;  /* 0x000000030400788c */ /* 0x000fd2000bf05270 */
[----:B------:R-:W-:Y:S05]  /*6480*/  BRA.U !UP0, `(.L_x_11661) ;  /* 0x0000000108147547 */ /* 0x000fea000b800000 */
[----:B------:R-:W-:-:S09]  /*6490*/  UISETP.NE.AND UP0, UPT, UR4, 0x4, UPT ;  /* 0x000000040400788c */ /* 0x000fd2000bf05270 */
[----:B------:R-:W-:Y:S05]  /*64a0*/  BRA.U UP0, `(.L_x_11658) ;  /* 0x0000000900f07547 */ /* 0x000fea000b800000 */
[----:B------:R-:W2:Y:S02]  /*64b0*/  LDG.E.64 R26, desc[UR36][R4.64] ;  /* 0x00000024041a7981 */ /* 0x000ea4000c1e1b00 */
[----:B--2---:R-:W3:Y:S01]  /*64c0*/  I2F.F64.S64 R26, R26 ;  /* 0x0000001a001a7312 */ /* 0x004ee20000301c00 */
[----:B------:R-:W-:Y:S05]  /*64d0*/  BRA `(.L_x_11659) ;  /* 0x0000000c00407947 */ /* 0x000fea0003800000 */
.L_x_11661:
[----:B------:R-:W2:Y:S02]  /*64e0*/  LDG.E R4, desc[UR36][R4.64] ;  /* 0x0000002404047981 */ /* 0x000ea4000c1e1900 */
[----:B--2---:R0:W2:Y:S01]  /*64f0*/  I2F.F64 R26, R4 ;  /* 0x00000004001a7312 */ /* 0x0040a20000201c00 */
[----:B------:R-:W-:Y:S05]  /*6500*/  BRA `(.L_x_11659) ;  /* 0x0000000c00347947 */ /* 0x000fea0003800000 */
.L_x_11660:
[----:B------:R-:W2:Y:S02]  /*6510*/  LDG.E.U16 R4, desc[UR36][R4.64] ;  /* 0x0000002404047981 */ /* 0x000ea4000c1e1500 */
[----:B--2---:R0:W2:Y:S01]  /*6520*/  I2F.F64.S16 R26, R4 ;  /* 0x00000004001a7312 */ /* 0x0040a20000101c00 */
[----:B------:R-:W-:Y:S05]  /*6530*/  BRA `(.L_x_11659) ;  /* 0x0000000c00287947 */ /* 0x000fea0003800000 */
.L_x_11655:
        /* <DEDUP_REMOVED lines=10> */
.L_x_11663:
[----:B------:R-:W2:Y:S02]  /*65e0*/  LDG.E.U16 R0, desc[UR36][R4.64] ;  /* 0x0000002404007981 */ /* 0x000ea4000c1e1500 */
[----:B--2---:R-:W-:-:S05]  /*65f0*/  HADD2.F32 R0, -RZ, R0.H0_H0 ;  /* 0x20000000ff007230 */ /* 0x004fca0000004100 */
[----:B------:R-:W-:-:S04]  /*6600*/  FMUL.FTZ R0, R0, 1 ;  /* 0x3f80000000007820 */ /* 0x000fc80000410000 */
[----:B------:R0:W2:Y:S01]  /*6610*/  F2F.F64.F32 R26, R0 ;  /* 0x00000000001a7310 */ /* 0x0000a20000201800 */
[----:B------:R-:W-:Y:S05]  /*6620*/  BRA `(.L_x_11659) ;  /* 0x0000000800ec7947 */ /* 0x000fea0003800000 */
.L_x_11662:
        /* <DEDUP_REMOVED lines=10> */
.L_x_11665:
[----:B------:R-:W2:Y:S02]  /*66d0*/  LDG.E.U16 R4, desc[UR36][R4.64] ;  /* 0x0000002404047981 */ /* 0x000ea4000c1e1500 */
[----:B--2---:R-:W-:-:S05]  /*66e0*/  HADD2.F32 R0, -RZ, R4.H0_H0 ;  /* 0x20000004ff007230 */ /* 0x004fca0000004100 */
[----:B------:R-:W-:-:S04]  /*66f0*/  FMUL.FTZ R0, R0, 1 ;  /* 0x3f80000000007820 */ /* 0x000fc80000410000 */
[----:B------:R0:W2:Y:S01]  /*6700*/  F2F.F64.F32 R26, R0 ;  /* 0x00000000001a7310 */ /* 0x0000a20000201800 */
[----:B------:R-:W-:Y:S05]  /*6710*/  BRA `(.L_x_11659) ;  /* 0x0000000800b07947 */ /* 0x000fea0003800000 */
.L_x_11664:
[----:B------:R0:W5:Y:S01]  /*6720*/  LDG.E.64 R26, desc[UR36][R4.64] ;  /* 0x00000024041a7981 */ /* 0x000162000c1e1b00 */
[----:B------:R-:W-:Y:S05]  /*6730*/  BRA `(.L_x_11659) ;  /* 0x0000000800a87947 */ /* 0x000fea0003800000 */
.L_x_11654:
        /* <DEDUP_REMOVED lines=13> */
.L_x_11668:
[----:B------:R0:W5:Y:S01]  /*6810*/  LDG.E.64 R26, desc[UR36][R4.64] ;  /* 0x00000024041a7981 */ /* 0x000162000c1e1b00 */
[----:B------:R-:W-:Y:S05]  /*6820*/  BRA `(.L_x_11659) ;  /* 0x00000008006c7947 */ /* 0x000fea0003800000 */
.L_x_11667:
        /* <DEDUP_REMOVED lines=27> */
.L_x_11670:
        /* <DEDUP_REMOVED lines=15> */
.L_x_11669:
[----:B------:R-:W2:Y:S02]  /*6ad0*/  LDG.E.U16 R0, desc[UR36][R4.64] ;  /* 0x0000002404007981 */ /* 0x000ea4000c1e1500 */
[----:B--2---:R-:W-:-:S04]  /*6ae0*/  IMAD.U32 R0, R0, 0x10000, RZ ;  /* 0x0001000000007824 */ /* 0x004fc800078e00ff */
[----:B------:R-:W-:-:S04]  /*6af0*/  FMUL.FTZ R0, R0, 1 ;  /* 0x3f80000000007820 */ /* 0x000fc80000410000 */
[----:B------:R0:W2:Y:S01]  /*6b00*/  F2F.F64.F32 R26, R0 ;  /* 0x00000000001a7310 */ /* 0x0000a20000201800 */
[----:B------:R-:W-:Y:S05]  /*6b10*/  BRA `(.L_x_11659) ;  /* 0x0000000400b07947 */ /* 0x000fea0003800000 */
.L_x_11666:
        /* <DEDUP_REMOVED lines=11> */
.L_x_11673:
        /* <DEDUP_REMOVED lines=21> */
.L_x_11675:
[----:B------:R-:W-:Y:S05]  /*6d20*/  BSYNC.RECONVERGENT B0 ;  /* 0x0000000000007941 */ /* 0x000fea0003800200 */
.L_x_11674:
[----:B------:R-:W-:Y:S01]  /*6d30*/  IMAD.SHL.U32 R0, R0, 0x100000, RZ ;  /* 0x0010000000007824 */ /* 0x000fe200078e00ff */
[----:B------:R-:W-:-:S04]  /*6d40*/  LEA R3, R3, 0x3b800000, 0x17 ;  /* 0x3b80000003037811 */ /* 0x000fc800078eb8ff */
[----:B------:R-:W-:-:S05]  /*6d50*/  LOP3.LUT R0, R3, R0, R7, 0xfe, !PT ;  /* 0x0000000003007212 */ /* 0x000fca00078efe07 */
[----:B------:R-:W-:-:S04]  /*6d60*/  FMUL.FTZ R0, R0, 1 ;  /* 0x3f80000000007820 */ /* 0x000fc80000410000 */
[----:B------:R0:W2:Y:S01]  /*6d70*/  F2F.F64.F32 R26, R0 ;  /* 0x00000000001a7310 */ /* 0x0000a20000201800 */
[----:B------:R-:W-:Y:S05]  /*6d80*/  BRA `(.L_x_11659) ;  /* 0x0000000400147947 */ /* 0x000fea0003800000 */
.L_x_11672:
        /* <DEDUP_REMOVED lines=21> */
.L_x_11677:
[----:B------:R-:W-:Y:S05]  /*6ee0*/  BSYNC.RECONVERGENT B0 ;  /* 0x0000000000007941 */ /* 0x000fea0003800200 */
.L_x_11676:
[----:B------:R-:W-:Y:S01]  /*6ef0*/  IMAD.SHL.U32 R0, R0, 0x200000, RZ ;  /* 0x0020000000007824 */ /* 0x000fe200078e00ff */
[----:B------:R-:W-:-:S04]  /*6f00*/  LEA R3, R3, 0x37800000, 0x17 ;  /* 0x3780000003037811 */ /* 0x000fc800078eb8ff */
[----:B------:R-:W-:-:S05]  /*6f10*/  LOP3.LUT R0, R3, R0, R7, 0xfe, !PT ;  /* 0x0000000003007212 */ /* 0x000fca00078efe07 */
[----:B------:R-:W-:-:S04]  /*6f20*/  FMUL.FTZ R0, R0, 1 ;  /* 0x3f80000000007820 */ /* 0x000fc80000410000 */
[----:B------:R0:W2:Y:S01]  /*6f30*/  F2F.F64.F32 R26, R0 ;  /* 0x00000000001a7310 */ /* 0x0000a20000201800 */
[----:B------:R-:W-:Y:S05]  /*6f40*/  BRA `(.L_x_11659) ;  /* 0x0000000000a47947 */ /* 0x000fea0003800000 */
.L_x_11671:
        /* <DEDUP_REMOVED lines=18> */
.L_x_11658:
        /* <DEDUP_REMOVED lines=16> */
.L_x_11680:
[----:B------:R-:W-:Y:S01]  /*7170*/  CS2R R26, SRZ ;  /* 0x00000000001a7805 */ /* 0x000fe2000001ff00 */
[----:B------:R-:W-:Y:S06]  /*7180*/  BRA `(.L_x_11659) ;  /* 0x0000000000147947 */ /* 0x000fec0003800000 */
.L_x_11679:
[----:B------:R-:W2:Y:S02]  /*7190*/  LDG.E.64 R26, desc[UR36][R4.64] ;  /* 0x00000024041a7981 */ /* 0x000ea4000c1e1b00 */
[----:B--2---:R-:W0:Y:S01]  /*71a0*/  I2F.F64.U64 R26, R26 ;  /* 0x0000001a001a7312 */ /* 0x004e220000301800 */
[----:B------:R-:W-:Y:S05]  /*71b0*/  BRA `(.L_x_11659) ;  /* 0x0000000000087947 */ /* 0x000fea0003800000 */
.L_x_11678:
[----:B------:R-:W2:Y:S02]  /*71c0*/  LDG.E R4, desc[UR36][R4.64] ;  /* 0x0000002404047981 */ /* 0x000ea4000c1e1900 */
[----:B--2---:R0:W2:Y:S02]  /*71d0*/  I2F.F64.U32 R26, R4 ;  /* 0x00000004001a7312 */ /* 0x0040a40000201800 */
.L_x_11659:
[----:B------:R-:W-:Y:S05]  /*71e0*/  BSYNC.RECONVERGENT B6 ;  /* 0x0000000000067941 */ /* 0x000fea0003800200 */
.L_x_11653:
[----:B------:R-:W1:Y:S01]  /*71f0*/  LDCU.U8 UR6, c[0x0][0x3be] ;  /* 0x000077c0ff0677ac */ /* 0x000e620008000000 */
[----:B0-----:R-:W0:Y:S01]  /*7200*/  LDC.64 R4, c[0x0][0x3b0] ;  /* 0x0000ec00ff047b82 */ /* 0x001e220000000a00 */
        /* <DEDUP_REMOVED lines=16> */
[----:B----4-:R0:W1:Y:S01]  /*7310*/  I2F.F64.S16 R16, R4 ;  /* 0x0000000400107312 */ /* 0x0100620000101c00 */
[----:B------:R-:W-:Y:S05]  /*7320*/  BRA `(.L_x_11651) ;  /* 0x0000000c00647947 */ /* 0x000fea0003800000 */
.L_x_11684:
[----:B------:R-:W4:Y:S02]  /*7330*/  LDG.E.U8 R4, desc[UR36][R4.64] ;  /* 0x0000002404047981 */ /* 0x000f24000c1e1100 */
[----:B----4-:R0:W1:Y:S01]  /*7340*/  I2F.F64.U16 R16, R4 ;  /* 0x0000000400107312 */ /* 0x0100620000101800 */
[----:B------:R-:W-:Y:S05]  /*7350*/  BRA `(.L_x_11651) ;  /* 0x0000000c00587947 */ /* 0x000fea0003800000 */
.L_x_11683:
[----:B------:R-:W-:-:S09]  /*7360*/  UISETP.NE.AND UP0, UPT, UR4, 0x2, UPT ;  /* 0x000000020400788c */ /* 0x000fd2000bf05270 */
[----:B------:R-:W-:Y:S05]  /*7370*/  BRA.U !UP0, `(.L_x_11686) ;  /* 0x0000000108287547 */ /* 0x000fea000b800000 */
[----:B------:R-:W-:-:S09]  /*7380*/  UISETP.NE.AND UP0, UPT, UR4, 0x3, UPT ;  /* 0x000000030400788c */ /* 0x000fd2000bf05270 */
[----:B------:R-:W-:Y:S05]  /*7390*/  BRA.U !UP0, `(.L_x_11687) ;  /* 0x0000000108147547 */ /* 0x000fea000b800000 */
[----:B------:R-:W-:-:S09]  /*73a0*/  UISETP.NE.AND UP0, UPT, UR4, 0x4, UPT ;  /* 0x000000040400788c */ /* 0x000fd2000bf05270 */
[----:B------:R-:W-:Y:S05]  /*73b0*/  BRA.U UP0, `(.L_x_11685) ;  /* 0x0000000900e87547 */ /* 0x000fea000b800000 */
[----:B------:R-:W4:Y:S02]  /*73c0*/  LDG.E.64 R16, desc[UR36][R4.64] ;  /* 0x0000002404107981 */ /* 0x000f24000c1e1b00 */
[----:B----4-:R-:W0:Y:S01]  /*73d0*/  I2F.F64.S64 R16, R16 ;  /* 0x0000001000107312 */ /* 0x010e220000301c00 */
[----:B------:R-:W-:Y:S05]  /*73e0*/  BRA `(.L_x_11651) ;  /* 0x0000000c00347947 */ /* 0x000fea0003800000 */
.L_x_11687:
[----:B------:R-:W4:Y:S02]  /*73f0*/  LDG.E R4, desc[UR36][R4.64] ;  /* 0x0000002404047981 */ /* 0x000f24000c1e1900 */
[----:B----4-:R0:W1:Y:S01]  /*7400*/  I2F.F64 R16, R4 ;  /* 0x0000000400107312 */ /* 0x0100620000201c00 */
[----:B------:R-:W-:Y:S05]  /*7410*/  BRA `(.L_x_11651) ;  /* 0x0000000c00287947 */ /* 0x000fea0003800000 */
.L_x_11686:
[----:B------:R-:W4:Y:S02]  /*7420*/  LDG.E.U16 R4, desc[UR36][R4.64] ;  /* 0x0000002404047981 */ /* 0x000f24000c1e1500 */
[----:B----4-:R0:W1:Y:S01]  /*7430*/  I2F.F64.S16 R16, R4 ;  /* 0x0000000400107312 */ /* 0x0100620000101c00 */
[----:B------:R-:W-:Y:S05]  /*7440*/  BRA `(.L_x_11651) ;  /* 0x0000000c001c7947 */ /* 0x000fea0003800000 */
.L_x_11682:
[----:B------:R-:W-:-:S09]  /*7450*/  UISETP.GT.AND UP0, UPT, UR4, 0x6, UPT ;  /* 0x000000060400788c */ /* 0x000fd2000bf04270 */
[----:B------:R-:W-:Y:S05]  /*7460*/  BRA.U UP0, `(.L_x_11688) ;  /* 0x0000000100347547 */ /* 0x000fea000b800000 */
[----:B------:R-:W-:-:S09]  /*7470*/  UISETP.NE.AND UP0, UPT, UR4, 0x5, UPT ;  /* 0x000000050400788c */ /* 0x000fd2000bf05270 */
[----:B------:R-:W-:Y:S05]  /*7480*/  BRA.U !UP0, `(.L_x_11689) ;  /* 0x0000000108187547 */ /* 0x000fea000b800000 */
[----:B------:R-:W-:-:S09]  /*7490*/  UISETP.NE.AND UP0, UPT, UR4, 0x6, UPT ;  /* 0x000000060400788c */ /* 0x000fd2000bf05270 */
[----:B------:R-:W-:Y:S05]  /*74a0*/  BRA.U UP0, `(.L_x_11685) ;  /* 0x0000000900ac7547 */ /* 0x000fea000b800000 */
[----:B------:R-:W4:Y:S02]  /*74b0*/  LDG.E R16, desc[UR36][R4.64] ;  /* 0x0000002404107981 */ /* 0x000f24000c1e1900 */
[----:B----4-:R-:W-:-:S06]  /*74c0*/  FMUL.FTZ R16, R16, 1 ;  /* 0x3f80000010107820 */ /* 0x010fcc0000410000 */
[----:B------:R-:W0:Y:S01]  /*74d0*/  F2F.F64.F32 R16, R16 ;  /* 0x0000001000107310 */ /* 0x000e220000201800 */
[----:B------:R-:W-:Y:S05]  /*74e0*/  BRA `(.L_x_11651) ;  /* 0x0000000800f47947 */ /* 0x000fea0003800000 */
.L_x_11689:
[----:B------:R-:W4:Y:S02]  /*74f0*/  LDG.E.U16 R0, desc[UR36][R4.64] ;  /* 0x0000002404007981 */ /* 0x000f24000c1e1500 */
[----:B----4-:R-:W-:-:S05]  /*7500*/  HADD2.F32 R0, -RZ, R0.H0_H0 ;  /* 0x20000000ff007230 */ /* 0x010fca0000004100 */
[----:B------:R-:W-:-:S04]  /*7510*/  FMUL.FTZ R0, R0, 1 ;  /* 0x3f80000000007820 */ /* 0x000fc80000410000 */
[----:B------:R0:W1:Y:S01]  /*7520*/  F2F.F64.F32 R16, R0 ;  /* 0x0000000000107310 */ /* 0x0000620000201800 */
[----:B------:R-:W-:Y:S05]  /*7530*/  BRA `(.L_x_11651) ;  /* 0x0000000800e07947 */ /* 0x000fea0003800000 */
.L_x_11688:
[----:B------:R-:W-:-:S09]  /*7540*/  UISETP.NE.AND UP0, UPT, UR4, 0x7, UPT ;  /* 0x000000070400788c */ /* 0x000fd2000bf05270 */
[----:B------:R-:W-:Y:S05]  /*7550*/  BRA.U !UP0, `(.L_x_11690) ;  /* 0x0000000108347547 */ /* 0x000fea000b800000 */
        /* <DEDUP_REMOVED lines=8> */
.L_x_11691:
[----:B------:R-:W4:Y:S02]  /*75e0*/  LDG.E.U16 R4, desc[UR36][R4.64] ;  /* 0x0000002404047981 */ /* 0x000f24000c1e1500 */
[----:B----4-:R-:W-:-:S05]  /*75f0*/  HADD2.F32 R0, -RZ, R4.H0_H0 ;  /* 0x20000004ff007230 */ /* 0x010fca0000004100 */
[----:B------:R-:W-:-:S04]  /*7600*/  FMUL.FTZ R0, R0, 1 ;  /* 0x3f80000000007820 */ /* 0x000fc80000410000 */
[----:B------:R0:W1:Y:S01]  /*7610*/  F2F.F64.F32 R16, R0 ;  /* 0x0000000000107310 */ /* 0x0000620000201800 */
[----:B------:R-:W-:Y:S05]  /*7620*/  BRA `(.L_x_11651) ;  /* 0x0000000800a47947 */ /* 0x000fea0003800000 */
.L_x_11690:
[----:B------:R0:W5:Y:S01]  /*7630*/  LDG.E.64 R16, desc[UR36][R4.64] ;  /* 0x0000002404107981 */ /* 0x000162000c1e1b00 */
[----:B------:R-:W-:Y:S05]  /*7640*/  BRA `(.L_x_11651) ;  /* 0x00000008009c7947 */ /* 0x000fea0003800000 */
.L_x_11681:
        /* <DEDUP_REMOVED lines=11> */
[----:B------:R-:W-:Y:S01]  /*7700*/  FSEL R17, RZ, 1.875, !P0 ;  /* 0x3ff00000ff117808 */ /* 0x000fe20004000000 */
[----:B------:R-:W-:Y:S08]  /*7710*/  BRA `(.L_x_11651) ;  /* 0x0000000800687947 */ /* 0x000ff00003800000 */
.L_x_11694:
[----:B------:R0:W5:Y:S01]  /*7720*/  LDG.E.64 R16, desc[UR36][R4.64] ;  /* 0x0000002404107981 */ /* 0x000162000c1e1b00 */
[----:B------:R-:W-:Y:S05]  /*7730*/  BRA `(.L_x_11651) ;  /* 0x0000000800607947 */ /* 0x000fea0003800000 */
.L_x_11693:
        /* <DEDUP_REMOVED lines=27> */
.L_x_11696:
        /* <DEDUP_REMOVED lines=15> */
.L_x_11695:
[----:B------:R-:W4:Y:S02]  /*79e0*/  LDG.E.U16 R0, desc[UR36][R4.64] ;  /* 0x0000002404007981 */ /* 0x000f24000c1e1500 */
[----:B----4-:R-:W-:-:S04]  /*79f0*/  IMAD.U32 R0, R0, 0x10000, RZ ;  /* 0x0001000000007824 */ /* 0x010fc800078e00ff */
[----:B------:R-:W-:-:S04]  /*7a00*/  FMUL.FTZ R0, R0, 1 ;  /* 0x3f80000000007820 */ /* 0x000fc80000410000 */
[----:B------:R0:W1:Y:S01]  /*7a10*/  F2F.F64.F32 R16, R0 ;  /* 0x0000000000107310 */ /* 0x0000620000201800 */
[----:B------:R-:W-:Y:S05]  /*7a20*/  BRA `(.L_x_11651) ;  /* 0x0000000400a47947 */ /* 0x000fea0003800000 */
.L_x_11692:
        /* <DEDUP_REMOVED lines=9> */
[----:B----4-:R0:W1:Y:S01]  /*7ac0*/  I2F.F64.U16 R16, R4 ;  /* 0x0000000400107312 */ /* 0x0100620000101800 */
[----:B------:R-:W-:Y:S05]  /*7ad0*/  BRA `(.L_x_11651) ;  /* 0x0000000400787947 */ /* 0x000fea0003800000 */
.L_x_11699:
[----:B------:R-:W4:Y:S02]  /*7ae0*/  LDG.E.U8 R4, desc[UR36][R4.64] ;  /* 0x0000002404047981 */ /* 0x000f24000c1e1100 */
        /* <DEDUP_REMOVED lines=19> */
.L_x_11701:
[----:B------:R-:W-:Y:S05]  /*7c20*/  BSYNC.RECONVERGENT B0 ;  /* 0x0000000000007941 */ /* 0x000fea0003800200 */
.L_x_11700:
[----:B------:R-:W-:Y:S01]  /*7c30*/  IMAD.SHL.U32 R0, R0, 0x100000, RZ ;  /* 0x0010000000007824 */ /* 0x000fe200078e00ff */
[----:B------:R-:W-:-:S04]  /*7c40*/  LEA R3, R3, 0x3b800000, 0x17 ;  /* 0x3b80000003037811 */ /* 0x000fc800078eb8ff */
[----:B------:R-:W-:-:S05]  /*7c50*/  LOP3.LUT R0, R3, R0, R7, 0xfe, !PT ;  /* 0x0000000003007212 */ /* 0x000fca00078efe07 */
[----:B------:R-:W-:-:S04]  /*7c60*/  FMUL.FTZ R0, R0, 1 ;  /* 0x3f80000000007820 */ /* 0x000fc80000410000 */
[----:B------:R0:W1:Y:S01]  /*7c70*/  F2F.F64.F32 R16, R0 ;  /* 0x0000000000107310 */ /* 0x0000620000201800 */
[----:B------:R-:W-:Y:S05]  /*7c80*/  BRA `(.L_x_11651) ;  /* 0x00000004000c7947 */ /* 0x000fea0003800000 */
.L_x_11698:
        /* <DEDUP_REMOVED lines=20> */
.L_x_11703:
[----:B------:R-:W-:Y:S05]  /*7dd0*/  BSYNC.RECONVERGENT B0 ;  /* 0x0000000000007941 */ /* 0x000fea0003800200 */
.L_x_11702:
[----:B------:R-:W-:Y:S01]  /*7de0*/  IMAD.SHL.U32 R0, R0, 0x200000, RZ ;  /* 0x0020000000007824 */ /* 0x000fe200078e00ff */
[----:B------:R-:W-:-:S04]  /*7df0*/  LEA R3, R3, 0x37800000, 0x17 ;  /* 0x3780000003037811 */ /* 0x000fc800078eb8ff */
[----:B------:R-:W-:-:S05]  /*7e00*/  LOP3.LUT R0, R3, R0, R7, 0xfe, !PT ;  /* 0x0000000003007212 */ /* 0x000fca00078efe07 */
[----:B------:R-:W-:-:S04]  /*7e10*/  FMUL.FTZ R0, R0, 1 ;  /* 0x3f80000000007820 */ /* 0x000fc80000410000 */
[----:B------:R0:W1:Y:S01]  /*7e20*/  F2F.F64.F32 R16, R0 ;  /* 0x0000000000107310 */ /* 0x0000620000201800 */
[----:B------:R-:W-:Y:S05]  /*7e30*/  BRA `(.L_x_11651) ;  /* 0x0000000000a07947 */ /* 0x000fea0003800000 */
.L_x_11697:
        /* <DEDUP_REMOVED lines=18> */
.L_x_11685:
        /* <DEDUP_REMOVED lines=16> */
.L_x_11706:
[----:B------:R-:W-:Y:S05]  /*8060*/  BRA `(.L_x_11651) ;  /* 0x0000000000147947 */ /* 0x000fea0003800000 */
.L_x_11705:
[----:B------:R-:W4:Y:S02]  /*8070*/  LDG.E.64 R16, desc[UR36][R4.64] ;  /* 0x0000002404107981 */ /* 0x000f24000c1e1b00 */
[----:B----4-:R-:W0:Y:S01]  /*8080*/  I2F.F64.U64 R16, R16 ;  /* 0x0000001000107312 */ /* 0x010e220000301800 */
[----:B------:R-:W-:Y:S05]  /*8090*/  BRA `(.L_x_11651) ;  /* 0x0000000000087947 */ /* 0x000fea0003800000 */
.L_x_11704:
[----:B------:R-:W4:Y:S02]  /*80a0*/  LDG.E R4, desc[UR36][R4.64] ;  /* 0x0000002404047981 */ /* 0x000f24000c1e1900 */
[----:B----4-:R0:W1:Y:S02]  /*80b0*/  I2F.F64.U32 R16, R4 ;  /* 0x0000000400107312 */ /* 0x0100640000201800 */
.L_x_11651:
[----:B------:R-:W-:Y:S05]  /*80c0*/  BSYNC.RECONVERGENT B7 ;  /* 0x0000000000077941 */ /* 0x000fea0003800200 */
.L_x_11650:
[----:B------:R-:W0:Y:S01]  /*80d0*/  LDCU.64 UR4, c[0x0][0x388] ;  /* 0x00007100ff0477ac */ /* 0x000e220008000a00 */
[----:B------:R-:W3:Y:S01]  /*80e0*/  LDC.U8 R19, c[0x0][0x3cc] ;  /* 0x0000f300ff137b82 */ /* 0x000ee20000000000 */
[----:B------:R-:W-:Y:S01]  /*80f0*/  ISETP.GE.AND P0, PT, R22, R2, PT ;  /* 0x000000021600720c */ /* 0x000fe20003f06270 */
[----:B------:R-:W-:Y:S04]  /*8100*/  BSSY.RECONVERGENT B7, `(.L_x_11707) ;  /* 0x0000347000077945 */ /* 0x000fe80003800200 */
[----:B------:R-:W-:Y:S01]  /*8110*/  BSSY.RELIABLE B6, `(.L_x_11708) ;  /* 0x0000233000067945 */ /* 0x000fe20003800100 */
[----:B012-45:R-:W-:Y:S02]  /*8120*/  DMUL R4, R36, UR4 ;  /* 0x0000000424047c28 */ /* 0x037fe40008000000 */
[----:B---3--:R-:W-:-:S02]  /*8130*/  DMUL R32, R32, UR4 ;  /* 0x0000000420207c28 */ /* 0x008fc40008000000 */
[----:B------:R-:W-:Y:S02]  /*8140*/  DMUL R30, R30, UR4 ;  /* 0x000000041e1e7c28 */ /* 0x000fe40008000000 */
[----:B------:R-:W-:Y:S02]  /*8150*/  DMUL R26, R26, UR4 ;  /* 0x000000041a1a7c28 */ /* 0x000fe40008000000 */
[----:B------:R-:W-:Y:S02]  /*8160*/  DMUL R4, R4, R34 ;  /* 0x0000002204047228 */ /* 0x000fe40000000000 */
[----:B------:R-:W-:Y:S02]  /*8170*/  DMUL R28, R32, R28 ;  /* 0x0000001c201c7228 */ /* 0x000fe40000000000 */
[----:B------:R-:W-:Y:S02]  /*8180*/  DMUL R24, R30, R24 ;  /* 0x000000181e187228 */ /* 0x000fe40000000000 */
[----:B------:R-:W-:Y:S01]  /*8190*/  DMUL R16, R26, R16 ;  /* 0x000000101a107228 */ /* 0x000fe20000000000 */
        /* <DEDUP_REMOVED lines=23> */
.L_x_11713:
[----:B------:R-:W0:Y:S02]  /*8310*/  F2I.S64.F64.TRUNC R4, R4 ;  /* 0x0000000400047311 */ /* 0x000e24000030d900 */
[----:B0-----:R-:W-:-:S05]  /*8320*/  IMAD.MOV.U32 R3, RZ, RZ, R4 ;  /* 0x000000ffff037224 */ /* 0x001fca00078e0004 */
[----:B------:R0:W-:Y:S01]  /*8330*/  STG.E.U8 desc[UR36][R8.64], R3 ;  /* 0x0000000308007986 */ /* 0x0001e2000c101124 */
[----:B------:R-:W-:Y:S05]  /*8340*/  BRA `(.L_x_11715) ;  /* 0x0000000c00dc7947 */ /* 0x000fea0003800000 */
.L_x_11712:
        /* <DEDUP_REMOVED lines=9> */
.L_x_11717:
[----:B------:R-:W0:Y:S02]  /*83e0*/  F2I.F64.TRUNC R5, R4 ;  /* 0x0000000400057311 */ /* 0x000e24000030d100 */
[----:B0-----:R0:W-:Y:S01]  /*83f0*/  STG.E desc[UR36][R8.64], R5 ;  /* 0x0000000508007986 */ /* 0x0011e2000c101924 */
[----:B------:R-:W-:Y:S05]  /*8400*/  BRA `(.L_x_11715) ;  /* 0x0000000c00ac7947 */ /* 0x000fea0003800000 */
.L_x_11716:
[----:B------:R-:W0:Y:S02]  /*8410*/  F2I.F64.TRUNC R5, R4 ;  /* 0x0000000400057311 */ /* 0x000e24000030d100 */
[----:B0-----:R0:W-:Y:S01]  /*8420*/  STG.E.U16 desc[UR36][R8.64], R5 ;  /* 0x0000000508007986 */ /* 0x0011e2000c101524 */
[----:B------:R-:W-:Y:S05]  /*8430*/  BRA `(.L_x_11715) ;  /* 0x0000000c00a07947 */ /* 0x000fea0003800000 */
.L_x_11711:
        /* <DEDUP_REMOVED lines=13> */
.L_x_11719:
        /* <DEDUP_REMOVED lines=8> */
.L_x_11718:
        /* <DEDUP_REMOVED lines=14> */
.L_x_11721:
        /* <DEDUP_REMOVED lines=9> */
.L_x_11720:
[----:B------:R0:W-:Y:S01]  /*8700*/  STG.E.64 desc[UR36][R8.64], R4 ;  /* 0x0000000408007986 */ /* 0x0001e2000c101b24 */
[----:B------:R-:W-:Y:S05]  /*8710*/  BRA `(.L_x_11715) ;  /* 0x0000000800e87947 */ /* 0x000fea0003800000 */
.L_x_11710:
        /* <DEDUP_REMOVED lines=12> */
.L_x_11724:
[----:B------:R-:W-:-:S05]  /*87e0*/  CS2R R6, SRZ ;  /* 0x0000000000067805 */ /* 0x000fca000001ff00 */
[----:B------:R0:W-:Y:S01]  /*87f0*/  STG.E.128 desc[UR36][R8.64], R4 ;  /* 0x0000000408007986 */ /* 0x0001e2000c101d24 */
[----:B------:R-:W-:Y:S05]  /*8800*/  BRA `(.L_x_11715) ;  /* 0x0000000800ac7947 */ /* 0x000fea0003800000 */
.L_x_11723:
        /* <DEDUP_REMOVED lines=23> */
.L_x_11728:
[----:B------:R-:W-:Y:S05]  /*8980*/  BSYNC.RECONVERGENT B0 ;  /* 0x0000000000007941 */ /* 0x000fea0003800200 */
.L_x_11727:
[----:B------:R-:W-:-:S05]  /*8990*/  LOP3.LUT R7, R0, 0x80, R7, 0xf8, !PT ;  /* 0x0000008000077812 */ /* 0x000fca00078ef807 */
[----:B------:R0:W-:Y:S01]  /*89a0*/  STG.E.U8 desc[UR36][R8.64], R7 ;  /* 0x0000000708007986 */ /* 0x0001e2000c101124 */
[----:B------:R-:W-:Y:S05]  /*89b0*/  BRA `(.L_x_11715) ;  /* 0x0000000800407947 */ /* 0x000fea0003800000 */
.L_x_11726:
        /* <DEDUP_REMOVED lines=19> */
.L_x_11730:
[----:B------:R-:W-:Y:S05]  /*8af0*/  BSYNC.RECONVERGENT B0 ;  /* 0x0000000000007941 */ /* 0x000fea0003800200 */
.L_x_11729:
[----:B------:R-:W-:-:S05]  /*8b00*/  LOP3.LUT R7, R0, 0x80, R7, 0xf8, !PT ;  /* 0x0000008000077812 */ /* 0x000fca00078ef807 */
[----:B------:R0:W-:Y:S01]  /*8b10*/  STG.E.U8 desc[UR36][R8.64], R7 ;  /* 0x0000000708007986 */ /* 0x0001e2000c101124 */
[----:B------:R-:W-:Y:S05]  /*8b20*/  BRA `(.L_x_11715) ;  /* 0x0000000400e47947 */ /* 0x000fea0003800000 */
.L_x_11725:
        /* <DEDUP_REMOVED lines=8> */
.L_x_11722:
        /* <DEDUP_REMOVED lines=11> */
.L_x_11733:
        /* <DEDUP_REMOVED lines=17> */
.L_x_11736:
[----:B------:R-:W-:-:S04]  /*8d70*/  SHF.R.U32.HI R0, RZ, 0x14, R7 ;  /* 0x00000014ff007819 */ /* 0x000fc80000011607 */
[----:B------:R-:W-:-:S04]  /*8d80*/  LOP3.LUT R0, R0, 0x1, RZ, 0xc0, !PT ;  /* 0x0000000100007812 */ /* 0x000fc800078ec0ff */
[----:B------:R-:W-:-:S04]  /*8d90*/  IADD3 R0, PT, PT, R7, 0x487ffff, R0 ;  /* 0x0487ffff07007810 */ /* 0x000fc80007ffe000 */
[----:B------:R-:W-:-:S04]  /*8da0*/  SHF.R.U32.HI R0, RZ, 0x14, R0 ;  /* 0x00000014ff007819 */ /* 0x000fc80000011600 */
[----:B------:R-:W-:-:S07]  /*8db0*/  LOP3.LUT R3, R0, 0xff, RZ, 0xc0, !PT ;  /* 0x000000ff00037812 */ /* 0x000fce00078ec0ff */
.L_x_11737:
[----:B------:R-:W-:-:S04]  /*8dc0*/  SHF.R.U32.HI R0, RZ, 0x18, R7 ;  /* 0x00000018ff007819 */ /* 0x000fc80000011607 */
[----:B------:R-:W-:-:S07]  /*8dd0*/  LOP3.LUT R0, R3, 0x80, R0, 0xf8, !PT ;  /* 0x0000008003007812 */ /* 0x000fce00078ef800 */
.L_x_11735:
[----:B------:R-:W-:Y:S05]  /*8de0*/  BSYNC.RECONVERGENT B0 ;  /* 0x0000000000007941 */ /* 0x000fea0003800200 */
.L_x_11734:
[----:B------:R0:W-:Y:S01]  /*8df0*/  STG.E.U8 desc[UR36][R8.64], R0 ;  /* 0x0000000008007986 */ /* 0x0001e2000c101124 */
[----:B------:R-:W-:Y:S05]  /*8e00*/  BRA `(.L_x_11715) ;  /* 0x00000004002c7947 */ /* 0x000fea0003800000 */
.L_x_11732:
        /* <DEDUP_REMOVED lines=17> */
.L_x_11740:
[----:B------:R-:W-:-:S04]  /*8f20*/  SHF.R.U32.HI R0, RZ, 0x15, R7 ;  /* 0x00000015ff007819 */ /* 0x000fc80000011607 */
[----:B------:R-:W-:-:S04]  /*8f30*/  LOP3.LUT R0, R0, 0x1, RZ, 0xc0, !PT ;  /* 0x0000000100007812 */ /* 0x000fc800078ec0ff */
[----:B------:R-:W-:-:S04]  /*8f40*/  IADD3 R0, PT, PT, R7, 0x88fffff, R0 ;  /* 0x088fffff07007810 */ /* 0x000fc80007ffe000 */
[----:B------:R-:W-:-:S04]  /*8f50*/  SHF.R.U32.HI R0, RZ, 0x15, R0 ;  /* 0x00000015ff007819 */ /* 0x000fc80000011600 */
[----:B------:R-:W-:-:S07]  /*8f60*/  LOP3.LUT R3, R0, 0xff, RZ, 0xc0, !PT ;  /* 0x000000ff00037812 */ /* 0x000fce00078ec0ff */
.L_x_11741:
[----:B------:R-:W-:-:S04]  /*8f70*/  SHF.R.U32.HI R0, RZ, 0x18, R7 ;  /* 0x00000018ff007819 */ /* 0x000fc80000011607 */
[----:B------:R-:W-:-:S07]  /*8f80*/  LOP3.LUT R0, R3, 0x80, R0, 0xf8, !PT ;  /* 0x0000008003007812 */ /* 0x000fce00078ef800 */
.L_x_11739:
[----:B------:R-:W-:Y:S05]  /*8f90*/  BSYNC.RECONVERGENT B0 ;  /* 0x0000000000007941 */ /* 0x000fea0003800200 */
.L_x_11738:
[----:B------:R0:W-:Y:S01]  /*8fa0*/  STG.E.U8 desc[UR36][R8.64], R0 ;  /* 0x0000000008007986 */ /* 0x0001e2000c101124 */
[----:B------:R-:W-:Y:S05]  /*8fb0*/  BRA `(.L_x_11715) ;  /* 0x0000000000c07947 */ /* 0x000fea0003800000 */
.L_x_11731:
[----:B------:R-:W-:-:S13]  /*8fc0*/  ISETP.NE.AND P0, PT, R0, 0x1c, PT ;  /* 0x0000001c0000780c */ /* 0x000fda0003f05270 */
[----:B------:R-:W-:Y:S05]  /*8fd0*/  @!P0 BRA `(.L_x_11742) ;  /* 0x0000000000b08947 */ /* 0x000fea0003800000 */
[----:B------:R-:W-:-:S13]  /*8fe0*/  ISETP.NE.AND P0, PT, R0, 0x1d, PT ;  /* 0x0000001d0000780c */ /* 0x000fda0003f05270 */
[----:B------:R-:W-:Y:S05]  /*8ff0*/  @!P0 BRA `(.L_x_11743) ;  /* 0x00000000009c8947 */ /* 0x000fea0003800000 */
[----:B------:R-:W-:-:S13]  /*9000*/  ISETP.NE.AND P0, PT, R0, 0x2c, PT ;  /* 0x0000002c0000780c */ /* 0x000fda0003f05270 */
[----:B------:R-:W-:Y:S05]  /*9010*/  @!P0 BRA `(.L_x_11744) ;  /* 0x0000000000448947 */ /* 0x000fea0003800000 */
.L_x_11714:
        /* <DEDUP_REMOVED lines=16> */
.L_x_11745:
[----:B------:R-:W-:Y:S05]  /*9120*/  BRA `(.L_x_11715) ;  /* 0x0000000000647947 */ /* 0x000fea0003800000 */
.L_x_11744:
        /* <DEDUP_REMOVED lines=20> */
.L_x_11743:
[----:B------:R-:W0:Y:S02]  /*9270*/  F2I.U64.F64.TRUNC R4, R4 ;  /* 0x0000000400047311 */ /* 0x000e24000030d800 */
[----:B0-----:R0:W-:Y:S01]  /*9280*/  STG.E.64 desc[UR36][R8.64], R4 ;  /* 0x0000000408007986 */ /* 0x0011e2000c101b24 */
[----:B------:R-:W-:Y:S05]  /*9290*/  BRA `(.L_x_11715) ;  /* 0x0000000000087947 */ /* 0x000fea0003800000 */
.L_x_11742:
[----:B------:R-:W0:Y:S02]  /*92a0*/  F2I.U32.F64.TRUNC R5, R4 ;  /* 0x0000000400057311 */ /* 0x000e24000030d000 */
[----:B0-----:R0:W-:Y:S02]  /*92b0*/  STG.E desc[UR36][R8.64], R5 ;  /* 0x0000000508007986 */ /* 0x0011e4000c101924 */
.L_x_11715:
[----:B------:R-:W-:-:S13]  /*92c0*/  ISETP.GE.AND P0, PT, R22, R2, PT ;  /* 0x000000021600720c */ /* 0x000fda0003f06270 */
[----:B------:R-:W-:Y:S05]  /*92d0*/  @P0 BREAK.RELIABLE B6 ;  /* 0x0000000000060942 */ /* 0x000fea0003800100 */
[----:B------:R-:W-:Y:S05]  /*92e0*/  @P0 BRA `(.L_x_11746) ;  /* 0x0000002000a00947 */ /* 0x000fea0003800000 */
[----:B------:R-:W2:Y:S01]  /*92f0*/  LDCU UR4, c[0x0][0x3d0] ;  /* 0x00007a00ff0477ac */ /* 0x000ea20008000800 */
[----:B0-----:R-:W0:Y:S01]  /*9300*/  LDC.64 R4, c[0x0][0x398] ;  /* 0x0000e600ff047b82 */ /* 0x001e220000000a00 */
[----:B----4-:R-:W-:Y:S01]  /*9310*/  IMAD R0, R18, 0x200, R22 ;  /* 0x0000020012007824 */ /* 0x010fe200078e0216 */
[----:B-1----:R-:W-:-:S03]  /*9320*/  PRMT R6, R19, 0x9910, RZ ;  /* 0x0000991013067816 */ /* 0x002fc600000000ff */
[----:B--23--:R-:W-:Y:S02]  /*9330*/  IMAD R3, R0, UR4, RZ ;  /* 0x0000000400037c24 */ /* 0x00cfe4000f8e02ff */
        /* <DEDUP_REMOVED lines=16> */
.L_x_11750:
[----:B------:R-:W0:Y:S02]  /*9440*/  F2I.S64.F64.TRUNC R28, R28 ;  /* 0x0000001c001c7311 */ /* 0x000e24000030d900 */
[----:B0-----:R-:W-:-:S05]  /*9450*/  IMAD.MOV.U32 R3, RZ, RZ, R28 ;  /* 0x000000ffff037224 */ /* 0x001fca00078e001c */
[----:B------:R0:W-:Y:S01]  /*9460*/  STG.E.U8 desc[UR36][R4.64], R3 ;  /* 0x0000000304007986 */ /* 0x0001e2000c101124 */
[----:B------:R-:W-:Y:S05]  /*9470*/  BRA `(.L_x_11752) ;  /* 0x0000000c00e07947 */ /* 0x000fea0003800000 */
.L_x_11749:
        /* <DEDUP_REMOVED lines=9> */
.L_x_11754:
[----:B------:R-:W0:Y:S02]  /*9510*/  F2I.F64.TRUNC R29, R28 ;  /* 0x0000001c001d7311 */ /* 0x000e24000030d100 */
[----:B0-----:R0:W-:Y:S01]  /*9520*/  STG.E desc[UR36][R4.64], R29 ;  /* 0x0000001d04007986 */ /* 0x0011e2000c101924 */
[----:B------:R-:W-:Y:S05]  /*9530*/  BRA `(.L_x_11752) ;  /* 0x0000000c00b07947 */ /* 0x000fea0003800000 */
.L_x_11753:
[----:B------:R-:W0:Y:S02]  /*9540*/  F2I.F64.TRUNC R29, R28 ;  /* 0x0000001c001d7311 */ /* 0x000e24000030d100 */
[----:B0-----:R0:W-:Y:S01]  /*9550*/  STG.E.U16 desc[UR36][R4.64], R29 ;  /* 0x0000001d04007986 */ /* 0x0011e2000c101524 */
[----:B------:R-:W-:Y:S05]  /*9560*/  BRA `(.L_x_11752) ;  /* 0x0000000c00a47947 */ /* 0x000fea0003800000 */
.L_x_11748:
        /* <DEDUP_REMOVED lines=13> */
.L_x_11756:
        /* <DEDUP_REMOVED lines=8> */
.L_x_11755:
        /* <DEDUP_REMOVED lines=14> */
.L_x_11758:
        /* <DEDUP_REMOVED lines=9> */
.L_x_11757:
[----:B------:R0:W-:Y:S01]  /*9830*/  STG.E.64 desc[UR36][R4.64], R28 ;  /* 0x0000001c04007986 */ /* 0x0001e2000c101b24 */
[----:B------:R-:W-:Y:S05]  /*9840*/  BRA `(.L_x_11752) ;  /* 0x0000000800ec7947 */ /* 0x000fea0003800000 */
.L_x_11747:
        /* <DEDUP_REMOVED lines=13> */
.L_x_11762:
        /* <DEDUP_REMOVED lines=22> */
.L_x_11765:
[----:B------:R-:W-:-:S04]  /*9a80*/  SHF.R.U32.HI R3, RZ, 0x18, R7 ;  /* 0x00000018ff037819 */ /* 0x000fc80000011607 */
[----:B------:R-:W-:-:S07]  /*9a90*/  LOP3.LUT R0, R0, 0x80, R3, 0xf8, !PT ;  /* 0x0000008000007812 */ /* 0x000fce00078ef803 */
.L_x_11764:
[----:B------:R-:W-:Y:S05]  /*9aa0*/  BSYNC.RECONVERGENT B0 ;  /* 0x0000000000007941 */ /* 0x000fea0003800200 */
.L_x_11763:
[----:B------:R0:W-:Y:S01]  /*9ab0*/  STG.E.U8 desc[UR36][R4.64], R0 ;  /* 0x0000000004007986 */ /* 0x0001e2000c101124 */
[----:B------:R-:W-:Y:S05]  /*9ac0*/  BRA `(.L_x_11752) ;  /* 0x00000008004c7947 */ /* 0x000fea0003800000 */
.L_x_11761:
        /* <DEDUP_REMOVED lines=22> */
.L_x_11768:
[----:B------:R-:W-:-:S04]  /*9c30*/  SHF.R.U32.HI R3, RZ, 0x18, R7 ;  /* 0x00000018ff037819 */ /* 0x000fc80000011607 */
[----:B------:R-:W-:-:S07]  /*9c40*/  LOP3.LUT R0, R0, 0x80, R3, 0xf8, !PT ;  /* 0x0000008000007812 */ /* 0x000fce00078ef803 */
.L_x_11767:
[----:B------:R-:W-:Y:S05]  /*9c50*/  BSYNC.RECONVERGENT B0 ;  /* 0x0000000000007941 */ /* 0x000fea0003800200 */
.L_x_11766:
[----:B------:R0:W-:Y:S01]  /*9c60*/  STG.E.U8 desc[UR36][R4.64], R0 ;  /* 0x0000000004007986 */ /* 0x0001e2000c101124 */
[----:B------:R-:W-:Y:S05]  /*9c70*/  BRA `(.L_x_11752) ;  /* 0x0000000400e07947 */ /* 0x000fea0003800000 */
.L_x_11760:
        /* <DEDUP_REMOVED lines=26> */
.L_x_11770:
[----:B------:R-:W0:Y:S02]  /*9e20*/  F2I.U64.F64.TRUNC R28, R28 ;  /* 0x0000001c001c7311 */ /* 0x000e24000030d800 */
[----:B0-----:R0:W-:Y:S01]  /*9e30*/  STG.E.64 desc[UR36][R4.64], R28 ;  /* 0x0000001c04007986 */ /* 0x0011e2000c101b24 */
[----:B------:R-:W-:Y:S05]  /*9e40*/  BRA `(.L_x_11752) ;  /* 0x00000004006c7947 */ /* 0x000fea0003800000 */
.L_x_11769:
[----:B------:R-:W0:Y:S02]  /*9e50*/  F2I.U32.F64.TRUNC R29, R28 ;  /* 0x0000001c001d7311 */ /* 0x000e24000030d000 */
[----:B0-----:R0:W-:Y:S01]  /*9e60*/  STG.E desc[UR36][R4.64], R29 ;  /* 0x0000001d04007986 */ /* 0x0011e2000c101924 */
[----:B------:R-:W-:Y:S05]  /*9e70*/  BRA `(.L_x_11752) ;  /* 0x0000000400607947 */ /* 0x000fea0003800000 */
.L_x_11759:
        /* <DEDUP_REMOVED lines=10> */
.L_x_11772:
[----:B------:R-:W-:-:S05]  /*9f20*/  CS2R R30, SRZ ;  /* 0x00000000001e7805 */ /* 0x000fca000001ff00 */
[----:B------:R1:W-:Y:S01]  /*9f30*/  STG.E.128 desc[UR36][R4.64], R28 ;  /* 0x0000001c04007986 */ /* 0x0003e2000c101d24 */
[----:B------:R-:W-:Y:S05]  /*9f40*/  BRA `(.L_x_11752) ;  /* 0x00000004002c7947 */ /* 0x000fea0003800000 */
.L_x_11771:
[----:B------:R-:W-:-:S13]  /*9f50*/  ISETP.NE.AND P0, PT, R0, 0xf, PT ;  /* 0x0000000f0000780c */ /* 0x000fda0003f05270 */
[----:B------:R-:W-:Y:S05]  /*9f60*/  @!P0 BRA `(.L_x_11773) ;  /* 0x0000000400088947 */ /* 0x000fea0003800000 */
[----:B------:R-:W-:-:S13]  /*9f70*/  ISETP.NE.AND P0, PT, R0, 0x17, PT ;  /* 0x000000170000780c */ /* 0x000fda0003f05270 */
[----:B------:R-:W-:Y:S05]  /*9f80*/  @!P0 BRA `(.L_x_11774) ;  /* 0x0000000000a08947 */ /* 0x000fea0003800000 */
[----:B------:R-:W-:-:S13]  /*9f90*/  ISETP.NE.AND P0, PT, R0, 0x18, PT ;  /* 0x000000180000780c */ /* 0x000fda0003f05270 */
[----:B------:R-:W-:Y:S05]  /*9fa0*/  @!P0 BRA `(.L_x_11775) ;  /* 0x0000000000448947 */ /* 0x000fea0003800000 */
.L_x_11751:
        /* <DEDUP_REMOVED lines=16> */
.L_x_11776:
[----:B------:R-:W-:Y:S05]  /*a0b0*/  BRA `(.L_x_11752) ;  /* 0x0000000000d07947 */ /* 0x000fea0003800000 */
.L_x_11775:
        /* <DEDUP_REMOVED lines=17> */
.L_x_11778:
[----:B------:R-:W-:Y:S05]  /*a1d0*/  BSYNC.RECONVERGENT B0 ;  /* 0x0000000000007941 */ /* 0x000fea0003800200 */
.L_x_11777:
[----:B------:R-:W-:-:S05]  /*a1e0*/  LOP3.LUT R3, R0, 0x80, R3, 0xf8, !PT ;  /* 0x0000008000037812 */ /* 0x000fca00078ef803 */
[----:B------:R3:W-:Y:S01]  /*a1f0*/  STG.E.U8 desc[UR36][R4.64], R3 ;  /* 0x0000000304007986 */ /* 0x0007e2000c101124 */
[----:B------:R-:W-:Y:S05]  /*a200*/  BRA `(.L_x_11752) ;  /* 0x00000000007c7947 */ /* 0x000fea0003800000 */
.L_x_11774:
        /* <DEDUP_REMOVED lines=16> */
.L_x_11780:
[----:B------:R-:W-:Y:S01]  /*a310*/  IMAD.MOV.U32 R0, RZ, RZ, 0x7f ;  /* 0x0000007fff007424 */ /* 0x000fe200078e00ff */
[----:B------:R-:W-:-:S04]  /*a320*/  ISETP.GT.U32.AND P0, PT, R3, 0x7f800000, PT ;  /* 0x7f8000000300780c */ /* 0x000fc80003f04070 */
[----:B------:R-:W-:-:S09]  /*a330*/  SEL R0, R0, 0x7c, P0 ;  /* 0x0000007c00007807 */ /* 0x000fd20000000000 */
.L_x_11781:
[----:B------:R-:W-:Y:S05]  /*a340*/  BSYNC.RECONVERGENT B0 ;  /* 0x0000000000007941 */ /* 0x000fea0003800200 */
.L_x_11779:
[----:B------:R-:W-:-:S04]  /*a350*/  SHF.R.U32.HI R3, RZ, 0x18, R7 ;  /* 0x00000018ff037819 */ /* 0x000fc80000011607 */
[----:B------:R-:W-:-:S05]  /*a360*/  LOP3.LUT R3, R0, 0x80, R3, 0xf8, !PT ;  /* 0x0000008000037812 */ /* 0x000fca00078ef803 */
[----:B------:R2:W-:Y:S01]  /*a370*/  STG.E.U8 desc[UR36][R4.64], R3 ;  /* 0x0000000304007986 */ /* 0x0005e2000c101124 */
[----:B------:R-:W-:Y:S05]  /*a380*/  BRA `(.L_x_11752) ;  /* 0x00000000001c7947 */ /* 0x000fea0003800000 */
.L_x_11773:
[----:B------:R-:W-:Y:S01]  /*a390*/  UMOV UR4, 0xf0000000 ;  /* 0xf000000000047882 */ /* 0x000fe20000000000 */
[----:B------:R-:W-:Y:S01]  /*a3a0*/  UMOV UR5, 0x380fffff ;  /* 0x380fffff00057882 */ /* 0x000fe20000000000 */
[----:B------:R-:W0:Y:S01]  /*a3b0*/  F2F.F32.F64 R0, R28 ;  /* 0x0000001c00007310 */ /* 0x000e220000301000 */
[----:B------:R-:W-:-:S14]  /*a3c0*/  DSETP.GEU.AND P0, PT, |R28|, UR4, PT ;  /* 0x000000041c007e2a */ /* 0x000fdc000bf0e200 */
[----:B0-----:R-:W-:-:S05]  /*a3d0*/  @!P0 FMUL R0, R0, 1.175494350822287508e-38 ;  /* 0x0080000000008820 */ /* 0x001fca0000400000 */
[----:B------:R-:W-:-:S05]  /*a3e0*/  F2FP.BF16.F32.PACK_AB R0, RZ, R0 ;  /* 0x00000000ff00723e */ /* 0x000fca00000010ff */
[----:B------:R4:W-:Y:S02]  /*a3f0*/  STG.E.U16 desc[UR36][R4.64], R0 ;  /* 0x0000000004007986 */ /* 0x0009e4000c101524 */
.L_x_11752:
[----:B------:R-:W-:-:S07]  /*a400*/  VIADD R22, R22, 0x80 ;  /* 0x0000008016167836 */ /* 0x000fce0000000000 */
.L_x_11709:
[----:B------:R-:W-:-:S13]  /*a410*/  ISETP.GE.AND P0, PT, R22, R2, PT ;  /* 0x000000021600720c */ /* 0x000fda0003f06270 */
[----:B------:R-:W-:Y:S05]  /*a420*/  @P0 BREAK.RELIABLE B6 ;  /* 0x0000000000060942 */ /* 0x000fea0003800100 */
[----:B------:R-:W-:Y:S05]  /*a430*/  @P0 BRA `(.L_x_11746) ;  /* 0x00000010004c0947 */ /* 0x000fea0003800000 */
[----:B------:R-:W-:Y:S05]  /*a440*/  BSYNC.RELIABLE B6 ;  /* 0x0000000000067941 */ /* 0x000fea0003800100 */
.L_x_11708:
        /* <DEDUP_REMOVED lines=21> */
.L_x_11785:
[----:B------:R-:W0:Y:S02]  /*a5a0*/  F2I.S64.F64.TRUNC R24, R24 ;  /* 0x0000001800187311 */ /* 0x000e24000030d900 */
[----:B0-----:R-:W-:-:S05]  /*a5b0*/  IMAD.MOV.U32 R3, RZ, RZ, R24 ;  /* 0x000000ffff037224 */ /* 0x001fca00078e0018 */
[----:B------:R0:W-:Y:S01]  /*a5c0*/  STG.E.U8 desc[UR36][R4.64], R3 ;  /* 0x0000000304007986 */ /* 0x0001e2000c101124 */
[----:B------:R-:W-:Y:S05]  /*a5d0*/  BRA `(.L_x_11787) ;  /* 0x0000000c00e07947 */ /* 0x000fea0003800000 */
.L_x_11784:
        /* <DEDUP_REMOVED lines=9> */
.L_x_11789:
[----:B------:R-:W0:Y:S02]  /*a670*/  F2I.F64.TRUNC R25, R24 ;  /* 0x0000001800197311 */ /* 0x000e24000030d100 */
[----:B0-----:R0:W-:Y:S01]  /*a680*/  STG.E desc[UR36][R4.64], R25 ;  /* 0x0000001904007986 */ /* 0x0011e2000c101924 */
[----:B------:R-:W-:Y:S05]  /*a690*/  BRA `(.L_x_11787) ;  /* 0x0000000c00b07947 */ /* 0x000fea0003800000 */
.L_x_11788:
[----:B------:R-:W0:Y:S02]  /*a6a0*/  F2I.F64.TRUNC R25, R24 ;  /* 0x0000001800197311 */ /* 0x000e24000030d100 */
[----:B0-----:R0:W-:Y:S01]  /*a6b0*/  STG.E.U16 desc[UR36][R4.64], R25 ;  /* 0x0000001904007986 */ /* 0x0011e2000c101524 */
[----:B------:R-:W-:Y:S05]  /*a6c0*/  BRA `(.L_x_11787) ;  /* 0x0000000c00a47947 */ /* 0x000fea0003800000 */
.L_x_11783:
        /* <DEDUP_REMOVED lines=13> */
.L_x_11791:
        /* <DEDUP_REMOVED lines=8> */
.L_x_11790:
        /* <DEDUP_REMOVED lines=14> */
.L_x_11793:
        /* <DEDUP_REMOVED lines=9> */
.L_x_11792:
[----:B------:R0:W-:Y:S01]  /*a990*/  STG.E.64 desc[UR36][R4.64], R24 ;  /* 0x0000001804007986 */ /* 0x0001e2000c101b24 */
[----:B------:R-:W-:Y:S05]  /*a9a0*/  BRA `(.L_x_11787) ;  /* 0x0000000800ec7947 */ /* 0x000fea0003800000 */
.L_x_11782:
        /* <DEDUP_REMOVED lines=13> */
.L_x_11797:
        /* <DEDUP_REMOVED lines=22> */
.L_x_11800:
[----:B------:R-:W-:-:S04]  /*abe0*/  SHF.R.U32.HI R3, RZ, 0x18, R7 ;  /* 0x00000018ff037819 */ /* 0x000fc80000011607 */
[----:B------:R-:W-:-:S07]  /*abf0*/  LOP3.LUT R0, R0, 0x80, R3, 0xf8, !PT ;  /* 0x0000008000007812 */ /* 0x000fce00078ef803 */
.L_x_11799:
[----:B------:R-:W-:Y:S05]  /*ac00*/  BSYNC.RECONVERGENT B0 ;  /* 0x0000000000007941 */ /* 0x000fea0003800200 */
.L_x_11798:
[----:B------:R0:W-:Y:S01]  /*ac10*/  STG.E.U8 desc[UR36][R4.64], R0 ;  /* 0x0000000004007986 */ /* 0x0001e2000c101124 */
[----:B------:R-:W-:Y:S05]  /*ac20*/  BRA `(.L_x_11787) ;  /* 0x00000008004c7947 */ /* 0x000fea0003800000 */
.L_x_11796:
        /* <DEDUP_REMOVED lines=22> */
.L_x_11803:
[----:B------:R-:W-:-:S04]  /*ad90*/  SHF.R.U32.HI R3, RZ, 0x18, R7 ;  /* 0x00000018ff037819 */ /* 0x000fc80000011607 */
[----:B------:R-:W-:-:S07]  /*ada0*/  LOP3.LUT R0, R0, 0x80, R3, 0xf8, !PT ;  /* 0x0000008000007812 */ /* 0x000fce00078ef803 */
.L_x_11802:
[----:B------:R-:W-:Y:S05]  /*adb0*/  BSYNC.RECONVERGENT B0 ;  /* 0x0000000000007941 */ /* 0x000fea0003800200 */
.L_x_11801:
[----:B------:R0:W-:Y:S01]  /*adc0*/  STG.E.U8 desc[UR36][R4.64], R0 ;  /* 0x0000000004007986 */ /* 0x0001e2000c101124 */
[----:B------:R-:W-:Y:S05]  /*add0*/  BRA `(.L_x_11787) ;  /* 0x0000000400e07947 */ /* 0x000fea0003800000 */
.L_x_11795:
        /* <DEDUP_REMOVED lines=26> */
.L_x_11805:
[----:B------:R-:W0:Y:S02]  /*af80*/  F2I.U64.F64.TRUNC R24, R24 ;  /* 0x0000001800187311 */ /* 0x000e24000030d800 */
[----:B0-----:R0:W-:Y:S01]  /*af90*/  STG.E.64 desc[UR36][R4.64], R24 ;  /* 0x0000001804007986 */ /* 0x0011e2000c101b24 */
[----:B------:R-:W-:Y:S05]  /*afa0*/  BRA `(.L_x_11787) ;  /* 0x00000004006c7947 */ /* 0x000fea0003800000 */
.L_x_11804:
[----:B------:R-:W0:Y:S02]  /*afb0*/  F2I.U32.F64.TRUNC R25, R24 ;  /* 0x0000001800197311 */ /* 0x000e24000030d000 */
[----:B0-----:R0:W-:Y:S01]  /*afc0*/  STG.E desc[UR36][R4.64], R25 ;  /* 0x0000001904007986 */ /* 0x0011e2000c101924 */
[----:B------:R-:W-:Y:S05]  /*afd0*/  BRA `(.L_x_11787) ;  /* 0x0000000400607947 */ /* 0x000fea0003800000 */
.L_x_11794:
        /* <DEDUP_REMOVED lines=10> */
.L_x_11807:
[----:B------:R-:W-:-:S05]  /*b080*/  CS2R R26, SRZ ;  /* 0x00000000001a7805 */ /* 0x000fca000001ff00 */
[----:B------:R4:W-:Y:S01]  /*b090*/  STG.E.128 desc[UR36][R4.64], R24 ;  /* 0x0000001804007986 */ /* 0x0009e2000c101d24 */
[----:B------:R-:W-:Y:S05]  /*b0a0*/  BRA `(.L_x_11787) ;  /* 0x00000004002c7947 */ /* 0x000fea0003800000 */
.L_x_11806:
[----:B------:R-:W-:-:S13]  /*b0b0*/  ISETP.NE.AND P0, PT, R0, 0xf, PT ;  /* 0x0000000f0000780c */ /* 0x000fda0003f05270 */
[----:B------:R-:W-:Y:S05]  /*b0c0*/  @!P0 BRA `(.L_x_11808) ;  /* 0x0000000400088947 */ /* 0x000fea0003800000 */
[----:B------:R-:W-:-:S13]  /*b0d0*/  ISETP.NE.AND P0, PT, R0, 0x17, PT ;  /* 0x000000170000780c */ /* 0x000fda0003f05270 */
[----:B------:R-:W-:Y:S05]  /*b0e0*/  @!P0 BRA `(.L_x_11809) ;  /* 0x0000000000a08947 */ /* 0x000fea0003800000 */
[----:B------:R-:W-:-:S13]  /*b0f0*/  ISETP.NE.AND P0, PT, R0, 0x18, PT ;  /* 0x000000180000780c */ /* 0x000fda0003f05270 */
[----:B------:R-:W-:Y:S05]  /*b100*/  @!P0 BRA `(.L_x_11810) ;  /* 0x0000000000448947 */ /* 0x000fea0003800000 */
.L_x_11786:
        /* <DEDUP_REMOVED lines=16> */
.L_x_11811:
[----:B------:R-:W-:Y:S05]  /*b210*/  BRA `(.L_x_11787) ;  /* 0x0000000000d07947 */ /* 0x000fea0003800000 */
.L_x_11810:
        /* <DEDUP_REMOVED lines=17> */
.L_x_11813:
[----:B------:R-:W-:Y:S05]  /*b330*/  BSYNC.RECONVERGENT B0 ;  /* 0x0000000000007941 */ /* 0x000fea0003800200 */
.L_x_11812:
[----:B------:R-:W-:-:S05]  /*b340*/  LOP3.LUT R3, R0, 0x80, R3, 0xf8, !PT ;  /* 0x0000008000037812 */ /* 0x000fca00078ef803 */
[----:B------:R1:W-:Y:S01]  /*b350*/  STG.E.U8 desc[UR36][R4.64], R3 ;  /* 0x0000000304007986 */ /* 0x0003e2000c101124 */
[----:B------:R-:W-:Y:S05]  /*b360*/  BRA `(.L_x_11787) ;  /* 0x00000000007c7947 */ /* 0x000fea0003800000 */
.L_x_11809:
        /* <DEDUP_REMOVED lines=16> */
.L_x_11815:
[----:B------:R-:W-:Y:S01]  /*b470*/  IMAD.MOV.U32 R0, RZ, RZ, 0x7f ;  /* 0x0000007fff007424 */ /* 0x000fe200078e00ff */
[----:B------:R-:W-:-:S04]  /*b480*/  ISETP.GT.U32.AND P0, PT, R3, 0x7f800000, PT ;  /* 0x7f8000000300780c */ /* 0x000fc80003f04070 */
[----:B------:R-:W-:-:S09]  /*b490*/  SEL R0, R0, 0x7c, P0 ;  /* 0x0000007c00007807 */ /* 0x000fd20000000000 */
.L_x_11816:
[----:B------:R-:W-:Y:S05]  /*b4a0*/  BSYNC.RECONVERGENT B0 ;  /* 0x0000000000007941 */ /* 0x000fea0003800200 */
.L_x_11814:
[----:B------:R-:W-:-:S04]  /*b4b0*/  SHF.R.U32.HI R3, RZ, 0x18, R7 ;  /* 0x00000018ff037819 */ /* 0x000fc80000011607 */
[----:B------:R-:W-:-:S05]  /*b4c0*/  LOP3.LUT R3, R0, 0x80, R3, 0xf8, !PT ;  /* 0x0000008000037812 */ /* 0x000fca00078ef803 */
[----:B------:R0:W-:Y:S01]  /*b4d0*/  STG.E.U8 desc[UR36][R4.64], R3 ;  /* 0x0000000304007986 */ /* 0x0001e2000c101124 */
[----:B------:R-:W-:Y:S05]  /*b4e0*/  BRA `(.L_x_11787) ;  /* 0x00000000001c7947 */ /* 0x000fea0003800000 */
.L_x_11808:
[----:B------:R-:W-:Y:S01]  /*b4f0*/  UMOV UR4, 0xf0000000 ;  /* 0xf000000000047882 */ /* 0x000fe20000000000 */
[----:B------:R-:W-:Y:S01]  /*b500*/  UMOV UR5, 0x380fffff ;  /* 0x380fffff00057882 */ /* 0x000fe20000000000 */
[----:B------:R-:W0:Y:S01]  /*b510*/  F2F.F32.F64 R0, R24 ;  /* 0x0000001800007310 */ /* 0x000e220000301000 */
[----:B------:R-:W-:-:S14]  /*b520*/  DSETP.GEU.AND P0, PT, |R24|, UR4, PT ;  /* 0x0000000418007e2a */ /* 0x000fdc000bf0e200 */
[----:B0-----:R-:W-:-:S05]  /*b530*/  @!P0 FMUL R0, R0, 1.175494350822287508e-38 ;  /* 0x0080000000008820 */ /* 0x001fca0000400000 */
[----:B------:R-:W-:-:S05]  /*b540*/  F2FP.BF16.F32.PACK_AB R0, RZ, R0 ;  /* 0x00000000ff00723e */ /* 0x000fca00000010ff */
[----:B------:R2:W-:Y:S02]  /*b550*/  STG.E.U16 desc[UR36][R4.64], R0 ;  /* 0x0000000004007986 */ /* 0x0005e4000c101524 */
.L_x_11787:
[----:B------:R-:W-:-:S07]  /*b560*/  VIADD R22, R22, 0x80 ;  /* 0x0000008016167836 */ /* 0x000fce0000000000 */
.L_x_11746:
[----:B------:R-:W-:Y:S05]  /*b570*/  BSYNC.RECONVERGENT B7 ;  /* 0x0000000000077941 */ /* 0x000fea0003800200 */
.L_x_11707:
[----:B------:R-:W-:-:S13]  /*b580*/  ISETP.GE.AND P0, PT, R22, R2, PT ;  /* 0x000000021600720c */ /* 0x000fda0003f06270 */
[----:B------:R-:W-:Y:S05]  /*b590*/  @P0 EXIT ;  /* 0x000000000000094d */ /* 0x000fea0003800000 */
[----:B0123--:R-:W0:Y:S01]  /*b5a0*/  LDC.64 R2, c[0x0][0x398] ;  /* 0x0000e600ff027b82 */ /* 0x00fe220000000a00 */
[----:B------:R-:W1:Y:S01]  /*b5b0*/  LDCU UR4, c[0x0][0x3d0] ;  /* 0x00007a00ff0477ac */ /* 0x000e620008000800 */
[----:B----4-:R-:W-:Y:S01]  /*b5c0*/  PRMT R0, R19, 0x9910, RZ ;  /* 0x0000991013007816 */ /* 0x010fe200000000ff */
        /* <DEDUP_REMOVED lines=17> */
.L_x_11820:
[----:B------:R-:W0:Y:S02]  /*b6e0*/  F2I.S64.F64.TRUNC R16, R16 ;  /* 0x0000001000107311 */ /* 0x000e24000030d900 */
[----:B0-----:R-:W-:-:S05]  /*b6f0*/  IMAD.MOV.U32 R5, RZ, RZ, R16 ;  /* 0x000000ffff057224 */ /* 0x001fca00078e0010 */
[----:B------:R-:W-:Y:S01]  /*b700*/  STG.E.U8 desc[UR36][R2.64], R5 ;  /* 0x0000000502007986 */ /* 0x000fe2000c101124 */
[----:B------:R-:W-:Y:S05]  /*b710*/  EXIT ;  /* 0x000000000000794d */ /* 0x000fea0003800000 */
.L_x_11819:
        /* <DEDUP_REMOVED lines=9> */
.L_x_11823:
[----:B------:R-:W0:Y:S02]  /*b7b0*/  F2I.F64.TRUNC R17, R16 ;  /* 0x0000001000117311 */ /* 0x000e24000030d100 */
[----:B0-----:R-:W-:Y:S01]  /*b7c0*/  STG.E desc[UR36][R2.64], R17 ;  /* 0x0000001102007986 */ /* 0x001fe2000c101924 */
[----:B------:R-:W-:Y:S05]  /*b7d0*/  EXIT ;  /* 0x000000000000794d */ /* 0x000fea0003800000 */
.L_x_11822:
[----:B------:R-:W0:Y:S02]  /*b7e0*/  F2I.F64.TRUNC R17, R16 ;  /* 0x0000001000117311 */ /* 0x000e24000030d100 */
[----:B0-----:R-:W-:Y:S01]  /*b7f0*/  STG.E.U16 desc[UR36][R2.64], R17 ;  /* 0x0000001102007986 */ /* 0x001fe2000c101524 */
[----:B------:R-:W-:Y:S05]  /*b800*/  EXIT ;  /* 0x000000000000794d */ /* 0x000fea0003800000 */
.L_x_11818:
        /* <DEDUP_REMOVED lines=13> */
.L_x_11825:
        /* <DEDUP_REMOVED lines=8> */
.L_x_11824:
        /* <DEDUP_REMOVED lines=14> */
.L_x_11827:
        /* <DEDUP_REMOVED lines=9> */
.L_x_11826:
[----:B------:R-:W-:Y:S01]  /*bad0*/  STG.E.64 desc[UR36][R2.64], R16 ;  /* 0x0000001002007986 */ /* 0x000fe2000c101b24 */
[----:B------:R-:W-:Y:S05]  /*bae0*/  EXIT ;  /* 0x000000000000794d */ /* 0x000fea0003800000 */
.L_x_11817:
        /* <DEDUP_REMOVED lines=13> */
.L_x_11831:
        /* <DEDUP_REMOVED lines=22> */
.L_x_11834:
[----:B------:R-:W-:-:S04]  /*bd20*/  SHF.R.U32.HI R5, RZ, 0x18, R5 ;  /* 0x00000018ff057819 */ /* 0x000fc80000011605 */
[----:B------:R-:W-:-:S07]  /*bd30*/  LOP3.LUT R0, R0, 0x80, R5, 0xf8, !PT ;  /* 0x0000008000007812 */ /* 0x000fce00078ef805 */
.L_x_11833:
[----:B------:R-:W-:Y:S05]  /*bd40*/  BSYNC.RECONVERGENT B0 ;  /* 0x0000000000007941 */ /* 0x000fea0003800200 */
.L_x_11832:
[----:B------:R-:W-:Y:S01]  /*bd50*/  STG.E.U8 desc[UR36][R2.64], R0 ;  /* 0x0000000002007986 */ /* 0x000fe2000c101124 */
[----:B------:R-:W-:Y:S05]  /*bd60*/  EXIT ;  /* 0x000000000000794d */ /* 0x000fea0003800000 */
.L_x_11830:
        /* <DEDUP_REMOVED lines=22> */
.L_x_11837:
[----:B------:R-:W-:-:S04]  /*bed0*/  SHF.R.U32.HI R5, RZ, 0x18, R5 ;  /* 0x00000018ff057819 */ /* 0x000fc80000011605 */
[----:B------:R-:W-:-:S07]  /*bee0*/  LOP3.LUT R0, R0, 0x80, R5, 0xf8, !PT ;  /* 0x0000008000007812 */ /* 0x000fce00078ef805 */
.L_x_11836:
[----:B------:R-:W-:Y:S05]  /*bef0*/  BSYNC.RECONVERGENT B0 ;  /* 0x0000000000007941 */ /* 0x000fea0003800200 */
.L_x_11835:
[----:B------:R-:W-:Y:S01]  /*bf00*/  STG.E.U8 desc[UR36][R2.64], R0 ;  /* 0x0000000002007986 */ /* 0x000fe2000c101124 */
[----:B------:R-:W-:Y:S05]  /*bf10*/  EXIT ;  /* 0x000000000000794d */ /* 0x000fea0003800000 */
.L_x_11829:
        /* <DEDUP_REMOVED lines=26> */
.L_x_11839:
[----:B------:R-:W0:Y:S02]  /*c0c0*/  F2I.U64.F64.TRUNC R16, R16 ;  /* 0x0000001000107311 */ /* 0x000e24000030d800 */
[----:B0-----:R-:W-:Y:S01]  /*c0d0*/  STG.E.64 desc[UR36][R2.64], R16 ;  /* 0x0000001002007986 */ /* 0x001fe2000c101b24 */
[----:B------:R-:W-:Y:S05]  /*c0e0*/  EXIT ;  /* 0x000000000000794d */ /* 0x000fea0003800000 */
.L_x_11838:
[----:B------:R-:W0:Y:S02]  /*c0f0*/  F2I.U32.F64.TRUNC R17, R16 ;  /* 0x0000001000117311 */ /* 0x000e24000030d000 */
[----:B0-----:R-:W-:Y:S01]  /*c100*/  STG.E desc[UR36][R2.64], R17 ;  /* 0x0000001102007986 */ /* 0x001fe2000c101924 */
[----:B------:R-:W-:Y:S05]  /*c110*/  EXIT ;  /* 0x000000000000794d */ /* 0x000fea0003800000 */
.L_x_11828:
        /* <DEDUP_REMOVED lines=10> */
.L_x_11841:
[----:B------:R-:W-:-:S05]  /*c1c0*/  CS2R R18, SRZ ;  /* 0x0000000000127805 */ /* 0x000fca000001ff00 */
[----:B------:R-:W-:Y:S01]  /*c1d0*/  STG.E.128 desc[UR36][R2.64], R16 ;  /* 0x0000001002007986 */ /* 0x000fe2000c101d24 */
[----:B------:R-:W-:Y:S05]  /*c1e0*/  EXIT ;  /* 0x000000000000794d */ /* 0x000fea0003800000 */
.L_x_11840:
[----:B------:R-:W-:-:S13]  /*c1f0*/  ISETP.NE.AND P0, PT, R0, 0xf, PT ;  /* 0x0000000f0000780c */ /* 0x000fda0003f05270 */
[----:B------:R-:W-:Y:S05]  /*c200*/  @!P0 BRA `(.L_x_11842) ;  /* 0x0000000400088947 */ /* 0x000fea0003800000 */
[----:B------:R-:W-:-:S13]  /*c210*/  ISETP.NE.AND P0, PT, R0, 0x17, PT ;  /* 0x000000170000780c */ /* 0x000fda0003f05270 */
[----:B------:R-:W-:Y:S05]  /*c220*/  @!P0 BRA `(.L_x_11843) ;  /* 0x0000000000a08947 */ /* 0x000fea0003800000 */
[----:B------:R-:W-:-:S13]  /*c230*/  ISETP.NE.AND P0, PT, R0, 0x18, PT ;  /* 0x000000180000780c */ /* 0x000fda0003f05270 */
[----:B------:R-:W-:Y:S05]  /*c240*/  @!P0 BRA `(.L_x_11844) ;  /* 0x0000000000448947 */ /* 0x000fea0003800000 */
.L_x_11821:
        /* <DEDUP_REMOVED lines=16> */
.L_x_11845:
[----:B------:R-:W-:Y:S05]  /*c350*/  EXIT ;  /* 0x000000000000794d */ /* 0x000fea0003800000 */
.L_x_11844:
        /* <DEDUP_REMOVED lines=17> */
.L_x_11847:
[----:B------:R-:W-:Y:S05]  /*c470*/  BSYNC.RECONVERGENT B0 ;  /* 0x0000000000007941 */ /* 0x000fea0003800200 */
.L_x_11846:
[----:B------:R-:W-:-:S05]  /*c480*/  LOP3.LUT R5, R0, 0x80, R5, 0xf8, !PT ;  /* 0x0000008000057812 */ /* 0x000fca00078ef805 */
[----:B------:R-:W-:Y:S01]  /*c490*/  STG.E.U8 desc[UR36][R2.64], R5 ;  /* 0x0000000502007986 */ /* 0x000fe2000c101124 */
[----:B------:R-:W-:Y:S05]  /*c4a0*/  EXIT ;  /* 0x000000000000794d */ /* 0x000fea0003800000 */
.L_x_11843:
        /* <DEDUP_REMOVED lines=16> */
.L_x_11849:
[----:B------:R-:W-:Y:S01]  /*c5b0*/  IMAD.MOV.U32 R0, RZ, RZ, 0x7f ;  /* 0x0000007fff007424 */ /* 0x000fe200078e00ff */
[----:B------:R-:W-:-:S04]  /*c5c0*/  ISETP.GT.U32.AND P0, PT, R4, 0x7f800000, PT ;  /* 0x7f8000000400780c */ /* 0x000fc80003f04070 */
[----:B------:R-:W-:-:S09]  /*c5d0*/  SEL R0, R0, 0x7c, P0 ;  /* 0x0000007c00007807 */ /* 0x000fd20000000000 */
.L_x_11850:
[----:B------:R-:W-:Y:S05]  /*c5e0*/  BSYNC.RECONVERGENT B0 ;  /* 0x0000000000007941 */ /* 0x000fea0003800200 */
.L_x_11848:
[----:B------:R-:W-:-:S04]  /*c5f0*/  SHF.R.U32.HI R5, RZ, 0x18, R5 ;  /* 0x00000018ff057819 */ /* 0x000fc80000011605 */
[----:B------:R-:W-:-:S05]  /*c600*/  LOP3.LUT R5, R0, 0x80, R5, 0xf8, !PT ;  /* 0x0000008000057812 */ /* 0x000fca00078ef805 */
[----:B------:R-:W-:Y:S01]  /*c610*/  STG.E.U8 desc[UR36][R2.64], R5 ;  /* 0x0000000502007986 */ /* 0x000fe2000c101124 */
[----:B------:R-:W-:Y:S05]  /*c620*/  EXIT ;  /* 0x000000000000794d */ /* 0x000fea0003800000 */
.L_x_11842:
        /* <DEDUP_REMOVED lines=8> */
.L_x_11851:
        /* <DEDUP_REMOVED lines=13> */
.L_x_23911:


//--------------------- .text._ZN2at6native18elementwise_kernelILi128ELi2EZNS0_22gpu_kernel_impl_nocastIZZZNS0_54_GLOBAL__N__d8c5977b_16_LinearAlgebra_cu_35b291db_316116addr_kernel_cudaERNS_14TensorIteratorERKN3c106ScalarES9_ENKUlvE_clEvENKUlvE4_clEvEUldddE_EEvRNS_18TensorIteratorBaseERKT_EUliE_EEviT1_ --------------------------
	.section	.text._ZN2at6native18elementwise_kernelILi128ELi2EZNS0_22gpu_kernel_impl_nocastIZZZNS0_54_GLOBAL__N__d8c5977b_16_LinearAlgebra_cu_35b291db_316116addr_kernel_cudaERNS_14TensorIteratorERKN3c106ScalarES9_ENKUlvE_clEvENKUlvE4_clEvEUldddE_EEvRNS_18TensorIteratorBaseERKT_EUliE_EEviT1_,"ax",@progbits
	.align	128
        .global         _ZN2at6native18elementwise_kernelILi128ELi2EZNS0_22gpu_kernel_impl_nocastIZZZNS0_54_GLOBAL__N__d8c5977b_16_LinearAlgebra_cu_35b291db_316116addr_kernel_cudaERNS_14TensorIteratorERKN3c106ScalarES9_ENKUlvE_clEvENKUlvE4_clEvEUldddE_EEvRNS_18TensorIteratorBaseERKT_EUliE_EEviT1_
        .type           _ZN2at6native18elementwise_kernelILi128ELi2EZNS0_22gpu_kernel_impl_nocastIZZZNS0_54_GLOBAL__N__d8c5977b_16_LinearAlgebra_cu_35b291db_316116addr_kernel_cudaERNS_14TensorIteratorERKN3c106ScalarES9_ENKUlvE_clEvENKUlvE4_clEvEUldddE_EEvRNS_18TensorIteratorBaseERKT_EUliE_EEviT1_,@function
        .size           _ZN2at6native18elementwise_kernelILi128ELi2EZNS0_22gpu_kernel_impl_nocastIZZZNS0_54_GLOBAL__N__d8c5977b_16_LinearAlgebra_cu_35b291db_316116addr_kernel_cudaERNS_14TensorIteratorERKN3c106ScalarES9_ENKUlvE_clEvENKUlvE4_clEvEUldddE_EEvRNS_18TensorIteratorBaseERKT_EUliE_EEviT1_,(.L_x_23912 - _ZN2at6native18elementwise_kernelILi128ELi2EZNS0_22gpu_kernel_impl_nocastIZZZNS0_54_GLOBAL__N__d8c5977b_16_LinearAlgebra_cu_35b291db_316116addr_kernel_cudaERNS_14TensorIteratorERKN3c106ScalarES9_ENKUlvE_clEvENKUlvE4_clEvEUldddE_EEvRNS_18TensorIteratorBaseERKT_EUliE_EEviT1_)
        .other          _ZN2at6native18elementwise_kernelILi128ELi2EZNS0_22gpu_kernel_impl_nocastIZZZNS0_54_GLOBAL__N__d8c5977b_16_LinearAlgebra_cu_35b291db_316116addr_kernel_cudaERNS_14TensorIteratorERKN3c106ScalarES9_ENKUlvE_clEvENKUlvE4_clEvEUldddE_EEvRNS_18TensorIteratorBaseERKT_EUliE_EEviT1_,@"STO_CUDA_ENTRY STV_DEFAULT"
_ZN2at6native18elementwise_kernelILi128ELi2EZNS0_22gpu_kernel_impl_nocastIZZZNS0_54_GLOBAL__N__d8c5977b_16_LinearAlgebra_cu_35b291db_316116addr_kernel_cudaERNS_14TensorIteratorERKN3c106ScalarES9_ENKUlvE_clEvENKUlvE4_clEvEUldddE_EEvRNS_18TensorIteratorBaseERKT_EUliE_EEviT1_:
.text._ZN2at6native18elementwise_kernelILi128ELi2EZNS0_22gpu_kernel_impl_nocastIZZZNS0_54_GLOBAL__N__d8c5977b_16_LinearAlgebra_cu_35b291db_316116addr_kernel_cudaERNS_14TensorIteratorERKN3c106ScalarES9_ENKUlvE_clEvENKUlvE4_clEvEUldddE_EEvRNS_18TensorIteratorBaseERKT_EUliE_EEviT1_:
        /* <DEDUP_REMOVED lines=20> */
[----:B-1----:R-:W-:-:S08]  /*0140*/  DMUL R8, R4, UR8 ;  /* 0x0000000804087c28 */ /* 0x002fd00008000000 */
[----:B--2---:R-:W-:-:S07]  /*0150*/  DMUL R8, R6, R8 ;  /* 0x0000000806087228 */ /* 0x004fce0000000000 */
[----:B0-----:R0:W-:Y:S04]  /*0160*/  STG.E.64 desc[UR6][R10.64], R8 ;  /* 0x000000080a007986 */ /* 0x0011e8000c101b06 */
.L_x_11854:
[----:B------:R-:W-:Y:S05]  /*0170*/  BSYNC.RECONVERGENT B0 ;  /* 0x0000000000007941 */ /* 0x000fea0003800200 */
.L_x_11853:
[----:B------:R-:W-:-:S13]  /*0180*/  ISETP.GE.AND P0, PT, R3, UR4, PT ;  /* 0x0000000403007c0c */ /* 0x000fda000bf06270 */
[----:B------:R-:W-:Y:S05]  /*0190*/  @P0 EXIT ;  /* 0x000000000000094d */ /* 0x000fea0003800000 */
[----:B------:R-:W1:Y:S01]  /*01a0*/  LDC.64 R6, c[0x0][0x658] ;  /* 0x00019600ff067b82 */ /* 0x000e620000000a00 */
[----:B------:R-:W2:Y:S07]  /*01b0*/  LDCU.64 UR4, c[0x0][0x668] ;  /* 0x0000cd00ff0477ac */ /* 0x000eae0008000a00 */
[----:B------:R-:W3:Y:S01]  /*01c0*/  LDC.64 R4, c[0x0][0x660] ;  /* 0x00019800ff047b82 */ /* 0x000ee20000000a00 */
[----:B-1----:R-:W2:Y:S04]  /*01d0*/  LDG.E.64 R2, desc[UR6][R6.64] ;  /* 0x0000000606027981 */ /* 0x002ea8000c1e1b00 */
[----:B---3--:R-:W3:Y:S03]  /*01e0*/  LDG.E.64 R4, desc[UR6][R4.64] ;  /* 0x0000000604047981 */ /* 0x008ee6000c1e1b00 */
[----:B0-----:R-:W0:Y:S01]  /*01f0*/  LDC.64 R8, c[0x0][0x648] ;  /* 0x00019200ff087b82 */ /* 0x001e220000000a00 */
[----:B--2---:R-:W-:-:S08]  /*0200*/  DMUL R2, R2, UR4 ;  /* 0x0000000402027c28 */ /* 0x004fd00008000000 */
[----:B---3--:R-:W-:-:S07]  /*0210*/  DMUL R2, R4, R2 ;  /* 0x0000000204027228 */ /* 0x008fce0000000000 */
[----:B0-----:R-:W-:Y:S01]  /*0220*/  STG.E.64 desc[UR6][R8.64], R2 ;  /* 0x0000000208007986 */ /* 0x001fe2000c101b06 */
[----:B------:R-:W-:Y:S05]  /*0230*/  EXIT ;  /* 0x000000000000794d */ /* 0x000fea0003800000 */
.L_x_11852:
        /* <DEDUP_REMOVED lines=355> */
.L_x_11857:
[----:B------:R-:W0:Y:S01]  /*1870*/  LDCU.64 UR8, c[0x0][0x658] ;  /* 0x0000cb00ff0877ac */ /* 0x000e220008000a00 */
[----:B------:R-:W1:Y:S01]  /*1880*/  LDCU.64 UR10, c[0x0][0x660] ;  /* 0x0000cc00ff0a77ac */ /* 0x000e620008000a00 */
[----:B0-----:R-:W-:-:S04]  /*1890*/  IADD3 R10, P0, PT, R5, UR8, RZ ;  /* 0x00000008050a7c10 */ /* 0x001fc8000ff1e0ff */
[----:B------:R-:W-:Y:S01]  /*18a0*/  IADD3.X R11, PT, PT, RZ, UR9, RZ, P0, !PT ;  /* 0x00000009ff0b7c10 */ /* 0x000fe200087fe4ff */
[----:B------:R-:W0:Y:S01]  /*18b0*/  LDCU.64 UR8, c[0x0][0x648] ;  /* 0x0000c900ff0877ac */ /* 0x000e220008000a00 */
[----:B-1----:R-:W-:-:S03]  /*18c0*/  IADD3 R8, P0, PT, R6, UR10, RZ ;  /* 0x0000000a06087c10 */ /* 0x002fc6000ff1e0ff */
[----:B------:R-:W2:Y:S01]  /*18d0*/  LDG.E.64 R6, desc[UR6][R10.64] ;  /* 0x000000060a067981 */ /* 0x000ea2000c1e1b00 */
[----:B------:R-:W-:Y:S01]  /*18e0*/  IADD3.X R9, PT, PT, RZ, UR11, RZ, P0, !PT ;  /* 0x0000000bff097c10 */ /* 0x000fe200087fe4ff */
[----:B------:R-:W2:Y:S05]  /*18f0*/  LDCU.64 UR10, c[0x0][0x668] ;  /* 0x0000cd00ff0a77ac */ /* 0x000eaa0008000a00 */
[----:B------:R-:W3:Y:S01]  /*1900*/  LDG.E.64 R8, desc[UR6][R8.64] ;  /* 0x0000000608087981 */ /* 0x000ee2000c1e1b00 */
[----:B------:R-:W-:Y:S02]  /*1910*/  IADD3 R3, PT, PT, R3, 0x80, RZ ;  /* 0x0000008003037810 */ /* 0x000fe40007ffe0ff */
[----:B0-----:R-:W-:-:S04]  /*1920*/  IADD3 R4, P0, PT, R4, UR8, RZ ;  /* 0x0000000804047c10 */ /* 0x001fc8000ff1e0ff */
[----:B------:R-:W-:Y:S01]  /*1930*/  IADD3.X R5, PT, PT, RZ, UR9, RZ, P0, !PT ;  /* 0x00000009ff057c10 */ /* 0x000fe200087fe4ff */
[----:B--2---:R-:W-:-:S08]  /*1940*/  DMUL R6, R6, UR10 ;  /* 0x0000000a06067c28 */ /* 0x004fd00008000000 */
[----:B---3--:R-:W-:-:S07]  /*1950*/  DMUL R6, R8, R6 ;  /* 0x0000000608067228 */ /* 0x008fce0000000000 */
[----:B------:R0:W-:Y:S04]  /*1960*/  STG.E.64 desc[UR6][R4.64], R6 ;  /* 0x0000000604007986 */ /* 0x0001e8000c101b06 */
.L_x_11856:
[----:B------:R-:W-:Y:S05]  /*1970*/  BSYNC.RECONVERGENT B0 ;  /* 0x0000000000007941 */ /* 0x000fea0003800200 */
.L_x_11855:
        /* <DEDUP_REMOVED lines=350> */
.L_x_11858:
        /* <DEDUP_REMOVED lines=10> */
[----:B0-----:R-:W-:-:S04]  /*3000*/  IADD3 R2, P0, PT, R2, UR4, RZ ;  /* 0x0000000402027c10 */ /* 0x001fc8000ff1e0ff */
[----:B------:R-:W-:Y:S01]  /*3010*/  IADD3.X R3, PT, PT, RZ, UR5, RZ, P0, !PT ;  /* 0x00000005ff037c10 */ /* 0x000fe200087fe4ff */
[----:B--2---:R-:W-:-:S08]  /*3020*/  DMUL R4, R4, UR8 ;  /* 0x0000000804047c28 */ /* 0x004fd00008000000 */
[----:B---3--:R-:W-:-:S07]  /*3030*/  DMUL R4, R6, R4 ;  /* 0x0000000406047228 */ /* 0x008fce0000000000 */
[----:B------:R-:W-:Y:S01]  /*3040*/  STG.E.64 desc[UR6][R2.64], R4 ;  /* 0x0000000402007986 */ /* 0x000fe2000c101b06 */
[----:B------:R-:W-:Y:S05]  /*3050*/  EXIT ;  /* 0x000000000000794d */ /* 0x000fea0003800000 */
.L_x_11859:
        /* <DEDUP_REMOVED lines=10> */
.L_x_23912:


//--------------------- .text._ZN2at6native27unrolled_elementwise_kernelIZZZNS0_54_GLOBAL__N__d8c5977b_16_LinearAlgebra_cu_35b291db_316116addr_kernel_cudaERNS_14TensorIteratorERKN3c106ScalarES8_ENKUlvE_clEvENKUlvE4_clEvEUldddE_St5arrayIPcLm4EELi4E23TrivialOffsetCalculatorILi3EjESF_ILi1EjENS0_6memory15LoadWithoutCastENSI_16StoreWithoutCastEEEviT_T0_T2_T3_T4_T5_ --------------------------
	.section	.text._ZN2at6native27unrolled_elementwise_kernelIZZZNS0_54_GLOBAL__N__d8c5977b_16_LinearAlgebra_cu_35b291db_316116addr_kernel_cudaERNS_14TensorIteratorERKN3c106ScalarES8_ENKUlvE_clEvENKUlvE4_clEvEUldddE_St5arrayIPcLm4EELi4E23TrivialOffsetCalculatorILi3EjESF_ILi1EjENS0_6memory15LoadWithoutCastENSI_16StoreWithoutCastEEEviT_T0_T2_T3_T4_T5_,"ax",@progbits
	.align	128
        .global         _ZN2at6native27unrolled_elementwise_kernelIZZZNS0_54_GLOBAL__N__d8c5977b_16_LinearAlgebra_cu_35b291db_316116addr_kernel_cudaERNS_14TensorIteratorERKN3c106ScalarES8_ENKUlvE_clEvENKUlvE4_clEvEUldddE_St5arrayIPcLm4EELi4E23TrivialOffsetCalculatorILi3EjESF_ILi1EjENS0_6memory15LoadWithoutCastENSI_16StoreWithoutCastEEEviT_T0_T2_T3_T4_T5_
        .type           _ZN2at6native27unrolled_elementwise_kernelIZZZNS0_54_GLOBAL__N__d8c5977b_16_LinearAlgebra_cu_35b291db_316116addr_kernel_cudaERNS_14TensorIteratorERKN3c106ScalarES8_ENKUlvE_clEvENKUlvE4_clEvEUldddE_St5arrayIPcLm4EELi4E23TrivialOffsetCalculatorILi3EjESF_ILi1EjENS0_6memory15LoadWithoutCastENSI_16StoreWithoutCastEEEviT_T0_T2_T3_T4_T5_,@function
        .size           _ZN2at6native27unrolled_elementwise_kernelIZZZNS0_54_GLOBAL__N__d8c5977b_16_LinearAlgebra_cu_35b291db_316116addr_kernel_cudaERNS_14TensorIteratorERKN3c106ScalarES8_ENKUlvE_clEvENKUlvE4_clEvEUldddE_St5arrayIPcLm4EELi4E23TrivialOffsetCalculatorILi3EjESF_ILi1EjENS0_6memory15LoadWithoutCastENSI_16StoreWithoutCastEEEviT_T0_T2_T3_T4_T5_,(.L_x_23913 - _ZN2at6native27unrolled_elementwise_kernelIZZZNS0_54_GLOBAL__N__d8c5977b_16_LinearAlgebra_cu_35b291db_316116addr_kernel_cudaERNS_14TensorIteratorERKN3c106ScalarES8_ENKUlvE_clEvENKUlvE4_clEvEUldddE_St5arrayIPcLm4EELi4E23TrivialOffsetCalculatorILi3EjESF_ILi1EjENS0_6memory15LoadWithoutCastENSI_16StoreWithoutCastEEEviT_T0_T2_T3_T4_T5_)
        .other          _ZN2at6native27unrolled_elementwise_kernelIZZZNS0_54_GLOBAL__N__d8c5977b_16_LinearAlgebra_cu_35b291db_316116addr_kernel_cudaERNS_14TensorIteratorERKN3c106ScalarES8_ENKUlvE_clEvENKUlvE4_clEvEUldddE_St5arrayIPcLm4EELi4E23TrivialOffsetCalculatorILi3EjESF_ILi1EjENS0_6memory15LoadWithoutCastENSI_16StoreWithoutCastEEEviT_T0_T2_T3_T4_T5_,@"STO_CUDA_ENTRY STV_DEFAULT"
_ZN2at6native27unrolled_elementwise_kernelIZZZNS0_54_GLOBAL__N__d8c5977b_16_LinearAlgebra_cu_35b291db_316116addr_kernel_cudaERNS_14TensorIteratorERKN3c106ScalarES8_ENKUlvE_clEvENKUlvE4_clEvEUldddE_St5arrayIPcLm4EELi4E23TrivialOffsetCalculatorILi3EjESF_ILi1EjENS0_6memory15LoadWithoutCastENSI_16StoreWithoutCastEEEviT_T0_T2_T3_T4_T5_:
.text._ZN2at6native27unrolled_elementwise_kernelIZZZNS0_54_GLOBAL__N__d8c5977b_16_LinearAlgebra_cu_35b291db_316116addr_kernel_cudaERNS_14TensorIteratorERKN3c106ScalarES8_ENKUlvE_clEvENKUlvE4_clEvEUldddE_St5arrayIPcLm4EELi4E23TrivialOffsetCalculatorILi3EjESF_ILi1EjENS0_6memory15LoadWithoutCastENSI_16StoreWithoutCastEEEviT_T0_T2_T3_T4_T5_:
[----:B------:R-:W-:Y:S01]  /*0000*/  LDC R1, c[0x0][0x37c] ;  /* 0x0000df00ff017b82 */ /* 0x000fe20000000800 */
[----:B------:R-:W0:Y:S07]  /*0010*/  S2R R0, SR_CTAID.X ;  /* 0x0000000000007919 */ /* 0x000e2e0000002500 */
[----:B------:R-:W0:Y:S01]  /*0020*/  LDC R3, c[0x0][0x380] ;  /* 0x0000e000ff037b82 */ /* 0x000e220000000800 */
[----:B------:R-:W1:Y:S01]  /*0030*/  LDCU.64 UR4, c[0x0][0x358] ;  /* 0x00006b00ff0477ac */ /* 0x000e620008000a00 */
[----:B------:R-:W-:Y:S01]  /*0040*/  CS2R R8, SRZ ;  /* 0x0000000000087805 */ /* 0x000fe2000001ff00 */
[----:B------:R-:W2:Y:S01]  /*0050*/  S2R R29, SR_TID.X ;  /* 0x00000000001d7919 */ /* 0x000ea20000002100 */
[----:B------:R-:W-:-:S02]  /*0060*/  CS2R R24, SRZ ;  /* 0x0000000000187805 */ /* 0x000fc4000001ff00 */
[----:B------:R-:W-:Y:S01]  /*0070*/  CS2R R26, SRZ ;  /* 0x00000000001a7805 */ /* 0x000fe2000001ff00 */
[----:B------:R-:W3:Y:S01]  /*0080*/  LDCU.64 UR6, c[0x0][0x388] ;  /* 0x00007100ff0677ac */ /* 0x000ee20008000a00 */
[----:B0-----:R-:W-:Y:S02]  /*0090*/  IMAD R2, R0, -0x200, R3 ;  /* 0xfffffe0000027824 */ /* 0x001fe400078e0203 */
        /* <DEDUP_REMOVED lines=9> */
[----:B------:R-:W4:Y:S04]  /*0130*/  @!P1 LDC.64 R22, c[0x0][0x3a8] ;  /* 0x0000ea00ff169b82 */ /* 0x000f280000000a00 */
[----:B------:R-:W-:Y:S01]  /*0140*/  ISETP.GE.AND P3, PT, R29, R2, PT ;  /* 0x000000021d00720c */ /* 0x000fe20003f66270 */
[----:B0-----:R-:W-:-:S03]  /*0150*/  @!P0 IMAD.WIDE.U32 R20, R19, 0x8, R20 ;  /* 0x0000000813148825 */ /* 0x001fc600078e0014 */
[----:B------:R-:W0:Y:S02]  /*0160*/  @!P1 LDC.64 R12, c[0x0][0x3b0] ;  /* 0x0000ec00ff0c9b82 */ /* 0x000e240000000a00 */
[----:B-1----:R1:W3:Y:S07]  /*0170*/  @!P0 LDG.E.64 R8, desc[UR4][R20.64] ;  /* 0x0000000414088981 */ /* 0x0022ee000c1e1b00 */
[----:B------:R-:W-:Y:S01]  /*0180*/  @!P3 LEA R4, R0, R29, 0x9 ;  /* 0x0000001d0004b211 */ /* 0x000fe200078e48ff */
[----:B------:R-:W-:Y:S01]  /*0190*/  @!P3 VIADD R29, R29, 0x80 ;  /* 0x000000801d1db836 */ /* 0x000fe20000000000 */
[----:B------:R-:W5:Y:S04]  /*01a0*/  @!P3 LDC.64 R6, c[0x0][0x3a8] ;  /* 0x0000ea00ff06bb82 */ /* 0x000f680000000a00 */
[----:B------:R-:W-:-:S04]  /*01b0*/  ISETP.GE.AND P2, PT, R29, R2, PT ;  /* 0x000000021d00720c */ /* 0x000fc80003f46270 */
[----:B------:R-:W0:Y:S09]  /*01c0*/  @!P3 LDC.64 R14, c[0x0][0x3b0] ;  /* 0x0000ec00ff0ebb82 */ /* 0x000e320000000a00 */
[----:B------:R-:W0:Y:S01]  /*01d0*/  @!P2 LDC.64 R10, c[0x0][0x3a8] ;  /* 0x0000ea00ff0aab82 */ /* 0x000e220000000a00 */
[----:B--2---:R-:W-:-:S07]  /*01e0*/  @!P0 IMAD.WIDE.U32 R16, R19, 0x8, R16 ;  /* 0x0000000813108825 */ /* 0x004fce00078e0010 */
[----:B-1----:R-:W1:Y:S01]  /*01f0*/  @!P2 LDC.64 R20, c[0x0][0x3b0] ;  /* 0x0000ec00ff14ab82 */ /* 0x002e620000000a00 */
[----:B------:R-:W-:Y:S01]  /*0200*/  CS2R R18, SRZ ;  /* 0x0000000000127805 */ /* 0x000fe2000001ff00 */
[----:B----4-:R-:W-:-:S05]  /*0210*/  @!P1 IMAD.WIDE.U32 R22, R5, 0x8, R22 ;  /* 0x0000000805169825 */ /* 0x010fca00078e0016 */
[----:B------:R2:W4:Y:S01]  /*0220*/  @!P0 LDG.E.64 R18, desc[UR4][R16.64] ;  /* 0x0000000410128981 */ /* 0x000522000c1e1b00 */
[----:B-----5:R-:W-:-:S03]  /*0230*/  @!P3 IMAD.WIDE.U32 R6, R4, 0x8, R6 ;  /* 0x000000080406b825 */ /* 0x020fc600078e0006 */
[----:B------:R5:W4:Y:S01]  /*0240*/  @!P1 LDG.E.64 R24, desc[UR4][R22.64] ;  /* 0x0000000416189981 */ /* 0x000b22000c1e1b00 */
[----:B0-----:R-:W-:-:S03]  /*0250*/  @!P1 IMAD.WIDE.U32 R12, R5, 0x8, R12 ;  /* 0x00000008050c9825 */ /* 0x001fc600078e000c */
[----:B------:R-:W4:Y:S01]  /*0260*/  @!P3 LDG.E.64 R26, desc[UR4][R6.64] ;  /* 0x00000004061ab981 */ /* 0x000f22000c1e1b00 */
[----:B--2---:R-:W-:Y:S01]  /*0270*/  @!P2 IMAD R17, R0, 0x200, R29 ;  /* 0x000002000011a824 */ /* 0x004fe200078e021d */
[----:B------:R-:W-:-:S03]  /*0280*/  CS2R R28, SRZ ;  /* 0x00000000001c7805 */ /* 0x000fc6000001ff00 */
[----:B------:R-:W-:Y:S01]  /*0290*/  @!P2 IMAD.WIDE.U32 R10, R17, 0x8, R10 ;  /* 0x00000008110aa825 */ /* 0x000fe200078e000a */
[----:B-----5:R-:W-:-:S03]  /*02a0*/  CS2R R22, SRZ ;  /* 0x0000000000167805 */ /* 0x020fc6000001ff00 */
[----:B------:R-:W-:Y:S01]  /*02b0*/  @!P3 IMAD.WIDE.U32 R14, R4, 0x8, R14 ;  /* 0x00000008040eb825 */ /* 0x000fe200078e000e */
[----:B------:R-:W2:Y:S01]  /*02c0*/  @!P2 LDG.E.64 R28, desc[UR4][R10.64] ;  /* 0x000000040a1ca981 */ /* 0x000ea2000c1e1b00 */
[----:B------:R-:W-:Y:S02]  /*02d0*/  CS2R R4, SRZ ;  /* 0x0000000000047805 */ /* 0x000fe4000001ff00 */
[----:B-1----:R-:W-:Y:S01]  /*02e0*/  @!P2 IMAD.WIDE.U32 R20, R17, 0x8, R20 ;  /* 0x000000081114a825 */ /* 0x002fe200078e0014 */
[----:B------:R-:W-:Y:S01]  /*02f0*/  CS2R R16, SRZ ;  /* 0x0000000000107805 */ /* 0x000fe2000001ff00 */
[----:B------:R-:W5:Y:S04]  /*0300*/  @!P1 LDG.E.64 R22, desc[UR4][R12.64] ;  /* 0x000000040c169981 */ /* 0x000f68000c1e1b00 */
[----:B------:R-:W5:Y:S04]  /*0310*/  @!P3 LDG.E.64 R4, desc[UR4][R14.64] ;  /* 0x000000040e04b981 */ /* 0x000f68000c1e1b00 */
[----:B------:R-:W5:Y:S01]  /*0320*/  @!P2 LDG.E.64 R16, desc[UR4][R20.64] ;  /* 0x000000041410a981 */ /* 0x000f62000c1e1b00 */
[----:B------:R-:W-:Y:S01]  /*0330*/  ISETP.GE.AND P0, PT, R3, R2, PT ;  /* 0x000000020300720c */ /* 0x000fe20003f06270 */
[----:B------:R-:W-:Y:S04]  /*0340*/  BSSY.RECONVERGENT B0, `(.L_x_11860) ;  /* 0x000001f000007945 */ /* 0x000fe80003800200 */
[----:B------:R-:W-:Y:S01]  /*0350*/  BSSY.RELIABLE B1, `(.L_x_11861) ;  /* 0x0000017000017945 */ /* 0x000fe20003800100 */
[----:B---3--:R-:W-:-:S02]  /*0360*/  DMUL R8, R8, UR6 ;  /* 0x0000000608087c28 */ /* 0x008fc40008000000 */
[----:B----4-:R-:W-:Y:S02]  /*0370*/  DMUL R24, R24, UR6 ;  /* 0x0000000618187c28 */ /* 0x010fe40008000000 */
[----:B------:R-:W-:-:S04]  /*0380*/  DMUL R26, R26, UR6 ;  /* 0x000000061a1a7c28 */ /* 0x000fc80008000000 */
[----:B------:R-:W-:Y:S02]  /*0390*/  DMUL R18, R8, R18 ;  /* 0x0000001208127228 */ /* 0x000fe40000000000 */
[----:B--2---:R-:W-:Y:S02]  /*03a0*/  DMUL R28, R28, UR6 ;  /* 0x000000061c1c7c28 */ /* 0x004fe40008000000 */
[----:B-----5:R-:W-:Y:S02]  /*03b0*/  DMUL R22, R24, R22 ;  /* 0x0000001618167228 */ /* 0x020fe40000000000 */
[----:B------:R-:W-:-:S04]  /*03c0*/  DMUL R4, R26, R4 ;  /* 0x000000041a047228 */ /* 0x000fc80000000000 */
[----:B------:R-:W-:Y:S01]  /*03d0*/  DMUL R16, R28, R16 ;  /* 0x000000101c107228 */ /* 0x000fe20000000000 */
        /* <DEDUP_REMOVED lines=14> */
.L_x_11862:
[----:B------:R-:W-:Y:S05]  /*04c0*/  BSYNC.RELIABLE B1 ;  /* 0x0000000000017941 */ /* 0x000fea0003800100 */
.L_x_11861:
[----:B------:R-:W-:-:S13]  /*04d0*/  ISETP.GE.AND P0, PT, R3, R2, PT ;  /* 0x000000020300720c */ /* 0x000fda0003f06270 */
[----:B0-----:R-:W0:Y:S01]  /*04e0*/  @!P0 LDC.64 R6, c[0x0][0x398] ;  /* 0x0000e600ff068b82 */ /* 0x001e220000000a00 */
[----:B------:R-:W-:Y:S01]  /*04f0*/  @!P0 LEA R9, R0, R3, 0x9 ;  /* 0x0000000300098211 */ /* 0x000fe200078e48ff */
[----:B------:R-:W-:-:S04]  /*0500*/  @!P0 VIADD R3, R3, 0x80 ;  /* 0x0000008003038836 */ /* 0x000fc80000000000 */
[----:B0-----:R-:W-:-:S05]  /*0510*/  @!P0 IMAD.WIDE.U32 R6, R9, 0x8, R6 ;  /* 0x0000000809068825 */ /* 0x001fca00078e0006 */
[----:B------:R1:W-:Y:S02]  /*0520*/  @!P0 STG.E.64 desc[UR4][R6.64], R4 ;  /* 0x0000000406008986 */ /* 0x0003e4000c101b04 */
.L_x_11863:
[----:B------:R-:W-:Y:S05]  /*0530*/  BSYNC.RECONVERGENT B0 ;  /* 0x0000000000007941 */ /* 0x000fea0003800200 */
.L_x_11860:
        /* <DEDUP_REMOVED lines=8> */
.L_x_11864:
        /* <DEDUP_REMOVED lines=12> */
.L_x_23913:


//--------------------- .text._ZN2at6native29vectorized_elementwise_kernelILi2EZZZNS0_54_GLOBAL__N__d8c5977b_16_LinearAlgebra_cu_35b291db_316116addr_kernel_cudaERNS_14TensorIteratorERKN3c106ScalarES8_ENKUlvE_clEvENKUlvE4_clEvEUldddE_St5arrayIPcLm4EEEEviT0_T1_ --------------------------
	.section	.text._ZN2at6native29vectorized_elementwise_kernelILi2EZZZNS0_54_GLOBAL__N__d8c5977b_16_LinearAlgebra_cu_35b291db_316116addr_kernel_cudaERNS_14TensorIteratorERKN3c106ScalarES8_ENKUlvE_clEvENKUlvE4_clEvEUldddE_St5arrayIPcLm4EEEEviT0_T1_,"ax",@progbits
	.align	128
        .global         _ZN2at6native29vectorized_elementwise_kernelILi2EZZZNS0_54_GLOBAL__N__d8c5977b_16_LinearAlgebra_cu_35b291db_316116addr_kernel_cudaERNS_14TensorIteratorERKN3c106ScalarES8_ENKUlvE_clEvENKUlvE4_clEvEUldddE_St5arrayIPcLm4EEEEviT0_T1_
        .type           _ZN2at6native29vectorized_elementwise_kernelILi2EZZZNS0_54_GLOBAL__N__d8c5977b_16_LinearAlgebra_cu_35b291db_316116addr_kernel_cudaERNS_14TensorIteratorERKN3c106ScalarES8_ENKUlvE_clEvENKUlvE4_clEvEUldddE_St5arrayIPcLm4EEEEviT0_T1_,@function
        .size           _ZN2at6native29vectorized_elementwise_kernelILi2EZZZNS0_54_GLOBAL__N__d8c5977b_16_LinearAlgebra_cu_35b291db_316116addr_kernel_cudaERNS_14TensorIteratorERKN3c106ScalarES8_ENKUlvE_clEvENKUlvE4_clEvEUldddE_St5arrayIPcLm4EEEEviT0_T1_,(.L_x_23914 - _ZN2at6native29vectorized_elementwise_kernelILi2EZZZNS0_54_GLOBAL__N__d8c5977b_16_LinearAlgebra_cu_35b291db_316116addr_kernel_cudaERNS_14TensorIteratorERKN3c106ScalarES8_ENKUlvE_clEvENKUlvE4_clEvEUldddE_St5arrayIPcLm4EEEEviT0_T1_)
        .other          _ZN2at6native29vectorized_elementwise_kernelILi2EZZZNS0_54_GLOBAL__N__d8c5977b_16_LinearAlgebra_cu_35b291db_316116addr_kernel_cudaERNS_14TensorIteratorERKN3c106ScalarES8_ENKUlvE_clEvENKUlvE4_clEvEUldddE_St5arrayIPcLm4EEEEviT0_T1_,@"STO_CUDA_ENTRY STV_DEFAULT"
_ZN2at6native29vectorized_elementwise_kernelILi2EZZZNS0_54_GLOBAL__N__d8c5977b_16_LinearAlgebra_cu_35b291db_316116addr_kernel_cudaERNS_14TensorIteratorERKN3c106ScalarES8_ENKUlvE_clEvENKUlvE4_clEvEUldddE_St5arrayIPcLm4EEEEviT0_T1_:
.text._ZN2at6native29vectorized_elementwise_kernelILi2EZZZNS0_54_GLOBAL__N__d8c5977b_16_LinearAlgebra_cu_35b291db_316116addr_kernel_cudaERNS_14TensorIteratorERKN3c106ScalarES8_ENKUlvE_clEvENKUlvE4_clEvEUldddE_St5arrayIPcLm4EEEEviT0_T1_:
        /* <DEDUP_REMOVED lines=8> */
[----:B------:R-:W-:Y:S01]  /*0080*/  CS2R R10, SRZ ;  /* 0x00000000000a7805 */ /* 0x000fe2000001ff00 */
[----:B------:R-:W1:Y:S01]  /*0090*/  LDCU.64 UR6, c[0x0][0x388] ;  /* 0x00007100ff0677ac */ /* 0x000e620008000a00 */
[----:B0-----:R-:W-:Y:S01]  /*00a0*/  ISETP.GE.U32.AND P0, PT, R3, R2, PT ;  /* 0x000000020300720c */ /* 0x001fe20003f06070 */
[----:B------:R-:W-:-:S12]  /*00b0*/  IMAD.MOV.U32 R5, RZ, RZ, R3 ;  /* 0x000000ffff057224 */ /* 0x000fd800078e0003 */
[----:B------:R-:W-:Y:S01]  /*00c0*/  @!P0 LEA R9, R0, R5, 0xa ;  /* 0x0000000500098211 */ /* 0x000fe200078e50ff */
[----:B------:R-:W-:Y:S01]  /*00d0*/  @!P0 VIADD R5, R5, 0x80 ;  /* 0x0000008005058836 */ /* 0x000fe20000000000 */
[----:B------:R-:W0:Y:S04]  /*00e0*/  @!P0 LDC.64 R12, c[0x0][0x3a8] ;  /* 0x0000ea00ff0c8b82 */ /* 0x000e280000000a00 */
[----:B------:R-:W-:-:S04]  /*00f0*/  ISETP.GE.U32.AND P1, PT, R5, R2, PT ;  /* 0x000000020500720c */ /* 0x000fc80003f26070 */
[----:B------:R-:W2:Y:S09]  /*0100*/  @!P0 LDC.64 R14, c[0x0][0x3b0] ;  /* 0x0000ec00ff0e8b82 */ /* 0x000eb20000000a00 */
[----:B------:R-:W3:Y:S01]  /*0110*/  @!P1 LDC.64 R16, c[0x0][0x3a8] ;  /* 0x0000ea00ff109b82 */ /* 0x000ee20000000a00 */
[----:B------:R-:W-:Y:S01]  /*0120*/  @!P1 LEA R23, R0, R5, 0xa ;  /* 0x0000000500179211 */ /* 0x000fe200078e50ff */
[----:B0-----:R-:W-:-:S06]  /*0130*/  @!P0 IMAD.WIDE.U32 R12, R9, 0x8, R12 ;  /* 0x00000008090c8825 */ /* 0x001fcc00078e000c */
[----:B------:R-:W0:Y:S01]  /*0140*/  @!P1 LDC.64 R6, c[0x0][0x3b0] ;  /* 0x0000ec00ff069b82 */ /* 0x000e220000000a00 */
[----:B------:R-:W1:Y:S01]  /*0150*/  @!P0 LDG.E.64 R10, desc[UR4][R12.64] ;  /* 0x000000040c0a8981 */ /* 0x000e62000c1e1b00 */
[----:B--2---:R-:W-:Y:S01]  /*0160*/  @!P0 IMAD.WIDE.U32 R14, R9, 0x8, R14 ;  /* 0x00000008090e8825 */ /* 0x004fe200078e000e */
[----:B------:R-:W-:-:S03]  /*0170*/  CS2R R8, SRZ ;  /* 0x0000000000087805 */ /* 0x000fc6000001ff00 */
[----:B---3--:R-:W-:Y:S01]  /*0180*/  @!P1 IMAD.WIDE.U32 R20, R23, 0x8, R16 ;  /* 0x0000000817149825 */ /* 0x008fe200078e0010 */
[----:B------:R-:W-:-:S04]  /*0190*/  CS2R R16, SRZ ;  /* 0x0000000000107805 */ /* 0x000fc8000001ff00 */
[----:B------:R-:W2:Y:S04]  /*01a0*/  @!P1 LDG.E.64 R8, desc[UR4][R20.64] ;  /* 0x0000000414089981 */ /* 0x000ea8000c1e1b00 */
[----:B------:R-:W3:Y:S01]  /*01b0*/  @!P0 LDG.E.64 R16, desc[UR4][R14.64] ;  /* 0x000000040e108981 */ /* 0x000ee2000c1e1b00 */
[----:B0-----:R-:W-:Y:S01]  /*01c0*/  @!P1 IMAD.WIDE.U32 R22, R23, 0x8, R6 ;  /* 0x0000000817169825 */ /* 0x001fe200078e0006 */
[----:B------:R-:W-:-:S06]  /*01d0*/  CS2R R6, SRZ ;  /* 0x0000000000067805 */ /* 0x000fcc000001ff00 */
[----:B------:R0:W4:Y:S01]  /*01e0*/  @!P1 LDG.E.64 R6, desc[UR4][R22.64] ;  /* 0x0000000416069981 */ /* 0x000122000c1e1b00 */
[----:B------:R-:W-:-:S05]  /*01f0*/  @!P1 VIADD R5, R5, 0x80 ;  /* 0x0000008005059836 */ /* 0x000fca0000000000 */
[----:B------:R-:W-:Y:S02]  /*0200*/  ISETP.GE.U32.AND P1, PT, R5, R2, PT ;  /* 0x000000020500720c */ /* 0x000fe40003f26070 */
[----:B0-----:R-:W-:-:S11]  /*0210*/  CS2R R22, SRZ ;  /* 0x0000000000167805 */ /* 0x001fd6000001ff00 */
[----:B------:R-:W-:Y:S01]  /*0220*/  @!P1 LEA R19, R0, R5, 0xa ;  /* 0x0000000500139211 */ /* 0x000fe200078e50ff */
[----:B------:R-:W-:Y:S01]  /*0230*/  @!P1 VIADD R5, R5, 0x80 ;  /* 0x0000008005059836 */ /* 0x000fe20000000000 */
[----:B------:R-:W0:Y:S04]  /*0240*/  @!P1 LDC.64 R26, c[0x0][0x3a8] ;  /* 0x0000ea00ff1a9b82 */ /* 0x000e280000000a00 */
[----:B------:R-:W-:-:S04]  /*0250*/  ISETP.GE.U32.AND P2, PT, R5, R2, PT ;  /* 0x000000020500720c */ /* 0x000fc80003f46070 */
[----:B------:R-:W5:Y:S09]  /*0260*/  @!P1 LDC.64 R12, c[0x0][0x3b0] ;  /* 0x0000ec00ff0c9b82 */ /* 0x000f720000000a00 */
[----:B------:R-:W-:Y:S01]  /*0270*/  @!P2 LEA R21, R0, R5, 0xa ;  /* 0x000000050015a211 */ /* 0x000fe200078e50ff */
[----:B------:R-:W-:Y:S01]  /*0280*/  @!P2 VIADD R5, R5, 0x80 ;  /* 0x000000800505a836 */ /* 0x000fe20000000000 */
[----:B------:R-:W5:Y:S04]  /*0290*/  @!P2 LDC.64 R24, c[0x0][0x3a8] ;  /* 0x0000ea00ff18ab82 */ /* 0x000f680000000a00 */
[----:B------:R-:W-:Y:S01]  /*02a0*/  ISETP.GE.U32.AND P3, PT, R5, R2, PT ;  /* 0x000000020500720c */ /* 0x000fe20003f66070 */
[----:B0-----:R-:W-:-:S03]  /*02b0*/  @!P1 IMAD.WIDE.U32 R26, R19, 0x8, R26 ;  /* 0x00000008131a9825 */ /* 0x001fc600078e001a */
[----:B------:R-:W0:Y:S02]  /*02c0*/  @!P2 LDC.64 R28, c[0x0][0x3b0] ;  /* 0x0000ec00ff1cab82 */ /* 0x000e240000000a00 */
[----:B------:R5:W4:Y:S07]  /*02d0*/  @!P1 LDG.E.64 R22, desc[UR4][R26.64] ;  /* 0x000000041a169981 */ /* 0x000b2e000c1e1b00 */
[----:B------:R-:W-:Y:S01]  /*02e0*/  @!P3 LEA R15, R0, R5, 0xa ;  /* 0x00000005000fb211 */ /* 0x000fe200078e50ff */
[----:B------:R-:W-:Y:S01]  /*02f0*/  @!P3 VIADD R5, R5, 0x80 ;  /* 0x000000800505b836 */ /* 0x000fe20000000000 */
[----:B-----5:R-:W5:Y:S04]  /*0300*/  @!P3 LDC.64 R26, c[0x0][0x3b0] ;  /* 0x0000ec00ff1abb82 */ /* 0x020f680000000a00 */
[----:B------:R-:W-:Y:S01]  /*0310*/  ISETP.GE.U32.AND P4, PT, R5, R2, PT ;  /* 0x000000020500720c */ /* 0x000fe20003f86070 */
[----:B------:R-:W-:-:S04]  /*0320*/  @!P2 IMAD.WIDE.U32 R24, R21, 0x8, R24 ;  /* 0x000000081518a825 */ /* 0x000fc800078e0018 */
[----:B------:R-:W-:Y:S01]  /*0330*/  @!P1 IMAD.WIDE.U32 R12, R19, 0x8, R12 ;  /* 0x00000008130c9825 */ /* 0x000fe200078e000c */
[----:B------:R-:W-:-:S06]  /*0340*/  CS2R R18, SRZ ;  /* 0x0000000000127805 */ /* 0x000fcc000001ff00 */
[----:B------:R5:W4:Y:S01]  /*0350*/  @!P1 LDG.E.64 R18, desc[UR4][R12.64] ;  /* 0x000000040c129981 */ /* 0x000b22000c1e1b00 */
[----:B0-----:R-:W-:-:S04]  /*0360*/  @!P2 IMAD.WIDE.U32 R28, R21, 0x8, R28 ;  /* 0x00000008151ca825 */ /* 0x001fc800078e001c */
[----:B-----5:R-:W-:Y:S01]  /*0370*/  @!P3 IMAD.WIDE.U32 R26, R15, 0x8, R26 ;  /* 0x000000080f1ab825 */ /* 0x020fe200078e001a */
[----:B------:R-:W-:Y:S02]  /*0380*/  CS2R R12, SRZ ;  /* 0x00000000000c7805 */ /* 0x000fe4000001ff00 */
[----:B------:R-:W-:-:S04]  /*0390*/  CS2R R20, SRZ ;  /* 0x0000000000147805 */ /* 0x000fc8000001ff00 */
[----:B------:R0:W5:Y:S02]  /*03a0*/  @!P2 LDG.E.64 R12, desc[UR4][R28.64] ;  /* 0x000000041c0ca981 */ /* 0x000164000c1e1b00 */
[----:B0-----:R-:W-:Y:S01]  /*03b0*/  @!P4 LEA R29, R0, R5, 0xa ;  /* 0x00000005001dc211 */ /* 0x001fe200078e50ff */
[----:B-1----:R-:W-:Y:S02]  /*03c0*/  DMUL R10, R10, UR6 ;  /* 0x000000060a0a7c28 */ /* 0x002fe40008000000 */
[----:B--2---:R-:W-:-:S06]  /*03d0*/  DMUL R8, R8, UR6 ;  /* 0x0000000608087c28 */ /* 0x004fcc0008000000 */
[----:B---3--:R-:W-:Y:S02]  /*03e0*/  DMUL R16, R10, R16 ;  /* 0x000000100a107228 */ /* 0x008fe40000000000 */
[----:B------:R-:W0:Y:S01]  /*03f0*/  @!P3 LDC.64 R10, c[0x0][0x3a8] ;  /* 0x0000ea00ff0abb82 */ /* 0x000e220000000a00 */
[----:B----4-:R-:W-:Y:S01]  /*0400*/  DMUL R6, R8, R6 ;  /* 0x0000000608067228 */ /* 0x010fe20000000000 */
[----:B------:R-:W-:-:S06]  /*0410*/  CS2R R8, SRZ ;  /* 0x0000000000087805 */ /* 0x000fcc000001ff00 */
[----:B------:R1:W2:Y:S02]  /*0420*/  @!P2 LDG.E.64 R8, desc[UR4][R24.64] ;  /* 0x000000041808a981 */ /* 0x0002a4000c1e1b00 */
[----:B-1----:R-:W1:Y:S01]  /*0430*/  @!P4 LDC.64 R24, c[0x0][0x3a8] ;  /* 0x0000ea00ff18cb82 */ /* 0x002e620000000a00 */
[----:B0-----:R-:W-:Y:S01]  /*0440*/  @!P3 IMAD.WIDE.U32 R10, R15, 0x8, R10 ;  /* 0x000000080f0ab825 */ /* 0x001fe200078e000a */
[----:B------:R-:W-:-:S04]  /*0450*/  CS2R R14, SRZ ;  /* 0x00000000000e7805 */ /* 0x000fc8000001ff00 */
[----:B------:R-:W3:Y:S04]  /*0460*/  @!P3 LDG.E.64 R20, desc[UR4][R10.64] ;  /* 0x000000040a14b981 */ /* 0x000ee8000c1e1b00 */
[----:B------:R0:W4:Y:S02]  /*0470*/  @!P3 LDG.E.64 R14, desc[UR4][R26.64] ;  /* 0x000000041a0eb981 */ /* 0x000124000c1e1b00 */
[----:B0-----:R-:W0:Y:S01]  /*0480*/  @!P4 LDC.64 R26, c[0x0][0x3b0] ;  /* 0x0000ec00ff1acb82 */ /* 0x001e220000000a00 */
[----:B------:R-:W-:Y:S01]  /*0490*/  CS2R R10, SRZ ;  /* 0x00000000000a7805 */ /* 0x000fe2000001ff00 */
[----:B-1----:R-:W-:-:S05]  /*04a0*/  @!P4 IMAD.WIDE.U32 R24, R29, 0x8, R24 ;  /* 0x000000081d18c825 */ /* 0x002fca00078e0018 */
[----:B------:R1:W4:Y:S02]  /*04b0*/  @!P4 LDG.E.64 R10, desc[UR4][R24.64] ;  /* 0x00000004180ac981 */ /* 0x000324000c1e1b00 */
[----:B-1----:R-:W-:Y:S01]  /*04c0*/  CS2R R24, SRZ ;  /* 0x0000000000187805 */ /* 0x002fe2000001ff00 */
[----:B0-----:R-:W-:-:S05]  /*04d0*/  @!P4 IMAD.WIDE.U32 R28, R29, 0x8, R26 ;  /* 0x000000081d1cc825 */ /* 0x001fca00078e001a */
[----:B------:R0:W4:Y:S01]  /*04e0*/  @!P4 LDG.E.64 R24, desc[UR4][R28.64] ;  /* 0x000000041c18c981 */ /* 0x000122000c1e1b00 */
[----:B------:R-:W-:-:S05]  /*04f0*/  @!P4 VIADD R5, R5, 0x80 ;  /* 0x000000800505c836 */ /* 0x000fca0000000000 */
[----:B------:R-:W-:Y:S01]  /*0500*/  ISETP.GE.U32.AND P2, PT, R5, R2, PT ;  /* 0x000000020500720c */ /* 0x000fe20003f46070 */
[----:B------:R-:W-:-:S12]  /*0510*/  DMUL R22, R22, UR6 ;  /* 0x0000000616167c28 */ /* 0x000fd80008000000 */
[----:B------:R-:W-:Y:S01]  /*0520*/  @!P2 LEA R4, R0, R5, 0xa ;  /* 0x000000050004a211 */ /* 0x000fe200078e50ff */
[----:B------:R-:W-:Y:S01]  /*0530*/  @!P2 VIADD R5, R5, 0x80 ;  /* 0x000000800505a836 */ /* 0x000fe20000000000 */
[----:B------:R-:W-:-:S04]  /*0540*/  DMUL R18, R22, R18 ;  /* 0x0000001216127228 */ /* 0x000fc80000000000 */
[----:B------:R-:W-:-:S13]  /*0550*/  ISETP.GE.U32.AND P1, PT, R5, R2, PT ;  /* 0x000000020500720c */ /* 0x000fda0003f26070 */
[----:B------:R-:W-:Y:S02]  /*0560*/  @!P1 LEA R5, R0, R5, 0xa ;  /* 0x0000000500059211 */ /* 0x000fe400078e50ff */
[----:B------:R-:W-:Y:S01]  /*0570*/  CS2R R26, SRZ ;  /* 0x00000000001a7805 */ /* 0x000fe2000001ff00 */
[----:B--2---:R-:W-:Y:S01]  /*0580*/  DMUL R22, R8, UR6 ;  /* 0x0000000608167c28 */ /* 0x004fe20008000000 */
[----:B------:R-:W1:Y:S07]  /*0590*/  @!P2 LDC.64 R8, c[0x0][0x3a8] ;  /* 0x0000ea00ff08ab82 */ /* 0x000e6e0000000a00 */
[----:B-----5:R-:W-:Y:S01]  /*05a0*/  DMUL R22, R22, R12 ;  /* 0x0000000c16167228 */ /* 0x020fe20000000000 */
[----:B------:R-:W0:Y:S01]  /*05b0*/  @!P1 LDC.64 R12, c[0x0][0x3a8] ;  /* 0x0000ea00ff0c9b82 */ /* 0x000e220000000a00 */
[----:B---3--:R-:W-:-:S02]  /*05c0*/  DMUL R20, R20, UR6 ;  /* 0x0000000614147c28 */ /* 0x008fc40008000000 */
[----:B----4-:R-:W-:Y:S01]  /*05d0*/  DMUL R10, R10, UR6 ;  /* 0x000000060a0a7c28 */ /* 0x010fe20008000000 */
[----:B0-----:R-:W-:-:S04]  /*05e0*/  @!P1 IMAD.WIDE.U32 R28, R5, 0x8, R12 ;  /* 0x00000008051c9825 */ /* 0x001fc800078e000c */
[----:B------:R-:W0:Y:S01]  /*05f0*/  @!P1 LDC.64 R12, c[0x0][0x3b0] ;  /* 0x0000ec00ff0c9b82 */ /* 0x000e220000000a00 */
[----:B------:R-:W-:Y:S02]  /*0600*/  DMUL R14, R20, R14 ;  /* 0x0000000e140e7228 */ /* 0x000fe40000000000 */
[----:B------:R-:W-:Y:S01]  /*0610*/  DMUL R10, R10, R24 ;  /* 0x000000180a0a7228 */ /* 0x000fe20000000000 */
[----:B-1----:R-:W-:-:S04]  /*0620*/  @!P2 IMAD.WIDE.U32 R8, R4, 0x8, R8 ;  /* 0x000000080408a825 */ /* 0x002fc800078e0008 */
[----:B------:R-:W1:Y:S01]  /*0630*/  @!P2 LDC.64 R24, c[0x0][0x3b0] ;  /* 0x0000ec00ff18ab82 */ /* 0x000e620000000a00 */
[----:B------:R-:W-:Y:S01]  /*0640*/  CS2R R20, SRZ ;  /* 0x0000000000147805 */ /* 0x000fe2000001ff00 */
[----:B------:R-:W2:Y:S01]  /*0650*/  @!P1 LDG.E.64 R26, desc[UR4][R28.64] ;  /* 0x000000041c1a9981 */ /* 0x000ea2000c1e1b00 */
[----:B0-----:R-:W-:-:S04]  /*0660*/  @!P1 IMAD.WIDE.U32 R12, R5, 0x8, R12 ;  /* 0x00000008050c9825 */ /* 0x001fc800078e000c */
[----:B------:R0:W3:Y:S02]  /*0670*/  @!P2 LDG.E.64 R20, desc[UR4][R8.64] ;  /* 0x000000040814a981 */ /* 0x0000e4000c1e1b00 */
[----:B0-----:R-:W-:Y:S01]  /*0680*/  CS2R R8, SRZ ;  /* 0x0000000000087805 */ /* 0x001fe2000001ff00 */
[----:B-1----:R-:W-:Y:S01]  /*0690*/  @!P2 IMAD.WIDE.U32 R24, R4, 0x8, R24 ;  /* 0x000000080418a825 */ /* 0x002fe200078e0018 */
[----:B------:R-:W-:-:S04]  /*06a0*/  CS2R R4, SRZ ;  /* 0x0000000000047805 */ /* 0x000fc8000001ff00 */
[----:B------:R-:W4:Y:S04]  /*06b0*/  @!P2 LDG.E.64 R8, desc[UR4][R24.64] ;  /* 0x000000041808a981 */ /* 0x000f28000c1e1b00 */
[----:B------:R0:W5:Y:S02]  /*06c0*/  @!P1 LDG.E.64 R4, desc[UR4][R12.64] ;  /* 0x000000040c049981 */ /* 0x000164000c1e1b00 */
[----:B0-----:R-:W0:Y:S01]  /*06d0*/  @!P0 LDC.64 R12, c[0x0][0x398] ;  /* 0x0000e600ff0c8b82 */ /* 0x001e220000000a00 */
[----:B------:R-:W-:Y:S01]  /*06e0*/  @!P0 IMAD R25, R0, 0x400, R3 ;  /* 0x0000040000198824 */ /* 0x000fe200078e0203 */
[----:B------:R-:W-:-:S05]  /*06f0*/  IADD3 R28, PT, PT, R3, 0x80, RZ ;  /* 0x00000080031c7810 */ /* 0x000fca0007ffe0ff */
[----:B------:R-:W-:Y:S02]  /*0700*/  @!P0 IMAD.MOV.U32 R3, RZ, RZ, R28 ;  /* 0x000000ffff038224 */ /* 0x000fe400078e001c */
[----:B0-----:R-:W-:-:S05]  /*0710*/  @!P0 IMAD.WIDE.U32 R12, R25, 0x8, R12 ;  /* 0x00000008190c8825 */ /* 0x001fca00078e000c */
[----:B------:R0:W-:Y:S01]  /*0720*/  @!P0 STG.E.64 desc[UR4][R12.64], R16 ;  /* 0x000000100c008986 */ /* 0x0001e2000c101b04 */
[----:B------:R-:W-:Y:S01]  /*0730*/  ISETP.GE.U32.AND P0, PT, R3, R2, PT ;  /* 0x000000020300720c */ /* 0x000fe20003f06070 */
[----:B------:R-:W-:Y:S04]  /*0740*/  BSSY.RECONVERGENT B0, `(.L_x_11866) ;  /* 0x0000030000007945 */ /* 0x000fe80003800200 */
[----:B------:R-:W-:Y:S01]  /*0750*/  BSSY.RELIABLE B1, `(.L_x_11867) ;  /* 0x0000028000017945 */ /* 0x000fe20003800100 */
[----:B--2---:R-:W-:Y:S02]  /*0760*/  DMUL R26, R26, UR6 ;  /* 0x000000061a1a7c28 */ /* 0x004fe40008000000 */
[----:B---3--:R-:W-:-:S08]  /*0770*/  DMUL R20, R20, UR6 ;  /* 0x0000000614147c28 */ /* 0x008fd00008000000 */
[----:B----4-:R-:W-:Y:S02]  /*0780*/  DMUL R8, R20, R8 ;  /* 0x0000000814087228 */ /* 0x010fe40000000000 */
[----:B-----5:R-:W-:Y:S01]  /*0790*/  DMUL R4, R26, R4 ;  /* 0x000000041a047228 */ /* 0x020fe20000000000 */
        /* <DEDUP_REMOVED lines=13> */
.L_x_11868:
[----:B------:R-:W-:-:S13]  /*0870*/  ISETP.GE.U32.AND P0, PT, R3, R2, PT ;  /* 0x000000020300720c */ /* 0x000fda0003f06070 */
[----:B------:R-:W-:Y:S05]  /*0880*/  @P0 BRA `(.L_x_11870) ;  /* 0x0000000000300947 */ /* 0x000fea0003800000 */
[----:B0-----:R-:W0:Y:S01]  /*0890*/  LDC.64 R6, c[0x0][0x398] ;  /* 0x0000e600ff067b82 */ /* 0x001e220000000a00 */
[----:B------:R-:W-:Y:S01]  /*08a0*/  LEA R13, R0, R3, 0xa ;  /* 0x00000003000d7211 */ /* 0x000fe200078e50ff */
[----:B------:R-:W-:-:S04]  /*08b0*/  VIADD R3, R3, 0x80 ;  /* 0x0000008003037836 */ /* 0x000fc80000000000 */
[----:B0-----:R-:W-:-:S05]  /*08c0*/  IMAD.WIDE.U32 R6, R13, 0x8, R6 ;  /* 0x000000080d067825 */ /* 0x001fca00078e0006 */
[----:B------:R1:W-:Y:S02]  /*08d0*/  STG.E.64 desc[UR4][R6.64], R22 ;  /* 0x0000001606007986 */ /* 0x0003e4000c101b04 */
.L_x_11869:
[----:B------:R-:W-:-:S13]  /*08e0*/  ISETP.GE.U32.AND P0, PT, R3, R2, PT ;  /* 0x000000020300720c */ /* 0x000fda0003f06070 */
[----:B------:R-:W-:Y:S05]  /*08f0*/  @P0 BRA `(.L_x_11871) ;  /* 0x0000000000340947 */ /* 0x000fea0003800000 */
[----:B01----:R-:W0:Y:S01]  /*0900*/  LDC.64 R6, c[0x0][0x398] ;  /* 0x0000e600ff067b82 */ /* 0x003e220000000a00 */
[----:B------:R-:W-:Y:S01]  /*0910*/  LEA R13, R0, R3, 0xa ;  /* 0x00000003000d7211 */ /* 0x000fe200078e50ff */
[----:B------:R-:W-:-:S04]  /*0920*/  VIADD R3, R3, 0x80 ;  /* 0x0000008003037836 */ /* 0x000fc80000000000 */
[----:B0-----:R-:W-:-:S05]  /*0930*/  IMAD.WIDE.U32 R6, R13, 0x8, R6 ;  /* 0x000000080d067825 */ /* 0x001fca00078e0006 */
[----:B------:R1:W-:Y:S02]  /*0940*/  STG.E.64 desc[UR4][R6.64], R14 ;  /* 0x0000000e06007986 */ /* 0x0003e4000c101b04 */
.L_x_11870:
        /* <DEDUP_REMOVED lines=8> */
.L_x_11871:
[----:B------:R-:W-:Y:S05]  /*09d0*/  BSYNC.RELIABLE B1 ;  /* 0x0000000000017941 */ /* 0x000fea0003800100 */
.L_x_11867:
[----:B------:R-:W-:-:S13]  /*09e0*/  ISETP.GE.U32.AND P0, PT, R3, R2, PT ;  /* 0x000000020300720c */ /* 0x000fda0003f06070 */
[----:B012---:R-:W0:Y:S01]  /*09f0*/  @!P0 LDC.64 R6, c[0x0][0x398] ;  /* 0x0000e600ff068b82 */ /* 0x007e220000000a00 */
[----:B------:R-:W-:Y:S01]  /*0a00*/  @!P0 LEA R11, R0, R3, 0xa ;  /* 0x00000003000b8211 */ /* 0x000fe200078e50ff */
[----:B------:R-:W-:-:S04]  /*0a10*/  @!P0 VIADD R3, R3, 0x80 ;  /* 0x0000008003038836 */ /* 0x000fc80000000000 */
[----:B0-----:R-:W-:-:S05]  /*0a20*/  @!P0 IMAD.WIDE.U32 R6, R11, 0x8, R6 ;  /* 0x000000080b068825 */ /* 0x001fca00078e0006 */
[----:B------:R2:W-:Y:S02]  /*0a30*/  @!P0 STG.E.64 desc[UR4][R6.64], R8 ;  /* 0x0000000806008986 */ /* 0x0005e4000c101b04 */
.L_x_11872:
[----:B------:R-:W-:Y:S05]  /*0a40*/  BSYNC.RECONVERGENT B0 ;  /* 0x0000000000007941 */ /* 0x000fea0003800200 */
.L_x_11866:
        /* <DEDUP_REMOVED lines=8> */
.L_x_11865:
[----:B------:R-:W0:Y:S01]  /*0ad0*/  S2R R9, SR_TID.X ;  /* 0x0000000000097919 */ /* 0x000e220000002100 */
[----:B------:R-:W1:Y:S01]  /*0ae0*/  LDC.64 R28, c[0x0][0x3a8] ;  /* 0x0000ea00ff1c7b82 */ /* 0x000e620000000a00 */
[----:B------:R-:W-:Y:S01]  /*0af0*/  IMAD.SHL.U32 R0, R0, 0x400, RZ ;  /* 0x0000040000007824 */ /* 0x000fe200078e00ff */
[----:B------:R-:W2:Y:S06]  /*0b00*/  LDCU.64 UR6, c[0x0][0x388] ;  /* 0x00007100ff0677ac */ /* 0x000eac0008000a00 */
[----:B------:R-:W3:Y:S01]  /*0b10*/  LDC.64 R2, c[0x0][0x3b0] ;  /* 0x0000ec00ff027b82 */ /* 0x000ee20000000a00 */
[----:B-1----:R-:W-:-:S04]  /*0b20*/  IMAD.WIDE.U32 R28, R0, 0x8, R28 ;  /* 0x00000008001c7825 */ /* 0x002fc800078e001c */
[----:B0-----:R-:W-:-:S04]  /*0b30*/  IMAD.WIDE.U32 R28, R9, 0x10, R28 ;  /* 0x00000010091c7825 */ /* 0x001fc800078e001c */
[----:B---3--:R-:W-:Y:S01]  /*0b40*/  IMAD.WIDE.U32 R2, R0, 0x8, R2 ;  /* 0x0000000800027825 */ /* 0x008fe200078e0002 */
[----:B------:R-:W2:Y:S04]  /*0b50*/  LDG.E.128 R4, desc[UR4][R28.64] ;  /* 0x000000041c047981 */ /* 0x000ea8000c1e1d00 */
[----:B------:R-:W3:Y:S01]  /*0b60*/  LDG.E.128 R16, desc[UR4][R28.64+0x800] ;  /* 0x000800041c107981 */ /* 0x000ee2000c1e1d00 */
[----:B------:R-:W-:-:S05]  /*0b70*/  IMAD.WIDE.U32 R2, R9, 0x10, R2 ;  /* 0x0000001009027825 */ /* 0x000fca00078e0002 */
[----:B------:R-:W4:Y:S04]  /*0b80*/  LDG.E.128 R8, desc[UR4][R2.64] ;  /* 0x0000000402087981 */ /* 0x000f28000c1e1d00 */
[----:B------:R-:W5:Y:S01]  /*0b90*/  LDG.E.128 R20, desc[UR4][R2.64+0x800] ;  /* 0x0008000402147981 */ /* 0x000f62000c1e1d00 */
[----:B--2---:R-:W-:Y:S02]  /*0ba0*/  DMUL R12, R4, UR6 ;  /* 0x00000006040c7c28 */ /* 0x004fe40008000000 */
[----:B------:R-:W-:Y:S01]  /*0bb0*/  DMUL R14, R6, UR6 ;  /* 0x00000006060e7c28 */ /* 0x000fe20008000000 */
[----:B------:R-:W2:Y:S05]  /*0bc0*/  LDG.E.128 R4, desc[UR4][R28.64+0x1000] ;  /* 0x001000041c047981 */ /* 0x000eaa000c1e1d00 */
[----:B----4-:R-:W-:-:S02]  /*0bd0*/  DMUL R8, R8, R12 ;  /* 0x0000000c08087228 */ /* 0x010fc40000000000 */
[----:B------:R-:W-:Y:S02]  /*0be0*/  DMUL R10, R10, R14 ;  /* 0x0000000e0a0a7228 */ /* 0x000fe40000000000 */
[----:B------:R-:W4:Y:S01]  /*0bf0*/  LDG.E.128 R12, desc[UR4][R2.64+0x1000] ;  /* 0x00100004020c7981 */ /* 0x000f22000c1e1d00 */
[----:B---3--:R-:W-:Y:S02]  /*0c00*/  DMUL R16, R16, UR6 ;  /* 0x0000000610107c28 */ /* 0x008fe40008000000 */
[----:B------:R-:W-:-:S06]  /*0c10*/  DMUL R24, R18, UR6 ;  /* 0x0000000612187c28 */ /* 0x000fcc0008000000 */
[----:B-----5:R-:W-:Y:S02]  /*0c20*/  DMUL R20, R20, R16 ;  /* 0x0000001014147228 */ /* 0x020fe40000000000 */
[----:B------:R0:W3:Y:S01]  /*0c30*/  LDG.E.128 R16, desc[UR4][R28.64+0x1800] ;  /* 0x001800041c107981 */ /* 0x0000e2000c1e1d00 */
[----:B------:R-:W-:-:S03]  /*0c40*/  DMUL R22, R22, R24 ;  /* 0x0000001816167228 */ /* 0x000fc60000000000 */
[----:B------:R1:W5:Y:S01]  /*0c50*/  LDG.E.128 R24, desc[UR4][R2.64+0x1800] ;  /* 0x0018000402187981 */ /* 0x000362000c1e1d00 */
[----:B0-----:R-:W1:Y:S02]  /*0c60*/  LDC.64 R28, c[0x0][0x398] ;  /* 0x0000e600ff1c7b82 */ /* 0x001e640000000a00 */
[----:B-1----:R-:W-:Y:S01]  /*0c70*/  IMAD.WIDE.U32 R2, R0, 0x8, R28 ;  /* 0x0000000800027825 */ /* 0x002fe200078e001c */
[----:B--2---:R-:W-:-:S08]  /*0c80*/  DMUL R4, R4, UR6 ;  /* 0x0000000604047c28 */ /* 0x004fd00008000000 */
[----:B----4-:R-:W-:Y:S02]  /*0c90*/  DMUL R12, R12, R4 ;  /* 0x000000040c0c7228 */ /* 0x010fe40000000000 */
[----:B------:R-:W0:Y:S01]  /*0ca0*/  S2R R4, SR_TID.X ;  /* 0x0000000000047919 */ /* 0x000e220000002100 */
[----:B------:R-:W-:Y:S02]  /*0cb0*/  DMUL R6, R6, UR6 ;  /* 0x0000000606067c28 */ /* 0x000fe40008000000 */
[----:B---3--:R-:W-:Y:S02]  /*0cc0*/  DMUL R16, R16, UR6 ;  /* 0x0000000610107c28 */ /* 0x008fe40008000000 */
[----:B------:R-:W-:-:S04]  /*0cd0*/  DMUL R18, R18, UR6 ;  /* 0x0000000612127c28 */ /* 0x000fc80008000000 */
[----:B------:R-:W-:Y:S02]  /*0ce0*/  DMUL R14, R14, R6 ;  /* 0x000000060e0e7228 */ /* 0x000fe40000000000 */
[----:B-----5:R-:W-:Y:S02]  /*0cf0*/  DMUL R24, R24, R16 ;  /* 0x0000001018187228 */ /* 0x020fe40000000000 */
[----:B------:R-:W-:Y:S01]  /*0d00*/  DMUL R26, R26, R18 ;  /* 0x000000121a1a7228 */ /* 0x000fe20000000000 */
[----:B0-----:R-:W-:-:S05]  /*0d10*/  IMAD.WIDE.U32 R2, R4, 0x10, R2 ;  /* 0x0000001004027825 */ /* 0x001fca00078e0002 */
[----:B------:R-:W-:Y:S04]  /*0d20*/  STG.E.128 desc[UR4][R2.64], R8 ;  /* 0x0000000802007986 */ /* 0x000fe8000c101d04 */
[----:B------:R-:W-:Y:S04]  /*0d30*/  STG.E.128 desc[UR4][R2.64+0x800], R20 ;  /* 0x0008001402007986 */ /* 0x000fe8000c101d04 */
[----:B------:R-:W-:Y:S04]  /*0d40*/  STG.E.128 desc[UR4][R2.64+0x1000], R12 ;  /* 0x0010000c02007986 */ /* 0x000fe8000c101d04 */
[----:B------:R-:W-:Y:S01]  /*0d50*/  STG.E.128 desc[UR4][R2.64+0x1800], R24 ;  /* 0x0018001802007986 */ /* 0x000fe2000c101d04 */
[----:B------:R-:W-:Y:S05]  /*0d60*/  EXIT ;  /* 0x000000000000794d */ /* 0x000fea0003800000 */
.L_x_11873:
        /* <DEDUP_REMOVED lines=9> */
.L_x_23914:


//--------------------- .text._ZN2at6native29vectorized_elementwise_kernelILi4EZZZNS0_54_GLOBAL__N__d8c5977b_16_LinearAlgebra_cu_35b291db_316116addr_kernel_cudaERNS_14TensorIteratorERKN3c106ScalarES8_ENKUlvE_clEvENKUlvE4_clEvEUldddE_St5arrayIPcLm4EEEEviT0_T1_ --------------------------
	.section	.text._ZN2at6native29vectorized_elementwise_kernelILi4EZZZNS0_54_GLOBAL__N__d8c5977b_16_LinearAlgebra_cu_35b291db_316116addr_kernel_cudaERNS_14TensorIteratorERKN3c106ScalarES8_ENKUlvE_clEvENKUlvE4_clEvEUldddE_St5arrayIPcLm4EEEEviT0_T1_,"ax",@progbits
	.align	128
        .global         _ZN2at6native29vectorized_elementwise_kernelILi4EZZZNS0_54_GLOBAL__N__d8c5977b_16_LinearAlgebra_cu_35b291db_316116addr_kernel_cudaERNS_14TensorIteratorERKN3c106ScalarES8_ENKUlvE_clEvENKUlvE4_clEvEUldddE_St5arrayIPcLm4EEEEviT0_T1_
        .type           _ZN2at6native29vectorized_elementwise_kernelILi4EZZZNS0_54_GLOBAL__N__d8c5977b_16_LinearAlgebra_cu_35b291db_316116addr_kernel_cudaERNS_14TensorIteratorERKN3c106ScalarES8_ENKUlvE_clEvENKUlvE4_clEvEUldddE_St5arrayIPcLm4EEEEviT0_T1_,@function
        .size           _ZN2at6native29vectorized_elementwise_kernelILi4EZZZNS0_54_GLOBAL__N__d8c5977b_16_LinearAlgebra_cu_35b291db_316116addr_kernel_cudaERNS_14TensorIteratorERKN3c106ScalarES8_ENKUlvE_clEvENKUlvE4_clEvEUldddE_St5arrayIPcLm4EEEEviT0_T1_,(.L_x_23915 - _ZN2at6native29vectorized_elementwise_kernelILi4EZZZNS0_54_GLOBAL__N__d8c5977b_16_LinearAlgebra_cu_35b291db_316116addr_kernel_cudaERNS_14TensorIteratorERKN3c106ScalarES8_ENKUlvE_clEvENKUlvE4_clEvEUldddE_St5arrayIPcLm4EEEEviT0_T1_)
        .other          _ZN2at6native29vectorized_elementwise_kernelILi4EZZZNS0_54_GLOBAL__N__d8c5977b_16_LinearAlgebra_cu_35b291db_316116addr_kernel_cudaERNS_14TensorIteratorERKN3c106ScalarES8_ENKUlvE_clEvENKUlvE4_clEvEUldddE_St5arrayIPcLm4EEEEviT0_T1_,@"STO_CUDA_ENTRY STV_DEFAULT"
_ZN2at6native29vectorized_elementwise_kernelILi4EZZZNS0_54_GLOBAL__N__d8c5977b_16_LinearAlgebra_cu_35b291db_316116addr_kernel_cudaERNS_14TensorIteratorERKN3c106ScalarES8_ENKUlvE_clEvENKUlvE4_clEvEUldddE_St5arrayIPcLm4EEEEviT0_T1_:
.text._ZN2at6native29vectorized_elementwise_kernelILi4EZZZNS0_54_GLOBAL__N__d8c5977b_16_LinearAlgebra_cu_35b291db_316116addr_kernel_cudaERNS_14TensorIteratorERKN3c106ScalarES8_ENKUlvE_clEvENKUlvE4_clEvEUldddE_St5arrayIPcLm4EEEEviT0_T1_:
        /* <DEDUP_REMOVED lines=26> */
[----:B------:R-:W2:Y:S01]  /*01a0*/  @!P1 LDG.E.64 R8, desc[UR4][R20.64] ;  /* 0x0000000414089981 */ /* 0x000ea2000c1e1b00 */
[----:B0-----:R-:W-:Y:S01]  /*01b0*/  @!P1 IMAD.WIDE.U32 R22, R23, 0x8, R6 ;  /* 0x0000000817169825 */ /* 0x001fe200078e0006 */
[----:B------:R-:W-:Y:S02]  /*01c0*/  CS2R R6, SRZ ;  /* 0x0000000000067805 */ /* 0x000fe4000001ff00 */
[----:B------:R-:W3:Y:S04]  /*01d0*/  @!P0 LDG.E.64 R16, desc[UR4][R14.64] ;  /* 0x000000040e108981 */ /* 0x000ee8000c1e1b00 */
        /* <DEDUP_REMOVED lines=15> */
[----:B------:R-:W4:Y:S07]  /*02d0*/  @!P1 LDG.E.64 R22, desc[UR4][R20.64] ;  /* 0x0000000414169981 */ /* 0x000f2e000c1e1b00 */
[----:B------:R-:W-:Y:S01]  /*02e0*/  @!P3 LEA R15, R0, R5, 0xa ;  /* 0x00000005000fb211 */ /* 0x000fe200078e50ff */
[----:B------:R-:W-:Y:S01]  /*02f0*/  @!P3 VIADD R5, R5, 0x80 ;  /* 0x000000800505b836 */ /* 0x000fe20000000000 */
[----:B------:R-:W0:Y:S04]  /*0300*/  @!P3 LDC.64 R30, c[0x0][0x3b0] ;  /* 0x0000ec00ff1ebb82 */ /* 0x000e280000000a00 */
[----:B------:R-:W-:Y:S01]  /*0310*/  ISETP.GE.U32.AND P4, PT, R5, R2, PT ;  /* 0x000000020500720c */ /* 0x000fe20003f86070 */
[----:B-----5:R-:W-:Y:S01]  /*0320*/  @!P1 IMAD.WIDE.U32 R28, R19, 0x8, R28 ;  /* 0x00000008131c9825 */ /* 0x020fe200078e001c */
[----:B------:R-:W-:-:S03]  /*0330*/  CS2R R18, SRZ ;  /* 0x0000000000127805 */ /* 0x000fc6000001ff00 */
[----:B------:R-:W-:-:S03]  /*0340*/  @!P2 IMAD.WIDE.U32 R34, R13, 0x8, R34 ;  /* 0x000000080d22a825 */ /* 0x000fc600078e0022 */
[----:B------:R-:W5:Y:S01]  /*0350*/  @!P1 LDG.E.64 R18, desc[UR4][R28.64] ;  /* 0x000000041c129981 */ /* 0x000f62000c1e1b00 */
[----:B0-----:R-:W-:Y:S01]  /*0360*/  @!P2 IMAD.WIDE.U32 R26, R13, 0x8, R26 ;  /* 0x000000080d1aa825 */ /* 0x001fe200078e001a */
[----:B------:R-:W-:-:S03]  /*0370*/  CS2R R12, SRZ ;  /* 0x00000000000c7805 */ /* 0x000fc6000001ff00 */
[----:B------:R-:W0:Y:S03]  /*0380*/  @!P4 LDC.64 R24, c[0x0][0x3a8] ;  /* 0x0000ea00ff18cb82 */ /* 0x000e260000000a00 */
[----:B------:R0:W5:Y:S05]  /*0390*/  @!P2 LDG.E.64 R12, desc[UR4][R26.64] ;  /* 0x000000041a0ca981 */ /* 0x00016a000c1e1b00 */
[----:B0-----:R-:W0:Y:S01]  /*03a0*/  @!P4 LDC.64 R26, c[0x0][0x3b0] ;  /* 0x0000ec00ff1acb82 */ /* 0x001e220000000a00 */
[----:B------:R-:W-:-:S05]  /*03b0*/  @!P4 LEA R29, R0, R5, 0xa ;  /* 0x00000005001dc211 */ /* 0x000fca00078e50ff */
[----:B------:R-:W-:Y:S01]  /*03c0*/  @!P4 IMAD.WIDE.U32 R24, R29, 0x8, R24 ;  /* 0x000000081d18c825 */ /* 0x000fe200078e0018 */
[----:B------:R-:W-:-:S03]  /*03d0*/  CS2R R20, SRZ ;  /* 0x0000000000147805 */ /* 0x000fc6000001ff00 */
[----:B0-----:R-:W-:Y:S01]  /*03e0*/  @!P4 IMAD.WIDE.U32 R26, R29, 0x8, R26 ;  /* 0x000000081d1ac825 */ /* 0x001fe200078e001a */
[----:B------:R-:W-:-:S06]  /*03f0*/  CS2R R28, SRZ ;  /* 0x00000000001c7805 */ /* 0x000fcc000001ff00 */
[----:B------:R-:W5:Y:S01]  /*0400*/  @!P4 LDG.E.64 R28, desc[UR4][R26.64] ;  /* 0x000000041a1cc981 */ /* 0x000f62000c1e1b00 */
[----:B------:R-:W-:Y:S01]  /*0410*/  @!P3 IMAD.WIDE.U32 R30, R15, 0x8, R30 ;  /* 0x000000080f1eb825 */ /* 0x000fe200078e001e */
[----:B-1----:R-:W-:Y:S02]  /*0420*/  DMUL R10, R10, UR6 ;  /* 0x000000060a0a7c28 */ /* 0x002fe40008000000 */
[----:B--2---:R-:W-:-:S06]  /*0430*/  DMUL R8, R8, UR6 ;  /* 0x0000000608087c28 */ /* 0x004fcc0008000000 */
[----:B---3--:R-:W-:Y:S02]  /*0440*/  DMUL R16, R10, R16 ;  /* 0x000000100a107228 */ /* 0x008fe40000000000 */
[----:B------:R-:W0:Y:S01]  /*0450*/  @!P3 LDC.64 R10, c[0x0][0x3a8] ;  /* 0x0000ea00ff0abb82 */ /* 0x000e220000000a00 */
[----:B----4-:R-:W-:Y:S01]  /*0460*/  DMUL R6, R8, R6 ;  /* 0x0000000608067228 */ /* 0x010fe20000000000 */
[----:B------:R-:W-:-:S06]  /*0470*/  CS2R R8, SRZ ;  /* 0x0000000000087805 */ /* 0x000fcc000001ff00 */
[----:B------:R-:W2:Y:S01]  /*0480*/  @!P2 LDG.E.64 R8, desc[UR4][R34.64] ;  /* 0x000000042208a981 */ /* 0x000ea2000c1e1b00 */
[----:B0-----:R-:W-:Y:S01]  /*0490*/  @!P3 IMAD.WIDE.U32 R32, R15, 0x8, R10 ;  /* 0x000000080f20b825 */ /* 0x001fe200078e000a */
[----:B------:R-:W-:Y:S02]  /*04a0*/  CS2R R10, SRZ ;  /* 0x00000000000a7805 */ /* 0x000fe4000001ff00 */
[----:B------:R-:W-:Y:S02]  /*04b0*/  CS2R R14, SRZ ;  /* 0x00000000000e7805 */ /* 0x000fe4000001ff00 */
[----:B------:R-:W3:Y:S04]  /*04c0*/  @!P3 LDG.E.64 R20, desc[UR4][R32.64] ;  /* 0x000000042014b981 */ /* 0x000ee8000c1e1b00 */
[----:B------:R0:W4:Y:S04]  /*04d0*/  @!P4 LDG.E.64 R10, desc[UR4][R24.64] ;  /* 0x00000004180ac981 */ /* 0x000128000c1e1b00 */
[----:B------:R1:W3:Y:S01]  /*04e0*/  @!P3 LDG.E.64 R14, desc[UR4][R30.64] ;  /* 0x000000041e0eb981 */ /* 0x0002e2000c1e1b00 */
[----:B------:R-:W-:-:S05]  /*04f0*/  @!P4 VIADD R5, R5, 0x80 ;  /* 0x000000800505c836 */ /* 0x000fca0000000000 */
[----:B------:R-:W-:Y:S01]  /*0500*/  ISETP.GE.U32.AND P2, PT, R5, R2, PT ;  /* 0x000000020500720c */ /* 0x000fe20003f46070 */
[----:B------:R-:W-:-:S12]  /*0510*/  DMUL R22, R22, UR6 ;  /* 0x0000000616167c28 */ /* 0x000fd80008000000 */
[----:B------:R-:W-:Y:S01]  /*0520*/  @!P2 LEA R4, R0, R5, 0xa ;  /* 0x000000050004a211 */ /* 0x000fe200078e50ff */
[----:B------:R-:W-:Y:S01]  /*0530*/  @!P2 VIADD R5, R5, 0x80 ;  /* 0x000000800505a836 */ /* 0x000fe20000000000 */
[----:B0-----:R-:W0:Y:S04]  /*0540*/  @!P2 LDC.64 R24, c[0x0][0x3b0] ;  /* 0x0000ec00ff18ab82 */ /* 0x001e280000000a00 */
[----:B------:R-:W-:Y:S01]  /*0550*/  ISETP.GE.U32.AND P1, PT, R5, R2, PT ;  /* 0x000000020500720c */ /* 0x000fe20003f26070 */
[----:B-----5:R-:W-:-:S12]  /*0560*/  DMUL R18, R22, R18 ;  /* 0x0000001216127228 */ /* 0x020fd80000000000 */
[----:B------:R-:W-:Y:S02]  /*0570*/  @!P1 LEA R5, R0, R5, 0xa ;  /* 0x0000000500059211 */ /* 0x000fe400078e50ff */
[----:B------:R-:W-:Y:S02]  /*0580*/  CS2R R26, SRZ ;  /* 0x00000000001a7805 */ /* 0x000fe4000001ff00 */
[----:B-1----:R-:W-:Y:S01]  /*0590*/  CS2R R30, SRZ ;  /* 0x00000000001e7805 */ /* 0x002fe2000001ff00 */
[----:B0-----:R-:W-:-:S05]  /*05a0*/  @!P2 IMAD.WIDE.U32 R24, R4, 0x8, R24 ;  /* 0x000000080418a825 */ /* 0x001fca00078e0018 */
[----:B------:R-:W5:Y:S01]  /*05b0*/  @!P2 LDG.E.64 R30, desc[UR4][R24.64] ;  /* 0x00000004181ea981 */ /* 0x000f62000c1e1b00 */
[----:B--2---:R-:W-:Y:S01]  /*05c0*/  DMUL R22, R8, UR6 ;  /* 0x0000000608167c28 */ /* 0x004fe20008000000 */
[----:B------:R-:W0:Y:S07]  /*05d0*/  @!P2 LDC.64 R8, c[0x0][0x3a8] ;  /* 0x0000ea00ff08ab82 */ /* 0x000e2e0000000a00 */
[----:B------:R-:W-:Y:S01]  /*05e0*/  DMUL R22, R22, R12 ;  /* 0x0000000c16167228 */ /* 0x000fe20000000000 */
[----:B------:R-:W1:Y:S01]  /*05f0*/  @!P1 LDC.64 R12, c[0x0][0x3a8] ;  /* 0x0000ea00ff0c9b82 */ /* 0x000e620000000a00 */
[----:B----4-:R-:W-:-:S08]  /*0600*/  DMUL R10, R10, UR6 ;  /* 0x000000060a0a7c28 */ /* 0x010fd00008000000 */
[----:B------:R-:W-:Y:S01]  /*0610*/  DMUL R10, R10, R28 ;  /* 0x0000001c0a0a7228 */ /* 0x000fe20000000000 */
[----:B-1----:R-:W-:Y:S02]  /*0620*/  @!P1 IMAD.WIDE.U32 R28, R5, 0x8, R12 ;  /* 0x00000008051c9825 */ /* 0x002fe400078e000c */
[----:B------:R-:W1:Y:S01]  /*0630*/  @!P1 LDC.64 R12, c[0x0][0x3b0] ;  /* 0x0000ec00ff0c9b82 */ /* 0x000e620000000a00 */
[----:B---3--:R-:W-:Y:S01]  /*0640*/  DMUL R20, R20, UR6 ;  /* 0x0000000614147c28 */ /* 0x008fe20008000000 */
[----:B0-----:R-:W-:Y:S01]  /*0650*/  @!P2 IMAD.WIDE.U32 R8, R4, 0x8, R8 ;  /* 0x000000080408a825 */ /* 0x001fe200078e0008 */
[----:B------:R-:W2:Y:S06]  /*0660*/  @!P1 LDG.E.64 R26, desc[UR4][R28.64] ;  /* 0x000000041c1a9981 */ /* 0x000eac000c1e1b00 */
[----:B------:R-:W-:Y:S01]  /*0670*/  DMUL R14, R20, R14 ;  /* 0x0000000e140e7228 */ /* 0x000fe20000000000 */
[----:B------:R-:W-:-:S06]  /*0680*/  CS2R R20, SRZ ;  /* 0x0000000000147805 */ /* 0x000fcc000001ff00 */
[----:B------:R0:W3:Y:S01]  /*0690*/  @!P2 LDG.E.64 R20, desc[UR4][R8.64] ;  /* 0x000000040814a981 */ /* 0x0000e2000c1e1b00 */
[----:B-1----:R-:W-:Y:S01]  /*06a0*/  @!P1 IMAD.WIDE.U32 R12, R5, 0x8, R12 ;  /* 0x00000008050c9825 */ /* 0x002fe200078e000c */
[----:B------:R-:W-:Y:S01]  /*06b0*/  CS2R R4, SRZ ;  /* 0x0000000000047805 */ /* 0x000fe2000001ff00 */
[----:B0-----:R-:W0:Y:S05]  /*06c0*/  @!P0 LDC.64 R8, c[0x0][0x398] ;  /* 0x0000e600ff088b82 */ /* 0x001e2a0000000a00 */
[----:B------:R-:W4:Y:S01]  /*06d0*/  @!P1 LDG.E.64 R4, desc[UR4][R12.64] ;  /* 0x000000040c049981 */ /* 0x000f22000c1e1b00 */
        /* <DEDUP_REMOVED lines=10> */
[----:B-----5:R-:W-:Y:S02]  /*0780*/  DMUL R30, R20, R30 ;  /* 0x0000001e141e7228 */ /* 0x020fe40000000000 */
[----:B----4-:R-:W-:Y:S01]  /*0790*/  DMUL R4, R26, R4 ;  /* 0x000000041a047228 */ /* 0x010fe20000000000 */
        /* <DEDUP_REMOVED lines=13> */
.L_x_11877:
[----:B------:R-:W-:-:S13]  /*0870*/  ISETP.GE.U32.AND P0, PT, R3, R2, PT ;  /* 0x000000020300720c */ /* 0x000fda0003f06070 */
[----:B------:R-:W-:Y:S05]  /*0880*/  @P0 BRA `(.L_x_11879) ;  /* 0x0000000000300947 */ /* 0x000fea0003800000 */
[----:B0-----:R-:W0:Y:S01]  /*0890*/  LDC.64 R6, c[0x0][0x398] ;  /* 0x0000e600ff067b82 */ /* 0x001e220000000a00 */
[----:B------:R-:W-:Y:S01]  /*08a0*/  LEA R9, R0, R3, 0xa ;  /* 0x0000000300097211 */ /* 0x000fe200078e50ff */
[----:B------:R-:W-:-:S04]  /*08b0*/  VIADD R3, R3, 0x80 ;  /* 0x0000008003037836 */ /* 0x000fc80000000000 */
[----:B0-----:R-:W-:-:S05]  /*08c0*/  IMAD.WIDE.U32 R6, R9, 0x8, R6 ;  /* 0x0000000809067825 */ /* 0x001fca00078e0006 */
[----:B------:R1:W-:Y:S02]  /*08d0*/  STG.E.64 desc[UR4][R6.64], R22 ;  /* 0x0000001606007986 */ /* 0x0003e4000c101b04 */
.L_x_11878:
[----:B------:R-:W-:-:S13]  /*08e0*/  ISETP.GE.U32.AND P0, PT, R3, R2, PT ;  /* 0x000000020300720c */ /* 0x000fda0003f06070 */
[----:B------:R-:W-:Y:S05]  /*08f0*/  @P0 BRA `(.L_x_11880) ;  /* 0x0000000000340947 */ /* 0x000fea0003800000 */
[----:B01----:R-:W0:Y:S01]  /*0900*/  LDC.64 R6, c[0x0][0x398] ;  /* 0x0000e600ff067b82 */ /* 0x003e220000000a00 */
[----:B------:R-:W-:Y:S01]  /*0910*/  LEA R9, R0, R3, 0xa ;  /* 0x0000000300097211 */ /* 0x000fe200078e50ff */
[----:B------:R-:W-:-:S04]  /*0920*/  VIADD R3, R3, 0x80 ;  /* 0x0000008003037836 */ /* 0x000fc80000000000 */
[----:B0-----:R-:W-:-:S05]  /*0930*/  IMAD.WIDE.U32 R6, R9, 0x8, R6 ;  /* 0x0000000809067825 */ /* 0x001fca00078e0006 */
[----:B------:R1:W-:Y:S02]  /*0940*/  STG.E.64 desc[UR4][R6.64], R14 ;  /* 0x0000000e06007986 */ /* 0x0003e4000c101b04 */
.L_x_11879:
        /* <DEDUP_REMOVED lines=8> */
.L_x_11880:
[----:B------:R-:W-:Y:S05]  /*09d0*/  BSYNC.RELIABLE B1 ;  /* 0x0000000000017941 */ /* 0x000fea0003800100 */
.L_x_11876:
[----:B------:R-:W-:-:S13]  /*09e0*/  ISETP.GE.U32.AND P0, PT, R3, R2, PT ;  /* 0x000000020300720c */ /* 0x000fda0003f06070 */
[----:B012---:R-:W0:Y:S01]  /*09f0*/  @!P0 LDC.64 R6, c[0x0][0x398] ;  /* 0x0000e600ff068b82 */ /* 0x007e220000000a00 */
[----:B------:R-:W-:Y:S01]  /*0a00*/  @!P0 LEA R9, R0, R3, 0xa ;  /* 0x0000000300098211 */ /* 0x000fe200078e50ff */
[----:B------:R-:W-:-:S04]  /*0a10*/  @!P0 VIADD R3, R3, 0x80 ;  /* 0x0000008003038836 */ /* 0x000fc80000000000 */
[----:B0-----:R-:W-:-:S05]  /*0a20*/  @!P0 IMAD.WIDE.U32 R6, R9, 0x8, R6 ;  /* 0x0000000809068825 */ /* 0x001fca00078e0006 */
[----:B------:R2:W-:Y:S02]  /*0a30*/  @!P0 STG.E.64 desc[UR4][R6.64], R30 ;  /* 0x0000001e06008986 */ /* 0x0005e4000c101b04 */
.L_x_11881:
[----:B------:R-:W-:Y:S05]  /*0a40*/  BSYNC.RECONVERGENT B0 ;  /* 0x0000000000007941 */ /* 0x000fea0003800200 */
.L_x_11875:
        /* <DEDUP_REMOVED lines=8> */
.L_x_11874:
        /* <DEDUP_REMOVED lines=11> */
[----:B------:R-:W4:Y:S01]  /*0b80*/  LDG.E.ENL2.256 R24, R20, desc[UR4][R32.64+0x1000] ;  /* 0xfe0080042014797e */ /* 0x000f220008121918 */
[----:B--2---:R-:W-:Y:S02]  /*0b90*/  DMUL R12, R12, UR6 ;  /* 0x000000060c0c7c28 */ /* 0x004fe40008000000 */
[----:B------:R-:W-:-:S06]  /*0ba0*/  DMUL R2, R14, UR6 ;  /* 0x000000060e027c28 */ /* 0x000fcc0008000000 */
[----:B---3--:R-:W-:Y:S02]  /*0bb0*/  DMUL R8, R8, R12 ;  /* 0x0000000c08087228 */ /* 0x008fe40000000000 */
[----:B------:R-:W2:Y:S01]  /*0bc0*/  LDG.E.ENL2.256 R16, R12, desc[UR4][R34.64+0x1000] ;  /* 0xfe008004220c797e */ /* 0x000ea20008121910 */
[----:B------:R-:W-:Y:S02]  /*0bd0*/  DMUL R28, R28, UR6 ;  /* 0x000000061c1c7c28 */ /* 0x000fe40008000000 */
[----:B------:R-:W-:Y:S01]  /*0be0*/  DMUL R10, R10, R2 ;  /* 0x000000020a0a7228 */ /* 0x000fe20000000000 */
[----:B------:R-:W0:Y:S05]  /*0bf0*/  LDC.64 R2, c[0x0][0x398] ;  /* 0x0000e600ff027b82 */ /* 0x000e2a0000000a00 */
[----:B------:R-:W-:-:S02]  /*0c00*/  DMUL R4, R4, R28 ;  /* 0x0000001c04047228 */ /* 0x000fc40000000000 */
[----:B------:R-:W1:Y:S01]  /*0c10*/  S2R R29, SR_TID.X ;  /* 0x00000000001d7919 */ /* 0x000e620000002100 */
[----:B------:R-:W-:-:S08]  /*0c20*/  DMUL R30, R30, UR6 ;  /* 0x000000061e1e7c28 */ /* 0x000fd00008000000 */
[----:B------:R-:W-:Y:S01]  /*0c30*/  DMUL R6, R6, R30 ;  /* 0x0000001e06067228 */ /* 0x000fe20000000000 */
[----:B0-----:R-:W-:-:S04]  /*0c40*/  IMAD.WIDE.U32 R2, R0, 0x8, R2 ;  /* 0x0000000800027825 */ /* 0x001fc800078e0002 */
[----:B-1----:R-:W-:-:S05]  /*0c50*/  IMAD.WIDE.U32 R2, R29, 0x20, R2 ;  /* 0x000000201d027825 */ /* 0x002fca00078e0002 */
[----:B------:R-:W-:Y:S01]  /*0c60*/  STG.E.ENL2.256 desc[UR4][R2.64], R8, R4 ;  /* 0xf80000080204797f */ /* 0x000fe2000f121804 */
[----:B--2---:R-:W-:Y:S02]  /*0c70*/  DMUL R12, R12, UR6 ;  /* 0x000000060c0c7c28 */ /* 0x004fe40008000000 */
[----:B------:R-:W-:Y:S02]  /*0c80*/  DMUL R14, R14, UR6 ;  /* 0x000000060e0e7c28 */ /* 0x000fe40008000000 */
[----:B------:R-:W-:Y:S02]  /*0c90*/  DMUL R16, R16, UR6 ;  /* 0x0000000610107c28 */ /* 0x000fe40008000000 */
[----:B------:R-:W-:Y:S02]  /*0ca0*/  DMUL R18, R18, UR6 ;  /* 0x0000000612127c28 */ /* 0x000fe40008000000 */
[----:B----4-:R-:W-:Y:S02]  /*0cb0*/  DMUL R20, R20, R12 ;  /* 0x0000000c14147228 */ /* 0x010fe40000000000 */
[----:B------:R-:W-:-:S02]  /*0cc0*/  DMUL R22, R22, R14 ;  /* 0x0000000e16167228 */ /* 0x000fc40000000000 */
[----:B------:R-:W-:Y:S02]  /*0cd0*/  DMUL R16, R24, R16 ;  /* 0x0000001018107228 */ /* 0x000fe40000000000 */
[----:B------:R-:W-:-:S07]  /*0ce0*/  DMUL R18, R26, R18 ;  /* 0x000000121a127228 */ /* 0x000fce0000000000 */
[----:B------:R-:W-:Y:S01]  /*0cf0*/  STG.E.ENL2.256 desc[UR4][R2.64+0x1000], R20, R16 ;  /* 0xf80080140210797f */ /* 0x000fe2000f121804 */
[----:B------:R-:W-:Y:S05]  /*0d00*/  EXIT ;  /* 0x000000000000794d */ /* 0x000fea0003800000 */
.L_x_11882:
        /* <DEDUP_REMOVED lines=15> */
.L_x_23915:


//--------------------- .text._ZN2at6native29vectorized_elementwise_kernelILi8EZZZNS0_54_GLOBAL__N__d8c5977b_16_LinearAlgebra_cu_35b291db_316116addr_kernel_cudaERNS_14TensorIteratorERKN3c106ScalarES8_ENKUlvE_clEvENKUlvE4_clEvEUldddE_St5arrayIPcLm4EEEEviT0_T1_ --------------------------
	.section	.text._ZN2at6native29vectorized_elementwise_kernelILi8EZZZNS0_54_GLOBAL__N__d8c5977b_16_LinearAlgebra_cu_35b291db_316116addr_kernel_cudaERNS_14TensorIteratorERKN3c106ScalarES8_ENKUlvE_clEvENKUlvE4_clEvEUldddE_St5arrayIPcLm4EEEEviT0_T1_,"ax",@progbits
	.align	128
        .global         _ZN2at6native29vectorized_elementwise_kernelILi8EZZZNS0_54_GLOBAL__N__d8c5977b_16_LinearAlgebra_cu_35b291db_316116addr_kernel_cudaERNS_14TensorIteratorERKN3c106ScalarES8_ENKUlvE_clEvENKUlvE4_clEvEUldddE_St5arrayIPcLm4EEEEviT0_T1_
        .type           _ZN2at6native29vectorized_elementwise_kernelILi8EZZZNS0_54_GLOBAL__N__d8c5977b_16_LinearAlgebra_cu_35b291db_316116addr_kernel_cudaERNS_14TensorIteratorERKN3c106ScalarES8_ENKUlvE_clEvENKUlvE4_clEvEUldddE_St5arrayIPcLm4EEEEviT0_T1_,@function
        .size           _ZN2at6native29vectorized_elementwise_kernelILi8EZZZNS0_54_GLOBAL__N__d8c5977b_16_LinearAlgebra_cu_35b291db_316116addr_kernel_cudaERNS_14TensorIteratorERKN3c106ScalarES8_ENKUlvE_clEvENKUlvE4_clEvEUldddE_St5arrayIPcLm4EEEEviT0_T1_,(.L_x_23916 - _ZN2at6native29vectorized_elementwise_kernelILi8EZZZNS0_54_GLOBAL__N__d8c5977b_16_LinearAlgebra_cu_35b291db_316116addr_kernel_cudaERNS_14TensorIteratorERKN3c106ScalarES8_ENKUlvE_clEvENKUlvE4_clEvEUldddE_St5arrayIPcLm4EEEEviT0_T1_)
        .other          _ZN2at6native29vectorized_elementwise_kernelILi8EZZZNS0_54_GLOBAL__N__d8c5977b_16_LinearAlgebra_cu_35b291db_316116addr_kernel_cudaERNS_14TensorIteratorERKN3c106ScalarES8_ENKUlvE_clEvENKUlvE4_clEvEUldddE_St5arrayIPcLm4EEEEviT0_T1_,@"STO_CUDA_ENTRY STV_DEFAULT"
_ZN2at6native29vectorized_elementwise_kernelILi8EZZZNS0_54_GLOBAL__N__d8c5977b_16_LinearAlgebra_cu_35b291db_316116addr_kernel_cudaERNS_14TensorIteratorERKN3c106ScalarES8_ENKUlvE_clEvENKUlvE4_clEvEUldddE_St5arrayIPcLm4EEEEviT0_T1_:
.text._ZN2at6native29vectorized_elementwise_kernelILi8EZZZNS0_54_GLOBAL__N__d8c5977b_16_LinearAlgebra_cu_35b291db_316116addr_kernel_cudaERNS_14TensorIteratorERKN3c106ScalarES8_ENKUlvE_clEvENKUlvE4_clEvEUldddE_St5arrayIPcLm4EEEEviT0_T1_:
        /* <DEDUP_REMOVED lines=135> */
.L_x_11886:
[----:B------:R-:W-:-:S13]  /*0870*/  ISETP.GE.U32.AND P0, PT, R3, R2, PT ;  /* 0x000000020300720c */ /* 0x000fda0003f06070 */
[----:B------:R-:W-:Y:S05]  /*0880*/  @P0 BRA `(.L_x_11888) ;  /* 0x0000000000300947 */ /* 0x000fea0003800000 */
[----:B0-----:R-:W0:Y:S01]  /*0890*/  LDC.64 R6, c[0x0][0x398] ;  /* 0x0000e600ff067b82 */ /* 0x001e220000000a00 */
[----:B------:R-:W-:Y:S01]  /*08a0*/  LEA R9, R0, R3, 0xa ;  /* 0x0000000300097211 */ /* 0x000fe200078e50ff */
[----:B------:R-:W-:-:S04]  /*08b0*/  VIADD R3, R3, 0x80 ;  /* 0x0000008003037836 */ /* 0x000fc80000000000 */
[----:B0-----:R-:W-:-:S05]  /*08c0*/  IMAD.WIDE.U32 R6, R9, 0x8, R6 ;  /* 0x0000000809067825 */ /* 0x001fca00078e0006 */
[----:B------:R1:W-:Y:S02]  /*08d0*/  STG.E.64 desc[UR4][R6.64], R22 ;  /* 0x0000001606007986 */ /* 0x0003e4000c101b04 */
.L_x_11887:
[----:B------:R-:W-:-:S13]  /*08e0*/  ISETP.GE.U32.AND P0, PT, R3, R2, PT ;  /* 0x000000020300720c */ /* 0x000fda0003f06070 */
[----:B------:R-:W-:Y:S05]  /*08f0*/  @P0 BRA `(.L_x_11889) ;  /* 0x0000000000340947 */ /* 0x000fea0003800000 */
[----:B01----:R-:W0:Y:S01]  /*0900*/  LDC.64 R6, c[0x0][0x398] ;  /* 0x0000e600ff067b82 */ /* 0x003e220000000a00 */
[----:B------:R-:W-:Y:S01]  /*0910*/  LEA R9, R0, R3, 0xa ;  /* 0x0000000300097211 */ /* 0x000fe200078e50ff */
[----:B------:R-:W-:-:S04]  /*0920*/  VIADD R3, R3, 0x80 ;  /* 0x0000008003037836 */ /* 0x000fc80000000000 */
[----:B0-----:R-:W-:-:S05]  /*0930*/  IMAD.WIDE.U32 R6, R9, 0x8, R6 ;  /* 0x0000000809067825 */ /* 0x001fca00078e0006 */
[----:B------:R1:W-:Y:S02]  /*0940*/  STG.E.64 desc[UR4][R6.64], R14 ;  /* 0x0000000e06007986 */ /* 0x0003e4000c101b04 */
.L_x_11888:
        /* <DEDUP_REMOVED lines=8> */
.L_x_11889:
[----:B------:R-:W-:Y:S05]  /*09d0*/  BSYNC.RELIABLE B1 ;  /* 0x0000000000017941 */ /* 0x000fea0003800100 */
.L_x_11885:
[----:B------:R-:W-:-:S13]  /*09e0*/  ISETP.GE.U32.AND P0, PT, R3, R2, PT ;  /* 0x000000020300720c */ /* 0x000fda0003f06070 */
[----:B012---:R-:W0:Y:S01]  /*09f0*/  @!P0 LDC.64 R6, c[0x0][0x398] ;  /* 0x0000e600ff068b82 */ /* 0x007e220000000a00 */
[----:B------:R-:W-:Y:S01]  /*0a00*/  @!P0 LEA R9, R0, R3, 0xa ;  /* 0x0000000300098211 */ /* 0x000fe200078e50ff */
[----:B------:R-:W-:-:S04]  /*0a10*/  @!P0 VIADD R3, R3, 0x80 ;  /* 0x0000008003038836 */ /* 0x000fc80000000000 */
[----:B0-----:R-:W-:-:S05]  /*0a20*/  @!P0 IMAD.WIDE.U32 R6, R9, 0x8, R6 ;  /* 0x0000000809068825 */ /* 0x001fca00078e0006 */
[----:B------:R2:W-:Y:S02]  /*0a30*/  @!P0 STG.E.64 desc[UR4][R6.64], R30 ;  /* 0x0000001e06008986 */ /* 0x0005e4000c101b04 */
.L_x_11890:
[----:B------:R-:W-:Y:S05]  /*0a40*/  BSYNC.RECONVERGENT B0 ;  /* 0x0000000000007941 */ /* 0x000fea0003800200 */
.L_x_11884:
        /* <DEDUP_REMOVED lines=8> */
.L_x_11883:
        /* <DEDUP_REMOVED lines=36> */
.L_x_11891:
        /* <DEDUP_REMOVED lines=15> */
.L_x_23916:


//--------------------- .text._ZN2at6native18elementwise_kernelILi128ELi4EZNS0_15gpu_kernel_implIZZZNS0_54_GLOBAL__N__d8c5977b_16_LinearAlgebra_cu_35b291db_316116addr_kernel_cudaERNS_14TensorIteratorERKN3c106ScalarES9_ENKUlvE_clEvENKUlvE3_clEvEUlsssE0_EEvRNS_18TensorIteratorBaseERKT_EUliE_EEviT1_ --------------------------
	.section	.text._ZN2at6native18elementwise_kernelILi128ELi4EZNS0_15gpu_kernel_implIZZZNS0_54_GLOBAL__N__d8c5977b_16_LinearAlgebra_cu_35b291db_316116addr_kernel_cudaERNS_14TensorIteratorERKN3c106ScalarES9_ENKUlvE_clEvENKUlvE3_clEvEUlsssE0_EEvRNS_18TensorIteratorBaseERKT_EUliE_EEviT1_,"ax",@progbits
	.align	128
        .global         _ZN2at6native18elementwise_kernelILi128ELi4EZNS0_15gpu_kernel_implIZZZNS0_54_GLOBAL__N__d8c5977b_16_LinearAlgebra_cu_35b291db_316116addr_kernel_cudaERNS_14TensorIteratorERKN3c106ScalarES9_ENKUlvE_clEvENKUlvE3_clEvEUlsssE0_EEvRNS_18TensorIteratorBaseERKT_EUliE_EEviT1_
        .type           _ZN2at6native18elementwise_kernelILi128ELi4EZNS0_15gpu_kernel_implIZZZNS0_54_GLOBAL__N__d8c5977b_16_LinearAlgebra_cu_35b291db_316116addr_kernel_cudaERNS_14TensorIteratorERKN3c106ScalarES9_ENKUlvE_clEvENKUlvE3_clEvEUlsssE0_EEvRNS_18TensorIteratorBaseERKT_EUliE_EEviT1_,@function
        .size           _ZN2at6native18elementwise_kernelILi128ELi4EZNS0_15gpu_kernel_implIZZZNS0_54_GLOBAL__N__d8c5977b_16_LinearAlgebra_cu_35b291db_316116addr_kernel_cudaERNS_14TensorIteratorERKN3c106ScalarES9_ENKUlvE_clEvENKUlvE3_clEvEUlsssE0_EEvRNS_18TensorIteratorBaseERKT_EUliE_EEviT1_,(.L_x_23917 - _ZN2at6native18elementwise_kernelILi128ELi4EZNS0_15gpu_kernel_implIZZZNS0_54_GLOBAL__N__d8c5977b_16_LinearAlgebra_cu_35b291db_316116addr_kernel_cudaERNS_14TensorIteratorERKN3c106ScalarES9_ENKUlvE_clEvENKUlvE3_clEvEUlsssE0_EEvRNS_18TensorIteratorBaseERKT_EUliE_EEviT1_)
        .other          _ZN2at6native18elementwise_kernelILi128ELi4EZNS0_15gpu_kernel_implIZZZNS0_54_GLOBAL__N__d8c5977b_16_LinearAlgebra_cu_35b291db_316116addr_kernel_cudaERNS_14TensorIteratorERKN3c106ScalarES9_ENKUlvE_clEvENKUlvE3_clEvEUlsssE0_EEvRNS_18TensorIteratorBaseERKT_EUliE_EEviT1_,@"STO_CUDA_ENTRY STV_DEFAULT"
_ZN2at6native18elementwise_kernelILi128ELi4EZNS0_15gpu_kernel_implIZZZNS0_54_GLOBAL__N__d8c5977b_16_LinearAlgebra_cu_35b291db_316116addr_kernel_cudaERNS_14TensorIteratorERKN3c106ScalarES9_ENKUlvE_clEvENKUlvE3_clEvEUlsssE0_EEvRNS_18TensorIteratorBaseERKT_EUliE_EEviT1_:
.text._ZN2at6native18elementwise_kernelILi128ELi4EZNS0_15gpu_kernel_implIZZZNS0_54_GLOBAL__N__d8c5977b_16_LinearAlgebra_cu_35b291db_316116addr_kernel_cudaERNS_14TensorIteratorERKN3c106ScalarES9_ENKUlvE_clEvENKUlvE3_clEvEUlsssE0_EEvRNS_18TensorIteratorBaseERKT_EUliE_EEviT1_:
        /* <DEDUP_REMOVED lines=9> */
[----:B---3--:R-:W-:-:S02]  /*0090*/  UIADD3 UR45, UPT, UPT, UR41, -0x1, URZ ;  /* 0xffffffff292d7890 */ /* 0x008fc4000fffe0ff */
[----:B--2---:R-:W-:Y:S02]  /*00a0*/  USHF.L.U32 UR4, UR4, 0x9, URZ ;  /* 0x0000000904047899 */ /* 0x004fe400080006ff */
[----:B------:R-:W-:Y:S02]  /*00b0*/  UISETP.LT.U32.AND UP0, UPT, UR45, 0x18, UPT ;  /* 0x000000182d00788c */ /* 0x000fe4000bf01070 */
[----:B-----5:R-:W-:Y:S02]  /*00c0*/  UPRMT UR44, UR40, 0x7770, URZ ;  /* 0x00007770282c7896 */ /* 0x020fe400080000ff */
[----:B------:R-:W-:Y:S01]  /*00d0*/  USEL UR38, UR45, 0x18, UP0 ;  /* 0x000000182d267887 */ /* 0x000fe20008000000 */
        /* <DEDUP_REMOVED lines=14> */
[----:B------:R-:W-:Y:S01]  /*01c0*/  HFMA2 R16, -RZ, RZ, 0, 0 ;  /* 0x00000000ff107431 */ /* 0x000fe200000001ff */
        /* <DEDUP_REMOVED lines=371> */
.L_x_11894:
        /* <DEDUP_REMOVED lines=14> */
[----:B------:R0:W5:Y:S01]  /*19e0*/  LDG.E.S8 R18, desc[UR36][R2.64] ;  /* 0x0000002402127981 */ /* 0x000162000c1e1300 */
[----:B------:R-:W-:Y:S05]  /*19f0*/  BRA `(.L_x_11900) ;  /* 0x0000000c00547947 */ /* 0x000fea0003800000 */
.L_x_11898:
[----:B------:R0:W5:Y:S01]  /*1a00*/  LDG.E.U8 R18, desc[UR36][R2.64] ;  /* 0x0000002402127981 */ /* 0x000162000c1e1100 */
[----:B------:R-:W-:Y:S05]  /*1a10*/  BRA `(.L_x_11900) ;  /* 0x0000000c004c7947 */ /* 0x000fea0003800000 */
.L_x_11897:
[----:B------:R-:W-:-:S09]  /*1a20*/  UISETP.NE.AND UP0, UPT, UR4, 0x2, UPT ;  /* 0x000000020400788c */ /* 0x000fd2000bf05270 */
[----:B------:R-:W-:Y:S05]  /*1a30*/  BRA.U !UP0, `(.L_x_11901) ;  /* 0x0000000108207547 */ /* 0x000fea000b800000 */
[----:B------:R-:W-:-:S09]  /*1a40*/  UISETP.NE.AND UP0, UPT, UR4, 0x3, UPT ;  /* 0x000000030400788c */ /* 0x000fd2000bf05270 */
[----:B------:R-:W-:Y:S05]  /*1a50*/  BRA.U !UP0, `(.L_x_11902) ;  /* 0x0000000108107547 */ /* 0x000fea000b800000 */
[----:B------:R-:W-:-:S09]  /*1a60*/  UISETP.NE.AND UP0, UPT, UR4, 0x4, UPT ;  /* 0x000000040400788c */ /* 0x000fd2000bf05270 */
[----:B------:R-:W-:Y:S05]  /*1a70*/  BRA.U UP0, `(.L_x_11899) ;  /* 0x0000000900b07547 */ /* 0x000fea000b800000 */
[----:B------:R0:W5:Y:S01]  /*1a80*/  LDG.E.U16 R18, desc[UR36][R2.64] ;  /* 0x0000002402127981 */ /* 0x000162000c1e1500 */
[----:B------:R-:W-:Y:S05]  /*1a90*/  BRA `(.L_x_11900) ;  /* 0x0000000c002c7947 */ /* 0x000fea0003800000 */
.L_x_11902:
[----:B------:R0:W5:Y:S01]  /*1aa0*/  LDG.E.U16 R18, desc[UR36][R2.64] ;  /* 0x0000002402127981 */ /* 0x000162000c1e1500 */
[----:B------:R-:W-:Y:S05]  /*1ab0*/  BRA `(.L_x_11900) ;  /* 0x0000000c00247947 */ /* 0x000fea0003800000 */
.L_x_11901:
[----:B------:R0:W5:Y:S01]  /*1ac0*/  LDG.E.U16 R18, desc[UR36][R2.64] ;  /* 0x0000002402127981 */ /* 0x000162000c1e1500 */
[----:B------:R-:W-:Y:S05]  /*1ad0*/  BRA `(.L_x_11900) ;  /* 0x0000000c001c7947 */ /* 0x000fea0003800000 */
.L_x_11896:
[----:B------:R-:W-:-:S09]  /*1ae0*/  UISETP.GT.AND UP0, UPT, UR4, 0x6, UPT ;  /* 0x000000060400788c */ /* 0x000fd2000bf04270 */
[----:B------:R-:W-:Y:S05]  /*1af0*/  BRA.U UP0, `(.L_x_11903) ;  /* 0x0000000100307547 */ /* 0x000fea000b800000 */
[----:B------:R-:W-:-:S09]  /*1b00*/  UISETP.NE.AND UP0, UPT, UR4, 0x5, UPT ;  /* 0x000000050400788c */ /* 0x000fd2000bf05270 */
[----:B------:R-:W-:Y:S05]  /*1b10*/  BRA.U !UP0, `(.L_x_11904) ;  /* 0x0000000108147547 */ /* 0x000fea000b800000 */
[----:B------:R-:W-:-:S09]  /*1b20*/  UISETP.NE.AND UP0, UPT, UR4, 0x6, UPT ;  /* 0x000000060400788c */ /* 0x000fd2000bf05270 */
[----:B------:R-:W-:Y:S05]  /*1b30*/  BRA.U UP0, `(.L_x_11899) ;  /* 0x0000000900807547 */ /* 0x000fea000b800000 */
[----:B------:R-:W2:Y:S02]  /*1b40*/  LDG.E R2, desc[UR36][R2.64] ;  /* 0x0000002402027981 */ /* 0x000ea4000c1e1900 */
[----:B--2---:R0:W1:Y:S01]  /*1b50*/  F2I.FTZ.TRUNC.NTZ R18, R2 ;  /* 0x0000000200127305 */ /* 0x004062000021f100 */
[----:B------:R-:W-:Y:S05]  /*1b60*/  BRA `(.L_x_11900) ;  /* 0x0000000800f87947 */ /* 0x000fea0003800000 */
.L_x_11904:
[----:B------:R-:W2:Y:S02]  /*1b70*/  LDG.E.U16 R0, desc[UR36][R2.64] ;  /* 0x0000002402007981 */ /* 0x000ea4000c1e1500 */
[----:B--2---:R-:W-:-:S06]  /*1b80*/  HADD2.F32 R0, -RZ, R0.H0_H0 ;  /* 0x20000000ff007230 */ /* 0x004fcc0000004100 */
[----:B------:R-:W0:Y:S02]  /*1b90*/  F2I.FTZ.TRUNC.NTZ R0, R0 ;  /* 0x0000000000007305 */ /* 0x000e24000021f100 */
[----:B0-----:R-:W-:Y:S01]  /*1ba0*/  PRMT R18, R0, 0x7610, R18 ;  /* 0x0000761000127816 */ /* 0x001fe20000000012 */
[----:B------:R-:W-:Y:S06]  /*1bb0*/  BRA `(.L_x_11900) ;  /* 0x0000000800e47947 */ /* 0x000fec0003800000 */
.L_x_11903:
[----:B------:R-:W-:-:S09]  /*1bc0*/  UISETP.NE.AND UP0, UPT, UR4, 0x7, UPT ;  /* 0x000000070400788c */ /* 0x000fd2000bf05270 */
[----:B------:R-:W-:Y:S05]  /*1bd0*/  BRA.U !UP0, `(.L_x_11905) ;  /* 0x0000000108307547 */ /* 0x000fea000b800000 */
[----:B------:R-:W-:-:S09]  /*1be0*/  UISETP.NE.AND UP0, UPT, UR4, 0x8, UPT ;  /* 0x000000080400788c */ /* 0x000fd2000bf05270 */
[----:B------:R-:W-:Y:S05]  /*1bf0*/  BRA.U !UP0, `(.L_x_11906) ;  /* 0x0000000108147547 */ /* 0x000fea000b800000 */
[----:B------:R-:W-:-:S09]  /*1c00*/  UISETP.NE.AND UP0, UPT, UR4, 0x9, UPT ;  /* 0x000000090400788c */ /* 0x000fd2000bf05270 */
[----:B------:R-:W-:Y:S05]  /*1c10*/  BRA.U UP0, `(.L_x_11899) ;  /* 0x0000000900487547 */ /* 0x000fea000b800000 */
[----:B------:R-:W2:Y:S02]  /*1c20*/  LDG.E R2, desc[UR36][R2.64] ;  /* 0x0000002402027981 */ /* 0x000ea4000c1e1900 */
[----:B--2---:R0:W1:Y:S01]  /*1c30*/  F2I.FTZ.TRUNC.NTZ R18, R2 ;  /* 0x0000000200127305 */ /* 0x004062000021f100 */
[----:B------:R-:W-:Y:S05]  /*1c40*/  BRA `(.L_x_11900) ;  /* 0x0000000800c07947 */ /* 0x000fea0003800000 */
.L_x_11906:
[----:B------:R-:W2:Y:S02]  /*1c50*/  LDG.E.U16 R2, desc[UR36][R2.64] ;  /* 0x0000002402027981 */ /* 0x000ea4000c1e1500 */
[----:B--2---:R-:W-:-:S06]  /*1c60*/  HADD2.F32 R0, -RZ, R2.H0_H0 ;  /* 0x20000002ff007230 */ /* 0x004fcc0000004100 */
[----:B------:R-:W0:Y:S02]  /*1c70*/  F2I.FTZ.TRUNC.NTZ R0, R0 ;  /* 0x0000000000007305 */ /* 0x000e24000021f100 */
[----:B0-----:R-:W-:Y:S01]  /*1c80*/  PRMT R18, R0, 0x7610, R18 ;  /* 0x0000761000127816 */ /* 0x001fe20000000012 */
[----:B------:R-:W-:Y:S06]  /*1c90*/  BRA `(.L_x_11900) ;  /* 0x0000000800ac7947 */ /* 0x000fec0003800000 */
.L_x_11905:
[----:B------:R-:W2:Y:S02]  /*1ca0*/  LDG.E.64 R2, desc[UR36][R2.64] ;  /* 0x0000002402027981 */ /* 0x000ea4000c1e1b00 */
[----:B--2---:R0:W1:Y:S01]  /*1cb0*/  F2I.F64.TRUNC R18, R2 ;  /* 0x0000000200127311 */ /* 0x004062000030d100 */
[----:B------:R-:W-:Y:S05]  /*1cc0*/  BRA `(.L_x_11900) ;  /* 0x0000000800a07947 */ /* 0x000fea0003800000 */
.L_x_11895:
        /* <DEDUP_REMOVED lines=10> */
[----:B------:R-:W-:Y:S01]  /*1d70*/  SEL R18, RZ, 0x1, !P0 ;  /* 0x00000001ff127807 */ /* 0x000fe20004000000 */
[----:B------:R-:W-:Y:S08]  /*1d80*/  BRA `(.L_x_11900) ;  /* 0x0000000800707947 */ /* 0x000ff00003800000 */
.L_x_11909:
[----:B------:R-:W2:Y:S02]  /*1d90*/  LDG.E.64 R2, desc[UR36][R2.64] ;  /* 0x0000002402027981 */ /* 0x000ea4000c1e1b00 */
[----:B--2---:R3:W4:Y:S01]  /*1da0*/  F2I.F64.TRUNC R18, R2 ;  /* 0x0000000200127311 */ /* 0x004722000030d100 */
[----:B------:R-:W-:Y:S05]  /*1db0*/  BRA `(.L_x_11900) ;  /* 0x0000000800647947 */ /* 0x000fea0003800000 */
.L_x_11908:
        /* <DEDUP_REMOVED lines=23> */
[----:B------:R-:W-:-:S06]  /*1f30*/  LOP3.LUT R5, R5, 0x80000000, R0, 0xf8, !PT ;  /* 0x8000000005057812 */ /* 0x000fcc00078ef800 */
[----:B------:R-:W0:Y:S02]  /*1f40*/  F2I.FTZ.TRUNC.NTZ R5, R5 ;  /* 0x0000000500057305 */ /* 0x000e24000021f100 */
[----:B0-----:R-:W-:Y:S01]  /*1f50*/  PRMT R18, R5, 0x7610, R18 ;  /* 0x0000761005127816 */ /* 0x001fe20000000012 */
[----:B------:R-:W-:Y:S06]  /*1f60*/  BRA `(.L_x_11900) ;  /* 0x0000000400f87947 */ /* 0x000fec0003800000 */
.L_x_11911:
        /* <DEDUP_REMOVED lines=10> */
[----:B------:R-:W-:-:S06]  /*2010*/  LOP3.LUT R0, R0, 0x80000000, R5, 0xf8, !PT ;  /* 0x8000000000007812 */ /* 0x000fcc00078ef805 */
[----:B------:R-:W0:Y:S02]  /*2020*/  F2I.FTZ.TRUNC.NTZ R0, R0 ;  /* 0x0000000000007305 */ /* 0x000e24000021f100 */
[----:B0-----:R-:W-:Y:S01]  /*2030*/  PRMT R18, R0, 0x7610, R18 ;  /* 0x0000761000127816 */ /* 0x001fe20000000012 */
[----:B------:R-:W-:Y:S06]  /*2040*/  BRA `(.L_x_11900) ;  /* 0x0000000400c07947 */ /* 0x000fec0003800000 */
.L_x_11910:
[----:B------:R-:W2:Y:S02]  /*2050*/  LDG.E.U16 R0, desc[UR36][R2.64] ;  /* 0x0000002402007981 */ /* 0x000ea4000c1e1500 */
[----:B--2---:R-:W-:-:S06]  /*2060*/  SHF.L.U32 R0, R0, 0x10, RZ ;  /* 0x0000001000007819 */ /* 0x004fcc00000006ff */
[----:B------:R-:W0:Y:S02]  /*2070*/  F2I.FTZ.TRUNC.NTZ R0, R0 ;  /* 0x0000000000007305 */ /* 0x000e24000021f100 */
[----:B0-----:R-:W-:Y:S01]  /*2080*/  PRMT R18, R0, 0x7610, R18 ;  /* 0x0000761000127816 */ /* 0x001fe20000000012 */
[----:B------:R-:W-:Y:S06]  /*2090*/  BRA `(.L_x_11900) ;  /* 0x0000000400ac7947 */ /* 0x000fec0003800000 */
.L_x_11907:
        /* <DEDUP_REMOVED lines=10> */
.L_x_11914:
        /* <DEDUP_REMOVED lines=21> */
.L_x_11918:
[----:B------:R-:W-:Y:S05]  /*2290*/  BSYNC.RECONVERGENT B1 ;  /* 0x0000000000017941 */ /* 0x000fea0003800200 */
.L_x_11917:
[----:B------:R-:W-:Y:S02]  /*22a0*/  SHF.L.U32 R0, R0, 0x14, RZ ;  /* 0x0000001400007819 */ /* 0x000fe400000006ff */
[----:B------:R-:W-:-:S04]  /*22b0*/  LEA R2, R2, 0x3b800000, 0x17 ;  /* 0x3b80000002027811 */ /* 0x000fc800078eb8ff */
[----:B------:R-:W-:-:S07]  /*22c0*/  LOP3.LUT R0, R2, R0, R7, 0xfe, !PT ;  /* 0x0000000002007212 */ /* 0x000fce00078efe07 */
.L_x_11916:
[----:B------:R-:W-:Y:S05]  /*22d0*/  BSYNC.RECONVERGENT B0 ;  /* 0x0000000000007941 */ /* 0x000fea0003800200 */
.L_x_11915:
[----:B------:R-:W0:Y:S02]  /*22e0*/  F2I.FTZ.TRUNC.NTZ R0, R0 ;  /* 0x0000000000007305 */ /* 0x000e24000021f100 */
[----:B0-----:R-:W-:Y:S01]  /*22f0*/  PRMT R18, R0, 0x7610, R18 ;  /* 0x0000761000127816 */ /* 0x001fe20000000012 */
[----:B------:R-:W-:Y:S06]  /*2300*/  BRA `(.L_x_11900) ;  /* 0x0000000400107947 */ /* 0x000fec0003800000 */
.L_x_11913:
        /* <DEDUP_REMOVED lines=21> */
.L_x_11922:
[----:B------:R-:W-:Y:S05]  /*2460*/  BSYNC.RECONVERGENT B1 ;  /* 0x0000000000017941 */ /* 0x000fea0003800200 */
.L_x_11921:
[----:B------:R-:W-:Y:S02]  /*2470*/  SHF.L.U32 R0, R0, 0x15, RZ ;  /* 0x0000001500007819 */ /* 0x000fe400000006ff */
[----:B------:R-:W-:-:S04]  /*2480*/  LEA R2, R2, 0x37800000, 0x17 ;  /* 0x3780000002027811 */ /* 0x000fc800078eb8ff */
[----:B------:R-:W-:-:S07]  /*2490*/  LOP3.LUT R0, R2, R0, R7, 0xfe, !PT ;  /* 0x0000000002007212 */ /* 0x000fce00078efe07 */
.L_x_11920:
[----:B------:R-:W-:Y:S05]  /*24a0*/  BSYNC.RECONVERGENT B0 ;  /* 0x0000000000007941 */ /* 0x000fea0003800200 */
.L_x_11919:
[----:B------:R-:W0:Y:S02]  /*24b0*/  F2I.FTZ.TRUNC.NTZ R0, R0 ;  /* 0x0000000000007305 */ /* 0x000e24000021f100 */
[----:B0-----:R-:W-:Y:S01]  /*24c0*/  PRMT R18, R0, 0x7610, R18 ;  /* 0x0000761000127816 */ /* 0x001fe20000000012 */
[----:B------:R-:W-:Y:S06]  /*24d0*/  BRA `(.L_x_11900) ;  /* 0x00000000009c7947 */ /* 0x000fec0003800000 */
.L_x_11912:
[----:B------:R-:W-:-:S09]  /*24e0*/  UISETP.NE.AND UP0, UPT, UR4, 0x1c, UPT ;  /* 0x0000001c0400788c */ /* 0x000fd2000bf05270 */
[----:B------:R-:W-:Y:S05]  /*24f0*/  BRA.U !UP0, `(.L_x_11923) ;  /* 0x0000000108907547 */ /* 0x000fea000b800000 */
[----:B------:R-:W-:-:S09]  /*2500*/  UISETP.NE.AND UP0, UPT, UR4, 0x1d, UPT ;  /* 0x0000001d0400788c */ /* 0x000fd2000bf05270 */
[----:B------:R-:W-:Y:S05]  /*2510*/  BRA.U !UP0, `(.L_x_11924) ;  /* 0x0000000108807547 */ /* 0x000fea000b800000 */
[----:B------:R-:W-:-:S09]  /*2520*/  UISETP.NE.AND UP0, UPT, UR4, 0x2c, UPT ;  /* 0x0000002c0400788c */ /* 0x000fd2000bf05270 */
[----:B------:R-:W-:Y:S05]  /*2530*/  BRA.U !UP0, `(.L_x_11925) ;  /* 0x0000000108487547 */ /* 0x000fea000b800000 */
.L_x_11899:
        /* <DEDUP_REMOVED lines=16> */
.L_x_11926:
[----:B------:R-:W-:Y:S01]  /*2640*/  PRMT R18, RZ, 0x7610, R18 ;  /* 0x00007610ff127816 */ /* 0x000fe20000000012 */
[----:B------:R-:W-:Y:S06]  /*2650*/  BRA `(.L_x_11900) ;  /* 0x00000000003c7947 */ /* 0x000fec0003800000 */
.L_x_11925:
        /* <DEDUP_REMOVED lines=8> */
.L_x_11928:
[----:B------:R-:W-:Y:S05]  /*26e0*/  BSYNC.RECONVERGENT B0 ;  /* 0x0000000000007941 */ /* 0x000fea0003800200 */
.L_x_11927:
[----:B------:R-:W0:Y:S02]  /*26f0*/  F2I.FTZ.TRUNC.NTZ R0, R0 ;  /* 0x0000000000007305 */ /* 0x000e24000021f100 */
[----:B0-----:R-:W-:Y:S01]  /*2700*/  PRMT R18, R0, 0x7610, R18 ;  /* 0x0000761000127816 */ /* 0x001fe20000000012 */
[----:B------:R-:W-:Y:S06]  /*2710*/  BRA `(.L_x_11900) ;  /* 0x00000000000c7947 */ /* 0x000fec0003800000 */
.L_x_11924:
[----:B------:R2:W5:Y:S01]  /*2720*/  LDG.E.U16 R18, desc[UR36][R2.64] ;  /* 0x0000002402127981 */ /* 0x000562000c1e1500 */
[----:B------:R-:W-:Y:S05]  /*2730*/  BRA `(.L_x_11900) ;  /* 0x0000000000047947 */ /* 0x000fea0003800000 */
.L_x_11923:
[----:B------:R1:W5:Y:S02]  /*2740*/  LDG.E.U16 R18, desc[UR36][R2.64] ;  /* 0x0000002402127981 */ /* 0x000364000c1e1500 */
.L_x_11900:
[----:B------:R-:W0:Y:S01]  /*2750*/  LDCU.64 UR6, c[0x0][0x658] ;  /* 0x0000cb00ff0677ac */ /* 0x000e220008000a00 */
[----:B------:R-:W-:-:S04]  /*2760*/  UPRMT UR4, UR40, 0x7772, URZ ;  /* 0x0000777228047896 */ /* 0x000fc800080000ff */
[----:B------:R-:W-:Y:S01]  /*2770*/  UISETP.GT.AND UP0, UPT, UR4, 0x9, UPT ;  /* 0x000000090400788c */ /* 0x000fe2000bf04270 */
[----:B0123--:R-:W-:-:S05]  /*2780*/  IADD3 R2, P0, PT, R22, UR6, RZ ;  /* 0x0000000616027c10 */ /* 0x00ffca000ff1e0ff */
        /* <DEDUP_REMOVED lines=12> */
.L_x_11932:
[----:B------:R3:W5:Y:S01]  /*2850*/  LDG.E.U8 R22, desc[UR36][R2.64] ;  /* 0x0000002402167981 */ /* 0x000762000c1e1100 */
[----:B------:R-:W-:Y:S05]  /*2860*/  BRA `(.L_x_11934) ;  /* 0x0000000c004c7947 */ /* 0x000fea0003800000 */
.L_x_11931:
        /* <DEDUP_REMOVED lines=8> */
.L_x_11936:
[----:B------:R1:W5:Y:S01]  /*28f0*/  LDG.E.U16 R22, desc[UR36][R2.64] ;  /* 0x0000002402167981 */ /* 0x000362000c1e1500 */
[----:B------:R-:W-:Y:S05]  /*2900*/  BRA `(.L_x_11934) ;  /* 0x0000000c00247947 */ /* 0x000fea0003800000 */
.L_x_11935:
[----:B------:R2:W5:Y:S01]  /*2910*/  LDG.E.U16 R22, desc[UR36][R2.64] ;  /* 0x0000002402167981 */ /* 0x000562000c1e1500 */
[----:B------:R-:W-:Y:S05]  /*2920*/  BRA `(.L_x_11934) ;  /* 0x0000000c001c7947 */ /* 0x000fea0003800000 */
.L_x_11930:
        /* <DEDUP_REMOVED lines=9> */
.L_x_11938:
[----:B------:R-:W2:Y:S02]  /*29c0*/  LDG.E.U16 R0, desc[UR36][R2.64] ;  /* 0x0000002402007981 */ /* 0x000ea4000c1e1500 */
[----:B--2---:R-:W-:-:S06]  /*29d0*/  HADD2.F32 R0, -RZ, R0.H0_H0 ;  /* 0x20000000ff007230 */ /* 0x004fcc0000004100 */
[----:B------:R-:W0:Y:S02]  /*29e0*/  F2I.FTZ.TRUNC.NTZ R0, R0 ;  /* 0x0000000000007305 */ /* 0x000e24000021f100 */
[----:B0-----:R-:W-:Y:S01]  /*29f0*/  PRMT R22, R0, 0x7610, R22 ;  /* 0x0000761000167816 */ /* 0x001fe20000000016 */
[----:B------:R-:W-:Y:S06]  /*2a00*/  BRA `(.L_x_11934) ;  /* 0x0000000800e47947 */ /* 0x000fec0003800000 */
.L_x_11937:
        /* <DEDUP_REMOVED lines=9> */
.L_x_11940:
[----:B------:R-:W2:Y:S02]  /*2aa0*/  LDG.E.U16 R2, desc[UR36][R2.64] ;  /* 0x0000002402027981 */ /* 0x000ea4000c1e1500 */
[----:B--2---:R-:W-:-:S06]  /*2ab0*/  HADD2.F32 R0, -RZ, R2.H0_H0 ;  /* 0x20000002ff007230 */ /* 0x004fcc0000004100 */
[----:B------:R-:W0:Y:S02]  /*2ac0*/  F2I.FTZ.TRUNC.NTZ R0, R0 ;  /* 0x0000000000007305 */ /* 0x000e24000021f100 */
[----:B0-----:R-:W-:Y:S01]  /*2ad0*/  PRMT R22, R0, 0x7610, R22 ;  /* 0x0000761000167816 */ /* 0x001fe20000000016 */
[----:B------:R-:W-:Y:S06]  /*2ae0*/  BRA `(.L_x_11934) ;  /* 0x0000000800ac7947 */ /* 0x000fec0003800000 */
.L_x_11939:
[----:B------:R-:W2:Y:S02]  /*2af0*/  LDG.E.64 R2, desc[UR36][R2.64] ;  /* 0x0000002402027981 */ /* 0x000ea4000c1e1b00 */
[----:B--2---:R0:W1:Y:S01]  /*2b00*/  F2I.F64.TRUNC R22, R2 ;  /* 0x0000000200167311 */ /* 0x004062000030d100 */
[----:B------:R-:W-:Y:S05]  /*2b10*/  BRA `(.L_x_11934) ;  /* 0x0000000800a07947 */ /* 0x000fea0003800000 */
.L_x_11929:
        /* <DEDUP_REMOVED lines=12> */
.L_x_11943:
[----:B------:R-:W2:Y:S02]  /*2be0*/  LDG.E.64 R2, desc[UR36][R2.64] ;  /* 0x0000002402027981 */ /* 0x000ea4000c1e1b00 */
[----:B--2---:R0:W1:Y:S01]  /*2bf0*/  F2I.F64.TRUNC R22, R2 ;  /* 0x0000000200167311 */ /* 0x004062000030d100 */
[----:B------:R-:W-:Y:S05]  /*2c00*/  BRA `(.L_x_11934) ;  /* 0x0000000800647947 */ /* 0x000fea0003800000 */
.L_x_11942:
        /* <DEDUP_REMOVED lines=23> */
[----:B------:R-:W-:-:S06]  /*2d80*/  LOP3.LUT R5, R5, 0x80000000, R0, 0xf8, !PT ;  /* 0x8000000005057812 */ /* 0x000fcc00078ef800 */
[----:B------:R-:W0:Y:S02]  /*2d90*/  F2I.FTZ.TRUNC.NTZ R5, R5 ;  /* 0x0000000500057305 */ /* 0x000e24000021f100 */
[----:B0-----:R-:W-:Y:S01]  /*2da0*/  PRMT R22, R5, 0x7610, R22 ;  /* 0x0000761005167816 */ /* 0x001fe20000000016 */
[----:B------:R-:W-:Y:S06]  /*2db0*/  BRA `(.L_x_11934) ;  /* 0x0000000400f87947 */ /* 0x000fec0003800000 */
.L_x_11945:
        /* <DEDUP_REMOVED lines=14> */
.L_x_11944:
[----:B------:R-:W2:Y:S02]  /*2ea0*/  LDG.E.U16 R0, desc[UR36][R2.64] ;  /* 0x0000002402007981 */ /* 0x000ea4000c1e1500 */
[----:B--2---:R-:W-:-:S06]  /*2eb0*/  IMAD.U32 R0, R0, 0x10000, RZ ;  /* 0x0001000000007824 */ /* 0x004fcc00078e00ff */
[----:B------:R-:W0:Y:S02]  /*2ec0*/  F2I.FTZ.TRUNC.NTZ R0, R0 ;  /* 0x0000000000007305 */ /* 0x000e24000021f100 */
[----:B0-----:R-:W-:Y:S01]  /*2ed0*/  PRMT R22, R0, 0x7610, R22 ;  /* 0x0000761000167816 */ /* 0x001fe20000000016 */
[----:B------:R-:W-:Y:S06]  /*2ee0*/  BRA `(.L_x_11934) ;  /* 0x0000000400ac7947 */ /* 0x000fec0003800000 */
.L_x_11941:
        /* <DEDUP_REMOVED lines=10> */
.L_x_11948:
        /* <DEDUP_REMOVED lines=21> */
.L_x_11952:
[----:B------:R-:W-:Y:S05]  /*30e0*/  BSYNC.RECONVERGENT B1 ;  /* 0x0000000000017941 */ /* 0x000fea0003800200 */
.L_x_11951:
[----:B------:R-:W-:Y:S01]  /*30f0*/  IMAD.SHL.U32 R0, R0, 0x100000, RZ ;  /* 0x0010000000007824 */ /* 0x000fe200078e00ff */
[----:B------:R-:W-:-:S04]  /*3100*/  LEA R2, R2, 0x3b800000, 0x17 ;  /* 0x3b80000002027811 */ /* 0x000fc800078eb8ff */
[----:B------:R-:W-:-:S07]  /*3110*/  LOP3.LUT R0, R2, R0, R7, 0xfe, !PT ;  /* 0x0000000002007212 */ /* 0x000fce00078efe07 */
.L_x_11950:
[----:B------:R-:W-:Y:S05]  /*3120*/  BSYNC.RECONVERGENT B0 ;  /* 0x0000000000007941 */ /* 0x000fea0003800200 */
.L_x_11949:
[----:B------:R-:W0:Y:S02]  /*3130*/  F2I.FTZ.TRUNC.NTZ R0, R0 ;  /* 0x0000000000007305 */ /* 0x000e24000021f100 */
[----:B0-----:R-:W-:Y:S01]  /*3140*/  PRMT R22, R0, 0x7610, R22 ;  /* 0x0000761000167816 */ /* 0x001fe20000000016 */
[----:B------:R-:W-:Y:S06]  /*3150*/  BRA `(.L_x_11934) ;  /* 0x0000000400107947 */ /* 0x000fec0003800000 */
.L_x_11947:
        /* <DEDUP_REMOVED lines=21> */
.L_x_11956:
[----:B------:R-:W-:Y:S05]  /*32b0*/  BSYNC.RECONVERGENT B1 ;  /* 0x0000000000017941 */ /* 0x000fea0003800200 */
.L_x_11955:
[----:B------:R-:W-:Y:S01]  /*32c0*/  IMAD.SHL.U32 R0, R0, 0x200000, RZ ;  /* 0x0020000000007824 */ /* 0x000fe200078e00ff */
[----:B------:R-:W-:-:S04]  /*32d0*/  LEA R2, R2, 0x37800000, 0x17 ;  /* 0x3780000002027811 */ /* 0x000fc800078eb8ff */
[----:B------:R-:W-:-:S07]  /*32e0*/  LOP3.LUT R0, R2, R0, R7, 0xfe, !PT ;  /* 0x0000000002007212 */ /* 0x000fce00078efe07 */
.L_x_11954:
[----:B------:R-:W-:Y:S05]  /*32f0*/  BSYNC.RECONVERGENT B0 ;  /* 0x0000000000007941 */ /* 0x000fea0003800200 */
.L_x_11953:
[----:B------:R-:W0:Y:S02]  /*3300*/  F2I.FTZ.TRUNC.NTZ R0, R0 ;  /* 0x0000000000007305 */ /* 0x000e24000021f100 */
[----:B0-----:R-:W-:Y:S01]  /*3310*/  PRMT R22, R0, 0x7610, R22 ;  /* 0x0000761000167816 */ /* 0x001fe20000000016 */
[----:B------:R-:W-:Y:S06]  /*3320*/  BRA `(.L_x_11934) ;  /* 0x00000000009c7947 */ /* 0x000fec0003800000 */
.L_x_11946:
[----:B------:R-:W-:-:S09]  /*3330*/  UISETP.NE.AND UP0, UPT, UR4, 0x1c, UPT ;  /* 0x0000001c0400788c */ /* 0x000fd2000bf05270 */
[----:B------:R-:W-:Y:S05]  /*3340*/  BRA.U !UP0, `(.L_x_11957) ;  /* 0x0000000108907547 */ /* 0x000fea000b800000 */
[----:B------:R-:W-:-:S09]  /*3350*/  UISETP.NE.AND UP0, UPT, UR4, 0x1d, UPT ;  /* 0x0000001d0400788c */ /* 0x000fd2000bf05270 */
[----:B------:R-:W-:Y:S05]  /*3360*/  BRA.U !UP0, `(.L_x_11958) ;  /* 0x0000000108807547 */ /* 0x000fea000b800000 */
[----:B------:R-:W-:-:S09]  /*3370*/  UISETP.NE.AND UP0, UPT, UR4, 0x2c, UPT ;  /* 0x0000002c0400788c */ /* 0x000fd2000bf05270 */
[----:B------:R-:W-:Y:S05]  /*3380*/  BRA.U !UP0, `(.L_x_11959) ;  /* 0x0000000108487547 */ /* 0x000fea000b800000 */
.L_x_11933:
        /* <DEDUP_REMOVED lines=15> */
[----:B--2-45:R-:W-:Y:S05]  /*3480*/  CALL.ABS.NOINC R2 ;  /* 0x0000000002007343 */ /* 0x034fea0003c00000 */
.L_x_11960:
[----:B------:R-:W-:Y:S01]  /*3490*/  PRMT R22, RZ, 0x7610, R22 ;  /* 0x00007610ff167816 */ /* 0x000fe20000000016 */
[----:B------:R-:W-:Y:S06]  /*34a0*/  BRA `(.L_x_11934) ;  /* 0x00000000003c7947 */ /* 0x000fec0003800000 */
.L_x_11959:
        /* <DEDUP_REMOVED lines=8> */
.L_x_11962:
[----:B------:R-:W-:Y:S05]  /*3530*/  BSYNC.RECONVERGENT B0 ;  /* 0x0000000000007941 */ /* 0x000fea0003800200 */
.L_x_11961:
[----:B------:R-:W0:Y:S02]  /*3540*/  F2I.FTZ.TRUNC.NTZ R0, R0 ;  /* 0x0000000000007305 */ /* 0x000e24000021f100 */
[----:B0-----:R-:W-:Y:S01]  /*3550*/  PRMT R22, R0, 0x7610, R22 ;  /* 0x0000761000167816 */ /* 0x001fe20000000016 */
[----:B------:R-:W-:Y:S06]  /*3560*/  BRA `(.L_x_11934) ;  /* 0x00000000000c7947 */ /* 0x000fec0003800000 */
.L_x_11958:
[----:B------:R0:W5:Y:S01]  /*3570*/  LDG.E.U16 R22, desc[UR36][R2.64] ;  /* 0x0000002402167981 */ /* 0x000162000c1e1500 */
[----:B------:R-:W-:Y:S05]  /*3580*/  BRA `(.L_x_11934) ;  /* 0x0000000000047947 */ /* 0x000fea0003800000 */
.L_x_11957:
[----:B------:R0:W5:Y:S02]  /*3590*/  LDG.E.U16 R22, desc[UR36][R2.64] ;  /* 0x0000002402167981 */ /* 0x000164000c1e1500 */
.L_x_11934:
        /* <DEDUP_REMOVED lines=16> */
.L_x_11966:
[----:B------:R1:W5:Y:S01]  /*36a0*/  LDG.E.U8 R0, desc[UR36][R2.64] ;  /* 0x0000002402007981 */ /* 0x000362000c1e1100 */
[----:B------:R-:W-:Y:S05]  /*36b0*/  BRA `(.L_x_11968) ;  /* 0x0000000c004c7947 */ /* 0x000fea0003800000 */
.L_x_11965:
        /* <DEDUP_REMOVED lines=8> */
.L_x_11970:
[----:B------:R3:W5:Y:S01]  /*3740*/  LDG.E.U16 R0, desc[UR36][R2.64] ;  /* 0x0000002402007981 */ /* 0x000762000c1e1500 */
[----:B------:R-:W-:Y:S05]  /*3750*/  BRA `(.L_x_11968) ;  /* 0x0000000c00247947 */ /* 0x000fea0003800000 */
.L_x_11969:
[----:B------:R2:W5:Y:S01]  /*3760*/  LDG.E.U16 R0, desc[UR36][R2.64] ;  /* 0x0000002402007981 */ /* 0x000562000c1e1500 */
[----:B------:R-:W-:Y:S05]  /*3770*/  BRA `(.L_x_11968) ;  /* 0x0000000c001c7947 */ /* 0x000fea0003800000 */
.L_x_11964:
        /* <DEDUP_REMOVED lines=9> */
.L_x_11972:
[----:B------:R-:W2:Y:S02]  /*3810*/  LDG.E.U16 R4, desc[UR36][R2.64] ;  /* 0x0000002402047981 */ /* 0x000ea4000c1e1500 */
[----:B--2---:R-:W-:-:S06]  /*3820*/  HADD2.F32 R4, -RZ, R4.H0_H0 ;  /* 0x20000004ff047230 */ /* 0x004fcc0000004100 */
[----:B------:R-:W0:Y:S02]  /*3830*/  F2I.FTZ.TRUNC.NTZ R4, R4 ;  /* 0x0000000400047305 */ /* 0x000e24000021f100 */
[----:B0-----:R-:W-:Y:S01]  /*3840*/  PRMT R0, R4, 0x7610, R0 ;  /* 0x0000761004007816 */ /* 0x001fe20000000000 */
[----:B------:R-:W-:Y:S06]  /*3850*/  BRA `(.L_x_11968) ;  /* 0x0000000800e47947 */ /* 0x000fec0003800000 */
.L_x_11971:
        /* <DEDUP_REMOVED lines=9> */
.L_x_11974:
[----:B------:R-:W2:Y:S02]  /*38f0*/  LDG.E.U16 R2, desc[UR36][R2.64] ;  /* 0x0000002402027981 */ /* 0x000ea4000c1e1500 */
[----:B--2---:R-:W-:-:S06]  /*3900*/  HADD2.F32 R4, -RZ, R2.H0_H0 ;  /* 0x20000002ff047230 */ /* 0x004fcc0000004100 */
[----:B------:R-:W0:Y:S02]  /*3910*/  F2I.FTZ.TRUNC.NTZ R4, R4 ;  /* 0x0000000400047305 */ /* 0x000e24000021f100 */
[----:B0-----:R-:W-:Y:S01]  /*3920*/  PRMT R0, R4, 0x7610, R0 ;  /* 0x0000761004007816 */ /* 0x001fe20000000000 */
[----:B------:R-:W-:Y:S06]  /*3930*/  BRA `(.L_x_11968) ;  /* 0x0000000800ac7947 */ /* 0x000fec0003800000 */
.L_x_11973:
[----:B------:R-:W2:Y:S02]  /*3940*/  LDG.E.64 R2, desc[UR36][R2.64] ;  /* 0x0000002402027981 */ /* 0x000ea4000c1e1b00 */
[----:B--2---:R0:W1:Y:S01]  /*3950*/  F2I.F64.TRUNC R0, R2 ;  /* 0x0000000200007311 */ /* 0x004062000030d100 */
[----:B------:R-:W-:Y:S05]  /*3960*/  BRA `(.L_x_11968) ;  /* 0x0000000800a07947 */ /* 0x000fea0003800000 */
.L_x_11963:
        /* <DEDUP_REMOVED lines=12> */
.L_x_11977:
[----:B------:R-:W2:Y:S02]  /*3a30*/  LDG.E.64 R2, desc[UR36][R2.64] ;  /* 0x0000002402027981 */ /* 0x000ea4000c1e1b00 */
[----:B--2---:R0:W1:Y:S01]  /*3a40*/  F2I.F64.TRUNC R0, R2 ;  /* 0x0000000200007311 */ /* 0x004062000030d100 */
[----:B------:R-:W-:Y:S05]  /*3a50*/  BRA `(.L_x_11968) ;  /* 0x0000000800647947 */ /* 0x000fea0003800000 */
.L_x_11976:
        /* <DEDUP_REMOVED lines=27> */
.L_x_11979:
        /* <DEDUP_REMOVED lines=14> */
.L_x_11978:
[----:B------:R-:W2:Y:S02]  /*3cf0*/  LDG.E.U16 R4, desc[UR36][R2.64] ;  /* 0x0000002402047981 */ /* 0x000ea4000c1e1500 */
[----:B--2---:R-:W-:-:S06]  /*3d00*/  IMAD.U32 R4, R4, 0x10000, RZ ;  /* 0x0001000004047824 */ /* 0x004fcc00078e00ff */
[----:B------:R-:W0:Y:S02]  /*3d10*/  F2I.FTZ.TRUNC.NTZ R4, R4 ;  /* 0x0000000400047305 */ /* 0x000e24000021f100 */
[----:B0-----:R-:W-:Y:S01]  /*3d20*/  PRMT R0, R4, 0x7610, R0 ;  /* 0x0000761004007816 */ /* 0x001fe20000000000 */
[----:B------:R-:W-:Y:S06]  /*3d30*/  BRA `(.L_x_11968) ;  /* 0x0000000400ac7947 */ /* 0x000fec0003800000 */
.L_x_11975:
        /* <DEDUP_REMOVED lines=10> */
.L_x_11982:
        /* <DEDUP_REMOVED lines=21> */
.L_x_11986:
[----:B------:R-:W-:Y:S05]  /*3f30*/  BSYNC.RECONVERGENT B1 ;  /* 0x0000000000017941 */ /* 0x000fea0003800200 */
.L_x_11985:
[----:B------:R-:W-:Y:S01]  /*3f40*/  IMAD.SHL.U32 R0, R0, 0x100000, RZ ;  /* 0x0010000000007824 */ /* 0x000fe200078e00ff */
[----:B------:R-:W-:-:S04]  /*3f50*/  LEA R2, R2, 0x3b800000, 0x17 ;  /* 0x3b80000002027811 */ /* 0x000fc800078eb8ff */
[----:B------:R-:W-:-:S07]  /*3f60*/  LOP3.LUT R4, R2, R0, R7, 0xfe, !PT ;  /* 0x0000000002047212 */ /* 0x000fce00078efe07 */
.L_x_11984:
[----:B------:R-:W-:Y:S05]  /*3f70*/  BSYNC.RECONVERGENT B0 ;  /* 0x0000000000007941 */ /* 0x000fea0003800200 */
.L_x_11983:
[----:B------:R-:W0:Y:S02]  /*3f80*/  F2I.FTZ.TRUNC.NTZ R4, R4 ;  /* 0x0000000400047305 */ /* 0x000e24000021f100 */
[----:B0-----:R-:W-:Y:S01]  /*3f90*/  PRMT R0, R4, 0x7610, R0 ;  /* 0x0000761004007816 */ /* 0x001fe20000000000 */
[----:B------:R-:W-:Y:S06]  /*3fa0*/  BRA `(.L_x_11968) ;  /* 0x0000000400107947 */ /* 0x000fec0003800000 */
.L_x_11981:
        /* <DEDUP_REMOVED lines=21> */
.L_x_11990:
[----:B------:R-:W-:Y:S05]  /*4100*/  BSYNC.RECONVERGENT B1 ;  /* 0x0000000000017941 */ /* 0x000fea0003800200 */
.L_x_11989:
[----:B------:R-:W-:Y:S01]  /*4110*/  IMAD.SHL.U32 R0, R0, 0x200000, RZ ;  /* 0x0020000000007824 */ /* 0x000fe200078e00ff */
[----:B------:R-:W-:-:S04]  /*4120*/  LEA R2, R2, 0x37800000, 0x17 ;  /* 0x3780000002027811 */ /* 0x000fc800078eb8ff */
[----:B------:R-:W-:-:S07]  /*4130*/  LOP3.LUT R4, R2, R0, R7, 0xfe, !PT ;  /* 0x0000000002047212 */ /* 0x000fce00078efe07 */
.L_x_11988:
[----:B------:R-:W-:Y:S05]  /*4140*/  BSYNC.RECONVERGENT B0 ;  /* 0x0000000000007941 */ /* 0x000fea0003800200 */
.L_x_11987:
[----:B------:R-:W0:Y:S02]  /*4150*/  F2I.FTZ.TRUNC.NTZ R4, R4 ;  /* 0x0000000400047305 */ /* 0x000e24000021f100 */
[----:B0-----:R-:W-:Y:S01]  /*4160*/  PRMT R0, R4, 0x7610, R0 ;  /* 0x0000761004007816 */ /* 0x001fe20000000000 */
[----:B------:R-:W-:Y:S06]  /*4170*/  BRA `(.L_x_11968) ;  /* 0x00000000009c7947 */ /* 0x000fec0003800000 */
.L_x_11980:
[----:B------:R-:W-:-:S09]  /*4180*/  UISETP.NE.AND UP0, UPT, UR4, 0x1c, UPT ;  /* 0x0000001c0400788c */ /* 0x000fd2000bf05270 */
[----:B------:R-:W-:Y:S05]  /*4190*/  BRA.U !UP0, `(.L_x_11991) ;  /* 0x0000000108907547 */ /* 0x000fea000b800000 */
[----:B------:R-:W-:-:S09]  /*41a0*/  UISETP.NE.AND UP0, UPT, UR4, 0x1d, UPT ;  /* 0x0000001d0400788c */ /* 0x000fd2000bf05270 */
[----:B------:R-:W-:Y:S05]  /*41b0*/  BRA.U !UP0, `(.L_x_11992) ;  /* 0x0000000108807547 */ /* 0x000fea000b800000 */
[----:B------:R-:W-:-:S09]  /*41c0*/  UISETP.NE.AND UP0, UPT, UR4, 0x2c, UPT ;  /* 0x0000002c0400788c */ /* 0x000fd2000bf05270 */
[----:B------:R-:W-:Y:S05]  /*41d0*/  BRA.U !UP0, `(.L_x_11993) ;  /* 0x0000000108487547 */ /* 0x000fea000b800000 */
.L_x_11967:
        /* <DEDUP_REMOVED lines=15> */
[----:B--2-45:R-:W-:Y:S05]  /*42d0*/  CALL.ABS.NOINC R2 ;  /* 0x0000000002007343 */ /* 0x034fea0003c00000 */
.L_x_11994:
[----:B------:R-:W-:Y:S01]  /*42e0*/  PRMT R0, RZ, 0x7610, R0 ;  /* 0x00007610ff007816 */ /* 0x000fe20000000000 */
[----:B------:R-:W-:Y:S06]  /*42f0*/  BRA `(.L_x_11968) ;  /* 0x00000000003c7947 */ /* 0x000fec0003800000 */
.L_x_11993:
        /* <DEDUP_REMOVED lines=8> */
.L_x_11996:
[----:B------:R-:W-:Y:S05]  /*4380*/  BSYNC.RECONVERGENT B0 ;  /* 0x0000000000007941 */ /* 0x000fea0003800200 */
.L_x_11995:
[----:B------:R-:W0:Y:S02]  /*4390*/  F2I.FTZ.TRUNC.NTZ R4, R4 ;  /* 0x0000000400047305 */ /* 0x000e24000021f100 */
[----:B0-----:R-:W-:Y:S01]  /*43a0*/  PRMT R0, R4, 0x7610, R0 ;  /* 0x0000761004007816 */ /* 0x001fe20000000000 */
[----:B------:R-:W-:Y:S06]  /*43b0*/  BRA `(.L_x_11968) ;  /* 0x00000000000c7947 */ /* 0x000fec0003800000 */
.L_x_11992:
[----:B------:R0:W5:Y:S01]  /*43c0*/  LDG.E.U16 R0, desc[UR36][R2.64] ;  /* 0x0000002402007981 */ /* 0x000162000c1e1500 */
[----:B------:R-:W-:Y:S05]  /*43d0*/  BRA `(.L_x_11968) ;  /* 0x0000000000047947 */ /* 0x000fea0003800000 */
.L_x_11991:
[----:B------:R0:W5:Y:S02]  /*43e0*/  LDG.E.U16 R0, desc[UR36][R2.64] ;  /* 0x0000002402007981 */ /* 0x000164000c1e1500 */
.L_x_11968:
[----:B------:R-:W2:Y:S01]  /*43f0*/  LDCU UR4, c[0x0][0x668] ;  /* 0x0000cd00ff0477ac */ /* 0x000ea20008000800 */
[----:B-1---5:R-:W-:Y:S02]  /*4400*/  LOP3.LUT R4, R0, 0xffff, RZ, 0xc0, !PT ;  /* 0x0000ffff00047812 */ /* 0x022fe400078ec0ff */
[----:B------:R-:W-:Y:S01]  /*4410*/  LOP3.LUT R5, R22, 0xffff, RZ, 0xc0, !PT ;  /* 0x0000ffff16057812 */ /* 0x000fe200078ec0ff */
[----:B------:R-:W0:Y:S01]  /*4420*/  LDCU.64 UR6, c[0x0][0x648] ;  /* 0x0000c900ff0677ac */ /* 0x000e220008000a00 */
[----:B----4-:R-:W-:Y:S01]  /*4430*/  LOP3.LUT R0, R18, 0xffff, RZ, 0xc0, !PT ;  /* 0x0000ffff12007812 */ /* 0x010fe200078ec0ff */
[----:B------:R-:W-:Y:S02]  /*4440*/  ULOP3.LUT UR5, UR40, 0xff, URZ, 0xc0, !UPT ;  /* 0x000000ff28057892 */ /* 0x000fe4000f8ec0ff */
[----:B------:R-:W-:Y:S02]  /*4450*/  IMAD R5, R5, R4, RZ ;  /* 0x0000000405057224 */ /* 0x000fe400078e02ff */
[----:B------:R-:W-:-:S02]  /*4460*/  UISETP.GT.AND UP0, UPT, UR5, 0x9, UPT ;  /* 0x000000090500788c */ /* 0x000fc4000bf04270 */
[----:B--2---:R-:W-:Y:S01]  /*4470*/  ULOP3.LUT UR4, UR4, 0xffff, URZ, 0xc0, !UPT ;  /* 0x0000ffff04047892 */ /* 0x004fe2000f8ec0ff */
[----:B0--3--:R-:W-:-:S05]  /*4480*/  IADD3 R2, P0, PT, R16, UR6, RZ ;  /* 0x0000000610027c10 */ /* 0x009fca000ff1e0ff */
[----:B------:R-:W-:Y:S02]  /*4490*/  IMAD R0, R0, UR4, RZ ;  /* 0x0000000400007c24 */ /* 0x000fe4000f8e02ff */
[----:B------:R-:W-:Y:S02]  /*44a0*/  IMAD.X R3, RZ, RZ, UR7, P0 ;  /* 0x00000007ff037e24 */ /* 0x000fe400080e06ff */
[----:B------:R-:W-:Y:S01]  /*44b0*/  IMAD R9, R5, UR39, R0 ;  /* 0x0000002705097c24 */ /* 0x000fe2000f8e0200 */
        /* <DEDUP_REMOVED lines=9> */
[----:B------:R0:W-:Y:S01]  /*4550*/  STG.E.U8 desc[UR36][R2.64], R9 ;  /* 0x0000000902007986 */ /* 0x0001e2000c101124 */
[----:B------:R-:W-:Y:S05]  /*4560*/  BRA `(.L_x_12002) ;  /* 0x0000000c00587947 */ /* 0x000fea0003800000 */
.L_x_12000:
[----:B------:R0:W-:Y:S01]  /*4570*/  STG.E.U8 desc[UR36][R2.64], R9 ;  /* 0x0000000902007986 */ /* 0x0001e2000c101124 */
[----:B------:R-:W-:Y:S05]  /*4580*/  BRA `(.L_x_12002) ;  /* 0x0000000c00507947 */ /* 0x000fea0003800000 */
.L_x_11999:
[----:B------:R-:W-:-:S09]  /*4590*/  UISETP.NE.AND UP0, UPT, UR5, 0x2, UPT ;  /* 0x000000020500788c */ /* 0x000fd2000bf05270 */
[----:B------:R-:W-:Y:S05]  /*45a0*/  BRA.U !UP0, `(.L_x_12003) ;  /* 0x00000001082c7547 */ /* 0x000fea000b800000 */
[----:B------:R-:W-:-:S09]  /*45b0*/  UISETP.NE.AND UP0, UPT, UR5, 0x3, UPT ;  /* 0x000000030500788c */ /* 0x000fd2000bf05270 */
[----:B------:R-:W-:Y:S05]  /*45c0*/  BRA.U !UP0, `(.L_x_12004) ;  /* 0x0000000108187547 */ /* 0x000fea000b800000 */
[----:B------:R-:W-:-:S09]  /*45d0*/  UISETP.NE.AND UP0, UPT, UR5, 0x4, UPT ;  /* 0x000000040500788c */ /* 0x000fd2000bf05270 */
[----:B------:R-:W-:Y:S05]  /*45e0*/  BRA.U UP0, `(.L_x_12001) ;  /* 0x00000009009c7547 */ /* 0x000fea000b800000 */
[----:B------:R-:W-:-:S04]  /*45f0*/  PRMT R4, R9, 0x9910, RZ ;  /* 0x0000991009047816 */ /* 0x000fc800000000ff */
[----:B------:R-:W-:-:S05]  /*4600*/  SHF.R.S32.HI R5, RZ, 0x1f, R4 ;  /* 0x0000001fff057819 */ /* 0x000fca0000011404 */
[----:B------:R0:W-:Y:S01]  /*4610*/  STG.E.64 desc[UR36][R2.64], R4 ;  /* 0x0000000402007986 */ /* 0x0001e2000c101b24 */
[----:B------:R-:W-:Y:S05]  /*4620*/  BRA `(.L_x_12002) ;  /* 0x0000000c00287947 */ /* 0x000fea0003800000 */
.L_x_12004:
[----:B------:R-:W-:-:S05]  /*4630*/  PRMT R5, R9, 0x9910, RZ ;  /* 0x0000991009057816 */ /* 0x000fca00000000ff */
[----:B------:R0:W-:Y:S01]  /*4640*/  STG.E desc[UR36][R2.64], R5 ;  /* 0x0000000502007986 */ /* 0x0001e2000c101924 */
[----:B------:R-:W-:Y:S05]  /*4650*/  BRA `(.L_x_12002) ;  /* 0x0000000c001c7947 */ /* 0x000fea0003800000 */
.L_x_12003:
[----:B------:R0:W-:Y:S01]  /*4660*/  STG.E.U16 desc[UR36][R2.64], R9 ;  /* 0x0000000902007986 */ /* 0x0001e2000c101524 */
[----:B------:R-:W-:Y:S05]  /*4670*/  BRA `(.L_x_12002) ;  /* 0x0000000c00147947 */ /* 0x000fea0003800000 */
.L_x_11998:
[----:B------:R-:W-:-:S09]  /*4680*/  UISETP.GT.AND UP0, UPT, UR5, 0x6, UPT ;  /* 0x000000060500788c */ /* 0x000fd2000bf04270 */
[----:B------:R-:W-:Y:S05]  /*4690*/  BRA.U UP0, `(.L_x_12005) ;  /* 0x00000001002c7547 */ /* 0x000fea000b800000 */
[----:B------:R-:W-:-:S09]  /*46a0*/  UISETP.NE.AND UP0, UPT, UR5, 0x5, UPT ;  /* 0x000000050500788c */ /* 0x000fd2000bf05270 */
[----:B------:R-:W-:Y:S05]  /*46b0*/  BRA.U !UP0, `(.L_x_12006) ;  /* 0x0000000108147547 */ /* 0x000fea000b800000 */
[----:B------:R-:W-:-:S09]  /*46c0*/  UISETP.NE.AND UP0, UPT, UR5, 0x6, UPT ;  /* 0x000000060500788c */ /* 0x000fd2000bf05270 */
[----:B------:R-:W-:Y:S05]  /*46d0*/  BRA.U UP0, `(.L_x_12001) ;  /* 0x0000000900607547 */ /* 0x000fea000b800000 */
[----:B------:R-:W0:Y:S02]  /*46e0*/  I2F.S16 R5, R9 ;  /* 0x0000000900057306 */ /* 0x000e240000101400 */
[----:B0-----:R0:W-:Y:S01]  /*46f0*/  STG.E desc[UR36][R2.64], R5 ;  /* 0x0000000502007986 */ /* 0x0011e2000c101924 */
[----:B------:R-:W-:Y:S05]  /*4700*/  BRA `(.L_x_12002) ;  /* 0x0000000800f07947 */ /* 0x000fea0003800000 */
.L_x_12006:
[----:B------:R-:W0:Y:S02]  /*4710*/  I2F.S16 R0, R9 ;  /* 0x0000000900007306 */ /* 0x000e240000101400 */
[----:B0-----:R-:W-:-:S05]  /*4720*/  F2FP.F16.F32.PACK_AB R0, RZ, R0 ;  /* 0x00000000ff00723e */ /* 0x001fca00000000ff */
[----:B------:R0:W-:Y:S01]  /*4730*/  STG.E.U16 desc[UR36][R2.64], R0 ;  /* 0x0000000002007986 */ /* 0x0001e2000c101524 */
[----:B------:R-:W-:Y:S05]  /*4740*/  BRA `(.L_x_12002) ;  /* 0x0000000800e07947 */ /* 0x000fea0003800000 */
.L_x_12005:
[----:B------:R-:W-:-:S09]  /*4750*/  UISETP.NE.AND UP0, UPT, UR5, 0x7, UPT ;  /* 0x000000070500788c */ /* 0x000fd2000bf05270 */
[----:B------:R-:W-:Y:S05]  /*4760*/  BRA.U !UP0, `(.L_x_12007) ;  /* 0x0000000108347547 */ /* 0x000fea000b800000 */
[----:B------:R-:W-:-:S09]  /*4770*/  UISETP.NE.AND UP0, UPT, UR5, 0x8, UPT ;  /* 0x000000080500788c */ /* 0x000fd2000bf05270 */
[----:B------:R-:W-:Y:S05]  /*4780*/  BRA.U !UP0, `(.L_x_12008) ;  /* 0x0000000108187547 */ /* 0x000fea000b800000 */
[----:B------:R-:W-:-:S09]  /*4790*/  UISETP.NE.AND UP0, UPT, UR5, 0x9, UPT ;  /* 0x000000090500788c */ /* 0x000fd2000bf05270 */
[----:B------:R-:W-:Y:S05]  /*47a0*/  BRA.U UP0, `(.L_x_12001) ;  /* 0x00000009002c7547 */ /* 0x000fea000b800000 */
[----:B------:R-:W0:Y:S01]  /*47b0*/  I2F.S16 R4, R9 ;  /* 0x0000000900047306 */ /* 0x000e220000101400 */
[----:B------:R-:W-:-:S05]  /*47c0*/  MOV R5, RZ ;  /* 0x000000ff00057202 */ /* 0x000fca0000000f00 */
[----:B0-----:R0:W-:Y:S01]  /*47d0*/  STG.E.64 desc[UR36][R2.64], R4 ;  /* 0x0000000402007986 */ /* 0x0011e2000c101b24 */
[----:B------:R-:W-:Y:S05]  /*47e0*/  BRA `(.L_x_12002) ;  /* 0x0000000800b87947 */ /* 0x000fea0003800000 */
.L_x_12008:
[----:B------:R-:W0:Y:S02]  /*47f0*/  I2F.S16 R9, R9 ;  /* 0x0000000900097306 */ /* 0x000e240000101400 */
[----:B0-----:R-:W-:-:S04]  /*4800*/  F2FP.F16.F32.PACK_AB R5, RZ, R9 ;  /* 0x00000009ff05723e */ /* 0x001fc800000000ff */
[----:B------:R-:W-:-:S05]  /*4810*/  PRMT R5, R5, 0x5410, RZ ;  /* 0x0000541005057816 */ /* 0x000fca00000000ff */
[----:B------:R0:W-:Y:S01]  /*4820*/  STG.E desc[UR36][R2.64], R5 ;  /* 0x0000000502007986 */ /* 0x0001e2000c101924 */
[----:B------:R-:W-:Y:S05]  /*4830*/  BRA `(.L_x_12002) ;  /* 0x0000000800a47947 */ /* 0x000fea0003800000 */
.L_x_12007:
[----:B------:R-:W0:Y:S02]  /*4840*/  I2F.F64.S16 R4, R9 ;  /* 0x0000000900047312 */ /* 0x000e240000101c00 */
[----:B0-----:R0:W-:Y:S01]  /*4850*/  STG.E.64 desc[UR36][R2.64], R4 ;  /* 0x0000000402007986 */ /* 0x0011e2000c101b24 */
[----:B------:R-:W-:Y:S05]  /*4860*/  BRA `(.L_x_12002) ;  /* 0x0000000800987947 */ /* 0x000fea0003800000 */
.L_x_11997:
        /* <DEDUP_REMOVED lines=8> */
[----:B------:R-:W-:-:S04]  /*48f0*/  PRMT R0, R9, 0x9910, RZ ;  /* 0x0000991009007816 */ /* 0x000fc800000000ff */
[----:B------:R-:W-:-:S04]  /*4900*/  ISETP.NE.AND P0, PT, R0, RZ, PT ;  /* 0x000000ff0000720c */ /* 0x000fc80003f05270 */
[----:B------:R-:W-:-:S05]  /*4910*/  SEL R5, RZ, 0x1, !P0 ;  /* 0x00000001ff057807 */ /* 0x000fca0004000000 */
[----:B------:R0:W-:Y:S01]  /*4920*/  STG.E.U8 desc[UR36][R2.64], R5 ;  /* 0x0000000502007986 */ /* 0x0001e2000c101124 */
[----:B------:R-:W-:Y:S05]  /*4930*/  BRA `(.L_x_12002) ;  /* 0x0000000800647947 */ /* 0x000fea0003800000 */
.L_x_12011:
[----:B------:R-:W0:Y:S01]  /*4940*/  I2F.F64.S16 R4, R9 ;  /* 0x0000000900047312 */ /* 0x000e220000101c00 */
[----:B------:R-:W-:-:S05]  /*4950*/  CS2R R6, SRZ ;  /* 0x0000000000067805 */ /* 0x000fca000001ff00 */
[----:B0-----:R0:W-:Y:S01]  /*4960*/  STG.E.128 desc[UR36][R2.64], R4 ;  /* 0x0000000402007986 */ /* 0x0011e2000c101d24 */
[----:B------:R-:W-:Y:S05]  /*4970*/  BRA `(.L_x_12002) ;  /* 0x0000000800547947 */ /* 0x000fea0003800000 */
.L_x_12010:
[----:B------:R-:W-:-:S09]  /*4980*/  UISETP.NE.AND UP0, UPT, UR5, 0xf, UPT ;  /* 0x0000000f0500788c */ /* 0x000fd2000bf05270 */
[----:B------:R-:W-:Y:S05]  /*4990*/  BRA.U !UP0, `(.L_x_12012) ;  /* 0x0000000108a07547 */ /* 0x000fea000b800000 */
[----:B------:R-:W-:-:S09]  /*49a0*/  UISETP.NE.AND UP0, UPT, UR5, 0x17, UPT ;  /* 0x000000170500788c */ /* 0x000fd2000bf05270 */
[----:B------:R-:W-:Y:S05]  /*49b0*/  BRA.U !UP0, `(.L_x_12013) ;  /* 0x00000001084c7547 */ /* 0x000fea000b800000 */
[----:B------:R-:W-:-:S09]  /*49c0*/  UISETP.NE.AND UP0, UPT, UR5, 0x18, UPT ;  /* 0x000000180500788c */ /* 0x000fd2000bf05270 */
[----:B------:R-:W-:Y:S05]  /*49d0*/  BRA.U UP0, `(.L_x_12001) ;  /* 0x0000000500a07547 */ /* 0x000fea000b800000 */
[----:B------:R-:W0:Y:S01]  /*49e0*/  I2F.S16 R9, R9 ;  /* 0x0000000900097306 */ /* 0x000e220000101400 */
[----:B------:R-:W-:Y:S01]  /*49f0*/  BSSY.RECONVERGENT B0, `(.L_x_12014) ;  /* 0x000000c000007945 */ /* 0x000fe20003800200 */
[----:B------:R-:W-:Y:S01]  /*4a00*/  IMAD.MOV.U32 R0, RZ, RZ, 0x7f ;  /* 0x0000007fff007424 */ /* 0x000fe200078e00ff */
[----:B0-----:R-:W-:Y:S02]  /*4a10*/  LOP3.LUT R6, R9, 0x7fffffff, RZ, 0xc0, !PT ;  /* 0x7fffffff09067812 */ /* 0x001fe400078ec0ff */
        /* <DEDUP_REMOVED lines=9> */
.L_x_12015:
[----:B------:R-:W-:Y:S05]  /*4ab0*/  BSYNC.RECONVERGENT B0 ;  /* 0x0000000000007941 */ /* 0x000fea0003800200 */
.L_x_12014:
[----:B------:R-:W-:-:S05]  /*4ac0*/  LOP3.LUT R5, R0, 0x80, R5, 0xf8, !PT ;  /* 0x0000008000057812 */ /* 0x000fca00078ef805 */
[----:B------:R0:W-:Y:S01]  /*4ad0*/  STG.E.U8 desc[UR36][R2.64], R5 ;  /* 0x0000000502007986 */ /* 0x0001e2000c101124 */
[----:B------:R-:W-:Y:S05]  /*4ae0*/  BRA `(.L_x_12002) ;  /* 0x0000000400f87947 */ /* 0x000fea0003800000 */
.L_x_12013:
[----:B------:R-:W0:Y:S01]  /*4af0*/  I2F.S16 R9, R9 ;  /* 0x0000000900097306 */ /* 0x000e220000101400 */
[----:B------:R-:W-:Y:S01]  /*4b00*/  BSSY.RECONVERGENT B0, `(.L_x_12016) ;  /* 0x000000e000007945 */ /* 0x000fe20003800200 */
[----:B0-----:R-:W-:Y:S02]  /*4b10*/  LOP3.LUT R6, R9, 0x7fffffff, RZ, 0xc0, !PT ;  /* 0x7fffffff09067812 */ /* 0x001fe400078ec0ff */
        /* <DEDUP_REMOVED lines=12> */
.L_x_12017:
[----:B------:R-:W-:Y:S05]  /*4be0*/  BSYNC.RECONVERGENT B0 ;  /* 0x0000000000007941 */ /* 0x000fea0003800200 */
.L_x_12016:
[----:B------:R-:W-:-:S05]  /*4bf0*/  LOP3.LUT R5, R0, 0x80, R5, 0xf8, !PT ;  /* 0x0000008000057812 */ /* 0x000fca00078ef805 */
[----:B------:R0:W-:Y:S01]  /*4c00*/  STG.E.U8 desc[UR36][R2.64], R5 ;  /* 0x0000000502007986 */ /* 0x0001e2000c101124 */
[----:B------:R-:W-:Y:S05]  /*4c10*/  BRA `(.L_x_12002) ;  /* 0x0000000400ac7947 */ /* 0x000fea0003800000 */
.L_x_12012:
[----:B------:R-:W0:Y:S02]  /*4c20*/  I2F.S16 R0, R9 ;  /* 0x0000000900007306 */ /* 0x000e240000101400 */
[----:B0-----:R-:W-:-:S05]  /*4c30*/  F2FP.BF16.F32.PACK_AB R0, RZ, R0 ;  /* 0x00000000ff00723e */ /* 0x001fca00000010ff */
[----:B------:R0:W-:Y:S01]  /*4c40*/  STG.E.U16 desc[UR36][R2.64], R0 ;  /* 0x0000000002007986 */ /* 0x0001e2000c101524 */
[----:B------:R-:W-:Y:S05]  /*4c50*/  BRA `(.L_x_12002) ;  /* 0x00000004009c7947 */ /* 0x000fea0003800000 */
.L_x_12009:
        /* <DEDUP_REMOVED lines=8> */
[----:B------:R4:W-:Y:S01]  /*4ce0*/  STG.E.U16 desc[UR36][R2.64], R9 ;  /* 0x0000000902007986 */ /* 0x0009e2000c101524 */
[----:B------:R-:W-:Y:S05]  /*4cf0*/  BRA `(.L_x_12002) ;  /* 0x0000000400747947 */ /* 0x000fea0003800000 */
.L_x_12020:
[----:B------:R-:W0:Y:S01]  /*4d00*/  I2F.S16 R5, R9 ;  /* 0x0000000900057306 */ /* 0x000e220000101400 */
[----:B------:R-:W-:Y:S01]  /*4d10*/  BSSY.RECONVERGENT B0, `(.L_x_12021) ;  /* 0x0000014000007945 */ /* 0x000fe20003800200 */
[----:B------:R-:W-:Y:S01]  /*4d20*/  IMAD.MOV.U32 R0, RZ, RZ, 0x80 ;  /* 0x00000080ff007424 */ /* 0x000fe200078e00ff */
        /* <DEDUP_REMOVED lines=10> */
.L_x_12023:
[----:B------:R-:W-:-:S04]  /*4dd0*/  SHF.R.U32.HI R0, RZ, 0x14, R5 ;  /* 0x00000014ff007819 */ /* 0x000fc80000011605 */
[----:B------:R-:W-:-:S04]  /*4de0*/  LOP3.LUT R0, R0, 0x1, RZ, 0xc0, !PT ;  /* 0x0000000100007812 */ /* 0x000fc800078ec0ff */
[----:B------:R-:W-:-:S04]  /*4df0*/  IADD3 R0, PT, PT, R5, 0x487ffff, R0 ;  /* 0x0487ffff05007810 */ /* 0x000fc80007ffe000 */
[----:B------:R-:W-:-:S04]  /*4e00*/  SHF.R.U32.HI R0, RZ, 0x14, R0 ;  /* 0x00000014ff007819 */ /* 0x000fc80000011600 */
[----:B------:R-:W-:-:S07]  /*4e10*/  LOP3.LUT R4, R0, 0xff, RZ, 0xc0, !PT ;  /* 0x000000ff00047812 */ /* 0x000fce00078ec0ff */
.L_x_12024:
[----:B------:R-:W-:-:S04]  /*4e20*/  SHF.R.U32.HI R5, RZ, 0x18, R5 ;  /* 0x00000018ff057819 */ /* 0x000fc80000011605 */
[----:B------:R-:W-:-:S04]  /*4e30*/  LOP3.LUT R4, R4, 0x80, R5, 0xf8, !PT ;  /* 0x0000008004047812 */ /* 0x000fc800078ef805 */
[----:B------:R-:W-:-:S07]  /*4e40*/  PRMT R0, R4, 0x7610, R0 ;  /* 0x0000761004007816 */ /* 0x000fce0000000000 */
.L_x_12022:
[----:B------:R-:W-:Y:S05]  /*4e50*/  BSYNC.RECONVERGENT B0 ;  /* 0x0000000000007941 */ /* 0x000fea0003800200 */
.L_x_12021:
[----:B------:R3:W-:Y:S01]  /*4e60*/  STG.E.U8 desc[UR36][R2.64], R0 ;  /* 0x0000000002007986 */ /* 0x0007e2000c101124 */
[----:B------:R-:W-:Y:S05]  /*4e70*/  BRA `(.L_x_12002) ;  /* 0x0000000400147947 */ /* 0x000fea0003800000 */
.L_x_12019:
        /* <DEDUP_REMOVED lines=13> */
.L_x_12027:
[----:B------:R-:W-:-:S04]  /*4f50*/  SHF.R.U32.HI R0, RZ, 0x15, R5 ;  /* 0x00000015ff007819 */ /* 0x000fc80000011605 */
[----:B------:R-:W-:-:S04]  /*4f60*/  LOP3.LUT R0, R0, 0x1, RZ, 0xc0, !PT ;  /* 0x0000000100007812 */ /* 0x000fc800078ec0ff */
[----:B------:R-:W-:-:S04]  /*4f70*/  IADD3 R0, PT, PT, R5, 0x88fffff, R0 ;  /* 0x088fffff05007810 */ /* 0x000fc80007ffe000 */
[----:B------:R-:W-:-:S04]  /*4f80*/  SHF.R.U32.HI R0, RZ, 0x15, R0 ;  /* 0x00000015ff007819 */ /* 0x000fc80000011600 */
[----:B------:R-:W-:-:S07]  /*4f90*/  LOP3.LUT R4, R0, 0xff, RZ, 0xc0, !PT ;  /* 0x000000ff00047812 */ /* 0x000fce00078ec0ff */
.L_x_12028:
[----:B------:R-:W-:-:S04]  /*4fa0*/  SHF.R.U32.HI R5, RZ, 0x18, R5 ;  /* 0x00000018ff057819 */ /* 0x000fc80000011605 */
[----:B------:R-:W-:-:S04]  /*4fb0*/  LOP3.LUT R4, R4, 0x80, R5, 0xf8, !PT ;  /* 0x0000008004047812 */ /* 0x000fc800078ef805 */
[----:B------:R-:W-:-:S07]  /*4fc0*/  PRMT R0, R4, 0x7610, R0 ;  /* 0x0000761004007816 */ /* 0x000fce0000000000 */
.L_x_12026:
[----:B------:R-:W-:Y:S05]  /*4fd0*/  BSYNC.RECONVERGENT B0 ;  /* 0x0000000000007941 */ /* 0x000fea0003800200 */
.L_x_12025:
[----:B------:R0:W-:Y:S01]  /*4fe0*/  STG.E.U8 desc[UR36][R2.64], R0 ;  /* 0x0000000002007986 */ /* 0x0001e2000c101124 */
[----:B------:R-:W-:Y:S05]  /*4ff0*/  BRA `(.L_x_12002) ;  /* 0x0000000000b47947 */ /* 0x000fea0003800000 */
.L_x_12018:
[----:B------:R-:W-:-:S09]  /*5000*/  UISETP.NE.AND UP0, UPT, UR5, 0x1c, UPT ;  /* 0x0000001c0500788c */ /* 0x000fd2000bf05270 */
[----:B------:R-:W-:Y:S05]  /*5010*/  BRA.U !UP0, `(.L_x_12029) ;  /* 0x0000000108a47547 */ /* 0x000fea000b800000 */
[----:B------:R-:W-:-:S09]  /*5020*/  UISETP.NE.AND UP0, UPT, UR5, 0x1d, UPT ;  /* 0x0000001d0500788c */ /* 0x000fd2000bf05270 */
[----:B------:R-:W-:Y:S05]  /*5030*/  BRA.U !UP0, `(.L_x_12030) ;  /* 0x00000001088c7547 */ /* 0x000fea000b800000 */
[----:B------:R-:W-:-:S09]  /*5040*/  UISETP.NE.AND UP0, UPT, UR5, 0x2c, UPT ;  /* 0x0000002c0500788c */ /* 0x000fd2000bf05270 */
[----:B------:R-:W-:Y:S05]  /*5050*/  BRA.U !UP0, `(.L_x_12031) ;  /* 0x0000000108447547 */ /* 0x000fea000b800000 */
.L_x_12001:
        /* <DEDUP_REMOVED lines=12> */
[----:B----4-:R-:W-:Y:S01]  /*5120*/  IMAD.U32 R10, RZ, RZ, UR4 ;  /* 0x00000004ff0a7e24 */ /* 0x010fe2000f8e00ff */
[----:B-1----:R-:W-:-:S07]  /*5130*/  MOV R11, UR5 ;  /* 0x00000005000b7c02 */ /* 0x002fce0008000f00 */
[----:B------:R-:W-:-:S07]  /*5140*/  LEPC R20, `(.L_x_12032) ;  /* 0x000000001014794e */ /* 0x000fce0000000000 */
[----:B--2---:R-:W-:Y:S05]  /*5150*/  CALL.ABS.NOINC R2 ;  /* 0x0000000002007343 */ /* 0x004fea0003c00000 */
.L_x_12032:
[----:B------:R-:W-:Y:S05]  /*5160*/  BRA `(.L_x_12002) ;  /* 0x0000000000587947 */ /* 0x000fea0003800000 */
.L_x_12031:
[----:B------:R-:W0:Y:S02]  /*5170*/  I2F.S16 R6, R9 ;  /* 0x0000000900067306 */ /* 0x000e240000101400 */
[----:B0-----:R-:W-:-:S04]  /*5180*/  SHF.R.U32.HI R4, RZ, 0x17, R6 ;  /* 0x00000017ff047819 */ /* 0x001fc80000011606 */
        /* <DEDUP_REMOVED lines=14> */
.L_x_12030:
[----:B------:R-:W-:-:S04]  /*5270*/  PRMT R4, R9, 0x9910, RZ ;  /* 0x0000991009047816 */ /* 0x000fc800000000ff */
[----:B------:R-:W-:-:S05]  /*5280*/  SHF.R.S32.HI R5, RZ, 0x1f, R4 ;  /* 0x0000001fff057819 */ /* 0x000fca0000011404 */
[----:B------:R1:W-:Y:S01]  /*5290*/  STG.E.64 desc[UR36][R2.64], R4 ;  /* 0x0000000402007986 */ /* 0x0003e2000c101b24 */
[----:B------:R-:W-:Y:S05]  /*52a0*/  BRA `(.L_x_12002) ;  /* 0x0000000000087947 */ /* 0x000fea0003800000 */
.L_x_12029:
[----:B------:R-:W-:-:S05]  /*52b0*/  PRMT R5, R9, 0x9910, RZ ;  /* 0x0000991009057816 */ /* 0x000fca00000000ff */
[----:B------:R0:W-:Y:S02]  /*52c0*/  STG.E desc[UR36][R2.64], R5 ;  /* 0x0000000502007986 */ /* 0x0001e4000c101924 */
.L_x_12002:
[----:B------:R-:W-:-:S07]  /*52d0*/  VIADD R17, R17, 0x80 ;  /* 0x0000008011117836 */ /* 0x000fce0000000000 */
.L_x_11893:
[----:B------:R-:W-:Y:S05]  /*52e0*/  BSYNC.RECONVERGENT B6 ;  /* 0x0000000000067941 */ /* 0x000fea0003800200 */
.L_x_11892:
[----:B------:R-:W5:Y:S01]  /*52f0*/  LDCU UR4, c[0x0][0x380] ;  /* 0x00007000ff0477ac */ /* 0x000f620008000800 */
[----:B------:R-:W-:Y:S01]  /*5300*/  BSSY.RECONVERGENT B6, `(.L_x_12033) ;  /* 0x000051c000067945 */ /* 0x000fe20003800200 */
[----:B-----5:R-:W-:-:S13]  /*5310*/  ISETP.GE.AND P0, PT, R17, UR4, PT ;  /* 0x0000000411007c0c */ /* 0x020fda000bf06270 */
[----:B------:R-:W-:Y:S05]  /*5320*/  @P0 BRA `(.L_x_12034) ;  /* 0x0000005000640947 */ /* 0x000fea0003800000 */
[----:B------:R-:W5:Y:S01]  /*5330*/  LDCU UR4, c[0x0][0x388] ;  /* 0x00007100ff0477ac */ /* 0x000f620008000800 */
[----:B------:R-:W-:Y:S02]  /*5340*/  HFMA2 R22, -RZ, RZ, 0, 0 ;  /* 0x00000000ff167431 */ /* 0x000fe400000001ff */
        /* <DEDUP_REMOVED lines=378> */
.L_x_12035:
        /* <DEDUP_REMOVED lines=16> */
.L_x_12039:
[----:B------:R3:W5:Y:S01]  /*6bf0*/  LDG.E.U8 R18, desc[UR36][R2.64] ;  /* 0x0000002402127981 */ /* 0x000762000c1e1100 */
[----:B------:R-:W-:Y:S05]  /*6c00*/  BRA `(.L_x_12041) ;  /* 0x0000000c004c7947 */ /* 0x000fea0003800000 */
.L_x_12038:
        /* <DEDUP_REMOVED lines=8> */
.L_x_12043:
[----:B------:R2:W5:Y:S01]  /*6c90*/  LDG.E.U16 R18, desc[UR36][R2.64] ;  /* 0x0000002402127981 */ /* 0x000562000c1e1500 */
[----:B------:R-:W-:Y:S05]  /*6ca0*/  BRA `(.L_x_12041) ;  /* 0x0000000c00247947 */ /* 0x000fea0003800000 */
.L_x_12042:
[----:B------:R0:W5:Y:S01]  /*6cb0*/  LDG.E.U16 R18, desc[UR36][R2.64] ;  /* 0x0000002402127981 */ /* 0x000162000c1e1500 */
[----:B------:R-:W-:Y:S05]  /*6cc0*/  BRA `(.L_x_12041) ;  /* 0x0000000c001c7947 */ /* 0x000fea0003800000 */
.L_x_12037:
        /* <DEDUP_REMOVED lines=9> */
.L_x_12045:
[----:B------:R-:W2:Y:S02]  /*6d60*/  LDG.E.U16 R0, desc[UR36][R2.64] ;  /* 0x0000002402007981 */ /* 0x000ea4000c1e1500 */
[----:B--2---:R-:W-:-:S06]  /*6d70*/  HADD2.F32 R0, -RZ, R0.H0_H0 ;  /* 0x20000000ff007230 */ /* 0x004fcc0000004100 */
[----:B------:R-:W0:Y:S02]  /*6d80*/  F2I.FTZ.TRUNC.NTZ R0, R0 ;  /* 0x0000000000007305 */ /* 0x000e24000021f100 */
[----:B0-----:R-:W-:Y:S01]  /*6d90*/  PRMT R18, R0, 0x7610, R18 ;  /* 0x0000761000127816 */ /* 0x001fe20000000012 */
[----:B------:R-:W-:Y:S06]  /*6da0*/  BRA `(.L_x_12041) ;  /* 0x0000000800e47947 */ /* 0x000fec0003800000 */
.L_x_12044:
        /* <DEDUP_REMOVED lines=9> */
.L_x_12047:
[----:B------:R-:W2:Y:S02]  /*6e40*/  LDG.E.U16 R2, desc[UR36][R2.64] ;  /* 0x0000002402027981 */ /* 0x000ea4000c1e1500 */
[----:B--2---:R-:W-:-:S06]  /*6e50*/  HADD2.F32 R0, -RZ, R2.H0_H0 ;  /* 0x20000002ff007230 */ /* 0x004fcc0000004100 */
[----:B------:R-:W0:Y:S02]  /*6e60*/  F2I.FTZ.TRUNC.NTZ R0, R0 ;  /* 0x0000000000007305 */ /* 0x000e24000021f100 */
[----:B0-----:R-:W-:Y:S01]  /*6e70*/  PRMT R18, R0, 0x7610, R18 ;  /* 0x0000761000127816 */ /* 0x001fe20000000012 */
[----:B------:R-:W-:Y:S06]  /*6e80*/  BRA `(.L_x_12041) ;  /* 0x0000000800ac7947 */ /* 0x000fec0003800000 */
.L_x_12046:
[----:B------:R-:W2:Y:S02]  /*6e90*/  LDG.E.64 R2, desc[UR36][R2.64] ;  /* 0x0000002402027981 */ /* 0x000ea4000c1e1b00 */
[----:B--2---:R0:W1:Y:S01]  /*6ea0*/  F2I.F64.TRUNC R18, R2 ;  /* 0x0000000200127311 */ /* 0x004062000030d100 */
[----:B------:R-:W-:Y:S05]  /*6eb0*/  BRA `(.L_x_12041) ;  /* 0x0000000800a07947 */ /* 0x000fea0003800000 */
.L_x_12036:
        /* <DEDUP_REMOVED lines=12> */
.L_x_12050:
[----:B------:R-:W2:Y:S02]  /*6f80*/  LDG.E.64 R2, desc[UR36][R2.64] ;  /* 0x0000002402027981 */ /* 0x000ea4000c1e1b00 */
[----:B--2---:R0:W1:Y:S01]  /*6f90*/  F2I.F64.TRUNC R18, R2 ;  /* 0x0000000200127311 */ /* 0x004062000030d100 */
[----:B------:R-:W-:Y:S05]  /*6fa0*/  BRA `(.L_x_12041) ;  /* 0x0000000800647947 */ /* 0x000fea0003800000 */
.L_x_12049:
[----:B------:R-:W-:-:S09]  /*6fb0*/  UISETP.NE.AND UP0, UPT, UR4, 0xf, UPT ;  /* 0x0000000f0400788c */ /* 0x000fd2000bf05270 */
[----:B------:R-:W-:Y:S05]  /*6fc0*/  BRA.U !UP0, `(.L_x_12051) ;  /* 0x00000001089c7547 */ /* 0x000fea000b800000 */
[----:B------:R-:W-:-:S09]  /*6fd0*/  UISETP.NE.AND UP0, UPT, UR4, 0x17, UPT ;  /* 0x000000170400788c */ /* 0x000fd2000bf05270 */
[----:B------:R-:W-:Y:S05]  /*6fe0*/  BRA.U !UP0, `(.L_x_12052) ;  /* 0x00000001085c7547 */ /* 0x000fea000b800000 */
[----:B------:R-:W-:-:S09]  /*6ff0*/  UISETP.NE.AND UP0, UPT, UR4, 0x18, UPT ;  /* 0x000000180400788c */ /* 0x000fd2000bf05270 */
[----:B------:R-:W-:Y:S05]  /*7000*/  BRA.U UP0, `(.L_x_12040) ;  /* 0x0000000500f87547 */ /* 0x000fea000b800000 */
        /* <DEDUP_REMOVED lines=21> */
.L_x_12052:
        /* <DEDUP_REMOVED lines=10> */
[----:B------:R-:W-:-:S06]  /*7200*/  LOP3.LUT R0, R0, 0x80000000, R5, 0xf8, !PT ;  /* 0x8000000000007812 */ /* 0x000fcc00078ef805 */
[----:B------:R-:W0:Y:S02]  /*7210*/  F2I.FTZ.TRUNC.NTZ R0, R0 ;  /* 0x0000000000007305 */ /* 0x000e24000021f100 */
[----:B0-----:R-:W-:Y:S01]  /*7220*/  PRMT R18, R0, 0x7610, R18 ;  /* 0x0000761000127816 */ /* 0x001fe20000000012 */
[----:B------:R-:W-:Y:S06]  /*7230*/  BRA `(.L_x_12041) ;  /* 0x0000000400c07947 */ /* 0x000fec0003800000 */
.L_x_12051:
[----:B------:R-:W2:Y:S02]  /*7240*/  LDG.E.U16 R0, desc[UR36][R2.64] ;  /* 0x0000002402007981 */ /* 0x000ea4000c1e1500 */
[----:B--2---:R-:W-:-:S06]  /*7250*/  IMAD.U32 R0, R0, 0x10000, RZ ;  /* 0x0001000000007824 */ /* 0x004fcc00078e00ff */
[----:B------:R-:W0:Y:S02]  /*7260*/  F2I.FTZ.TRUNC.NTZ R0, R0 ;  /* 0x0000000000007305 */ /* 0x000e24000021f100 */
[----:B0-----:R-:W-:Y:S01]  /*7270*/  PRMT R18, R0, 0x7610, R18 ;  /* 0x0000761000127816 */ /* 0x001fe20000000012 */
[----:B------:R-:W-:Y:S06]  /*7280*/  BRA `(.L_x_12041) ;  /* 0x0000000400ac7947 */ /* 0x000fec0003800000 */
.L_x_12048:
        /* <DEDUP_REMOVED lines=10> */
.L_x_12055:
        /* <DEDUP_REMOVED lines=21> */
.L_x_12059:
[----:B------:R-:W-:Y:S05]  /*7480*/  BSYNC.RECONVERGENT B1 ;  /* 0x0000000000017941 */ /* 0x000fea0003800200 */
.L_x_12058:
[----:B------:R-:W-:Y:S01]  /*7490*/  IMAD.SHL.U32 R0, R0, 0x100000, RZ ;  /* 0x0010000000007824 */ /* 0x000fe200078e00ff */
[----:B------:R-:W-:-:S04]  /*74a0*/  LEA R2, R2, 0x3b800000, 0x17 ;  /* 0x3b80000002027811 */ /* 0x000fc800078eb8ff */
[----:B------:R-:W-:-:S07]  /*74b0*/  LOP3.LUT R0, R2, R0, R7, 0xfe, !PT ;  /* 0x0000000002007212 */ /* 0x000fce00078efe07 */
.L_x_12057:
[----:B------:R-:W-:Y:S05]  /*74c0*/  BSYNC.RECONVERGENT B0 ;  /* 0x0000000000007941 */ /* 0x000fea0003800200 */
.L_x_12056:
[----:B------:R-:W0:Y:S02]  /*74d0*/  F2I.FTZ.TRUNC.NTZ R0, R0 ;  /* 0x0000000000007305 */ /* 0x000e24000021f100 */
[----:B0-----:R-:W-:Y:S01]  /*74e0*/  PRMT R18, R0, 0x7610, R18 ;  /* 0x0000761000127816 */ /* 0x001fe20000000012 */
[----:B------:R-:W-:Y:S06]  /*74f0*/  BRA `(.L_x_12041) ;  /* 0x0000000400107947 */ /* 0x000fec0003800000 */
.L_x_12054:
        /* <DEDUP_REMOVED lines=21> */
.L_x_12063:
[----:B------:R-:W-:Y:S05]  /*7650*/  BSYNC.RECONVERGENT B1 ;  /* 0x0000000000017941 */ /* 0x000fea0003800200 */
.L_x_12062:
[----:B------:R-:W-:Y:S01]  /*7660*/  IMAD.SHL.U32 R0, R0, 0x200000, RZ ;  /* 0x0020000000007824 */ /* 0x000fe200078e00ff */
[----:B------:R-:W-:-:S04]  /*7670*/  LEA R2, R2, 0x37800000, 0x17 ;  /* 0x3780000002027811 */ /* 0x000fc800078eb8ff */
[----:B------:R-:W-:-:S07]  /*7680*/  LOP3.LUT R0, R2, R0, R7, 0xfe, !PT ;  /* 0x0000000002007212 */ /* 0x000fce00078efe07 */
.L_x_12061:
[----:B------:R-:W-:Y:S05]  /*7690*/  BSYNC.RECONVERGENT B0 ;  /* 0x0000000000007941 */ /* 0x000fea0003800200 */
.L_x_12060:
[----:B------:R-:W0:Y:S02]  /*76a0*/  F2I.FTZ.TRUNC.NTZ R0, R0 ;  /* 0x0000000000007305 */ /* 0x000e24000021f100 */
[----:B0-----:R-:W-:Y:S01]  /*76b0*/  PRMT R18, R0, 0x7610, R18 ;  /* 0x0000761000127816 */ /* 0x001fe20000000012 */
[----:B------:R-:W-:Y:S06]  /*76c0*/  BRA `(.L_x_12041) ;  /* 0x00000000009c7947 */ /* 0x000fec0003800000 */
.L_x_12053:
        /* <DEDUP_REMOVED lines=14> */
.L_x_12067:
[----:B------:R-:W-:Y:S05]  /*77b0*/  BSYNC.RECONVERGENT B0 ;  /* 0x0000000000007941 */ /* 0x000fea0003800200 */
.L_x_12066:
[----:B------:R-:W0:Y:S02]  /*77c0*/  F2I.FTZ.TRUNC.NTZ R0, R0 ;  /* 0x0000000000007305 */ /* 0x000e24000021f100 */
[----:B0-----:R-:W-:Y:S01]  /*77d0*/  PRMT R18, R0, 0x7610, R18 ;  /* 0x0000761000127816 */ /* 0x001fe20000000012 */
[----:B------:R-:W-:Y:S06]  /*77e0*/  BRA `(.L_x_12041) ;  /* 0x0000000000547947 */ /* 0x000fec0003800000 */
.L_x_12040:
        /* <DEDUP_REMOVED lines=16> */
.L_x_12068:
[----:B------:R-:W-:Y:S01]  /*78f0*/  PRMT R18, RZ, 0x7610, R18 ;  /* 0x00007610ff127816 */ /* 0x000fe20000000012 */
[----:B------:R-:W-:Y:S06]  /*7900*/  BRA `(.L_x_12041) ;  /* 0x00000000000c7947 */ /* 0x000fec0003800000 */
.L_x_12065:
[----:B------:R0:W5:Y:S01]  /*7910*/  LDG.E.U16 R18, desc[UR36][R2.64] ;  /* 0x0000002402127981 */ /* 0x000162000c1e1500 */
[----:B------:R-:W-:Y:S05]  /*7920*/  BRA `(.L_x_12041) ;  /* 0x0000000000047947 */ /* 0x000fea0003800000 */
.L_x_12064:
[----:B------:R0:W5:Y:S02]  /*7930*/  LDG.E.U16 R18, desc[UR36][R2.64] ;  /* 0x0000002402127981 */ /* 0x000164000c1e1500 */
.L_x_12041:
[----:B------:R-:W0:Y:S01]  /*7940*/  LDCU.64 UR6, c[0x0][0x658] ;  /* 0x0000cb00ff0677ac */ /* 0x000e220008000a00 */
[----:B------:R-:W-:-:S04]  /*7950*/  UPRMT UR4, UR40, 0x7772, URZ ;  /* 0x0000777228047896 */ /* 0x000fc800080000ff */
[----:B------:R-:W-:Y:S01]  /*7960*/  UISETP.GT.AND UP0, UPT, UR4, 0x9, UPT ;  /* 0x000000090400788c */ /* 0x000fe2000bf04270 */
[----:B01234-:R-:W-:-:S05]  /*7970*/  IADD3 R2, P0, PT, R22, UR6, RZ ;  /* 0x0000000616027c10 */ /* 0x01ffca000ff1e0ff */
        /* <DEDUP_REMOVED lines=12> */
.L_x_12072:
[----:B------:R0:W5:Y:S01]  /*7a40*/  LDG.E.U8 R22, desc[UR36][R2.64] ;  /* 0x0000002402167981 */ /* 0x000162000c1e1100 */
[----:B------:R-:W-:Y:S05]  /*7a50*/  BRA `(.L_x_12074) ;  /* 0x0000000c004c7947 */ /* 0x000fea0003800000 */
.L_x_12071:
        /* <DEDUP_REMOVED lines=8> */
.L_x_12076:
[----:B------:R0:W5:Y:S01]  /*7ae0*/  LDG.E.U16 R22, desc[UR36][R2.64] ;  /* 0x0000002402167981 */ /* 0x000162000c1e1500 */
[----:B------:R-:W-:Y:S05]  /*7af0*/  BRA `(.L_x_12074) ;  /* 0x0000000c00247947 */ /* 0x000fea0003800000 */
.L_x_12075:
[----:B------:R0:W5:Y:S01]  /*7b00*/  LDG.E.U16 R22, desc[UR36][R2.64] ;  /* 0x0000002402167981 */ /* 0x000162000c1e1500 */
[----:B------:R-:W-:Y:S05]  /*7b10*/  BRA `(.L_x_12074) ;  /* 0x0000000c001c7947 */ /* 0x000fea0003800000 */
.L_x_12070:
        /* <DEDUP_REMOVED lines=9> */
.L_x_12078:
[----:B------:R-:W2:Y:S02]  /*7bb0*/  LDG.E.U16 R0, desc[UR36][R2.64] ;  /* 0x0000002402007981 */ /* 0x000ea4000c1e1500 */
[----:B--2---:R-:W-:-:S06]  /*7bc0*/  HADD2.F32 R0, -RZ, R0.H0_H0 ;  /* 0x20000000ff007230 */ /* 0x004fcc0000004100 */
[----:B------:R-:W0:Y:S02]  /*7bd0*/  F2I.FTZ.TRUNC.NTZ R0, R0 ;  /* 0x0000000000007305 */ /* 0x000e24000021f100 */
[----:B0-----:R-:W-:Y:S01]  /*7be0*/  PRMT R22, R0, 0x7610, R22 ;  /* 0x0000761000167816 */ /* 0x001fe20000000016 */
[----:B------:R-:W-:Y:S06]  /*7bf0*/  BRA `(.L_x_12074) ;  /* 0x0000000800e47947 */ /* 0x000fec0003800000 */
.L_x_12077:
        /* <DEDUP_REMOVED lines=9> */
.L_x_12080:
[----:B------:R-:W2:Y:S02]  /*7c90*/  LDG.E.U16 R2, desc[UR36][R2.64] ;  /* 0x0000002402027981 */ /* 0x000ea4000c1e1500 */
[----:B--2---:R-:W-:-:S06]  /*7ca0*/  HADD2.F32 R0, -RZ, R2.H0_H0 ;  /* 0x20000002ff007230 */ /* 0x004fcc0000004100 */
[----:B------:R-:W0:Y:S02]  /*7cb0*/  F2I.FTZ.TRUNC.NTZ R0, R0 ;  /* 0x0000000000007305 */ /* 0x000e24000021f100 */
[----:B0-----:R-:W-:Y:S01]  /*7cc0*/  PRMT R22, R0, 0x7610, R22 ;  /* 0x0000761000167816 */ /* 0x001fe20000000016 */
[----:B------:R-:W-:Y:S06]  /*7cd0*/  BRA `(.L_x_12074) ;  /* 0x0000000800ac7947 */ /* 0x000fec0003800000 */
.L_x_12079:
[----:B------:R-:W2:Y:S02]  /*7ce0*/  LDG.E.64 R2, desc[UR36][R2.64] ;  /* 0x0000002402027981 */ /* 0x000ea4000c1e1b00 */
[----:B--2---:R0:W1:Y:S01]  /*7cf0*/  F2I.F64.TRUNC R22, R2 ;  /* 0x0000000200167311 */ /* 0x004062000030d100 */
[----:B------:R-:W-:Y:S05]  /*7d00*/  BRA `(.L_x_12074) ;  /* 0x0000000800a07947 */ /* 0x000fea0003800000 */
.L_x_12069:
        /* <DEDUP_REMOVED lines=12> */
.L_x_12083:
[----:B------:R-:W2:Y:S02]  /*7dd0*/  LDG.E.64 R2, desc[UR36][R2.64] ;  /* 0x0000002402027981 */ /* 0x000ea4000c1e1b00 */
[----:B--2---:R0:W1:Y:S01]  /*7de0*/  F2I.F64.TRUNC R22, R2 ;  /* 0x0000000200167311 */ /* 0x004062000030d100 */
[----:B------:R-:W-:Y:S05]  /*7df0*/  BRA `(.L_x_12074) ;  /* 0x0000000800647947 */ /* 0x000fea0003800000 */
.L_x_12082:
        /* <DEDUP_REMOVED lines=27> */
.L_x_12085:
        /* <DEDUP_REMOVED lines=14> */
.L_x_12084:
[----:B------:R-:W2:Y:S02]  /*8090*/  LDG.E.U16 R0, desc[UR36][R2.64] ;  /* 0x0000002402007981 */ /* 0x000ea4000c1e1500 */
[----:B--2---:R-:W-:-:S06]  /*80a0*/  IMAD.U32 R0, R0, 0x10000, RZ ;  /* 0x0001000000007824 */ /* 0x004fcc00078e00ff */
[----:B------:R-:W0:Y:S02]  /*80b0*/  F2I.FTZ.TRUNC.NTZ R0, R0 ;  /* 0x0000000000007305 */ /* 0x000e24000021f100 */
[----:B0-----:R-:W-:Y:S01]  /*80c0*/  PRMT R22, R0, 0x7610, R22 ;  /* 0x0000761000167816 */ /* 0x001fe20000000016 */
[----:B------:R-:W-:Y:S06]  /*80d0*/  BRA `(.L_x_12074) ;  /* 0x0000000400ac7947 */ /* 0x000fec0003800000 */
.L_x_12081:
        /* <DEDUP_REMOVED lines=10> */
.L_x_12088:
        /* <DEDUP_REMOVED lines=21> */
.L_x_12092:
[----:B------:R-:W-:Y:S05]  /*82d0*/  BSYNC.RECONVERGENT B1 ;  /* 0x0000000000017941 */ /* 0x000fea0003800200 */
.L_x_12091:
[----:B------:R-:W-:Y:S01]  /*82e0*/  IMAD.SHL.U32 R0, R0, 0x100000, RZ ;  /* 0x0010000000007824 */ /* 0x000fe200078e00ff */
[----:B------:R-:W-:-:S04]  /*82f0*/  LEA R2, R2, 0x3b800000, 0x17 ;  /* 0x3b80000002027811 */ /* 0x000fc800078eb8ff */
[----:B------:R-:W-:-:S07]  /*8300*/  LOP3.LUT R0, R2, R0, R7, 0xfe, !PT ;  /* 0x0000000002007212 */ /* 0x000fce00078efe07 */
.L_x_12090:
[----:B------:R-:W-:Y:S05]  /*8310*/  BSYNC.RECONVERGENT B0 ;  /* 0x0000000000007941 */ /* 0x000fea0003800200 */
.L_x_12089:
[----:B------:R-:W0:Y:S02]  /*8320*/  F2I.FTZ.TRUNC.NTZ R0, R0 ;  /* 0x0000000000007305 */ /* 0x000e24000021f100 */
[----:B0-----:R-:W-:Y:S01]  /*8330*/  PRMT R22, R0, 0x7610, R22 ;  /* 0x0000761000167816 */ /* 0x001fe20000000016 */
[----:B------:R-:W-:Y:S06]  /*8340*/  BRA `(.L_x_12074) ;  /* 0x0000000400107947 */ /* 0x000fec0003800000 */
.L_x_12087:
        /* <DEDUP_REMOVED lines=21> */
.L_x_12096:
[----:B------:R-:W-:Y:S05]  /*84a0*/  BSYNC.RECONVERGENT B1 ;  /* 0x0000000000017941 */ /* 0x000fea0003800200 */
.L_x_12095:
[----:B------:R-:W-:Y:S01]  /*84b0*/  IMAD.SHL.U32 R0, R0, 0x200000, RZ ;  /* 0x0020000000007824 */ /* 0x000fe200078e00ff */
[----:B------:R-:W-:-:S04]  /*84c0*/  LEA R2, R2, 0x37800000, 0x17 ;  /* 0x3780000002027811 */ /* 0x000fc800078eb8ff */
[----:B------:R-:W-:-:S07]  /*84d0*/  LOP3.LUT R0, R2, R0, R7, 0xfe, !PT ;  /* 0x0000000002007212 */ /* 0x000fce00078efe07 */
.L_x_12094:
[----:B------:R-:W-:Y:S05]  /*84e0*/  BSYNC.RECONVERGENT B0 ;  /* 0x0000000000007941 */ /* 0x000fea0003800200 */
.L_x_12093:
[----:B------:R-:W0:Y:S02]  /*84f0*/  F2I.FTZ.TRUNC.NTZ R0, R0 ;  /* 0x0000000000007305 */ /* 0x000e24000021f100 */
[----:B0-----:R-:W-:Y:S01]  /*8500*/  PRMT R22, R0, 0x7610, R22 ;  /* 0x0000761000167816 */ /* 0x001fe20000000016 */
[----:B------:R-:W-:Y:S06]  /*8510*/  BRA `(.L_x_12074) ;  /* 0x00000000009c7947 */ /* 0x000fec0003800000 */
.L_x_12086:
        /* <DEDUP_REMOVED lines=14> */
.L_x_12100:
[----:B------:R-:W-:Y:S05]  /*8600*/  BSYNC.RECONVERGENT B0 ;  /* 0x0000000000007941 */ /* 0x000fea0003800200 */
.L_x_12099:
[----:B------:R-:W0:Y:S02]  /*8610*/  F2I.FTZ.TRUNC.NTZ R0, R0 ;  /* 0x0000000000007305 */ /* 0x000e24000021f100 */
[----:B0-----:R-:W-:Y:S01]  /*8620*/  PRMT R22, R0, 0x7610, R22 ;  /* 0x0000761000167816 */ /* 0x001fe20000000016 */
[----:B------:R-:W-:Y:S06]  /*8630*/  BRA `(.L_x_12074) ;  /* 0x0000000000547947 */ /* 0x000fec0003800000 */
.L_x_12073:
        /* <DEDUP_REMOVED lines=12> */
[----:B---3--:R-:W-:Y:S01]  /*8700*/  IMAD.U32 R10, RZ, RZ, UR8 ;  /* 0x00000008ff0a7e24 */ /* 0x008fe2000f8e00ff */
[----:B------:R-:W-:-:S07]  /*8710*/  MOV R11, UR9 ;  /* 0x00000009000b7c02 */ /* 0x000fce0008000f00 */
[----:B------:R-:W-:-:S07]  /*8720*/  LEPC R20, `(.L_x_12101) ;  /* 0x000000001014794e */ /* 0x000fce0000000000 */
[----:B--2--5:R-:W-:Y:S05]  /*8730*/  CALL.ABS.NOINC R2 ;  /* 0x0000000002007343 */ /* 0x024fea0003c00000 */
.L_x_12101:
[----:B------:R-:W-:Y:S01]  /*8740*/  PRMT R22, RZ, 0x7610, R22 ;  /* 0x00007610ff167816 */ /* 0x000fe20000000016 */
[----:B------:R-:W-:Y:S06]  /*8750*/  BRA `(.L_x_12074) ;  /* 0x00000000000c7947 */ /* 0x000fec0003800000 */
.L_x_12098:
[----:B------:R2:W5:Y:S01]  /*8760*/  LDG.E.U16 R22, desc[UR36][R2.64] ;  /* 0x0000002402167981 */ /* 0x000562000c1e1500 */
[----:B------:R-:W-:Y:S05]  /*8770*/  BRA `(.L_x_12074) ;  /* 0x0000000000047947 */ /* 0x000fea0003800000 */
.L_x_12097:
[----:B------:R3:W5:Y:S02]  /*8780*/  LDG.E.U16 R22, desc[UR36][R2.64] ;  /* 0x0000002402167981 */ /* 0x000764000c1e1500 */
.L_x_12074:
[----:B------:R-:W0:Y:S01]  /*8790*/  LDCU.64 UR6, c[0x0][0x660] ;  /* 0x0000cc00ff0677ac */ /* 0x000e220008000a00 */
        /* <DEDUP_REMOVED lines=15> */
.L_x_12105:
[----:B------:R0:W5:Y:S01]  /*8890*/  LDG.E.U8 R0, desc[UR36][R2.64] ;  /* 0x0000002402007981 */ /* 0x000162000c1e1100 */
[----:B------:R-:W-:Y:S05]  /*88a0*/  BRA `(.L_x_12107) ;  /* 0x0000000c004c7947 */ /* 0x000fea0003800000 */
.L_x_12104:
        /* <DEDUP_REMOVED lines=8> */
.L_x_12109:
[----:B------:R0:W5:Y:S01]  /*8930*/  LDG.E.U16 R0, desc[UR36][R2.64] ;  /* 0x0000002402007981 */ /* 0x000162000c1e1500 */
[----:B------:R-:W-:Y:S05]  /*8940*/  BRA `(.L_x_12107) ;  /* 0x0000000c00247947 */ /* 0x000fea0003800000 */
.L_x_12108:
[----:B------:R0:W5:Y:S01]  /*8950*/  LDG.E.U16 R0, desc[UR36][R2.64] ;  /* 0x0000002402007981 */ /* 0x000162000c1e1500 */
[----:B------:R-:W-:Y:S05]  /*8960*/  BRA `(.L_x_12107) ;  /* 0x0000000c001c7947 */ /* 0x000fea0003800000 */
.L_x_12103:
[----:B------:R-:W-:-:S09]  /*8970*/  UISETP.GT.AND UP0, UPT, UR4, 0x6, UPT ;  /* 0x000000060400788c */ /* 0x000fd2000bf04270 */
[----:B------:R-:W-:Y:S05]  /*8980*/  BRA.U UP0, `(.L_x_12110) ;  /* 0x0000000100307547 */ /* 0x000fea000b800000 */
[----:B------:R-:W-:-:S09]  /*8990*/  UISETP.NE.AND UP0, UPT, UR4, 0x5, UPT ;  /* 0x000000050400788c */ /* 0x000fd2000bf05270 */
[----:B------:R-:W-:Y:S05]  /*89a0*/  BRA.U !UP0, `(.L_x_12111) ;  /* 0x0000000108147547 */ /* 0x000fea000b800000 */
[----:B------:R-:W-:-:S09]  /*89b0*/  UISETP.NE.AND UP0, UPT, UR4, 0x6, UPT ;  /* 0x000000060400788c */ /* 0x000fd2000bf05270 */
[----:B------:R-:W-:Y:S05]  /*89c0*/  BRA.U UP0, `(.L_x_12106) ;  /* 0x0000000900b07547 */ /* 0x000fea000b800000 */
[----:B------:R-:W2:Y:S02]  /*89d0*/  LDG.E R2, desc[UR36][R2.64] ;  /* 0x0000002402027981 */ /* 0x000ea4000c1e1900 */
[----:B--2---:R0:W2:Y:S01]  /*89e0*/  F2I.FTZ.TRUNC.NTZ R0, R2 ;  /* 0x0000000200007305 */ /* 0x0040a2000021f100 */
[----:B------:R-:W-:Y:S05]  /*89f0*/  BRA `(.L_x_12107) ;  /* 0x0000000800f87947 */ /* 0x000fea0003800000 */
.L_x_12111:
[----:B------:R-:W2:Y:S02]  /*8a00*/  LDG.E.U16 R4, desc[UR36][R2.64] ;  /* 0x0000002402047981 */ /* 0x000ea4000c1e1500 */
[----:B--2---:R-:W-:-:S06]  /*8a10*/  HADD2.F32 R4, -RZ, R4.H0_H0 ;  /* 0x20000004ff047230 */ /* 0x004fcc0000004100 */
[----:B------:R-:W0:Y:S02]  /*8a20*/  F2I.FTZ.TRUNC.NTZ R4, R4 ;  /* 0x0000000400047305 */ /* 0x000e24000021f100 */
[----:B0-----:R-:W-:Y:S01]  /*8a30*/  PRMT R0, R4, 0x7610, R0 ;  /* 0x0000761004007816 */ /* 0x001fe20000000000 */
[----:B------:R-:W-:Y:S06]  /*8a40*/  BRA `(.L_x_12107) ;  /* 0x0000000800e47947 */ /* 0x000fec0003800000 */
.L_x_12110:
[----:B------:R-:W-:-:S09]  /*8a50*/  UISETP.NE.AND UP0, UPT, UR4, 0x7, UPT ;  /* 0x000000070400788c */ /* 0x000fd2000bf05270 */
[----:B------:R-:W-:Y:S05]  /*8a60*/  BRA.U !UP0, `(.L_x_12112) ;  /* 0x0000000108307547 */ /* 0x000fea000b800000 */
[----:B------:R-:W-:-:S09]  /*8a70*/  UISETP.NE.AND UP0, UPT, UR4, 0x8, UPT ;  /* 0x000000080400788c */ /* 0x000fd2000bf05270 */
[----:B------:R-:W-:Y:S05]  /*8a80*/  BRA.U !UP0, `(.L_x_12113) ;  /* 0x0000000108147547 */ /* 0x000fea000b800000 */
[----:B------:R-:W-:-:S09]  /*8a90*/  UISETP.NE.AND UP0, UPT, UR4, 0x9, UPT ;  /* 0x000000090400788c */ /* 0x000fd2000bf05270 */
[----:B------:R-:W-:Y:S05]  /*8aa0*/  BRA.U UP0, `(.L_x_12106) ;  /* 0x0000000900787547 */ /* 0x000fea000b800000 */
[----:B------:R-:W2:Y:S02]  /*8ab0*/  LDG.E R2, desc[UR36][R2.64] ;  /* 0x0000002402027981 */ /* 0x000ea4000c1e1900 */
[----:B--2---:R0:W2:Y:S01]  /*8ac0*/  F2I.FTZ.TRUNC.NTZ R0, R2 ;  /* 0x0000000200007305 */ /* 0x0040a2000021f100 */
[----:B------:R-:W-:Y:S05]  /*8ad0*/  BRA `(.L_x_12107) ;  /* 0x0000000800c07947 */ /* 0x000fea0003800000 */
.L_x_12113:
[----:B------:R-:W2:Y:S02]  /*8ae0*/  LDG.E.U16 R2, desc[UR36][R2.64] ;  /* 0x0000002402027981 */ /* 0x000ea4000c1e1500 */
[----:B--2---:R-:W-:-:S06]  /*8af0*/  HADD2.F32 R4, -RZ, R2.H0_H0 ;  /* 0x20000002ff047230 */ /* 0x004fcc0000004100 */
[----:B------:R-:W0:Y:S02]  /*8b00*/  F2I.FTZ.TRUNC.NTZ R4, R4 ;  /* 0x0000000400047305 */ /* 0x000e24000021f100 */
[----:B0-----:R-:W-:Y:S01]  /*8b10*/  PRMT R0, R4, 0x7610, R0 ;  /* 0x0000761004007816 */ /* 0x001fe20000000000 */
[----:B------:R-:W-:Y:S06]  /*8b20*/  BRA `(.L_x_12107) ;  /* 0x0000000800ac7947 */ /* 0x000fec0003800000 */
.L_x_12112:
[----:B------:R-:W2:Y:S02]  /*8b30*/  LDG.E.64 R2, desc[UR36][R2.64] ;  /* 0x0000002402027981 */ /* 0x000ea4000c1e1b00 */
[----:B--2---:R0:W2:Y:S01]  /*8b40*/  F2I.F64.TRUNC R0, R2 ;  /* 0x0000000200007311 */ /* 0x0040a2000030d100 */
[----:B------:R-:W-:Y:S05]  /*8b50*/  BRA `(.L_x_12107) ;  /* 0x0000000800a07947 */ /* 0x000fea0003800000 */
.L_x_12102:
        /* <DEDUP_REMOVED lines=12> */
.L_x_12116:
[----:B------:R-:W2:Y:S02]  /*8c20*/  LDG.E.64 R2, desc[UR36][R2.64] ;  /* 0x0000002402027981 */ /* 0x000ea4000c1e1b00 */
[----:B--2---:R0:W2:Y:S01]  /*8c30*/  F2I.F64.TRUNC R0, R2 ;  /* 0x0000000200007311 */ /* 0x0040a2000030d100 */
[----:B------:R-:W-:Y:S05]  /*8c40*/  BRA `(.L_x_12107) ;  /* 0x0000000800647947 */ /* 0x000fea0003800000 */
.L_x_12115:
        /* <DEDUP_REMOVED lines=27> */
.L_x_12118:
        /* <DEDUP_REMOVED lines=14> */
.L_x_12117:
[----:B------:R-:W2:Y:S02]  /*8ee0*/  LDG.E.U16 R4, desc[UR36][R2.64] ;  /* 0x0000002402047981 */ /* 0x000ea4000c1e1500 */
[----:B--2---:R-:W-:-:S06]  /*8ef0*/  IMAD.U32 R4, R4, 0x10000, RZ ;  /* 0x0001000004047824 */ /* 0x004fcc00078e00ff */
[----:B------:R-:W0:Y:S02]  /*8f00*/  F2I.FTZ.TRUNC.NTZ R4, R4 ;  /* 0x0000000400047305 */ /* 0x000e24000021f100 */
[----:B0-----:R-:W-:Y:S01]  /*8f10*/  PRMT R0, R4, 0x7610, R0 ;  /* 0x0000761004007816 */ /* 0x001fe20000000000 */
[----:B------:R-:W-:Y:S06]  /*8f20*/  BRA `(.L_x_12107) ;  /* 0x0000000400ac7947 */ /* 0x000fec0003800000 */
.L_x_12114:
        /* <DEDUP_REMOVED lines=10> */
.L_x_12121:
[----:B------:R-:W2:Y:S01]  /*8fd0*/  LDG.E.U8 R3, desc[UR36][R2.64] ;  /* 0x0000002402037981 */ /* 0x000ea2000c1e1100 */
[----:B------:R-:W-:Y:S01]  /*8fe0*/  BSSY.RECONVERGENT B0, `(.L_x_12122) ;  /* 0x0000018000007945 */ /* 0x000fe20003800200 */
        /* <DEDUP_REMOVED lines=19> */
.L_x_12125:
[----:B------:R-:W-:Y:S05]  /*9120*/  BSYNC.RECONVERGENT B1 ;  /* 0x0000000000017941 */ /* 0x000fea0003800200 */
.L_x_12124:
[----:B------:R-:W-:Y:S01]  /*9130*/  IMAD.SHL.U32 R0, R0, 0x100000, RZ ;  /* 0x0010000000007824 */ /* 0x000fe200078e00ff */
[----:B------:R-:W-:-:S04]  /*9140*/  LEA R2, R2, 0x3b800000, 0x17 ;  /* 0x3b80000002027811 */ /* 0x000fc800078eb8ff */
[----:B------:R-:W-:-:S07]  /*9150*/  LOP3.LUT R4, R2, R0, R7, 0xfe, !PT ;  /* 0x0000000002047212 */ /* 0x000fce00078efe07 */
.L_x_12123:
[----:B------:R-:W-:Y:S05]  /*9160*/  BSYNC.RECONVERGENT B0 ;  /* 0x0000000000007941 */ /* 0x000fea0003800200 */
.L_x_12122:
[----:B------:R-:W0:Y:S02]  /*9170*/  F2I.FTZ.TRUNC.NTZ R4, R4 ;  /* 0x0000000400047305 */ /* 0x000e24000021f100 */
[----:B0-----:R-:W-:Y:S01]  /*9180*/  PRMT R0, R4, 0x7610, R0 ;  /* 0x0000761004007816 */ /* 0x001fe20000000000 */
[----:B------:R-:W-:Y:S06]  /*9190*/  BRA `(.L_x_12107) ;  /* 0x0000000400107947 */ /* 0x000fec0003800000 */
.L_x_12120:
        /* <DEDUP_REMOVED lines=21> */
.L_x_12129:
[----:B------:R-:W-:Y:S05]  /*92f0*/  BSYNC.RECONVERGENT B1 ;  /* 0x0000000000017941 */ /* 0x000fea0003800200 */
.L_x_12128:
[----:B------:R-:W-:Y:S01]  /*9300*/  IMAD.SHL.U32 R0, R0, 0x200000, RZ ;  /* 0x0020000000007824 */ /* 0x000fe200078e00ff */
[----:B------:R-:W-:-:S04]  /*9310*/  LEA R2, R2, 0x37800000, 0x17 ;  /* 0x3780000002027811 */ /* 0x000fc800078eb8ff */
[----:B------:R-:W-:-:S07]  /*9320*/  LOP3.LUT R4, R2, R0, R7, 0xfe, !PT ;  /* 0x0000000002047212 */ /* 0x000fce00078efe07 */
.L_x_12127:
[----:B------:R-:W-:Y:S05]  /*9330*/  BSYNC.RECONVERGENT B0 ;  /* 0x0000000000007941 */ /* 0x000fea0003800200 */
.L_x_12126:
[----:B------:R-:W0:Y:S02]  /*9340*/  F2I.FTZ.TRUNC.NTZ R4, R4 ;  /* 0x0000000400047305 */ /* 0x000e24000021f100 */
[----:B0-----:R-:W-:Y:S01]  /*9350*/  PRMT R0, R4, 0x7610, R0 ;  /* 0x0000761004007816 */ /* 0x001fe20000000000 */
[----:B------:R-:W-:Y:S06]  /*9360*/  BRA `(.L_x_12107) ;  /* 0x00000000009c7947 */ /* 0x000fec0003800000 */
.L_x_12119:
        /* <DEDUP_REMOVED lines=14> */
.L_x_12133:
[----:B------:R-:W-:Y:S05]  /*9450*/  BSYNC.RECONVERGENT B0 ;  /* 0x0000000000007941 */ /* 0x000fea0003800200 */
.L_x_12132:
[----:B------:R-:W0:Y:S02]  /*9460*/  F2I.FTZ.TRUNC.NTZ R4, R4 ;  /* 0x0000000400047305 */ /* 0x000e24000021f100 */
[----:B0-----:R-:W-:Y:S01]  /*9470*/  PRMT R0, R4, 0x7610, R0 ;  /* 0x0000761004007816 */ /* 0x001fe20000000000 */
[----:B------:R-:W-:Y:S06]  /*9480*/  BRA `(.L_x_12107) ;  /* 0x0000000000547947 */ /* 0x000fec0003800000 */
.L_x_12106:
        /* <DEDUP_REMOVED lines=8> */
[----:B0-----:R-:W-:Y:S02]  /*9510*/  IMAD.U32 R4, RZ, RZ, UR4 ;  /* 0x00000004ff047e24 */ /* 0x001fe4000f8e00ff */
[----:B------:R-:W-:Y:S01]  /*9520*/  IMAD.U32 R5, RZ, RZ, UR5 ;  /* 0x00000005ff057e24 */ /* 0x000fe2000f8e00ff */
[----:B--2---:R-:W-:Y:S01]  /*9530*/  MOV R6, UR6 ;  /* 0x0000000600067c02 */ /* 0x004fe20008000f00 */
[----:B------:R-:W-:-:S02]  /*9540*/  IMAD.U32 R7, RZ, RZ, UR7 ;  /* 0x00000007ff077e24 */ /* 0x000fc4000f8e00ff */
[----:B----4-:R-:W-:Y:S02]  /*9550*/  IMAD.U32 R10, RZ, RZ, UR8 ;  /* 0x00000008ff0a7e24 */ /* 0x010fe4000f8e00ff */
[----:B------:R-:W-:-:S07]  /*9560*/  IMAD.U32 R11, RZ, RZ, UR9 ;  /* 0x00000009ff0b7e24 */ /* 0x000fce000f8e00ff */
[----:B------:R-:W-:-:S07]  /*9570*/  LEPC R20, `(.L_x_12134) ;  /* 0x000000001014794e */ /* 0x000fce0000000000 */
[----:B-1-3-5:R-:W-:Y:S05]  /*9580*/  CALL.ABS.NOINC R2 ;  /* 0x0000000002007343 */ /* 0x02afea0003c00000 */
.L_x_12134:
[----:B------:R-:W-:Y:S01]  /*9590*/  PRMT R0, RZ, 0x7610, R0 ;  /* 0x00007610ff007816 */ /* 0x000fe20000000000 */
[----:B------:R-:W-:Y:S06]  /*95a0*/  BRA `(.L_x_12107) ;  /* 0x00000000000c7947 */ /* 0x000fec0003800000 */
.L_x_12131:
[----:B------:R4:W5:Y:S01]  /*95b0*/  LDG.E.U16 R0, desc[UR36][R2.64] ;  /* 0x0000002402007981 */ /* 0x000962000c1e1500 */
[----:B------:R-:W-:Y:S05]  /*95c0*/  BRA `(.L_x_12107) ;  /* 0x0000000000047947 */ /* 0x000fea0003800000 */
.L_x_12130:
[----:B------:R3:W5:Y:S02]  /*95d0*/  LDG.E.U16 R0, desc[UR36][R2.64] ;  /* 0x0000002402007981 */ /* 0x000764000c1e1500 */
.L_x_12107:
[----:B------:R-:W0:Y:S01]  /*95e0*/  LDCU UR4, c[0x0][0x668] ;  /* 0x0000cd00ff0477ac */ /* 0x000e220008000800 */
[----:B--2--5:R-:W-:Y:S02]  /*95f0*/  LOP3.LUT R4, R0, 0xffff, RZ, 0xc0, !PT ;  /* 0x0000ffff00047812 */ /* 0x024fe400078ec0ff */
[----:B-1----:R-:W-:Y:S01]  /*9600*/  LOP3.LUT R5, R22, 0xffff, RZ, 0xc0, !PT ;  /* 0x0000ffff16057812 */ /* 0x002fe200078ec0ff */
[----:B------:R-:W3:Y:S01]  /*9610*/  LDCU.64 UR6, c[0x0][0x648] ;  /* 0x0000c900ff0677ac */ /* 0x000ee20008000a00 */
[----:B------:R-:W-:Y:S01]  /*9620*/  LOP3.LUT R0, R18, 0xffff, RZ, 0xc0, !PT ;  /* 0x0000ffff12007812 */ /* 0x000fe200078ec0ff */
[----:B------:R-:W-:Y:S02]  /*9630*/  ULOP3.LUT UR5, UR40, 0xff, URZ, 0xc0, !UPT ;  /* 0x000000ff28057892 */ /* 0x000fe4000f8ec0ff */
[----:B------:R-:W-:Y:S02]  /*9640*/  IMAD R5, R5, R4, RZ ;  /* 0x0000000405057224 */ /* 0x000fe400078e02ff */
[----:B------:R-:W-:-:S02]  /*9650*/  UISETP.GT.AND UP0, UPT, UR5, 0x9, UPT ;  /* 0x000000090500788c */ /* 0x000fc4000bf04270 */
[----:B0-----:R-:W-:Y:S01]  /*9660*/  ULOP3.LUT UR4, UR4, 0xffff, URZ, 0xc0, !UPT ;  /* 0x0000ffff04047892 */ /* 0x001fe2000f8ec0ff */
[----:B---34-:R-:W-:-:S05]  /*9670*/  IADD3 R2, P0, PT, R16, UR6, RZ ;  /* 0x0000000610027c10 */ /* 0x018fca000ff1e0ff */
        /* <DEDUP_REMOVED lines=14> */
.L_x_12138:
[----:B------:R0:W-:Y:S01]  /*9760*/  STG.E.U8 desc[UR36][R2.64], R9 ;  /* 0x0000000902007986 */ /* 0x0001e2000c101124 */
[----:B------:R-:W-:Y:S05]  /*9770*/  BRA `(.L_x_12140) ;  /* 0x0000000c004c7947 */ /* 0x000fea0003800000 */
.L_x_12137:
        /* <DEDUP_REMOVED lines=10> */
.L_x_12142:
[----:B------:R-:W-:-:S05]  /*9820*/  PRMT R5, R9, 0x9910, RZ ;  /* 0x0000991009057816 */ /* 0x000fca00000000ff */
[----:B------:R0:W-:Y:S01]  /*9830*/  STG.E desc[UR36][R2.64], R5 ;  /* 0x0000000502007986 */ /* 0x0001e2000c101924 */
[----:B------:R-:W-:Y:S05]  /*9840*/  BRA `(.L_x_12140) ;  /* 0x0000000c00187947 */ /* 0x000fea0003800000 */
.L_x_12141:
[----:B------:R0:W-:Y:S01]  /*9850*/  STG.E.U16 desc[UR36][R2.64], R9 ;  /* 0x0000000902007986 */ /* 0x0001e2000c101524 */
[----:B------:R-:W-:Y:S05]  /*9860*/  BRA `(.L_x_12140) ;  /* 0x0000000c00107947 */ /* 0x000fea0003800000 */
.L_x_12136:
        /* <DEDUP_REMOVED lines=9> */
.L_x_12144:
[----:B------:R-:W0:Y:S02]  /*9900*/  I2F.S16 R0, R9 ;  /* 0x0000000900007306 */ /* 0x000e240000101400 */
[----:B0-----:R-:W-:-:S05]  /*9910*/  F2FP.F16.F32.PACK_AB R0, RZ, R0 ;  /* 0x00000000ff00723e */ /* 0x001fca00000000ff */
[----:B------:R0:W-:Y:S01]  /*9920*/  STG.E.U16 desc[UR36][R2.64], R0 ;  /* 0x0000000002007986 */ /* 0x0001e2000c101524 */
[----:B------:R-:W-:Y:S05]  /*9930*/  BRA `(.L_x_12140) ;  /* 0x0000000800dc7947 */ /* 0x000fea0003800000 */
.L_x_12143:
[----:B------:R-:W-:-:S09]  /*9940*/  UISETP.NE.AND UP0, UPT, UR5, 0x7, UPT ;  /* 0x000000070500788c */ /* 0x000fd2000bf05270 */
[----:B------:R-:W-:Y:S05]  /*9950*/  BRA.U !UP0, `(.L_x_12145) ;  /* 0x0000000108347547 */ /* 0x000fea000b800000 */
[----:B------:R-:W-:-:S09]  /*9960*/  UISETP.NE.AND UP0, UPT, UR5, 0x8, UPT ;  /* 0x000000080500788c */ /* 0x000fd2000bf05270 */
[----:B------:R-:W-:Y:S05]  /*9970*/  BRA.U !UP0, `(.L_x_12146) ;  /* 0x0000000108187547 */ /* 0x000fea000b800000 */
[----:B------:R-:W-:-:S09]  /*9980*/  UISETP.NE.AND UP0, UPT, UR5, 0x9, UPT ;  /* 0x000000090500788c */ /* 0x000fd2000bf05270 */
[----:B------:R-:W-:Y:S05]  /*9990*/  BRA.U UP0, `(.L_x_12139) ;  /* 0x0000000500e07547 */ /* 0x000fea000b800000 */
[----:B------:R-:W0:Y:S01]  /*99a0*/  I2F.S16 R4, R9 ;  /* 0x0000000900047306 */ /* 0x000e220000101400 */
[----:B------:R-:W-:-:S05]  /*99b0*/  IMAD.MOV.U32 R5, RZ, RZ, RZ ;  /* 0x000000ffff057224 */ /* 0x000fca00078e00ff */
[----:B0-----:R0:W-:Y:S01]  /*99c0*/  STG.E.64 desc[UR36][R2.64], R4 ;  /* 0x0000000402007986 */ /* 0x0011e2000c101b24 */
[----:B------:R-:W-:Y:S05]  /*99d0*/  BRA `(.L_x_12140) ;  /* 0x0000000800b47947 */ /* 0x000fea0003800000 */
.L_x_12146:
[----:B------:R-:W0:Y:S02]  /*99e0*/  I2F.S16 R9, R9 ;  /* 0x0000000900097306 */ /* 0x000e240000101400 */
[----:B0-----:R-:W-:-:S04]  /*99f0*/  F2FP.F16.F32.PACK_AB R5, RZ, R9 ;  /* 0x00000009ff05723e */ /* 0x001fc800000000ff */
[----:B------:R-:W-:-:S05]  /*9a00*/  PRMT R5, R5, 0x5410, RZ ;  /* 0x0000541005057816 */ /* 0x000fca00000000ff */
[----:B------:R0:W-:Y:S01]  /*9a10*/  STG.E desc[UR36][R2.64], R5 ;  /* 0x0000000502007986 */ /* 0x0001e2000c101924 */
[----:B------:R-:W-:Y:S05]  /*9a20*/  BRA `(.L_x_12140) ;  /* 0x0000000800a07947 */ /* 0x000fea0003800000 */
.L_x_12145:
[----:B------:R-:W0:Y:S02]  /*9a30*/  I2F.F64.S16 R4, R9 ;  /* 0x0000000900047312 */ /* 0x000e240000101c00 */
[----:B0-----:R0:W-:Y:S01]  /*9a40*/  STG.E.64 desc[UR36][R2.64], R4 ;  /* 0x0000000402007986 */ /* 0x0011e2000c101b24 */
[----:B------:R-:W-:Y:S05]  /*9a50*/  BRA `(.L_x_12140) ;  /* 0x0000000800947947 */ /* 0x000fea0003800000 */
.L_x_12135:
        /* <DEDUP_REMOVED lines=12> */
.L_x_12150:
[----:B------:R-:W0:Y:S01]  /*9b20*/  I2F.S16 R5, R9 ;  /* 0x0000000900057306 */ /* 0x000e220000101400 */
[----:B------:R-:W-:Y:S01]  /*9b30*/  BSSY.RECONVERGENT B0, `(.L_x_12151) ;  /* 0x0000013000007945 */ /* 0x000fe20003800200 */
[----:B------:R-:W-:Y:S01]  /*9b40*/  IMAD.MOV.U32 R0, RZ, RZ, 0x80 ;  /* 0x00000080ff007424 */ /* 0x000fe200078e00ff */
        /* <DEDUP_REMOVED lines=15> */
.L_x_12153:
[----:B------:R-:W-:-:S04]  /*9c40*/  SHF.R.U32.HI R5, RZ, 0x18, R5 ;  /* 0x00000018ff057819 */ /* 0x000fc80000011605 */
[----:B------:R-:W-:-:S07]  /*9c50*/  LOP3.LUT R0, R0, 0x80, R5, 0xf8, !PT ;  /* 0x0000008000007812 */ /* 0x000fce00078ef805 */
.L_x_12152:
[----:B------:R-:W-:Y:S05]  /*9c60*/  BSYNC.RECONVERGENT B0 ;  /* 0x0000000000007941 */ /* 0x000fea0003800200 */
.L_x_12151:
[----:B------:R0:W-:Y:S01]  /*9c70*/  STG.E.U8 desc[UR36][R2.64], R0 ;  /* 0x0000000002007986 */ /* 0x0001e2000c101124 */
[----:B------:R-:W-:Y:S05]  /*9c80*/  BRA `(.L_x_12140) ;  /* 0x0000000800087947 */ /* 0x000fea0003800000 */
.L_x_12149:
        /* <DEDUP_REMOVED lines=18> */
.L_x_12156:
[----:B------:R-:W-:-:S04]  /*9db0*/  SHF.R.U32.HI R5, RZ, 0x18, R5 ;  /* 0x00000018ff057819 */ /* 0x000fc80000011605 */
[----:B------:R-:W-:-:S07]  /*9dc0*/  LOP3.LUT R0, R0, 0x80, R5, 0xf8, !PT ;  /* 0x0000008000007812 */ /* 0x000fce00078ef805 */
.L_x_12155:
[----:B------:R-:W-:Y:S05]  /*9dd0*/  BSYNC.RECONVERGENT B0 ;  /* 0x0000000000007941 */ /* 0x000fea0003800200 */
.L_x_12154:
[----:B------:R0:W-:Y:S01]  /*9de0*/  STG.E.U8 desc[UR36][R2.64], R0 ;  /* 0x0000000002007986 */ /* 0x0001e2000c101124 */
[----:B------:R-:W-:Y:S05]  /*9df0*/  BRA `(.L_x_12140) ;  /* 0x0000000400ac7947 */ /* 0x000fea0003800000 */
.L_x_12148:
[----:B------:R-:W-:-:S09]  /*9e00*/  UISETP.NE.AND UP0, UPT, UR5, 0x1c, UPT ;  /* 0x0000001c0500788c */ /* 0x000fd2000bf05270 */
[----:B------:R-:W-:Y:S05]  /*9e10*/  BRA.U !UP0, `(.L_x_12157) ;  /* 0x0000000108607547 */ /* 0x000fea000b800000 */
[----:B------:R-:W-:-:S09]  /*9e20*/  UISETP.NE.AND UP0, UPT, UR5, 0x1d, UPT ;  /* 0x0000001d0500788c */ /* 0x000fd2000bf05270 */
[----:B------:R-:W-:Y:S05]  /*9e30*/  BRA.U !UP0, `(.L_x_12158) ;  /* 0x0000000108487547 */ /* 0x000fea000b800000 */
[----:B------:R-:W-:-:S09]  /*9e40*/  UISETP.NE.AND UP0, UPT, UR5, 0x2c, UPT ;  /* 0x0000002c0500788c */ /* 0x000fd2000bf05270 */
[----:B------:R-:W-:Y:S05]  /*9e50*/  BRA.U UP0, `(.L_x_12139) ;  /* 0x0000000100b07547 */ /* 0x000fea000b800000 */
        /* <DEDUP_REMOVED lines=16> */
.L_x_12158:
[----:B------:R-:W-:-:S04]  /*9f60*/  PRMT R4, R9, 0x9910, RZ ;  /* 0x0000991009047816 */ /* 0x000fc800000000ff */
[----:B------:R-:W-:-:S05]  /*9f70*/  SHF.R.S32.HI R5, RZ, 0x1f, R4 ;  /* 0x0000001fff057819 */ /* 0x000fca0000011404 */
[----:B------:R0:W-:Y:S01]  /*9f80*/  STG.E.64 desc[UR36][R2.64], R4 ;  /* 0x0000000402007986 */ /* 0x0001e2000c101b24 */
[----:B------:R-:W-:Y:S05]  /*9f90*/  BRA `(.L_x_12140) ;  /* 0x0000000400447947 */ /* 0x000fea0003800000 */
.L_x_12157:
[----:B------:R-:W-:-:S05]  /*9fa0*/  PRMT R5, R9, 0x9910, RZ ;  /* 0x0000991009057816 */ /* 0x000fca00000000ff */
[----:B------:R0:W-:Y:S01]  /*9fb0*/  STG.E desc[UR36][R2.64], R5 ;  /* 0x0000000502007986 */ /* 0x0001e2000c101924 */
[----:B------:R-:W-:Y:S05]  /*9fc0*/  BRA `(.L_x_12140) ;  /* 0x0000000400387947 */ /* 0x000fea0003800000 */
.L_x_12147:
        /* <DEDUP_REMOVED lines=11> */
.L_x_12160:
[----:B------:R-:W0:Y:S01]  /*a080*/  I2F.F64.S16 R4, R9 ;  /* 0x0000000900047312 */ /* 0x000e220000101c00 */
[----:B------:R-:W-:-:S05]  /*a090*/  CS2R R6, SRZ ;  /* 0x0000000000067805 */ /* 0x000fca000001ff00 */
[----:B0-----:R1:W-:Y:S01]  /*a0a0*/  STG.E.128 desc[UR36][R2.64], R4 ;  /* 0x0000000402007986 */ /* 0x0013e2000c101d24 */
[----:B------:R-:W-:Y:S05]  /*a0b0*/  BRA `(.L_x_12140) ;  /* 0x0000000000fc7947 */ /* 0x000fea0003800000 */
.L_x_12159:
[----:B------:R-:W-:-:S09]  /*a0c0*/  UISETP.NE.AND UP0, UPT, UR5, 0xf, UPT ;  /* 0x0000000f0500788c */ /* 0x000fd2000bf05270 */
[----:B------:R-:W-:Y:S05]  /*a0d0*/  BRA.U !UP0, `(.L_x_12161) ;  /* 0x0000000108e87547 */ /* 0x000fea000b800000 */
[----:B------:R-:W-:-:S09]  /*a0e0*/  UISETP.NE.AND UP0, UPT, UR5, 0x17, UPT ;  /* 0x000000170500788c */ /* 0x000fd2000bf05270 */
[----:B------:R-:W-:Y:S05]  /*a0f0*/  BRA.U !UP0, `(.L_x_12162) ;  /* 0x0000000108907547 */ /* 0x000fea000b800000 */
[----:B------:R-:W-:-:S09]  /*a100*/  UISETP.NE.AND UP0, UPT, UR5, 0x18, UPT ;  /* 0x000000180500788c */ /* 0x000fd2000bf05270 */
[----:B------:R-:W-:Y:S05]  /*a110*/  BRA.U !UP0, `(.L_x_12163) ;  /* 0x0000000108447547 */ /* 0x000fea000b800000 */
.L_x_12139:
        /* <DEDUP_REMOVED lines=9> */
[----:B------:R-:W-:-:S02]  /*a1b0*/  IMAD.U32 R5, RZ, RZ, UR5 ;  /* 0x00000005ff057e24 */ /* 0x000fc4000f8e00ff */
[----:B---3--:R-:W-:Y:S01]  /*a1c0*/  IMAD.U32 R6, RZ, RZ, UR6 ;  /* 0x00000006ff067e24 */ /* 0x008fe2000f8e00ff */
[----:B------:R-:W-:Y:S01]  /*a1d0*/  MOV R7, UR7 ;  /* 0x0000000700077c02 */ /* 0x000fe20008000f00 */
[----:B----4-:R-:W-:Y:S02]  /*a1e0*/  IMAD.U32 R10, RZ, RZ, UR8 ;  /* 0x00000008ff0a7e24 */ /* 0x010fe4000f8e00ff */
[----:B-1----:R-:W-:-:S07]  /*a1f0*/  IMAD.U32 R11, RZ, RZ, UR9 ;  /* 0x00000009ff0b7e24 */ /* 0x002fce000f8e00ff */
[----:B------:R-:W-:-:S07]  /*a200*/  LEPC R20, `(.L_x_12164) ;  /* 0x000000001014794e */ /* 0x000fce0000000000 */
[----:B--2---:R-:W-:Y:S05]  /*a210*/  CALL.ABS.NOINC R2 ;  /* 0x0000000002007343 */ /* 0x004fea0003c00000 */
.L_x_12164:
[----:B------:R-:W-:Y:S05]  /*a220*/  BRA `(.L_x_12140) ;  /* 0x0000000000a07947 */ /* 0x000fea0003800000 */
.L_x_12163:
[----:B------:R-:W0:Y:S01]  /*a230*/  I2F.S16 R9, R9 ;  /* 0x0000000900097306 */ /* 0x000e220000101400 */
[----:B------:R-:W-:Y:S01]  /*a240*/  BSSY.RECONVERGENT B0, `(.L_x_12165) ;  /* 0x000000c000007945 */ /* 0x000fe20003800200 */
[----:B------:R-:W-:Y:S01]  /*a250*/  IMAD.MOV.U32 R0, RZ, RZ, 0x7f ;  /* 0x0000007fff007424 */ /* 0x000fe200078e00ff */
        /* <DEDUP_REMOVED lines=10> */
.L_x_12166:
[----:B------:R-:W-:Y:S05]  /*a300*/  BSYNC.RECONVERGENT B0 ;  /* 0x0000000000007941 */ /* 0x000fea0003800200 */
.L_x_12165:
[----:B------:R-:W-:-:S05]  /*a310*/  LOP3.LUT R5, R0, 0x80, R5, 0xf8, !PT ;  /* 0x0000008000057812 */ /* 0x000fca00078ef805 */
[----:B------:R3:W-:Y:S01]  /*a320*/  STG.E.U8 desc[UR36][R2.64], R5 ;  /* 0x0000000502007986 */ /* 0x0007e2000c101124 */
[----:B------:R-:W-:Y:S05]  /*a330*/  BRA `(.L_x_12140) ;  /* 0x00000000005c7947 */ /* 0x000fea0003800000 */
.L_x_12162:
[----:B------:R-:W0:Y:S01]  /*a340*/  I2F.S16 R5, R9 ;  /* 0x0000000900057306 */ /* 0x000e220000101400 */
[----:B------:R-:W-:Y:S01]  /*a350*/  BSSY.RECONVERGENT B0, `(.L_x_12167) ;  /* 0x000000e000007945 */ /* 0x000fe20003800200 */
        /* <DEDUP_REMOVED lines=10> */
.L_x_12168:
[----:B------:R-:W-:Y:S01]  /*a400*/  IMAD.MOV.U32 R0, RZ, RZ, 0x7f ;  /* 0x0000007fff007424 */ /* 0x000fe200078e00ff */
[----:B------:R-:W-:-:S04]  /*a410*/  ISETP.GT.U32.AND P0, PT, R4, 0x7f800000, PT ;  /* 0x7f8000000400780c */ /* 0x000fc80003f04070 */
[----:B------:R-:W-:-:S09]  /*a420*/  SEL R0, R0, 0x7c, P0 ;  /* 0x0000007c00007807 */ /* 0x000fd20000000000 */
.L_x_12169:
[----:B------:R-:W-:Y:S05]  /*a430*/  BSYNC.RECONVERGENT B0 ;  /* 0x0000000000007941 */ /* 0x000fea0003800200 */
.L_x_12167:
[----:B------:R-:W-:-:S04]  /*a440*/  SHF.R.U32.HI R5, RZ, 0x18, R5 ;  /* 0x00000018ff057819 */ /* 0x000fc80000011605 */
[----:B------:R-:W-:-:S05]  /*a450*/  LOP3.LUT R5, R0, 0x80, R5, 0xf8, !PT ;  /* 0x0000008000057812 */ /* 0x000fca00078ef805 */
[----:B------:R2:W-:Y:S01]  /*a460*/  STG.E.U8 desc[UR36][R2.64], R5 ;  /* 0x0000000502007986 */ /* 0x0005e2000c101124 */
[----:B------:R-:W-:Y:S05]  /*a470*/  BRA `(.L_x_12140) ;  /* 0x00000000000c7947 */ /* 0x000fea0003800000 */
.L_x_12161:
[----:B------:R-:W0:Y:S02]  /*a480*/  I2F.S16 R0, R9 ;  /* 0x0000000900007306 */ /* 0x000e240000101400 */
[----:B0-----:R-:W-:-:S05]  /*a490*/  F2FP.BF16.F32.PACK_AB R0, RZ, R0 ;  /* 0x00000000ff00723e */ /* 0x001fca00000010ff */
[----:B------:R4:W-:Y:S02]  /*a4a0*/  STG.E.U16 desc[UR36][R2.64], R0 ;  /* 0x0000000002007986 */ /* 0x0009e4000c101524 */
.L_x_12140:
[----:B------:R-:W-:-:S07]  /*a4b0*/  VIADD R17, R17, 0x80 ;  /* 0x0000008011117836 */ /* 0x000fce0000000000 */
.L_x_12034:
[----:B------:R-:W-:Y:S05]  /*a4c0*/  BSYNC.RECONVERGENT B6 ;  /* 0x0000000000067941 */ /* 0x000fea0003800200 */
.L_x_12033:
[----:B------:R-:W5:Y:S01]  /*a4d0*/  LDCU UR4, c[0x0][0x380] ;  /* 0x00007000ff0477ac */ /* 0x000f620008000800 */
[----:B------:R-:W-:Y:S01]  /*a4e0*/  BSSY.RECONVERGENT B6, `(.L_x_12170) ;  /* 0x000051c000067945 */ /* 0x000fe20003800200 */
[----:B-----5:R-:W-:-:S13]  /*a4f0*/  ISETP.GE.AND P0, PT, R17, UR4, PT ;  /* 0x0000000411007c0c */ /* 0x020fda000bf06270 */
[----:B------:R-:W-:Y:S05]  /*a500*/  @P0 BRA `(.L_x_12171) ;  /* 0x0000005000640947 */ /* 0x000fea0003800000 */
[----:B------:R-:W5:Y:S01]  /*a510*/  LDCU UR4, c[0x0][0x388] ;  /* 0x00007100ff0477ac */ /* 0x000f620008000800 */
[----:B------:R-:W-:Y:S01]  /*a520*/  MOV R19, RZ ;  /* 0x000000ff00137202 */ /* 0x000fe20000000f00 */
[----:B------:R-:W-:Y:S02]  /*a530*/  IMAD.MOV.U32 R22, RZ, RZ, RZ ;  /* 0x000000ffff167224 */ /* 0x000fe400078e00ff */
[----:B0--34-:R-:W-:Y:S02]  /*a540*/  IMAD.MOV.U32 R0, RZ, RZ, RZ ;  /* 0x000000ffff007224 */ /* 0x019fe400078e00ff */
[----:B------:R-:W-:Y:S01]  /*a550*/  IMAD.MOV.U32 R16, RZ, RZ, RZ ;  /* 0x000000ffff107224 */ /* 0x000fe200078e00ff */
[----:B-----5:R-:W-:-:S09]  /*a560*/  UISETP.NE.AND UP0, UPT, UR4, URZ, UPT ;  /* 0x000000ff0400728c */ /* 0x020fd2000bf05270 */
[----:B------:R-:W-:Y:S05]  /*a570*/  BRA.U !UP0, `(.L_x_12172) ;  /* 0x0000001508d47547 */ /* 0x000fea000b800000 */
[----:B------:R-:W1:Y:S01]  /*a580*/  LDCU.64 UR4, c[0x0][0x390] ;  /* 0x00007200ff0477ac */ /* 0x000e620008000a00 */
[----:B------:R-:W-:Y:S01]  /*a590*/  HFMA2 R16, -RZ, RZ, 0, 0 ;  /* 0x00000000ff107431 */ /* 0x000fe200000001ff */
        /* <DEDUP_REMOVED lines=371> */
.L_x_12172:
        /* <DEDUP_REMOVED lines=16> */
.L_x_12176:
[----:B------:R0:W5:Y:S01]  /*bdd0*/  LDG.E.U8 R18, desc[UR36][R2.64] ;  /* 0x0000002402127981 */ /* 0x000162000c1e1100 */
[----:B------:R-:W-:Y:S05]  /*bde0*/  BRA `(.L_x_12178) ;  /* 0x0000000c004c7947 */ /* 0x000fea0003800000 */
.L_x_12175:
        /* <DEDUP_REMOVED lines=8> */
.L_x_12180:
[----:B------:R0:W5:Y:S01]  /*be70*/  LDG.E.U16 R18, desc[UR36][R2.64] ;  /* 0x0000002402127981 */ /* 0x000162000c1e1500 */
[----:B------:R-:W-:Y:S05]  /*be80*/  BRA `(.L_x_12178) ;  /* 0x0000000c00247947 */ /* 0x000fea0003800000 */
.L_x_12179:
[----:B------:R0:W5:Y:S01]  /*be90*/  LDG.E.U16 R18, desc[UR36][R2.64] ;  /* 0x0000002402127981 */ /* 0x000162000c1e1500 */
[----:B------:R-:W-:Y:S05]  /*bea0*/  BRA `(.L_x_12178) ;  /* 0x0000000c001c7947 */ /* 0x000fea0003800000 */
.L_x_12174:
        /* <DEDUP_REMOVED lines=9> */
.L_x_12182:
[----:B------:R-:W2:Y:S02]  /*bf40*/  LDG.E.U16 R0, desc[UR36][R2.64] ;  /* 0x0000002402007981 */ /* 0x000ea4000c1e1500 */
[----:B--2---:R-:W-:-:S06]  /*bf50*/  HADD2.F32 R0, -RZ, R0.H0_H0 ;  /* 0x20000000ff007230 */ /* 0x004fcc0000004100 */
[----:B------:R-:W0:Y:S02]  /*bf60*/  F2I.FTZ.TRUNC.NTZ R0, R0 ;  /* 0x0000000000007305 */ /* 0x000e24000021f100 */
[----:B0-----:R-:W-:Y:S01]  /*bf70*/  PRMT R18, R0, 0x7610, R18 ;  /* 0x0000761000127816 */ /* 0x001fe20000000012 */
[----:B------:R-:W-:Y:S06]  /*bf80*/  BRA `(.L_x_12178) ;  /* 0x0000000800e47947 */ /* 0x000fec0003800000 */
.L_x_12181:
        /* <DEDUP_REMOVED lines=9> */
.L_x_12184:
[----:B------:R-:W2:Y:S02]  /*c020*/  LDG.E.U16 R2, desc[UR36][R2.64] ;  /* 0x0000002402027981 */ /* 0x000ea4000c1e1500 */
[----:B--2---:R-:W-:-:S06]  /*c030*/  HADD2.F32 R0, -RZ, R2.H0_H0 ;  /* 0x20000002ff007230 */ /* 0x004fcc0000004100 */
[----:B------:R-:W0:Y:S02]  /*c040*/  F2I.FTZ.TRUNC.NTZ R0, R0 ;  /* 0x0000000000007305 */ /* 0x000e24000021f100 */
[----:B0-----:R-:W-:Y:S01]  /*c050*/  PRMT R18, R0, 0x7610, R18 ;  /* 0x0000761000127816 */ /* 0x001fe20000000012 */
[----:B------:R-:W-:Y:S06]  /*c060*/  BRA `(.L_x_12178) ;  /* 0x0000000800ac7947 */ /* 0x000fec0003800000 */
.L_x_12183:
[----:B------:R-:W2:Y:S02]  /*c070*/  LDG.E.64 R2, desc[UR36][R2.64] ;  /* 0x0000002402027981 */ /* 0x000ea4000c1e1b00 */
[----:B--2---:R0:W1:Y:S01]  /*c080*/  F2I.F64.TRUNC R18, R2 ;  /* 0x0000000200127311 */ /* 0x004062000030d100 */
[----:B------:R-:W-:Y:S05]  /*c090*/  BRA `(.L_x_12178) ;  /* 0x0000000800a07947 */ /* 0x000fea0003800000 */
.L_x_12173:
        /* <DEDUP_REMOVED lines=12> */
.L_x_12187:
[----:B------:R-:W2:Y:S02]  /*c160*/  LDG.E.64 R2, desc[UR36][R2.64] ;  /* 0x0000002402027981 */ /* 0x000ea4000c1e1b00 */
[----:B--2---:R3:W4:Y:S01]  /*c170*/  F2I.F64.TRUNC R18, R2 ;  /* 0x0000000200127311 */ /* 0x004722000030d100 */
[----:B------:R-:W-:Y:S05]  /*c180*/  BRA `(.L_x_12178) ;  /* 0x0000000800647947 */ /* 0x000fea0003800000 */
.L_x_12186:
        /* <DEDUP_REMOVED lines=27> */
.L_x_12189:
        /* <DEDUP_REMOVED lines=14> */
.L_x_12188:
[----:B------:R-:W2:Y:S02]  /*c420*/  LDG.E.U16 R0, desc[UR36][R2.64] ;  /* 0x0000002402007981 */ /* 0x000ea4000c1e1500 */
[----:B--2---:R-:W-:-:S06]  /*c430*/  SHF.L.U32 R0, R0, 0x10, RZ ;  /* 0x0000001000007819 */ /* 0x004fcc00000006ff */
[----:B------:R-:W0:Y:S02]  /*c440*/  F2I.FTZ.TRUNC.NTZ R0, R0 ;  /* 0x0000000000007305 */ /* 0x000e24000021f100 */
[----:B0-----:R-:W-:Y:S01]  /*c450*/  PRMT R18, R0, 0x7610, R18 ;  /* 0x0000761000127816 */ /* 0x001fe20000000012 */
[----:B------:R-:W-:Y:S06]  /*c460*/  BRA `(.L_x_12178) ;  /* 0x0000000400ac7947 */ /* 0x000fec0003800000 */
.L_x_12185:
        /* <DEDUP_REMOVED lines=10> */
.L_x_12192:
        /* <DEDUP_REMOVED lines=21> */
.L_x_12196:
[----:B------:R-:W-:Y:S05]  /*c660*/  BSYNC.RECONVERGENT B1 ;  /* 0x0000000000017941 */ /* 0x000fea0003800200 */
.L_x_12195:
[----:B------:R-:W-:Y:S01]  /*c670*/  IMAD.SHL.U32 R0, R0, 0x100000, RZ ;  /* 0x0010000000007824 */ /* 0x000fe200078e00ff */
[----:B------:R-:W-:-:S04]  /*c680*/  LEA R2, R2, 0x3b800000, 0x17 ;  /* 0x3b80000002027811 */ /* 0x000fc800078eb8ff */
[----:B------:R-:W-:-:S07]  /*c690*/  LOP3.LUT R0, R2, R0, R7, 0xfe, !PT ;  /* 0x0000000002007212 */ /* 0x000fce00078efe07 */
.L_x_12194:
[----:B------:R-:W-:Y:S05]  /*c6a0*/  BSYNC.RECONVERGENT B0 ;  /* 0x0000000000007941 */ /* 0x000fea0003800200 */
.L_x_12193:
[----:B------:R-:W0:Y:S02]  /*c6b0*/  F2I.FTZ.TRUNC.NTZ R0, R0 ;  /* 0x0000000000007305 */ /* 0x000e24000021f100 */
[----:B0-----:R-:W-:Y:S01]  /*c6c0*/  PRMT R18, R0, 0x7610, R18 ;  /* 0x0000761000127816 */ /* 0x001fe20000000012 */
[----:B------:R-:W-:Y:S06]  /*c6d0*/  BRA `(.L_x_12178) ;  /* 0x0000000400107947 */ /* 0x000fec0003800000 */
.L_x_12191:
        /* <DEDUP_REMOVED lines=21> */
.L_x_12200:
[----:B------:R-:W-:Y:S05]  /*c830*/  BSYNC.RECONVERGENT B1 ;  /* 0x0000000000017941 */ /* 0x000fea0003800200 */
.L_x_12199:
[----:B------:R-:W-:Y:S01]  /*c840*/  IMAD.SHL.U32 R0, R0, 0x200000, RZ ;  /* 0x0020000000007824 */ /* 0x000fe200078e00ff */
[----:B------:R-:W-:-:S04]  /*c850*/  LEA R2, R2, 0x37800000, 0x17 ;  /* 0x3780000002027811 */ /* 0x000fc800078eb8ff */
[----:B------:R-:W-:-:S07]  /*c860*/  LOP3.LUT R0, R2, R0, R7, 0xfe, !PT ;  /* 0x0000000002007212 */ /* 0x000fce00078efe07 */
.L_x_12198:
[----:B------:R-:W-:Y:S05]  /*c870*/  BSYNC.RECONVERGENT B0 ;  /* 0x0000000000007941 */ /* 0x000fea0003800200 */
.L_x_12197:
[----:B------:R-:W0:Y:S02]  /*c880*/  F2I.FTZ.TRUNC.NTZ R0, R0 ;  /* 0x0000000000007305 */ /* 0x000e24000021f100 */
[----:B0-----:R-:W-:Y:S01]  /*c890*/  PRMT R18, R0, 0x7610, R18 ;  /* 0x0000761000127816 */ /* 0x001fe20000000012 */
[----:B------:R-:W-:Y:S06]  /*c8a0*/  BRA `(.L_x_12178) ;  /* 0x00000000009c7947 */ /* 0x000fec0003800000 */
.L_x_12190:
        /* <DEDUP_REMOVED lines=14> */
.L_x_12204:
[----:B------:R-:W-:Y:S05]  /*c990*/  BSYNC.RECONVERGENT B0 ;  /* 0x0000000000007941 */ /* 0x000fea0003800200 */
.L_x_12203:
[----:B------:R-:W0:Y:S02]  /*c9a0*/  F2I.FTZ.TRUNC.NTZ R0, R0 ;  /* 0x0000000000007305 */ /* 0x000e24000021f100 */
[----:B0-----:R-:W-:Y:S01]  /*c9b0*/  PRMT R18, R0, 0x7610, R18 ;  /* 0x0000761000127816 */ /* 0x001fe20000000012 */
[----:B------:R-:W-:Y:S06]  /*c9c0*/  BRA `(.L_x_12178) ;  /* 0x0000000000547947 */ /* 0x000fec0003800000 */
.L_x_12177:
        /* <DEDUP_REMOVED lines=16> */
.L_x_12205:
[----:B------:R-:W-:Y:S01]  /*cad0*/  PRMT R18, RZ, 0x7610, R18 ;  /* 0x00007610ff127816 */ /* 0x000fe20000000012 */
[----:B------:R-:W-:Y:S06]  /*cae0*/  BRA `(.L_x_12178) ;  /* 0x00000000000c7947 */ /* 0x000fec0003800000 */
.L_x_12202:
[----:B------:R2:W5:Y:S01]  /*caf0*/  LDG.E.U16 R18, desc[UR36][R2.64] ;  /* 0x0000002402127981 */ /* 0x000562000c1e1500 */
[----:B------:R-:W-:Y:S05]  /*cb00*/  BRA `(.L_x_12178) ;  /* 0x0000000000047947 */ /* 0x000fea0003800000 */
.L_x_12201:
[----:B------:R1:W5:Y:S02]  /*cb10*/  LDG.E.U16 R18, desc[UR36][R2.64] ;  /* 0x0000002402127981 */ /* 0x000364000c1e1500 */
.L_x_12178:
        /* <DEDUP_REMOVED lines=16> */
.L_x_12209:
[----:B------:R0:W5:Y:S01]  /*cc20*/  LDG.E.U8 R22, desc[UR36][R2.64] ;  /* 0x0000002402167981 */ /* 0x000162000c1e1100 */
[----:B------:R-:W-:Y:S05]  /*cc30*/  BRA `(.L_x_12211) ;  /* 0x0000000c004c7947 */ /* 0x000fea0003800000 */
.L_x_12208:
        /* <DEDUP_REMOVED lines=8> */
.L_x_12213:
[----:B------:R0:W5:Y:S01]  /*ccc0*/  LDG.E.U16 R22, desc[UR36][R2.64] ;  /* 0x0000002402167981 */ /* 0x000162000c1e1500 */
[----:B------:R-:W-:Y:S05]  /*ccd0*/  BRA `(.L_x_12211) ;  /* 0x0000000c00247947 */ /* 0x000fea0003800000 */
.L_x_12212:
[----:B------:R0:W5:Y:S01]  /*cce0*/  LDG.E.U16 R22, desc[UR36][R2.64] ;  /* 0x0000002402167981 */ /* 0x000162000c1e1500 */
[----:B------:R-:W-:Y:S05]  /*ccf0*/  BRA `(.L_x_12211) ;  /* 0x0000000c001c7947 */ /* 0x000fea0003800000 */
.L_x_12207:
        /* <DEDUP_REMOVED lines=9> */
.L_x_12215:
[----:B------:R-:W2:Y:S02]  /*cd90*/  LDG.E.U16 R0, desc[UR36][R2.64] ;  /* 0x0000002402007981 */ /* 0x000ea4000c1e1500 */
[----:B--2---:R-:W-:-:S06]  /*cda0*/  HADD2.F32 R0, -RZ, R0.H0_H0 ;  /* 0x20000000ff007230 */ /* 0x004fcc0000004100 */
[----:B------:R-:W0:Y:S02]  /*cdb0*/  F2I.FTZ.TRUNC.NTZ R0, R0 ;  /* 0x0000000000007305 */ /* 0x000e24000021f100 */
[----:B0-----:R-:W-:Y:S01]  /*cdc0*/  PRMT R22, R0, 0x7610, R22 ;  /* 0x0000761000167816 */ /* 0x001fe20000000016 */
[----:B------:R-:W-:Y:S06]  /*cdd0*/  BRA `(.L_x_12211) ;  /* 0x0000000800e47947 */ /* 0x000fec0003800000 */
.L_x_12214:
        /* <DEDUP_REMOVED lines=9> */
.L_x_12217:
[----:B------:R-:W2:Y:S02]  /*ce70*/  LDG.E.U16 R2, desc[UR36][R2.64] ;  /* 0x0000002402027981 */ /* 0x000ea4000c1e1500 */
[----:B--2---:R-:W-:-:S06]  /*ce80*/  HADD2.F32 R0, -RZ, R2.H0_H0 ;  /* 0x20000002ff007230 */ /* 0x004fcc0000004100 */
[----:B------:R-:W0:Y:S02]  /*ce90*/  F2I.FTZ.TRUNC.NTZ R0, R0 ;  /* 0x0000000000007305 */ /* 0x000e24000021f100 */
[----:B0-----:R-:W-:Y:S01]  /*cea0*/  PRMT R22, R0, 0x7610, R22 ;  /* 0x0000761000167816 */ /* 0x001fe20000000016 */
[----:B------:R-:W-:Y:S06]  /*ceb0*/  BRA `(.L_x_12211) ;  /* 0x0000000800ac7947 */ /* 0x000fec0003800000 */
.L_x_12216:
[----:B------:R-:W2:Y:S02]  /*cec0*/  LDG.E.64 R2, desc[UR36][R2.64] ;  /* 0x0000002402027981 */ /* 0x000ea4000c1e1b00 */
[----:B--2---:R0:W1:Y:S01]  /*ced0*/  F2I.F64.TRUNC R22, R2 ;  /* 0x0000000200167311 */ /* 0x004062000030d100 */
[----:B------:R-:W-:Y:S05]  /*cee0*/  BRA `(.L_x_12211) ;  /* 0x0000000800a07947 */ /* 0x000fea0003800000 */
.L_x_12206:
        /* <DEDUP_REMOVED lines=12> */
.L_x_12220:
[----:B------:R-:W2:Y:S02]  /*cfb0*/  LDG.E.64 R2, desc[UR36][R2.64] ;  /* 0x0000002402027981 */ /* 0x000ea4000c1e1b00 */
[----:B--2---:R3:W0:Y:S01]  /*cfc0*/  F2I.F64.TRUNC R22, R2 ;  /* 0x0000000200167311 */ /* 0x004622000030d100 */
[----:B------:R-:W-:Y:S05]  /*cfd0*/  BRA `(.L_x_12211) ;  /* 0x0000000800647947 */ /* 0x000fea0003800000 */
.L_x_12219:
        /* <DEDUP_REMOVED lines=27> */
.L_x_12222:
        /* <DEDUP_REMOVED lines=14> */
.L_x_12221:
[----:B------:R-:W2:Y:S02]  /*d270*/  LDG.E.U16 R0, desc[UR36][R2.64] ;  /* 0x0000002402007981 */ /* 0x000ea4000c1e1500 */
[----:B--2---:R-:W-:-:S06]  /*d280*/  IMAD.U32 R0, R0, 0x10000, RZ ;  /* 0x0001000000007824 */ /* 0x004fcc00078e00ff */
[----:B------:R-:W0:Y:S02]  /*d290*/  F2I.FTZ.TRUNC.NTZ R0, R0 ;  /* 0x0000000000007305 */ /* 0x000e24000021f100 */
[----:B0-----:R-:W-:Y:S01]  /*d2a0*/  PRMT R22, R0, 0x7610, R22 ;  /* 0x0000761000167816 */ /* 0x001fe20000000016 */
[----:B------:R-:W-:Y:S06]  /*d2b0*/  BRA `(.L_x_12211) ;  /* 0x0000000400ac7947 */ /* 0x000fec0003800000 */
.L_x_12218:
        /* <DEDUP_REMOVED lines=10> */
.L_x_12225:
        /* <DEDUP_REMOVED lines=21> */
.L_x_12229:
[----:B------:R-:W-:Y:S05]  /*d4b0*/  BSYNC.RECONVERGENT B1 ;  /* 0x0000000000017941 */ /* 0x000fea0003800200 */
.L_x_12228:
[----:B------:R-:W-:Y:S01]  /*d4c0*/  IMAD.SHL.U32 R0, R0, 0x100000, RZ ;  /* 0x0010000000007824 */ /* 0x000fe200078e00ff */
[----:B------:R-:W-:-:S04]  /*d4d0*/  LEA R2, R2, 0x3b800000, 0x17 ;  /* 0x3b80000002027811 */ /* 0x000fc800078eb8ff */
[----:B------:R-:W-:-:S07]  /*d4e0*/  LOP3.LUT R0, R2, R0, R7, 0xfe, !PT ;  /* 0x0000000002007212 */ /* 0x000fce00078efe07 */
.L_x_12227:
[----:B------:R-:W-:Y:S05]  /*d4f0*/  BSYNC.RECONVERGENT B0 ;  /* 0x0000000000007941 */ /* 0x000fea0003800200 */
.L_x_12226:
[----:B------:R-:W0:Y:S02]  /*d500*/  F2I.FTZ.TRUNC.NTZ R0, R0 ;  /* 0x0000000000007305 */ /* 0x000e24000021f100 */
[----:B0-----:R-:W-:Y:S01]  /*d510*/  PRMT R22, R0, 0x7610, R22 ;  /* 0x0000761000167816 */ /* 0x001fe20000000016 */
[----:B------:R-:W-:Y:S06]  /*d520*/  BRA `(.L_x_12211) ;  /* 0x0000000400107947 */ /* 0x000fec0003800000 */
.L_x_12224:
        /* <DEDUP_REMOVED lines=21> */
.L_x_12233:
[----:B------:R-:W-:Y:S05]  /*d680*/  BSYNC.RECONVERGENT B1 ;  /* 0x0000000000017941 */ /* 0x000fea0003800200 */
.L_x_12232:
[----:B------:R-:W-:Y:S01]  /*d690*/  IMAD.SHL.U32 R0, R0, 0x200000, RZ ;  /* 0x0020000000007824 */ /* 0x000fe200078e00ff */
[----:B------:R-:W-:-:S04]  /*d6a0*/  LEA R2, R2, 0x37800000, 0x17 ;  /* 0x3780000002027811 */ /* 0x000fc800078eb8ff */
[----:B------:R-:W-:-:S07]  /*d6b0*/  LOP3.LUT R0, R2, R0, R7, 0xfe, !PT ;  /* 0x0000000002007212 */ /* 0x000fce00078efe07 */
.L_x_12231:
[----:B------:R-:W-:Y:S05]  /*d6c0*/  BSYNC.RECONVERGENT B0 ;  /* 0x0000000000007941 */ /* 0x000fea0003800200 */
.L_x_12230:
[----:B------:R-:W0:Y:S02]  /*d6d0*/  F2I.FTZ.TRUNC.NTZ R0, R0 ;  /* 0x0000000000007305 */ /* 0x000e24000021f100 */
[----:B0-----:R-:W-:Y:S01]  /*d6e0*/  PRMT R22, R0, 0x7610, R22 ;  /* 0x0000761000167816 */ /* 0x001fe20000000016 */
[----:B------:R-:W-:Y:S06]  /*d6f0*/  BRA `(.L_x_12211) ;  /* 0x00000000009c7947 */ /* 0x000fec0003800000 */
.L_x_12223:
        /* <DEDUP_REMOVED lines=14> */
.L_x_12237:
[----:B------:R-:W-:Y:S05]  /*d7e0*/  BSYNC.RECONVERGENT B0 ;  /* 0x0000000000007941 */ /* 0x000fea0003800200 */
.L_x_12236:
[----:B------:R-:W0:Y:S02]  /*d7f0*/  F2I.FTZ.TRUNC.NTZ R0, R0 ;  /* 0x0000000000007305 */ /* 0x000e24000021f100 */
[----:B0-----:R-:W-:Y:S01]  /*d800*/  PRMT R22, R0, 0x7610, R22 ;  /* 0x0000761000167816 */ /* 0x001fe20000000016 */
[----:B------:R-:W-:Y:S06]  /*d810*/  BRA `(.L_x_12211) ;  /* 0x0000000000547947 */ /* 0x000fec0003800000 */
.L_x_12210:
        /* <DEDUP_REMOVED lines=16> */
.L_x_12238:
[----:B------:R-:W-:Y:S01]  /*d920*/  PRMT R22, RZ, 0x7610, R22 ;  /* 0x00007610ff167816 */ /* 0x000fe20000000016 */
[----:B------:R-:W-:Y:S06]  /*d930*/  BRA `(.L_x_12211) ;  /* 0x00000000000c7947 */ /* 0x000fec0003800000 */
.L_x_12235:
[----:B------:R1:W5:Y:S01]  /*d940*/  LDG.E.U16 R22, desc[UR36][R2.64] ;  /* 0x0000002402167981 */ /* 0x000362000c1e1500 */
[----:B------:R-:W-:Y:S05]  /*d950*/  BRA `(.L_x_12211) ;  /* 0x0000000000047947 */ /* 0x000fea0003800000 */
.L_x_12234:
[----:B------:R2:W5:Y:S02]  /*d960*/  LDG.E.U16 R22, desc[UR36][R2.64] ;  /* 0x0000002402167981 */ /* 0x000564000c1e1500 */
.L_x_12211:
[----:B------:R-:W0:Y:S01]  /*d970*/  LDCU.64 UR6, c[0x0][0x660] ;  /* 0x0000cc00ff0677ac */ /* 0x000e220008000a00 */
[----:B------:R-:W-:-:S04]  /*d980*/  UPRMT UR4, UR40, 0x7773, URZ ;  /* 0x0000777328047896 */ /* 0x000fc800080000ff */
[----:B------:R-:W-:Y:S01]  /*d990*/  UISETP.GT.AND UP0, UPT, UR4, 0x9, UPT ;  /* 0x000000090400788c */ /* 0x000fe2000bf04270 */
[----:B0123--:R-:W-:-:S04]  /*d9a0*/  IADD3 R2, P0, PT, R19, UR6, RZ ;  /* 0x0000000613027c10 */ /* 0x00ffc8000ff1e0ff */
        /* <DEDUP_REMOVED lines=12> */
.L_x_12242:
[----:B------:R1:W5:Y:S01]  /*da70*/  LDG.E.U8 R0, desc[UR36][R2.64] ;  /* 0x0000002402007981 */ /* 0x000362000c1e1100 */
[----:B------:R-:W-:Y:S05]  /*da80*/  BRA `(.L_x_12244) ;  /* 0x0000000c004c7947 */ /* 0x000fea0003800000 */
.L_x_12241:
        /* <DEDUP_REMOVED lines=8> */
.L_x_12246:
[----:B------:R3:W5:Y:S01]  /*db10*/  LDG.E.U16 R0, desc[UR36][R2.64] ;  /* 0x0000002402007981 */ /* 0x000762000c1e1500 */
[----:B------:R-:W-:Y:S05]  /*db20*/  BRA `(.L_x_12244) ;  /* 0x0000000c00247947 */ /* 0x000fea0003800000 */
.L_x_12245:
[----:B------:R0:W5:Y:S01]  /*db30*/  LDG.E.U16 R0, desc[UR36][R2.64] ;  /* 0x0000002402007981 */ /* 0x000162000c1e1500 */
[----:B------:R-:W-:Y:S05]  /*db40*/  BRA `(.L_x_12244) ;  /* 0x0000000c001c7947 */ /* 0x000fea0003800000 */
.L_x_12240:
        /* <DEDUP_REMOVED lines=9> */
.L_x_12248:
[----:B------:R-:W2:Y:S02]  /*dbe0*/  LDG.E.U16 R4, desc[UR36][R2.64] ;  /* 0x0000002402047981 */ /* 0x000ea4000c1e1500 */
[----:B--2---:R-:W-:-:S06]  /*dbf0*/  HADD2.F32 R4, -RZ, R4.H0_H0 ;  /* 0x20000004ff047230 */ /* 0x004fcc0000004100 */
[----:B------:R-:W0:Y:S02]  /*dc00*/  F2I.FTZ.TRUNC.NTZ R4, R4 ;  /* 0x0000000400047305 */ /* 0x000e24000021f100 */
[----:B0-----:R-:W-:Y:S01]  /*dc10*/  PRMT R0, R4, 0x7610, R0 ;  /* 0x0000761004007816 */ /* 0x001fe20000000000 */
[----:B------:R-:W-:Y:S06]  /*dc20*/  BRA `(.L_x_12244) ;  /* 0x0000000800e47947 */ /* 0x000fec0003800000 */
.L_x_12247:
        /* <DEDUP_REMOVED lines=9> */
.L_x_12250:
[----:B------:R-:W2:Y:S02]  /*dcc0*/  LDG.E.U16 R2, desc[UR36][R2.64] ;  /* 0x0000002402027981 */ /* 0x000ea4000c1e1500 */
[----:B--2---:R-:W-:-:S06]  /*dcd0*/  HADD2.F32 R4, -RZ, R2.H0_H0 ;  /* 0x20000002ff047230 */ /* 0x004fcc0000004100 */
[----:B------:R-:W0:Y:S02]  /*dce0*/  F2I.FTZ.TRUNC.NTZ R4, R4 ;  /* 0x0000000400047305 */ /* 0x000e24000021f100 */
[----:B0-----:R-:W-:Y:S01]  /*dcf0*/  PRMT R0, R4, 0x7610, R0 ;  /* 0x0000761004007816 */ /* 0x001fe20000000000 */
[----:B------:R-:W-:Y:S06]  /*dd00*/  BRA `(.L_x_12244) ;  /* 0x0000000800ac7947 */ /* 0x000fec0003800000 */
.L_x_12249:
[----:B------:R-:W2:Y:S02]  /*dd10*/  LDG.E.64 R2, desc[UR36][R2.64] ;  /* 0x0000002402027981 */ /* 0x000ea4000c1e1b00 */
[----:B--2---:R0:W1:Y:S01]  /*dd20*/  F2I.F64.TRUNC R0, R2 ;  /* 0x0000000200007311 */ /* 0x004062000030d100 */
[----:B------:R-:W-:Y:S05]  /*dd30*/  BRA `(.L_x_12244) ;  /* 0x0000000800a07947 */ /* 0x000fea0003800000 */
.L_x_12239:
        /* <DEDUP_REMOVED lines=12> */
.L_x_12253:
[----:B------:R-:W2:Y:S02]  /*de00*/  LDG.E.64 R2, desc[UR36][R2.64] ;  /* 0x0000002402027981 */ /* 0x000ea4000c1e1b00 */
[----:B--2---:R0:W1:Y:S01]  /*de10*/  F2I.F64.TRUNC R0, R2 ;  /* 0x0000000200007311 */ /* 0x004062000030d100 */
[----:B------:R-:W-:Y:S05]  /*de20*/  BRA `(.L_x_12244) ;  /* 0x0000000800647947 */ /* 0x000fea0003800000 */
.L_x_12252:
        /* <DEDUP_REMOVED lines=27> */
.L_x_12255:
        /* <DEDUP_REMOVED lines=14> */
.L_x_12254:
[----:B------:R-:W2:Y:S02]  /*e0c0*/  LDG.E.U16 R4, desc[UR36][R2.64] ;  /* 0x0000002402047981 */ /* 0x000ea4000c1e1500 */
[----:B--2---:R-:W-:-:S06]  /*e0d0*/  IMAD.U32 R4, R4, 0x10000, RZ ;  /* 0x0001000004047824 */ /* 0x004fcc00078e00ff */
[----:B------:R-:W0:Y:S02]  /*e0e0*/  F2I.FTZ.TRUNC.NTZ R4, R4 ;  /* 0x0000000400047305 */ /* 0x000e24000021f100 */
[----:B0-----:R-:W-:Y:S01]  /*e0f0*/  PRMT R0, R4, 0x7610, R0 ;  /* 0x0000761004007816 */ /* 0x001fe20000000000 */
[----:B------:R-:W-:Y:S06]  /*e100*/  BRA `(.L_x_12244) ;  /* 0x0000000400ac7947 */ /* 0x000fec0003800000 */
.L_x_12251:
        /* <DEDUP_REMOVED lines=10> */
.L_x_12258:
        /* <DEDUP_REMOVED lines=21> */
.L_x_12262:
[----:B------:R-:W-:Y:S05]  /*e300*/  BSYNC.RECONVERGENT B1 ;  /* 0x0000000000017941 */ /* 0x000fea0003800200 */
.L_x_12261:
[----:B------:R-:W-:Y:S01]  /*e310*/  IMAD.SHL.U32 R0, R0, 0x100000, RZ ;  /* 0x0010000000007824 */ /* 0x000fe200078e00ff */
[----:B------:R-:W-:-:S04]  /*e320*/  LEA R2, R2, 0x3b800000, 0x17 ;  /* 0x3b80000002027811 */ /* 0x000fc800078eb8ff */
[----:B------:R-:W-:-:S07]  /*e330*/  LOP3.LUT R4, R2, R0, R7, 0xfe, !PT ;  /* 0x0000000002047212 */ /* 0x000fce00078efe07 */
.L_x_12260:
[----:B------:R-:W-:Y:S05]  /*e340*/  BSYNC.RECONVERGENT B0 ;  /* 0x0000000000007941 */ /* 0x000fea0003800200 */
.L_x_12259:
[----:B------:R-:W0:Y:S02]  /*e350*/  F2I.FTZ.TRUNC.NTZ R4, R4 ;  /* 0x0000000400047305 */ /* 0x000e24000021f100 */
[----:B0-----:R-:W-:Y:S01]  /*e360*/  PRMT R0, R4, 0x7610, R0 ;  /* 0x0000761004007816 */ /* 0x001fe20000000000 */
[----:B------:R-:W-:Y:S06]  /*e370*/  BRA `(.L_x_12244) ;  /* 0x0000000400107947 */ /* 0x000fec0003800000 */
.L_x_12257:
        /* <DEDUP_REMOVED lines=21> */
.L_x_12266:
[----:B------:R-:W-:Y:S05]  /*e4d0*/  BSYNC.RECONVERGENT B1 ;  /* 0x0000000000017941 */ /* 0x000fea0003800200 */
.L_x_12265:
[----:B------:R-:W-:Y:S02]  /*e4e0*/  SHF.L.U32 R0, R0, 0x15, RZ ;  /* 0x0000001500007819 */ /* 0x000fe400000006ff */
[----:B------:R-:W-:-:S04]  /*e4f0*/  LEA R2, R2, 0x37800000, 0x17 ;  /* 0x3780000002027811 */ /* 0x000fc800078eb8ff */
[----:B------:R-:W-:-:S07]  /*e500*/  LOP3.LUT R4, R2, R0, R7, 0xfe, !PT ;  /* 0x0000000002047212 */ /* 0x000fce00078efe07 */
.L_x_12264:
[----:B------:R-:W-:Y:S05]  /*e510*/  BSYNC.RECONVERGENT B0 ;  /* 0x0000000000007941 */ /* 0x000fea0003800200 */
.L_x_12263:
[----:B------:R-:W0:Y:S02]  /*e520*/  F2I.FTZ.TRUNC.NTZ R4, R4 ;  /* 0x0000000400047305 */ /* 0x000e24000021f100 */
[----:B0-----:R-:W-:Y:S01]  /*e530*/  PRMT R0, R4, 0x7610, R0 ;  /* 0x0000761004007816 */ /* 0x001fe20000000000 */
[----:B------:R-:W-:Y:S06]  /*e540*/  BRA `(.L_x_12244) ;  /* 0x00000000009c7947 */ /* 0x000fec0003800000 */
.L_x_12256:
        /* <DEDUP_REMOVED lines=14> */
.L_x_12270:
[----:B------:R-:W-:Y:S05]  /*e630*/  BSYNC.RECONVERGENT B0 ;  /* 0x0000000000007941 */ /* 0x000fea0003800200 */
.L_x_12269:
[----:B------:R-:W0:Y:S02]  /*e640*/  F2I.FTZ.TRUNC.NTZ R4, R4 ;  /* 0x0000000400047305 */ /* 0x000e24000021f100 */
[----:B0-----:R-:W-:Y:S01]  /*e650*/  PRMT R0, R4, 0x7610, R0 ;  /* 0x0000761004007816 */ /* 0x001fe20000000000 */
[----:B------:R-:W-:Y:S06]  /*e660*/  BRA `(.L_x_12244) ;  /* 0x0000000000547947 */ /* 0x000fec0003800000 */
.L_x_12243:
        /* <DEDUP_REMOVED lines=16> */
.L_x_12271:
[----:B------:R-:W-:Y:S01]  /*e770*/  PRMT R0, RZ, 0x7610, R0 ;  /* 0x00007610ff007816 */ /* 0x000fe20000000000 */
[----:B------:R-:W-:Y:S06]  /*e780*/  BRA `(.L_x_12244) ;  /* 0x00000000000c7947 */ /* 0x000fec0003800000 */
.L_x_12268:
[----:B------:R0:W5:Y:S01]  /*e790*/  LDG.E.U16 R0, desc[UR36][R2.64] ;  /* 0x0000002402007981 */ /* 0x000162000c1e1500 */
[----:B------:R-:W-:Y:S05]  /*e7a0*/  BRA `(.L_x_12244) ;  /* 0x0000000000047947 */ /* 0x000fea0003800000 */
.L_x_12267:
[----:B------:R0:W5:Y:S02]  /*e7b0*/  LDG.E.U16 R0, desc[UR36][R2.64] ;  /* 0x0000002402007981 */ /* 0x000164000c1e1500 */
.L_x_12244:
        /* <DEDUP_REMOVED lines=24> */
.L_x_12275:
[----:B------:R1:W-:Y:S01]  /*e940*/  STG.E.U8 desc[UR36][R2.64], R9 ;  /* 0x0000000902007986 */ /* 0x0003e2000c101124 */
[----:B------:R-:W-:Y:S05]  /*e950*/  BRA `(.L_x_12277) ;  /* 0x0000000c004c7947 */ /* 0x000fea0003800000 */
.L_x_12274:
        /* <DEDUP_REMOVED lines=10> */
.L_x_12279:
[----:B------:R-:W-:-:S05]  /*ea00*/  PRMT R5, R9, 0x9910, RZ ;  /* 0x0000991009057816 */ /* 0x000fca00000000ff */
[----:B------:R3:W-:Y:S01]  /*ea10*/  STG.E desc[UR36][R2.64], R5 ;  /* 0x0000000502007986 */ /* 0x0007e2000c101924 */
[----:B------:R-:W-:Y:S05]  /*ea20*/  BRA `(.L_x_12277) ;  /* 0x0000000c00187947 */ /* 0x000fea0003800000 */
.L_x_12278:
[----:B------:R2:W-:Y:S01]  /*ea30*/  STG.E.U16 desc[UR36][R2.64], R9 ;  /* 0x0000000902007986 */ /* 0x0005e2000c101524 */
[----:B------:R-:W-:Y:S05]  /*ea40*/  BRA `(.L_x_12277) ;  /* 0x0000000c00107947 */ /* 0x000fea0003800000 */
.L_x_12273:
        /* <DEDUP_REMOVED lines=9> */
.L_x_12281:
[----:B------:R-:W0:Y:S02]  /*eae0*/  I2F.S16 R0, R9 ;  /* 0x0000000900007306 */ /* 0x000e240000101400 */
[----:B0-----:R-:W-:-:S05]  /*eaf0*/  F2FP.F16.F32.PACK_AB R0, RZ, R0 ;  /* 0x00000000ff00723e */ /* 0x001fca00000000ff */
[----:B------:R0:W-:Y:S01]  /*eb00*/  STG.E.U16 desc[UR36][R2.64], R0 ;  /* 0x0000000002007986 */ /* 0x0001e2000c101524 */
[----:B------:R-:W-:Y:S05]  /*eb10*/  BRA `(.L_x_12277) ;  /* 0x0000000800dc7947 */ /* 0x000fea0003800000 */
.L_x_12280:
        /* <DEDUP_REMOVED lines=10> */
.L_x_12283:
[----:B------:R-:W0:Y:S02]  /*ebc0*/  I2F.S16 R9, R9 ;  /* 0x0000000900097306 */ /* 0x000e240000101400 */
[----:B0-----:R-:W-:-:S04]  /*ebd0*/  F2FP.F16.F32.PACK_AB R5, RZ, R9 ;  /* 0x00000009ff05723e */ /* 0x001fc800000000ff */
[----:B------:R-:W-:-:S05]  /*ebe0*/  PRMT R5, R5, 0x5410, RZ ;  /* 0x0000541005057816 */ /* 0x000fca00000000ff */
[----:B------:R0:W-:Y:S01]  /*ebf0*/  STG.E desc[UR36][R2.64], R5 ;  /* 0x0000000502007986 */ /* 0x0001e2000c101924 */
[----:B------:R-:W-:Y:S05]  /*ec00*/  BRA `(.L_x_12277) ;  /* 0x0000000800a07947 */ /* 0x000fea0003800000 */
.L_x_12282:
[----:B------:R-:W0:Y:S02]  /*ec10*/  I2F.F64.S16 R4, R9 ;  /* 0x0000000900047312 */ /* 0x000e240000101c00 */
[----:B0-----:R0:W-:Y:S01]  /*ec20*/  STG.E.64 desc[UR36][R2.64], R4 ;  /* 0x0000000402007986 */ /* 0x0011e2000c101b24 */
[----:B------:R-:W-:Y:S05]  /*ec30*/  BRA `(.L_x_12277) ;  /* 0x0000000800947947 */ /* 0x000fea0003800000 */
.L_x_12272:
        /* <DEDUP_REMOVED lines=12> */
.L_x_12287:
        /* <DEDUP_REMOVED lines=18> */
.L_x_12290:
[----:B------:R-:W-:-:S04]  /*ee20*/  SHF.R.U32.HI R5, RZ, 0x18, R5 ;  /* 0x00000018ff057819 */ /* 0x000fc80000011605 */
[----:B------:R-:W-:-:S07]  /*ee30*/  LOP3.LUT R0, R0, 0x80, R5, 0xf8, !PT ;  /* 0x0000008000007812 */ /* 0x000fce00078ef805 */
.L_x_12289:
[----:B------:R-:W-:Y:S05]  /*ee40*/  BSYNC.RECONVERGENT B0 ;  /* 0x0000000000007941 */ /* 0x000fea0003800200 */
.L_x_12288:
[----:B------:R0:W-:Y:S01]  /*ee50*/  STG.E.U8 desc[UR36][R2.64], R0 ;  /* 0x0000000002007986 */ /* 0x0001e2000c101124 */
[----:B------:R-:W-:Y:S05]  /*ee60*/  BRA `(.L_x_12277) ;  /* 0x0000000800087947 */ /* 0x000fea0003800000 */
.L_x_12286:
        /* <DEDUP_REMOVED lines=18> */
.L_x_12293:
[----:B------:R-:W-:-:S04]  /*ef90*/  SHF.R.U32.HI R5, RZ, 0x18, R5 ;  /* 0x00000018ff057819 */ /* 0x000fc80000011605 */
[----:B------:R-:W-:-:S07]  /*efa0*/  LOP3.LUT R0, R0, 0x80, R5, 0xf8, !PT ;  /* 0x0000008000007812 */ /* 0x000fce00078ef805 */
.L_x_12292:
[----:B------:R-:W-:Y:S05]  /*efb0*/  BSYNC.RECONVERGENT B0 ;  /* 0x0000000000007941 */ /* 0x000fea0003800200 */
.L_x_12291:
[----:B------:R0:W-:Y:S01]  /*efc0*/  STG.E.U8 desc[UR36][R2.64], R0 ;  /* 0x0000000002007986 */ /* 0x0001e2000c101124 */
[----:B------:R-:W-:Y:S05]  /*efd0*/  BRA `(.L_x_12277) ;  /* 0x0000000400ac7947 */ /* 0x000fea0003800000 */
.L_x_12285:
        /* <DEDUP_REMOVED lines=22> */
.L_x_12295:
[----:B------:R-:W-:-:S04]  /*f140*/  PRMT R4, R9, 0x9910, RZ ;  /* 0x0000991009047816 */ /* 0x000fc800000000ff */
[----:B------:R-:W-:-:S05]  /*f150*/  SHF.R.S32.HI R5, RZ, 0x1f, R4 ;  /* 0x0000001fff057819 */ /* 0x000fca0000011404 */
[----:B------:R0:W-:Y:S01]  /*f160*/  STG.E.64 desc[UR36][R2.64], R4 ;  /* 0x0000000402007986 */ /* 0x0001e2000c101b24 */
[----:B------:R-:W-:Y:S05]  /*f170*/  BRA `(.L_x_12277) ;  /* 0x0000000400447947 */ /* 0x000fea0003800000 */
.L_x_12294:
[----:B------:R-:W-:-:S05]  /*f180*/  PRMT R5, R9, 0x9910, RZ ;  /* 0x0000991009057816 */ /* 0x000fca00000000ff */
[----:B------:R0:W-:Y:S01]  /*f190*/  STG.E desc[UR36][R2.64], R5 ;  /* 0x0000000502007986 */ /* 0x0001e2000c101924 */
[----:B------:R-:W-:Y:S05]  /*f1a0*/  BRA `(.L_x_12277) ;  /* 0x0000000400387947 */ /* 0x000fea0003800000 */
.L_x_12284:
        /* <DEDUP_REMOVED lines=11> */
.L_x_12297:
[----:B------:R-:W0:Y:S01]  /*f260*/  I2F.F64.S16 R4, R9 ;  /* 0x0000000900047312 */ /* 0x000e220000101c00 */
[----:B------:R-:W-:-:S05]  /*f270*/  CS2R R6, SRZ ;  /* 0x0000000000067805 */ /* 0x000fca000001ff00 */
[----:B0-----:R0:W-:Y:S01]  /*f280*/  STG.E.128 desc[UR36][R2.64], R4 ;  /* 0x0000000402007986 */ /* 0x0011e2000c101d24 */
[----:B------:R-:W-:Y:S05]  /*f290*/  BRA `(.L_x_12277) ;  /* 0x0000000000fc7947 */ /* 0x000fea0003800000 */
.L_x_12296:
[----:B------:R-:W-:-:S09]  /*f2a0*/  UISETP.NE.AND UP0, UPT, UR5, 0xf, UPT ;  /* 0x0000000f0500788c */ /* 0x000fd2000bf05270 */
[----:B------:R-:W-:Y:S05]  /*f2b0*/  BRA.U !UP0, `(.L_x_12298) ;  /* 0x0000000108e87547 */ /* 0x000fea000b800000 */
[----:B------:R-:W-:-:S09]  /*f2c0*/  UISETP.NE.AND UP0, UPT, UR5, 0x17, UPT ;  /* 0x000000170500788c */ /* 0x000fd2000bf05270 */
[----:B------:R-:W-:Y:S05]  /*f2d0*/  BRA.U !UP0, `(.L_x_12299) ;  /* 0x0000000108907547 */ /* 0x000fea000b800000 */
[----:B------:R-:W-:-:S09]  /*f2e0*/  UISETP.NE.AND UP0, UPT, UR5, 0x18, UPT ;  /* 0x000000180500788c */ /* 0x000fd2000bf05270 */
[----:B------:R-:W-:Y:S05]  /*f2f0*/  BRA.U !UP0, `(.L_x_12300) ;  /* 0x0000000108447547 */ /* 0x000fea000b800000 */
.L_x_12276:
        /* <DEDUP_REMOVED lines=8> */
[----:B0-----:R-:W-:Y:S01]  /*f380*/  IMAD.U32 R4, RZ, RZ, UR4 ;  /* 0x00000004ff047e24 */ /* 0x001fe2000f8e00ff */
[----:B------:R-:W-:Y:S01]  /*f390*/  MOV R5, UR5 ;  /* 0x0000000500057c02 */ /* 0x000fe20008000f00 */
[----:B---3--:R-:W-:-:S02]  /*f3a0*/  IMAD.U32 R6, RZ, RZ, UR6 ;  /* 0x00000006ff067e24 */ /* 0x008fc4000f8e00ff */
[----:B------:R-:W-:Y:S02]  /*f3b0*/  IMAD.U32 R7, RZ, RZ, UR7 ;  /* 0x00000007ff077e24 */ /* 0x000fe4000f8e00ff */
[----:B----4-:R-:W-:Y:S01]  /*f3c0*/  IMAD.U32 R10, RZ, RZ, UR8 ;  /* 0x00000008ff0a7e24 */ /* 0x010fe2000f8e00ff */
[----:B-1----:R-:W-:-:S07]  /*f3d0*/  MOV R11, UR9 ;  /* 0x00000009000b7c02 */ /* 0x002fce0008000f00 */
[----:B------:R-:W-:-:S07]  /*f3e0*/  LEPC R20, `(.L_x_12301) ;  /* 0x000000001014794e */ /* 0x000fce0000000000 */
[----:B--2---:R-:W-:Y:S05]  /*f3f0*/  CALL.ABS.NOINC R2 ;  /* 0x0000000002007343 */ /* 0x004fea0003c00000 */
.L_x_12301:
[----:B------:R-:W-:Y:S05]  /*f400*/  BRA `(.L_x_12277) ;  /* 0x0000000000a07947 */ /* 0x000fea0003800000 */
.L_x_12300:
[----:B------:R-:W0:Y:S01]  /*f410*/  I2F.S16 R9, R9 ;  /* 0x0000000900097306 */ /* 0x000e220000101400 */
[----:B------:R-:W-:Y:S01]  /*f420*/  BSSY.RECONVERGENT B0, `(.L_x_12302) ;  /* 0x000000c000007945 */ /* 0x000fe20003800200 */
[----:B------:R-:W-:Y:S01]  /*f430*/  HFMA2 R0, -RZ, RZ, 0, 7.569789886474609375e-06 ;  /* 0x0000007fff007431 */ /* 0x000fe200000001ff */
        /* <DEDUP_REMOVED lines=10> */
.L_x_12303:
[----:B------:R-:W-:Y:S05]  /*f4e0*/  BSYNC.RECONVERGENT B0 ;  /* 0x0000000000007941 */ /* 0x000fea0003800200 */
.L_x_12302:
[----:B------:R-:W-:-:S05]  /*f4f0*/  LOP3.LUT R5, R0, 0x80, R5, 0xf8, !PT ;  /* 0x0000008000057812 */ /* 0x000fca00078ef805 */
[----:B------:R0:W-:Y:S01]  /*f500*/  STG.E.U8 desc[UR36][R2.64], R5 ;  /* 0x0000000502007986 */ /* 0x0001e2000c101124 */
[----:B------:R-:W-:Y:S05]  /*f510*/  BRA `(.L_x_12277) ;  /* 0x00000000005c7947 */ /* 0x000fea0003800000 */
.L_x_12299:
        /* <DEDUP_REMOVED lines=12> */
.L_x_12305:
[----:B------:R-:W-:Y:S01]  /*f5e0*/  IMAD.MOV.U32 R0, RZ, RZ, 0x7f ;  /* 0x0000007fff007424 */ /* 0x000fe200078e00ff */
[----:B------:R-:W-:-:S04]  /*f5f0*/  ISETP.GT.U32.AND P0, PT, R4, 0x7f800000, PT ;  /* 0x7f8000000400780c */ /* 0x000fc80003f04070 */
[----:B------:R-:W-:-:S09]  /*f600*/  SEL R0, R0, 0x7c, P0 ;  /* 0x0000007c00007807 */ /* 0x000fd20000000000 */
.L_x_12306:
[----:B------:R-:W-:Y:S05]  /*f610*/  BSYNC.RECONVERGENT B0 ;  /* 0x0000000000007941 */ /* 0x000fea0003800200 */
.L_x_12304:
[----:B------:R-:W-:-:S04]  /*f620*/  SHF.R.U32.HI R5, RZ, 0x18, R5 ;  /* 0x00000018ff057819 */ /* 0x000fc80000011605 */
[----:B------:R-:W-:-:S05]  /*f630*/  LOP3.LUT R5, R0, 0x80, R5, 0xf8, !PT ;  /* 0x0000008000057812 */ /* 0x000fca00078ef805 */
[----:B------:R0:W-:Y:S01]  /*f640*/  STG.E.U8 desc[UR36][R2.64], R5 ;  /* 0x0000000502007986 */ /* 0x0001e2000c101124 */
[----:B------:R-:W-:Y:S05]  /*f650*/  BRA `(.L_x_12277) ;  /* 0x00000000000c7947 */ /* 0x000fea0003800000 */
.L_x_12298:
[----:B------:R-:W0:Y:S02]  /*f660*/  I2F.S16 R0, R9 ;  /* 0x0000000900007306 */ /* 0x000e240000101400 */
[----:B0-----:R-:W-:-:S05]  /*f670*/  F2FP.BF16.F32.PACK_AB R0, RZ, R0 ;  /* 0x00000000ff00723e */ /* 0x001fca00000010ff */
[----:B------:R0:W-:Y:S02]  /*f680*/  STG.E.U16 desc[UR36][R2.64], R0 ;  /* 0x0000000002007986 */ /* 0x0001e4000c101524 */
.L_x_12277:
[----:B------:R-:W-:-:S07]  /*f690*/  VIADD R17, R17, 0x80 ;  /* 0x0000008011117836 */ /* 0x000fce0000000000 */
.L_x_12171:
[----:B------:R-:W-:Y:S05]  /*f6a0*/  BSYNC.RECONVERGENT B6 ;  /* 0x0000000000067941 */ /* 0x000fea0003800200 */
.L_x_12170:
[----:B------:R-:W5:Y:S02]  /*f6b0*/  LDCU UR4, c[0x0][0x380] ;  /* 0x00007000ff0477ac */ /* 0x000f640008000800 */
[----:B-----5:R-:W-:-:S13]  /*f6c0*/  ISETP.GE.AND P0, PT, R17, UR4, PT ;  /* 0x0000000411007c0c */ /* 0x020fda000bf06270 */
[----:B------:R-:W-:Y:S05]  /*f6d0*/  @P0 EXIT ;  /* 0x000000000000094d */ /* 0x000fea0003800000 */
[----:B------:R-:W5:Y:S01]  /*f6e0*/  LDCU UR4, c[0x0][0x388] ;  /* 0x00007100ff0477ac */ /* 0x000f620008000800 */
[----:B------:R-:W-:Y:S01]  /*f6f0*/  IMAD.MOV.U32 R18, RZ, RZ, RZ ;  /* 0x000000ffff127224 */ /* 0x000fe200078e00ff */
[----:B------:R-:W-:Y:S01]  /*f700*/  MOV R22, RZ ;  /* 0x000000ff00167202 */ /* 0x000fe20000000f00 */
[----:B0--34-:R-:W-:Y:S02]  /*f710*/  IMAD.MOV.U32 R0, RZ, RZ, RZ ;  /* 0x000000ffff007224 */ /* 0x019fe400078e00ff */
        /* <DEDUP_REMOVED lines=10> */
[----:B------:R-:W-:-:S04]  /*f7c0*/  SHF.R.U32.HI R3, RZ, UR5, R2 ;  /* 0x00000005ff037c19 */ /* 0x000fc80008011602 */
[----:B------:R-:W-:-:S05]  /*f7d0*/  IADD3 R0, PT, PT, -R3, RZ, RZ ;  /* 0x000000ff03007210 */ /* 0x000fca0007ffe1ff */
        /* <DEDUP_REMOVED lines=364> */
.L_x_12307:
        /* <DEDUP_REMOVED lines=19> */
.L_x_12311:
[----:B------:R0:W5:Y:S01]  /*10fd0*/  LDG.E.U8 R19, desc[UR36][R2.64] ;  /* 0x0000002402137981 */ /* 0x000162000c1e1100 */
[----:B------:R-:W-:Y:S05]  /*10fe0*/  BRA `(.L_x_12313) ;  /* 0x0000000c004c7947 */ /* 0x000fea0003800000 */
.L_x_12310:
        /* <DEDUP_REMOVED lines=8> */
.L_x_12315:
[----:B------:R0:W5:Y:S01]  /*11070*/  LDG.E.U16 R19, desc[UR36][R2.64] ;  /* 0x0000002402137981 */ /* 0x000162000c1e1500 */
[----:B------:R-:W-:Y:S05]  /*11080*/  BRA `(.L_x_12313) ;  /* 0x0000000c00247947 */ /* 0x000fea0003800000 */
.L_x_12314:
[----:B------:R0:W5:Y:S01]  /*11090*/  LDG.E.U16 R19, desc[UR36][R2.64] ;  /* 0x0000002402137981 */ /* 0x000162000c1e1500 */
[----:B------:R-:W-:Y:S05]  /*110a0*/  BRA `(.L_x_12313) ;  /* 0x0000000c001c7947 */ /* 0x000fea0003800000 */
.L_x_12309:
        /* <DEDUP_REMOVED lines=9> */
.L_x_12317:
[----:B------:R-:W2:Y:S02]  /*11140*/  LDG.E.U16 R0, desc[UR36][R2.64] ;  /* 0x0000002402007981 */ /* 0x000ea4000c1e1500 */
[----:B--2---:R-:W-:-:S06]  /*11150*/  HADD2.F32 R0, -RZ, R0.H0_H0 ;  /* 0x20000000ff007230 */ /* 0x004fcc0000004100 */
[----:B------:R-:W0:Y:S02]  /*11160*/  F2I.FTZ.TRUNC.NTZ R0, R0 ;  /* 0x0000000000007305 */ /* 0x000e24000021f100 */
[----:B0-----:R-:W-:Y:S01]  /*11170*/  PRMT R19, R0, 0x7610, R19 ;  /* 0x0000761000137816 */ /* 0x001fe20000000013 */
[----:B------:R-:W-:Y:S06]  /*11180*/  BRA `(.L_x_12313) ;  /* 0x0000000800e47947 */ /* 0x000fec0003800000 */
.L_x_12316:
        /* <DEDUP_REMOVED lines=9> */
.L_x_12319:
[----:B------:R-:W2:Y:S02]  /*11220*/  LDG.E.U16 R2, desc[UR36][R2.64] ;  /* 0x0000002402027981 */ /* 0x000ea4000c1e1500 */
[----:B--2---:R-:W-:-:S06]  /*11230*/  HADD2.F32 R0, -RZ, R2.H0_H0 ;  /* 0x20000002ff007230 */ /* 0x004fcc0000004100 */
[----:B------:R-:W0:Y:S02]  /*11240*/  F2I.FTZ.TRUNC.NTZ R0, R0 ;  /* 0x0000000000007305 */ /* 0x000e24000021f100 */
[----:B0-----:R-:W-:Y:S01]  /*11250*/  PRMT R19, R0, 0x7610, R19 ;  /* 0x0000761000137816 */ /* 0x001fe20000000013 */
[----:B------:R-:W-:Y:S06]  /*11260*/  BRA `(.L_x_12313) ;  /* 0x0000000800ac7947 */ /* 0x000fec0003800000 */
.L_x_12318:
[----:B------:R-:W2:Y:S02]  /*11270*/  LDG.E.64 R2, desc[UR36][R2.64] ;  /* 0x0000002402027981 */ /* 0x000ea4000c1e1b00 */
[----:B--2---:R0:W1:Y:S01]  /*11280*/  F2I.F64.TRUNC R19, R2 ;  /* 0x0000000200137311 */ /* 0x004062000030d100 */
[----:B------:R-:W-:Y:S05]  /*11290*/  BRA `(.L_x_12313) ;  /* 0x0000000800a07947 */ /* 0x000fea0003800000 */
.L_x_12308:
        /* <DEDUP_REMOVED lines=12> */
.L_x_12322:
[----:B------:R-:W2:Y:S02]  /*11360*/  LDG.E.64 R2, desc[UR36][R2.64] ;  /* 0x0000002402027981 */ /* 0x000ea4000c1e1b00 */
[----:B--2---:R0:W1:Y:S01]  /*11370*/  F2I.F64.TRUNC R19, R2 ;  /* 0x0000000200137311 */ /* 0x004062000030d100 */
[----:B------:R-:W-:Y:S05]  /*11380*/  BRA `(.L_x_12313) ;  /* 0x0000000800647947 */ /* 0x000fea0003800000 */
.L_x_12321:
        /* <DEDUP_REMOVED lines=27> */
.L_x_12324:
        /* <DEDUP_REMOVED lines=14> */
.L_x_12323:
[----:B------:R-:W2:Y:S02]  /*11620*/  LDG.E.U16 R0, desc[UR36][R2.64] ;  /* 0x0000002402007981 */ /* 0x000ea4000c1e1500 */
[----:B--2---:R-:W-:-:S06]  /*11630*/  SHF.L.U32 R0, R0, 0x10, RZ ;  /* 0x0000001000007819 */ /* 0x004fcc00000006ff */
[----:B------:R-:W0:Y:S02]  /*11640*/  F2I.FTZ.TRUNC.NTZ R0, R0 ;  /* 0x0000000000007305 */ /* 0x000e24000021f100 */
[----:B0-----:R-:W-:Y:S01]  /*11650*/  PRMT R19, R0, 0x7610, R19 ;  /* 0x0000761000137816 */ /* 0x001fe20000000013 */
[----:B------:R-:W-:Y:S06]  /*11660*/  BRA `(.L_x_12313) ;  /* 0x0000000400ac7947 */ /* 0x000fec0003800000 */
.L_x_12320:
        /* <DEDUP_REMOVED lines=10> */
.L_x_12327:
        /* <DEDUP_REMOVED lines=21> */
.L_x_12331:
[----:B------:R-:W-:Y:S05]  /*11860*/  BSYNC.RECONVERGENT B1 ;  /* 0x0000000000017941 */ /* 0x000fea0003800200 */
.L_x_12330:
[----:B------:R-:W-:Y:S01]  /*11870*/  IMAD.SHL.U32 R0, R0, 0x100000, RZ ;  /* 0x0010000000007824 */ /* 0x000fe200078e00ff */
[----:B------:R-:W-:-:S04]  /*11880*/  LEA R2, R2, 0x3b800000, 0x17 ;  /* 0x3b80000002027811 */ /* 0x000fc800078eb8ff */
[----:B------:R-:W-:-:S07]  /*11890*/  LOP3.LUT R0, R2, R0, R7, 0xfe, !PT ;  /* 0x0000000002007212 */ /* 0x000fce00078efe07 */
.L_x_12329:
[----:B------:R-:W-:Y:S05]  /*118a0*/  BSYNC.RECONVERGENT B0 ;  /* 0x0000000000007941 */ /* 0x000fea0003800200 */
.L_x_12328:
[----:B------:R-:W0:Y:S02]  /*118b0*/  F2I.FTZ.TRUNC.NTZ R0, R0 ;  /* 0x0000000000007305 */ /* 0x000e24000021f100 */
[----:B0-----:R-:W-:Y:S01]  /*118c0*/  PRMT R19, R0, 0x7610, R19 ;  /* 0x0000761000137816 */ /* 0x001fe20000000013 */
[----:B------:R-:W-:Y:S06]  /*118d0*/  BRA `(.L_x_12313) ;  /* 0x0000000400107947 */ /* 0x000fec0003800000 */
.L_x_12326:
        /* <DEDUP_REMOVED lines=21> */
.L_x_12335:
[----:B------:R-:W-:Y:S05]  /*11a30*/  BSYNC.RECONVERGENT B1 ;  /* 0x0000000000017941 */ /* 0x000fea0003800200 */
.L_x_12334:
[----:B------:R-:W-:Y:S01]  /*11a40*/  IMAD.SHL.U32 R0, R0, 0x200000, RZ ;  /* 0x0020000000007824 */ /* 0x000fe200078e00ff */
[----:B------:R-:W-:-:S04]  /*11a50*/  LEA R2, R2, 0x37800000, 0x17 ;  /* 0x3780000002027811 */ /* 0x000fc800078eb8ff */
[----:B------:R-:W-:-:S07]  /*11a60*/  LOP3.LUT R0, R2, R0, R7, 0xfe, !PT ;  /* 0x0000000002007212 */ /* 0x000fce00078efe07 */
.L_x_12333:
[----:B------:R-:W-:Y:S05]  /*11a70*/  BSYNC.RECONVERGENT B0 ;  /* 0x0000000000007941 */ /* 0x000fea0003800200 */
.L_x_12332:
[----:B------:R-:W0:Y:S02]  /*11a80*/  F2I.FTZ.TRUNC.NTZ R0, R0 ;  /* 0x0000000000007305 */ /* 0x000e24000021f100 */
[----:B0-----:R-:W-:Y:S01]  /*11a90*/  PRMT R19, R0, 0x7610, R19 ;  /* 0x0000761000137816 */ /* 0x001fe20000000013 */
[----:B------:R-:W-:Y:S06]  /*11aa0*/  BRA `(.L_x_12313) ;  /* 0x00000000009c7947 */ /* 0x000fec0003800000 */
.L_x_12325:
        /* <DEDUP_REMOVED lines=14> */
.L_x_12339:
[----:B------:R-:W-:Y:S05]  /*11b90*/  BSYNC.RECONVERGENT B0 ;  /* 0x0000000000007941 */ /* 0x000fea0003800200 */
.L_x_12338:
[----:B------:R-:W0:Y:S02]  /*11ba0*/  F2I.FTZ.TRUNC.NTZ R0, R0 ;  /* 0x0000000000007305 */ /* 0x000e24000021f100 */
[----:B0-----:R-:W-:Y:S01]  /*11bb0*/  PRMT R19, R0, 0x7610, R19 ;  /* 0x0000761000137816 */ /* 0x001fe20000000013 */
[----:B------:R-:W-:Y:S06]  /*11bc0*/  BRA `(.L_x_12313) ;  /* 0x0000000000547947 */ /* 0x000fec0003800000 */
.L_x_12312:
        /* <DEDUP_REMOVED lines=16> */
.L_x_12340:
[----:B------:R-:W-:Y:S01]  /*11cd0*/  PRMT R19, RZ, 0x7610, R19 ;  /* 0x00007610ff137816 */ /* 0x000fe20000000013 */
[----:B------:R-:W-:Y:S06]  /*11ce0*/  BRA `(.L_x_12313) ;  /* 0x00000000000c7947 */ /* 0x000fec0003800000 */
.L_x_12337:
[----:B------:R4:W5:Y:S01]  /*11cf0*/  LDG.E.U16 R19, desc[UR36][R2.64] ;  /* 0x0000002402137981 */ /* 0x000962000c1e1500 */
[----:B------:R-:W-:Y:S05]  /*11d00*/  BRA `(.L_x_12313) ;  /* 0x0000000000047947 */ /* 0x000fea0003800000 */
.L_x_12336:
[----:B------:R3:W5:Y:S02]  /*11d10*/  LDG.E.U16 R19, desc[UR36][R2.64] ;  /* 0x0000002402137981 */ /* 0x000764000c1e1500 */
.L_x_12313:
        /* <DEDUP_REMOVED lines=16> */
.L_x_12344:
[----:B------:R0:W5:Y:S01]  /*11e20*/  LDG.E.U8 R22, desc[UR36][R2.64] ;  /* 0x0000002402167981 */ /* 0x000162000c1e1100 */
[----:B------:R-:W-:Y:S05]  /*11e30*/  BRA `(.L_x_12346) ;  /* 0x0000000c004c7947 */ /* 0x000fea0003800000 */
.L_x_12343:
        /* <DEDUP_REMOVED lines=8> */
.L_x_12348:
[----:B------:R0:W5:Y:S01]  /*11ec0*/  LDG.E.U16 R22, desc[UR36][R2.64] ;  /* 0x0000002402167981 */ /* 0x000162000c1e1500 */
[----:B------:R-:W-:Y:S05]  /*11ed0*/  BRA `(.L_x_12346) ;  /* 0x0000000c00247947 */ /* 0x000fea0003800000 */
.L_x_12347:
[----:B------:R0:W5:Y:S01]  /*11ee0*/  LDG.E.U16 R22, desc[UR36][R2.64] ;  /* 0x0000002402167981 */ /* 0x000162000c1e1500 */
[----:B------:R-:W-:Y:S05]  /*11ef0*/  BRA `(.L_x_12346) ;  /* 0x0000000c001c7947 */ /* 0x000fea0003800000 */
.L_x_12342:
        /* <DEDUP_REMOVED lines=9> */
.L_x_12350:
[----:B------:R-:W2:Y:S02]  /*11f90*/  LDG.E.U16 R0, desc[UR36][R2.64] ;  /* 0x0000002402007981 */ /* 0x000ea4000c1e1500 */
[----:B--2---:R-:W-:-:S06]  /*11fa0*/  HADD2.F32 R0, -RZ, R0.H0_H0 ;  /* 0x20000000ff007230 */ /* 0x004fcc0000004100 */
[----:B------:R-:W0:Y:S02]  /*11fb0*/  F2I.FTZ.TRUNC.NTZ R0, R0 ;  /* 0x0000000000007305 */ /* 0x000e24000021f100 */
[----:B0-----:R-:W-:Y:S01]  /*11fc0*/  PRMT R22, R0, 0x7610, R22 ;  /* 0x0000761000167816 */ /* 0x001fe20000000016 */
[----:B------:R-:W-:Y:S06]  /*11fd0*/  BRA `(.L_x_12346) ;  /* 0x0000000800e47947 */ /* 0x000fec0003800000 */
.L_x_12349:
        /* <DEDUP_REMOVED lines=9> */
.L_x_12352:
[----:B------:R-:W2:Y:S02]  /*12070*/  LDG.E.U16 R2, desc[UR36][R2.64] ;  /* 0x0000002402027981 */ /* 0x000ea4000c1e1500 */
[----:B--2---:R-:W-:-:S06]  /*12080*/  HADD2.F32 R0, -RZ, R2.H0_H0 ;  /* 0x20000002ff007230 */ /* 0x004fcc0000004100 */
[----:B------:R-:W0:Y:S02]  /*12090*/  F2I.FTZ.TRUNC.NTZ R0, R0 ;  /* 0x0000000000007305 */ /* 0x000e24000021f100 */
[----:B0-----:R-:W-:Y:S01]  /*120a0*/  PRMT R22, R0, 0x7610, R22 ;  /* 0x0000761000167816 */ /* 0x001fe20000000016 */
[----:B------:R-:W-:Y:S06]  /*120b0*/  BRA `(.L_x_12346) ;  /* 0x0000000800ac7947 */ /* 0x000fec0003800000 */
.L_x_12351:
[----:B------:R-:W2:Y:S02]  /*120c0*/  LDG.E.64 R2, desc[UR36][R2.64] ;  /* 0x0000002402027981 */ /* 0x000ea4000c1e1b00 */
[----:B--2---:R0:W2:Y:S01]  /*120d0*/  F2I.F64.TRUNC R22, R2 ;  /* 0x0000000200167311 */ /* 0x0040a2000030d100 */
[----:B------:R-:W-:Y:S05]  /*120e0*/  BRA `(.L_x_12346) ;  /* 0x0000000800a07947 */ /* 0x000fea0003800000 */
.L_x_12341:
        /* <DEDUP_REMOVED lines=12> */
.L_x_12355:
[----:B------:R-:W2:Y:S02]  /*121b0*/  LDG.E.64 R2, desc[UR36][R2.64] ;  /* 0x0000002402027981 */ /* 0x000ea4000c1e1b00 */
[----:B--2---:R4:W0:Y:S01]  /*121c0*/  F2I.F64.TRUNC R22, R2 ;  /* 0x0000000200167311 */ /* 0x004822000030d100 */
[----:B------:R-:W-:Y:S05]  /*121d0*/  BRA `(.L_x_12346) ;  /* 0x0000000800647947 */ /* 0x000fea0003800000 */
.L_x_12354:
        /* <DEDUP_REMOVED lines=27> */
.L_x_12357:
        /* <DEDUP_REMOVED lines=14> */
.L_x_12356:
[----:B------:R-:W2:Y:S02]  /*12470*/  LDG.E.U16 R0, desc[UR36][R2.64] ;  /* 0x0000002402007981 */ /* 0x000ea4000c1e1500 */
[----:B--2---:R-:W-:-:S06]  /*12480*/  IMAD.U32 R0, R0, 0x10000, RZ ;  /* 0x0001000000007824 */ /* 0x004fcc00078e00ff */
[----:B------:R-:W0:Y:S02]  /*12490*/  F2I.FTZ.TRUNC.NTZ R0, R0 ;  /* 0x0000000000007305 */ /* 0x000e24000021f100 */
[----:B0-----:R-:W-:Y:S01]  /*124a0*/  PRMT R22, R0, 0x7610, R22 ;  /* 0x0000761000167816 */ /* 0x001fe20000000016 */
[----:B------:R-:W-:Y:S06]  /*124b0*/  BRA `(.L_x_12346) ;  /* 0x0000000400ac7947 */ /* 0x000fec0003800000 */
.L_x_12353:
        /* <DEDUP_REMOVED lines=10> */
.L_x_12360:
        /* <DEDUP_REMOVED lines=21> */
.L_x_12364:
[----:B------:R-:W-:Y:S05]  /*126b0*/  BSYNC.RECONVERGENT B1 ;  /* 0x0000000000017941 */ /* 0x000fea0003800200 */
.L_x_12363:
[----:B------:R-:W-:Y:S01]  /*126c0*/  IMAD.SHL.U32 R0, R0, 0x100000, RZ ;  /* 0x0010000000007824 */ /* 0x000fe200078e00ff */
[----:B------:R-:W-:-:S04]  /*126d0*/  LEA R2, R2, 0x3b800000, 0x17 ;  /* 0x3b80000002027811 */ /* 0x000fc800078eb8ff */
[----:B------:R-:W-:-:S07]  /*126e0*/  LOP3.LUT R0, R2, R0, R7, 0xfe, !PT ;  /* 0x0000000002007212 */ /* 0x000fce00078efe07 */
.L_x_12362:
[----:B------:R-:W-:Y:S05]  /*126f0*/  BSYNC.RECONVERGENT B0 ;  /* 0x0000000000007941 */ /* 0x000fea0003800200 */
.L_x_12361:
[----:B------:R-:W0:Y:S02]  /*12700*/  F2I.FTZ.TRUNC.NTZ R0, R0 ;  /* 0x0000000000007305 */ /* 0x000e24000021f100 */
[----:B0-----:R-:W-:Y:S01]  /*12710*/  PRMT R22, R0, 0x7610, R22 ;  /* 0x0000761000167816 */ /* 0x001fe20000000016 */
[----:B------:R-:W-:Y:S06]  /*12720*/  BRA `(.L_x_12346) ;  /* 0x0000000400107947 */ /* 0x000fec0003800000 */
.L_x_12359:
        /* <DEDUP_REMOVED lines=21> */
.L_x_12368:
[----:B------:R-:W-:Y:S05]  /*12880*/  BSYNC.RECONVERGENT B1 ;  /* 0x0000000000017941 */ /* 0x000fea0003800200 */
.L_x_12367:
[----:B------:R-:W-:Y:S01]  /*12890*/  IMAD.SHL.U32 R0, R0, 0x200000, RZ ;  /* 0x0020000000007824 */ /* 0x000fe200078e00ff */
[----:B------:R-:W-:-:S04]  /*128a0*/  LEA R2, R2, 0x37800000, 0x17 ;  /* 0x3780000002027811 */ /* 0x000fc800078eb8ff */
[----:B------:R-:W-:-:S07]  /*128b0*/  LOP3.LUT R0, R2, R0, R7, 0xfe, !PT ;  /* 0x0000000002007212 */ /* 0x000fce00078efe07 */
.L_x_12366:
[----:B------:R-:W-:Y:S05]  /*128c0*/  BSYNC.RECONVERGENT B0 ;  /* 0x0000000000007941 */ /* 0x000fea0003800200 */
.L_x_12365:
[----:B------:R-:W0:Y:S02]  /*128d0*/  F2I.FTZ.TRUNC.NTZ R0, R0 ;  /* 0x0000000000007305 */ /* 0x000e24000021f100 */
[----:B0-----:R-:W-:Y:S01]  /*128e0*/  PRMT R22, R0, 0x7610, R22 ;  /* 0x0000761000167816 */ /* 0x001fe20000000016 */
[----:B------:R-:W-:Y:S06]  /*128f0*/  BRA `(.L_x_12346) ;  /* 0x00000000009c7947 */ /* 0x000fec0003800000 */
.L_x_12358:
        /* <DEDUP_REMOVED lines=14> */
.L_x_12372:
[----:B------:R-:W-:Y:S05]  /*129e0*/  BSYNC.RECONVERGENT B0 ;  /* 0x0000000000007941 */ /* 0x000fea0003800200 */
.L_x_12371:
[----:B------:R-:W0:Y:S02]  /*129f0*/  F2I.FTZ.TRUNC.NTZ R0, R0 ;  /* 0x0000000000007305 */ /* 0x000e24000021f100 */
[----:B0-----:R-:W-:Y:S01]  /*12a00*/  PRMT R22, R0, 0x7610, R22 ;  /* 0x0000761000167816 */ /* 0x001fe20000000016 */
[----:B------:R-:W-:Y:S06]  /*12a10*/  BRA `(.L_x_12346) ;  /* 0x0000000000547947 */ /* 0x000fec0003800000 */
.L_x_12345:
        /* <DEDUP_REMOVED lines=12> */
[----:B----4-:R-:W-:Y:S01]  /*12ae0*/  IMAD.U32 R10, RZ, RZ, UR8 ;  /* 0x00000008ff0a7e24 */ /* 0x010fe2000f8e00ff */
[----:B------:R-:W-:-:S07]  /*12af0*/  MOV R11, UR9 ;  /* 0x00000009000b7c02 */ /* 0x000fce0008000f00 */
[----:B------:R-:W-:-:S07]  /*12b00*/  LEPC R20, `(.L_x_12373) ;  /* 0x000000001014794e */ /* 0x000fce0000000000 */
[----:B-1-3-5:R-:W-:Y:S05]  /*12b10*/  CALL.ABS.NOINC R2 ;  /* 0x0000000002007343 */ /* 0x02afea0003c00000 */
.L_x_12373:
[----:B------:R-:W-:Y:S01]  /*12b20*/  PRMT R22, RZ, 0x7610, R22 ;  /* 0x00007610ff167816 */ /* 0x000fe20000000016 */
[----:B------:R-:W-:Y:S06]  /*12b30*/  BRA `(.L_x_12346) ;  /* 0x00000000000c7947 */ /* 0x000fec0003800000 */
.L_x_12370:
[----:B------:R3:W5:Y:S01]  /*12b40*/  LDG.E.U16 R22, desc[UR36][R2.64] ;  /* 0x0000002402167981 */ /* 0x000762000c1e1500 */
[----:B------:R-:W-:Y:S05]  /*12b50*/  BRA `(.L_x_12346) ;  /* 0x0000000000047947 */ /* 0x000fea0003800000 */
.L_x_12369:
[----:B------:R2:W5:Y:S02]  /*12b60*/  LDG.E.U16 R22, desc[UR36][R2.64] ;  /* 0x0000002402167981 */ /* 0x000564000c1e1500 */
.L_x_12346:
[----:B------:R-:W0:Y:S01]  /*12b70*/  LDCU.64 UR6, c[0x0][0x660] ;  /* 0x0000cc00ff0677ac */ /* 0x000e220008000a00 */
        /* <DEDUP_REMOVED lines=15> */
.L_x_12377:
[----:B------:R4:W5:Y:S01]  /*12c70*/  LDG.E.U8 R0, desc[UR36][R2.64] ;  /* 0x0000002402007981 */ /* 0x000962000c1e1100 */
[----:B------:R-:W-:Y:S05]  /*12c80*/  BRA `(.L_x_12379) ;  /* 0x0000000c004c7947 */ /* 0x000fea0003800000 */
.L_x_12376:
        /* <DEDUP_REMOVED lines=8> */
.L_x_12381:
[----:B------:R2:W5:Y:S01]  /*12d10*/  LDG.E.U16 R0, desc[UR36][R2.64] ;  /* 0x0000002402007981 */ /* 0x000562000c1e1500 */
[----:B------:R-:W-:Y:S05]  /*12d20*/  BRA `(.L_x_12379) ;  /* 0x0000000c00247947 */ /* 0x000fea0003800000 */
.L_x_12380:
[----:B------:R3:W5:Y:S01]  /*12d30*/  LDG.E.U16 R0, desc[UR36][R2.64] ;  /* 0x0000002402007981 */ /* 0x000762000c1e1500 */
[----:B------:R-:W-:Y:S05]  /*12d40*/  BRA `(.L_x_12379) ;  /* 0x0000000c001c7947 */ /* 0x000fea0003800000 */
.L_x_12375:
        /* <DEDUP_REMOVED lines=9> */
.L_x_12383:
[----:B------:R-:W2:Y:S02]  /*12de0*/  LDG.E.U16 R4, desc[UR36][R2.64] ;  /* 0x0000002402047981 */ /* 0x000ea4000c1e1500 */
[----:B--2---:R-:W-:-:S06]  /*12df0*/  HADD2.F32 R4, -RZ, R4.H0_H0 ;  /* 0x20000004ff047230 */ /* 0x004fcc0000004100 */
[----:B------:R-:W0:Y:S02]  /*12e00*/  F2I.FTZ.TRUNC.NTZ R4, R4 ;  /* 0x0000000400047305 */ /* 0x000e24000021f100 */
[----:B0-----:R-:W-:Y:S01]  /*12e10*/  PRMT R0, R4, 0x7610, R0 ;  /* 0x0000761004007816 */ /* 0x001fe20000000000 */
[----:B------:R-:W-:Y:S06]  /*12e20*/  BRA `(.L_x_12379) ;  /* 0x0000000800e47947 */ /* 0x000fec0003800000 */
.L_x_12382:
        /* <DEDUP_REMOVED lines=9> */
.L_x_12385:
[----:B------:R-:W2:Y:S02]  /*12ec0*/  LDG.E.U16 R2, desc[UR36][R2.64] ;  /* 0x0000002402027981 */ /* 0x000ea4000c1e1500 */
[----:B--2---:R-:W-:-:S06]  /*12ed0*/  HADD2.F32 R4, -RZ, R2.H0_H0 ;  /* 0x20000002ff047230 */ /* 0x004fcc0000004100 */
[----:B------:R-:W0:Y:S02]  /*12ee0*/  F2I.FTZ.TRUNC.NTZ R4, R4 ;  /* 0x0000000400047305 */ /* 0x000e24000021f100 */
[----:B0-----:R-:W-:Y:S01]  /*12ef0*/  PRMT R0, R4, 0x7610, R0 ;  /* 0x0000761004007816 */ /* 0x001fe20000000000 */
[----:B------:R-:W-:Y:S06]  /*12f00*/  BRA `(.L_x_12379) ;  /* 0x0000000800ac7947 */ /* 0x000fec0003800000 */
.L_x_12384:
[----:B------:R-:W2:Y:S02]  /*12f10*/  LDG.E.64 R2, desc[UR36][R2.64] ;  /* 0x0000002402027981 */ /* 0x000ea4000c1e1b00 */
[----:B--2---:R0:W2:Y:S01]  /*12f20*/  F2I.F64.TRUNC R0, R2 ;  /* 0x0000000200007311 */ /* 0x0040a2000030d100 */
[----:B------:R-:W-:Y:S05]  /*12f30*/  BRA `(.L_x_12379) ;  /* 0x0000000800a07947 */ /* 0x000fea0003800000 */
.L_x_12374:
        /* <DEDUP_REMOVED lines=12> */
.L_x_12388:
[----:B------:R-:W2:Y:S02]  /*13000*/  LDG.E.64 R2, desc[UR36][R2.64] ;  /* 0x0000002402027981 */ /* 0x000ea4000c1e1b00 */
[----:B--2---:R0:W2:Y:S01]  /*13010*/  F2I.F64.TRUNC R0, R2 ;  /* 0x0000000200007311 */ /* 0x0040a2000030d100 */
[----:B------:R-:W-:Y:S05]  /*13020*/  BRA `(.L_x_12379) ;  /* 0x0000000800647947 */ /* 0x000fea0003800000 */
.L_x_12387:
        /* <DEDUP_REMOVED lines=27> */
.L_x_12390:
        /* <DEDUP_REMOVED lines=14> */
.L_x_12389:
[----:B------:R-:W2:Y:S02]  /*132c0*/  LDG.E.U16 R4, desc[UR36][R2.64] ;  /* 0x0000002402047981 */ /* 0x000ea4000c1e1500 */
[----:B--2---:R-:W-:-:S06]  /*132d0*/  IMAD.U32 R4, R4, 0x10000, RZ ;  /* 0x0001000004047824 */ /* 0x004fcc00078e00ff */
[----:B------:R-:W0:Y:S02]  /*132e0*/  F2I.FTZ.TRUNC.NTZ R4, R4 ;  /* 0x0000000400047305 */ /* 0x000e24000021f100 */
[----:B0-----:R-:W-:Y:S01]  /*132f0*/  PRMT R0, R4, 0x7610, R0 ;  /* 0x0000761004007816 */ /* 0x001fe20000000000 */
[----:B------:R-:W-:Y:S06]  /*13300*/  BRA `(.L_x_12379) ;  /* 0x0000000400ac7947 */ /* 0x000fec0003800000 */
.L_x_12386:
        /* <DEDUP_REMOVED lines=10> */
.L_x_12393:
        /* <DEDUP_REMOVED lines=21> */
.L_x_12397:
[----:B------:R-:W-:Y:S05]  /*13500*/  BSYNC.RECONVERGENT B1 ;  /* 0x0000000000017941 */ /* 0x000fea0003800200 */
.L_x_12396:
[----:B------:R-:W-:Y:S01]  /*13510*/  IMAD.SHL.U32 R0, R0, 0x100000, RZ ;  /* 0x0010000000007824 */ /* 0x000fe200078e00ff */
[----:B------:R-:W-:-:S04]  /*13520*/  LEA R2, R2, 0x3b800000, 0x17 ;  /* 0x3b80000002027811 */ /* 0x000fc800078eb8ff */
[----:B------:R-:W-:-:S07]  /*13530*/  LOP3.LUT R4, R2, R0, R7, 0xfe, !PT ;  /* 0x0000000002047212 */ /* 0x000fce00078efe07 */
.L_x_12395:
[----:B------:R-:W-:Y:S05]  /*13540*/  BSYNC.RECONVERGENT B0 ;  /* 0x0000000000007941 */ /* 0x000fea0003800200 */
.L_x_12394:
[----:B------:R-:W0:Y:S02]  /*13550*/  F2I.FTZ.TRUNC.NTZ R4, R4 ;  /* 0x0000000400047305 */ /* 0x000e24000021f100 */
[----:B0-----:R-:W-:Y:S01]  /*13560*/  PRMT R0, R4, 0x7610, R0 ;  /* 0x0000761004007816 */ /* 0x001fe20000000000 */
[----:B------:R-:W-:Y:S06]  /*13570*/  BRA `(.L_x_12379) ;  /* 0x0000000400107947 */ /* 0x000fec0003800000 */
.L_x_12392:
        /* <DEDUP_REMOVED lines=21> */
.L_x_12401:
[----:B------:R-:W-:Y:S05]  /*136d0*/  BSYNC.RECONVERGENT B1 ;  /* 0x0000000000017941 */ /* 0x000fea0003800200 */
.L_x_12400:
[----:B------:R-:W-:Y:S02]  /*136e0*/  SHF.L.U32 R0, R0, 0x15, RZ ;  /* 0x0000001500007819 */ /* 0x000fe400000006ff */
[----:B------:R-:W-:-:S04]  /*136f0*/  LEA R2, R2, 0x37800000, 0x17 ;  /* 0x3780000002027811 */ /* 0x000fc800078eb8ff */
[----:B------:R-:W-:-:S07]  /*13700*/  LOP3.LUT R4, R2, R0, R7, 0xfe, !PT ;  /* 0x0000000002047212 */ /* 0x000fce00078efe07 */
.L_x_12399:
[----:B------:R-:W-:Y:S05]  /*13710*/  BSYNC.RECONVERGENT B0 ;  /* 0x0000000000007941 */ /* 0x000fea0003800200 */
.L_x_12398:
[----:B------:R-:W0:Y:S02]  /*13720*/  F2I.FTZ.TRUNC.NTZ R4, R4 ;  /* 0x0000000400047305 */ /* 0x000e24000021f100 */
[----:B0-----:R-:W-:Y:S01]  /*13730*/  PRMT R0, R4, 0x7610, R0 ;  /* 0x0000761004007816 */ /* 0x001fe20000000000 */
[----:B------:R-:W-:Y:S06]  /*13740*/  BRA `(.L_x_12379) ;  /* 0x00000000009c7947 */ /* 0x000fec0003800000 */
.L_x_12391:
        /* <DEDUP_REMOVED lines=14> */
.L_x_12405:
[----:B------:R-:W-:Y:S05]  /*13830*/  BSYNC.RECONVERGENT B0 ;  /* 0x0000000000007941 */ /* 0x000fea0003800200 */
.L_x_12404:
[----:B------:R-:W0:Y:S02]  /*13840*/  F2I.FTZ.TRUNC.NTZ R4, R4 ;  /* 0x0000000400047305 */ /* 0x000e24000021f100 */
[----:B0-----:R-:W-:Y:S01]  /*13850*/  PRMT R0, R4, 0x7610, R0 ;  /* 0x0000761004007816 */ /* 0x001fe20000000000 */
[----:B------:R-:W-:Y:S06]  /*13860*/  BRA `(.L_x_12379) ;  /* 0x0000000000547947 */ /* 0x000fec0003800000 */
.L_x_12378:
        /* <DEDUP_REMOVED lines=8> */
[----:B0-----:R-:W-:Y:S01]  /*138f0*/  MOV R4, UR4 ;  /* 0x0000000400047c02 */ /* 0x001fe20008000f00 */
[----:B------:R-:W-:-:S02]  /*13900*/  IMAD.U32 R5, RZ, RZ, UR5 ;  /* 0x00000005ff057e24 */ /* 0x000fc4000f8e00ff */
[----:B--2---:R-:W-:Y:S02]  /*13910*/  IMAD.U32 R6, RZ, RZ, UR6 ;  /* 0x00000006ff067e24 */ /* 0x004fe4000f8e00ff */
[----:B------:R-:W-:Y:S01]  /*13920*/  IMAD.U32 R7, RZ, RZ, UR7 ;  /* 0x00000007ff077e24 */ /* 0x000fe2000f8e00ff */
[----:B----4-:R-:W-:Y:S01]  /*13930*/  MOV R10, UR8 ;  /* 0x00000008000a7c02 */ /* 0x010fe20008000f00 */
[----:B------:R-:W-:-:S07]  /*13940*/  IMAD.U32 R11, RZ, RZ, UR9 ;  /* 0x00000009ff0b7e24 */ /* 0x000fce000f8e00ff */
[----:B------:R-:W-:-:S07]  /*13950*/  LEPC R20, `(.L_x_12406) ;  /* 0x000000001014794e */ /* 0x000fce0000000000 */
[----:B-1-3-5:R-:W-:Y:S05]  /*13960*/  CALL.ABS.NOINC R2 ;  /* 0x0000000002007343 */ /* 0x02afea0003c00000 */
.L_x_12406:
[----:B------:R-:W-:Y:S01]  /*13970*/  PRMT R0, RZ, 0x7610, R0 ;  /* 0x00007610ff007816 */ /* 0x000fe20000000000 */
[----:B------:R-:W-:Y:S06]  /*13980*/  BRA `(.L_x_12379) ;  /* 0x00000000000c7947 */ /* 0x000fec0003800000 */
.L_x_12403:
[----:B------:R0:W5:Y:S01]  /*13990*/  LDG.E.U16 R0, desc[UR36][R2.64] ;  /* 0x0000002402007981 */ /* 0x000162000c1e1500 */
[----:B------:R-:W-:Y:S05]  /*139a0*/  BRA `(.L_x_12379) ;  /* 0x0000000000047947 */ /* 0x000fea0003800000 */
.L_x_12402:
[----:B------:R0:W5:Y:S02]  /*139b0*/  LDG.E.U16 R0, desc[UR36][R2.64] ;  /* 0x0000002402007981 */ /* 0x000164000c1e1500 */
.L_x_12379:
[----:B------:R-:W1:Y:S01]  /*139c0*/  LDCU UR4, c[0x0][0x668] ;  /* 0x0000cd00ff0477ac */ /* 0x000e620008000800 */
[----:B0-2345:R-:W-:Y:S02]  /*139d0*/  LOP3.LUT R2, R0, 0xffff, RZ, 0xc0, !PT ;  /* 0x0000ffff00027812 */ /* 0x03dfe400078ec0ff */
[----:B------:R-:W-:Y:S01]  /*139e0*/  LOP3.LUT R3, R22, 0xffff, RZ, 0xc0, !PT ;  /* 0x0000ffff16037812 */ /* 0x000fe200078ec0ff */
[----:B------:R-:W-:Y:S01]  /*139f0*/  ULOP3.LUT UR5, UR40, 0xff, URZ, 0xc0, !UPT ;  /* 0x000000ff28057892 */ /* 0x000fe2000f8ec0ff */
[----:B-1----:R-:W-:-:S03]  /*13a00*/  LOP3.LUT R0, R19, 0xffff, RZ, 0xc0, !PT ;  /* 0x0000ffff13007812 */ /* 0x002fc600078ec0ff */
[----:B------:R-:W-:Y:S01]  /*13a10*/  UISETP.GT.AND UP0, UPT, UR5, 0x9, UPT ;  /* 0x000000090500788c */ /* 0x000fe2000bf04270 */
[----:B------:R-:W-:Y:S01]  /*13a20*/  IMAD R3, R3, R2, RZ ;  /* 0x0000000203037224 */ /* 0x000fe200078e02ff */
[----:B------:R-:W-:-:S06]  /*13a30*/  ULOP3.LUT UR4, UR4, 0xffff, URZ, 0xc0, !UPT ;  /* 0x0000ffff04047892 */ /* 0x000fcc000f8ec0ff */
[----:B------:R-:W-:-:S04]  /*13a40*/  IMAD R0, R0, UR4, RZ ;  /* 0x0000000400007c24 */ /* 0x000fc8000f8e02ff */
        /* <DEDUP_REMOVED lines=10> */
[----:B------:R-:W-:Y:S01]  /*13af0*/  STG.E.U8 desc[UR36][R16.64], R5 ;  /* 0x0000000510007986 */ /* 0x000fe2000c101124 */
[----:B------:R-:W-:Y:S05]  /*13b00*/  EXIT ;  /* 0x000000000000794d */ /* 0x000fea0003800000 */
.L_x_12410:
[----:B------:R-:W-:Y:S01]  /*13b10*/  STG.E.U8 desc[UR36][R16.64], R5 ;  /* 0x0000000510007986 */ /* 0x000fe2000c101124 */
[----:B------:R-:W-:Y:S05]  /*13b20*/  EXIT ;  /* 0x000000000000794d */ /* 0x000fea0003800000 */
.L_x_12409:
        /* <DEDUP_REMOVED lines=8> */
[----:B------:R-:W-:Y:S01]  /*13bb0*/  STG.E.64 desc[UR36][R16.64], R2 ;  /* 0x0000000210007986 */ /* 0x000fe2000c101b24 */
[----:B------:R-:W-:Y:S05]  /*13bc0*/  EXIT ;  /* 0x000000000000794d */ /* 0x000fea0003800000 */
.L_x_12413:
[----:B------:R-:W-:-:S05]  /*13bd0*/  PRMT R3, R5, 0x9910, RZ ;  /* 0x0000991005037816 */ /* 0x000fca00000000ff */
[----:B------:R-:W-:Y:S01]  /*13be0*/  STG.E desc[UR36][R16.64], R3 ;  /* 0x0000000310007986 */ /* 0x000fe2000c101924 */
[----:B------:R-:W-:Y:S05]  /*13bf0*/  EXIT ;  /* 0x000000000000794d */ /* 0x000fea0003800000 */
.L_x_12412:
[----:B------:R-:W-:Y:S01]  /*13c00*/  STG.E.U16 desc[UR36][R16.64], R5 ;  /* 0x0000000510007986 */ /* 0x000fe2000c101524 */
[----:B------:R-:W-:Y:S05]  /*13c10*/  EXIT ;  /* 0x000000000000794d */ /* 0x000fea0003800000 */
.L_x_12408:
[----:B------:R-:W-:-:S09]  /*13c20*/  UISETP.GT.AND UP0, UPT, UR5, 0x6, UPT ;  /* 0x000000060500788c */ /* 0x000fd2000bf04270 */
[----:B------:R-:W-:Y:S05]  /*13c30*/  BRA.U UP0, `(.L_x_12414) ;  /* 0x00000001002c7547 */ /* 0x000fea000b800000 */
[----:B------:R-:W-:-:S09]  /*13c40*/  UISETP.NE.AND UP0, UPT, UR5, 0x5, UPT ;  /* 0x000000050500788c */ /* 0x000fd2000bf05270 */
[----:B------:R-:W-:Y:S05]  /*13c50*/  BRA.U !UP0, `(.L_x_12415) ;  /* 0x0000000108147547 */ /* 0x000fea000b800000 */
[----:B------:R-:W-:-:S09]  /*13c60*/  UISETP.NE.AND UP0, UPT, UR5, 0x6, UPT ;  /* 0x000000060500788c */ /* 0x000fd2000bf05270 */
[----:B------:R-:W-:Y:S05]  /*13c70*/  BRA.U UP0, `(.L_x_12411) ;  /* 0x0000000900147547 */ /* 0x000fea000b800000 */
[----:B------:R-:W0:Y:S02]  /*13c80*/  I2F.S16 R3, R5 ;  /* 0x0000000500037306 */ /* 0x000e240000101400 */
[----:B0-----:R-:W-:Y:S01]  /*13c90*/  STG.E desc[UR36][R16.64], R3 ;  /* 0x0000000310007986 */ /* 0x001fe2000c101924 */
[----:B------:R-:W-:Y:S05]  /*13ca0*/  EXIT ;  /* 0x000000000000794d */ /* 0x000fea0003800000 */
.L_x_12415:
[----:B------:R-:W0:Y:S02]  /*13cb0*/  I2F.S16 R0, R5 ;  /* 0x0000000500007306 */ /* 0x000e240000101400 */
[----:B0-----:R-:W-:-:S05]  /*13cc0*/  F2FP.F16.F32.PACK_AB R0, RZ, R0 ;  /* 0x00000000ff00723e */ /* 0x001fca00000000ff */
[----:B------:R-:W-:Y:S01]  /*13cd0*/  STG.E.U16 desc[UR36][R16.64], R0 ;  /* 0x0000000010007986 */ /* 0x000fe2000c101524 */
[----:B------:R-:W-:Y:S05]  /*13ce0*/  EXIT ;  /* 0x000000000000794d */ /* 0x000fea0003800000 */
.L_x_12414:
        /* <DEDUP_REMOVED lines=8> */
[----:B0-----:R-:W-:Y:S01]  /*13d70*/  STG.E.64 desc[UR36][R16.64], R2 ;  /* 0x0000000210007986 */ /* 0x001fe2000c101b24 */
[----:B------:R-:W-:Y:S05]  /*13d80*/  EXIT ;  /* 0x000000000000794d */ /* 0x000fea0003800000 */
.L_x_12417:
[----:B------:R-:W0:Y:S02]  /*13d90*/  I2F.S16 R5, R5 ;  /* 0x0000000500057306 */ /* 0x000e240000101400 */
[----:B0-----:R-:W-:-:S04]  /*13da0*/  F2FP.F16.F32.PACK_AB R3, RZ, R5 ;  /* 0x00000005ff03723e */ /* 0x001fc800000000ff */
[----:B------:R-:W-:-:S05]  /*13db0*/  PRMT R3, R3, 0x5410, RZ ;  /* 0x0000541003037816 */ /* 0x000fca00000000ff */
[----:B------:R-:W-:Y:S01]  /*13dc0*/  STG.E desc[UR36][R16.64], R3 ;  /* 0x0000000310007986 */ /* 0x000fe2000c101924 */
[----:B------:R-:W-:Y:S05]  /*13dd0*/  EXIT ;  /* 0x000000000000794d */ /* 0x000fea0003800000 */
.L_x_12416:
[----:B------:R-:W0:Y:S02]  /*13de0*/  I2F.F64.S16 R2, R5 ;  /* 0x0000000500027312 */ /* 0x000e240000101c00 */
[----:B0-----:R-:W-:Y:S01]  /*13df0*/  STG.E.64 desc[UR36][R16.64], R2 ;  /* 0x0000000210007986 */ /* 0x001fe2000c101b24 */
[----:B------:R-:W-:Y:S05]  /*13e00*/  EXIT ;  /* 0x000000000000794d */ /* 0x000fea0003800000 */
.L_x_12407:
        /* <DEDUP_REMOVED lines=10> */
[----:B------:R-:W-:Y:S01]  /*13eb0*/  STG.E.U16 desc[UR36][R16.64], R5 ;  /* 0x0000000510007986 */ /* 0x000fe2000c101524 */
[----:B------:R-:W-:Y:S05]  /*13ec0*/  EXIT ;  /* 0x000000000000794d */ /* 0x000fea0003800000 */
.L_x_12421:
        /* <DEDUP_REMOVED lines=17> */
.L_x_12424:
[----:B------:R-:W-:-:S04]  /*13fe0*/  SHF.R.U32.HI R3, RZ, 0x18, R3 ;  /* 0x00000018ff037819 */ /* 0x000fc80000011603 */
[----:B------:R-:W-:-:S04]  /*13ff0*/  LOP3.LUT R0, R0, 0x80, R3, 0xf8, !PT ;  /* 0x0000008000007812 */ /* 0x000fc800078ef803 */
[----:B------:R-:W-:-:S07]  /*14000*/  PRMT R8, R0, 0x7610, R8 ;  /* 0x0000761000087816 */ /* 0x000fce0000000008 */
.L_x_12423:
[----:B------:R-:W-:Y:S05]  /*14010*/  BSYNC.RECONVERGENT B0 ;  /* 0x0000000000007941 */ /* 0x000fea0003800200 */
.L_x_12422:
[----:B------:R-:W-:Y:S01]  /*14020*/  STG.E.U8 desc[UR36][R16.64], R8 ;  /* 0x0000000810007986 */ /* 0x000fe2000c101124 */
[----:B------:R-:W-:Y:S05]  /*14030*/  EXIT ;  /* 0x000000000000794d */ /* 0x000fea0003800000 */
.L_x_12420:
        /* <DEDUP_REMOVED lines=17> */
.L_x_12427:
[----:B------:R-:W-:-:S04]  /*14150*/  SHF.R.U32.HI R3, RZ, 0x18, R3 ;  /* 0x00000018ff037819 */ /* 0x000fc80000011603 */
[----:B------:R-:W-:-:S04]  /*14160*/  LOP3.LUT R0, R0, 0x80, R3, 0xf8, !PT ;  /* 0x0000008000007812 */ /* 0x000fc800078ef803 */
[----:B------:R-:W-:-:S07]  /*14170*/  PRMT R8, R0, 0x7610, R8 ;  /* 0x0000761000087816 */ /* 0x000fce0000000008 */
.L_x_12426:
[----:B------:R-:W-:Y:S05]  /*14180*/  BSYNC.RECONVERGENT B0 ;  /* 0x0000000000007941 */ /* 0x000fea0003800200 */
.L_x_12425:
[----:B------:R-:W-:Y:S01]  /*14190*/  STG.E.U8 desc[UR36][R16.64], R8 ;  /* 0x0000000810007986 */ /* 0x000fe2000c101124 */
[----:B------:R-:W-:Y:S05]  /*141a0*/  EXIT ;  /* 0x000000000000794d */ /* 0x000fea0003800000 */
.L_x_12419:
        /* <DEDUP_REMOVED lines=22> */
.L_x_12429:
[----:B------:R-:W-:-:S04]  /*14310*/  PRMT R2, R5, 0x9910, RZ ;  /* 0x0000991005027816 */ /* 0x000fc800000000ff */
[----:B------:R-:W-:-:S05]  /*14320*/  SHF.R.S32.HI R3, RZ, 0x1f, R2 ;  /* 0x0000001fff037819 */ /* 0x000fca0000011402 */
[----:B------:R-:W-:Y:S01]  /*14330*/  STG.E.64 desc[UR36][R16.64], R2 ;  /* 0x0000000210007986 */ /* 0x000fe2000c101b24 */
[----:B------:R-:W-:Y:S05]  /*14340*/  EXIT ;  /* 0x000000000000794d */ /* 0x000fea0003800000 */
.L_x_12428:
[----:B------:R-:W-:-:S05]  /*14350*/  PRMT R3, R5, 0x9910, RZ ;  /* 0x0000991005037816 */ /* 0x000fca00000000ff */
[----:B------:R-:W-:Y:S01]  /*14360*/  STG.E desc[UR36][R16.64], R3 ;  /* 0x0000000310007986 */ /* 0x000fe2000c101924 */
[----:B------:R-:W-:Y:S05]  /*14370*/  EXIT ;  /* 0x000000000000794d */ /* 0x000fea0003800000 */
.L_x_12418:
        /* <DEDUP_REMOVED lines=9> */
[----:B------:R-:W-:Y:S01]  /*14410*/  STG.E.U8 desc[UR36][R16.64], R3 ;  /* 0x0000000310007986 */ /* 0x000fe2000c101124 */
[----:B------:R-:W-:Y:S05]  /*14420*/  EXIT ;  /* 0x000000000000794d */ /* 0x000fea0003800000 */
.L_x_12431:
[----:B------:R-:W0:Y:S01]  /*14430*/  I2F.F64.S16 R4, R5 ;  /* 0x0000000500047312 */ /* 0x000e220000101c00 */
[----:B------:R-:W-:-:S05]  /*14440*/  CS2R R6, SRZ ;  /* 0x0000000000067805 */ /* 0x000fca000001ff00 */
[----:B0-----:R-:W-:Y:S01]  /*14450*/  STG.E.128 desc[UR36][R16.64], R4 ;  /* 0x0000000410007986 */ /* 0x001fe2000c101d24 */
[----:B------:R-:W-:Y:S05]  /*14460*/  EXIT ;  /* 0x000000000000794d */ /* 0x000fea0003800000 */
.L_x_12430:
[----:B------:R-:W-:-:S09]  /*14470*/  UISETP.NE.AND UP0, UPT, UR5, 0xf, UPT ;  /* 0x0000000f0500788c */ /* 0x000fd2000bf05270 */
[----:B------:R-:W-:Y:S05]  /*14480*/  BRA.U !UP0, `(.L_x_12432) ;  /* 0x0000000108e87547 */ /* 0x000fea000b800000 */
[----:B------:R-:W-:-:S09]  /*14490*/  UISETP.NE.AND UP0, UPT, UR5, 0x17, UPT ;  /* 0x000000170500788c */ /* 0x000fd2000bf05270 */
[----:B------:R-:W-:Y:S05]  /*144a0*/  BRA.U !UP0, `(.L_x_12433) ;  /* 0x0000000108907547 */ /* 0x000fea000b800000 */
[----:B------:R-:W-:-:S09]  /*144b0*/  UISETP.NE.AND UP0, UPT, UR5, 0x18, UPT ;  /* 0x000000180500788c */ /* 0x000fd2000bf05270 */
[----:B------:R-:W-:Y:S05]  /*144c0*/  BRA.U !UP0, `(.L_x_12434) ;  /* 0x0000000108447547 */ /* 0x000fea000b800000 */
.L_x_12411:
        /* <DEDUP_REMOVED lines=16> */
.L_x_12435:
[----:B------:R-:W-:Y:S05]  /*145d0*/  EXIT ;  /* 0x000000000000794d */ /* 0x000fea0003800000 */
.L_x_12434:
        /* <DEDUP_REMOVED lines=13> */
.L_x_12437:
[----:B------:R-:W-:Y:S05]  /*146b0*/  BSYNC.RECONVERGENT B0 ;  /* 0x0000000000007941 */ /* 0x000fea0003800200 */
.L_x_12436:
[----:B------:R-:W-:-:S05]  /*146c0*/  LOP3.LUT R3, R0, 0x80, R3, 0xf8, !PT ;  /* 0x0000008000037812 */ /* 0x000fca00078ef803 */
[----:B------:R-:W-:Y:S01]  /*146d0*/  STG.E.U8 desc[UR36][R16.64], R3 ;  /* 0x0000000310007986 */ /* 0x000fe2000c101124 */
[----:B------:R-:W-:Y:S05]  /*146e0*/  EXIT ;  /* 0x000000000000794d */ /* 0x000fea0003800000 */
.L_x_12433:
        /* <DEDUP_REMOVED lines=12> */
.L_x_12439:
[----:B------:R-:W-:Y:S01]  /*147b0*/  IMAD.MOV.U32 R0, RZ, RZ, 0x7f ;  /* 0x0000007fff007424 */ /* 0x000fe200078e00ff */
[----:B------:R-:W-:-:S04]  /*147c0*/  ISETP.GT.U32.AND P0, PT, R2, 0x7f800000, PT ;  /* 0x7f8000000200780c */ /* 0x000fc80003f04070 */
[----:B------:R-:W-:-:S09]  /*147d0*/  SEL R0, R0, 0x7c, P0 ;  /* 0x0000007c00007807 */ /* 0x000fd20000000000 */
.L_x_12440:
[----:B------:R-:W-:Y:S05]  /*147e0*/  BSYNC.RECONVERGENT B0 ;  /* 0x0000000000007941 */ /* 0x000fea0003800200 */
.L_x_12438:
[----:B------:R-:W-:-:S04]  /*147f0*/  SHF.R.U32.HI R3, RZ, 0x18, R3 ;  /* 0x00000018ff037819 */ /* 0x000fc80000011603 */
[----:B------:R-:W-:-:S05]  /*14800*/  LOP3.LUT R3, R0, 0x80, R3, 0xf8, !PT ;  /* 0x0000008000037812 */ /* 0x000fca00078ef803 */
[----:B------:R-:W-:Y:S01]  /*14810*/  STG.E.U8 desc[UR36][R16.64], R3 ;  /* 0x0000000310007986 */ /* 0x000fe2000c101124 */
[----:B------:R-:W-:Y:S05]  /*14820*/  EXIT ;  /* 0x000000000000794d */ /* 0x000fea0003800000 */
.L_x_12432:
[----:B------:R-:W0:Y:S02]  /*14830*/  I2F.S16 R0, R5 ;  /* 0x0000000500007306 */ /* 0x000e240000101400 */
[----:B0-----:R-:W-:-:S05]  /*14840*/  F2FP.BF16.F32.PACK_AB R0, RZ, R0 ;  /* 0x00000000ff00723e */ /* 0x001fca00000010ff */
[----:B------:R-:W-:Y:S01]  /*14850*/  STG.E.U16 desc[UR36][R16.64], R0 ;  /* 0x0000000010007986 */ /* 0x000fe2000c101524 */
[----:B------:R-:W-:Y:S05]  /*14860*/  EXIT ;  /* 0x000000000000794d */ /* 0x000fea0003800000 */
.L_x_12441:
        /* <DEDUP_REMOVED lines=9> */
.L_x_23917:


//--------------------- .text._ZN2at6native27unrolled_elementwise_kernelIZZZNS0_54_GLOBAL__N__d8c5977b_16_LinearAlgebra_cu_35b291db_316116addr_kernel_cudaERNS_14TensorIteratorERKN3c106ScalarES8_ENKUlvE_clEvENKUlvE3_clEvEUlsssE0_St5arrayIPcLm4EELi4E23TrivialOffsetCalculatorILi3EjESF_ILi1EjENS0_6memory12LoadWithCastILi3EEENSI_13StoreWithCastILi1EEEEEviT_T0_T2_T3_T4_T5_ --------------------------
	.section	.text._ZN2at6native27unrolled_elementwise_kernelIZZZNS0_54_GLOBAL__N__d8c5977b_16_LinearAlgebra_cu_35b291db_316116addr_kernel_cudaERNS_14TensorIteratorERKN3c106ScalarES8_ENKUlvE_clEvENKUlvE3_clEvEUlsssE0_St5arrayIPcLm4EELi4E23TrivialOffsetCalculatorILi3EjESF_ILi1EjENS0_6memory12LoadWithCastILi3EEENSI_13StoreWithCastILi1EEEEEviT_T0_T2_T3_T4_T5_,"ax",@progbits
	.align	128
        .global         _ZN2at6native27unrolled_elementwise_kernelIZZZNS0_54_GLOBAL__N__d8c5977b_16_LinearAlgebra_cu_35b291db_316116addr_kernel_cudaERNS_14TensorIteratorERKN3c106ScalarES8_ENKUlvE_clEvENKUlvE3_clEvEUlsssE0_St5arrayIPcLm4EELi4E23TrivialOffsetCalculatorILi3EjESF_ILi1EjENS0_6memory12LoadWithCastILi3EEENSI_13StoreWithCastILi1EEEEEviT_T0_T2_T3_T4_T5_
        .type           _ZN2at6native27unrolled_elementwise_kernelIZZZNS0_54_GLOBAL__N__d8c5977b_16_LinearAlgebra_cu_35b291db_316116addr_kernel_cudaERNS_14TensorIteratorERKN3c106ScalarES8_ENKUlvE_clEvENKUlvE3_clEvEUlsssE0_St5arrayIPcLm4EELi4E23TrivialOffsetCalculatorILi3EjESF_ILi1EjENS0_6memory12LoadWithCastILi3EEENSI_13StoreWithCastILi1EEEEEviT_T0_T2_T3_T4_T5_,@function
        .size           _ZN2at6native27unrolled_elementwise_kernelIZZZNS0_54_GLOBAL__N__d8c5977b_16_LinearAlgebra_cu_35b291db_316116addr_kernel_cudaERNS_14TensorIteratorERKN3c106ScalarES8_ENKUlvE_clEvENKUlvE3_clEvEUlsssE0_St5arrayIPcLm4EELi4E23TrivialOffsetCalculatorILi3EjESF_ILi1EjENS0_6memory12LoadWithCastILi3EEENSI_13StoreWithCastILi1EEEEEviT_T0_T2_T3_T4_T5_,(.L_x_23918 - _ZN2at6native27unrolled_elementwise_kernelIZZZNS0_54_GLOBAL__N__d8c5977b_16_LinearAlgebra_cu_35b291db_316116addr_kernel_cudaERNS_14TensorIteratorERKN3c106ScalarES8_ENKUlvE_clEvENKUlvE3_clEvEUlsssE0_St5arrayIPcLm4EELi4E23TrivialOffsetCalculatorILi3EjESF_ILi1EjENS0_6memory12LoadWithCastILi3EEENSI_13StoreWithCastILi1EEEEEviT_T0_T2_T3_T4_T5_)
        .other          _ZN2at6native27unrolled_elementwise_kernelIZZZNS0_54_GLOBAL__N__d8c5977b_16_LinearAlgebra_cu_35b291db_316116addr_kernel_cudaERNS_14TensorIteratorERKN3c106ScalarES8_ENKUlvE_clEvENKUlvE3_clEvEUlsssE0_St5arrayIPcLm4EELi4E23TrivialOffsetCalculatorILi3EjESF_ILi1EjENS0_6memory12LoadWithCastILi3EEENSI_13StoreWithCastILi1EEEEEviT_T0_T2_T3_T4_T5_,@"STO_CUDA_ENTRY STV_DEFAULT"
_ZN2at6native27unrolled_elementwise_kernelIZZZNS0_54_GLOBAL__N__d8c5977b_16_LinearAlgebra_cu_35b291db_316116addr_kernel_cudaERNS_14TensorIteratorERKN3c106ScalarES8_ENKUlvE_clEvENKUlvE3_clEvEUlsssE0_St5arrayIPcLm4EELi4E23TrivialOffsetCalculatorILi3EjESF_ILi1EjENS0_6memory12LoadWithCastILi3EEENSI_13StoreWithCastILi1EEEEEviT_T0_T2_T3_T4_T5_:
.text._ZN2at6native27unrolled_elementwise_kernelIZZZNS0_54_GLOBAL__N__d8c5977b_16_LinearAlgebra_cu_35b291db_316116addr_kernel_cudaERNS_14TensorIteratorERKN3c106ScalarES8_ENKUlvE_clEvENKUlvE3_clEvEUlsssE0_St5arrayIPcLm4EELi4E23TrivialOffsetCalculatorILi3EjESF_ILi1EjENS0_6memory12LoadWithCastILi3EEENSI_13StoreWithCastILi1EEEEEviT_T0_T2_T3_T4_T5_:
        /* <DEDUP_REMOVED lines=34> */
.L_x_12447:
[----:B------:R3:W5:Y:S01]  /*0220*/  LDG.E.U8 R29, desc[UR36][R4.64] ;  /* 0x00000024041d7981 */ /* 0x000762000c1e1100 */
[----:B------:R-:W-:Y:S05]  /*0230*/  BRA `(.L_x_12449) ;  /* 0x0000000c00507947 */ /* 0x000fea0003800000 */
.L_x_12446:
        /* <DEDUP_REMOVED lines=8> */
.L_x_12451:
[----:B------:R1:W5:Y:S01]  /*02c0*/  LDG.E.U16 R29, desc[UR36][R4.64] ;  /* 0x00000024041d7981 */ /* 0x000362000c1e1500 */
[----:B------:R-:W-:Y:S05]  /*02d0*/  BRA `(.L_x_12449) ;  /* 0x0000000c00287947 */ /* 0x000fea0003800000 */
.L_x_12450:
[----:B------:R2:W5:Y:S01]  /*02e0*/  LDG.E.U16 R29, desc[UR36][R4.64] ;  /* 0x00000024041d7981 */ /* 0x000562000c1e1500 */
[----:B------:R-:W-:Y:S05]  /*02f0*/  BRA `(.L_x_12449) ;  /* 0x0000000c00207947 */ /* 0x000fea0003800000 */
.L_x_12445:
        /* <DEDUP_REMOVED lines=9> */
.L_x_12453:
[----:B------:R-:W2:Y:S02]  /*0390*/  LDG.E.U16 R0, desc[UR36][R4.64] ;  /* 0x0000002404007981 */ /* 0x000ea4000c1e1500 */
[----:B--2---:R-:W-:-:S06]  /*03a0*/  HADD2.F32 R0, -RZ, R0.H0_H0 ;  /* 0x20000000ff007230 */ /* 0x004fcc0000004100 */
[----:B------:R-:W0:Y:S02]  /*03b0*/  F2I.FTZ.TRUNC.NTZ R0, R0 ;  /* 0x0000000000007305 */ /* 0x000e24000021f100 */
[----:B0-----:R-:W-:Y:S01]  /*03c0*/  PRMT R29, R0, 0x7610, R29 ;  /* 0x00007610001d7816 */ /* 0x001fe2000000001d */
[----:B------:R-:W-:Y:S06]  /*03d0*/  BRA `(.L_x_12449) ;  /* 0x0000000800e87947 */ /* 0x000fec0003800000 */
.L_x_12452:
        /* <DEDUP_REMOVED lines=9> */
.L_x_12455:
[----:B------:R-:W2:Y:S02]  /*0470*/  LDG.E.U16 R4, desc[UR36][R4.64] ;  /* 0x0000002404047981 */ /* 0x000ea4000c1e1500 */
[----:B--2---:R-:W-:-:S06]  /*0480*/  HADD2.F32 R0, -RZ, R4.H0_H0 ;  /* 0x20000004ff007230 */ /* 0x004fcc0000004100 */
[----:B------:R-:W0:Y:S02]  /*0490*/  F2I.FTZ.TRUNC.NTZ R0, R0 ;  /* 0x0000000000007305 */ /* 0x000e24000021f100 */
[----:B0-----:R-:W-:Y:S01]  /*04a0*/  PRMT R29, R0, 0x7610, R29 ;  /* 0x00007610001d7816 */ /* 0x001fe2000000001d */
[----:B------:R-:W-:Y:S06]  /*04b0*/  BRA `(.L_x_12449) ;  /* 0x0000000800b07947 */ /* 0x000fec0003800000 */
.L_x_12454:
[----:B------:R-:W2:Y:S02]  /*04c0*/  LDG.E.64 R4, desc[UR36][R4.64] ;  /* 0x0000002404047981 */ /* 0x000ea4000c1e1b00 */
[----:B--2---:R0:W1:Y:S01]  /*04d0*/  F2I.F64.TRUNC R29, R4 ;  /* 0x00000004001d7311 */ /* 0x004062000030d100 */
[----:B------:R-:W-:Y:S05]  /*04e0*/  BRA `(.L_x_12449) ;  /* 0x0000000800a47947 */ /* 0x000fea0003800000 */
.L_x_12444:
        /* <DEDUP_REMOVED lines=12> */
.L_x_12458:
[----:B------:R-:W2:Y:S02]  /*05b0*/  LDG.E.64 R4, desc[UR36][R4.64] ;  /* 0x0000002404047981 */ /* 0x000ea4000c1e1b00 */
[----:B--2---:R0:W1:Y:S01]  /*05c0*/  F2I.F64.TRUNC R29, R4 ;  /* 0x00000004001d7311 */ /* 0x004062000030d100 */
[----:B------:R-:W-:Y:S05]  /*05d0*/  BRA `(.L_x_12449) ;  /* 0x0000000800687947 */ /* 0x000fea0003800000 */
.L_x_12457:
        /* <DEDUP_REMOVED lines=27> */
.L_x_12460:
        /* <DEDUP_REMOVED lines=11> */
[----:B------:R-:W-:-:S06]  /*0840*/  LOP3.LUT R0, R0, 0x80000000, R3, 0xf8, !PT ;  /* 0x8000000000007812 */ /* 0x000fcc00078ef803 */
[----:B------:R-:W0:Y:S02]  /*0850*/  F2I.FTZ.TRUNC.NTZ R0, R0 ;  /* 0x0000000000007305 */ /* 0x000e24000021f100 */
[----:B0-----:R-:W-:Y:S01]  /*0860*/  PRMT R29, R0, 0x7610, R29 ;  /* 0x00007610001d7816 */ /* 0x001fe2000000001d */
[----:B------:R-:W-:Y:S06]  /*0870*/  BRA `(.L_x_12449) ;  /* 0x0000000400c07947 */ /* 0x000fec0003800000 */
.L_x_12459:
[----:B------:R-:W2:Y:S02]  /*0880*/  LDG.E.U16 R0, desc[UR36][R4.64] ;  /* 0x0000002404007981 */ /* 0x000ea4000c1e1500 */
[----:B--2---:R-:W-:-:S06]  /*0890*/  IMAD.U32 R0, R0, 0x10000, RZ ;  /* 0x0001000000007824 */ /* 0x004fcc00078e00ff */
[----:B------:R-:W0:Y:S02]  /*08a0*/  F2I.FTZ.TRUNC.NTZ R0, R0 ;  /* 0x0000000000007305 */ /* 0x000e24000021f100 */
[----:B0-----:R-:W-:Y:S01]  /*08b0*/  PRMT R29, R0, 0x7610, R29 ;  /* 0x00007610001d7816 */ /* 0x001fe2000000001d */
[----:B------:R-:W-:Y:S06]  /*08c0*/  BRA `(.L_x_12449) ;  /* 0x0000000400ac7947 */ /* 0x000fec0003800000 */
.L_x_12456:
        /* <DEDUP_REMOVED lines=10> */
.L_x_12463:
        /* <DEDUP_REMOVED lines=21> */
.L_x_12467:
[----:B------:R-:W-:Y:S05]  /*0ac0*/  BSYNC.RECONVERGENT B1 ;  /* 0x0000000000017941 */ /* 0x000fea0003800200 */
.L_x_12466:
[----:B------:R-:W-:Y:S01]  /*0ad0*/  IMAD.SHL.U32 R0, R0, 0x100000, RZ ;  /* 0x0010000000007824 */ /* 0x000fe200078e00ff */
[----:B------:R-:W-:-:S04]  /*0ae0*/  LEA R3, R3, 0x3b800000, 0x17 ;  /* 0x3b80000003037811 */ /* 0x000fc800078eb8ff */
[----:B------:R-:W-:-:S07]  /*0af0*/  LOP3.LUT R0, R3, R0, R7, 0xfe, !PT ;  /* 0x0000000003007212 */ /* 0x000fce00078efe07 */
.L_x_12465:
[----:B------:R-:W-:Y:S05]  /*0b00*/  BSYNC.RECONVERGENT B0 ;  /* 0x0000000000007941 */ /* 0x000fea0003800200 */
.L_x_12464:
[----:B------:R-:W0:Y:S02]  /*0b10*/  F2I.FTZ.TRUNC.NTZ R0, R0 ;  /* 0x0000000000007305 */ /* 0x000e24000021f100 */
[----:B0-----:R-:W-:Y:S01]  /*0b20*/  PRMT R29, R0, 0x7610, R29 ;  /* 0x00007610001d7816 */ /* 0x001fe2000000001d */
[----:B------:R-:W-:Y:S06]  /*0b30*/  BRA `(.L_x_12449) ;  /* 0x0000000400107947 */ /* 0x000fec0003800000 */
.L_x_12462:
        /* <DEDUP_REMOVED lines=21> */
.L_x_12471:
[----:B------:R-:W-:Y:S05]  /*0c90*/  BSYNC.RECONVERGENT B1 ;  /* 0x0000000000017941 */ /* 0x000fea0003800200 */
.L_x_12470:
[----:B------:R-:W-:Y:S01]  /*0ca0*/  IMAD.SHL.U32 R0, R0, 0x200000, RZ ;  /* 0x0020000000007824 */ /* 0x000fe200078e00ff */
[----:B------:R-:W-:-:S04]  /*0cb0*/  LEA R3, R3, 0x37800000, 0x17 ;  /* 0x3780000003037811 */ /* 0x000fc800078eb8ff */
[----:B------:R-:W-:-:S07]  /*0cc0*/  LOP3.LUT R0, R3, R0, R7, 0xfe, !PT ;  /* 0x0000000003007212 */ /* 0x000fce00078efe07 */
.L_x_12469:
[----:B------:R-:W-:Y:S05]  /*0cd0*/  BSYNC.RECONVERGENT B0 ;  /* 0x0000000000007941 */ /* 0x000fea0003800200 */
.L_x_12468:
[----:B------:R-:W0:Y:S02]  /*0ce0*/  F2I.FTZ.TRUNC.NTZ R0, R0 ;  /* 0x0000000000007305 */ /* 0x000e24000021f100 */
[----:B0-----:R-:W-:Y:S01]  /*0cf0*/  PRMT R29, R0, 0x7610, R29 ;  /* 0x00007610001d7816 */ /* 0x001fe2000000001d */
[----:B------:R-:W-:Y:S06]  /*0d00*/  BRA `(.L_x_12449) ;  /* 0x00000000009c7947 */ /* 0x000fec0003800000 */
.L_x_12461:
[----:B------:R-:W-:-:S09]  /*0d10*/  UISETP.NE.AND UP0, UPT, UR4, 0x1c, UPT ;  /* 0x0000001c0400788c */ /* 0x000fd2000bf05270 */
[----:B------:R-:W-:Y:S05]  /*0d20*/  BRA.U !UP0, `(.L_x_12472) ;  /* 0x0000000108907547 */ /* 0x000fea000b800000 */
[----:B------:R-:W-:-:S09]  /*0d30*/  UISETP.NE.AND UP0, UPT, UR4, 0x1d, UPT ;  /* 0x0000001d0400788c */ /* 0x000fd2000bf05270 */
[----:B------:R-:W-:Y:S05]  /*0d40*/  BRA.U !UP0, `(.L_x_12473) ;  /* 0x0000000108807547 */ /* 0x000fea000b800000 */
[----:B------:R-:W-:-:S09]  /*0d50*/  UISETP.NE.AND UP0, UPT, UR4, 0x2c, UPT ;  /* 0x0000002c0400788c */ /* 0x000fd2000bf05270 */
[----:B------:R-:W-:Y:S05]  /*0d60*/  BRA.U !UP0, `(.L_x_12474) ;  /* 0x0000000108487547 */ /* 0x000fea000b800000 */
.L_x_12448:
        /* <DEDUP_REMOVED lines=16> */
.L_x_12475:
[----:B------:R-:W-:Y:S01]  /*0e70*/  PRMT R29, RZ, 0x7610, R29 ;  /* 0x00007610ff1d7816 */ /* 0x000fe2000000001d */
[----:B------:R-:W-:Y:S06]  /*0e80*/  BRA `(.L_x_12449) ;  /* 0x00000000003c7947 */ /* 0x000fec0003800000 */
.L_x_12474:
        /* <DEDUP_REMOVED lines=8> */
.L_x_12477:
[----:B------:R-:W-:Y:S05]  /*0f10*/  BSYNC.RECONVERGENT B0 ;  /* 0x0000000000007941 */ /* 0x000fea0003800200 */
.L_x_12476:
[----:B------:R-:W0:Y:S02]  /*0f20*/  F2I.FTZ.TRUNC.NTZ R0, R0 ;  /* 0x0000000000007305 */ /* 0x000e24000021f100 */
[----:B0-----:R-:W-:Y:S01]  /*0f30*/  PRMT R29, R0, 0x7610, R29 ;  /* 0x00007610001d7816 */ /* 0x001fe2000000001d */
[----:B------:R-:W-:Y:S06]  /*0f40*/  BRA `(.L_x_12449) ;  /* 0x00000000000c7947 */ /* 0x000fec0003800000 */
.L_x_12473:
[----:B------:R0:W5:Y:S01]  /*0f50*/  LDG.E.U16 R29, desc[UR36][R4.64] ;  /* 0x00000024041d7981 */ /* 0x000162000c1e1500 */
[----:B------:R-:W-:Y:S05]  /*0f60*/  BRA `(.L_x_12449) ;  /* 0x0000000000047947 */ /* 0x000fea0003800000 */
.L_x_12472:
[----:B------:R0:W5:Y:S02]  /*0f70*/  LDG.E.U16 R29, desc[UR36][R4.64] ;  /* 0x00000024041d7981 */ /* 0x000164000c1e1500 */
.L_x_12449:
[----:B01234-:R-:W0:Y:S01]  /*0f80*/  LDC.64 R4, c[0x0][0x3a8] ;  /* 0x0000ea00ff047b82 */ /* 0x01fe220000000a00 */
        /* <DEDUP_REMOVED lines=17> */
.L_x_12481:
[----:B------:R1:W5:Y:S01]  /*10a0*/  LDG.E.U8 R28, desc[UR36][R4.64] ;  /* 0x00000024041c7981 */ /* 0x000362000c1e1100 */
[----:B------:R-:W-:Y:S05]  /*10b0*/  BRA `(.L_x_12483) ;  /* 0x0000000c00507947 */ /* 0x000fea0003800000 */
.L_x_12480:
        /* <DEDUP_REMOVED lines=8> */
.L_x_12485:
[----:B------:R3:W5:Y:S01]  /*1140*/  LDG.E.U16 R28, desc[UR36][R4.64] ;  /* 0x00000024041c7981 */ /* 0x000762000c1e1500 */
[----:B------:R-:W-:Y:S05]  /*1150*/  BRA `(.L_x_12483) ;  /* 0x0000000c00287947 */ /* 0x000fea0003800000 */
.L_x_12484:
[----:B------:R2:W5:Y:S01]  /*1160*/  LDG.E.U16 R28, desc[UR36][R4.64] ;  /* 0x00000024041c7981 */ /* 0x000562000c1e1500 */
[----:B------:R-:W-:Y:S05]  /*1170*/  BRA `(.L_x_12483) ;  /* 0x0000000c00207947 */ /* 0x000fea0003800000 */
.L_x_12479:
        /* <DEDUP_REMOVED lines=9> */
.L_x_12487:
[----:B------:R-:W2:Y:S02]  /*1210*/  LDG.E.U16 R0, desc[UR36][R4.64] ;  /* 0x0000002404007981 */ /* 0x000ea4000c1e1500 */
[----:B--2---:R-:W-:-:S06]  /*1220*/  HADD2.F32 R0, -RZ, R0.H0_H0 ;  /* 0x20000000ff007230 */ /* 0x004fcc0000004100 */
[----:B------:R-:W0:Y:S02]  /*1230*/  F2I.FTZ.TRUNC.NTZ R0, R0 ;  /* 0x0000000000007305 */ /* 0x000e24000021f100 */
[----:B0-----:R-:W-:Y:S01]  /*1240*/  PRMT R28, R0, 0x7610, R28 ;  /* 0x00007610001c7816 */ /* 0x001fe2000000001c */
[----:B------:R-:W-:Y:S06]  /*1250*/  BRA `(.L_x_12483) ;  /* 0x0000000800e87947 */ /* 0x000fec0003800000 */
.L_x_12486:
        /* <DEDUP_REMOVED lines=9> */
.L_x_12489:
[----:B------:R-:W2:Y:S02]  /*12f0*/  LDG.E.U16 R4, desc[UR36][R4.64] ;  /* 0x0000002404047981 */ /* 0x000ea4000c1e1500 */
[----:B--2---:R-:W-:-:S06]  /*1300*/  HADD2.F32 R0, -RZ, R4.H0_H0 ;  /* 0x20000004ff007230 */ /* 0x004fcc0000004100 */
[----:B------:R-:W0:Y:S02]  /*1310*/  F2I.FTZ.TRUNC.NTZ R0, R0 ;  /* 0x0000000000007305 */ /* 0x000e24000021f100 */
[----:B0-----:R-:W-:Y:S01]  /*1320*/  PRMT R28, R0, 0x7610, R28 ;  /* 0x00007610001c7816 */ /* 0x001fe2000000001c */
[----:B------:R-:W-:Y:S06]  /*1330*/  BRA `(.L_x_12483) ;  /* 0x0000000800b07947 */ /* 0x000fec0003800000 */
.L_x_12488:
[----:B------:R-:W2:Y:S02]  /*1340*/  LDG.E.64 R4, desc[UR36][R4.64] ;  /* 0x0000002404047981 */ /* 0x000ea4000c1e1b00 */
[----:B--2---:R0:W1:Y:S01]  /*1350*/  F2I.F64.TRUNC R28, R4 ;  /* 0x00000004001c7311 */ /* 0x004062000030d100 */
[----:B------:R-:W-:Y:S05]  /*1360*/  BRA `(.L_x_12483) ;  /* 0x0000000800a47947 */ /* 0x000fea0003800000 */
.L_x_12478:
        /* <DEDUP_REMOVED lines=12> */
.L_x_12492:
[----:B------:R-:W2:Y:S02]  /*1430*/  LDG.E.64 R4, desc[UR36][R4.64] ;  /* 0x0000002404047981 */ /* 0x000ea4000c1e1b00 */
[----:B--2---:R0:W1:Y:S01]  /*1440*/  F2I.F64.TRUNC R28, R4 ;  /* 0x00000004001c7311 */ /* 0x004062000030d100 */
[----:B------:R-:W-:Y:S05]  /*1450*/  BRA `(.L_x_12483) ;  /* 0x0000000800687947 */ /* 0x000fea0003800000 */
.L_x_12491:
        /* <DEDUP_REMOVED lines=27> */
.L_x_12494:
        /* <DEDUP_REMOVED lines=15> */
.L_x_12493:
[----:B------:R-:W2:Y:S02]  /*1700*/  LDG.E.U16 R0, desc[UR36][R4.64] ;  /* 0x0000002404007981 */ /* 0x000ea4000c1e1500 */
[----:B--2---:R-:W-:-:S06]  /*1710*/  IMAD.U32 R0, R0, 0x10000, RZ ;  /* 0x0001000000007824 */ /* 0x004fcc00078e00ff */
[----:B------:R-:W0:Y:S02]  /*1720*/  F2I.FTZ.TRUNC.NTZ R0, R0 ;  /* 0x0000000000007305 */ /* 0x000e24000021f100 */
[----:B0-----:R-:W-:Y:S01]  /*1730*/  PRMT R28, R0, 0x7610, R28 ;  /* 0x00007610001c7816 */ /* 0x001fe2000000001c */
[----:B------:R-:W-:Y:S06]  /*1740*/  BRA `(.L_x_12483) ;  /* 0x0000000400ac7947 */ /* 0x000fec0003800000 */
.L_x_12490:
        /* <DEDUP_REMOVED lines=10> */
.L_x_12497:
        /* <DEDUP_REMOVED lines=21> */
.L_x_12501:
[----:B------:R-:W-:Y:S05]  /*1940*/  BSYNC.RECONVERGENT B1 ;  /* 0x0000000000017941 */ /* 0x000fea0003800200 */
.L_x_12500:
[----:B------:R-:W-:Y:S01]  /*1950*/  IMAD.SHL.U32 R0, R0, 0x100000, RZ ;  /* 0x0010000000007824 */ /* 0x000fe200078e00ff */
[----:B------:R-:W-:-:S04]  /*1960*/  LEA R3, R3, 0x3b800000, 0x17 ;  /* 0x3b80000003037811 */ /* 0x000fc800078eb8ff */
[----:B------:R-:W-:-:S07]  /*1970*/  LOP3.LUT R0, R3, R0, R7, 0xfe, !PT ;  /* 0x0000000003007212 */ /* 0x000fce00078efe07 */
.L_x_12499:
[----:B------:R-:W-:Y:S05]  /*1980*/  BSYNC.RECONVERGENT B0 ;  /* 0x0000000000007941 */ /* 0x000fea0003800200 */
.L_x_12498:
[----:B------:R-:W0:Y:S02]  /*1990*/  F2I.FTZ.TRUNC.NTZ R0, R0 ;  /* 0x0000000000007305 */ /* 0x000e24000021f100 */
[----:B0-----:R-:W-:Y:S01]  /*19a0*/  PRMT R28, R0, 0x7610, R28 ;  /* 0x00007610001c7816 */ /* 0x001fe2000000001c */
[----:B------:R-:W-:Y:S06]  /*19b0*/  BRA `(.L_x_12483) ;  /* 0x0000000400107947 */ /* 0x000fec0003800000 */
.L_x_12496:
        /* <DEDUP_REMOVED lines=21> */
.L_x_12505:
[----:B------:R-:W-:Y:S05]  /*1b10*/  BSYNC.RECONVERGENT B1 ;  /* 0x0000000000017941 */ /* 0x000fea0003800200 */
.L_x_12504:
[----:B------:R-:W-:Y:S01]  /*1b20*/  IMAD.SHL.U32 R0, R0, 0x200000, RZ ;  /* 0x0020000000007824 */ /* 0x000fe200078e00ff */
[----:B------:R-:W-:-:S04]  /*1b30*/  LEA R3, R3, 0x37800000, 0x17 ;  /* 0x3780000003037811 */ /* 0x000fc800078eb8ff */
[----:B------:R-:W-:-:S07]  /*1b40*/  LOP3.LUT R0, R3, R0, R7, 0xfe, !PT ;  /* 0x0000000003007212 */ /* 0x000fce00078efe07 */
.L_x_12503:
[----:B------:R-:W-:Y:S05]  /*1b50*/  BSYNC.RECONVERGENT B0 ;  /* 0x0000000000007941 */ /* 0x000fea0003800200 */
.L_x_12502:
[----:B------:R-:W0:Y:S02]  /*1b60*/  F2I.FTZ.TRUNC.NTZ R0, R0 ;  /* 0x0000000000007305 */ /* 0x000e24000021f100 */
[----:B0-----:R-:W-:Y:S01]  /*1b70*/  PRMT R28, R0, 0x7610, R28 ;  /* 0x00007610001c7816 */ /* 0x001fe2000000001c */
[----:B------:R-:W-:Y:S06]  /*1b80*/  BRA `(.L_x_12483) ;  /* 0x00000000009c7947 */ /* 0x000fec0003800000 */
.L_x_12495:
[----:B------:R-:W-:-:S09]  /*1b90*/  UISETP.NE.AND UP0, UPT, UR4, 0x1c, UPT ;  /* 0x0000001c0400788c */ /* 0x000fd2000bf05270 */
[----:B------:R-:W-:Y:S05]  /*1ba0*/  BRA.U !UP0, `(.L_x_12506) ;  /* 0x0000000108907547 */ /* 0x000fea000b800000 */
[----:B------:R-:W-:-:S09]  /*1bb0*/  UISETP.NE.AND UP0, UPT, UR4, 0x1d, UPT ;  /* 0x0000001d0400788c */ /* 0x000fd2000bf05270 */
[----:B------:R-:W-:Y:S05]  /*1bc0*/  BRA.U !UP0, `(.L_x_12507) ;  /* 0x0000000108807547 */ /* 0x000fea000b800000 */
[----:B------:R-:W-:-:S09]  /*1bd0*/  UISETP.NE.AND UP0, UPT, UR4, 0x2c, UPT ;  /* 0x0000002c0400788c */ /* 0x000fd2000bf05270 */
[----:B------:R-:W-:Y:S05]  /*1be0*/  BRA.U !UP0, `(.L_x_12508) ;  /* 0x0000000108487547 */ /* 0x000fea000b800000 */
.L_x_12482:
        /* <DEDUP_REMOVED lines=16> */
.L_x_12509:
[----:B------:R-:W-:Y:S01]  /*1cf0*/  PRMT R28, RZ, 0x7610, R28 ;  /* 0x00007610ff1c7816 */ /* 0x000fe2000000001c */
[----:B------:R-:W-:Y:S06]  /*1d00*/  BRA `(.L_x_12483) ;  /* 0x00000000003c7947 */ /* 0x000fec0003800000 */
.L_x_12508:
        /* <DEDUP_REMOVED lines=8> */
.L_x_12511:
[----:B------:R-:W-:Y:S05]  /*1d90*/  BSYNC.RECONVERGENT B0 ;  /* 0x0000000000007941 */ /* 0x000fea0003800200 */
.L_x_12510:
[----:B------:R-:W0:Y:S02]  /*1da0*/  F2I.FTZ.TRUNC.NTZ R0, R0 ;  /* 0x0000000000007305 */ /* 0x000e24000021f100 */
[----:B0-----:R-:W-:Y:S01]  /*1db0*/  PRMT R28, R0, 0x7610, R28 ;  /* 0x00007610001c7816 */ /* 0x001fe2000000001c */
[----:B------:R-:W-:Y:S06]  /*1dc0*/  BRA `(.L_x_12483) ;  /* 0x00000000000c7947 */ /* 0x000fec0003800000 */
.L_x_12507:
[----:B------:R0:W5:Y:S01]  /*1dd0*/  LDG.E.U16 R28, desc[UR36][R4.64] ;  /* 0x00000024041c7981 */ /* 0x000162000c1e1500 */
[----:B------:R-:W-:Y:S05]  /*1de0*/  BRA `(.L_x_12483) ;  /* 0x0000000000047947 */ /* 0x000fea0003800000 */
.L_x_12506:
[----:B------:R0:W5:Y:S02]  /*1df0*/  LDG.E.U16 R28, desc[UR36][R4.64] ;  /* 0x00000024041c7981 */ /* 0x000164000c1e1500 */
.L_x_12483:
        /* <DEDUP_REMOVED lines=18> */
.L_x_12515:
[----:B------:R0:W5:Y:S01]  /*1f20*/  LDG.E.U8 R27, desc[UR36][R4.64] ;  /* 0x00000024041b7981 */ /* 0x000162000c1e1100 */
[----:B------:R-:W-:Y:S05]  /*1f30*/  BRA `(.L_x_12517) ;  /* 0x0000000c00507947 */ /* 0x000fea0003800000 */
.L_x_12514:
        /* <DEDUP_REMOVED lines=8> */
.L_x_12519:
[----:B------:R0:W5:Y:S01]  /*1fc0*/  LDG.E.U16 R27, desc[UR36][R4.64] ;  /* 0x00000024041b7981 */ /* 0x000162000c1e1500 */
[----:B------:R-:W-:Y:S05]  /*1fd0*/  BRA `(.L_x_12517) ;  /* 0x0000000c00287947 */ /* 0x000fea0003800000 */
.L_x_12518:
[----:B------:R0:W5:Y:S01]  /*1fe0*/  LDG.E.U16 R27, desc[UR36][R4.64] ;  /* 0x00000024041b7981 */ /* 0x000162000c1e1500 */
[----:B------:R-:W-:Y:S05]  /*1ff0*/  BRA `(.L_x_12517) ;  /* 0x0000000c00207947 */ /* 0x000fea0003800000 */
.L_x_12513:
        /* <DEDUP_REMOVED lines=9> */
.L_x_12521:
[----:B------:R-:W2:Y:S02]  /*2090*/  LDG.E.U16 R0, desc[UR36][R4.64] ;  /* 0x0000002404007981 */ /* 0x000ea4000c1e1500 */
[----:B--2---:R-:W-:-:S06]  /*20a0*/  HADD2.F32 R0, -RZ, R0.H0_H0 ;  /* 0x20000000ff007230 */ /* 0x004fcc0000004100 */
[----:B------:R-:W0:Y:S02]  /*20b0*/  F2I.FTZ.TRUNC.NTZ R0, R0 ;  /* 0x0000000000007305 */ /* 0x000e24000021f100 */
[----:B0-----:R-:W-:Y:S01]  /*20c0*/  PRMT R27, R0, 0x7610, R27 ;  /* 0x00007610001b7816 */ /* 0x001fe2000000001b */
[----:B------:R-:W-:Y:S06]  /*20d0*/  BRA `(.L_x_12517) ;  /* 0x0000000800e87947 */ /* 0x000fec0003800000 */
.L_x_12520:
[----:B------:R-:W-:-:S09]  /*20e0*/  UISETP.NE.AND UP0, UPT, UR4, 0x7, UPT ;  /* 0x000000070400788c */ /* 0x000fd2000bf05270 */
[----:B------:R-:W-:Y:S05]  /*20f0*/  BRA.U !UP0, `(.L_x_12522) ;  /* 0x0000000108307547 */ /* 0x000fea000b800000 */
[----:B------:R-:W-:-:S09]  /*2100*/  UISETP.NE.AND UP0, UPT, UR4, 0x8, UPT ;  /* 0x000000080400788c */ /* 0x000fd2000bf05270 */
[----:B------:R-:W-:Y:S05]  /*2110*/  BRA.U !UP0, `(.L_x_12523) ;  /* 0x0000000108147547 */ /* 0x000fea000b800000 */
[----:B------:R-:W-:-:S09]  /*2120*/  UISETP.NE.AND UP0, UPT, UR4, 0x9, UPT ;  /* 0x000000090400788c */ /* 0x000fd2000bf05270 */
[----:B------:R-:W-:Y:S05]  /*2130*/  BRA.U UP0, `(.L_x_12516) ;  /* 0x00000009004c7547 */ /* 0x000fea000b800000 */
[----:B------:R-:W2:Y:S02]  /*2140*/  LDG.E R4, desc[UR36][R4.64] ;  /* 0x0000002404047981 */ /* 0x000ea4000c1e1900 */
[----:B--2---:R2:W3:Y:S01]  /*2150*/  F2I.FTZ.TRUNC.NTZ R27, R4 ;  /* 0x00000004001b7305 */ /* 0x0044e2000021f100 */
[----:B------:R-:W-:Y:S05]  /*2160*/  BRA `(.L_x_12517) ;  /* 0x0000000800c47947 */ /* 0x000fea0003800000 */
.L_x_12523:
[----:B------:R-:W2:Y:S02]  /*2170*/  LDG.E.U16 R4, desc[UR36][R4.64] ;  /* 0x0000002404047981 */ /* 0x000ea4000c1e1500 */
[----:B--2---:R-:W-:-:S06]  /*2180*/  HADD2.F32 R0, -RZ, R4.H0_H0 ;  /* 0x20000004ff007230 */ /* 0x004fcc0000004100 */
[----:B------:R-:W0:Y:S02]  /*2190*/  F2I.FTZ.TRUNC.NTZ R0, R0 ;  /* 0x0000000000007305 */ /* 0x000e24000021f100 */
[----:B0-----:R-:W-:Y:S01]  /*21a0*/  PRMT R27, R0, 0x7610, R27 ;  /* 0x00007610001b7816 */ /* 0x001fe2000000001b */
[----:B------:R-:W-:Y:S06]  /*21b0*/  BRA `(.L_x_12517) ;  /* 0x0000000800b07947 */ /* 0x000fec0003800000 */
.L_x_12522:
[----:B------:R-:W2:Y:S02]  /*21c0*/  LDG.E.64 R4, desc[UR36][R4.64] ;  /* 0x0000002404047981 */ /* 0x000ea4000c1e1b00 */
[----:B--2---:R4:W0:Y:S01]  /*21d0*/  F2I.F64.TRUNC R27, R4 ;  /* 0x00000004001b7311 */ /* 0x004822000030d100 */
[----:B------:R-:W-:Y:S05]  /*21e0*/  BRA `(.L_x_12517) ;  /* 0x0000000800a47947 */ /* 0x000fea0003800000 */
.L_x_12512:
        /* <DEDUP_REMOVED lines=12> */
.L_x_12526:
[----:B------:R-:W2:Y:S02]  /*22b0*/  LDG.E.64 R4, desc[UR36][R4.64] ;  /* 0x0000002404047981 */ /* 0x000ea4000c1e1b00 */
[----:B--2---:R0:W1:Y:S01]  /*22c0*/  F2I.F64.TRUNC R27, R4 ;  /* 0x00000004001b7311 */ /* 0x004062000030d100 */
[----:B------:R-:W-:Y:S05]  /*22d0*/  BRA `(.L_x_12517) ;  /* 0x0000000800687947 */ /* 0x000fea0003800000 */
.L_x_12525:
        /* <DEDUP_REMOVED lines=27> */
.L_x_12528:
        /* <DEDUP_REMOVED lines=15> */
.L_x_12527:
[----:B------:R-:W2:Y:S02]  /*2580*/  LDG.E.U16 R0, desc[UR36][R4.64] ;  /* 0x0000002404007981 */ /* 0x000ea4000c1e1500 */
[----:B--2---:R-:W-:-:S06]  /*2590*/  IMAD.U32 R0, R0, 0x10000, RZ ;  /* 0x0001000000007824 */ /* 0x004fcc00078e00ff */
[----:B------:R-:W0:Y:S02]  /*25a0*/  F2I.FTZ.TRUNC.NTZ R0, R0 ;  /* 0x0000000000007305 */ /* 0x000e24000021f100 */
[----:B0-----:R-:W-:Y:S01]  /*25b0*/  PRMT R27, R0, 0x7610, R27 ;  /* 0x00007610001b7816 */ /* 0x001fe2000000001b */
[----:B------:R-:W-:Y:S06]  /*25c0*/  BRA `(.L_x_12517) ;  /* 0x0000000400ac7947 */ /* 0x000fec0003800000 */
.L_x_12524:
        /* <DEDUP_REMOVED lines=10> */
.L_x_12531:
        /* <DEDUP_REMOVED lines=21> */
.L_x_12535:
[----:B------:R-:W-:Y:S05]  /*27c0*/  BSYNC.RECONVERGENT B1 ;  /* 0x0000000000017941 */ /* 0x000fea0003800200 */
.L_x_12534:
[----:B------:R-:W-:Y:S01]  /*27d0*/  IMAD.SHL.U32 R0, R0, 0x100000, RZ ;  /* 0x0010000000007824 */ /* 0x000fe200078e00ff */
[----:B------:R-:W-:-:S04]  /*27e0*/  LEA R3, R3, 0x3b800000, 0x17 ;  /* 0x3b80000003037811 */ /* 0x000fc800078eb8ff */
[----:B------:R-:W-:-:S07]  /*27f0*/  LOP3.LUT R0, R3, R0, R7, 0xfe, !PT ;  /* 0x0000000003007212 */ /* 0x000fce00078efe07 */
.L_x_12533:
[----:B------:R-:W-:Y:S05]  /*2800*/  BSYNC.RECONVERGENT B0 ;  /* 0x0000000000007941 */ /* 0x000fea0003800200 */
.L_x_12532:
[----:B------:R-:W0:Y:S02]  /*2810*/  F2I.FTZ.TRUNC.NTZ R0, R0 ;  /* 0x0000000000007305 */ /* 0x000e24000021f100 */
[----:B0-----:R-:W-:Y:S01]  /*2820*/  PRMT R27, R0, 0x7610, R27 ;  /* 0x00007610001b7816 */ /* 0x001fe2000000001b */
[----:B------:R-:W-:Y:S06]  /*2830*/  BRA `(.L_x_12517) ;  /* 0x0000000400107947 */ /* 0x000fec0003800000 */
.L_x_12530:
        /* <DEDUP_REMOVED lines=21> */
.L_x_12539:
[----:B------:R-:W-:Y:S05]  /*2990*/  BSYNC.RECONVERGENT B1 ;  /* 0x0000000000017941 */ /* 0x000fea0003800200 */
.L_x_12538:
[----:B------:R-:W-:Y:S01]  /*29a0*/  IMAD.SHL.U32 R0, R0, 0x200000, RZ ;  /* 0x0020000000007824 */ /* 0x000fe200078e00ff */
[----:B------:R-:W-:-:S04]  /*29b0*/  LEA R3, R3, 0x37800000, 0x17 ;  /* 0x3780000003037811 */ /* 0x000fc800078eb8ff */
[----:B------:R-:W-:-:S07]  /*29c0*/  LOP3.LUT R0, R3, R0, R7, 0xfe, !PT ;  /* 0x0000000003007212 */ /* 0x000fce00078efe07 */
.L_x_12537:
[----:B------:R-:W-:Y:S05]  /*29d0*/  BSYNC.RECONVERGENT B0 ;  /* 0x0000000000007941 */ /* 0x000fea0003800200 */
.L_x_12536:
[----:B------:R-:W0:Y:S02]  /*29e0*/  F2I.FTZ.TRUNC.NTZ R0, R0 ;  /* 0x0000000000007305 */ /* 0x000e24000021f100 */
[----:B0-----:R-:W-:Y:S01]  /*29f0*/  PRMT R27, R0, 0x7610, R27 ;  /* 0x00007610001b7816 */ /* 0x001fe2000000001b */
[----:B------:R-:W-:Y:S06]  /*2a00*/  BRA `(.L_x_12517) ;  /* 0x00000000009c7947 */ /* 0x000fec0003800000 */
.L_x_12529:
[----:B------:R-:W-:-:S09]  /*2a10*/  UISETP.NE.AND UP0, UPT, UR4, 0x1c, UPT ;  /* 0x0000001c0400788c */ /* 0x000fd2000bf05270 */
[----:B------:R-:W-:Y:S05]  /*2a20*/  BRA.U !UP0, `(.L_x_12540) ;  /* 0x0000000108907547 */ /* 0x000fea000b800000 */
[----:B------:R-:W-:-:S09]  /*2a30*/  UISETP.NE.AND UP0, UPT, UR4, 0x1d, UPT ;  /* 0x0000001d0400788c */ /* 0x000fd2000bf05270 */
[----:B------:R-:W-:Y:S05]  /*2a40*/  BRA.U !UP0, `(.L_x_12541) ;  /* 0x0000000108807547 */ /* 0x000fea000b800000 */
[----:B------:R-:W-:-:S09]  /*2a50*/  UISETP.NE.AND UP0, UPT, UR4, 0x2c, UPT ;  /* 0x0000002c0400788c */ /* 0x000fd2000bf05270 */
[----:B------:R-:W-:Y:S05]  /*2a60*/  BRA.U !UP0, `(.L_x_12542) ;  /* 0x0000000108487547 */ /* 0x000fea000b800000 */
.L_x_12516:
        /* <DEDUP_REMOVED lines=16> */
.L_x_12543:
[----:B------:R-:W-:Y:S01]  /*2b70*/  PRMT R27, RZ, 0x7610, R27 ;  /* 0x00007610ff1b7816 */ /* 0x000fe2000000001b */
[----:B------:R-:W-:Y:S06]  /*2b80*/  BRA `(.L_x_12517) ;  /* 0x00000000003c7947 */ /* 0x000fec0003800000 */
.L_x_12542:
        /* <DEDUP_REMOVED lines=8> */
.L_x_12545:
[----:B------:R-:W-:Y:S05]  /*2c10*/  BSYNC.RECONVERGENT B0 ;  /* 0x0000000000007941 */ /* 0x000fea0003800200 */
.L_x_12544:
[----:B------:R-:W0:Y:S02]  /*2c20*/  F2I.FTZ.TRUNC.NTZ R0, R0 ;  /* 0x0000000000007305 */ /* 0x000e24000021f100 */
[----:B0-----:R-:W-:Y:S01]  /*2c30*/  PRMT R27, R0, 0x7610, R27 ;  /* 0x00007610001b7816 */ /* 0x001fe2000000001b */
[----:B------:R-:W-:Y:S06]  /*2c40*/  BRA `(.L_x_12517) ;  /* 0x00000000000c7947 */ /* 0x000fec0003800000 */
.L_x_12541:
[----:B------:R0:W5:Y:S01]  /*2c50*/  LDG.E.U16 R27, desc[UR36][R4.64] ;  /* 0x00000024041b7981 */ /* 0x000162000c1e1500 */
[----:B------:R-:W-:Y:S05]  /*2c60*/  BRA `(.L_x_12517) ;  /* 0x0000000000047947 */ /* 0x000fea0003800000 */
.L_x_12540:
[----:B------:R0:W5:Y:S02]  /*2c70*/  LDG.E.U16 R27, desc[UR36][R4.64] ;  /* 0x00000024041b7981 */ /* 0x000164000c1e1500 */
.L_x_12517:
[----:B-----5:R-:W-:Y:S01]  /*2c80*/  LOP3.LUT R29, R29, 0xffff, RZ, 0xc0, !PT ;  /* 0x0000ffff1d1d7812 */ /* 0x020fe200078ec0ff */
[----:B------:R-:W-:Y:S01]  /*2c90*/  VIADD R19, R2, 0x80 ;  /* 0x0000008002137836 */ /* 0x000fe20000000000 */
[----:B------:R-:W-:Y:S02]  /*2ca0*/  LOP3.LUT R28, R28, 0xffff, RZ, 0xc0, !PT ;  /* 0x0000ffff1c1c7812 */ /* 0x000fe400078ec0ff */
[----:B01-3--:R-:W-:-:S07]  /*2cb0*/  LOP3.LUT R27, R27, 0xffff, RZ, 0xc0, !PT ;  /* 0x0000ffff1b1b7812 */ /* 0x00bfce00078ec0ff */
.L_x_12443:
[----:B------:R-:W-:Y:S05]  /*2cc0*/  BSYNC.RECONVERGENT B6 ;  /* 0x0000000000067941 */ /* 0x000fea0003800200 */
.L_x_12442:
[----:B------:R-:W-:Y:S01]  /*2cd0*/  ISETP.GE.AND P0, PT, R19, R23, PT ;  /* 0x000000171300720c */ /* 0x000fe20003f06270 */
[----:B------:R-:W-:Y:S01]  /*2ce0*/  BSSY.RECONVERGENT B6, `(.L_x_12546) ;  /* 0x00002c2000067945 */ /* 0x000fe20003800200 */
[----:B------:R-:W-:Y:S02]  /*2cf0*/  IMAD.MOV.U32 R26, RZ, RZ, RZ ;  /* 0x000000ffff1a7224 */ /* 0x000fe400078e00ff */
[----:B------:R-:W-:Y:S02]  /*2d00*/  IMAD.MOV.U32 R24, RZ, RZ, RZ ;  /* 0x000000ffff187224 */ /* 0x000fe400078e00ff */
[----:B------:R-:W-:-:S07]  /*2d10*/  IMAD.MOV.U32 R22, RZ, RZ, RZ ;  /* 0x000000ffff167224 */ /* 0x000fce00078e00ff */
[----:B------:R-:W-:Y:S05]  /*2d20*/  @P0 BRA `(.L_x_12547) ;  /* 0x0000002800f40947 */ /* 0x000fea0003800000 */
[----:B--2-4-:R-:W0:Y:S01]  /*2d30*/  LDC.64 R4, c[0x0][0x3a0] ;  /* 0x0000e800ff047b82 */ /* 0x014e220000000a00 */
        /* <DEDUP_REMOVED lines=18> */
.L_x_12551:
[----:B------:R0:W5:Y:S01]  /*2e60*/  LDG.E.U8 R26, desc[UR36][R4.64] ;  /* 0x00000024041a7981 */ /* 0x000162000c1e1100 */
[----:B------:R-:W-:Y:S05]  /*2e70*/  BRA `(.L_x_12553) ;  /* 0x0000000c00507947 */ /* 0x000fea0003800000 */
.L_x_12550:
        /* <DEDUP_REMOVED lines=8> */
.L_x_12555:
[----:B------:R0:W5:Y:S01]  /*2f00*/  LDG.E.U16 R26, desc[UR36][R4.64] ;  /* 0x00000024041a7981 */ /* 0x000162000c1e1500 */
[----:B------:R-:W-:Y:S05]  /*2f10*/  BRA `(.L_x_12553) ;  /* 0x0000000c00287947 */ /* 0x000fea0003800000 */
.L_x_12554:
[----:B------:R0:W5:Y:S01]  /*2f20*/  LDG.E.U16 R26, desc[UR36][R4.64] ;  /* 0x00000024041a7981 */ /* 0x000162000c1e1500 */
[----:B------:R-:W-:Y:S05]  /*2f30*/  BRA `(.L_x_12553) ;  /* 0x0000000c00207947 */ /* 0x000fea0003800000 */
.L_x_12549:
        /* <DEDUP_REMOVED lines=9> */
.L_x_12557:
[----:B------:R-:W2:Y:S02]  /*2fd0*/  LDG.E.U16 R0, desc[UR36][R4.64] ;  /* 0x0000002404007981 */ /* 0x000ea4000c1e1500 */
[----:B--2---:R-:W-:-:S06]  /*2fe0*/  HADD2.F32 R0, -RZ, R0.H0_H0 ;  /* 0x20000000ff007230 */ /* 0x004fcc0000004100 */
[----:B------:R-:W0:Y:S02]  /*2ff0*/  F2I.FTZ.TRUNC.NTZ R0, R0 ;  /* 0x0000000000007305 */ /* 0x000e24000021f100 */
[----:B0-----:R-:W-:Y:S01]  /*3000*/  PRMT R26, R0, 0x7610, R26 ;  /* 0x00007610001a7816 */ /* 0x001fe2000000001a */
[----:B------:R-:W-:Y:S06]  /*3010*/  BRA `(.L_x_12553) ;  /* 0x0000000800e87947 */ /* 0x000fec0003800000 */
.L_x_12556:
        /* <DEDUP_REMOVED lines=9> */
.L_x_12559:
[----:B------:R-:W2:Y:S02]  /*30b0*/  LDG.E.U16 R4, desc[UR36][R4.64] ;  /* 0x0000002404047981 */ /* 0x000ea4000c1e1500 */
[----:B--2---:R-:W-:-:S06]  /*30c0*/  HADD2.F32 R0, -RZ, R4.H0_H0 ;  /* 0x20000004ff007230 */ /* 0x004fcc0000004100 */
[----:B------:R-:W0:Y:S02]  /*30d0*/  F2I.FTZ.TRUNC.NTZ R0, R0 ;  /* 0x0000000000007305 */ /* 0x000e24000021f100 */
[----:B0-----:R-:W-:Y:S01]  /*30e0*/  PRMT R26, R0, 0x7610, R26 ;  /* 0x00007610001a7816 */ /* 0x001fe2000000001a */
[----:B------:R-:W-:Y:S06]  /*30f0*/  BRA `(.L_x_12553) ;  /* 0x0000000800b07947 */ /* 0x000fec0003800000 */
.L_x_12558:
[----:B------:R-:W2:Y:S02]  /*3100*/  LDG.E.64 R4, desc[UR36][R4.64] ;  /* 0x0000002404047981 */ /* 0x000ea4000c1e1b00 */
[----:B--2---:R0:W1:Y:S01]  /*3110*/  F2I.F64.TRUNC R26, R4 ;  /* 0x00000004001a7311 */ /* 0x004062000030d100 */
[----:B------:R-:W-:Y:S05]  /*3120*/  BRA `(.L_x_12553) ;  /* 0x0000000800a47947 */ /* 0x000fea0003800000 */
.L_x_12548:
        /* <DEDUP_REMOVED lines=12> */
.L_x_12562:
[----:B------:R-:W2:Y:S02]  /*31f0*/  LDG.E.64 R4, desc[UR36][R4.64] ;  /* 0x0000002404047981 */ /* 0x000ea4000c1e1b00 */
[----:B--2---:R3:W4:Y:S01]  /*3200*/  F2I.F64.TRUNC R26, R4 ;  /* 0x00000004001a7311 */ /* 0x004722000030d100 */
[----:B------:R-:W-:Y:S05]  /*3210*/  BRA `(.L_x_12553) ;  /* 0x0000000800687947 */ /* 0x000fea0003800000 */
.L_x_12561:
        /* <DEDUP_REMOVED lines=27> */
.L_x_12564:
        /* <DEDUP_REMOVED lines=11> */
[----:B------:R-:W-:-:S06]  /*3480*/  LOP3.LUT R0, R0, 0x80000000, R3, 0xf8, !PT ;  /* 0x8000000000007812 */ /* 0x000fcc00078ef803 */
[----:B------:R-:W0:Y:S02]  /*3490*/  F2I.FTZ.TRUNC.NTZ R0, R0 ;  /* 0x0000000000007305 */ /* 0x000e24000021f100 */
[----:B0-----:R-:W-:Y:S01]  /*34a0*/  PRMT R26, R0, 0x7610, R26 ;  /* 0x00007610001a7816 */ /* 0x001fe2000000001a */
[----:B------:R-:W-:Y:S06]  /*34b0*/  BRA `(.L_x_12553) ;  /* 0x0000000400c07947 */ /* 0x000fec0003800000 */
.L_x_12563:
[----:B------:R-:W2:Y:S02]  /*34c0*/  LDG.E.U16 R0, desc[UR36][R4.64] ;  /* 0x0000002404007981 */ /* 0x000ea4000c1e1500 */
[----:B--2---:R-:W-:-:S06]  /*34d0*/  IMAD.U32 R0, R0, 0x10000, RZ ;  /* 0x0001000000007824 */ /* 0x004fcc00078e00ff */
[----:B------:R-:W0:Y:S02]  /*34e0*/  F2I.FTZ.TRUNC.NTZ R0, R0 ;  /* 0x0000000000007305 */ /* 0x000e24000021f100 */
[----:B0-----:R-:W-:Y:S01]  /*34f0*/  PRMT R26, R0, 0x7610, R26 ;  /* 0x00007610001a7816 */ /* 0x001fe2000000001a */
[----:B------:R-:W-:Y:S06]  /*3500*/  BRA `(.L_x_12553) ;  /* 0x0000000400ac7947 */ /* 0x000fec0003800000 */
.L_x_12560:
        /* <DEDUP_REMOVED lines=10> */
.L_x_12567:
        /* <DEDUP_REMOVED lines=21> */
.L_x_12571:
[----:B------:R-:W-:Y:S05]  /*3700*/  BSYNC.RECONVERGENT B1 ;  /* 0x0000000000017941 */ /* 0x000fea0003800200 */
.L_x_12570:
[----:B------:R-:W-:Y:S01]  /*3710*/  IMAD.SHL.U32 R0, R0, 0x100000, RZ ;  /* 0x0010000000007824 */ /* 0x000fe200078e00ff */
[----:B------:R-:W-:-:S04]  /*3720*/  LEA R3, R3, 0x3b800000, 0x17 ;  /* 0x3b80000003037811 */ /* 0x000fc800078eb8ff */
[----:B------:R-:W-:-:S07]  /*3730*/  LOP3.LUT R0, R3, R0, R7, 0xfe, !PT ;  /* 0x0000000003007212 */ /* 0x000fce00078efe07 */
.L_x_12569:
[----:B------:R-:W-:Y:S05]  /*3740*/  BSYNC.RECONVERGENT B0 ;  /* 0x0000000000007941 */ /* 0x000fea0003800200 */
.L_x_12568:
[----:B------:R-:W0:Y:S02]  /*3750*/  F2I.FTZ.TRUNC.NTZ R0, R0 ;  /* 0x0000000000007305 */ /* 0x000e24000021f100 */
[----:B0-----:R-:W-:Y:S01]  /*3760*/  PRMT R26, R0, 0x7610, R26 ;  /* 0x00007610001a7816 */ /* 0x001fe2000000001a */
[----:B------:R-:W-:Y:S06]  /*3770*/  BRA `(.L_x_12553) ;  /* 0x0000000400107947 */ /* 0x000fec0003800000 */
.L_x_12566:
        /* <DEDUP_REMOVED lines=21> */
.L_x_12575:
[----:B------:R-:W-:Y:S05]  /*38d0*/  BSYNC.RECONVERGENT B1 ;  /* 0x0000000000017941 */ /* 0x000fea0003800200 */
.L_x_12574:
[----:B------:R-:W-:Y:S01]  /*38e0*/  IMAD.SHL.U32 R0, R0, 0x200000, RZ ;  /* 0x0020000000007824 */ /* 0x000fe200078e00ff */
[----:B------:R-:W-:-:S04]  /*38f0*/  LEA R3, R3, 0x37800000, 0x17 ;  /* 0x3780000003037811 */ /* 0x000fc800078eb8ff */
[----:B------:R-:W-:-:S07]  /*3900*/  LOP3.LUT R0, R3, R0, R7, 0xfe, !PT ;  /* 0x0000000003007212 */ /* 0x000fce00078efe07 */
.L_x_12573:
[----:B------:R-:W-:Y:S05]  /*3910*/  BSYNC.RECONVERGENT B0 ;  /* 0x0000000000007941 */ /* 0x000fea0003800200 */
.L_x_12572:
[----:B------:R-:W0:Y:S02]  /*3920*/  F2I.FTZ.TRUNC.NTZ R0, R0 ;  /* 0x0000000000007305 */ /* 0x000e24000021f100 */
[----:B0-----:R-:W-:Y:S01]  /*3930*/  PRMT R26, R0, 0x7610, R26 ;  /* 0x00007610001a7816 */ /* 0x001fe2000000001a */
[----:B------:R-:W-:Y:S06]  /*3940*/  BRA `(.L_x_12553) ;  /* 0x00000000009c7947 */ /* 0x000fec0003800000 */
.L_x_12565:
        /* <DEDUP_REMOVED lines=14> */
.L_x_12579:
[----:B------:R-:W-:Y:S05]  /*3a30*/  BSYNC.RECONVERGENT B0 ;  /* 0x0000000000007941 */ /* 0x000fea0003800200 */
.L_x_12578:
[----:B------:R-:W0:Y:S02]  /*3a40*/  F2I.FTZ.TRUNC.NTZ R0, R0 ;  /* 0x0000000000007305 */ /* 0x000e24000021f100 */
[----:B0-----:R-:W-:Y:S01]  /*3a50*/  PRMT R26, R0, 0x7610, R26 ;  /* 0x00007610001a7816 */ /* 0x001fe2000000001a */
[----:B------:R-:W-:Y:S06]  /*3a60*/  BRA `(.L_x_12553) ;  /* 0x0000000000547947 */ /* 0x000fec0003800000 */
.L_x_12552:
        /* <DEDUP_REMOVED lines=16> */
.L_x_12580:
[----:B------:R-:W-:Y:S01]  /*3b70*/  PRMT R26, RZ, 0x7610, R26 ;  /* 0x00007610ff1a7816 */ /* 0x000fe2000000001a */
[----:B------:R-:W-:Y:S06]  /*3b80*/  BRA `(.L_x_12553) ;  /* 0x00000000000c7947 */ /* 0x000fec0003800000 */
.L_x_12577:
[----:B------:R1:W5:Y:S01]  /*3b90*/  LDG.E.U16 R26, desc[UR36][R4.64] ;  /* 0x00000024041a7981 */ /* 0x000362000c1e1500 */
[----:B------:R-:W-:Y:S05]  /*3ba0*/  BRA `(.L_x_12553) ;  /* 0x0000000000047947 */ /* 0x000fea0003800000 */
.L_x_12576:
[----:B------:R2:W5:Y:S02]  /*3bb0*/  LDG.E.U16 R26, desc[UR36][R4.64] ;  /* 0x00000024041a7981 */ /* 0x000564000c1e1500 */
.L_x_12553:
[----:B0123--:R-:W0:Y:S01]  /*3bc0*/  LDC.64 R4, c[0x0][0x3a8] ;  /* 0x0000ea00ff047b82 */ /* 0x00fe220000000a00 */
        /* <DEDUP_REMOVED lines=17> */
.L_x_12584:
[----:B------:R0:W5:Y:S01]  /*3ce0*/  LDG.E.U8 R24, desc[UR36][R4.64] ;  /* 0x0000002404187981 */ /* 0x000162000c1e1100 */
[----:B------:R-:W-:Y:S05]  /*3cf0*/  BRA `(.L_x_12586) ;  /* 0x0000000c00507947 */ /* 0x000fea0003800000 */
.L_x_12583:
        /* <DEDUP_REMOVED lines=8> */
.L_x_12588:
[----:B------:R0:W5:Y:S01]  /*3d80*/  LDG.E.U16 R24, desc[UR36][R4.64] ;  /* 0x0000002404187981 */ /* 0x000162000c1e1500 */
[----:B------:R-:W-:Y:S05]  /*3d90*/  BRA `(.L_x_12586) ;  /* 0x0000000c00287947 */ /* 0x000fea0003800000 */
.L_x_12587:
[----:B------:R0:W5:Y:S01]  /*3da0*/  LDG.E.U16 R24, desc[UR36][R4.64] ;  /* 0x0000002404187981 */ /* 0x000162000c1e1500 */
[----:B------:R-:W-:Y:S05]  /*3db0*/  BRA `(.L_x_12586) ;  /* 0x0000000c00207947 */ /* 0x000fea0003800000 */
.L_x_12582:
        /* <DEDUP_REMOVED lines=9> */
.L_x_12590:
[----:B------:R-:W2:Y:S02]  /*3e50*/  LDG.E.U16 R0, desc[UR36][R4.64] ;  /* 0x0000002404007981 */ /* 0x000ea4000c1e1500 */
[----:B--2---:R-:W-:-:S06]  /*3e60*/  HADD2.F32 R0, -RZ, R0.H0_H0 ;  /* 0x20000000ff007230 */ /* 0x004fcc0000004100 */
[----:B------:R-:W0:Y:S02]  /*3e70*/  F2I.FTZ.TRUNC.NTZ R0, R0 ;  /* 0x0000000000007305 */ /* 0x000e24000021f100 */
[----:B0-----:R-:W-:Y:S01]  /*3e80*/  PRMT R24, R0, 0x7610, R24 ;  /* 0x0000761000187816 */ /* 0x001fe20000000018 */
[----:B------:R-:W-:Y:S06]  /*3e90*/  BRA `(.L_x_12586) ;  /* 0x0000000800e87947 */ /* 0x000fec0003800000 */
.L_x_12589:
        /* <DEDUP_REMOVED lines=9> */
.L_x_12592:
[----:B------:R-:W2:Y:S02]  /*3f30*/  LDG.E.U16 R4, desc[UR36][R4.64] ;  /* 0x0000002404047981 */ /* 0x000ea4000c1e1500 */
[----:B--2---:R-:W-:-:S06]  /*3f40*/  HADD2.F32 R0, -RZ, R4.H0_H0 ;  /* 0x20000004ff007230 */ /* 0x004fcc0000004100 */
[----:B------:R-:W0:Y:S02]  /*3f50*/  F2I.FTZ.TRUNC.NTZ R0, R0 ;  /* 0x0000000000007305 */ /* 0x000e24000021f100 */
[----:B0-----:R-:W-:Y:S01]  /*3f60*/  PRMT R24, R0, 0x7610, R24 ;  /* 0x0000761000187816 */ /* 0x001fe20000000018 */
[----:B------:R-:W-:Y:S06]  /*3f70*/  BRA `(.L_x_12586) ;  /* 0x0000000800b07947 */ /* 0x000fec0003800000 */
.L_x_12591:
[----:B------:R-:W2:Y:S02]  /*3f80*/  LDG.E.64 R4, desc[UR36][R4.64] ;  /* 0x0000002404047981 */ /* 0x000ea4000c1e1b00 */
[----:B--2---:R0:W1:Y:S01]  /*3f90*/  F2I.F64.TRUNC R24, R4 ;  /* 0x0000000400187311 */ /* 0x004062000030d100 */
[----:B------:R-:W-:Y:S05]  /*3fa0*/  BRA `(.L_x_12586) ;  /* 0x0000000800a47947 */ /* 0x000fea0003800000 */
.L_x_12581:
        /* <DEDUP_REMOVED lines=12> */
.L_x_12595:
[----:B------:R-:W2:Y:S02]  /*4070*/  LDG.E.64 R4, desc[UR36][R4.64] ;  /* 0x0000002404047981 */ /* 0x000ea4000c1e1b00 */
[----:B--2---:R0:W1:Y:S01]  /*4080*/  F2I.F64.TRUNC R24, R4 ;  /* 0x0000000400187311 */ /* 0x004062000030d100 */
[----:B------:R-:W-:Y:S05]  /*4090*/  BRA `(.L_x_12586) ;  /* 0x0000000800687947 */ /* 0x000fea0003800000 */
.L_x_12594:
        /* <DEDUP_REMOVED lines=27> */
.L_x_12597:
        /* <DEDUP_REMOVED lines=15> */
.L_x_12596:
[----:B------:R-:W2:Y:S02]  /*4340*/  LDG.E.U16 R0, desc[UR36][R4.64] ;  /* 0x0000002404007981 */ /* 0x000ea4000c1e1500 */
[----:B--2---:R-:W-:-:S06]  /*4350*/  IMAD.U32 R0, R0, 0x10000, RZ ;  /* 0x0001000000007824 */ /* 0x004fcc00078e00ff */
[----:B------:R-:W0:Y:S02]  /*4360*/  F2I.FTZ.TRUNC.NTZ R0, R0 ;  /* 0x0000000000007305 */ /* 0x000e24000021f100 */
[----:B0-----:R-:W-:Y:S01]  /*4370*/  PRMT R24, R0, 0x7610, R24 ;  /* 0x0000761000187816 */ /* 0x001fe20000000018 */
[----:B------:R-:W-:Y:S06]  /*4380*/  BRA `(.L_x_12586) ;  /* 0x0000000400ac7947 */ /* 0x000fec0003800000 */
.L_x_12593:
        /* <DEDUP_REMOVED lines=10> */
.L_x_12600:
        /* <DEDUP_REMOVED lines=21> */
.L_x_12604:
[----:B------:R-:W-:Y:S05]  /*4580*/  BSYNC.RECONVERGENT B1 ;  /* 0x0000000000017941 */ /* 0x000fea0003800200 */
.L_x_12603:
[----:B------:R-:W-:Y:S01]  /*4590*/  IMAD.SHL.U32 R0, R0, 0x100000, RZ ;  /* 0x0010000000007824 */ /* 0x000fe200078e00ff */
[----:B------:R-:W-:-:S04]  /*45a0*/  LEA R3, R3, 0x3b800000, 0x17 ;  /* 0x3b80000003037811 */ /* 0x000fc800078eb8ff */
[----:B------:R-:W-:-:S07]  /*45b0*/  LOP3.LUT R0, R3, R0, R7, 0xfe, !PT ;  /* 0x0000000003007212 */ /* 0x000fce00078efe07 */
.L_x_12602:
[----:B------:R-:W-:Y:S05]  /*45c0*/  BSYNC.RECONVERGENT B0 ;  /* 0x0000000000007941 */ /* 0x000fea0003800200 */
.L_x_12601:
[----:B------:R-:W0:Y:S02]  /*45d0*/  F2I.FTZ.TRUNC.NTZ R0, R0 ;  /* 0x0000000000007305 */ /* 0x000e24000021f100 */
[----:B0-----:R-:W-:Y:S01]  /*45e0*/  PRMT R24, R0, 0x7610, R24 ;  /* 0x0000761000187816 */ /* 0x001fe20000000018 */
[----:B------:R-:W-:Y:S06]  /*45f0*/  BRA `(.L_x_12586) ;  /* 0x0000000400107947 */ /* 0x000fec0003800000 */
.L_x_12599:
        /* <DEDUP_REMOVED lines=21> */
.L_x_12608:
[----:B------:R-:W-:Y:S05]  /*4750*/  BSYNC.RECONVERGENT B1 ;  /* 0x0000000000017941 */ /* 0x000fea0003800200 */
.L_x_12607:
[----:B------:R-:W-:Y:S01]  /*4760*/  IMAD.SHL.U32 R0, R0, 0x200000, RZ ;  /* 0x0020000000007824 */ /* 0x000fe200078e00ff */
[----:B------:R-:W-:-:S04]  /*4770*/  LEA R3, R3, 0x37800000, 0x17 ;  /* 0x3780000003037811 */ /* 0x000fc800078eb8ff */
[----:B------:R-:W-:-:S07]  /*4780*/  LOP3.LUT R0, R3, R0, R7, 0xfe, !PT ;  /* 0x0000000003007212 */ /* 0x000fce00078efe07 */
.L_x_12606:
[----:B------:R-:W-:Y:S05]  /*4790*/  BSYNC.RECONVERGENT B0 ;  /* 0x0000000000007941 */ /* 0x000fea0003800200 */
.L_x_12605:
[----:B------:R-:W0:Y:S02]  /*47a0*/  F2I.FTZ.TRUNC.NTZ R0, R0 ;  /* 0x0000000000007305 */ /* 0x000e24000021f100 */
[----:B0-----:R-:W-:Y:S01]  /*47b0*/  PRMT R24, R0, 0x7610, R24 ;  /* 0x0000761000187816 */ /* 0x001fe20000000018 */
[----:B------:R-:W-:Y:S06]  /*47c0*/  BRA `(.L_x_12586) ;  /* 0x00000000009c7947 */ /* 0x000fec0003800000 */
.L_x_12598:
        /* <DEDUP_REMOVED lines=14> */
.L_x_12612:
[----:B------:R-:W-:Y:S05]  /*48b0*/  BSYNC.RECONVERGENT B0 ;  /* 0x0000000000007941 */ /* 0x000fea0003800200 */
.L_x_12611:
[----:B------:R-:W0:Y:S02]  /*48c0*/  F2I.FTZ.TRUNC.NTZ R0, R0 ;  /* 0x0000000000007305 */ /* 0x000e24000021f100 */
[----:B0-----:R-:W-:Y:S01]  /*48d0*/  PRMT R24, R0, 0x7610, R24 ;  /* 0x0000761000187816 */ /* 0x001fe20000000018 */
[----:B------:R-:W-:Y:S06]  /*48e0*/  BRA `(.L_x_12586) ;  /* 0x0000000000547947 */ /* 0x000fec0003800000 */
.L_x_12585:
        /* <DEDUP_REMOVED lines=16> */
.L_x_12613:
[----:B------:R-:W-:Y:S01]  /*49f0*/  PRMT R24, RZ, 0x7610, R24 ;  /* 0x00007610ff187816 */ /* 0x000fe20000000018 */
[----:B------:R-:W-:Y:S06]  /*4a00*/  BRA `(.L_x_12586) ;  /* 0x00000000000c7947 */ /* 0x000fec0003800000 */
.L_x_12610:
[----:B------:R0:W5:Y:S01]  /*4a10*/  LDG.E.U16 R24, desc[UR36][R4.64] ;  /* 0x0000002404187981 */ /* 0x000162000c1e1500 */
[----:B------:R-:W-:Y:S05]  /*4a20*/  BRA `(.L_x_12586) ;  /* 0x0000000000047947 */ /* 0x000fea0003800000 */
.L_x_12609:
[----:B------:R3:W5:Y:S02]  /*4a30*/  LDG.E.U16 R24, desc[UR36][R4.64] ;  /* 0x0000002404187981 */ /* 0x000764000c1e1500 */
.L_x_12586:
[----:B0-23--:R-:W0:Y:S01]  /*4a40*/  LDC.64 R4, c[0x0][0x3b0] ;  /* 0x0000ec00ff047b82 */ /* 0x00de220000000a00 */
        /* <DEDUP_REMOVED lines=17> */
.L_x_12617:
[----:B------:R0:W5:Y:S01]  /*4b60*/  LDG.E.U8 R22, desc[UR36][R4.64] ;  /* 0x0000002404167981 */ /* 0x000162000c1e1100 */
[----:B------:R-:W-:Y:S05]  /*4b70*/  BRA `(.L_x_12619) ;  /* 0x0000000c00507947 */ /* 0x000fea0003800000 */
.L_x_12616:
        /* <DEDUP_REMOVED lines=8> */
.L_x_12621:
[----:B------:R0:W5:Y:S01]  /*4c00*/  LDG.E.U16 R22, desc[UR36][R4.64] ;  /* 0x0000002404167981 */ /* 0x000162000c1e1500 */
[----:B------:R-:W-:Y:S05]  /*4c10*/  BRA `(.L_x_12619) ;  /* 0x0000000c00287947 */ /* 0x000fea0003800000 */
.L_x_12620:
[----:B------:R0:W5:Y:S01]  /*4c20*/  LDG.E.U16 R22, desc[UR36][R4.64] ;  /* 0x0000002404167981 */ /* 0x000162000c1e1500 */
[----:B------:R-:W-:Y:S05]  /*4c30*/  BRA `(.L_x_12619) ;  /* 0x0000000c00207947 */ /* 0x000fea0003800000 */
.L_x_12615:
        /* <DEDUP_REMOVED lines=9> */
.L_x_12623:
[----:B------:R-:W2:Y:S02]  /*4cd0*/  LDG.E.U16 R0, desc[UR36][R4.64] ;  /* 0x0000002404007981 */ /* 0x000ea4000c1e1500 */
[----:B--2---:R-:W-:-:S06]  /*4ce0*/  HADD2.F32 R0, -RZ, R0.H0_H0 ;  /* 0x20000000ff007230 */ /* 0x004fcc0000004100 */
[----:B------:R-:W0:Y:S02]  /*4cf0*/  F2I.FTZ.TRUNC.NTZ R0, R0 ;  /* 0x0000000000007305 */ /* 0x000e24000021f100 */
[----:B0-----:R-:W-:Y:S01]  /*4d00*/  PRMT R22, R0, 0x7610, R22 ;  /* 0x0000761000167816 */ /* 0x001fe20000000016 */
[----:B------:R-:W-:Y:S06]  /*4d10*/  BRA `(.L_x_12619) ;  /* 0x0000000800e87947 */ /* 0x000fec0003800000 */
.L_x_12622:
        /* <DEDUP_REMOVED lines=9> */
.L_x_12625:
[----:B------:R-:W2:Y:S02]  /*4db0*/  LDG.E.U16 R4, desc[UR36][R4.64] ;  /* 0x0000002404047981 */ /* 0x000ea4000c1e1500 */
[----:B--2---:R-:W-:-:S06]  /*4dc0*/  HADD2.F32 R0, -RZ, R4.H0_H0 ;  /* 0x20000004ff007230 */ /* 0x004fcc0000004100 */
[----:B------:R-:W0:Y:S02]  /*4dd0*/  F2I.FTZ.TRUNC.NTZ R0, R0 ;  /* 0x0000000000007305 */ /* 0x000e24000021f100 */
[----:B0-----:R-:W-:Y:S01]  /*4de0*/  PRMT R22, R0, 0x7610, R22 ;  /* 0x0000761000167816 */ /* 0x001fe20000000016 */
[----:B------:R-:W-:Y:S06]  /*4df0*/  BRA `(.L_x_12619) ;  /* 0x0000000800b07947 */ /* 0x000fec0003800000 */
.L_x_12624:
[----:B------:R-:W2:Y:S02]  /*4e00*/  LDG.E.64 R4, desc[UR36][R4.64] ;  /* 0x0000002404047981 */ /* 0x000ea4000c1e1b00 */
[----:B--2---:R0:W2:Y:S01]  /*4e10*/  F2I.F64.TRUNC R22, R4 ;  /* 0x0000000400167311 */ /* 0x0040a2000030d100 */
[----:B------:R-:W-:Y:S05]  /*4e20*/  BRA `(.L_x_12619) ;  /* 0x0000000800a47947 */ /* 0x000fea0003800000 */
.L_x_12614:
        /* <DEDUP_REMOVED lines=12> */
.L_x_12628:
[----:B------:R-:W2:Y:S02]  /*4ef0*/  LDG.E.64 R4, desc[UR36][R4.64] ;  /* 0x0000002404047981 */ /* 0x000ea4000c1e1b00 */
[----:B--2---:R0:W2:Y:S01]  /*4f00*/  F2I.F64.TRUNC R22, R4 ;  /* 0x0000000400167311 */ /* 0x0040a2000030d100 */
[----:B------:R-:W-:Y:S05]  /*4f10*/  BRA `(.L_x_12619) ;  /* 0x0000000800687947 */ /* 0x000fea0003800000 */
.L_x_12627:
        /* <DEDUP_REMOVED lines=27> */
.L_x_12630:
        /* <DEDUP_REMOVED lines=15> */
.L_x_12629:
[----:B------:R-:W2:Y:S02]  /*51c0*/  LDG.E.U16 R0, desc[UR36][R4.64] ;  /* 0x0000002404007981 */ /* 0x000ea4000c1e1500 */
[----:B--2---:R-:W-:-:S06]  /*51d0*/  IMAD.U32 R0, R0, 0x10000, RZ ;  /* 0x0001000000007824 */ /* 0x004fcc00078e00ff */
[----:B------:R-:W0:Y:S02]  /*51e0*/  F2I.FTZ.TRUNC.NTZ R0, R0 ;  /* 0x0000000000007305 */ /* 0x000e24000021f100 */
[----:B0-----:R-:W-:Y:S01]  /*51f0*/  PRMT R22, R0, 0x7610, R22 ;  /* 0x0000761000167816 */ /* 0x001fe20000000016 */
[----:B------:R-:W-:Y:S06]  /*5200*/  BRA `(.L_x_12619) ;  /* 0x0000000400ac7947 */ /* 0x000fec0003800000 */
.L_x_12626:
        /* <DEDUP_REMOVED lines=10> */
.L_x_12633:
        /* <DEDUP_REMOVED lines=21> */
.L_x_12637:
[----:B------:R-:W-:Y:S05]  /*5400*/  BSYNC.RECONVERGENT B1 ;  /* 0x0000000000017941 */ /* 0x000fea0003800200 */
.L_x_12636:
[----:B------:R-:W-:Y:S01]  /*5410*/  IMAD.SHL.U32 R0, R0, 0x100000, RZ ;  /* 0x0010000000007824 */ /* 0x000fe200078e00ff */
[----:B------:R-:W-:-:S04]  /*5420*/  LEA R3, R3, 0x3b800000, 0x17 ;  /* 0x3b80000003037811 */ /* 0x000fc800078eb8ff */
[----:B------:R-:W-:-:S07]  /*5430*/  LOP3.LUT R0, R3, R0, R7, 0xfe, !PT ;  /* 0x0000000003007212 */ /* 0x000fce00078efe07 */
.L_x_12635:
[----:B------:R-:W-:Y:S05]  /*5440*/  BSYNC.RECONVERGENT B0 ;  /* 0x0000000000007941 */ /* 0x000fea0003800200 */
.L_x_12634:
[----:B------:R-:W0:Y:S02]  /*5450*/  F2I.FTZ.TRUNC.NTZ R0, R0 ;  /* 0x0000000000007305 */ /* 0x000e24000021f100 */
[----:B0-----:R-:W-:Y:S01]  /*5460*/  PRMT R22, R0, 0x7610, R22 ;  /* 0x0000761000167816 */ /* 0x001fe20000000016 */
[----:B------:R-:W-:Y:S06]  /*5470*/  BRA `(.L_x_12619) ;  /* 0x0000000400107947 */ /* 0x000fec0003800000 */
.L_x_12632:
        /* <DEDUP_REMOVED lines=21> */
.L_x_12641:
[----:B------:R-:W-:Y:S05]  /*55d0*/  BSYNC.RECONVERGENT B1 ;  /* 0x0000000000017941 */ /* 0x000fea0003800200 */
.L_x_12640:
[----:B------:R-:W-:Y:S01]  /*55e0*/  IMAD.SHL.U32 R0, R0, 0x200000, RZ ;  /* 0x0020000000007824 */ /* 0x000fe200078e00ff */
[----:B------:R-:W-:-:S04]  /*55f0*/  LEA R3, R3, 0x37800000, 0x17 ;  /* 0x3780000003037811 */ /* 0x000fc800078eb8ff */
[----:B------:R-:W-:-:S07]  /*5600*/  LOP3.LUT R0, R3, R0, R7, 0xfe, !PT ;  /* 0x0000000003007212 */ /* 0x000fce00078efe07 */
.L_x_12639:
[----:B------:R-:W-:Y:S05]  /*5610*/  BSYNC.RECONVERGENT B0 ;  /* 0x0000000000007941 */ /* 0x000fea0003800200 */
.L_x_12638:
[----:B------:R-:W0:Y:S02]  /*5620*/  F2I.FTZ.TRUNC.NTZ R0, R0 ;  /* 0x0000000000007305 */ /* 0x000e24000021f100 */
[----:B0-----:R-:W-:Y:S01]  /*5630*/  PRMT R22, R0, 0x7610, R22 ;  /* 0x0000761000167816 */ /* 0x001fe20000000016 */
[----:B------:R-:W-:Y:S06]  /*5640*/  BRA `(.L_x_12619) ;  /* 0x00000000009c7947 */ /* 0x000fec0003800000 */
.L_x_12631:
        /* <DEDUP_REMOVED lines=14> */
.L_x_12645:
[----:B------:R-:W-:Y:S05]  /*5730*/  BSYNC.RECONVERGENT B0 ;  /* 0x0000000000007941 */ /* 0x000fea0003800200 */
.L_x_12644:
[----:B------:R-:W0:Y:S02]  /*5740*/  F2I.FTZ.TRUNC.NTZ R0, R0 ;  /* 0x0000000000007305 */ /* 0x000e24000021f100 */
[----:B0-----:R-:W-:Y:S01]  /*5750*/  PRMT R22, R0, 0x7610, R22 ;  /* 0x0000761000167816 */ /* 0x001fe20000000016 */
[----:B------:R-:W-:Y:S06]  /*5760*/  BRA `(.L_x_12619) ;  /* 0x0000000000547947 */ /* 0x000fec0003800000 */
.L_x_12618:
        /* <DEDUP_REMOVED lines=16> */
.L_x_12646:
[----:B------:R-:W-:Y:S01]  /*5870*/  PRMT R22, RZ, 0x7610, R22 ;  /* 0x00007610ff167816 */ /* 0x000fe20000000016 */
[----:B------:R-:W-:Y:S06]  /*5880*/  BRA `(.L_x_12619) ;  /* 0x00000000000c7947 */ /* 0x000fec0003800000 */
.L_x_12643:
[----:B------:R0:W5:Y:S01]  /*5890*/  LDG.E.U16 R22, desc[UR36][R4.64] ;  /* 0x0000002404167981 */ /* 0x000162000c1e1500 */
[----:B------:R-:W-:Y:S05]  /*58a0*/  BRA `(.L_x_12619) ;  /* 0x0000000000047947 */ /* 0x000fea0003800000 */
.L_x_12642:
[----:B------:R0:W5:Y:S02]  /*58b0*/  LDG.E.U16 R22, desc[UR36][R4.64] ;  /* 0x0000002404167981 */ /* 0x000164000c1e1500 */
.L_x_12619:
[----:B------:R-:W-:Y:S01]  /*58c0*/  VIADD R19, R19, 0x80 ;  /* 0x0000008013137836 */ /* 0x000fe20000000000 */
[----:B----45:R-:W-:Y:S02]  /*58d0*/  LOP3.LUT R26, R26, 0xffff, RZ, 0xc0, !PT ;  /* 0x0000ffff1a1a7812 */ /* 0x030fe400078ec0ff */
[----:B-1----:R-:W-:Y:S02]  /*58e0*/  LOP3.LUT R24, R24, 0xffff, RZ, 0xc0, !PT ;  /* 0x0000ffff18187812 */ /* 0x002fe400078ec0ff */
[----:B--2---:R-:W-:-:S07]  /*58f0*/  LOP3.LUT R22, R22, 0xffff, RZ, 0xc0, !PT ;  /* 0x0000ffff16167812 */ /* 0x004fce00078ec0ff */
.L_x_12547:
[----:B------:R-:W-:Y:S05]  /*5900*/  BSYNC.RECONVERGENT B6 ;  /* 0x0000000000067941 */ /* 0x000fea0003800200 */
.L_x_12546:
[----:B------:R-:W-:Y:S01]  /*5910*/  ISETP.GE.AND P0, PT, R19, R23, PT ;  /* 0x000000171300720c */ /* 0x000fe20003f06270 */
[----:B------:R-:W-:Y:S01]  /*5920*/  BSSY.RECONVERGENT B6, `(.L_x_12647) ;  /* 0x00002c2000067945 */ /* 0x000fe20003800200 */
[----:B------:R-:W-:Y:S01]  /*5930*/  CS2R R16, SRZ ;  /* 0x0000000000107805 */ /* 0x000fe2000001ff00 */
[----:B------:R-:W-:-:S10]  /*5940*/  IMAD.MOV.U32 R18, RZ, RZ, RZ ;  /* 0x000000ffff127224 */ /* 0x000fd400078e00ff */
[----:B------:R-:W-:Y:S05]  /*5950*/  @P0 BRA `(.L_x_12648) ;  /* 0x0000002800f80947 */ /* 0x000fea0003800000 */
[----:B0-234-:R-:W0:Y:S01]  /*5960*/  LDC.64 R4, c[0x0][0x3a0] ;  /* 0x0000e800ff047b82 */ /* 0x01de220000000a00 */
        /* <DEDUP_REMOVED lines=18> */
.L_x_12652:
[----:B------:R3:W5:Y:S01]  /*5a90*/  LDG.E.U8 R16, desc[UR36][R4.64] ;  /* 0x0000002404107981 */ /* 0x000762000c1e1100 */
[----:B------:R-:W-:Y:S05]  /*5aa0*/  BRA `(.L_x_12654) ;  /* 0x0000000c00507947 */ /* 0x000fea0003800000 */
.L_x_12651:
        /* <DEDUP_REMOVED lines=8> */
.L_x_12656:
[----:B------:R2:W5:Y:S01]  /*5b30*/  LDG.E.U16 R16, desc[UR36][R4.64] ;  /* 0x0000002404107981 */ /* 0x000562000c1e1500 */
[----:B------:R-:W-:Y:S05]  /*5b40*/  BRA `(.L_x_12654) ;  /* 0x0000000c00287947 */ /* 0x000fea0003800000 */
.L_x_12655:
[----:B------:R0:W5:Y:S01]  /*5b50*/  LDG.E.U16 R16, desc[UR36][R4.64] ;  /* 0x0000002404107981 */ /* 0x000162000c1e1500 */
[----:B------:R-:W-:Y:S05]  /*5b60*/  BRA `(.L_x_12654) ;  /* 0x0000000c00207947 */ /* 0x000fea0003800000 */
.L_x_12650:
        /* <DEDUP_REMOVED lines=9> */
.L_x_12658:
[----:B------:R-:W2:Y:S02]  /*5c00*/  LDG.E.U16 R0, desc[UR36][R4.64] ;  /* 0x0000002404007981 */ /* 0x000ea4000c1e1500 */
[----:B--2---:R-:W-:-:S06]  /*5c10*/  HADD2.F32 R0, -RZ, R0.H0_H0 ;  /* 0x20000000ff007230 */ /* 0x004fcc0000004100 */
[----:B------:R-:W0:Y:S02]  /*5c20*/  F2I.FTZ.TRUNC.NTZ R0, R0 ;  /* 0x0000000000007305 */ /* 0x000e24000021f100 */
[----:B0-----:R-:W-:Y:S01]  /*5c30*/  PRMT R16, R0, 0x7610, R16 ;  /* 0x0000761000107816 */ /* 0x001fe20000000010 */
[----:B------:R-:W-:Y:S06]  /*5c40*/  BRA `(.L_x_12654) ;  /* 0x0000000800e87947 */ /* 0x000fec0003800000 */
.L_x_12657:
        /* <DEDUP_REMOVED lines=9> */
.L_x_12660:
[----:B------:R-:W2:Y:S02]  /*5ce0*/  LDG.E.U16 R4, desc[UR36][R4.64] ;  /* 0x0000002404047981 */ /* 0x000ea4000c1e1500 */
[----:B--2---:R-:W-:-:S06]  /*5cf0*/  HADD2.F32 R0, -RZ, R4.H0_H0 ;  /* 0x20000004ff007230 */ /* 0x004fcc0000004100 */
[----:B------:R-:W0:Y:S02]  /*5d00*/  F2I.FTZ.TRUNC.NTZ R0, R0 ;  /* 0x0000000000007305 */ /* 0x000e24000021f100 */
[----:B0-----:R-:W-:Y:S01]  /*5d10*/  PRMT R16, R0, 0x7610, R16 ;  /* 0x0000761000107816 */ /* 0x001fe20000000010 */
[----:B------:R-:W-:Y:S06]  /*5d20*/  BRA `(.L_x_12654) ;  /* 0x0000000800b07947 */ /* 0x000fec0003800000 */
.L_x_12659:
[----:B------:R-:W2:Y:S02]  /*5d30*/  LDG.E.64 R4, desc[UR36][R4.64] ;  /* 0x0000002404047981 */ /* 0x000ea4000c1e1b00 */
[----:B--2---:R0:W1:Y:S01]  /*5d40*/  F2I.F64.TRUNC R16, R4 ;  /* 0x0000000400107311 */ /* 0x004062000030d100 */
[----:B------:R-:W-:Y:S05]  /*5d50*/  BRA `(.L_x_12654) ;  /* 0x0000000800a47947 */ /* 0x000fea0003800000 */
.L_x_12649:
        /* <DEDUP_REMOVED lines=12> */
.L_x_12663:
[----:B------:R-:W2:Y:S02]  /*5e20*/  LDG.E.64 R4, desc[UR36][R4.64] ;  /* 0x0000002404047981 */ /* 0x000ea4000c1e1b00 */
[----:B--2---:R0:W1:Y:S01]  /*5e30*/  F2I.F64.TRUNC R16, R4 ;  /* 0x0000000400107311 */ /* 0x004062000030d100 */
[----:B------:R-:W-:Y:S05]  /*5e40*/  BRA `(.L_x_12654) ;  /* 0x0000000800687947 */ /* 0x000fea0003800000 */
.L_x_12662:
        /* <DEDUP_REMOVED lines=27> */
.L_x_12665:
        /* <DEDUP_REMOVED lines=15> */
.L_x_12664:
[----:B------:R-:W2:Y:S02]  /*60f0*/  LDG.E.U16 R0, desc[UR36][R4.64] ;  /* 0x0000002404007981 */ /* 0x000ea4000c1e1500 */
[----:B--2---:R-:W-:-:S06]  /*6100*/  IMAD.U32 R0, R0, 0x10000, RZ ;  /* 0x0001000000007824 */ /* 0x004fcc00078e00ff */
[----:B------:R-:W0:Y:S02]  /*6110*/  F2I.FTZ.TRUNC.NTZ R0, R0 ;  /* 0x0000000000007305 */ /* 0x000e24000021f100 */
[----:B0-----:R-:W-:Y:S01]  /*6120*/  PRMT R16, R0, 0x7610, R16 ;  /* 0x0000761000107816 */ /* 0x001fe20000000010 */
[----:B------:R-:W-:Y:S06]  /*6130*/  BRA `(.L_x_12654) ;  /* 0x0000000400ac7947 */ /* 0x000fec0003800000 */
.L_x_12661:
        /* <DEDUP_REMOVED lines=10> */
.L_x_12668:
        /* <DEDUP_REMOVED lines=21> */
.L_x_12672:
[----:B------:R-:W-:Y:S05]  /*6330*/  BSYNC.RECONVERGENT B1 ;  /* 0x0000000000017941 */ /* 0x000fea0003800200 */
.L_x_12671:
[----:B------:R-:W-:Y:S01]  /*6340*/  IMAD.SHL.U32 R0, R0, 0x100000, RZ ;  /* 0x0010000000007824 */ /* 0x000fe200078e00ff */
[----:B------:R-:W-:-:S04]  /*6350*/  LEA R3, R3, 0x3b800000, 0x17 ;  /* 0x3b80000003037811 */ /* 0x000fc800078eb8ff */
[----:B------:R-:W-:-:S07]  /*6360*/  LOP3.LUT R0, R3, R0, R7, 0xfe, !PT ;  /* 0x0000000003007212 */ /* 0x000fce00078efe07 */
.L_x_12670:
[----:B------:R-:W-:Y:S05]  /*6370*/  BSYNC.RECONVERGENT B0 ;  /* 0x0000000000007941 */ /* 0x000fea0003800200 */
.L_x_12669:
[----:B------:R-:W0:Y:S02]  /*6380*/  F2I.FTZ.TRUNC.NTZ R0, R0 ;  /* 0x0000000000007305 */ /* 0x000e24000021f100 */
[----:B0-----:R-:W-:Y:S01]  /*6390*/  PRMT R16, R0, 0x7610, R16 ;  /* 0x0000761000107816 */ /* 0x001fe20000000010 */
[----:B------:R-:W-:Y:S06]  /*63a0*/  BRA `(.L_x_12654) ;  /* 0x0000000400107947 */ /* 0x000fec0003800000 */
.L_x_12667:
        /* <DEDUP_REMOVED lines=21> */
.L_x_12676:
[----:B------:R-:W-:Y:S05]  /*6500*/  BSYNC.RECONVERGENT B1 ;  /* 0x0000000000017941 */ /* 0x000fea0003800200 */
.L_x_12675:
[----:B------:R-:W-:Y:S01]  /*6510*/  IMAD.SHL.U32 R0, R0, 0x200000, RZ ;  /* 0x0020000000007824 */ /* 0x000fe200078e00ff */
[----:B------:R-:W-:-:S04]  /*6520*/  LEA R3, R3, 0x37800000, 0x17 ;  /* 0x3780000003037811 */ /* 0x000fc800078eb8ff */
[----:B------:R-:W-:-:S07]  /*6530*/  LOP3.LUT R0, R3, R0, R7, 0xfe, !PT ;  /* 0x0000000003007212 */ /* 0x000fce00078efe07 */
.L_x_12674:
[----:B------:R-:W-:Y:S05]  /*6540*/  BSYNC.RECONVERGENT B0 ;  /* 0x0000000000007941 */ /* 0x000fea0003800200 */
.L_x_12673:
[----:B------:R-:W0:Y:S02]  /*6550*/  F2I.FTZ.TRUNC.NTZ R0, R0 ;  /* 0x0000000000007305 */ /* 0x000e24000021f100 */
[----:B0-----:R-:W-:Y:S01]  /*6560*/  PRMT R16, R0, 0x7610, R16 ;  /* 0x0000761000107816 */ /* 0x001fe20000000010 */
[----:B------:R-:W-:Y:S06]  /*6570*/  BRA `(.L_x_12654) ;  /* 0x00000000009c7947 */ /* 0x000fec0003800000 */
.L_x_12666:
        /* <DEDUP_REMOVED lines=14> */
.L_x_12680:
[----:B------:R-:W-:Y:S05]  /*6660*/  BSYNC.RECONVERGENT B0 ;  /* 0x0000000000007941 */ /* 0x000fea0003800200 */
.L_x_12679:
[----:B------:R-:W0:Y:S02]  /*6670*/  F2I.FTZ.TRUNC.NTZ R0, R0 ;  /* 0x0000000000007305 */ /* 0x000e24000021f100 */
[----:B0-----:R-:W-:Y:S01]  /*6680*/  PRMT R16, R0, 0x7610, R16 ;  /* 0x0000761000107816 */ /* 0x001fe20000000010 */
[----:B------:R-:W-:Y:S06]  /*6690*/  BRA `(.L_x_12654) ;  /* 0x0000000000547947 */ /* 0x000fec0003800000 */
.L_x_12653:
        /* <DEDUP_REMOVED lines=16> */
.L_x_12681:
[----:B------:R-:W-:Y:S01]  /*67a0*/  PRMT R16, RZ, 0x7610, R16 ;  /* 0x00007610ff107816 */ /* 0x000fe20000000010 */
[----:B------:R-:W-:Y:S06]  /*67b0*/  BRA `(.L_x_12654) ;  /* 0x00000000000c7947 */ /* 0x000fec0003800000 */
.L_x_12678:
[----:B------:R0:W5:Y:S01]  /*67c0*/  LDG.E.U16 R16, desc[UR36][R4.64] ;  /* 0x0000002404107981 */ /* 0x000162000c1e1500 */
[----:B------:R-:W-:Y:S05]  /*67d0*/  BRA `(.L_x_12654) ;  /* 0x0000000000047947 */ /* 0x000fea0003800000 */
.L_x_12677:
[----:B------:R0:W5:Y:S02]  /*67e0*/  LDG.E.U16 R16, desc[UR36][R4.64] ;  /* 0x0000002404107981 */ /* 0x000164000c1e1500 */
.L_x_12654:
        /* <DEDUP_REMOVED lines=18> */
.L_x_12685:
[----:B------:R0:W5:Y:S01]  /*6910*/  LDG.E.U8 R18, desc[UR36][R4.64] ;  /* 0x0000002404127981 */ /* 0x000162000c1e1100 */
[----:B------:R-:W-:Y:S05]  /*6920*/  BRA `(.L_x_12687) ;  /* 0x0000000c00507947 */ /* 0x000fea0003800000 */
.L_x_12684:
        /* <DEDUP_REMOVED lines=8> */
.L_x_12689:
[----:B------:R2:W5:Y:S01]  /*69b0*/  LDG.E.U16 R18, desc[UR36][R4.64] ;  /* 0x0000002404127981 */ /* 0x000562000c1e1500 */
[----:B------:R-:W-:Y:S05]  /*69c0*/  BRA `(.L_x_12687) ;  /* 0x0000000c00287947 */ /* 0x000fea0003800000 */
.L_x_12688:
[----:B------:R4:W5:Y:S01]  /*69d0*/  LDG.E.U16 R18, desc[UR36][R4.64] ;  /* 0x0000002404127981 */ /* 0x000962000c1e1500 */
[----:B------:R-:W-:Y:S05]  /*69e0*/  BRA `(.L_x_12687) ;  /* 0x0000000c00207947 */ /* 0x000fea0003800000 */
.L_x_12683:
        /* <DEDUP_REMOVED lines=9> */
.L_x_12691:
[----:B------:R-:W2:Y:S02]  /*6a80*/  LDG.E.U16 R0, desc[UR36][R4.64] ;  /* 0x0000002404007981 */ /* 0x000ea4000c1e1500 */
[----:B--2---:R-:W-:-:S06]  /*6a90*/  HADD2.F32 R0, -RZ, R0.H0_H0 ;  /* 0x20000000ff007230 */ /* 0x004fcc0000004100 */
[----:B------:R-:W0:Y:S02]  /*6aa0*/  F2I.FTZ.TRUNC.NTZ R0, R0 ;  /* 0x0000000000007305 */ /* 0x000e24000021f100 */
[----:B0-----:R-:W-:Y:S01]  /*6ab0*/  PRMT R18, R0, 0x7610, R18 ;  /* 0x0000761000127816 */ /* 0x001fe20000000012 */
[----:B------:R-:W-:Y:S06]  /*6ac0*/  BRA `(.L_x_12687) ;  /* 0x0000000800e87947 */ /* 0x000fec0003800000 */
.L_x_12690:
        /* <DEDUP_REMOVED lines=9> */
.L_x_12693:
[----:B------:R-:W2:Y:S02]  /*6b60*/  LDG.E.U16 R4, desc[UR36][R4.64] ;  /* 0x0000002404047981 */ /* 0x000ea4000c1e1500 */
[----:B--2---:R-:W-:-:S06]  /*6b70*/  HADD2.F32 R0, -RZ, R4.H0_H0 ;  /* 0x20000004ff007230 */ /* 0x004fcc0000004100 */
[----:B------:R-:W0:Y:S02]  /*6b80*/  F2I.FTZ.TRUNC.NTZ R0, R0 ;  /* 0x0000000000007305 */ /* 0x000e24000021f100 */
[----:B0-----:R-:W-:Y:S01]  /*6b90*/  PRMT R18, R0, 0x7610, R18 ;  /* 0x0000761000127816 */ /* 0x001fe20000000012 */
[----:B------:R-:W-:Y:S06]  /*6ba0*/  BRA `(.L_x_12687) ;  /* 0x0000000800b07947 */ /* 0x000fec0003800000 */
.L_x_12692:
[----:B------:R-:W2:Y:S02]  /*6bb0*/  LDG.E.64 R4, desc[UR36][R4.64] ;  /* 0x0000002404047981 */ /* 0x000ea4000c1e1b00 */
[----:B--2---:R0:W1:Y:S01]  /*6bc0*/  F2I.F64.TRUNC R18, R4 ;  /* 0x0000000400127311 */ /* 0x004062000030d100 */
[----:B------:R-:W-:Y:S05]  /*6bd0*/  BRA `(.L_x_12687) ;  /* 0x0000000800a47947 */ /* 0x000fea0003800000 */
.L_x_12682:
        /* <DEDUP_REMOVED lines=12> */
.L_x_12696:
[----:B------:R-:W2:Y:S02]  /*6ca0*/  LDG.E.64 R4, desc[UR36][R4.64] ;  /* 0x0000002404047981 */ /* 0x000ea4000c1e1b00 */
[----:B--2---:R0:W1:Y:S01]  /*6cb0*/  F2I.F64.TRUNC R18, R4 ;  /* 0x0000000400127311 */ /* 0x004062000030d100 */
[----:B------:R-:W-:Y:S05]  /*6cc0*/  BRA `(.L_x_12687) ;  /* 0x0000000800687947 */ /* 0x000fea0003800000 */
.L_x_12695:
        /* <DEDUP_REMOVED lines=27> */
.L_x_12698:
        /* <DEDUP_REMOVED lines=15> */
.L_x_12697:
[----:B------:R-:W2:Y:S02]  /*6f70*/  LDG.E.U16 R0, desc[UR36][R4.64] ;  /* 0x0000002404007981 */ /* 0x000ea4000c1e1500 */
[----:B--2---:R-:W-:-:S06]  /*6f80*/  IMAD.U32 R0, R0, 0x10000, RZ ;  /* 0x0001000000007824 */ /* 0x004fcc00078e00ff */
[----:B------:R-:W0:Y:S02]  /*6f90*/  F2I.FTZ.TRUNC.NTZ R0, R0 ;  /* 0x0000000000007305 */ /* 0x000e24000021f100 */
[----:B0-----:R-:W-:Y:S01]  /*6fa0*/  PRMT R18, R0, 0x7610, R18 ;  /* 0x0000761000127816 */ /* 0x001fe20000000012 */
[----:B------:R-:W-:Y:S06]  /*6fb0*/  BRA `(.L_x_12687) ;  /* 0x0000000400ac7947 */ /* 0x000fec0003800000 */
.L_x_12694:
        /* <DEDUP_REMOVED lines=10> */
.L_x_12701:
        /* <DEDUP_REMOVED lines=21> */
.L_x_12705:
[----:B------:R-:W-:Y:S05]  /*71b0*/  BSYNC.RECONVERGENT B1 ;  /* 0x0000000000017941 */ /* 0x000fea0003800200 */
.L_x_12704:
[----:B------:R-:W-:Y:S01]  /*71c0*/  IMAD.SHL.U32 R0, R0, 0x100000, RZ ;  /* 0x0010000000007824 */ /* 0x000fe200078e00ff */
[----:B------:R-:W-:-:S04]  /*71d0*/  LEA R3, R3, 0x3b800000, 0x17 ;  /* 0x3b80000003037811 */ /* 0x000fc800078eb8ff */
[----:B------:R-:W-:-:S07]  /*71e0*/  LOP3.LUT R0, R3, R0, R7, 0xfe, !PT ;  /* 0x0000000003007212 */ /* 0x000fce00078efe07 */
.L_x_12703:
[----:B------:R-:W-:Y:S05]  /*71f0*/  BSYNC.RECONVERGENT B0 ;  /* 0x0000000000007941 */ /* 0x000fea0003800200 */
.L_x_12702:
[----:B------:R-:W0:Y:S02]  /*7200*/  F2I.FTZ.TRUNC.NTZ R0, R0 ;  /* 0x0000000000007305 */ /* 0x000e24000021f100 */
[----:B0-----:R-:W-:Y:S01]  /*7210*/  PRMT R18, R0, 0x7610, R18 ;  /* 0x0000761000127816 */ /* 0x001fe20000000012 */
[----:B------:R-:W-:Y:S06]  /*7220*/  BRA `(.L_x_12687) ;  /* 0x0000000400107947 */ /* 0x000fec0003800000 */
.L_x_12700:
        /* <DEDUP_REMOVED lines=21> */
.L_x_12709:
[----:B------:R-:W-:Y:S05]  /*7380*/  BSYNC.RECONVERGENT B1 ;  /* 0x0000000000017941 */ /* 0x000fea0003800200 */
.L_x_12708:
[----:B------:R-:W-:Y:S01]  /*7390*/  IMAD.SHL.U32 R0, R0, 0x200000, RZ ;  /* 0x0020000000007824 */ /* 0x000fe200078e00ff */
[----:B------:R-:W-:-:S04]  /*73a0*/  LEA R3, R3, 0x37800000, 0x17 ;  /* 0x3780000003037811 */ /* 0x000fc800078eb8ff */
[----:B------:R-:W-:-:S07]  /*73b0*/  LOP3.LUT R0, R3, R0, R7, 0xfe, !PT ;  /* 0x0000000003007212 */ /* 0x000fce00078efe07 */
.L_x_12707:
[----:B------:R-:W-:Y:S05]  /*73c0*/  BSYNC.RECONVERGENT B0 ;  /* 0x0000000000007941 */ /* 0x000fea0003800200 */
.L_x_12706:
[----:B------:R-:W0:Y:S02]  /*73d0*/  F2I.FTZ.TRUNC.NTZ R0, R0 ;  /* 0x0000000000007305 */ /* 0x000e24000021f100 */
[----:B0-----:R-:W-:Y:S01]  /*73e0*/  PRMT R18, R0, 0x7610, R18 ;  /* 0x0000761000127816 */ /* 0x001fe20000000012 */
[----:B------:R-:W-:Y:S06]  /*73f0*/  BRA `(.L_x_12687) ;  /* 0x00000000009c7947 */ /* 0x000fec0003800000 */
.L_x_12699:
        /* <DEDUP_REMOVED lines=14> */
.L_x_12713:
[----:B------:R-:W-:Y:S05]  /*74e0*/  BSYNC.RECONVERGENT B0 ;  /* 0x0000000000007941 */ /* 0x000fea0003800200 */
.L_x_12712:
[----:B------:R-:W0:Y:S02]  /*74f0*/  F2I.FTZ.TRUNC.NTZ R0, R0 ;  /* 0x0000000000007305 */ /* 0x000e24000021f100 */
[----:B0-----:R-:W-:Y:S01]  /*7500*/  PRMT R18, R0, 0x7610, R18 ;  /* 0x0000761000127816 */ /* 0x001fe20000000012 */
[----:B------:R-:W-:Y:S06]  /*7510*/  BRA `(.L_x_12687) ;  /* 0x0000000000547947 */ /* 0x000fec0003800000 */
.L_x_12686:
        /* <DEDUP_REMOVED lines=16> */
.L_x_12714:
[----:B------:R-:W-:Y:S01]  /*7620*/  PRMT R18, RZ, 0x7610, R18 ;  /* 0x00007610ff127816 */ /* 0x000fe20000000012 */
[----:B------:R-:W-:Y:S06]  /*7630*/  BRA `(.L_x_12687) ;  /* 0x00000000000c7947 */ /* 0x000fec0003800000 */
.L_x_12711:
[----:B------:R0:W5:Y:S01]  /*7640*/  LDG.E.U16 R18, desc[UR36][R4.64] ;  /* 0x0000002404127981 */ /* 0x000162000c1e1500 */
[----:B------:R-:W-:Y:S05]  /*7650*/  BRA `(.L_x_12687) ;  /* 0x0000000000047947 */ /* 0x000fea0003800000 */
.L_x_12710:
[----:B------:R0:W5:Y:S02]  /*7660*/  LDG.E.U16 R18, desc[UR36][R4.64] ;  /* 0x0000002404127981 */ /* 0x000164000c1e1500 */
.L_x_12687:
[----:B------:R-:W0:Y:S02]  /*7670*/  LDCU.U8 UR6, c[0x0][0x3be] ;  /* 0x000077c0ff0677ac */ /* 0x000e240008000000 */
        /* <DEDUP_REMOVED lines=18> */
.L_x_12718:
[----:B------:R0:W5:Y:S01]  /*77a0*/  LDG.E.U8 R0, desc[UR36][R4.64] ;  /* 0x0000002404007981 */ /* 0x000162000c1e1100 */
[----:B------:R-:W-:Y:S05]  /*77b0*/  BRA `(.L_x_12720) ;  /* 0x0000000c00507947 */ /* 0x000fea0003800000 */
.L_x_12717:
        /* <DEDUP_REMOVED lines=8> */
.L_x_12722:
[----:B------:R0:W5:Y:S01]  /*7840*/  LDG.E.U16 R0, desc[UR36][R4.64] ;  /* 0x0000002404007981 */ /* 0x000162000c1e1500 */
[----:B------:R-:W-:Y:S05]  /*7850*/  BRA `(.L_x_12720) ;  /* 0x0000000c00287947 */ /* 0x000fea0003800000 */
.L_x_12721:
[----:B------:R0:W5:Y:S01]  /*7860*/  LDG.E.U16 R0, desc[UR36][R4.64] ;  /* 0x0000002404007981 */ /* 0x000162000c1e1500 */
[----:B------:R-:W-:Y:S05]  /*7870*/  BRA `(.L_x_12720) ;  /* 0x0000000c00207947 */ /* 0x000fea0003800000 */
.L_x_12716:
        /* <DEDUP_REMOVED lines=9> */
.L_x_12724:
[----:B------:R-:W2:Y:S02]  /*7910*/  LDG.E.U16 R3, desc[UR36][R4.64] ;  /* 0x0000002404037981 */ /* 0x000ea4000c1e1500 */
[----:B--2---:R-:W-:-:S06]  /*7920*/  HADD2.F32 R3, -RZ, R3.H0_H0 ;  /* 0x20000003ff037230 */ /* 0x004fcc0000004100 */
[----:B------:R-:W0:Y:S02]  /*7930*/  F2I.FTZ.TRUNC.NTZ R3, R3 ;  /* 0x0000000300037305 */ /* 0x000e24000021f100 */
[----:B0-----:R-:W-:Y:S01]  /*7940*/  PRMT R0, R3, 0x7610, R0 ;  /* 0x0000761003007816 */ /* 0x001fe20000000000 */
[----:B------:R-:W-:Y:S06]  /*7950*/  BRA `(.L_x_12720) ;  /* 0x0000000800e87947 */ /* 0x000fec0003800000 */
.L_x_12723:
        /* <DEDUP_REMOVED lines=9> */
.L_x_12726:
[----:B------:R-:W2:Y:S02]  /*79f0*/  LDG.E.U16 R4, desc[UR36][R4.64] ;  /* 0x0000002404047981 */ /* 0x000ea4000c1e1500 */
[----:B--2---:R-:W-:-:S06]  /*7a00*/  HADD2.F32 R3, -RZ, R4.H0_H0 ;  /* 0x20000004ff037230 */ /* 0x004fcc0000004100 */
[----:B------:R-:W0:Y:S02]  /*7a10*/  F2I.FTZ.TRUNC.NTZ R3, R3 ;  /* 0x0000000300037305 */ /* 0x000e24000021f100 */
[----:B0-----:R-:W-:Y:S01]  /*7a20*/  PRMT R0, R3, 0x7610, R0 ;  /* 0x0000761003007816 */ /* 0x001fe20000000000 */
[----:B------:R-:W-:Y:S06]  /*7a30*/  BRA `(.L_x_12720) ;  /* 0x0000000800b07947 */ /* 0x000fec0003800000 */
.L_x_12725:
[----:B------:R-:W2:Y:S02]  /*7a40*/  LDG.E.64 R4, desc[UR36][R4.64] ;  /* 0x0000002404047981 */ /* 0x000ea4000c1e1b00 */
[----:B--2---:R4:W0:Y:S01]  /*7a50*/  F2I.F64.TRUNC R0, R4 ;  /* 0x0000000400007311 */ /* 0x004822000030d100 */
[----:B------:R-:W-:Y:S05]  /*7a60*/  BRA `(.L_x_12720) ;  /* 0x0000000800a47947 */ /* 0x000fea0003800000 */
.L_x_12715:
        /* <DEDUP_REMOVED lines=12> */
.L_x_12729:
[----:B------:R-:W2:Y:S02]  /*7b30*/  LDG.E.64 R4, desc[UR36][R4.64] ;  /* 0x0000002404047981 */ /* 0x000ea4000c1e1b00 */
[----:B--2---:R0:W1:Y:S01]  /*7b40*/  F2I.F64.TRUNC R0, R4 ;  /* 0x0000000400007311 */ /* 0x004062000030d100 */
[----:B------:R-:W-:Y:S05]  /*7b50*/  BRA `(.L_x_12720) ;  /* 0x0000000800687947 */ /* 0x000fea0003800000 */
.L_x_12728:
        /* <DEDUP_REMOVED lines=27> */
.L_x_12731:
        /* <DEDUP_REMOVED lines=15> */
.L_x_12730:
[----:B------:R-:W2:Y:S02]  /*7e00*/  LDG.E.U16 R3, desc[UR36][R4.64] ;  /* 0x0000002404037981 */ /* 0x000ea4000c1e1500 */
[----:B--2---:R-:W-:-:S06]  /*7e10*/  IMAD.U32 R3, R3, 0x10000, RZ ;  /* 0x0001000003037824 */ /* 0x004fcc00078e00ff */
[----:B------:R-:W0:Y:S02]  /*7e20*/  F2I.FTZ.TRUNC.NTZ R3, R3 ;  /* 0x0000000300037305 */ /* 0x000e24000021f100 */
[----:B0-----:R-:W-:Y:S01]  /*7e30*/  PRMT R0, R3, 0x7610, R0 ;  /* 0x0000761003007816 */ /* 0x001fe20000000000 */
[----:B------:R-:W-:Y:S06]  /*7e40*/  BRA `(.L_x_12720) ;  /* 0x0000000400ac7947 */ /* 0x000fec0003800000 */
.L_x_12727:
        /* <DEDUP_REMOVED lines=10> */
.L_x_12734:
        /* <DEDUP_REMOVED lines=21> */
.L_x_12738:
[----:B------:R-:W-:Y:S05]  /*8040*/  BSYNC.RECONVERGENT B1 ;  /* 0x0000000000017941 */ /* 0x000fea0003800200 */
.L_x_12737:
[----:B------:R-:W-:Y:S01]  /*8050*/  IMAD.SHL.U32 R0, R0, 0x100000, RZ ;  /* 0x0010000000007824 */ /* 0x000fe200078e00ff */
[----:B------:R-:W-:-:S04]  /*8060*/  LEA R3, R3, 0x3b800000, 0x17 ;  /* 0x3b80000003037811 */ /* 0x000fc800078eb8ff */
[----:B------:R-:W-:-:S07]  /*8070*/  LOP3.LUT R3, R3, R0, R7, 0xfe, !PT ;  /* 0x0000000003037212 */ /* 0x000fce00078efe07 */
.L_x_12736:
[----:B------:R-:W-:Y:S05]  /*8080*/  BSYNC.RECONVERGENT B0 ;  /* 0x0000000000007941 */ /* 0x000fea0003800200 */
.L_x_12735:
[----:B------:R-:W0:Y:S02]  /*8090*/  F2I.FTZ.TRUNC.NTZ R3, R3 ;  /* 0x0000000300037305 */ /* 0x000e24000021f100 */
[----:B0-----:R-:W-:Y:S01]  /*80a0*/  PRMT R0, R3, 0x7610, R0 ;  /* 0x0000761003007816 */ /* 0x001fe20000000000 */
[----:B------:R-:W-:Y:S06]  /*80b0*/  BRA `(.L_x_12720) ;  /* 0x0000000400107947 */ /* 0x000fec0003800000 */
.L_x_12733:
        /* <DEDUP_REMOVED lines=21> */
.L_x_12742:
[----:B------:R-:W-:Y:S05]  /*8210*/  BSYNC.RECONVERGENT B1 ;  /* 0x0000000000017941 */ /* 0x000fea0003800200 */
.L_x_12741:
[----:B------:R-:W-:Y:S01]  /*8220*/  IMAD.SHL.U32 R0, R0, 0x200000, RZ ;  /* 0x0020000000007824 */ /* 0x000fe200078e00ff */
[----:B------:R-:W-:-:S04]  /*8230*/  LEA R3, R3, 0x37800000, 0x17 ;  /* 0x3780000003037811 */ /* 0x000fc800078eb8ff */
[----:B------:R-:W-:-:S07]  /*8240*/  LOP3.LUT R3, R3, R0, R7, 0xfe, !PT ;  /* 0x0000000003037212 */ /* 0x000fce00078efe07 */
.L_x_12740:
[----:B------:R-:W-:Y:S05]  /*8250*/  BSYNC.RECONVERGENT B0 ;  /* 0x0000000000007941 */ /* 0x000fea0003800200 */
.L_x_12739:
[----:B------:R-:W0:Y:S02]  /*8260*/  F2I.FTZ.TRUNC.NTZ R3, R3 ;  /* 0x0000000300037305 */ /* 0x000e24000021f100 */
[----:B0-----:R-:W-:Y:S01]  /*8270*/  PRMT R0, R3, 0x7610, R0 ;  /* 0x0000761003007816 */ /* 0x001fe20000000000 */
[----:B------:R-:W-:Y:S06]  /*8280*/  BRA `(.L_x_12720) ;  /* 0x00000000009c7947 */ /* 0x000fec0003800000 */
.L_x_12732:
        /* <DEDUP_REMOVED lines=14> */
.L_x_12746:
[----:B------:R-:W-:Y:S05]  /*8370*/  BSYNC.RECONVERGENT B0 ;  /* 0x0000000000007941 */ /* 0x000fea0003800200 */
.L_x_12745:
[----:B------:R-:W0:Y:S02]  /*8380*/  F2I.FTZ.TRUNC.NTZ R3, R3 ;  /* 0x0000000300037305 */ /* 0x000e24000021f100 */
[----:B0-----:R-:W-:Y:S01]  /*8390*/  PRMT R0, R3, 0x7610, R0 ;  /* 0x0000761003007816 */ /* 0x001fe20000000000 */
[----:B------:R-:W-:Y:S06]  /*83a0*/  BRA `(.L_x_12720) ;  /* 0x0000000000547947 */ /* 0x000fec0003800000 */
.L_x_12719:
        /* <DEDUP_REMOVED lines=16> */
.L_x_12747:
[----:B------:R-:W-:Y:S01]  /*84b0*/  PRMT R0, RZ, 0x7610, R0 ;  /* 0x00007610ff007816 */ /* 0x000fe20000000000 */
[----:B------:R-:W-:Y:S06]  /*84c0*/  BRA `(.L_x_12720) ;  /* 0x00000000000c7947 */ /* 0x000fec0003800000 */
.L_x_12744:
[----:B------:R0:W5:Y:S01]  /*84d0*/  LDG.E.U16 R0, desc[UR36][R4.64] ;  /* 0x0000002404007981 */ /* 0x000162000c1e1500 */
[----:B------:R-:W-:Y:S05]  /*84e0*/  BRA `(.L_x_12720) ;  /* 0x0000000000047947 */ /* 0x000fea0003800000 */
.L_x_12743:
[----:B------:R0:W5:Y:S02]  /*84f0*/  LDG.E.U16 R0, desc[UR36][R4.64] ;  /* 0x0000002404007981 */ /* 0x000164000c1e1500 */
.L_x_12720:
[----:B-----5:R-:W-:Y:S01]  /*8500*/  LOP3.LUT R17, R18, 0xffff, RZ, 0xc0, !PT ;  /* 0x0000ffff12117812 */ /* 0x020fe200078ec0ff */
[----:B------:R-:W-:Y:S01]  /*8510*/  VIADD R19, R19, 0x80 ;  /* 0x0000008013137836 */ /* 0x000fe20000000000 */
[----:B------:R-:W-:Y:S02]  /*8520*/  LOP3.LUT R16, R16, 0xffff, RZ, 0xc0, !PT ;  /* 0x0000ffff10107812 */ /* 0x000fe400078ec0ff */
[----:B01-3--:R-:W-:-:S07]  /*8530*/  LOP3.LUT R18, R0, 0xffff, RZ, 0xc0, !PT ;  /* 0x0000ffff00127812 */ /* 0x00bfce00078ec0ff */
.L_x_12648:
[----:B------:R-:W-:Y:S05]  /*8540*/  BSYNC.RECONVERGENT B6 ;  /* 0x0000000000067941 */ /* 0x000fea0003800200 */
.L_x_12647:
[----:B------:R-:W-:Y:S01]  /*8550*/  ISETP.GE.AND P0, PT, R19, R23, PT ;  /* 0x000000171300720c */ /* 0x000fe20003f06270 */
[----:B------:R-:W-:Y:S01]  /*8560*/  BSSY.RECONVERGENT B6, `(.L_x_12748) ;  /* 0x00002c4000067945 */ /* 0x000fe20003800200 */
[----:B------:R-:W-:Y:S02]  /*8570*/  IMAD.MOV.U32 R0, RZ, RZ, RZ ;  /* 0x000000ffff007224 */ /* 0x000fe400078e00ff */
[----:B------:R-:W-:Y:S02]  /*8580*/  IMAD.MOV.U32 R25, RZ, RZ, RZ ;  /* 0x000000ffff197224 */ /* 0x000fe400078e00ff */
[----:B------:R-:W-:-:S07]  /*8590*/  IMAD.MOV.U32 R3, RZ, RZ, RZ ;  /* 0x000000ffff037224 */ /* 0x000fce00078e00ff */
[----:B------:R-:W-:Y:S05]  /*85a0*/  @P0 BRA `(.L_x_12749) ;  /* 0x0000002800fc0947 */ /* 0x000fea0003800000 */
[----:B------:R-:W1:Y:S01]  /*85b0*/  S2R R6, SR_CTAID.X ;  /* 0x0000000000067919 */ /* 0x000e620000002500 */
[----:B0-234-:R-:W0:Y:S01]  /*85c0*/  LDC.64 R4, c[0x0][0x3a0] ;  /* 0x0000e800ff047b82 */ /* 0x01de220000000a00 */
[----:B------:R-:W2:Y:S01]  /*85d0*/  LDCU UR5, c[0x0][0x3c0] ;  /* 0x00007800ff0577ac */ /* 0x000ea20008000800 */
[----:B------:R-:W-:-:S04]  /*85e0*/  UPRMT UR4, UR39, 0x9910, URZ ;  /* 0x0000991027047896 */ /* 0x000fc800080000ff */
[----:B------:R-:W-:Y:S01]  /*85f0*/  UISETP.GT.AND UP0, UPT, UR4, 0x9, UPT ;  /* 0x000000090400788c */ /* 0x000fe2000bf04270 */
[----:B-1----:R-:W-:-:S04]  /*8600*/  IMAD R19, R6, 0x200, R19 ;  /* 0x0000020006137824 */ /* 0x002fc800078e0213 */
        /* <DEDUP_REMOVED lines=14> */
.L_x_12753:
[----:B------:R0:W5:Y:S01]  /*86f0*/  LDG.E.U8 R23, desc[UR36][R4.64] ;  /* 0x0000002404177981 */ /* 0x000162000c1e1100 */
[----:B------:R-:W-:Y:S05]  /*8700*/  BRA `(.L_x_12755) ;  /* 0x0000000c00507947 */ /* 0x000fea0003800000 */
.L_x_12752:
        /* <DEDUP_REMOVED lines=8> */
.L_x_12757:
[----:B------:R0:W5:Y:S01]  /*8790*/  LDG.E.U16 R23, desc[UR36][R4.64] ;  /* 0x0000002404177981 */ /* 0x000162000c1e1500 */
[----:B------:R-:W-:Y:S05]  /*87a0*/  BRA `(.L_x_12755) ;  /* 0x0000000c00287947 */ /* 0x000fea0003800000 */
.L_x_12756:
[----:B------:R0:W5:Y:S01]  /*87b0*/  LDG.E.U16 R23, desc[UR36][R4.64] ;  /* 0x0000002404177981 */ /* 0x000162000c1e1500 */
[----:B------:R-:W-:Y:S05]  /*87c0*/  BRA `(.L_x_12755) ;  /* 0x0000000c00207947 */ /* 0x000fea0003800000 */
.L_x_12751:
        /* <DEDUP_REMOVED lines=9> */
.L_x_12759:
[----:B------:R-:W2:Y:S02]  /*8860*/  LDG.E.U16 R0, desc[UR36][R4.64] ;  /* 0x0000002404007981 */ /* 0x000ea4000c1e1500 */
[----:B--2---:R-:W-:-:S06]  /*8870*/  HADD2.F32 R0, -RZ, R0.H0_H0 ;  /* 0x20000000ff007230 */ /* 0x004fcc0000004100 */
[----:B------:R-:W0:Y:S02]  /*8880*/  F2I.FTZ.TRUNC.NTZ R0, R0 ;  /* 0x0000000000007305 */ /* 0x000e24000021f100 */
[----:B0-----:R-:W-:Y:S01]  /*8890*/  PRMT R23, R0, 0x7610, R23 ;  /* 0x0000761000177816 */ /* 0x001fe20000000017 */
[----:B------:R-:W-:Y:S06]  /*88a0*/  BRA `(.L_x_12755) ;  /* 0x0000000800e87947 */ /* 0x000fec0003800000 */
.L_x_12758:
        /* <DEDUP_REMOVED lines=9> */
.L_x_12761:
[----:B------:R-:W2:Y:S02]  /*8940*/  LDG.E.U16 R4, desc[UR36][R4.64] ;  /* 0x0000002404047981 */ /* 0x000ea4000c1e1500 */
[----:B--2---:R-:W-:-:S06]  /*8950*/  HADD2.F32 R0, -RZ, R4.H0_H0 ;  /* 0x20000004ff007230 */ /* 0x004fcc0000004100 */
[----:B------:R-:W0:Y:S02]  /*8960*/  F2I.FTZ.TRUNC.NTZ R0, R0 ;  /* 0x0000000000007305 */ /* 0x000e24000021f100 */
[----:B0-----:R-:W-:Y:S01]  /*8970*/  PRMT R23, R0, 0x7610, R23 ;  /* 0x0000761000177816 */ /* 0x001fe20000000017 */
[----:B------:R-:W-:Y:S06]  /*8980*/  BRA `(.L_x_12755) ;  /* 0x0000000800b07947 */ /* 0x000fec0003800000 */
.L_x_12760:
[----:B------:R-:W2:Y:S02]  /*8990*/  LDG.E.64 R4, desc[UR36][R4.64] ;  /* 0x0000002404047981 */ /* 0x000ea4000c1e1b00 */
[----:B--2---:R0:W1:Y:S01]  /*89a0*/  F2I.F64.TRUNC R23, R4 ;  /* 0x0000000400177311 */ /* 0x004062000030d100 */
[----:B------:R-:W-:Y:S05]  /*89b0*/  BRA `(.L_x_12755) ;  /* 0x0000000800a47947 */ /* 0x000fea0003800000 */
.L_x_12750:
        /* <DEDUP_REMOVED lines=12> */
.L_x_12764:
[----:B------:R-:W2:Y:S02]  /*8a80*/  LDG.E.64 R4, desc[UR36][R4.64] ;  /* 0x0000002404047981 */ /* 0x000ea4000c1e1b00 */
[----:B--2---:R3:W4:Y:S01]  /*8a90*/  F2I.F64.TRUNC R23, R4 ;  /* 0x0000000400177311 */ /* 0x004722000030d100 */
[----:B------:R-:W-:Y:S05]  /*8aa0*/  BRA `(.L_x_12755) ;  /* 0x0000000800687947 */ /* 0x000fea0003800000 */
.L_x_12763:
        /* <DEDUP_REMOVED lines=27> */
.L_x_12766:
        /* <DEDUP_REMOVED lines=15> */
.L_x_12765:
[----:B------:R-:W2:Y:S02]  /*8d50*/  LDG.E.U16 R0, desc[UR36][R4.64] ;  /* 0x0000002404007981 */ /* 0x000ea4000c1e1500 */
[----:B--2---:R-:W-:-:S06]  /*8d60*/  IMAD.U32 R0, R0, 0x10000, RZ ;  /* 0x0001000000007824 */ /* 0x004fcc00078e00ff */
[----:B------:R-:W0:Y:S02]  /*8d70*/  F2I.FTZ.TRUNC.NTZ R0, R0 ;  /* 0x0000000000007305 */ /* 0x000e24000021f100 */
[----:B0-----:R-:W-:Y:S01]  /*8d80*/  PRMT R23, R0, 0x7610, R23 ;  /* 0x0000761000177816 */ /* 0x001fe20000000017 */
[----:B------:R-:W-:Y:S06]  /*8d90*/  BRA `(.L_x_12755) ;  /* 0x0000000400ac7947 */ /* 0x000fec0003800000 */
.L_x_12762:
        /* <DEDUP_REMOVED lines=10> */
.L_x_12769:
        /* <DEDUP_REMOVED lines=21> */
.L_x_12773:
[----:B------:R-:W-:Y:S05]  /*8f90*/  BSYNC.RECONVERGENT B1 ;  /* 0x0000000000017941 */ /* 0x000fea0003800200 */
.L_x_12772:
[----:B------:R-:W-:Y:S01]  /*8fa0*/  IMAD.SHL.U32 R0, R0, 0x100000, RZ ;  /* 0x0010000000007824 */ /* 0x000fe200078e00ff */
[----:B------:R-:W-:-:S04]  /*8fb0*/  LEA R3, R3, 0x3b800000, 0x17 ;  /* 0x3b80000003037811 */ /* 0x000fc800078eb8ff */
[----:B------:R-:W-:-:S07]  /*8fc0*/  LOP3.LUT R0, R3, R0, R7, 0xfe, !PT ;  /* 0x0000000003007212 */ /* 0x000fce00078efe07 */
.L_x_12771:
[----:B------:R-:W-:Y:S05]  /*8fd0*/  BSYNC.RECONVERGENT B0 ;  /* 0x0000000000007941 */ /* 0x000fea0003800200 */
.L_x_12770:
[----:B------:R-:W0:Y:S02]  /*8fe0*/  F2I.FTZ.TRUNC.NTZ R0, R0 ;  /* 0x0000000000007305 */ /* 0x000e24000021f100 */
[----:B0-----:R-:W-:Y:S01]  /*8ff0*/  PRMT R23, R0, 0x7610, R23 ;  /* 0x0000761000177816 */ /* 0x001fe20000000017 */
[----:B------:R-:W-:Y:S06]  /*9000*/  BRA `(.L_x_12755) ;  /* 0x0000000400107947 */ /* 0x000fec0003800000 */
.L_x_12768:
        /* <DEDUP_REMOVED lines=21> */
.L_x_12777:
[----:B------:R-:W-:Y:S05]  /*9160*/  BSYNC.RECONVERGENT B1 ;  /* 0x0000000000017941 */ /* 0x000fea0003800200 */
.L_x_12776:
[----:B------:R-:W-:Y:S01]  /*9170*/  IMAD.SHL.U32 R0, R0, 0x200000, RZ ;  /* 0x0020000000007824 */ /* 0x000fe200078e00ff */
[----:B------:R-:W-:-:S04]  /*9180*/  LEA R3, R3, 0x37800000, 0x17 ;  /* 0x3780000003037811 */ /* 0x000fc800078eb8ff */
[----:B------:R-:W-:-:S07]  /*9190*/  LOP3.LUT R0, R3, R0, R7, 0xfe, !PT ;  /* 0x0000000003007212 */ /* 0x000fce00078efe07 */
.L_x_12775:
[----:B------:R-:W-:Y:S05]  /*91a0*/  BSYNC.RECONVERGENT B0 ;  /* 0x0000000000007941 */ /* 0x000fea0003800200 */
.L_x_12774:
[----:B------:R-:W0:Y:S02]  /*91b0*/  F2I.FTZ.TRUNC.NTZ R0, R0 ;  /* 0x0000000000007305 */ /* 0x000e24000021f100 */
[----:B0-----:R-:W-:Y:S01]  /*91c0*/  PRMT R23, R0, 0x7610, R23 ;  /* 0x0000761000177816 */ /* 0x001fe20000000017 */
[----:B------:R-:W-:Y:S06]  /*91d0*/  BRA `(.L_x_12755) ;  /* 0x00000000009c7947 */ /* 0x000fec0003800000 */
.L_x_12767:
        /* <DEDUP_REMOVED lines=14> */
.L_x_12781:
[----:B------:R-:W-:Y:S05]  /*92c0*/  BSYNC.RECONVERGENT B0 ;  /* 0x0000000000007941 */ /* 0x000fea0003800200 */
.L_x_12780:
[----:B------:R-:W0:Y:S02]  /*92d0*/  F2I.FTZ.TRUNC.NTZ R0, R0 ;  /* 0x0000000000007305 */ /* 0x000e24000021f100 */
[----:B0-----:R-:W-:Y:S01]  /*92e0*/  PRMT R23, R0, 0x7610, R23 ;  /* 0x0000761000177816 */ /* 0x001fe20000000017 */
[----:B------:R-:W-:Y:S06]  /*92f0*/  BRA `(.L_x_12755) ;  /* 0x0000000000547947 */ /* 0x000fec0003800000 */
.L_x_12754:
        /* <DEDUP_REMOVED lines=16> */
.L_x_12782:
[----:B------:R-:W-:Y:S01]  /*9400*/  PRMT R23, RZ, 0x7610, R23 ;  /* 0x00007610ff177816 */ /* 0x000fe20000000017 */
[----:B------:R-:W-:Y:S06]  /*9410*/  BRA `(.L_x_12755) ;  /* 0x00000000000c7947 */ /* 0x000fec0003800000 */
.L_x_12779:
[----:B------:R2:W5:Y:S01]  /*9420*/  LDG.E.U16 R23, desc[UR36][R4.64] ;  /* 0x0000002404177981 */ /* 0x000562000c1e1500 */
[----:B------:R-:W-:Y:S05]  /*9430*/  BRA `(.L_x_12755) ;  /* 0x0000000000047947 */ /* 0x000fea0003800000 */
.L_x_12778:
[----:B------:R1:W5:Y:S02]  /*9440*/  LDG.E.U16 R23, desc[UR36][R4.64] ;  /* 0x0000002404177981 */ /* 0x000364000c1e1500 */
.L_x_12755:
[----:B------:R-:W4:Y:S01]  /*9450*/  LDCU.U8 UR6, c[0x0][0x3bd] ;  /* 0x000077a0ff0677ac */ /* 0x000f220008000000 */
[----:B0123--:R-:W0:Y:S01]  /*9460*/  LDC.64 R4, c[0x0][0x3a8] ;  /* 0x0000ea00ff047b82 */ /* 0x00fe220000000a00 */
        /* <DEDUP_REMOVED lines=17> */
.L_x_12786:
[----:B------:R4:W5:Y:S01]  /*9580*/  LDG.E.U8 R25, desc[UR36][R4.64] ;  /* 0x0000002404197981 */ /* 0x000962000c1e1100 */
[----:B------:R-:W-:Y:S05]  /*9590*/  BRA `(.L_x_12788) ;  /* 0x0000000c00507947 */ /* 0x000fea0003800000 */
.L_x_12785:
        /* <DEDUP_REMOVED lines=8> */
.L_x_12790:
[----:B------:R2:W5:Y:S01]  /*9620*/  LDG.E.U16 R25, desc[UR36][R4.64] ;  /* 0x0000002404197981 */ /* 0x000562000c1e1500 */
[----:B------:R-:W-:Y:S05]  /*9630*/  BRA `(.L_x_12788) ;  /* 0x0000000c00287947 */ /* 0x000fea0003800000 */
.L_x_12789:
[----:B------:R0:W5:Y:S01]  /*9640*/  LDG.E.U16 R25, desc[UR36][R4.64] ;  /* 0x0000002404197981 */ /* 0x000162000c1e1500 */
[----:B------:R-:W-:Y:S05]  /*9650*/  BRA `(.L_x_12788) ;  /* 0x0000000c00207947 */ /* 0x000fea0003800000 */
.L_x_12784:
        /* <DEDUP_REMOVED lines=9> */
.L_x_12792:
[----:B------:R-:W2:Y:S02]  /*96f0*/  LDG.E.U16 R0, desc[UR36][R4.64] ;  /* 0x0000002404007981 */ /* 0x000ea4000c1e1500 */
[----:B--2---:R-:W-:-:S06]  /*9700*/  HADD2.F32 R0, -RZ, R0.H0_H0 ;  /* 0x20000000ff007230 */ /* 0x004fcc0000004100 */
[----:B------:R-:W0:Y:S02]  /*9710*/  F2I.FTZ.TRUNC.NTZ R0, R0 ;  /* 0x0000000000007305 */ /* 0x000e24000021f100 */
[----:B0-----:R-:W-:Y:S01]  /*9720*/  PRMT R25, R0, 0x7610, R25 ;  /* 0x0000761000197816 */ /* 0x001fe20000000019 */
[----:B------:R-:W-:Y:S06]  /*9730*/  BRA `(.L_x_12788) ;  /* 0x0000000800e87947 */ /* 0x000fec0003800000 */
.L_x_12791:
        /* <DEDUP_REMOVED lines=9> */
.L_x_12794:
[----:B------:R-:W2:Y:S02]  /*97d0*/  LDG.E.U16 R4, desc[UR36][R4.64] ;  /* 0x0000002404047981 */ /* 0x000ea4000c1e1500 */
[----:B--2---:R-:W-:-:S06]  /*97e0*/  HADD2.F32 R0, -RZ, R4.H0_H0 ;  /* 0x20000004ff007230 */ /* 0x004fcc0000004100 */
[----:B------:R-:W0:Y:S02]  /*97f0*/  F2I.FTZ.TRUNC.NTZ R0, R0 ;  /* 0x0000000000007305 */ /* 0x000e24000021f100 */
[----:B0-----:R-:W-:Y:S01]  /*9800*/  PRMT R25, R0, 0x7610, R25 ;  /* 0x0000761000197816 */ /* 0x001fe20000000019 */
[----:B------:R-:W-:Y:S06]  /*9810*/  BRA `(.L_x_12788) ;  /* 0x0000000800b07947 */ /* 0x000fec0003800000 */
.L_x_12793:
[----:B------:R-:W2:Y:S02]  /*9820*/  LDG.E.64 R4, desc[UR36][R4.64] ;  /* 0x0000002404047981 */ /* 0x000ea4000c1e1b00 */
[----:B--2---:R0:W1:Y:S01]  /*9830*/  F2I.F64.TRUNC R25, R4 ;  /* 0x0000000400197311 */ /* 0x004062000030d100 */
[----:B------:R-:W-:Y:S05]  /*9840*/  BRA `(.L_x_12788) ;  /* 0x0000000800a47947 */ /* 0x000fea0003800000 */
.L_x_12783:
        /* <DEDUP_REMOVED lines=12> */
.L_x_12797:
[----:B------:R-:W2:Y:S02]  /*9910*/  LDG.E.64 R4, desc[UR36][R4.64] ;  /* 0x0000002404047981 */ /* 0x000ea4000c1e1b00 */
[----:B--2---:R0:W1:Y:S01]  /*9920*/  F2I.F64.TRUNC R25, R4 ;  /* 0x0000000400197311 */ /* 0x004062000030d100 */
[----:B------:R-:W-:Y:S05]  /*9930*/  BRA `(.L_x_12788) ;  /* 0x0000000800687947 */ /* 0x000fea0003800000 */
.L_x_12796:
        /* <DEDUP_REMOVED lines=27> */
.L_x_12799:
        /* <DEDUP_REMOVED lines=15> */
.L_x_12798:
[----:B------:R-:W2:Y:S02]  /*9be0*/  LDG.E.U16 R0, desc[UR36][R4.64] ;  /* 0x0000002404007981 */ /* 0x000ea4000c1e1500 */
[----:B--2---:R-:W-:-:S06]  /*9bf0*/  IMAD.U32 R0, R0, 0x10000, RZ ;  /* 0x0001000000007824 */ /* 0x004fcc00078e00ff */
[----:B------:R-:W0:Y:S02]  /*9c00*/  F2I.FTZ.TRUNC.NTZ R0, R0 ;  /* 0x0000000000007305 */ /* 0x000e24000021f100 */
[----:B0-----:R-:W-:Y:S01]  /*9c10*/  PRMT R25, R0, 0x7610, R25 ;  /* 0x0000761000197816 */ /* 0x001fe20000000019 */
[----:B------:R-:W-:Y:S06]  /*9c20*/  BRA `(.L_x_12788) ;  /* 0x0000000400ac7947 */ /* 0x000fec0003800000 */
.L_x_12795:
        /* <DEDUP_REMOVED lines=10> */
.L_x_12802:
        /* <DEDUP_REMOVED lines=21> */
.L_x_12806:
[----:B------:R-:W-:Y:S05]  /*9e20*/  BSYNC.RECONVERGENT B1 ;  /* 0x0000000000017941 */ /* 0x000fea0003800200 */
.L_x_12805:
[----:B------:R-:W-:Y:S01]  /*9e30*/  IMAD.SHL.U32 R0, R0, 0x100000, RZ ;  /* 0x0010000000007824 */ /* 0x000fe200078e00ff */
[----:B------:R-:W-:-:S04]  /*9e40*/  LEA R3, R3, 0x3b800000, 0x17 ;  /* 0x3b80000003037811 */ /* 0x000fc800078eb8ff */
[----:B------:R-:W-:-:S07]  /*9e50*/  LOP3.LUT R0, R3, R0, R7, 0xfe, !PT ;  /* 0x0000000003007212 */ /* 0x000fce00078efe07 */
.L_x_12804:
[----:B------:R-:W-:Y:S05]  /*9e60*/  BSYNC.RECONVERGENT B0 ;  /* 0x0000000000007941 */ /* 0x000fea0003800200 */
.L_x_12803:
[----:B------:R-:W0:Y:S02]  /*9e70*/  F2I.FTZ.TRUNC.NTZ R0, R0 ;  /* 0x0000000000007305 */ /* 0x000e24000021f100 */
[----:B0-----:R-:W-:Y:S01]  /*9e80*/  PRMT R25, R0, 0x7610, R25 ;  /* 0x0000761000197816 */ /* 0x001fe20000000019 */
[----:B------:R-:W-:Y:S06]  /*9e90*/  BRA `(.L_x_12788) ;  /* 0x0000000400107947 */ /* 0x000fec0003800000 */
.L_x_12801:
        /* <DEDUP_REMOVED lines=21> */
.L_x_12810:
[----:B------:R-:W-:Y:S05]  /*9ff0*/  BSYNC.RECONVERGENT B1 ;  /* 0x0000000000017941 */ /* 0x000fea0003800200 */
.L_x_12809:
[----:B------:R-:W-:Y:S01]  /*a000*/  IMAD.SHL.U32 R0, R0, 0x200000, RZ ;  /* 0x0020000000007824 */ /* 0x000fe200078e00ff */
[----:B------:R-:W-:-:S04]  /*a010*/  LEA R3, R3, 0x37800000, 0x17 ;  /* 0x3780000003037811 */ /* 0x000fc800078eb8ff */
[----:B------:R-:W-:-:S07]  /*a020*/  LOP3.LUT R0, R3, R0, R7, 0xfe, !PT ;  /* 0x0000000003007212 */ /* 0x000fce00078efe07 */
.L_x_12808:
[----:B------:R-:W-:Y:S05]  /*a030*/  BSYNC.RECONVERGENT B0 ;  /* 0x0000000000007941 */ /* 0x000fea0003800200 */
.L_x_12807:
[----:B------:R-:W0:Y:S02]  /*a040*/  F2I.FTZ.TRUNC.NTZ R0, R0 ;  /* 0x0000000000007305 */ /* 0x000e24000021f100 */
[----:B0-----:R-:W-:Y:S01]  /*a050*/  PRMT R25, R0, 0x7610, R25 ;  /* 0x0000761000197816 */ /* 0x001fe20000000019 */
[----:B------:R-:W-:Y:S06]  /*a060*/  BRA `(.L_x_12788) ;  /* 0x00000000009c7947 */ /* 0x000fec0003800000 */
.L_x_12800:
        /* <DEDUP_REMOVED lines=14> */
.L_x_12814:
[----:B------:R-:W-:Y:S05]  /*a150*/  BSYNC.RECONVERGENT B0 ;  /* 0x0000000000007941 */ /* 0x000fea0003800200 */
.L_x_12813:
[----:B------:R-:W0:Y:S02]  /*a160*/  F2I.FTZ.TRUNC.NTZ R0, R0 ;  /* 0x0000000000007305 */ /* 0x000e24000021f100 */
[----:B0-----:R-:W-:Y:S01]  /*a170*/  PRMT R25, R0, 0x7610, R25 ;  /* 0x0000761000197816 */ /* 0x001fe20000000019 */
[----:B------:R-:W-:Y:S06]  /*a180*/  BRA `(.L_x_12788) ;  /* 0x0000000000547947 */ /* 0x000fec0003800000 */
.L_x_12787:
        /* <DEDUP_REMOVED lines=16> */
.L_x_12815:
[----:B------:R-:W-:Y:S01]  /*a290*/  PRMT R25, RZ, 0x7610, R25 ;  /* 0x00007610ff197816 */ /* 0x000fe20000000019 */
[----:B------:R-:W-:Y:S06]  /*a2a0*/  BRA `(.L_x_12788) ;  /* 0x00000000000c7947 */ /* 0x000fec0003800000 */
.L_x_12812:
[----:B------:R0:W5:Y:S01]  /*a2b0*/  LDG.E.U16 R25, desc[UR36][R4.64] ;  /* 0x0000002404197981 */ /* 0x000162000c1e1500 */
[----:B------:R-:W-:Y:S05]  /*a2c0*/  BRA `(.L_x_12788) ;  /* 0x0000000000047947 */ /* 0x000fea0003800000 */
.L_x_12811:
[----:B------:R0:W5:Y:S02]  /*a2d0*/  LDG.E.U16 R25, desc[UR36][R4.64] ;  /* 0x0000002404197981 */ /* 0x000164000c1e1500 */
.L_x_12788:
        /* <DEDUP_REMOVED lines=19> */
.L_x_12819:
[----:B------:R1:W5:Y:S01]  /*a410*/  LDG.E.U8 R3, desc[UR36][R4.64] ;  /* 0x0000002404037981 */ /* 0x000362000c1e1100 */
[----:B------:R-:W-:Y:S05]  /*a420*/  BRA `(.L_x_12821) ;  /* 0x0000000c00507947 */ /* 0x000fea0003800000 */
.L_x_12818:
        /* <DEDUP_REMOVED lines=8> */
.L_x_12823:
[----:B------:R3:W5:Y:S01]  /*a4b0*/  LDG.E.U16 R3, desc[UR36][R4.64] ;  /* 0x0000002404037981 */ /* 0x000762000c1e1500 */
[----:B------:R-:W-:Y:S05]  /*a4c0*/  BRA `(.L_x_12821) ;  /* 0x0000000c00287947 */ /* 0x000fea0003800000 */
.L_x_12822:
[----:B------:R2:W5:Y:S01]  /*a4d0*/  LDG.E.U16 R3, desc[UR36][R4.64] ;  /* 0x0000002404037981 */ /* 0x000562000c1e1500 */
[----:B------:R-:W-:Y:S05]  /*a4e0*/  BRA `(.L_x_12821) ;  /* 0x0000000c00207947 */ /* 0x000fea0003800000 */
.L_x_12817:
        /* <DEDUP_REMOVED lines=9> */
.L_x_12825:
[----:B------:R-:W2:Y:S02]  /*a580*/  LDG.E.U16 R0, desc[UR36][R4.64] ;  /* 0x0000002404007981 */ /* 0x000ea4000c1e1500 */
[----:B--2---:R-:W-:-:S06]  /*a590*/  HADD2.F32 R0, -RZ, R0.H0_H0 ;  /* 0x20000000ff007230 */ /* 0x004fcc0000004100 */
[----:B------:R-:W0:Y:S02]  /*a5a0*/  F2I.FTZ.TRUNC.NTZ R0, R0 ;  /* 0x0000000000007305 */ /* 0x000e24000021f100 */
[----:B0-----:R-:W-:Y:S01]  /*a5b0*/  PRMT R3, R0, 0x7610, R3 ;  /* 0x0000761000037816 */ /* 0x001fe20000000003 */
[----:B------:R-:W-:Y:S06]  /*a5c0*/  BRA `(.L_x_12821) ;  /* 0x0000000800e87947 */ /* 0x000fec0003800000 */
.L_x_12824:
        /* <DEDUP_REMOVED lines=9> */
.L_x_12827:
[----:B------:R-:W2:Y:S02]  /*a660*/  LDG.E.U16 R4, desc[UR36][R4.64] ;  /* 0x0000002404047981 */ /* 0x000ea4000c1e1500 */
[----:B--2---:R-:W-:-:S06]  /*a670*/  HADD2.F32 R0, -RZ, R4.H0_H0 ;  /* 0x20000004ff007230 */ /* 0x004fcc0000004100 */
[----:B------:R-:W0:Y:S02]  /*a680*/  F2I.FTZ.TRUNC.NTZ R0, R0 ;  /* 0x0000000000007305 */ /* 0x000e24000021f100 */
[----:B0-----:R-:W-:Y:S01]  /*a690*/  PRMT R3, R0, 0x7610, R3 ;  /* 0x0000761000037816 */ /* 0x001fe20000000003 */
[----:B------:R-:W-:Y:S06]  /*a6a0*/  BRA `(.L_x_12821) ;  /* 0x0000000800b07947 */ /* 0x000fec0003800000 */
.L_x_12826:
[----:B------:R-:W2:Y:S02]  /*a6b0*/  LDG.E.64 R4, desc[UR36][R4.64] ;  /* 0x0000002404047981 */ /* 0x000ea4000c1e1b00 */
[----:B--2---:R0:W1:Y:S01]  /*a6c0*/  F2I.F64.TRUNC R3, R4 ;  /* 0x0000000400037311 */ /* 0x004062000030d100 */
[----:B------:R-:W-:Y:S05]  /*a6d0*/  BRA `(.L_x_12821) ;  /* 0x0000000800a47947 */ /* 0x000fea0003800000 */
.L_x_12816:
        /* <DEDUP_REMOVED lines=12> */
.L_x_12830:
[----:B------:R-:W2:Y:S02]  /*a7a0*/  LDG.E.64 R4, desc[UR36][R4.64] ;  /* 0x0000002404047981 */ /* 0x000ea4000c1e1b00 */
[----:B--2---:R0:W1:Y:S01]  /*a7b0*/  F2I.F64.TRUNC R3, R4 ;  /* 0x0000000400037311 */ /* 0x004062000030d100 */
[----:B------:R-:W-:Y:S05]  /*a7c0*/  BRA `(.L_x_12821) ;  /* 0x0000000800687947 */ /* 0x000fea0003800000 */
.L_x_12829:
        /* <DEDUP_REMOVED lines=27> */
.L_x_12832:
        /* <DEDUP_REMOVED lines=15> */
.L_x_12831:
[----:B------:R-:W2:Y:S02]  /*aa70*/  LDG.E.U16 R0, desc[UR36][R4.64] ;  /* 0x0000002404007981 */ /* 0x000ea4000c1e1500 */
[----:B--2---:R-:W-:-:S06]  /*aa80*/  IMAD.U32 R0, R0, 0x10000, RZ ;  /* 0x0001000000007824 */ /* 0x004fcc00078e00ff */
[----:B------:R-:W0:Y:S02]  /*aa90*/  F2I.FTZ.TRUNC.NTZ R0, R0 ;  /* 0x0000000000007305 */ /* 0x000e24000021f100 */
[----:B0-----:R-:W-:Y:S01]  /*aaa0*/  PRMT R3, R0, 0x7610, R3 ;  /* 0x0000761000037816 */ /* 0x001fe20000000003 */
[----:B------:R-:W-:Y:S06]  /*aab0*/  BRA `(.L_x_12821) ;  /* 0x0000000400ac7947 */ /* 0x000fec0003800000 */
.L_x_12828:
        /* <DEDUP_REMOVED lines=10> */
.L_x_12835:
        /* <DEDUP_REMOVED lines=21> */
.L_x_12839:
[----:B------:R-:W-:Y:S05]  /*acb0*/  BSYNC.RECONVERGENT B1 ;  /* 0x0000000000017941 */ /* 0x000fea0003800200 */
.L_x_12838:
[----:B------:R-:W-:Y:S01]  /*acc0*/  IMAD.SHL.U32 R0, R0, 0x100000, RZ ;  /* 0x0010000000007824 */ /* 0x000fe200078e00ff */
[----:B------:R-:W-:-:S04]  /*acd0*/  LEA R3, R3, 0x3b800000, 0x17 ;  /* 0x3b80000003037811 */ /* 0x000fc800078eb8ff */
[----:B------:R-:W-:-:S07]  /*ace0*/  LOP3.LUT R0, R3, R0, R7, 0xfe, !PT ;  /* 0x0000000003007212 */ /* 0x000fce00078efe07 */
.L_x_12837:
[----:B------:R-:W-:Y:S05]  /*acf0*/  BSYNC.RECONVERGENT B0 ;  /* 0x0000000000007941 */ /* 0x000fea0003800200 */
.L_x_12836:
[----:B------:R-:W0:Y:S02]  /*ad00*/  F2I.FTZ.TRUNC.NTZ R0, R0 ;  /* 0x0000000000007305 */ /* 0x000e24000021f100 */
[----:B0-----:R-:W-:Y:S01]  /*ad10*/  PRMT R3, R0, 0x7610, R3 ;  /* 0x0000761000037816 */ /* 0x001fe20000000003 */
[----:B------:R-:W-:Y:S06]  /*ad20*/  BRA `(.L_x_12821) ;  /* 0x0000000400107947 */ /* 0x000fec0003800000 */
.L_x_12834:
        /* <DEDUP_REMOVED lines=21> */
.L_x_12843:
[----:B------:R-:W-:Y:S05]  /*ae80*/  BSYNC.RECONVERGENT B1 ;  /* 0x0000000000017941 */ /* 0x000fea0003800200 */
.L_x_12842:
[----:B------:R-:W-:Y:S01]  /*ae90*/  IMAD.SHL.U32 R0, R0, 0x200000, RZ ;  /* 0x0020000000007824 */ /* 0x000fe200078e00ff */
[----:B------:R-:W-:-:S04]  /*aea0*/  LEA R3, R3, 0x37800000, 0x17 ;  /* 0x3780000003037811 */ /* 0x000fc800078eb8ff */
[----:B------:R-:W-:-:S07]  /*aeb0*/  LOP3.LUT R0, R3, R0, R7, 0xfe, !PT ;  /* 0x0000000003007212 */ /* 0x000fce00078efe07 */
.L_x_12841:
[----:B------:R-:W-:Y:S05]  /*aec0*/  BSYNC.RECONVERGENT B0 ;  /* 0x0000000000007941 */ /* 0x000fea0003800200 */
.L_x_12840:
[----:B------:R-:W0:Y:S02]  /*aed0*/  F2I.FTZ.TRUNC.NTZ R0, R0 ;  /* 0x0000000000007305 */ /* 0x000e24000021f100 */
[----:B0-----:R-:W-:Y:S01]  /*aee0*/  PRMT R3, R0, 0x7610, R3 ;  /* 0x0000761000037816 */ /* 0x001fe20000000003 */
[----:B------:R-:W-:Y:S06]  /*aef0*/  BRA `(.L_x_12821) ;  /* 0x00000000009c7947 */ /* 0x000fec0003800000 */
.L_x_12833:
        /* <DEDUP_REMOVED lines=14> */
.L_x_12847:
[----:B------:R-:W-:Y:S05]  /*afe0*/  BSYNC.RECONVERGENT B0 ;  /* 0x0000000000007941 */ /* 0x000fea0003800200 */
.L_x_12846:
[----:B------:R-:W0:Y:S02]  /*aff0*/  F2I.FTZ.TRUNC.NTZ R0, R0 ;  /* 0x0000000000007305 */ /* 0x000e24000021f100 */
[----:B0-----:R-:W-:Y:S01]  /*b000*/  PRMT R3, R0, 0x7610, R3 ;  /* 0x0000761000037816 */ /* 0x001fe20000000003 */
[----:B------:R-:W-:Y:S06]  /*b010*/  BRA `(.L_x_12821) ;  /* 0x0000000000547947 */ /* 0x000fec0003800000 */
.L_x_12820:
        /* <DEDUP_REMOVED lines=16> */
.L_x_12848:
[----:B------:R-:W-:Y:S01]  /*b120*/  PRMT R3, RZ, 0x7610, R3 ;  /* 0x00007610ff037816 */ /* 0x000fe20000000003 */
[----:B------:R-:W-:Y:S06]  /*b130*/  BRA `(.L_x_12821) ;  /* 0x00000000000c7947 */ /* 0x000fec0003800000 */
.L_x_12845:
[----:B------:R0:W5:Y:S01]  /*b140*/  LDG.E.U16 R3, desc[UR36][R4.64] ;  /* 0x0000002404037981 */ /* 0x000162000c1e1500 */
[----:B------:R-:W-:Y:S05]  /*b150*/  BRA `(.L_x_12821) ;  /* 0x0000000000047947 */ /* 0x000fea0003800000 */
.L_x_12844:
[----:B------:R0:W5:Y:S02]  /*b160*/  LDG.E.U16 R3, desc[UR36][R4.64] ;  /* 0x0000002404037981 */ /* 0x000164000c1e1500 */
.L_x_12821:
[----:B-----5:R-:W-:Y:S02]  /*b170*/  LOP3.LUT R0, R23, 0xffff, RZ, 0xc0, !PT ;  /* 0x0000ffff17007812 */ /* 0x020fe400078ec0ff */
[----:B------:R-:W-:Y:S02]  /*b180*/  LOP3.LUT R25, R25, 0xffff, RZ, 0xc0, !PT ;  /* 0x0000ffff19197812 */ /* 0x000fe400078ec0ff */
[----:B-1----:R-:W-:-:S07]  /*b190*/  LOP3.LUT R3, R3, 0xffff, RZ, 0xc0, !PT ;  /* 0x0000ffff03037812 */ /* 0x002fce00078ec0ff */
.L_x_12749:
[----:B------:R-:W-:Y:S05]  /*b1a0*/  BSYNC.RECONVERGENT B6 ;  /* 0x0000000000067941 */ /* 0x000fea0003800200 */
.L_x_12748:
[----:B0-234-:R-:W0:Y:S01]  /*b1b0*/  S2R R4, SR_CTAID.X ;  /* 0x0000000000047919 */ /* 0x01de220000002500 */
[----:B------:R-:W0:Y:S01]  /*b1c0*/  LDC R19, c[0x0][0x380] ;  /* 0x0000e000ff137b82 */ /* 0x000e220000000800 */
[----:B------:R-:W1:Y:S01]  /*b1d0*/  LDCU UR4, c[0x0][0x388] ;  /* 0x00007100ff0477ac */ /* 0x000e620008000800 */
[----:B------:R-:W-:Y:S04]  /*b1e0*/  BSSY.RECONVERGENT B7, `(.L_x_12849) ;  /* 0x00002f2000077945 */ /* 0x000fe80003800200 */
[----:B------:R-:W-:Y:S01]  /*b1f0*/  BSSY.RELIABLE B6, `(.L_x_12850) ;  /* 0x0000205000067945 */ /* 0x000fe20003800100 */
[----:B------:R-:W2:Y:S01]  /*b200*/  LDCU.U16 UR5, c[0x0][0x38a] ;  /* 0x00007140ff0577ac */ /* 0x000ea20008000400 */
[----:B------:R-:W3:Y:S01]  /*b210*/  LDC.U8 R23, c[0x0][0x3cc] ;  /* 0x0000f300ff177b82 */ /* 0x000ee20000000000 */
[----:B-1----:R-:W-:Y:S01]  /*b220*/  ULOP3.LUT UR4, UR4, 0xffff, URZ, 0xc0, !UPT ;  /* 0x0000ffff04047892 */ /* 0x002fe2000f8ec0ff */
[----:B--2---:R-:W-:-:S02]  /*b230*/  IMAD R28, R28, UR5, RZ ;  /* 0x000000051c1c7c24 */ /* 0x004fc4000f8e02ff */
[----:B------:R-:W-:Y:S02]  /*b240*/  IMAD R24, R24, UR5, RZ ;  /* 0x0000000518187c24 */ /* 0x000fe4000f8e02ff */
[----:B------:R-:W-:Y:S02]  /*b250*/  IMAD R17, R17, UR5, RZ ;  /* 0x0000000511117c24 */ /* 0x000fe4000f8e02ff */
[----:B------:R-:W-:Y:S02]  /*b260*/  IMAD R25, R25, UR5, RZ ;  /* 0x0000000519197c24 */ /* 0x000fe4000f8e02ff */
[----:B0-----:R-:W-:Y:S02]  /*b270*/  IMAD R19, R4, -0x200, R19 ;  /* 0xfffffe0004137824 */ /* 0x001fe400078e0213 */
[----:B------:R-:W-:Y:S02]  /*b280*/  IMAD R4, R29, UR4, RZ ;  /* 0x000000041d047c24 */ /* 0x000fe4000f8e02ff */
[----:B------:R-:W-:Y:S01]  /*b290*/  IMAD R5, R26, UR4, RZ ;  /* 0x000000041a057c24 */ /* 0x000fe2000f8e02ff */
[----:B------:R-:W-:Y:S01]  /*b2a0*/  ISETP.GE.AND P0, PT, R2, R19, PT ;  /* 0x000000130200720c */ /* 0x000fe20003f06270 */
[----:B------:R-:W-:-:S02]  /*b2b0*/  IMAD R7, R16, UR4, RZ ;  /* 0x0000000410077c24 */ /* 0x000fc4000f8e02ff */
[----:B------:R-:W-:Y:S02]  /*b2c0*/  IMAD R0, R0, UR4, RZ ;  /* 0x0000000400007c24 */ /* 0x000fe4000f8e02ff */
[----:B------:R-:W-:Y:S02]  /*b2d0*/  IMAD R27, R28, R27, R4 ;  /* 0x0000001b1c1b7224 */ /* 0x000fe400078e0204 */
[----:B------:R-:W-:Y:S02]  /*b2e0*/  IMAD R22, R24, R22, R5 ;  /* 0x0000001618167224 */ /* 0x000fe400078e0205 */
[----:B------:R-:W-:Y:S02]  /*b2f0*/  IMAD R18, R17, R18, R7 ;  /* 0x0000001211127224 */ /* 0x000fe400078e0207 */
[----:B------:R-:W-:Y:S02]  /*b300*/  IMAD R16, R25, R3, R0 ;  /* 0x0000000319107224 */ /* 0x000fe400078e0200 */
[----:B---3--:R-:W-:Y:S05]  /*b310*/  @P0 BRA `(.L_x_12851) ;  /* 0x0000001c00bc0947 */ /* 0x008fea0003800000 */
[----:B------:R-:W0:Y:S01]  /*b320*/  S2R R29, SR_CTAID.X ;  /* 0x00000000001d7919 */ /* 0x000e220000002500 */
[----:B------:R-:W1:Y:S01]  /*b330*/  LDCU UR4, c[0x0][0x3d0] ;  /* 0x00007a00ff0477ac */ /* 0x000e620008000800 */
[----:B------:R-:W2:Y:S01]  /*b340*/  LDC.64 R8, c[0x0][0x398] ;  /* 0x0000e600ff087b82 */ /* 0x000ea20000000a00 */
[----:B------:R-:W-:Y:S01]  /*b350*/  PRMT R4, R23, 0x9910, RZ ;  /* 0x0000991017047816 */ /* 0x000fe200000000ff */
[----:B------:R-:W-:Y:S02]  /*b360*/  VIADD R17, R2, 0x80 ;  /* 0x0000008002117836 */ /* 0x000fe40000000000 */
[----:B0-----:R-:W-:-:S04]  /*b370*/  IMAD R0, R29, 0x200, R2 ;  /* 0x000002001d007824 */ /* 0x001fc800078e0202 */
[----:B-1----:R-:W-:Y:S02]  /*b380*/  IMAD R3, R0, UR4, RZ ;  /* 0x0000000400037c24 */ /* 0x002fe4000f8e02ff */
[----:B------:R-:W-:-:S03]  /*b390*/  IMAD.MOV.U32 R0, RZ, RZ, R4 ;  /* 0x000000ffff007224 */ /* 0x000fc600078e0004 */
[----:B--2---:R-:W-:Y:S02]  /*b3a0*/  IADD3 R8, P1, PT, R3, R8, RZ ;  /* 0x0000000803087210 */ /* 0x004fe40007f3e0ff */
        /* <DEDUP_REMOVED lines=11> */
[----:B------:R0:W-:Y:S01]  /*b460*/  STG.E.U8 desc[UR36][R8.64], R27 ;  /* 0x0000001b08007986 */ /* 0x0001e2000c101124 */
[----:B------:R-:W-:Y:S01]  /*b470*/  IMAD.MOV.U32 R2, RZ, RZ, R17 ;  /* 0x000000ffff027224 */ /* 0x000fe200078e0011 */
[----:B------:R-:W-:Y:S06]  /*b480*/  BRA `(.L_x_12857) ;  /* 0x0000000c00ac7947 */ /* 0x000fec0003800000 */
.L_x_12855:
[----:B------:R1:W-:Y:S01]  /*b490*/  STG.E.U8 desc[UR36][R8.64], R27 ;  /* 0x0000001b08007986 */ /* 0x0003e2000c101124 */
[----:B------:R-:W-:Y:S01]  /*b4a0*/  IMAD.MOV.U32 R2, RZ, RZ, R17 ;  /* 0x000000ffff027224 */ /* 0x000fe200078e0011 */
[----:B------:R-:W-:Y:S06]  /*b4b0*/  BRA `(.L_x_12857) ;  /* 0x0000000c00a07947 */ /* 0x000fec0003800000 */
.L_x_12854:
[----:B------:R-:W-:-:S13]  /*b4c0*/  ISETP.NE.AND P0, PT, R0, 0x2, PT ;  /* 0x000000020000780c */ /* 0x000fda0003f05270 */
[----:B------:R-:W-:Y:S05]  /*b4d0*/  @!P0 BRA `(.L_x_12858) ;  /* 0x0000000000348947 */ /* 0x000fea0003800000 */
[----:B------:R-:W-:-:S13]  /*b4e0*/  ISETP.NE.AND P0, PT, R0, 0x3, PT ;  /* 0x000000030000780c */ /* 0x000fda0003f05270 */
[----:B------:R-:W-:Y:S05]  /*b4f0*/  @!P0 BRA `(.L_x_12859) ;  /* 0x00000000001c8947 */ /* 0x000fea0003800000 */
[----:B------:R-:W-:-:S13]  /*b500*/  ISETP.NE.AND P0, PT, R0, 0x4, PT ;  /* 0x000000040000780c */ /* 0x000fda0003f05270 */
[----:B------:R-:W-:Y:S05]  /*b510*/  @P0 BRA `(.L_x_12856) ;  /* 0x0000000800dc0947 */ /* 0x000fea0003800000 */
[----:B------:R-:W-:Y:S01]  /*b520*/  PRMT R4, R27, 0x9910, RZ ;  /* 0x000099101b047816 */ /* 0x000fe200000000ff */
[----:B------:R-:W-:-:S03]  /*b530*/  IMAD.MOV.U32 R2, RZ, RZ, R17 ;  /* 0x000000ffff027224 */ /* 0x000fc600078e0011 */
[----:B------:R-:W-:-:S05]  /*b540*/  SHF.R.S32.HI R5, RZ, 0x1f, R4 ;  /* 0x0000001fff057819 */ /* 0x000fca0000011404 */
[----:B------:R3:W-:Y:S01]  /*b550*/  STG.E.64 desc[UR36][R8.64], R4 ;  /* 0x0000000408007986 */ /* 0x0007e2000c101b24 */
[----:B------:R-:W-:Y:S05]  /*b560*/  BRA `(.L_x_12857) ;  /* 0x0000000c00747947 */ /* 0x000fea0003800000 */
.L_x_12859:
[----:B------:R-:W-:Y:S01]  /*b570*/  PRMT R3, R27, 0x9910, RZ ;  /* 0x000099101b037816 */ /* 0x000fe200000000ff */
[----:B------:R-:W-:-:S04]  /*b580*/  IMAD.MOV.U32 R2, RZ, RZ, R17 ;  /* 0x000000ffff027224 */ /* 0x000fc800078e0011 */
[----:B------:R4:W-:Y:S01]  /*b590*/  STG.E desc[UR36][R8.64], R3 ;  /* 0x0000000308007986 */ /* 0x0009e2000c101924 */
[----:B------:R-:W-:Y:S05]  /*b5a0*/  BRA `(.L_x_12857) ;  /* 0x0000000c00647947 */ /* 0x000fea0003800000 */
.L_x_12858:
[----:B------:R2:W-:Y:S01]  /*b5b0*/  STG.E.U16 desc[UR36][R8.64], R27 ;  /* 0x0000001b08007986 */ /* 0x0005e2000c101524 */
[----:B------:R-:W-:Y:S01]  /*b5c0*/  IMAD.MOV.U32 R2, RZ, RZ, R17 ;  /* 0x000000ffff027224 */ /* 0x000fe200078e0011 */
[----:B------:R-:W-:Y:S06]  /*b5d0*/  BRA `(.L_x_12857) ;  /* 0x0000000c00587947 */ /* 0x000fec0003800000 */
.L_x_12853:
[----:B------:R-:W-:-:S13]  /*b5e0*/  ISETP.GT.AND P0, PT, R0, 0x6, PT ;  /* 0x000000060000780c */ /* 0x000fda0003f04270 */
[----:B------:R-:W-:Y:S05]  /*b5f0*/  @P0 BRA `(.L_x_12860) ;  /* 0x0000000000340947 */ /* 0x000fea0003800000 */
[----:B------:R-:W-:-:S13]  /*b600*/  ISETP.NE.AND P0, PT, R0, 0x5, PT ;  /* 0x000000050000780c */ /* 0x000fda0003f05270 */
[----:B------:R-:W-:Y:S05]  /*b610*/  @!P0 BRA `(.L_x_12861) ;  /* 0x0000000000188947 */ /* 0x000fea0003800000 */
[----:B------:R-:W-:-:S13]  /*b620*/  ISETP.NE.AND P0, PT, R0, 0x6, PT ;  /* 0x000000060000780c */ /* 0x000fda0003f05270 */
[----:B------:R-:W-:Y:S05]  /*b630*/  @P0 BRA `(.L_x_12856) ;  /* 0x0000000800940947 */ /* 0x000fea0003800000 */
[----:B------:R-:W0:Y:S01]  /*b640*/  I2F.S16 R3, R27 ;  /* 0x0000001b00037306 */ /* 0x000e220000101400 */
[----:B------:R-:W-:Y:S01]  /*b650*/  IMAD.MOV.U32 R2, RZ, RZ, R17 ;  /* 0x000000ffff027224 */ /* 0x000fe200078e0011 */
[----:B0-----:R0:W-:Y:S01]  /*b660*/  STG.E desc[UR36][R8.64], R3 ;  /* 0x0000000308007986 */ /* 0x0011e2000c101924 */
[----:B------:R-:W-:Y:S05]  /*b670*/  BRA `(.L_x_12857) ;  /* 0x0000000c00307947 */ /* 0x000fea0003800000 */
.L_x_12861:
[----:B------:R-:W0:Y:S01]  /*b680*/  I2F.S16 R0, R27 ;  /* 0x0000001b00007306 */ /* 0x000e220000101400 */
[----:B------:R-:W-:Y:S01]  /*b690*/  IMAD.MOV.U32 R2, RZ, RZ, R17 ;  /* 0x000000ffff027224 */ /* 0x000fe200078e0011 */
[----:B0-----:R-:W-:-:S05]  /*b6a0*/  F2FP.F16.F32.PACK_AB R0, RZ, R0 ;  /* 0x00000000ff00723e */ /* 0x001fca00000000ff */
[----:B------:R0:W-:Y:S01]  /*b6b0*/  STG.E.U16 desc[UR36][R8.64], R0 ;  /* 0x0000000008007986 */ /* 0x0001e2000c101524 */
[----:B------:R-:W-:Y:S05]  /*b6c0*/  BRA `(.L_x_12857) ;  /* 0x0000000c001c7947 */ /* 0x000fea0003800000 */
.L_x_12860:
[----:B------:R-:W-:-:S13]  /*b6d0*/  ISETP.NE.AND P0, PT, R0, 0x7, PT ;  /* 0x000000070000780c */ /* 0x000fda0003f05270 */
[----:B------:R-:W-:Y:S05]  /*b6e0*/  @!P0 BRA `(.L_x_12862) ;  /* 0x00000000003c8947 */ /* 0x000fea0003800000 */
[----:B------:R-:W-:-:S13]  /*b6f0*/  ISETP.NE.AND P0, PT, R0, 0x8, PT ;  /* 0x000000080000780c */ /* 0x000fda0003f05270 */
[----:B------:R-:W-:Y:S05]  /*b700*/  @!P0 BRA `(.L_x_12863) ;  /* 0x00000000001c8947 */ /* 0x000fea0003800000 */
[----:B------:R-:W-:-:S13]  /*b710*/  ISETP.NE.AND P0, PT, R0, 0x9, PT ;  /* 0x000000090000780c */ /* 0x000fda0003f05270 */
[----:B------:R-:W-:Y:S05]  /*b720*/  @P0 BRA `(.L_x_12856) ;  /* 0x0000000800580947 */ /* 0x000fea0003800000 */
[----:B------:R-:W0:Y:S01]  /*b730*/  I2F.S16 R4, R27 ;  /* 0x0000001b00047306 */ /* 0x000e220000101400 */
[----:B------:R-:W-:Y:S02]  /*b740*/  IMAD.MOV.U32 R5, RZ, RZ, RZ ;  /* 0x000000ffff057224 */ /* 0x000fe400078e00ff */
[----:B------:R-:W-:-:S03]  /*b750*/  IMAD.MOV.U32 R2, RZ, RZ, R17 ;  /* 0x000000ffff027224 */ /* 0x000fc600078e0011 */
[----:B0-----:R0:W-:Y:S01]  /*b760*/  STG.E.64 desc[UR36][R8.64], R4 ;  /* 0x0000000408007986 */ /* 0x0011e2000c101b24 */
[----:B------:R-:W-:Y:S05]  /*b770*/  BRA `(.L_x_12857) ;  /* 0x0000000800f07947 */ /* 0x000fea0003800000 */
.L_x_12863:
[----:B------:R-:W0:Y:S01]  /*b780*/  I2F.S16 R27, R27 ;  /* 0x0000001b001b7306 */ /* 0x000e220000101400 */
[----:B------:R-:W-:Y:S01]  /*b790*/  IMAD.MOV.U32 R2, RZ, RZ, R17 ;  /* 0x000000ffff027224 */ /* 0x000fe200078e0011 */
[----:B0-----:R-:W-:-:S04]  /*b7a0*/  F2FP.F16.F32.PACK_AB R3, RZ, R27 ;  /* 0x0000001bff03723e */ /* 0x001fc800000000ff */
[----:B------:R-:W-:-:S05]  /*b7b0*/  PRMT R3, R3, 0x5410, RZ ;  /* 0x0000541003037816 */ /* 0x000fca00000000ff */
[----:B------:R0:W-:Y:S01]  /*b7c0*/  STG.E desc[UR36][R8.64], R3 ;  /* 0x0000000308007986 */ /* 0x0001e2000c101924 */
[----:B------:R-:W-:Y:S05]  /*b7d0*/  BRA `(.L_x_12857) ;  /* 0x0000000800d87947 */ /* 0x000fea0003800000 */
.L_x_12862:
[----:B------:R-:W0:Y:S01]  /*b7e0*/  I2F.F64.S16 R4, R27 ;  /* 0x0000001b00047312 */ /* 0x000e220000101c00 */
[----:B------:R-:W-:Y:S01]  /*b7f0*/  IMAD.MOV.U32 R2, RZ, RZ, R17 ;  /* 0x000000ffff027224 */ /* 0x000fe200078e0011 */
[----:B0-----:R0:W-:Y:S01]  /*b800*/  STG.E.64 desc[UR36][R8.64], R4 ;  /* 0x0000000408007986 */ /* 0x0011e2000c101b24 */
[----:B------:R-:W-:Y:S05]  /*b810*/  BRA `(.L_x_12857) ;  /* 0x0000000800c87947 */ /* 0x000fea0003800000 */
.L_x_12852:
        /* <DEDUP_REMOVED lines=8> */
[----:B------:R-:W-:Y:S01]  /*b8a0*/  PRMT R0, R27, 0x9910, RZ ;  /* 0x000099101b007816 */ /* 0x000fe200000000ff */
[----:B------:R-:W-:-:S03]  /*b8b0*/  IMAD.MOV.U32 R2, RZ, RZ, R17 ;  /* 0x000000ffff027224 */ /* 0x000fc600078e0011 */
[----:B------:R-:W-:-:S04]  /*b8c0*/  ISETP.NE.AND P0, PT, R0, RZ, PT ;  /* 0x000000ff0000720c */ /* 0x000fc80003f05270 */
[----:B------:R-:W-:-:S05]  /*b8d0*/  SEL R3, RZ, 0x1, !P0 ;  /* 0x00000001ff037807 */ /* 0x000fca0004000000 */
[----:B------:R0:W-:Y:S01]  /*b8e0*/  STG.E.U8 desc[UR36][R8.64], R3 ;  /* 0x0000000308007986 */ /* 0x0001e2000c101124 */
[----:B------:R-:W-:Y:S05]  /*b8f0*/  BRA `(.L_x_12857) ;  /* 0x0000000800907947 */ /* 0x000fea0003800000 */
.L_x_12866:
[----:B------:R-:W0:Y:S01]  /*b900*/  I2F.F64.S16 R4, R27 ;  /* 0x0000001b00047312 */ /* 0x000e220000101c00 */
[----:B------:R-:W-:Y:S01]  /*b910*/  CS2R R6, SRZ ;  /* 0x0000000000067805 */ /* 0x000fe2000001ff00 */
[----:B------:R-:W-:-:S04]  /*b920*/  IMAD.MOV.U32 R2, RZ, RZ, R17 ;  /* 0x000000ffff027224 */ /* 0x000fc800078e0011 */
[----:B0-----:R0:W-:Y:S01]  /*b930*/  STG.E.128 desc[UR36][R8.64], R4 ;  /* 0x0000000408007986 */ /* 0x0011e2000c101d24 */
[----:B------:R-:W-:Y:S05]  /*b940*/  BRA `(.L_x_12857) ;  /* 0x00000008007c7947 */ /* 0x000fea0003800000 */
.L_x_12865:
[----:B------:R-:W-:-:S13]  /*b950*/  ISETP.NE.AND P0, PT, R0, 0xf, PT ;  /* 0x0000000f0000780c */ /* 0x000fda0003f05270 */
[----:B------:R-:W-:Y:S05]  /*b960*/  @!P0 BRA `(.L_x_12867) ;  /* 0x0000000000a88947 */ /* 0x000fea0003800000 */
[----:B------:R-:W-:-:S13]  /*b970*/  ISETP.NE.AND P0, PT, R0, 0x17, PT ;  /* 0x000000170000780c */ /* 0x000fda0003f05270 */
[----:B------:R-:W-:Y:S05]  /*b980*/  @!P0 BRA `(.L_x_12868) ;  /* 0x0000000000508947 */ /* 0x000fea0003800000 */
[----:B------:R-:W-:-:S13]  /*b990*/  ISETP.NE.AND P0, PT, R0, 0x18, PT ;  /* 0x000000180000780c */ /* 0x000fda0003f05270 */
[----:B------:R-:W-:Y:S05]  /*b9a0*/  @P0 BRA `(.L_x_12856) ;  /* 0x0000000400b80947 */ /* 0x000fea0003800000 */
        /* <DEDUP_REMOVED lines=13> */
.L_x_12870:
[----:B------:R-:W-:Y:S05]  /*ba80*/  BSYNC.RECONVERGENT B0 ;  /* 0x0000000000007941 */ /* 0x000fea0003800200 */
.L_x_12869:
[----:B------:R-:W-:Y:S01]  /*ba90*/  LOP3.LUT R3, R0, 0x80, R3, 0xf8, !PT ;  /* 0x0000008000037812 */ /* 0x000fe200078ef803 */
[----:B------:R-:W-:-:S04]  /*baa0*/  IMAD.MOV.U32 R2, RZ, RZ, R17 ;  /* 0x000000ffff027224 */ /* 0x000fc800078e0011 */
[----:B------:R0:W-:Y:S01]  /*bab0*/  STG.E.U8 desc[UR36][R8.64], R3 ;  /* 0x0000000308007986 */ /* 0x0001e2000c101124 */
[----:B------:R-:W-:Y:S05]  /*bac0*/  BRA `(.L_x_12857) ;  /* 0x00000008001c7947 */ /* 0x000fea0003800000 */
.L_x_12868:
        /* <DEDUP_REMOVED lines=15> */
.L_x_12872:
[----:B------:R-:W-:Y:S05]  /*bbc0*/  BSYNC.RECONVERGENT B0 ;  /* 0x0000000000007941 */ /* 0x000fea0003800200 */
.L_x_12871:
[----:B------:R-:W-:Y:S01]  /*bbd0*/  LOP3.LUT R3, R0, 0x80, R3, 0xf8, !PT ;  /* 0x0000008000037812 */ /* 0x000fe200078ef803 */
[----:B------:R-:W-:-:S04]  /*bbe0*/  IMAD.MOV.U32 R2, RZ, RZ, R17 ;  /* 0x000000ffff027224 */ /* 0x000fc800078e0011 */
[----:B------:R0:W-:Y:S01]  /*bbf0*/  STG.E.U8 desc[UR36][R8.64], R3 ;  /* 0x0000000308007986 */ /* 0x0001e2000c101124 */
[----:B------:R-:W-:Y:S05]  /*bc00*/  BRA `(.L_x_12857) ;  /* 0x0000000400cc7947 */ /* 0x000fea0003800000 */
.L_x_12867:
[----:B------:R-:W0:Y:S01]  /*bc10*/  I2F.S16 R0, R27 ;  /* 0x0000001b00007306 */ /* 0x000e220000101400 */
[----:B------:R-:W-:Y:S01]  /*bc20*/  IMAD.MOV.U32 R2, RZ, RZ, R17 ;  /* 0x000000ffff027224 */ /* 0x000fe200078e0011 */
[----:B0-----:R-:W-:-:S05]  /*bc30*/  F2FP.BF16.F32.PACK_AB R0, RZ, R0 ;  /* 0x00000000ff00723e */ /* 0x001fca00000010ff */
[----:B------:R0:W-:Y:S01]  /*bc40*/  STG.E.U16 desc[UR36][R8.64], R0 ;  /* 0x0000000008007986 */ /* 0x0001e2000c101524 */
[----:B------:R-:W-:Y:S05]  /*bc50*/  BRA `(.L_x_12857) ;  /* 0x0000000400b87947 */ /* 0x000fea0003800000 */
.L_x_12864:
        /* <DEDUP_REMOVED lines=8> */
[----:B------:R0:W-:Y:S01]  /*bce0*/  STG.E.U16 desc[UR36][R8.64], R27 ;  /* 0x0000001b08007986 */ /* 0x0001e2000c101524 */
[----:B------:R-:W-:Y:S01]  /*bcf0*/  IMAD.MOV.U32 R2, RZ, RZ, R17 ;  /* 0x000000ffff027224 */ /* 0x000fe200078e0011 */
[----:B------:R-:W-:Y:S06]  /*bd00*/  BRA `(.L_x_12857) ;  /* 0x00000004008c7947 */ /* 0x000fec0003800000 */
.L_x_12875:
        /* <DEDUP_REMOVED lines=13> */
.L_x_12878:
[----:B------:R-:W-:-:S04]  /*bde0*/  SHF.R.U32.HI R0, RZ, 0x14, R3 ;  /* 0x00000014ff007819 */ /* 0x000fc80000011603 */
[----:B------:R-:W-:-:S04]  /*bdf0*/  LOP3.LUT R0, R0, 0x1, RZ, 0xc0, !PT ;  /* 0x0000000100007812 */ /* 0x000fc800078ec0ff */
[----:B------:R-:W-:-:S04]  /*be00*/  IADD3 R0, PT, PT, R3, 0x487ffff, R0 ;  /* 0x0487ffff03007810 */ /* 0x000fc80007ffe000 */
[----:B------:R-:W-:-:S04]  /*be10*/  SHF.R.U32.HI R0, RZ, 0x14, R0 ;  /* 0x00000014ff007819 */ /* 0x000fc80000011600 */
[----:B------:R-:W-:-:S07]  /*be20*/  LOP3.LUT R0, R0, 0xff, RZ, 0xc0, !PT ;  /* 0x000000ff00007812 */ /* 0x000fce00078ec0ff */
.L_x_12879:
[----:B------:R-:W-:-:S04]  /*be30*/  SHF.R.U32.HI R3, RZ, 0x18, R3 ;  /* 0x00000018ff037819 */ /* 0x000fc80000011603 */
[----:B------:R-:W-:-:S04]  /*be40*/  LOP3.LUT R0, R0, 0x80, R3, 0xf8, !PT ;  /* 0x0000008000007812 */ /* 0x000fc800078ef803 */
[----:B------:R-:W-:-:S07]  /*be50*/  PRMT R4, R0, 0x7610, R4 ;  /* 0x0000761000047816 */ /* 0x000fce0000000004 */
.L_x_12877:
[----:B------:R-:W-:Y:S05]  /*be60*/  BSYNC.RECONVERGENT B0 ;  /* 0x0000000000007941 */ /* 0x000fea0003800200 */
.L_x_12876:
[----:B------:R0:W-:Y:S01]  /*be70*/  STG.E.U8 desc[UR36][R8.64], R4 ;  /* 0x0000000408007986 */ /* 0x0001e2000c101124 */
[----:B------:R-:W-:Y:S01]  /*be80*/  IMAD.MOV.U32 R2, RZ, RZ, R17 ;  /* 0x000000ffff027224 */ /* 0x000fe200078e0011 */
[----:B------:R-:W-:Y:S06]  /*be90*/  BRA `(.L_x_12857) ;  /* 0x0000000400287947 */ /* 0x000fec0003800000 */
.L_x_12874:
        /* <DEDUP_REMOVED lines=13> */
.L_x_12882:
[----:B------:R-:W-:-:S04]  /*bf70*/  SHF.R.U32.HI R0, RZ, 0x15, R3 ;  /* 0x00000015ff007819 */ /* 0x000fc80000011603 */
[----:B------:R-:W-:-:S04]  /*bf80*/  LOP3.LUT R0, R0, 0x1, RZ, 0xc0, !PT ;  /* 0x0000000100007812 */ /* 0x000fc800078ec0ff */
[----:B------:R-:W-:-:S04]  /*bf90*/  IADD3 R0, PT, PT, R3, 0x88fffff, R0 ;  /* 0x088fffff03007810 */ /* 0x000fc80007ffe000 */
[----:B------:R-:W-:-:S04]  /*bfa0*/  SHF.R.U32.HI R0, RZ, 0x15, R0 ;  /* 0x00000015ff007819 */ /* 0x000fc80000011600 */
[----:B------:R-:W-:-:S07]  /*bfb0*/  LOP3.LUT R0, R0, 0xff, RZ, 0xc0, !PT ;  /* 0x000000ff00007812 */ /* 0x000fce00078ec0ff */
.L_x_12883:
[----:B------:R-:W-:-:S04]  /*bfc0*/  SHF.R.U32.HI R3, RZ, 0x18, R3 ;  /* 0x00000018ff037819 */ /* 0x000fc80000011603 */
[----:B------:R-:W-:-:S04]  /*bfd0*/  LOP3.LUT R0, R0, 0x80, R3, 0xf8, !PT ;  /* 0x0000008000007812 */ /* 0x000fc800078ef803 */
[----:B------:R-:W-:-:S07]  /*bfe0*/  PRMT R4, R0, 0x7610, R4 ;  /* 0x0000761000047816 */ /* 0x000fce0000000004 */
.L_x_12881:
[----:B------:R-:W-:Y:S05]  /*bff0*/  BSYNC.RECONVERGENT B0 ;  /* 0x0000000000007941 */ /* 0x000fea0003800200 */
.L_x_12880:
[----:B------:R0:W-:Y:S01]  /*c000*/  STG.E.U8 desc[UR36][R8.64], R4 ;  /* 0x0000000408007986 */ /* 0x0001e2000c101124 */
[----:B------:R-:W-:Y:S01]  /*c010*/  IMAD.MOV.U32 R2, RZ, RZ, R17 ;  /* 0x000000ffff027224 */ /* 0x000fe200078e0011 */
[----:B------:R-:W-:Y:S06]  /*c020*/  BRA `(.L_x_12857) ;  /* 0x0000000000c47947 */ /* 0x000fec0003800000 */
.L_x_12873:
[----:B------:R-:W-:-:S13]  /*c030*/  ISETP.NE.AND P0, PT, R0, 0x1c, PT ;  /* 0x0000001c0000780c */ /* 0x000fda0003f05270 */
[----:B------:R-:W-:Y:S05]  /*c040*/  @!P0 BRA `(.L_x_12884) ;  /* 0x0000000000b08947 */ /* 0x000fea0003800000 */
[----:B------:R-:W-:-:S13]  /*c050*/  ISETP.NE.AND P0, PT, R0, 0x1d, PT ;  /* 0x0000001d0000780c */ /* 0x000fda0003f05270 */
[----:B------:R-:W-:Y:S05]  /*c060*/  @!P0 BRA `(.L_x_12885) ;  /* 0x0000000000948947 */ /* 0x000fea0003800000 */
[----:B------:R-:W-:-:S13]  /*c070*/  ISETP.NE.AND P0, PT, R0, 0x2c, PT ;  /* 0x0000002c0000780c */ /* 0x000fda0003f05270 */
[----:B------:R-:W-:Y:S05]  /*c080*/  @!P0 BRA `(.L_x_12886) ;  /* 0x0000000000488947 */ /* 0x000fea0003800000 */
.L_x_12856:
        /* <DEDUP_REMOVED lines=16> */
.L_x_12887:
[----:B------:R-:W-:Y:S01]  /*c190*/  IMAD.MOV.U32 R2, RZ, RZ, R17 ;  /* 0x000000ffff027224 */ /* 0x000fe200078e0011 */
[----:B------:R-:W-:Y:S06]  /*c1a0*/  BRA `(.L_x_12857) ;  /* 0x0000000000647947 */ /* 0x000fec0003800000 */
.L_x_12886:
        /* <DEDUP_REMOVED lines=12> */
[----:B------:R-:W-:Y:S02]  /*c270*/  @!P0 IMAD.MOV R0, RZ, RZ, R2 ;  /* 0x000000ffff008224 */ /* 0x000fe400078e0202 */
[----:B------:R-:W-:Y:S02]  /*c280*/  IMAD.MOV.U32 R2, RZ, RZ, R17 ;  /* 0x000000ffff027224 */ /* 0x000fe400078e0011 */
[----:B------:R-:W-:-:S05]  /*c290*/  @P1 IMAD.MOV.U32 R3, RZ, RZ, R0 ;  /* 0x000000ffff031224 */ /* 0x000fca00078e0000 */
[----:B------:R0:W-:Y:S01]  /*c2a0*/  STG.E.U8 desc[UR36][R8.64], R3 ;  /* 0x0000000308007986 */ /* 0x0001e2000c101124 */
[----:B------:R-:W-:Y:S05]  /*c2b0*/  BRA `(.L_x_12857) ;  /* 0x0000000000207947 */ /* 0x000fea0003800000 */
.L_x_12885:
[----:B------:R-:W-:Y:S01]  /*c2c0*/  PRMT R4, R27, 0x9910, RZ ;  /* 0x000099101b047816 */ /* 0x000fe200000000ff */
[----:B------:R-:W-:-:S03]  /*c2d0*/  IMAD.MOV.U32 R2, RZ, RZ, R17 ;  /* 0x000000ffff027224 */ /* 0x000fc600078e0011 */
[----:B------:R-:W-:-:S05]  /*c2e0*/  SHF.R.S32.HI R5, RZ, 0x1f, R4 ;  /* 0x0000001fff057819 */ /* 0x000fca0000011404 */
[----:B------:R0:W-:Y:S01]  /*c2f0*/  STG.E.64 desc[UR36][R8.64], R4 ;  /* 0x0000000408007986 */ /* 0x0001e2000c101b24 */
[----:B------:R-:W-:Y:S05]  /*c300*/  BRA `(.L_x_12857) ;  /* 0x00000000000c7947 */ /* 0x000fea0003800000 */
.L_x_12884:
[----:B------:R-:W-:Y:S01]  /*c310*/  PRMT R3, R27, 0x9910, RZ ;  /* 0x000099101b037816 */ /* 0x000fe200000000ff */
[----:B------:R-:W-:-:S04]  /*c320*/  IMAD.MOV.U32 R2, RZ, RZ, R17 ;  /* 0x000000ffff027224 */ /* 0x000fc800078e0011 */
[----:B------:R0:W-:Y:S03]  /*c330*/  STG.E desc[UR36][R8.64], R3 ;  /* 0x0000000308007986 */ /* 0x0001e6000c101924 */
.L_x_12857:
        /* <DEDUP_REMOVED lines=22> */
[----:B------:R-:W-:Y:S05]  /*c4a0*/  BRA `(.L_x_12894) ;  /* 0x0000000c00547947 */ /* 0x000fea0003800000 */
.L_x_12892:
[----:B------:R0:W-:Y:S01]  /*c4b0*/  STG.E.U8 desc[UR36][R8.64], R22 ;  /* 0x0000001608007986 */ /* 0x0001e2000c101124 */
[----:B------:R-:W-:Y:S05]  /*c4c0*/  BRA `(.L_x_12894) ;  /* 0x0000000c004c7947 */ /* 0x000fea0003800000 */
.L_x_12891:
[----:B------:R-:W-:-:S13]  /*c4d0*/  ISETP.NE.AND P0, PT, R0, 0x2, PT ;  /* 0x000000020000780c */ /* 0x000fda0003f05270 */
[----:B------:R-:W-:Y:S05]  /*c4e0*/  @!P0 BRA `(.L_x_12895) ;  /* 0x00000000002c8947 */ /* 0x000fea0003800000 */
[----:B------:R-:W-:-:S13]  /*c4f0*/  ISETP.NE.AND P0, PT, R0, 0x3, PT ;  /* 0x000000030000780c */ /* 0x000fda0003f05270 */
[----:B------:R-:W-:Y:S05]  /*c500*/  @!P0 BRA `(.L_x_12896) ;  /* 0x0000000000188947 */ /* 0x000fea0003800000 */
[----:B------:R-:W-:-:S13]  /*c510*/  ISETP.NE.AND P0, PT, R0, 0x4, PT ;  /* 0x000000040000780c */ /* 0x000fda0003f05270 */
[----:B------:R-:W-:Y:S05]  /*c520*/  @P0 BRA `(.L_x_12893) ;  /* 0x0000000800500947 */ /* 0x000fea0003800000 */
[----:B------:R-:W-:-:S04]  /*c530*/  PRMT R4, R22, 0x9910, RZ ;  /* 0x0000991016047816 */ /* 0x000fc800000000ff */
[----:B------:R-:W-:-:S05]  /*c540*/  SHF.R.S32.HI R5, RZ, 0x1f, R4 ;  /* 0x0000001fff057819 */ /* 0x000fca0000011404 */
[----:B------:R0:W-:Y:S01]  /*c550*/  STG.E.64 desc[UR36][R8.64], R4 ;  /* 0x0000000408007986 */ /* 0x0001e2000c101b24 */
[----:B------:R-:W-:Y:S05]  /*c560*/  BRA `(.L_x_12894) ;  /* 0x0000000c00247947 */ /* 0x000fea0003800000 */
.L_x_12896:
[----:B------:R-:W-:-:S05]  /*c570*/  PRMT R3, R22, 0x9910, RZ ;  /* 0x0000991016037816 */ /* 0x000fca00000000ff */
[----:B------:R0:W-:Y:S01]  /*c580*/  STG.E desc[UR36][R8.64], R3 ;  /* 0x0000000308007986 */ /* 0x0001e2000c101924 */
[----:B------:R-:W-:Y:S05]  /*c590*/  BRA `(.L_x_12894) ;  /* 0x0000000c00187947 */ /* 0x000fea0003800000 */
.L_x_12895:
[----:B------:R0:W-:Y:S01]  /*c5a0*/  STG.E.U16 desc[UR36][R8.64], R22 ;  /* 0x0000001608007986 */ /* 0x0001e2000c101524 */
[----:B------:R-:W-:Y:S05]  /*c5b0*/  BRA `(.L_x_12894) ;  /* 0x0000000c00107947 */ /* 0x000fea0003800000 */
.L_x_12890:
[----:B------:R-:W-:-:S13]  /*c5c0*/  ISETP.GT.AND P0, PT, R0, 0x6, PT ;  /* 0x000000060000780c */ /* 0x000fda0003f04270 */
[----:B------:R-:W-:Y:S05]  /*c5d0*/  @P0 BRA `(.L_x_12897) ;  /* 0x00000000002c0947 */ /* 0x000fea0003800000 */
[----:B------:R-:W-:-:S13]  /*c5e0*/  ISETP.NE.AND P0, PT, R0, 0x5, PT ;  /* 0x000000050000780c */ /* 0x000fda0003f05270 */
[----:B------:R-:W-:Y:S05]  /*c5f0*/  @!P0 BRA `(.L_x_12898) ;  /* 0x0000000000148947 */ /* 0x000fea0003800000 */
[----:B------:R-:W-:-:S13]  /*c600*/  ISETP.NE.AND P0, PT, R0, 0x6, PT ;  /* 0x000000060000780c */ /* 0x000fda0003f05270 */
[----:B------:R-:W-:Y:S05]  /*c610*/  @P0 BRA `(.L_x_12893) ;  /* 0x0000000800140947 */ /* 0x000fea0003800000 */
[----:B------:R-:W0:Y:S02]  /*c620*/  I2F.S16 R3, R22 ;  /* 0x0000001600037306 */ /* 0x000e240000101400 */
[----:B0-----:R0:W-:Y:S01]  /*c630*/  STG.E desc[UR36][R8.64], R3 ;  /* 0x0000000308007986 */ /* 0x0011e2000c101924 */
[----:B------:R-:W-:Y:S05]  /*c640*/  BRA `(.L_x_12894) ;  /* 0x0000000800ec7947 */ /* 0x000fea0003800000 */
.L_x_12898:
[----:B------:R-:W0:Y:S02]  /*c650*/  I2F.S16 R0, R22 ;  /* 0x0000001600007306 */ /* 0x000e240000101400 */
[----:B0-----:R-:W-:-:S05]  /*c660*/  F2FP.F16.F32.PACK_AB R0, RZ, R0 ;  /* 0x00000000ff00723e */ /* 0x001fca00000000ff */
[----:B------:R0:W-:Y:S01]  /*c670*/  STG.E.U16 desc[UR36][R8.64], R0 ;  /* 0x0000000008007986 */ /* 0x0001e2000c101524 */
[----:B------:R-:W-:Y:S05]  /*c680*/  BRA `(.L_x_12894) ;  /* 0x0000000800dc7947 */ /* 0x000fea0003800000 */
.L_x_12897:
[----:B------:R-:W-:-:S13]  /*c690*/  ISETP.NE.AND P0, PT, R0, 0x7, PT ;  /* 0x000000070000780c */ /* 0x000fda0003f05270 */
[----:B------:R-:W-:Y:S05]  /*c6a0*/  @!P0 BRA `(.L_x_12899) ;  /* 0x0000000000348947 */ /* 0x000fea0003800000 */
[----:B------:R-:W-:-:S13]  /*c6b0*/  ISETP.NE.AND P0, PT, R0, 0x8, PT ;  /* 0x000000080000780c */ /* 0x000fda0003f05270 */
[----:B------:R-:W-:Y:S05]  /*c6c0*/  @!P0 BRA `(.L_x_12900) ;  /* 0x0000000000188947 */ /* 0x000fea0003800000 */
[----:B------:R-:W-:-:S13]  /*c6d0*/  ISETP.NE.AND P0, PT, R0, 0x9, PT ;  /* 0x000000090000780c */ /* 0x000fda0003f05270 */
[----:B------:R-:W-:Y:S05]  /*c6e0*/  @P0 BRA `(.L_x_12893) ;  /* 0x0000000400e00947 */ /* 0x000fea0003800000 */
[----:B------:R-:W0:Y:S01]  /*c6f0*/  I2F.S16 R4, R22 ;  /* 0x0000001600047306 */ /* 0x000e220000101400 */
[----:B------:R-:W-:-:S05]  /*c700*/  IMAD.MOV.U32 R5, RZ, RZ, RZ ;  /* 0x000000ffff057224 */ /* 0x000fca00078e00ff */
[----:B0-----:R0:W-:Y:S01]  /*c710*/  STG.E.64 desc[UR36][R8.64], R4 ;  /* 0x0000000408007986 */ /* 0x0011e2000c101b24 */
[----:B------:R-:W-:Y:S05]  /*c720*/  BRA `(.L_x_12894) ;  /* 0x0000000800b47947 */ /* 0x000fea0003800000 */
.L_x_12900:
[----:B------:R-:W0:Y:S02]  /*c730*/  I2F.S16 R22, R22 ;  /* 0x0000001600167306 */ /* 0x000e240000101400 */
[----:B0-----:R-:W-:-:S04]  /*c740*/  F2FP.F16.F32.PACK_AB R3, RZ, R22 ;  /* 0x00000016ff03723e */ /* 0x001fc800000000ff */
[----:B------:R-:W-:-:S05]  /*c750*/  PRMT R3, R3, 0x5410, RZ ;  /* 0x0000541003037816 */ /* 0x000fca00000000ff */
[----:B------:R0:W-:Y:S01]  /*c760*/  STG.E desc[UR36][R8.64], R3 ;  /* 0x0000000308007986 */ /* 0x0001e2000c101924 */
[----:B------:R-:W-:Y:S05]  /*c770*/  BRA `(.L_x_12894) ;  /* 0x0000000800a07947 */ /* 0x000fea0003800000 */
.L_x_12899:
[----:B------:R-:W0:Y:S02]  /*c780*/  I2F.F64.S16 R4, R22 ;  /* 0x0000001600047312 */ /* 0x000e240000101c00 */
[----:B0-----:R0:W-:Y:S01]  /*c790*/  STG.E.64 desc[UR36][R8.64], R4 ;  /* 0x0000000408007986 */ /* 0x0011e2000c101b24 */
[----:B------:R-:W-:Y:S05]  /*c7a0*/  BRA `(.L_x_12894) ;  /* 0x0000000800947947 */ /* 0x000fea0003800000 */
.L_x_12889:
        /* <DEDUP_REMOVED lines=11> */
[----:B------:R-:W-:Y:S05]  /*c860*/  BRA `(.L_x_12894) ;  /* 0x0000000800647947 */ /* 0x000fea0003800000 */
.L_x_12904:
        /* <DEDUP_REMOVED lines=17> */
.L_x_12907:
[----:B------:R-:W-:-:S04]  /*c980*/  SHF.R.U32.HI R3, RZ, 0x18, R5 ;  /* 0x00000018ff037819 */ /* 0x000fc80000011605 */
[----:B------:R-:W-:-:S04]  /*c990*/  LOP3.LUT R0, R0, 0x80, R3, 0xf8, !PT ;  /* 0x0000008000007812 */ /* 0x000fc800078ef803 */
[----:B------:R-:W-:-:S07]  /*c9a0*/  PRMT R4, R0, 0x7610, R4 ;  /* 0x0000761000047816 */ /* 0x000fce0000000004 */
.L_x_12906:
[----:B------:R-:W-:Y:S05]  /*c9b0*/  BSYNC.RECONVERGENT B0 ;  /* 0x0000000000007941 */ /* 0x000fea0003800200 */
.L_x_12905:
[----:B------:R0:W-:Y:S01]  /*c9c0*/  STG.E.U8 desc[UR36][R8.64], R4 ;  /* 0x0000000408007986 */ /* 0x0001e2000c101124 */
[----:B------:R-:W-:Y:S05]  /*c9d0*/  BRA `(.L_x_12894) ;  /* 0x0000000800087947 */ /* 0x000fea0003800000 */
.L_x_12903:
        /* <DEDUP_REMOVED lines=17> */
.L_x_12910:
[----:B------:R-:W-:-:S04]  /*caf0*/  SHF.R.U32.HI R3, RZ, 0x18, R5 ;  /* 0x00000018ff037819 */ /* 0x000fc80000011605 */
[----:B------:R-:W-:-:S04]  /*cb00*/  LOP3.LUT R0, R0, 0x80, R3, 0xf8, !PT ;  /* 0x0000008000007812 */ /* 0x000fc800078ef803 */
[----:B------:R-:W-:-:S07]  /*cb10*/  PRMT R4, R0, 0x7610, R4 ;  /* 0x0000761000047816 */ /* 0x000fce0000000004 */
.L_x_12909:
[----:B------:R-:W-:Y:S05]  /*cb20*/  BSYNC.RECONVERGENT B0 ;  /* 0x0000000000007941 */ /* 0x000fea0003800200 */
.L_x_12908:
[----:B------:R0:W-:Y:S01]  /*cb30*/  STG.E.U8 desc[UR36][R8.64], R4 ;  /* 0x0000000408007986 */ /* 0x0001e2000c101124 */
[----:B------:R-:W-:Y:S05]  /*cb40*/  BRA `(.L_x_12894) ;  /* 0x0000000400ac7947 */ /* 0x000fea0003800000 */
.L_x_12902:
[----:B------:R-:W-:-:S13]  /*cb50*/  ISETP.NE.AND P0, PT, R0, 0x1c, PT ;  /* 0x0000001c0000780c */ /* 0x000fda0003f05270 */
[----:B------:R-:W-:Y:S05]  /*cb60*/  @!P0 BRA `(.L_x_12911) ;  /* 0x0000000000608947 */ /* 0x000fea0003800000 */
[----:B------:R-:W-:-:S13]  /*cb70*/  ISETP.NE.AND P0, PT, R0, 0x1d, PT ;  /* 0x0000001d0000780c */ /* 0x000fda0003f05270 */
[----:B------:R-:W-:Y:S05]  /*cb80*/  @!P0 BRA `(.L_x_12912) ;  /* 0x0000000000488947 */ /* 0x000fea0003800000 */
[----:B------:R-:W-:-:S13]  /*cb90*/  ISETP.NE.AND P0, PT, R0, 0x2c, PT ;  /* 0x0000002c0000780c */ /* 0x000fda0003f05270 */
[----:B------:R-:W-:Y:S05]  /*cba0*/  @P0 BRA `(.L_x_12893) ;  /* 0x0000000000b00947 */ /* 0x000fea0003800000 */
        /* <DEDUP_REMOVED lines=16> */
.L_x_12912:
[----:B------:R-:W-:-:S04]  /*ccb0*/  PRMT R4, R22, 0x9910, RZ ;  /* 0x0000991016047816 */ /* 0x000fc800000000ff */
[----:B------:R-:W-:-:S05]  /*ccc0*/  SHF.R.S32.HI R5, RZ, 0x1f, R4 ;  /* 0x0000001fff057819 */ /* 0x000fca0000011404 */
[----:B------:R0:W-:Y:S01]  /*ccd0*/  STG.E.64 desc[UR36][R8.64], R4 ;  /* 0x0000000408007986 */ /* 0x0001e2000c101b24 */
[----:B------:R-:W-:Y:S05]  /*cce0*/  BRA `(.L_x_12894) ;  /* 0x0000000400447947 */ /* 0x000fea0003800000 */
.L_x_12911:
[----:B------:R-:W-:-:S05]  /*ccf0*/  PRMT R3, R22, 0x9910, RZ ;  /* 0x0000991016037816 */ /* 0x000fca00000000ff */
[----:B------:R0:W-:Y:S01]  /*cd00*/  STG.E desc[UR36][R8.64], R3 ;  /* 0x0000000308007986 */ /* 0x0001e2000c101924 */
[----:B------:R-:W-:Y:S05]  /*cd10*/  BRA `(.L_x_12894) ;  /* 0x0000000400387947 */ /* 0x000fea0003800000 */
.L_x_12901:
[----:B------:R-:W-:-:S13]  /*cd20*/  ISETP.GT.AND P0, PT, R0, 0xe, PT ;  /* 0x0000000e0000780c */ /* 0x000fda0003f04270 */
[----:B------:R-:W-:Y:S05]  /*cd30*/  @P0 BRA `(.L_x_12913) ;  /* 0x0000000000340947 */ /* 0x000fea0003800000 */
[----:B------:R-:W-:-:S13]  /*cd40*/  ISETP.NE.AND P0, PT, R0, 0xa, PT ;  /* 0x0000000a0000780c */ /* 0x000fda0003f05270 */
[----:B------:R-:W-:Y:S05]  /*cd50*/  @!P0 BRA `(.L_x_12914) ;  /* 0x00000000001c8947 */ /* 0x000fea0003800000 */
[----:B------:R-:W-:-:S13]  /*cd60*/  ISETP.NE.AND P0, PT, R0, 0xb, PT ;  /* 0x0000000b0000780c */ /* 0x000fda0003f05270 */
[----:B------:R-:W-:Y:S05]  /*cd70*/  @P0 BRA `(.L_x_12893) ;  /* 0x00000000003c0947 */ /* 0x000fea0003800000 */
[----:B------:R-:W-:-:S04]  /*cd80*/  PRMT R0, R22, 0x9910, RZ ;  /* 0x0000991016007816 */ /* 0x000fc800000000ff */
[----:B------:R-:W-:-:S04]  /*cd90*/  ISETP.NE.AND P0, PT, R0, RZ, PT ;  /* 0x000000ff0000720c */ /* 0x000fc80003f05270 */
[----:B------:R-:W-:-:S05]  /*cda0*/  SEL R3, RZ, 0x1, !P0 ;  /* 0x00000001ff037807 */ /* 0x000fca0004000000 */
[----:B------:R0:W-:Y:S01]  /*cdb0*/  STG.E.U8 desc[UR36][R8.64], R3 ;  /* 0x0000000308007986 */ /* 0x0001e2000c101124 */
[----:B------:R-:W-:Y:S05]  /*cdc0*/  BRA `(.L_x_12894) ;  /* 0x00000004000c7947 */ /* 0x000fea0003800000 */
.L_x_12914:
[----:B------:R-:W0:Y:S01]  /*cdd0*/  I2F.F64.S16 R4, R22 ;  /* 0x0000001600047312 */ /* 0x000e220000101c00 */
[----:B------:R-:W-:-:S05]  /*cde0*/  CS2R R6, SRZ ;  /* 0x0000000000067805 */ /* 0x000fca000001ff00 */
[----:B0-----:R1:W-:Y:S01]  /*cdf0*/  STG.E.128 desc[UR36][R8.64], R4 ;  /* 0x0000000408007986 */ /* 0x0013e2000c101d24 */
[----:B------:R-:W-:Y:S05]  /*ce00*/  BRA `(.L_x_12894) ;  /* 0x0000000000fc7947 */ /* 0x000fea0003800000 */
.L_x_12913:
[----:B------:R-:W-:-:S13]  /*ce10*/  ISETP.NE.AND P0, PT, R0, 0xf, PT ;  /* 0x0000000f0000780c */ /* 0x000fda0003f05270 */
[----:B------:R-:W-:Y:S05]  /*ce20*/  @!P0 BRA `(.L_x_12915) ;  /* 0x0000000000e88947 */ /* 0x000fea0003800000 */
[----:B------:R-:W-:-:S13]  /*ce30*/  ISETP.NE.AND P0, PT, R0, 0x17, PT ;  /* 0x000000170000780c */ /* 0x000fda0003f05270 */
[----:B------:R-:W-:Y:S05]  /*ce40*/  @!P0 BRA `(.L_x_12916) ;  /* 0x0000000000908947 */ /* 0x000fea0003800000 */
[----:B------:R-:W-:-:S13]  /*ce50*/  ISETP.NE.AND P0, PT, R0, 0x18, PT ;  /* 0x000000180000780c */ /* 0x000fda0003f05270 */
[----:B------:R-:W-:Y:S05]  /*ce60*/  @!P0 BRA `(.L_x_12917) ;  /* 0x0000000000448947 */ /* 0x000fea0003800000 */
.L_x_12893:
        /* <DEDUP_REMOVED lines=16> */
.L_x_12918:
[----:B------:R-:W-:Y:S05]  /*cf70*/  BRA `(.L_x_12894) ;  /* 0x0000000000a07947 */ /* 0x000fea0003800000 */
.L_x_12917:
        /* <DEDUP_REMOVED lines=13> */
.L_x_12920:
[----:B------:R-:W-:Y:S05]  /*d050*/  BSYNC.RECONVERGENT B0 ;  /* 0x0000000000007941 */ /* 0x000fea0003800200 */
.L_x_12919:
[----:B------:R-:W-:-:S05]  /*d060*/  LOP3.LUT R3, R0, 0x80, R3, 0xf8, !PT ;  /* 0x0000008000037812 */ /* 0x000fca00078ef803 */
[----:B------:R3:W-:Y:S01]  /*d070*/  STG.E.U8 desc[UR36][R8.64], R3 ;  /* 0x0000000308007986 */ /* 0x0007e2000c101124 */
[----:B------:R-:W-:Y:S05]  /*d080*/  BRA `(.L_x_12894) ;  /* 0x00000000005c7947 */ /* 0x000fea0003800000 */
.L_x_12916:
        /* <DEDUP_REMOVED lines=12> */
.L_x_12922:
[----:B------:R-:W-:Y:S01]  /*d150*/  IMAD.MOV.U32 R0, RZ, RZ, 0x7f ;  /* 0x0000007fff007424 */ /* 0x000fe200078e00ff */
[----:B------:R-:W-:-:S04]  /*d160*/  ISETP.GT.U32.AND P0, PT, R3, 0x7f800000, PT ;  /* 0x7f8000000300780c */ /* 0x000fc80003f04070 */
[----:B------:R-:W-:-:S09]  /*d170*/  SEL R0, R0, 0x7c, P0 ;  /* 0x0000007c00007807 */ /* 0x000fd20000000000 */
.L_x_12923:
[----:B------:R-:W-:Y:S05]  /*d180*/  BSYNC.RECONVERGENT B0 ;  /* 0x0000000000007941 */ /* 0x000fea0003800200 */
.L_x_12921:
[----:B------:R-:W-:-:S04]  /*d190*/  SHF.R.U32.HI R3, RZ, 0x18, R5 ;  /* 0x00000018ff037819 */ /* 0x000fc80000011605 */
[----:B------:R-:W-:-:S05]  /*d1a0*/  LOP3.LUT R3, R0, 0x80, R3, 0xf8, !PT ;  /* 0x0000008000037812 */ /* 0x000fca00078ef803 */
[----:B------:R2:W-:Y:S01]  /*d1b0*/  STG.E.U8 desc[UR36][R8.64], R3 ;  /* 0x0000000308007986 */ /* 0x0005e2000c101124 */
[----:B------:R-:W-:Y:S05]  /*d1c0*/  BRA `(.L_x_12894) ;  /* 0x00000000000c7947 */ /* 0x000fea0003800000 */
.L_x_12915:
[----:B------:R-:W0:Y:S02]  /*d1d0*/  I2F.S16 R0, R22 ;  /* 0x0000001600007306 */ /* 0x000e240000101400 */
[----:B0-----:R-:W-:-:S05]  /*d1e0*/  F2FP.BF16.F32.PACK_AB R0, RZ, R0 ;  /* 0x00000000ff00723e */ /* 0x001fca00000010ff */
[----:B------:R4:W-:Y:S02]  /*d1f0*/  STG.E.U16 desc[UR36][R8.64], R0 ;  /* 0x0000000008007986 */ /* 0x0009e4000c101524 */
.L_x_12894:
[----:B------:R-:W-:-:S07]  /*d200*/  VIADD R2, R2, 0x80 ;  /* 0x0000008002027836 */ /* 0x000fce0000000000 */
.L_x_12851:
[----:B------:R-:W-:-:S13]  /*d210*/  ISETP.GE.AND P0, PT, R2, R19, PT ;  /* 0x000000130200720c */ /* 0x000fda0003f06270 */
[----:B------:R-:W-:Y:S05]  /*d220*/  @P0 BREAK.RELIABLE B6 ;  /* 0x0000000000060942 */ /* 0x000fea0003800100 */
[----:B------:R-:W-:Y:S05]  /*d230*/  @P0 BRA `(.L_x_12888) ;  /* 0x0000000c00b00947 */ /* 0x000fea0003800000 */
[----:B------:R-:W-:Y:S05]  /*d240*/  BSYNC.RELIABLE B6 ;  /* 0x0000000000067941 */ /* 0x000fea0003800100 */
.L_x_12850:
[----:B0---4-:R-:W0:Y:S01]  /*d250*/  S2R R0, SR_CTAID.X ;  /* 0x0000000000007919 */ /* 0x011e220000002500 */
[----:B------:R-:W4:Y:S01]  /*d260*/  LDCU UR4, c[0x0][0x3d0] ;  /* 0x00007a00ff0477ac */ /* 0x000f220008000800 */
[----:B-123--:R-:W1:Y:S01]  /*d270*/  LDC.64 R8, c[0x0][0x398] ;  /* 0x0000e600ff087b82 */ /* 0x00ee620000000a00 */
[----:B------:R-:W-:Y:S01]  /*d280*/  PRMT R4, R23, 0x9910, RZ ;  /* 0x0000991017047816 */ /* 0x000fe200000000ff */
[----:B0-----:R-:W-:-:S04]  /*d290*/  IMAD R0, R0, 0x200, R2 ;  /* 0x0000020000007824 */ /* 0x001fc800078e0202 */
[----:B----4-:R-:W-:Y:S02]  /*d2a0*/  IMAD R3, R0, UR4, RZ ;  /* 0x0000000400037c24 */ /* 0x010fe4000f8e02ff */
        /* <DEDUP_REMOVED lines=15> */
.L_x_12927:
[----:B------:R3:W-:Y:S01]  /*d3a0*/  STG.E.U8 desc[UR36][R8.64], R18 ;  /* 0x0000001208007986 */ /* 0x0007e2000c101124 */
[----:B------:R-:W-:Y:S05]  /*d3b0*/  BRA `(.L_x_12929) ;  /* 0x0000000c004c7947 */ /* 0x000fea0003800000 */
.L_x_12926:
        /* <DEDUP_REMOVED lines=10> */
.L_x_12931:
[----:B------:R-:W-:-:S05]  /*d460*/  PRMT R3, R18, 0x9910, RZ ;  /* 0x0000991012037816 */ /* 0x000fca00000000ff */
[----:B------:R1:W-:Y:S01]  /*d470*/  STG.E desc[UR36][R8.64], R3 ;  /* 0x0000000308007986 */ /* 0x0003e2000c101924 */
[----:B------:R-:W-:Y:S05]  /*d480*/  BRA `(.L_x_12929) ;  /* 0x0000000c00187947 */ /* 0x000fea0003800000 */
.L_x_12930:
[----:B------:R2:W-:Y:S01]  /*d490*/  STG.E.U16 desc[UR36][R8.64], R18 ;  /* 0x0000001208007986 */ /* 0x0005e2000c101524 */
[----:B------:R-:W-:Y:S05]  /*d4a0*/  BRA `(.L_x_12929) ;  /* 0x0000000c00107947 */ /* 0x000fea0003800000 */
.L_x_12925:
        /* <DEDUP_REMOVED lines=9> */
.L_x_12933:
[----:B------:R-:W0:Y:S02]  /*d540*/  I2F.S16 R0, R18 ;  /* 0x0000001200007306 */ /* 0x000e240000101400 */
[----:B0-----:R-:W-:-:S05]  /*d550*/  F2FP.F16.F32.PACK_AB R0, RZ, R0 ;  /* 0x00000000ff00723e */ /* 0x001fca00000000ff */
[----:B------:R0:W-:Y:S01]  /*d560*/  STG.E.U16 desc[UR36][R8.64], R0 ;  /* 0x0000000008007986 */ /* 0x0001e2000c101524 */
[----:B------:R-:W-:Y:S05]  /*d570*/  BRA `(.L_x_12929) ;  /* 0x0000000800dc7947 */ /* 0x000fea0003800000 */
.L_x_12932:
        /* <DEDUP_REMOVED lines=10> */
.L_x_12935:
[----:B------:R-:W0:Y:S02]  /*d620*/  I2F.S16 R18, R18 ;  /* 0x0000001200127306 */ /* 0x000e240000101400 */
[----:B0-----:R-:W-:-:S04]  /*d630*/  F2FP.F16.F32.PACK_AB R3, RZ, R18 ;  /* 0x00000012ff03723e */ /* 0x001fc800000000ff */
[----:B------:R-:W-:-:S05]  /*d640*/  PRMT R3, R3, 0x5410, RZ ;  /* 0x0000541003037816 */ /* 0x000fca00000000ff */
[----:B------:R0:W-:Y:S01]  /*d650*/  STG.E desc[UR36][R8.64], R3 ;  /* 0x0000000308007986 */ /* 0x0001e2000c101924 */
[----:B------:R-:W-:Y:S05]  /*d660*/  BRA `(.L_x_12929) ;  /* 0x0000000800a07947 */ /* 0x000fea0003800000 */
.L_x_12934:
[----:B------:R-:W0:Y:S02]  /*d670*/  I2F.F64.S16 R4, R18 ;  /* 0x0000001200047312 */ /* 0x000e240000101c00 */
[----:B0-----:R0:W-:Y:S01]  /*d680*/  STG.E.64 desc[UR36][R8.64], R4 ;  /* 0x0000000408007986 */ /* 0x0011e2000c101b24 */
[----:B------:R-:W-:Y:S05]  /*d690*/  BRA `(.L_x_12929) ;  /* 0x0000000800947947 */ /* 0x000fea0003800000 */
.L_x_12924:
        /* <DEDUP_REMOVED lines=12> */
.L_x_12939:
        /* <DEDUP_REMOVED lines=17> */
.L_x_12942:
[----:B------:R-:W-:-:S04]  /*d870*/  SHF.R.U32.HI R3, RZ, 0x18, R5 ;  /* 0x00000018ff037819 */ /* 0x000fc80000011605 */
[----:B------:R-:W-:-:S04]  /*d880*/  LOP3.LUT R0, R0, 0x80, R3, 0xf8, !PT ;  /* 0x0000008000007812 */ /* 0x000fc800078ef803 */
[----:B------:R-:W-:-:S07]  /*d890*/  PRMT R4, R0, 0x7610, R4 ;  /* 0x0000761000047816 */ /* 0x000fce0000000004 */
.L_x_12941:
[----:B------:R-:W-:Y:S05]  /*d8a0*/  BSYNC.RECONVERGENT B0 ;  /* 0x0000000000007941 */ /* 0x000fea0003800200 */
.L_x_12940:
[----:B------:R0:W-:Y:S01]  /*d8b0*/  STG.E.U8 desc[UR36][R8.64], R4 ;  /* 0x0000000408007986 */ /* 0x0001e2000c101124 */
[----:B------:R-:W-:Y:S05]  /*d8c0*/  BRA `(.L_x_12929) ;  /* 0x0000000800087947 */ /* 0x000fea0003800000 */
.L_x_12938:
        /* <DEDUP_REMOVED lines=17> */
.L_x_12945:
[----:B------:R-:W-:-:S04]  /*d9e0*/  SHF.R.U32.HI R3, RZ, 0x18, R5 ;  /* 0x00000018ff037819 */ /* 0x000fc80000011605 */
[----:B------:R-:W-:-:S04]  /*d9f0*/  LOP3.LUT R0, R0, 0x80, R3, 0xf8, !PT ;  /* 0x0000008000007812 */ /* 0x000fc800078ef803 */
[----:B------:R-:W-:-:S07]  /*da00*/  PRMT R4, R0, 0x7610, R4 ;  /* 0x0000761000047816 */ /* 0x000fce0000000004 */
.L_x_12944:
[----:B------:R-:W-:Y:S05]  /*da10*/  BSYNC.RECONVERGENT B0 ;  /* 0x0000000000007941 */ /* 0x000fea0003800200 */
.L_x_12943:
[----:B------:R0:W-:Y:S01]  /*da20*/  STG.E.U8 desc[UR36][R8.64], R4 ;  /* 0x0000000408007986 */ /* 0x0001e2000c101124 */
[----:B------:R-:W-:Y:S05]  /*da30*/  BRA `(.L_x_12929) ;  /* 0x0000000400ac7947 */ /* 0x000fea0003800000 */
.L_x_12937:
        /* <DEDUP_REMOVED lines=22> */
.L_x_12947:
[----:B------:R-:W-:-:S04]  /*dba0*/  PRMT R4, R18, 0x9910, RZ ;  /* 0x0000991012047816 */ /* 0x000fc800000000ff */
[----:B------:R-:W-:-:S05]  /*dbb0*/  SHF.R.S32.HI R5, RZ, 0x1f, R4 ;  /* 0x0000001fff057819 */ /* 0x000fca0000011404 */
[----:B------:R0:W-:Y:S01]  /*dbc0*/  STG.E.64 desc[UR36][R8.64], R4 ;  /* 0x0000000408007986 */ /* 0x0001e2000c101b24 */
[----:B------:R-:W-:Y:S05]  /*dbd0*/  BRA `(.L_x_12929) ;  /* 0x0000000400447947 */ /* 0x000fea0003800000 */
.L_x_12946:
[----:B------:R-:W-:-:S05]  /*dbe0*/  PRMT R3, R18, 0x9910, RZ ;  /* 0x0000991012037816 */ /* 0x000fca00000000ff */
[----:B------:R0:W-:Y:S01]  /*dbf0*/  STG.E desc[UR36][R8.64], R3 ;  /* 0x0000000308007986 */ /* 0x0001e2000c101924 */
[----:B------:R-:W-:Y:S05]  /*dc00*/  BRA `(.L_x_12929) ;  /* 0x0000000400387947 */ /* 0x000fea0003800000 */
.L_x_12936:
        /* <DEDUP_REMOVED lines=11> */
.L_x_12949:
[----:B------:R-:W0:Y:S01]  /*dcc0*/  I2F.F64.S16 R4, R18 ;  /* 0x0000001200047312 */ /* 0x000e220000101c00 */
[----:B------:R-:W-:-:S05]  /*dcd0*/  CS2R R6, SRZ ;  /* 0x0000000000067805 */ /* 0x000fca000001ff00 */
[----:B0-----:R0:W-:Y:S01]  /*dce0*/  STG.E.128 desc[UR36][R8.64], R4 ;  /* 0x0000000408007986 */ /* 0x0011e2000c101d24 */
[----:B------:R-:W-:Y:S05]  /*dcf0*/  BRA `(.L_x_12929) ;  /* 0x0000000000fc7947 */ /* 0x000fea0003800000 */
.L_x_12948:
[----:B------:R-:W-:-:S13]  /*dd00*/  ISETP.NE.AND P0, PT, R0, 0xf, PT ;  /* 0x0000000f0000780c */ /* 0x000fda0003f05270 */
[----:B------:R-:W-:Y:S05]  /*dd10*/  @!P0 BRA `(.L_x_12950) ;  /* 0x0000000000e88947 */ /* 0x000fea0003800000 */
[----:B------:R-:W-:-:S13]  /*dd20*/  ISETP.NE.AND P0, PT, R0, 0x17, PT ;  /* 0x000000170000780c */ /* 0x000fda0003f05270 */
[----:B------:R-:W-:Y:S05]  /*dd30*/  @!P0 BRA `(.L_x_12951) ;  /* 0x0000000000908947 */ /* 0x000fea0003800000 */
[----:B------:R-:W-:-:S13]  /*dd40*/  ISETP.NE.AND P0, PT, R0, 0x18, PT ;  /* 0x000000180000780c */ /* 0x000fda0003f05270 */
[----:B------:R-:W-:Y:S05]  /*dd50*/  @!P0 BRA `(.L_x_12952) ;  /* 0x0000000000448947 */ /* 0x000fea0003800000 */
.L_x_12928:
        /* <DEDUP_REMOVED lines=16> */
.L_x_12953:
[----:B------:R-:W-:Y:S05]  /*de60*/  BRA `(.L_x_12929) ;  /* 0x0000000000a07947 */ /* 0x000fea0003800000 */
.L_x_12952:
        /* <DEDUP_REMOVED lines=13> */
.L_x_12955:
[----:B------:R-:W-:Y:S05]  /*df40*/  BSYNC.RECONVERGENT B0 ;  /* 0x0000000000007941 */ /* 0x000fea0003800200 */
.L_x_12954:
[----:B------:R-:W-:-:S05]  /*df50*/  LOP3.LUT R3, R0, 0x80, R3, 0xf8, !PT ;  /* 0x0000008000037812 */ /* 0x000fca00078ef803 */
[----:B------:R0:W-:Y:S01]  /*df60*/  STG.E.U8 desc[UR36][R8.64], R3 ;  /* 0x0000000308007986 */ /* 0x0001e2000c101124 */
[----:B------:R-:W-:Y:S05]  /*df70*/  BRA `(.L_x_12929) ;  /* 0x00000000005c7947 */ /* 0x000fea0003800000 */
.L_x_12951:
        /* <DEDUP_REMOVED lines=12> */
.L_x_12957:
[----:B------:R-:W-:Y:S01]  /*e040*/  IMAD.MOV.U32 R0, RZ, RZ, 0x7f ;  /* 0x0000007fff007424 */ /* 0x000fe200078e00ff */
[----:B------:R-:W-:-:S04]  /*e050*/  ISETP.GT.U32.AND P0, PT, R3, 0x7f800000, PT ;  /* 0x7f8000000300780c */ /* 0x000fc80003f04070 */
[----:B------:R-:W-:-:S09]  /*e060*/  SEL R0, R0, 0x7c, P0 ;  /* 0x0000007c00007807 */ /* 0x000fd20000000000 */
.L_x_12958:
[----:B------:R-:W-:Y:S05]  /*e070*/  BSYNC.RECONVERGENT B0 ;  /* 0x0000000000007941 */ /* 0x000fea0003800200 */
.L_x_12956:
[----:B------:R-:W-:-:S04]  /*e080*/  SHF.R.U32.HI R3, RZ, 0x18, R5 ;  /* 0x00000018ff037819 */ /* 0x000fc80000011605 */
[----:B------:R-:W-:-:S05]  /*e090*/  LOP3.LUT R3, R0, 0x80, R3, 0xf8, !PT ;  /* 0x0000008000037812 */ /* 0x000fca00078ef803 */
[----:B------:R0:W-:Y:S01]  /*e0a0*/  STG.E.U8 desc[UR36][R8.64], R3 ;  /* 0x0000000308007986 */ /* 0x0001e2000c101124 */
[----:B------:R-:W-:Y:S05]  /*e0b0*/  BRA `(.L_x_12929) ;  /* 0x00000000000c7947 */ /* 0x000fea0003800000 */
.L_x_12950:
[----:B------:R-:W0:Y:S02]  /*e0c0*/  I2F.S16 R0, R18 ;  /* 0x0000001200007306 */ /* 0x000e240000101400 */
[----:B0-----:R-:W-:-:S05]  /*e0d0*/  F2FP.BF16.F32.PACK_AB R0, RZ, R0 ;  /* 0x00000000ff00723e */ /* 0x001fca00000010ff */
[----:B------:R0:W-:Y:S02]  /*e0e0*/  STG.E.U16 desc[UR36][R8.64], R0 ;  /* 0x0000000008007986 */ /* 0x0001e4000c101524 */
.L_x_12929:
[----:B------:R-:W-:-:S07]  /*e0f0*/  VIADD R2, R2, 0x80 ;  /* 0x0000008002027836 */ /* 0x000fce0000000000 */
.L_x_12888:
[----:B------:R-:W-:Y:S05]  /*e100*/  BSYNC.RECONVERGENT B7 ;  /* 0x0000000000077941 */ /* 0x000fea0003800200 */
.L_x_12849:
[----:B------:R-:W-:-:S13]  /*e110*/  ISETP.GE.AND P0, PT, R2, R19, PT ;  /* 0x000000130200720c */ /* 0x000fda0003f06270 */
[----:B------:R-:W-:Y:S05]  /*e120*/  @P0 EXIT ;  /* 0x000000000000094d */ /* 0x000fea0003800000 */
[----:B0---4-:R-:W0:Y:S01]  /*e130*/  S2R R0, SR_CTAID.X ;  /* 0x0000000000007919 */ /* 0x011e220000002500 */
[----:B-1-3--:R-:W1:Y:S01]  /*e140*/  LDC.64 R4, c[0x0][0x398] ;  /* 0x0000e600ff047b82 */ /* 0x00ae620000000a00 */
[----:B------:R-:W2:Y:S01]  /*e150*/  LDCU UR4, c[0x0][0x3d0] ;  /* 0x00007a00ff0477ac */ /* 0x000ea20008000800 */
[----:B0-----:R-:W-:Y:S01]  /*e160*/  IMAD R2, R0, 0x200, R2 ;  /* 0x0000020000027824 */ /* 0x001fe200078e0202 */
[----:B------:R-:W-:-:S03]  /*e170*/  PRMT R0, R23, 0x9910, RZ ;  /* 0x0000991017007816 */ /* 0x000fc600000000ff */
[----:B--2---:R-:W-:Y:S01]  /*e180*/  IMAD R3, R2, UR4, RZ ;  /* 0x0000000402037c24 */ /* 0x004fe2000f8e02ff */
[----:B------:R-:W-:-:S04]  /*e190*/  ISETP.GT.AND P1, PT, R0, 0x9, PT ;  /* 0x000000090000780c */ /* 0x000fc80003f24270 */
[----:B-1----:R-:W-:-:S05]  /*e1a0*/  IADD3 R2, P0, PT, R3, R4, RZ ;  /* 0x0000000403027210 */ /* 0x002fca0007f1e0ff */
        /* <DEDUP_REMOVED lines=10> */
[----:B------:R-:W-:Y:S01]  /*e250*/  STG.E.U8 desc[UR36][R2.64], R16 ;  /* 0x0000001002007986 */ /* 0x000fe2000c101124 */
[----:B------:R-:W-:Y:S05]  /*e260*/  EXIT ;  /* 0x000000000000794d */ /* 0x000fea0003800000 */
.L_x_12962:
[----:B------:R-:W-:Y:S01]  /*e270*/  STG.E.U8 desc[UR36][R2.64], R16 ;  /* 0x0000001002007986 */ /* 0x000fe2000c101124 */
[----:B------:R-:W-:Y:S05]  /*e280*/  EXIT ;  /* 0x000000000000794d */ /* 0x000fea0003800000 */
.L_x_12961:
        /* <DEDUP_REMOVED lines=8> */
[----:B------:R-:W-:Y:S01]  /*e310*/  STG.E.64 desc[UR36][R2.64], R4 ;  /* 0x0000000402007986 */ /* 0x000fe2000c101b24 */
[----:B------:R-:W-:Y:S05]  /*e320*/  EXIT ;  /* 0x000000000000794d */ /* 0x000fea0003800000 */
.L_x_12965:
[----:B------:R-:W-:-:S05]  /*e330*/  PRMT R5, R16, 0x9910, RZ ;  /* 0x0000991010057816 */ /* 0x000fca00000000ff */
[----:B------:R-:W-:Y:S01]  /*e340*/  STG.E desc[UR36][R2.64], R5 ;  /* 0x0000000502007986 */ /* 0x000fe2000c101924 */
[----:B------:R-:W-:Y:S05]  /*e350*/  EXIT ;  /* 0x000000000000794d */ /* 0x000fea0003800000 */
.L_x_12964:
[----:B------:R-:W-:Y:S01]  /*e360*/  STG.E.U16 desc[UR36][R2.64], R16 ;  /* 0x0000001002007986 */ /* 0x000fe2000c101524 */
[----:B------:R-:W-:Y:S05]  /*e370*/  EXIT ;  /* 0x000000000000794d */ /* 0x000fea0003800000 */
.L_x_12960:
[----:B------:R-:W-:-:S13]  /*e380*/  ISETP.GT.AND P0, PT, R0, 0x6, PT ;  /* 0x000000060000780c */ /* 0x000fda0003f04270 */
[----:B------:R-:W-:Y:S05]  /*e390*/  @P0 BRA `(.L_x_12966) ;  /* 0x00000000002c0947 */ /* 0x000fea0003800000 */
[----:B------:R-:W-:-:S13]  /*e3a0*/  ISETP.NE.AND P0, PT, R0, 0x5, PT ;  /* 0x000000050000780c */ /* 0x000fda0003f05270 */
[----:B------:R-:W-:Y:S05]  /*e3b0*/  @!P0 BRA `(.L_x_12967) ;  /* 0x0000000000148947 */ /* 0x000fea0003800000 */
[----:B------:R-:W-:-:S13]  /*e3c0*/  ISETP.NE.AND P0, PT, R0, 0x6, PT ;  /* 0x000000060000780c */ /* 0x000fda0003f05270 */
[----:B------:R-:W-:Y:S05]  /*e3d0*/  @P0 BRA `(.L_x_12963) ;  /* 0x0000000800140947 */ /* 0x000fea0003800000 */
[----:B------:R-:W0:Y:S02]  /*e3e0*/  I2F.S16 R5, R16 ;  /* 0x0000001000057306 */ /* 0x000e240000101400 */
[----:B0-----:R-:W-:Y:S01]  /*e3f0*/  STG.E desc[UR36][R2.64], R5 ;  /* 0x0000000502007986 */ /* 0x001fe2000c101924 */
[----:B------:R-:W-:Y:S05]  /*e400*/  EXIT ;  /* 0x000000000000794d */ /* 0x000fea0003800000 */
.L_x_12967:
[----:B------:R-:W0:Y:S02]  /*e410*/  I2F.S16 R0, R16 ;  /* 0x0000001000007306 */ /* 0x000e240000101400 */
[----:B0-----:R-:W-:-:S05]  /*e420*/  F2FP.F16.F32.PACK_AB R0, RZ, R0 ;  /* 0x00000000ff00723e */ /* 0x001fca00000000ff */
[----:B------:R-:W-:Y:S01]  /*e430*/  STG.E.U16 desc[UR36][R2.64], R0 ;  /* 0x0000000002007986 */ /* 0x000fe2000c101524 */
[----:B------:R-:W-:Y:S05]  /*e440*/  EXIT ;  /* 0x000000000000794d */ /* 0x000fea0003800000 */
.L_x_12966:
        /* <DEDUP_REMOVED lines=8> */
[----:B0-----:R-:W-:Y:S01]  /*e4d0*/  STG.E.64 desc[UR36][R2.64], R16 ;  /* 0x0000001002007986 */ /* 0x001fe2000c101b24 */
[----:B------:R-:W-:Y:S05]  /*e4e0*/  EXIT ;  /* 0x000000000000794d */ /* 0x000fea0003800000 */
.L_x_12969:
[----:B------:R-:W0:Y:S02]  /*e4f0*/  I2F.S16 R16, R16 ;  /* 0x0000001000107306 */ /* 0x000e240000101400 */
[----:B0-----:R-:W-:-:S04]  /*e500*/  F2FP.F16.F32.PACK_AB R5, RZ, R16 ;  /* 0x00000010ff05723e */ /* 0x001fc800000000ff */
[----:B------:R-:W-:-:S05]  /*e510*/  PRMT R5, R5, 0x5410, RZ ;  /* 0x0000541005057816 */ /* 0x000fca00000000ff */
[----:B------:R-:W-:Y:S01]  /*e520*/  STG.E desc[UR36][R2.64], R5 ;  /* 0x0000000502007986 */ /* 0x000fe2000c101924 */
[----:B------:R-:W-:Y:S05]  /*e530*/  EXIT ;  /* 0x000000000000794d */ /* 0x000fea0003800000 */
.L_x_12968:
[----:B------:R-:W0:Y:S02]  /*e540*/  I2F.F64.S16 R16, R16 ;  /* 0x0000001000107312 */ /* 0x000e240000101c00 */
[----:B0-----:R-:W-:Y:S01]  /*e550*/  STG.E.64 desc[UR36][R2.64], R16 ;  /* 0x0000001002007986 */ /* 0x001fe2000c101b24 */
[----:B------:R-:W-:Y:S05]  /*e560*/  EXIT ;  /* 0x000000000000794d */ /* 0x000fea0003800000 */
.L_x_12959:
        /* <DEDUP_REMOVED lines=10> */
[----:B------:R-:W-:Y:S01]  /*e610*/  STG.E.U16 desc[UR36][R2.64], R16 ;  /* 0x0000001002007986 */ /* 0x000fe2000c101524 */
[----:B------:R-:W-:Y:S05]  /*e620*/  EXIT ;  /* 0x000000000000794d */ /* 0x000fea0003800000 */
.L_x_12973:
        /* <DEDUP_REMOVED lines=18> */
.L_x_12976:
[----:B------:R-:W-:-:S04]  /*e750*/  SHF.R.U32.HI R5, RZ, 0x18, R5 ;  /* 0x00000018ff057819 */ /* 0x000fc80000011605 */
[----:B------:R-:W-:-:S07]  /*e760*/  LOP3.LUT R0, R0, 0x80, R5, 0xf8, !PT ;  /* 0x0000008000007812 */ /* 0x000fce00078ef805 */
.L_x_12975:
[----:B------:R-:W-:Y:S05]  /*e770*/  BSYNC.RECONVERGENT B0 ;  /* 0x0000000000007941 */ /* 0x000fea0003800200 */
.L_x_12974:
[----:B------:R-:W-:Y:S01]  /*e780*/  STG.E.U8 desc[UR36][R2.64], R0 ;  /* 0x0000000002007986 */ /* 0x000fe2000c101124 */
[----:B------:R-:W-:Y:S05]  /*e790*/  EXIT ;  /* 0x000000000000794d */ /* 0x000fea0003800000 */
.L_x_12972:
        /* <DEDUP_REMOVED lines=18> */
.L_x_12979:
[----:B------:R-:W-:-:S04]  /*e8c0*/  SHF.R.U32.HI R5, RZ, 0x18, R5 ;  /* 0x00000018ff057819 */ /* 0x000fc80000011605 */
[----:B------:R-:W-:-:S07]  /*e8d0*/  LOP3.LUT R0, R0, 0x80, R5, 0xf8, !PT ;  /* 0x0000008000007812 */ /* 0x000fce00078ef805 */
.L_x_12978:
[----:B------:R-:W-:Y:S05]  /*e8e0*/  BSYNC.RECONVERGENT B0 ;  /* 0x0000000000007941 */ /* 0x000fea0003800200 */
.L_x_12977:
[----:B------:R-:W-:Y:S01]  /*e8f0*/  STG.E.U8 desc[UR36][R2.64], R0 ;  /* 0x0000000002007986 */ /* 0x000fe2000c101124 */
[----:B------:R-:W-:Y:S05]  /*e900*/  EXIT ;  /* 0x000000000000794d */ /* 0x000fea0003800000 */
.L_x_12971:
        /* <DEDUP_REMOVED lines=22> */
.L_x_12981:
[----:B------:R-:W-:-:S04]  /*ea70*/  PRMT R4, R16, 0x9910, RZ ;  /* 0x0000991010047816 */ /* 0x000fc800000000ff */
[----:B------:R-:W-:-:S05]  /*ea80*/  SHF.R.S32.HI R5, RZ, 0x1f, R4 ;  /* 0x0000001fff057819 */ /* 0x000fca0000011404 */
[----:B------:R-:W-:Y:S01]  /*ea90*/  STG.E.64 desc[UR36][R2.64], R4 ;  /* 0x0000000402007986 */ /* 0x000fe2000c101b24 */
[----:B------:R-:W-:Y:S05]  /*eaa0*/  EXIT ;  /* 0x000000000000794d */ /* 0x000fea0003800000 */
.L_x_12980:
[----:B------:R-:W-:-:S05]  /*eab0*/  PRMT R5, R16, 0x9910, RZ ;  /* 0x0000991010057816 */ /* 0x000fca00000000ff */
[----:B------:R-:W-:Y:S01]  /*eac0*/  STG.E desc[UR36][R2.64], R5 ;  /* 0x0000000502007986 */ /* 0x000fe2000c101924 */
[----:B------:R-:W-:Y:S05]  /*ead0*/  EXIT ;  /* 0x000000000000794d */ /* 0x000fea0003800000 */
.L_x_12970:
        /* <DEDUP_REMOVED lines=9> */
[----:B------:R-:W-:Y:S01]  /*eb70*/  STG.E.U8 desc[UR36][R2.64], R5 ;  /* 0x0000000502007986 */ /* 0x000fe2000c101124 */
[----:B------:R-:W-:Y:S05]  /*eb80*/  EXIT ;  /* 0x000000000000794d */ /* 0x000fea0003800000 */
.L_x_12983:
[----:B------:R-:W0:Y:S01]  /*eb90*/  I2F.F64.S16 R16, R16 ;  /* 0x0000001000107312 */ /* 0x000e220000101c00 */
[----:B------:R-:W-:-:S05]  /*eba0*/  CS2R R18, SRZ ;  /* 0x0000000000127805 */ /* 0x000fca000001ff00 */
[----:B0-----:R-:W-:Y:S01]  /*ebb0*/  STG.E.128 desc[UR36][R2.64], R16 ;  /* 0x0000001002007986 */ /* 0x001fe2000c101d24 */
[----:B------:R-:W-:Y:S05]  /*ebc0*/  EXIT ;  /* 0x000000000000794d */ /* 0x000fea0003800000 */
.L_x_12982:
[----:B------:R-:W-:-:S13]  /*ebd0*/  ISETP.NE.AND P0, PT, R0, 0xf, PT ;  /* 0x0000000f0000780c */ /* 0x000fda0003f05270 */
[----:B------:R-:W-:Y:S05]  /*ebe0*/  @!P0 BRA `(.L_x_12984) ;  /* 0x0000000000e88947 */ /* 0x000fea0003800000 */
[----:B------:R-:W-:-:S13]  /*ebf0*/  ISETP.NE.AND P0, PT, R0, 0x17, PT ;  /* 0x000000170000780c */ /* 0x000fda0003f05270 */
[----:B------:R-:W-:Y:S05]  /*ec00*/  @!P0 BRA `(.L_x_12985) ;  /* 0x0000000000908947 */ /* 0x000fea0003800000 */
[----:B------:R-:W-:-:S13]  /*ec10*/  ISETP.NE.AND P0, PT, R0, 0x18, PT ;  /* 0x000000180000780c */ /* 0x000fda0003f05270 */
[----:B------:R-:W-:Y:S05]  /*ec20*/  @!P0 BRA `(.L_x_12986) ;  /* 0x0000000000448947 */ /* 0x000fea0003800000 */
.L_x_12963:
        /* <DEDUP_REMOVED lines=16> */
.L_x_12987:
[----:B------:R-:W-:Y:S05]  /*ed30*/  EXIT ;  /* 0x000000000000794d */ /* 0x000fea0003800000 */
.L_x_12986:
        /* <DEDUP_REMOVED lines=13> */
.L_x_12989:
[----:B------:R-:W-:Y:S05]  /*ee10*/  BSYNC.RECONVERGENT B0 ;  /* 0x0000000000007941 */ /* 0x000fea0003800200 */
.L_x_12988:
[----:B------:R-:W-:-:S05]  /*ee20*/  LOP3.LUT R5, R0, 0x80, R5, 0xf8, !PT ;  /* 0x0000008000057812 */ /* 0x000fca00078ef805 */
[----:B------:R-:W-:Y:S01]  /*ee30*/  STG.E.U8 desc[UR36][R2.64], R5 ;  /* 0x0000000502007986 */ /* 0x000fe2000c101124 */
[----:B------:R-:W-:Y:S05]  /*ee40*/  EXIT ;  /* 0x000000000000794d */ /* 0x000fea0003800000 */
.L_x_12985:
        /* <DEDUP_REMOVED lines=12> */
.L_x_12991:
[----:B------:R-:W-:Y:S01]  /*ef10*/  IMAD.MOV.U32 R0, RZ, RZ, 0x7f ;  /* 0x0000007fff007424 */ /* 0x000fe200078e00ff */
[----:B------:R-:W-:-:S04]  /*ef20*/  ISETP.GT.U32.AND P0, PT, R4, 0x7f800000, PT ;  /* 0x7f8000000400780c */ /* 0x000fc80003f04070 */
[----:B------:R-:W-:-:S09]  /*ef30*/  SEL R0, R0, 0x7c, P0 ;  /* 0x0000007c00007807 */ /* 0x000fd20000000000 */
.L_x_12992:
[----:B------:R-:W-:Y:S05]  /*ef40*/  BSYNC.RECONVERGENT B0 ;  /* 0x0000000000007941 */ /* 0x000fea0003800200 */
.L_x_12990:
[----:B------:R-:W-:-:S04]  /*ef50*/  SHF.R.U32.HI R5, RZ, 0x18, R5 ;  /* 0x00000018ff057819 */ /* 0x000fc80000011605 */
[----:B------:R-:W-:-:S05]  /*ef60*/  LOP3.LUT R5, R0, 0x80, R5, 0xf8, !PT ;  /* 0x0000008000057812 */ /* 0x000fca00078ef805 */
[----:B------:R-:W-:Y:S01]  /*ef70*/  STG.E.U8 desc[UR36][R2.64], R5 ;  /* 0x0000000502007986 */ /* 0x000fe2000c101124 */
[----:B------:R-:W-:Y:S05]  /*ef80*/  EXIT ;  /* 0x000000000000794d */ /* 0x000fea0003800000 */
.L_x_12984:
[----:B------:R-:W0:Y:S02]  /*ef90*/  I2F.S16 R0, R16 ;  /* 0x0000001000007306 */ /* 0x000e240000101400 */
[----:B0-----:R-:W-:-:S05]  /*efa0*/  F2FP.BF16.F32.PACK_AB R0, RZ, R0 ;  /* 0x00000000ff00723e */ /* 0x001fca00000010ff */
[----:B------:R-:W-:Y:S01]  /*efb0*/  STG.E.U16 desc[UR36][R2.64], R0 ;  /* 0x0000000002007986 */ /* 0x000fe2000c101524 */
[----:B------:R-:W-:Y:S05]  /*efc0*/  EXIT ;  /* 0x000000000000794d */ /* 0x000fea0003800000 */
.L_x_12993:
        /* <DEDUP_REMOVED lines=11> */
.L_x_23918:


//--------------------- .text._ZN2at6native18elementwise_kernelILi128ELi4EZNS0_22gpu_kernel_impl_nocastIZZZNS0_54_GLOBAL__N__d8c5977b_16_LinearAlgebra_cu_35b291db_316116addr_kernel_cudaERNS_14TensorIteratorERKN3c106ScalarES9_ENKUlvE_clEvENKUlvE3_clEvEUlsssE0_EEvRNS_18TensorIteratorBaseERKT_EUliE_EEviT1_ --------------------------
	.section	.text._ZN2at6native18elementwise_kernelILi128ELi4EZNS0_22gpu_kernel_impl_nocastIZZZNS0_54_GLOBAL__N__d8c5977b_16_LinearAlgebra_cu_35b291db_316116addr_kernel_cudaERNS_14TensorIteratorERKN3c106ScalarES9_ENKUlvE_clEvENKUlvE3_clEvEUlsssE0_EEvRNS_18TensorIteratorBaseERKT_EUliE_EEviT1_,"ax",@progbits
	.align	128
        .global         _ZN2at6native18elementwise_kernelILi128ELi4EZNS0_22gpu_kernel_impl_nocastIZZZNS0_54_GLOBAL__N__d8c5977b_16_LinearAlgebra_cu_35b291db_316116addr_kernel_cudaERNS_14TensorIteratorERKN3c106ScalarES9_ENKUlvE_clEvENKUlvE3_clEvEUlsssE0_EEvRNS_18TensorIteratorBaseERKT_EUliE_EEviT1_
        .type           _ZN2at6native18elementwise_kernelILi128ELi4EZNS0_22gpu_kernel_impl_nocastIZZZNS0_54_GLOBAL__N__d8c5977b_16_LinearAlgebra_cu_35b291db_316116addr_kernel_cudaERNS_14TensorIteratorERKN3c106ScalarES9_ENKUlvE_clEvENKUlvE3_clEvEUlsssE0_EEvRNS_18TensorIteratorBaseERKT_EUliE_EEviT1_,@function
        .size           _ZN2at6native18elementwise_kernelILi128ELi4EZNS0_22gpu_kernel_impl_nocastIZZZNS0_54_GLOBAL__N__d8c5977b_16_LinearAlgebra_cu_35b291db_316116addr_kernel_cudaERNS_14TensorIteratorERKN3c106ScalarES9_ENKUlvE_clEvENKUlvE3_clEvEUlsssE0_EEvRNS_18TensorIteratorBaseERKT_EUliE_EEviT1_,(.L_x_23919 - _ZN2at6native18elementwise_kernelILi128ELi4EZNS0_22gpu_kernel_impl_nocastIZZZNS0_54_GLOBAL__N__d8c5977b_16_LinearAlgebra_cu_35b291db_316116addr_kernel_cudaERNS_14TensorIteratorERKN3c106ScalarES9_ENKUlvE_clEvENKUlvE3_clEvEUlsssE0_EEvRNS_18TensorIteratorBaseERKT_EUliE_EEviT1_)
        .other          _ZN2at6native18elementwise_kernelILi128ELi4EZNS0_22gpu_kernel_impl_nocastIZZZNS0_54_GLOBAL__N__d8c5977b_16_LinearAlgebra_cu_35b291db_316116addr_kernel_cudaERNS_14TensorIteratorERKN3c106ScalarES9_ENKUlvE_clEvENKUlvE3_clEvEUlsssE0_EEvRNS_18TensorIteratorBaseERKT_EUliE_EEviT1_,@"STO_CUDA_ENTRY STV_DEFAULT"
_ZN2at6native18elementwise_kernelILi128ELi4EZNS0_22gpu_kernel_impl_nocastIZZZNS0_54_GLOBAL__N__d8c5977b_16_LinearAlgebra_cu_35b291db_316116addr_kernel_cudaERNS_14TensorIteratorERKN3c106ScalarES9_ENKUlvE_clEvENKUlvE3_clEvEUlsssE0_EEvRNS_18TensorIteratorBaseERKT_EUliE_EEviT1_:
.text._ZN2at6native18elementwise_kernelILi128ELi4EZNS0_22gpu_kernel_impl_nocastIZZZNS0_54_GLOBAL__N__d8c5977b_16_LinearAlgebra_cu_35b291db_316116addr_kernel_cudaERNS_14TensorIteratorERKN3c106ScalarES9_ENKUlvE_clEvENKUlvE3_clEvEUlsssE0_EEvRNS_18TensorIteratorBaseERKT_EUliE_EEviT1_:
        /* <DEDUP_REMOVED lines=15> */
[----:B------:R-:W0:Y:S01]  /*00f0*/  LDC.64 R6, c[0x0][0x658] ;  /* 0x00019600ff067b82 */ /* 0x000e220000000a00 */
[----:B------:R-:W1:Y:S07]  /*0100*/  LDCU UR4, c[0x0][0x668] ;  /* 0x0000cd00ff0477ac */ /* 0x000e6e0008000800 */
[----:B------:R-:W2:Y:S08]  /*0110*/  LDC.64 R8, c[0x0][0x660] ;  /* 0x00019800ff087b82 */ /* 0x000eb00000000a00 */
[----:B------:R-:W3:Y:S01]  /*0120*/  LDC.64 R4, c[0x0][0x650] ;  /* 0x00019400ff047b82 */ /* 0x000ee20000000a00 */
[----:B0-----:R-:W4:Y:S04]  /*0130*/  LDG.E.U16 R6, desc[UR6][R6.64] ;  /* 0x0000000606067981 */ /* 0x001f28000c1e1500 */
[----:B--2---:R-:W4:Y:S04]  /*0140*/  LDG.E.U16 R9, desc[UR6][R8.64] ;  /* 0x0000000608097981 */ /* 0x004f28000c1e1500 */
[----:B---3--:R-:W2:Y:S01]  /*0150*/  LDG.E.U16 R4, desc[UR6][R4.64] ;  /* 0x0000000604047981 */ /* 0x008ea2000c1e1500 */
[----:B------:R-:W0:Y:S01]  /*0160*/  LDC.64 R10, c[0x0][0x648] ;  /* 0x00019200ff0a7b82 */ /* 0x000e220000000a00 */
[----:B-1----:R-:W-:Y:S01]  /*0170*/  ULOP3.LUT UR4, UR4, 0xffff, URZ, 0xc0, !UPT ;  /* 0x0000ffff04047892 */ /* 0x002fe2000f8ec0ff */
[----:B------:R-:W-:-:S04]  /*0180*/  IADD3 R3, PT, PT, R3, 0x80, RZ ;  /* 0x0000008003037810 */ /* 0x000fc80007ffe0ff */
[----:B------:R-:W-:Y:S01]  /*0190*/  ISETP.GE.AND P0, PT, R3, UR8, PT ;  /* 0x0000000803007c0c */ /* 0x000fe2000bf06270 */
[----:B----4-:R-:W-:Y:S02]  /*01a0*/  IMAD R13, R6, R9, RZ ;  /* 0x00000009060d7224 */ /* 0x010fe400078e02ff */
[----:B--2---:R-:W-:-:S10]  /*01b0*/  IMAD R0, R4, UR4, RZ ;  /* 0x0000000404007c24 */ /* 0x004fd4000f8e02ff */
[----:B------:R-:W-:Y:S05]  /*01c0*/  @P0 BREAK.RELIABLE B1 ;  /* 0x0000000000010942 */ /* 0x000fea0003800100 */
[----:B------:R-:W-:-:S05]  /*01d0*/  IMAD R13, R13, UR5, R0 ;  /* 0x000000050d0d7c24 */ /* 0x000fca000f8e0200 */
[----:B0-----:R0:W-:Y:S01]  /*01e0*/  STG.E.U16 desc[UR6][R10.64], R13 ;  /* 0x0000000d0a007986 */ /* 0x0011e2000c101506 */
[----:B------:R-:W-:Y:S05]  /*01f0*/  @P0 BRA `(.L_x_12998) ;  /* 0x0000000000800947 */ /* 0x000fea0003800000 */
[----:B------:R-:W1:Y:S01]  /*0200*/  LDC.64 R6, c[0x0][0x658] ;  /* 0x00019600ff067b82 */ /* 0x000e620000000a00 */
[----:B------:R-:W2:Y:S07]  /*0210*/  LDCU UR4, c[0x0][0x668] ;  /* 0x0000cd00ff0477ac */ /* 0x000eae0008000800 */
[----:B------:R-:W3:Y:S08]  /*0220*/  LDC.64 R8, c[0x0][0x660] ;  /* 0x00019800ff087b82 */ /* 0x000ef00000000a00 */
[----:B------:R-:W4:Y:S01]  /*0230*/  LDC.64 R4, c[0x0][0x650] ;  /* 0x00019400ff047b82 */ /* 0x000f220000000a00 */
[----:B-1----:R-:W5:Y:S04]  /*0240*/  LDG.E.U16 R6, desc[UR6][R6.64] ;  /* 0x0000000606067981 */ /* 0x002f68000c1e1500 */
[----:B---3--:R-:W5:Y:S04]  /*0250*/  LDG.E.U16 R9, desc[UR6][R8.64] ;  /* 0x0000000608097981 */ /* 0x008f68000c1e1500 */
[----:B----4-:R-:W3:Y:S01]  /*0260*/  LDG.E.U16 R4, desc[UR6][R4.64] ;  /* 0x0000000604047981 */ /* 0x010ee2000c1e1500 */
[----:B0-----:R-:W0:Y:S01]  /*0270*/  LDC.64 R10, c[0x0][0x648] ;  /* 0x00019200ff0a7b82 */ /* 0x001e220000000a00 */
[----:B--2---:R-:W-:Y:S01]  /*0280*/  ULOP3.LUT UR4, UR4, 0xffff, URZ, 0xc0, !UPT ;  /* 0x0000ffff04047892 */ /* 0x004fe2000f8ec0ff */
[----:B------:R-:W-:Y:S01]  /*0290*/  IADD3 R3, PT, PT, R3, 0x80, RZ ;  /* 0x0000008003037810 */ /* 0x000fe20007ffe0ff */
[----:B-----5:R-:W-:-:S04]  /*02a0*/  IMAD R13, R6, R9, RZ ;  /* 0x00000009060d7224 */ /* 0x020fc800078e02ff */
[----:B---3--:R-:W-:-:S04]  /*02b0*/  IMAD R0, R4, UR4, RZ ;  /* 0x0000000404007c24 */ /* 0x008fc8000f8e02ff */
[----:B------:R-:W-:-:S05]  /*02c0*/  IMAD R13, R13, UR5, R0 ;  /* 0x000000050d0d7c24 */ /* 0x000fca000f8e0200 */
[----:B0-----:R0:W-:Y:S02]  /*02d0*/  STG.E.U16 desc[UR6][R10.64], R13 ;  /* 0x0000000d0a007986 */ /* 0x0011e4000c101506 */
.L_x_12997:
[----:B------:R-:W-:-:S13]  /*02e0*/  ISETP.GE.AND P0, PT, R3, UR8, PT ;  /* 0x0000000803007c0c */ /* 0x000fda000bf06270 */
[----:B------:R-:W-:Y:S05]  /*02f0*/  @P0 BREAK.RELIABLE B1 ;  /* 0x0000000000010942 */ /* 0x000fea0003800100 */
[----:B------:R-:W-:Y:S05]  /*0300*/  @P0 BRA `(.L_x_12998) ;  /* 0x00000000003c0947 */ /* 0x000fea0003800000 */
[----:B------:R-:W-:Y:S05]  /*0310*/  BSYNC.RELIABLE B1 ;  /* 0x0000000000017941 */ /* 0x000fea0003800100 */
.L_x_12996:
        /* <DEDUP_REMOVED lines=14> */
.L_x_12998:
[----:B------:R-:W-:Y:S05]  /*0400*/  BSYNC.RECONVERGENT B0 ;  /* 0x0000000000007941 */ /* 0x000fea0003800200 */
.L_x_12995:
[----:B------:R-:W-:Y:S05]  /*0410*/  WARPSYNC.ALL ;  /* 0x0000000000007948 */ /* 0x000fea0003800000 */
[----:B------:R-:W-:-:S13]  /*0420*/  ISETP.GE.AND P0, PT, R3, UR8, PT ;  /* 0x0000000803007c0c */ /* 0x000fda000bf06270 */
[----:B------:R-:W-:Y:S05]  /*0430*/  @P0 EXIT ;  /* 0x000000000000094d */ /* 0x000fea0003800000 */
[----:B------:R-:W2:Y:S01]  /*0440*/  LDC.64 R4, c[0x0][0x658] ;  /* 0x00019600ff047b82 */ /* 0x000ea20000000a00 */
[----:B------:R-:W3:Y:S07]  /*0450*/  LDCU UR4, c[0x0][0x668] ;  /* 0x0000cd00ff0477ac */ /* 0x000eee0008000800 */
[----:B------:R-:W4:Y:S08]  /*0460*/  LDC.64 R6, c[0x0][0x660] ;  /* 0x00019800ff067b82 */ /* 0x000f300000000a00 */
[----:B------:R-:W5:Y:S01]  /*0470*/  LDC.64 R2, c[0x0][0x650] ;  /* 0x00019400ff027b82 */ /* 0x000f620000000a00 */
[----:B--2---:R-:W0:Y:S04]  /*0480*/  LDG.E.U16 R4, desc[UR6][R4.64] ;  /* 0x0000000604047981 */ /* 0x004e28000c1e1500 */
[----:B----4-:R-:W0:Y:S04]  /*0490*/  LDG.E.U16 R7, desc[UR6][R6.64] ;  /* 0x0000000606077981 */ /* 0x010e28000c1e1500 */
[----:B-----5:R-:W2:Y:S01]  /*04a0*/  LDG.E.U16 R2, desc[UR6][R2.64] ;  /* 0x0000000602027981 */ /* 0x020ea2000c1e1500 */
[----:B------:R-:W4:Y:S01]  /*04b0*/  LDC.64 R8, c[0x0][0x648] ;  /* 0x00019200ff087b82 */ /* 0x000f220000000a00 */
[----:B---3--:R-:W-:Y:S01]  /*04c0*/  ULOP3.LUT UR4, UR4, 0xffff, URZ, 0xc0, !UPT ;  /* 0x0000ffff04047892 */ /* 0x008fe2000f8ec0ff */
[----:B01----:R-:W-:-:S05]  /*04d0*/  IMAD R11, R4, R7, RZ ;  /* 0x00000007040b7224 */ /* 0x003fca00078e02ff */
[----:B--2---:R-:W-:-:S04]  /*04e0*/  IMAD R0, R2, UR4, RZ ;  /* 0x0000000402007c24 */ /* 0x004fc8000f8e02ff */
[----:B------:R-:W-:-:S05]  /*04f0*/  IMAD R11, R11, UR5, R0 ;  /* 0x000000050b0b7c24 */ /* 0x000fca000f8e0200 */
[----:B----4-:R-:W-:Y:S01]  /*0500*/  STG.E.U16 desc[UR6][R8.64], R11 ;  /* 0x0000000b08007986 */ /* 0x010fe2000c101506 */
[----:B------:R-:W-:Y:S05]  /*0510*/  EXIT ;  /* 0x000000000000794d */ /* 0x000fea0003800000 */
.L_x_12994:
        /* <DEDUP_REMOVED lines=381> */
.L_x_13002:
[----:B------:R-:W0:Y:S01]  /*1cf0*/  LDCU.64 UR10, c[0x0][0x660] ;  /* 0x0000cc00ff0a77ac */ /* 0x000e220008000a00 */
[----:B------:R-:W1:Y:S01]  /*1d00*/  LDCU.128 UR12, c[0x0][0x650] ;  /* 0x0000ca00ff0c77ac */ /* 0x000e620008000c00 */
[----:B------:R-:W2:Y:S01]  /*1d10*/  LDCU UR4, c[0x0][0x668] ;  /* 0x0000cd00ff0477ac */ /* 0x000ea20008000800 */
[----:B0-----:R-:W-:Y:S02]  /*1d20*/  IADD3 R10, P2, PT, R6, UR10, RZ ;  /* 0x0000000a060a7c10 */ /* 0x001fe4000ff5e0ff */
[----:B-1----:R-:W-:Y:S02]  /*1d30*/  IADD3 R8, P1, PT, R7, UR14, RZ ;  /* 0x0000000e07087c10 */ /* 0x002fe4000ff3e0ff */
[----:B------:R-:W-:Y:S02]  /*1d40*/  IADD3 R6, P0, PT, R4, UR12, RZ ;  /* 0x0000000c04067c10 */ /* 0x000fe4000ff1e0ff */
[----:B------:R-:W-:Y:S01]  /*1d50*/  IADD3.X R11, PT, PT, RZ, UR11, RZ, P2, !PT ;  /* 0x0000000bff0b7c10 */ /* 0x000fe200097fe4ff */
[----:B------:R-:W0:Y:S01]  /*1d60*/  LDCU.64 UR10, c[0x0][0x648] ;  /* 0x0000c900ff0a77ac */ /* 0x000e220008000a00 */
[----:B------:R-:W-:-:S02]  /*1d70*/  IADD3.X R9, PT, PT, RZ, UR15, RZ, P1, !PT ;  /* 0x0000000fff097c10 */ /* 0x000fc40008ffe4ff */
[----:B------:R-:W-:Y:S02]  /*1d80*/  IADD3.X R7, PT, PT, RZ, UR13, RZ, P0, !PT ;  /* 0x0000000dff077c10 */ /* 0x000fe400087fe4ff */
[----:B------:R-:W3:Y:S04]  /*1d90*/  LDG.E.U16 R11, desc[UR6][R10.64] ;  /* 0x000000060a0b7981 */ /* 0x000ee8000c1e1500 */
[----:B------:R-:W3:Y:S04]  /*1da0*/  LDG.E.U16 R8, desc[UR6][R8.64] ;  /* 0x0000000608087981 */ /* 0x000ee8000c1e1500 */
[----:B------:R-:W4:Y:S01]  /*1db0*/  LDG.E.U16 R6, desc[UR6][R6.64] ;  /* 0x0000000606067981 */ /* 0x000f22000c1e1500 */
[----:B--2---:R-:W-:Y:S01]  /*1dc0*/  ULOP3.LUT UR4, UR4, 0xffff, URZ, 0xc0, !UPT ;  /* 0x0000ffff04047892 */ /* 0x004fe2000f8ec0ff */
[----:B0-----:R-:W-:-:S04]  /*1dd0*/  IADD3 R4, P0, PT, R5, UR10, RZ ;  /* 0x0000000a05047c10 */ /* 0x001fc8000ff1e0ff */
[----:B------:R-:W-:Y:S02]  /*1de0*/  IADD3.X R5, PT, PT, RZ, UR11, RZ, P0, !PT ;  /* 0x0000000bff057c10 */ /* 0x000fe400087fe4ff */
[----:B------:R-:W-:-:S04]  /*1df0*/  IADD3 R3, PT, PT, R3, 0x80, RZ ;  /* 0x0000008003037810 */ /* 0x000fc80007ffe0ff */
[----:B------:R-:W-:Y:S01]  /*1e00*/  ISETP.GE.AND P0, PT, R3, UR8, PT ;  /* 0x0000000803007c0c */ /* 0x000fe2000bf06270 */
[----:B---3--:R-:W-:Y:S02]  /*1e10*/  IMAD R13, R8, R11, RZ ;  /* 0x0000000b080d7224 */ /* 0x008fe400078e02ff */
[----:B----4-:R-:W-:-:S04]  /*1e20*/  IMAD R12, R6, UR4, RZ ;  /* 0x00000004060c7c24 */ /* 0x010fc8000f8e02ff */
[----:B------:R-:W-:-:S05]  /*1e30*/  IMAD R13, R13, UR5, R12 ;  /* 0x000000050d0d7c24 */ /* 0x000fca000f8e020c */
[----:B------:R0:W-:Y:S01]  /*1e40*/  STG.E.U16 desc[UR6][R4.64], R13 ;  /* 0x0000000d04007986 */ /* 0x0001e2000c101506 */
        /* <DEDUP_REMOVED lines=375> */
.L_x_13004:
        /* <DEDUP_REMOVED lines=16> */
[----:B------:R-:W-:Y:S01]  /*36c0*/  IADD3 R3, PT, PT, R3, 0x80, RZ ;  /* 0x0000008003037810 */ /* 0x000fe20007ffe0ff */
[----:B---3--:R-:W-:Y:S02]  /*36d0*/  IMAD R13, R8, R11, RZ ;  /* 0x0000000b080d7224 */ /* 0x008fe400078e02ff */
[----:B----4-:R-:W-:-:S04]  /*36e0*/  IMAD R12, R6, UR4, RZ ;  /* 0x00000004060c7c24 */ /* 0x010fc8000f8e02ff */
[----:B------:R-:W-:-:S05]  /*36f0*/  IMAD R13, R13, UR5, R12 ;  /* 0x000000050d0d7c24 */ /* 0x000fca000f8e020c */
[----:B------:R0:W-:Y:S02]  /*3700*/  STG.E.U16 desc[UR6][R4.64], R13 ;  /* 0x0000000d04007986 */ /* 0x0001e4000c101506 */
.L_x_13001:
[----:B------:R-:W-:-:S13]  /*3710*/  ISETP.GE.AND P0, PT, R3, UR8, PT ;  /* 0x0000000803007c0c */ /* 0x000fda000bf06270 */
[----:B------:R-:W-:Y:S05]  /*3720*/  @P0 BREAK.RELIABLE B1 ;  /* 0x0000000000010942 */ /* 0x000fea0003800100 */
[----:B------:R-:W-:Y:S05]  /*3730*/  @P0 BRA `(.L_x_13003) ;  /* 0x00000018002c0947 */ /* 0x000fea0003800000 */
[----:B------:R-:W-:Y:S05]  /*3740*/  BSYNC.RELIABLE B1 ;  /* 0x0000000000017941 */ /* 0x000fea0003800100 */
.L_x_13000:
        /* <DEDUP_REMOVED lines=373> */
.L_x_13005:
        /* <DEDUP_REMOVED lines=21> */
.L_x_13003:
[----:B------:R-:W-:Y:S05]  /*4ff0*/  BSYNC.RECONVERGENT B0 ;  /* 0x0000000000007941 */ /* 0x000fea0003800200 */
.L_x_12999:
        /* <DEDUP_REMOVED lines=376> */
.L_x_13006:
[----:B------:R-:W0:Y:S01]  /*6780*/  LDCU.64 UR12, c[0x0][0x660] ;  /* 0x0000cc00ff0c77ac */ /* 0x000e220008000a00 */
[----:B------:R-:W1:Y:S01]  /*6790*/  LDCU.128 UR8, c[0x0][0x650] ;  /* 0x0000ca00ff0877ac */ /* 0x000e620008000c00 */
[----:B------:R-:W2:Y:S01]  /*67a0*/  LDCU UR4, c[0x0][0x668] ;  /* 0x0000cd00ff0477ac */ /* 0x000ea20008000800 */
[----:B0-----:R-:W-:Y:S02]  /*67b0*/  IADD3 R8, P2, PT, R4, UR12, RZ ;  /* 0x0000000c04087c10 */ /* 0x001fe4000ff5e0ff */
[----:B-1----:R-:W-:Y:S02]  /*67c0*/  IADD3 R6, P1, PT, R5, UR10, RZ ;  /* 0x0000000a05067c10 */ /* 0x002fe4000ff3e0ff */
[----:B------:R-:W-:Y:S02]  /*67d0*/  IADD3 R4, P0, PT, R2, UR8, RZ ;  /* 0x0000000802047c10 */ /* 0x000fe4000ff1e0ff */
[----:B------:R-:W-:Y:S02]  /*67e0*/  IADD3.X R9, PT, PT, RZ, UR13, RZ, P2, !PT ;  /* 0x0000000dff097c10 */ /* 0x000fe400097fe4ff */
[----:B------:R-:W-:-:S02]  /*67f0*/  IADD3.X R7, PT, PT, RZ, UR11, RZ, P1, !PT ;  /* 0x0000000bff077c10 */ /* 0x000fc40008ffe4ff */
[----:B------:R-:W-:Y:S01]  /*6800*/  IADD3.X R5, PT, PT, RZ, UR9, RZ, P0, !PT ;  /* 0x00000009ff057c10 */ /* 0x000fe200087fe4ff */
[----:B------:R-:W0:Y:S01]  /*6810*/  LDCU.64 UR8, c[0x0][0x648] ;  /* 0x0000c900ff0877ac */ /* 0x000e220008000a00 */
[----:B------:R-:W3:Y:S04]  /*6820*/  LDG.E.U16 R9, desc[UR6][R8.64] ;  /* 0x0000000608097981 */ /* 0x000ee8000c1e1500 */
[----:B------:R-:W3:Y:S04]  /*6830*/  LDG.E.U16 R6, desc[UR6][R6.64] ;  /* 0x0000000606067981 */ /* 0x000ee8000c1e1500 */
[----:B------:R-:W4:Y:S01]  /*6840*/  LDG.E.U16 R4, desc[UR6][R4.64] ;  /* 0x0000000604047981 */ /* 0x000f22000c1e1500 */
[----:B--2---:R-:W-:Y:S01]  /*6850*/  ULOP3.LUT UR4, UR4, 0xffff, URZ, 0xc0, !UPT ;  /* 0x0000ffff04047892 */ /* 0x004fe2000f8ec0ff */
[----:B0-----:R-:W-:-:S04]  /*6860*/  IADD3 R2, P0, PT, R3, UR8, RZ ;  /* 0x0000000803027c10 */ /* 0x001fc8000ff1e0ff */
[----:B------:R-:W-:Y:S01]  /*6870*/  IADD3.X R3, PT, PT, RZ, UR9, RZ, P0, !PT ;  /* 0x00000009ff037c10 */ /* 0x000fe200087fe4ff */
[----:B---3--:R-:W-:Y:S02]  /*6880*/  IMAD R11, R6, R9, RZ ;  /* 0x00000009060b7224 */ /* 0x008fe400078e02ff */
[----:B----4-:R-:W-:-:S04]  /*6890*/  IMAD R0, R4, UR4, RZ ;  /* 0x0000000404007c24 */ /* 0x010fc8000f8e02ff */
[----:B------:R-:W-:-:S05]  /*68a0*/  IMAD R11, R11, UR5, R0 ;  /* 0x000000050b0b7c24 */ /* 0x000fca000f8e0200 */
[----:B------:R-:W-:Y:S01]  /*68b0*/  STG.E.U16 desc[UR6][R2.64], R11 ;  /* 0x0000000b02007986 */ /* 0x000fe2000c101506 */
[----:B------:R-:W-:Y:S05]  /*68c0*/  EXIT ;  /* 0x000000000000794d */ /* 0x000fea0003800000 */
.L_x_13007:
        /* <DEDUP_REMOVED lines=11> */
.L_x_23919:


//--------------------- .text._ZN2at6native27unrolled_elementwise_kernelIZZZNS0_54_GLOBAL__N__d8c5977b_16_LinearAlgebra_cu_35b291db_316116addr_kernel_cudaERNS_14TensorIteratorERKN3c106ScalarES8_ENKUlvE_clEvENKUlvE3_clEvEUlsssE0_St5arrayIPcLm4EELi4E23TrivialOffsetCalculatorILi3EjESF_ILi1EjENS0_6memory15LoadWithoutCastENSI_16StoreWithoutCastEEEviT_T0_T2_T3_T4_T5_ --------------------------
	.section	.text._ZN2at6native27unrolled_elementwise_kernelIZZZNS0_54_GLOBAL__N__d8c5977b_16_LinearAlgebra_cu_35b291db_316116addr_kernel_cudaERNS_14TensorIteratorERKN3c106ScalarES8_ENKUlvE_clEvENKUlvE3_clEvEUlsssE0_St5arrayIPcLm4EELi4E23TrivialOffsetCalculatorILi3EjESF_ILi1EjENS0_6memory15LoadWithoutCastENSI_16StoreWithoutCastEEEviT_T0_T2_T3_T4_T5_,"ax",@progbits
	.align	128
        .global         _ZN2at6native27unrolled_elementwise_kernelIZZZNS0_54_GLOBAL__N__d8c5977b_16_LinearAlgebra_cu_35b291db_316116addr_kernel_cudaERNS_14TensorIteratorERKN3c106ScalarES8_ENKUlvE_clEvENKUlvE3_clEvEUlsssE0_St5arrayIPcLm4EELi4E23TrivialOffsetCalculatorILi3EjESF_ILi1EjENS0_6memory15LoadWithoutCastENSI_16StoreWithoutCastEEEviT_T0_T2_T3_T4_T5_
        .type           _ZN2at6native27unrolled_elementwise_kernelIZZZNS0_54_GLOBAL__N__d8c5977b_16_LinearAlgebra_cu_35b291db_316116addr_kernel_cudaERNS_14TensorIteratorERKN3c106ScalarES8_ENKUlvE_clEvENKUlvE3_clEvEUlsssE0_St5arrayIPcLm4EELi4E23TrivialOffsetCalculatorILi3EjESF_ILi1EjENS0_6memory15LoadWithoutCastENSI_16StoreWithoutCastEEEviT_T0_T2_T3_T4_T5_,@function
        .size           _ZN2at6native27unrolled_elementwise_kernelIZZZNS0_54_GLOBAL__N__d8c5977b_16_LinearAlgebra_cu_35b291db_316116addr_kernel_cudaERNS_14TensorIteratorERKN3c106ScalarES8_ENKUlvE_clEvENKUlvE3_clEvEUlsssE0_St5arrayIPcLm4EELi4E23TrivialOffsetCalculatorILi3EjESF_ILi1EjENS0_6memory15LoadWithoutCastENSI_16StoreWithoutCastEEEviT_T0_T2_T3_T4_T5_,(.L_x_23920 - _ZN2at6native27unrolled_elementwise_kernelIZZZNS0_54_GLOBAL__N__d8c5977b_16_LinearAlgebra_cu_35b291db_316116addr_kernel_cudaERNS_14TensorIteratorERKN3c106ScalarES8_ENKUlvE_clEvENKUlvE3_clEvEUlsssE0_St5arrayIPcLm4EELi4E23TrivialOffsetCalculatorILi3EjESF_ILi1EjENS0_6memory15LoadWithoutCastENSI_16StoreWithoutCastEEEviT_T0_T2_T3_T4_T5_)
        .other          _ZN2at6native27unrolled_elementwise_kernelIZZZNS0_54_GLOBAL__N__d8c5977b_16_LinearAlgebra_cu_35b291db_316116addr_kernel_cudaERNS_14TensorIteratorERKN3c106ScalarES8_ENKUlvE_clEvENKUlvE3_clEvEUlsssE0_St5arrayIPcLm4EELi4E23TrivialOffsetCalculatorILi3EjESF_ILi1EjENS0_6memory15LoadWithoutCastENSI_16StoreWithoutCastEEEviT_T0_T2_T3_T4_T5_,@"STO_CUDA_ENTRY STV_DEFAULT"
_ZN2at6native27unrolled_elementwise_kernelIZZZNS0_54_GLOBAL__N__d8c5977b_16_LinearAlgebra_cu_35b291db_316116addr_kernel_cudaERNS_14TensorIteratorERKN3c106ScalarES8_ENKUlvE_clEvENKUlvE3_clEvEUlsssE0_St5arrayIPcLm4EELi4E23TrivialOffsetCalculatorILi3EjESF_ILi1EjENS0_6memory15LoadWithoutCastENSI_16StoreWithoutCastEEEviT_T0_T2_T3_T4_T5_:
.text._ZN2at6native27unrolled_elementwise_kernelIZZZNS0_54_GLOBAL__N__d8c5977b_16_LinearAlgebra_cu_35b291db_316116addr_kernel_cudaERNS_14TensorIteratorERKN3c106ScalarES8_ENKUlvE_clEvENKUlvE3_clEvEUlsssE0_St5arrayIPcLm4EELi4E23TrivialOffsetCalculatorILi3EjESF_ILi1EjENS0_6memory15LoadWithoutCastENSI_16StoreWithoutCastEEEviT_T0_T2_T3_T4_T5_:
[----:B------:R-:W-:Y:S01]  /*0000*/  LDC R1, c[0x0][0x37c] ;  /* 0x0000df00ff017b82 */ /* 0x000fe20000000800 */
[----:B------:R-:W0:Y:S07]  /*0010*/  S2R R3, SR_CTAID.X ;  /* 0x0000000000037919 */ /* 0x000e2e0000002500 */
[----:B------:R-:W0:Y:S01]  /*0020*/  LDC R2, c[0x0][0x380] ;  /* 0x0000e000ff027b82 */ /* 0x000e220000000800 */
[----:B------:R-:W1:Y:S01]  /*0030*/  LDCU.64 UR6, c[0x0][0x358] ;  /* 0x00006b00ff0677ac */ /* 0x000e620008000a00 */
[----:B------:R-:W2:Y:S06]  /*0040*/  S2R R0, SR_TID.X ;  /* 0x0000000000007919 */ /* 0x000eac0000002100 */
[----:B------:R-:W3:Y:S08]  /*0050*/  LDC.64 R10, c[0x0][0x3a0] ;  /* 0x0000e800ff0a7b82 */ /* 0x000ef00000000a00 */
[----:B------:R-:W4:Y:S08]  /*0060*/  LDC.64 R16, c[0x0][0x3a8] ;  /* 0x0000ea00ff107b82 */ /* 0x000f300000000a00 */
[----:B------:R-:W5:Y:S08]  /*0070*/  LDC.64 R24, c[0x0][0x3a0] ;  /* 0x0000e800ff187b82 */ /* 0x000f700000000a00 */
[----:B------:R-:W5:Y:S01]  /*0080*/  LDC.64 R20, c[0x0][0x3a8] ;  /* 0x0000ea00ff147b82 */ /* 0x000f620000000a00 */
[----:B0-----:R-:W-:-:S02]  /*0090*/  IMAD R5, R3, -0x200, R2 ;  /* 0xfffffe0003057824 */ /* 0x001fc400078e0202 */
[----:B------:R-:W-:Y:S01]  /*00a0*/  HFMA2 R2, -RZ, RZ, 0, 0 ;  /* 0x00000000ff027431 */ /* 0x000fe200000001ff */
[----:B--2---:R-:W-:Y:S02]  /*00b0*/  MOV R4, R0 ;  /* 0x0000000000047202 */ /* 0x004fe40000000f00 */
[----:B------:R-:W-:Y:S02]  /*00c0*/  CS2R R8, SRZ ;  /* 0x0000000000087805 */ /* 0x000fe4000001ff00 */
[----:B------:R-:W0:Y:S01]  /*00d0*/  LDC.64 R22, c[0x0][0x3a0] ;  /* 0x0000e800ff167b82 */ /* 0x000e220000000a00 */
[----:B------:R-:W-:Y:S02]  /*00e0*/  ISETP.GE.AND P0, PT, R0, R5, PT ;  /* 0x000000050000720c */ /* 0x000fe40003f06270 */
[----:B------:R-:W-:-:S05]  /*00f0*/  MOV R26, RZ ;  /* 0x000000ff001a7202 */ /* 0x000fca0000000f00 */
[----:B------:R-:W2:Y:S01]  /*0100*/  LDC.64 R18, c[0x0][0x3a8] ;  /* 0x0000ea00ff127b82 */ /* 0x000ea20000000a00 */
[----:B------:R-:W-:Y:S01]  /*0110*/  CS2R R28, SRZ ;  /* 0x00000000001c7805 */ /* 0x000fe2000001ff00 */
[----:B------:R-:W2:Y:S04]  /*0120*/  LDCU UR4, c[0x0][0x388] ;  /* 0x00007100ff0477ac */ /* 0x000ea80008000800 */
[----:B------:R-:W-:Y:S02]  /*0130*/  @!P0 IADD3 R0, PT, PT, R4, 0x80, RZ ;  /* 0x0000008004008810 */ /* 0x000fe40007ffe0ff */
[----:B------:R-:W-:Y:S01]  /*0140*/  @!P0 LEA R7, R3, R4, 0x9 ;  /* 0x0000000403078211 */ /* 0x000fe200078e48ff */
[----:B------:R-:W2:Y:S01]  /*0150*/  @!P0 LDC.64 R14, c[0x0][0x3b0] ;  /* 0x0000ec00ff0e8b82 */ /* 0x000ea20000000a00 */
[----:B------:R-:W-:-:S03]  /*0160*/  ISETP.GE.AND P1, PT, R0, R5, PT ;  /* 0x000000050000720c */ /* 0x000fc60003f26270 */
[----:B---3--:R-:W-:-:S04]  /*0170*/  @!P0 IMAD.WIDE.U32 R10, R7, 0x2, R10 ;  /* 0x00000002070a8825 */ /* 0x008fc800078e000a */
[----:B----4-:R-:W-:Y:S01]  /*0180*/  @!P0 IMAD.WIDE.U32 R16, R7, 0x2, R16 ;  /* 0x0000000207108825 */ /* 0x010fe200078e0010 */
[----:B-1----:R1:W3:Y:S01]  /*0190*/  @!P0 LDG.E.U16 R2, desc[UR6][R10.64] ;  /* 0x000000060a028981 */ /* 0x0022e2000c1e1500 */
[----:B------:R-:W4:Y:S03]  /*01a0*/  LDC.64 R12, c[0x0][0x3a0] ;  /* 0x0000e800ff0c7b82 */ /* 0x000f260000000a00 */
[----:B------:R5:W3:Y:S01]  /*01b0*/  @!P0 LDG.E.U16 R8, desc[UR6][R16.64] ;  /* 0x0000000610088981 */ /* 0x000ae2000c1e1500 */
[----:B------:R-:W-:Y:S02]  /*01c0*/  @!P1 LEA R6, R3, R0, 0x9 ;  /* 0x0000000003069211 */ /* 0x000fe400078e48ff */
[----:B------:R-:W-:Y:S02]  /*01d0*/  @!P1 IADD3 R0, PT, PT, R0, 0x80, RZ ;  /* 0x0000008000009810 */ /* 0x000fe40007ffe0ff */
[----:B-1----:R-:W1:Y:S02]  /*01e0*/  @!P1 LDC.64 R10, c[0x0][0x3b0] ;  /* 0x0000ec00ff0a9b82 */ /* 0x002e640000000a00 */
[----:B------:R-:W-:Y:S01]  /*01f0*/  ISETP.GE.AND P3, PT, R0, R5, PT ;  /* 0x000000050000720c */ /* 0x000fe20003f66270 */
[----:B-----5:R-:W-:-:S04]  /*0200*/  @!P1 IMAD.WIDE.U32 R24, R6, 0x2, R24 ;  /* 0x0000000206189825 */ /* 0x020fc800078e0018 */
[----:B------:R-:W-:Y:S01]  /*0210*/  @!P1 IMAD.WIDE.U32 R20, R6, 0x2, R20 ;  /* 0x0000000206149825 */ /* 0x000fe200078e0014 */
[----:B------:R-:W5:Y:S01]  /*0220*/  @!P1 LDG.E.U16 R9, desc[UR6][R24.64] ;  /* 0x0000000618099981 */ /* 0x000f62000c1e1500 */
[----:B------:R-:W4:Y:S03]  /*0230*/  LDC.64 R16, c[0x0][0x3a8] ;  /* 0x0000ea00ff107b82 */ /* 0x000f260000000a00 */
[----:B------:R0:W5:Y:S03]  /*0240*/  @!P1 LDG.E.U16 R26, desc[UR6][R20.64] ;  /* 0x00000006141a9981 */ /* 0x000166000c1e1500 */
[----:B------:R-:W-:Y:S02]  /*0250*/  @!P3 LEA R27, R3, R0, 0x9 ;  /* 0x00000000031bb211 */ /* 0x000fe400078e48ff */
[----:B------:R-:W-:-:S04]  /*0260*/  @!P3 IADD3 R0, PT, PT, R0, 0x80, RZ ;  /* 0x000000800000b810 */ /* 0x000fc80007ffe0ff */
[----:B------:R-:W-:Y:S01]  /*0270*/  ISETP.GE.AND P2, PT, R0, R5, PT ;  /* 0x000000050000720c */ /* 0x000fe20003f46270 */
[----:B0-----:R-:W0:-:S12]  /*0280*/  @!P3 LDC.64 R20, c[0x0][0x3b0] ;  /* 0x0000ec00ff14bb82 */ /* 0x001e180000000a00 */
[----:B------:R-:W0:Y:S01]  /*0290*/  @!P2 LDC.64 R24, c[0x0][0x3b0] ;  /* 0x0000ec00ff18ab82 */ /* 0x000e220000000a00 */
[----:B------:R-:W-:Y:S01]  /*02a0*/  @!P3 IMAD.WIDE.U32 R22, R27, 0x2, R22 ;  /* 0x000000021b16b825 */ /* 0x000fe200078e0016 */
[----:B------:R-:W-:-:S03]  /*02b0*/  @!P2 LEA R0, R3, R0, 0x9 ;  /* 0x000000000300a211 */ /* 0x000fc600078e48ff */
[----:B--2---:R-:W-:Y:S01]  /*02c0*/  @!P3 IMAD.WIDE.U32 R18, R27, 0x2, R18 ;  /* 0x000000021b12b825 */ /* 0x004fe200078e0012 */
[----:B------:R2:W5:Y:S03]  /*02d0*/  @!P3 LDG.E.U16 R28, desc[UR6][R22.64] ;  /* 0x00000006161cb981 */ /* 0x000566000c1e1500 */
[----:B------:R-:W-:Y:S01]  /*02e0*/  @!P0 IMAD.WIDE.U32 R14, R7, 0x2, R14 ;  /* 0x00000002070e8825 */ /* 0x000fe200078e000e */
[----:B------:R4:W5:Y:S03]  /*02f0*/  @!P3 LDG.E.U16 R29, desc[UR6][R18.64] ;  /* 0x00000006121db981 */ /* 0x000966000c1e1500 */
[----:B-1----:R-:W-:Y:S01]  /*0300*/  @!P1 IMAD.WIDE.U32 R10, R6, 0x2, R10 ;  /* 0x00000002060a9825 */ /* 0x002fe200078e000a */
[----:B------:R-:W-:-:S03]  /*0310*/  CS2R R6, SRZ ;  /* 0x0000000000067805 */ /* 0x000fc6000001ff00 */
[----:B--2---:R-:W-:Y:S02]  /*0320*/  HFMA2 R22, -RZ, RZ, 0, 0 ;  /* 0x00000000ff167431 */ /* 0x004fe400000001ff */
[----:B----4-:R-:W-:-:S04]  /*0330*/  @!P2 IMAD.WIDE.U32 R12, R0, 0x2, R12 ;  /* 0x00000002000ca825 */ /* 0x010fc800078e000c */
[C---:B------:R-:W-:Y:S01]  /*0340*/  @!P2 IMAD.WIDE.U32 R16, R0.reuse, 0x2, R16 ;  /* 0x000000020010a825 */ /* 0x040fe200078e0010 */
[----:B------:R-:W-:Y:S01]  /*0350*/  CS2R R18, SRZ ;  /* 0x0000000000127805 */ /* 0x000fe2000001ff00 */
[----:B------:R3:W2:Y:S02]  /*0360*/  @!P2 LDG.E.U16 R6, desc[UR6][R12.64] ;  /* 0x000000060c06a981 */ /* 0x0006a4000c1e1500 */
[----:B0-----:R-:W-:Y:S01]  /*0370*/  @!P2 IMAD.WIDE.U32 R24, R0, 0x2, R24 ;  /* 0x000000020018a825 */ /* 0x001fe200078e0018 */
[----:B------:R-:W-:Y:S01]  /*0380*/  MOV R0, RZ ;  /* 0x000000ff00007202 */ /* 0x000fe20000000f00 */
[----:B------:R-:W4:Y:S02]  /*0390*/  @!P2 LDG.E.U16 R7, desc[UR6][R16.64] ;  /* 0x000000061007a981 */ /* 0x000f24000c1e1500 */
[----:B------:R-:W-:Y:S02]  /*03a0*/  @!P3 IMAD.WIDE.U32 R20, R27, 0x2, R20 ;  /* 0x000000021b14b825 */ /* 0x000fe400078e0014 */
[----:B------:R-:W4:Y:S04]  /*03b0*/  @!P0 LDG.E.U16 R22, desc[UR6][R14.64] ;  /* 0x000000060e168981 */ /* 0x000f28000c1e1500 */
[----:B------:R2:W4:Y:S04]  /*03c0*/  @!P1 LDG.E.U16 R19, desc[UR6][R10.64] ;  /* 0x000000060a139981 */ /* 0x000528000c1e1500 */
[----:B------:R-:W4:Y:S04]  /*03d0*/  @!P3 LDG.E.U16 R18, desc[UR6][R20.64] ;  /* 0x000000061412b981 */ /* 0x000f28000c1e1500 */
[----:B------:R-:W4:Y:S01]  /*03e0*/  @!P2 LDG.E.U16 R0, desc[UR6][R24.64] ;  /* 0x000000061800a981 */ /* 0x000f22000c1e1500 */
[----:B------:R-:W0:Y:S01]  /*03f0*/  LDCU.U16 UR5, c[0x0][0x38a] ;  /* 0x00007140ff0577ac */ /* 0x000e220008000400 */
[----:B------:R-:W-:Y:S01]  /*0400*/  ISETP.GE.AND P0, PT, R4, R5, PT ;  /* 0x000000050400720c */ /* 0x000fe20003f06270 */
[----:B------:R-:W-:Y:S01]  /*0410*/  ULOP3.LUT UR4, UR4, 0xffff, URZ, 0xc0, !UPT ;  /* 0x0000ffff04047892 */ /* 0x000fe2000f8ec0ff */
[----:B------:R-:W-:Y:S04]  /*0420*/  BSSY.RECONVERGENT B0, `(.L_x_13008) ;  /* 0x0000023000007945 */ /* 0x000fe80003800200 */
[----:B------:R-:W-:Y:S01]  /*0430*/  BSSY.RELIABLE B1, `(.L_x_13009) ;  /* 0x000001b000017945 */ /* 0x000fe20003800100 */
[----:B---3--:R-:W-:-:S02]  /*0440*/  IMAD R13, R2, UR4, RZ ;  /* 0x00000004020d7c24 */ /* 0x008fc4000f8e02ff */
[----:B0-----:R-:W-:Y:S02]  /*0450*/  IMAD R8, R8, UR5, RZ ;  /* 0x0000000508087c24 */ /* 0x001fe4000f8e02ff */
[----:B-----5:R-:W-:Y:S02]  /*0460*/  IMAD R2, R9, UR4, RZ ;  /* 0x0000000409027c24 */ /* 0x020fe4000f8e02ff */
[----:B------:R-:W-:Y:S02]  /*0470*/  IMAD R26, R26, UR5, RZ ;  /* 0x000000051a1a7c24 */ /* 0x000fe4000f8e02ff */
[----:B------:R-:W-:Y:S02]  /*0480*/  IMAD R9, R28, UR4, RZ ;  /* 0x000000041c097c24 */ /* 0x000fe4000f8e02ff */
[----:B------:R-:W-:Y:S02]  /*0490*/  IMAD R29, R29, UR5, RZ ;  /* 0x000000051d1d7c24 */ /* 0x000fe4000f8e02ff */
[----:B--2---:R-:W-:-:S02]  /*04a0*/  IMAD R11, R6, UR4, RZ ;  /* 0x00000004060b7c24 */ /* 0x004fc4000f8e02ff */
[----:B----4-:R-:W-:Y:S02]  /*04b0*/  IMAD R7, R7, UR5, RZ ;  /* 0x0000000507077c24 */ /* 0x010fe4000f8e02ff */
[----:B------:R-:W-:Y:S02]  /*04c0*/  IMAD R13, R8, R22, R13 ;  /* 0x00000016080d7224 */ /* 0x000fe400078e020d */
[----:B------:R-:W-:Y:S02]  /*04d0*/  IMAD R19, R26, R19, R2 ;  /* 0x000000131a137224 */ /* 0x000fe400078e0202 */
[----:B------:R-:W-:Y:S02]  /*04e0*/  IMAD R9, R29, R18, R9 ;  /* 0x000000121d097224 */ /* 0x000fe400078e0209 */
[----:B------:R-:W-:Y:S01]  /*04f0*/  IMAD R11, R7, R0, R11 ;  /* 0x00000000070b7224 */ /* 0x000fe200078e020b */
[----:B------:R-:W-:Y:S06]  /*0500*/  @P0 BRA `(.L_x_13010) ;  /* 0x0000000000340947 */ /* 0x000fec0003800000 */
[----:B------:R-:W0:Y:S01]  /*0510*/  LDC.64 R6, c[0x0][0x398] ;  /* 0x0000e600ff067b82 */ /* 0x000e220000000a00 */
[----:B------:R-:W-:Y:S02]  /*0520*/  LEA R15, R3, R4, 0x9 ;  /* 0x00000004030f7211 */ /* 0x000fe400078e48ff */
[----:B------:R-:W-:-:S04]  /*0530*/  IADD3 R4, PT, PT, R4, 0x80, RZ ;  /* 0x0000008004047810 */ /* 0x000fc80007ffe0ff */
[----:B------:R-:W-:-:S13]  /*0540*/  ISETP.GE.AND P0, PT, R4, R5, PT ;  /* 0x000000050400720c */ /* 0x000fda0003f06270 */
[----:B------:R-:W-:Y:S05]  /*0550*/  @P0 BREAK.RELIABLE B1 ;  /* 0x0000000000010942 */ /* 0x000fea0003800100 */
[----:B0-----:R-:W-:-:S05]  /*0560*/  IMAD.WIDE.U32 R6, R15, 0x2, R6 ;  /* 0x000000020f067825 */ /* 0x001fca00078e0006 */
[----:B------:R0:W-:Y:S01]  /*0570*/  STG.E.U16 desc[UR6][R6.64], R13 ;  /* 0x0000000d06007986 */ /* 0x0001e2000c101506 */
[----:B------:R-:W-:Y:S05]  /*0580*/  @P0 BRA `(.L_x_13011) ;  /* 0x0000000000300947 */ /* 0x000fea0003800000 */
[----:B0-----:R-:W0:Y:S01]  /*0590*/  LDC.64 R6, c[0x0][0x398] ;  /* 0x0000e600ff067b82 */ /* 0x001e220000000a00 */
[----:B------:R-:W-:Y:S02]  /*05a0*/  LEA R13, R3, R4, 0x9 ;  /* 0x00000004030d7211 */ /* 0x000fe400078e48ff */
[----:B------:R-:W-:-:S03]  /*05b0*/  IADD3 R4, PT, PT, R4, 0x80, RZ ;  /* 0x0000008004047810 */ /* 0x000fc60007ffe0ff */
[----:B0-----:R-:W-:-:S05]  /*05c0*/  IMAD.WIDE.U32 R6, R13, 0x2, R6 ;  /* 0x000000020d067825 */ /* 0x001fca00078e0006 */
[----:B------:R0:W-:Y:S02]  /*05d0*/  STG.E.U16 desc[UR6][R6.64], R19 ;  /* 0x0000001306007986 */ /* 0x0001e4000c101506 */
.L_x_13010:
[----:B------:R-:W-:Y:S05]  /*05e0*/  BSYNC.RELIABLE B1 ;  /* 0x0000000000017941 */ /* 0x000fea0003800100 */
.L_x_13009:
[----:B------:R-:W-:-:S13]  /*05f0*/  ISETP.GE.AND P0, PT, R4, R5, PT ;  /* 0x000000050400720c */ /* 0x000fda0003f06270 */
[----:B0-----:R-:W0:Y:S01]  /*0600*/  @!P0 LDC.64 R6, c[0x0][0x398] ;  /* 0x0000e600ff068b82 */ /* 0x001e220000000a00 */
[----:B------:R-:W-:Y:S02]  /*0610*/  @!P0 LEA R13, R3, R4, 0x9 ;  /* 0x00000004030d8211 */ /* 0x000fe400078e48ff */
[----:B------:R-:W-:-:S03]  /*0620*/  @!P0 IADD3 R4, PT, PT, R4, 0x80, RZ ;  /* 0x0000008004048810 */ /* 0x000fc60007ffe0ff */
[----:B0-----:R-:W-:-:S05]  /*0630*/  @!P0 IMAD.WIDE.U32 R6, R13, 0x2, R6 ;  /* 0x000000020d068825 */ /* 0x001fca00078e0006 */
[----:B------:R1:W-:Y:S02]  /*0640*/  @!P0 STG.E.U16 desc[UR6][R6.64], R9 ;  /* 0x0000000906008986 */ /* 0x0003e4000c101506 */
.L_x_13011:
[----:B------:R-:W-:Y:S05]  /*0650*/  BSYNC.RECONVERGENT B0 ;  /* 0x0000000000007941 */ /* 0x000fea0003800200 */
.L_x_13008:
[----:B------:R-:W-:Y:S05]  /*0660*/  WARPSYNC.ALL ;  /* 0x0000000000007948 */ /* 0x000fea0003800000 */
[----:B------:R-:W-:-:S13]  /*0670*/  ISETP.GE.AND P0, PT, R4, R5, PT ;  /* 0x000000050400720c */ /* 0x000fda0003f06270 */
[----:B------:R-:W-:Y:S05]  /*0680*/  @P0 EXIT ;  /* 0x000000000000094d */ /* 0x000fea0003800000 */
[----:B01----:R-:W0:Y:S01]  /*0690*/  LDC.64 R6, c[0x0][0x398] ;  /* 0x0000e600ff067b82 */ /* 0x003e220000000a00 */
[----:B------:R-:W-:-:S05]  /*06a0*/  LEA R3, R3, R4, 0x9 ;  /* 0x0000000403037211 */ /* 0x000fca00078e48ff */
[----:B0-----:R-:W-:-:S05]  /*06b0*/  IMAD.WIDE.U32 R2, R3, 0x2, R6 ;  /* 0x0000000203027825 */ /* 0x001fca00078e0006 */
[----:B------:R-:W-:Y:S01]  /*06c0*/  STG.E.U16 desc[UR6][R2.64], R11 ;  /* 0x0000000b02007986 */ /* 0x000fe2000c101506 */
[----:B------:R-:W-:Y:S05]  /*06d0*/  EXIT ;  /* 0x000000000000794d */ /* 0x000fea0003800000 */
.L_x_13012:
        /* <DEDUP_REMOVED lines=10> */
.L_x_23920:


//--------------------- .text._ZN2at6native29vectorized_elementwise_kernelILi2EZZZNS0_54_GLOBAL__N__d8c5977b_16_LinearAlgebra_cu_35b291db_316116addr_kernel_cudaERNS_14TensorIteratorERKN3c106ScalarES8_ENKUlvE_clEvENKUlvE3_clEvEUlsssE0_St5arrayIPcLm4EEEEviT0_T1_ --------------------------
	.section	.text._ZN2at6native29vectorized_elementwise_kernelILi2EZZZNS0_54_GLOBAL__N__d8c5977b_16_LinearAlgebra_cu_35b291db_316116addr_kernel_cudaERNS_14TensorIteratorERKN3c106ScalarES8_ENKUlvE_clEvENKUlvE3_clEvEUlsssE0_St5arrayIPcLm4EEEEviT0_T1_,"ax",@progbits
	.align	128
        .global         _ZN2at6native29vectorized_elementwise_kernelILi2EZZZNS0_54_GLOBAL__N__d8c5977b_16_LinearAlgebra_cu_35b291db_316116addr_kernel_cudaERNS_14TensorIteratorERKN3c106ScalarES8_ENKUlvE_clEvENKUlvE3_clEvEUlsssE0_St5arrayIPcLm4EEEEviT0_T1_
        .type           _ZN2at6native29vectorized_elementwise_kernelILi2EZZZNS0_54_GLOBAL__N__d8c5977b_16_LinearAlgebra_cu_35b291db_316116addr_kernel_cudaERNS_14TensorIteratorERKN3c106ScalarES8_ENKUlvE_clEvENKUlvE3_clEvEUlsssE0_St5arrayIPcLm4EEEEviT0_T1_,@function
        .size           _ZN2at6native29vectorized_elementwise_kernelILi2EZZZNS0_54_GLOBAL__N__d8c5977b_16_LinearAlgebra_cu_35b291db_316116addr_kernel_cudaERNS_14TensorIteratorERKN3c106ScalarES8_ENKUlvE_clEvENKUlvE3_clEvEUlsssE0_St5arrayIPcLm4EEEEviT0_T1_,(.L_x_23921 - _ZN2at6native29vectorized_elementwise_kernelILi2EZZZNS0_54_GLOBAL__N__d8c5977b_16_LinearAlgebra_cu_35b291db_316116addr_kernel_cudaERNS_14TensorIteratorERKN3c106ScalarES8_ENKUlvE_clEvENKUlvE3_clEvEUlsssE0_St5arrayIPcLm4EEEEviT0_T1_)
        .other          _ZN2at6native29vectorized_elementwise_kernelILi2EZZZNS0_54_GLOBAL__N__d8c5977b_16_LinearAlgebra_cu_35b291db_316116addr_kernel_cudaERNS_14TensorIteratorERKN3c106ScalarES8_ENKUlvE_clEvENKUlvE3_clEvEUlsssE0_St5arrayIPcLm4EEEEviT0_T1_,@"STO_CUDA_ENTRY STV_DEFAULT"
_ZN2at6native29vectorized_elementwise_kernelILi2EZZZNS0_54_GLOBAL__N__d8c5977b_16_LinearAlgebra_cu_35b291db_316116addr_kernel_cudaERNS_14TensorIteratorERKN3c106ScalarES8_ENKUlvE_clEvENKUlvE3_clEvEUlsssE0_St5arrayIPcLm4EEEEviT0_T1_:
.text._ZN2at6native29vectorized_elementwise_kernelILi2EZZZNS0_54_GLOBAL__N__d8c5977b_16_LinearAlgebra_cu_35b291db_316116addr_kernel_cudaERNS_14TensorIteratorERKN3c106ScalarES8_ENKUlvE_clEvENKUlvE3_clEvEUlsssE0_St5arrayIPcLm4EEEEviT0_T1_:
        /* <DEDUP_REMOVED lines=9> */
[----:B------:R-:W-:-:S07]  /*0090*/  HFMA2 R12, -RZ, RZ, 0, 0 ;  /* 0x00000000ff0c7431 */ /* 0x000fce00000001ff */
[----:B------:R-:W2:Y:S08]  /*00a0*/  LDC.64 R18, c[0x0][0x3a0] ;  /* 0x0000e800ff127b82 */ /* 0x000eb00000000a00 */
[----:B------:R-:W3:Y:S08]  /*00b0*/  LDC.64 R6, c[0x0][0x3a8] ;  /* 0x0000ea00ff067b82 */ /* 0x000ef00000000a00 */
[----:B------:R-:W4:Y:S01]  /*00c0*/  LDC.64 R14, c[0x0][0x3a8] ;  /* 0x0000ea00ff0e7b82 */ /* 0x000f220000000a00 */
[----:B------:R-:W-:-:S02]  /*00d0*/  MOV R4, RZ ;  /* 0x000000ff00047202 */ /* 0x000fc40000000f00 */
[----:B------:R-:W-:Y:S02]  /*00e0*/  CS2R R8, SRZ ;  /* 0x0000000000087805 */ /* 0x000fe4000001ff00 */
[----:B------:R-:W-:Y:S01]  /*00f0*/  CS2R R24, SRZ ;  /* 0x0000000000187805 */ /* 0x000fe2000001ff00 */
[----:B------:R-:W5:Y:S01]  /*0100*/  LDCU UR4, c[0x0][0x388] ;  /* 0x00007100ff0477ac */ /* 0x000f620008000800 */
[----:B0-----:R-:W-:Y:S01]  /*0110*/  ISETP.GE.U32.AND P0, PT, R13, R2, PT ;  /* 0x000000020d00720c */ /* 0x001fe20003f06070 */
[----:B------:R-:W0:Y:S01]  /*0120*/  LDC.64 R28, c[0x0][0x3a8] ;  /* 0x0000ea00ff1c7b82 */ /* 0x000e220000000a00 */
[----:B------:R-:W-:-:S11]  /*0130*/  MOV R3, R13 ;  /* 0x0000000d00037202 */ /* 0x000fd60000000f00 */
[----:B------:R-:W-:Y:S01]  /*0140*/  @!P0 IADD3 R13, PT, PT, R3, 0x80, RZ ;  /* 0x00000080030d8810 */ /* 0x000fe20007ffe0ff */
[----:B------:R-:W5:Y:S01]  /*0150*/  @!P0 LDC.64 R16, c[0x0][0x3b0] ;  /* 0x0000ec00ff108b82 */ /* 0x000f620000000a00 */
[----:B------:R-:W-:Y:S02]  /*0160*/  @!P0 LEA R5, R0, R3, 0xa ;  /* 0x0000000300058211 */ /* 0x000fe400078e50ff */
[----:B------:R-:W-:-:S03]  /*0170*/  ISETP.GE.U32.AND P1, PT, R13, R2, PT ;  /* 0x000000020d00720c */ /* 0x000fc60003f26070 */
[----:B-1----:R-:W-:-:S05]  /*0180*/  @!P0 IMAD.WIDE.U32 R22, R5, 0x2, R22 ;  /* 0x0000000205168825 */ /* 0x002fca00078e0016 */
[----:B------:R1:W5:Y:S05]  /*0190*/  @!P0 LDG.E.U16 R12, desc[UR6][R22.64] ;  /* 0x00000006160c8981 */ /* 0x00036a000c1e1500 */
[----:B------:R-:W0:Y:S01]  /*01a0*/  @!P1 LDC.64 R10, c[0x0][0x3b0] ;  /* 0x0000ec00ff0a9b82 */ /* 0x000e220000000a00 */
[----:B------:R-:W-:-:S05]  /*01b0*/  @!P1 LEA R27, R0, R13, 0xa ;  /* 0x0000000d001b9211 */ /* 0x000fca00078e50ff */
[----:B--2---:R-:W-:Y:S01]  /*01c0*/  @!P1 IMAD.WIDE.U32 R18, R27, 0x2, R18 ;  /* 0x000000021b129825 */ /* 0x004fe200078e0012 */
[----:B-1----:R-:W-:-:S03]  /*01d0*/  CS2R R22, SRZ ;  /* 0x0000000000167805 */ /* 0x002fc6000001ff00 */
[----:B---3--:R-:W-:Y:S01]  /*01e0*/  @!P1 IMAD.WIDE.U32 R20, R27, 0x2, R6 ;  /* 0x000000021b149825 */ /* 0x008fe200078e0006 */
[----:B------:R-:W2:Y:S03]  /*01f0*/  @!P1 LDG.E.U16 R4, desc[UR6][R18.64] ;  /* 0x0000000612049981 */ /* 0x000ea6000c1e1500 */
[C---:B----4-:R-:W-:Y:S01]  /*0200*/  @!P0 IMAD.WIDE.U32 R14, R5.reuse, 0x2, R14 ;  /* 0x00000002050e8825 */ /* 0x050fe200078e000e */
[----:B------:R-:W3:Y:S03]  /*0210*/  @!P1 LDG.E.U16 R9, desc[UR6][R20.64] ;  /* 0x0000000614099981 */ /* 0x000ee6000c1e1500 */
[----:B-----5:R-:W-:Y:S01]  /*0220*/  @!P0 IMAD.WIDE.U32 R16, R5, 0x2, R16 ;  /* 0x0000000205108825 */ /* 0x020fe200078e0010 */
[----:B------:R1:W4:Y:S01]  /*0230*/  @!P0 LDG.E.U16 R24, desc[UR6][R14.64] ;  /* 0x000000060e188981 */ /* 0x000322000c1e1500 */
[----:B------:R-:W-:Y:S01]  /*0240*/  @!P1 IADD3 R13, PT, PT, R13, 0x80, RZ ;  /* 0x000000800d0d9810 */ /* 0x000fe20007ffe0ff */
[----:B------:R-:W5:Y:S02]  /*0250*/  LDC.64 R6, c[0x0][0x3a8] ;  /* 0x0000ea00ff067b82 */ /* 0x000f640000000a00 */
[----:B------:R1:W4:Y:S01]  /*0260*/  @!P0 LDG.E.U16 R25, desc[UR6][R16.64] ;  /* 0x0000000610198981 */ /* 0x000322000c1e1500 */
[----:B0-----:R-:W-:-:S05]  /*0270*/  @!P1 IMAD.WIDE.U32 R26, R27, 0x2, R10 ;  /* 0x000000021b1a9825 */ /* 0x001fca00078e000a */
[----:B------:R0:W4:Y:S01]  /*0280*/  @!P1 LDG.E.U16 R23, desc[UR6][R26.64] ;  /* 0x000000061a179981 */ /* 0x000122000c1e1500 */
[C---:B------:R-:W-:Y:S01]  /*0290*/  ISETP.GE.U32.AND P1, PT, R13.reuse, R2, PT ;  /* 0x000000020d00720c */ /* 0x040fe20003f26070 */
[----:B-1----:R-:W1:Y:S08]  /*02a0*/  LDC.64 R14, c[0x0][0x3a0] ;  /* 0x0000e800ff0e7b82 */ /* 0x002e700000000a00 */
[----:B------:R-:W0:Y:S04]  /*02b0*/  LDC.64 R18, c[0x0][0x3a0] ;  /* 0x0000e800ff127b82 */ /* 0x000e280000000a00 */
[----:B------:R-:W-:Y:S01]  /*02c0*/  @!P1 IMAD R5, R0, 0x400, R13 ;  /* 0x0000040000059824 */ /* 0x000fe200078e020d */
[----:B------:R-:W-:-:S03]  /*02d0*/  @!P1 IADD3 R13, PT, PT, R13, 0x80, RZ ;  /* 0x000000800d0d9810 */ /* 0x000fc60007ffe0ff */
[----:B------:R-:W0:Y:S01]  /*02e0*/  @!P1 LDC.64 R16, c[0x0][0x3b0] ;  /* 0x0000ec00ff109b82 */ /* 0x000e220000000a00 */
[----:B------:R-:W-:Y:S02]  /*02f0*/  ISETP.GE.U32.AND P2, PT, R13, R2, PT ;  /* 0x000000020d00720c */ /* 0x000fe40003f46070 */
[----:B------:R-:W-:Y:S02]  /*0300*/  CS2R R10, SRZ ;  /* 0x00000000000a7805 */ /* 0x000fe4000001ff00 */
[----:B------:R-:W-:Y:S01]  /*0310*/  CS2R R20, SRZ ;  /* 0x0000000000147805 */ /* 0x000fe2000001ff00 */
[----:B-----5:R-:W-:-:S04]  /*0320*/  @!P1 IMAD.WIDE.U32 R6, R5, 0x2, R6 ;  /* 0x0000000205069825 */ /* 0x020fc800078e0006 */
[----:B-1----:R-:W-:Y:S01]  /*0330*/  @!P1 IMAD.WIDE.U32 R14, R5, 0x2, R14 ;  /* 0x00000002050e9825 */ /* 0x002fe200078e000e */
[----:B------:R1:W5:Y:S04]  /*0340*/  @!P1 LDG.E.U16 R20, desc[UR6][R6.64] ;  /* 0x0000000606149981 */ /* 0x000368000c1e1500 */
[----:B------:R1:W5:Y:S01]  /*0350*/  @!P1 LDG.E.U16 R11, desc[UR6][R14.64] ;  /* 0x000000060e0b9981 */ /* 0x000362000c1e1500 */
[----:B0-----:R-:W0:Y:S01]  /*0360*/  @!P2 LDC.64 R26, c[0x0][0x3b0] ;  /* 0x0000ec00ff1aab82 */ /* 0x001e220000000a00 */
[----:B-1----:R-:W-:Y:S02]  /*0370*/  @!P2 LEA R7, R0, R13, 0xa ;  /* 0x0000000d0007a211 */ /* 0x002fe400078e50ff */
[----:B------:R-:W-:-:S05]  /*0380*/  @!P2 IADD3 R13, PT, PT, R13, 0x80, RZ ;  /* 0x000000800d0da810 */ /* 0x000fca0007ffe0ff */
[----:B------:R-:W1:Y:S01]  /*0390*/  LDC.64 R14, c[0x0][0x3a0] ;  /* 0x0000e800ff0e7b82 */ /* 0x000e620000000a00 */
[----:B------:R-:W-:Y:S01]  /*03a0*/  @!P1 IMAD.WIDE.U32 R16, R5, 0x2, R16 ;  /* 0x0000000205109825 */ /* 0x000fe200078e0010 */
[----:B------:R-:W-:-:S03]  /*03b0*/  ISETP.GE.U32.AND P0, PT, R13, R2, PT ;  /* 0x000000020d00720c */ /* 0x000fc60003f06070 */
[----:B------:R-:W-:Y:S02]  /*03c0*/  HFMA2 R5, -RZ, RZ, 0, 0 ;  /* 0x00000000ff057431 */ /* 0x000fe400000001ff */
[----:B------:R-:W-:Y:S01]  /*03d0*/  @!P2 IMAD.WIDE.U32 R18, R7, 0x2, R18 ;  /* 0x000000020712a825 */ /* 0x000fe200078e0012 */
[----:B------:R-:W-:-:S04]  /*03e0*/  MOV R6, RZ ;  /* 0x000000ff00067202 */ /* 0x000fc80000000f00 */
[----:B------:R0:W5:Y:S01]  /*03f0*/  @!P2 LDG.E.U16 R22, desc[UR6][R18.64] ;  /* 0x000000061216a981 */ /* 0x000162000c1e1500 */
[----:B------:R-:W-:-:S03]  /*0400*/  @!P2 IMAD.WIDE.U32 R28, R7, 0x2, R28 ;  /* 0x00000002071ca825 */ /* 0x000fc600078e001c */
[----:B------:R0:W5:Y:S02]  /*0410*/  @!P1 LDG.E.U16 R5, desc[UR6][R16.64] ;  /* 0x0000000610059981 */ /* 0x000164000c1e1500 */
[----:B0-----:R-:W-:Y:S02]  /*0420*/  @!P2 IMAD.WIDE.U32 R26, R7, 0x2, R26 ;  /* 0x00000002071aa825 */ /* 0x001fe400078e001a */
[----:B------:R0:W5:Y:S01]  /*0430*/  @!P2 LDG.E.U16 R6, desc[UR6][R28.64] ;  /* 0x000000061c06a981 */ /* 0x000162000c1e1500 */
[----:B------:R-:W-:Y:S01]  /*0440*/  @!P0 LEA R19, R0, R13, 0xa ;  /* 0x0000000d00138211 */ /* 0x000fe200078e50ff */
[----:B------:R-:W0:Y:S01]  /*0450*/  LDC.64 R16, c[0x0][0x3a8] ;  /* 0x0000ea00ff107b82 */ /* 0x000e220000000a00 */
[----:B------:R-:W-:Y:S01]  /*0460*/  IMAD.MOV.U32 R7, RZ, RZ, RZ ;  /* 0x000000ffff077224 */ /* 0x000fe200078e00ff */
[----:B------:R0:W5:Y:S02]  /*0470*/  @!P2 LDG.E.U16 R21, desc[UR6][R26.64] ;  /* 0x000000061a15a981 */ /* 0x000164000c1e1500 */
[----:B-1----:R-:W-:-:S04]  /*0480*/  @!P0 IMAD.WIDE.U32 R14, R19, 0x2, R14 ;  /* 0x00000002130e8825 */ /* 0x002fc800078e000e */
[----:B0-----:R-:W0:Y:S01]  /*0490*/  @!P0 LDC.64 R28, c[0x0][0x3b0] ;  /* 0x0000ec00ff1c8b82 */ /* 0x001e220000000a00 */
[----:B------:R1:W5:Y:S01]  /*04a0*/  @!P0 LDG.E.U16 R7, desc[UR6][R14.64] ;  /* 0x000000060e078981 */ /* 0x000362000c1e1500 */
[----:B------:R-:W-:-:S06]  /*04b0*/  @!P0 IADD3 R13, PT, PT, R13, 0x80, RZ ;  /* 0x000000800d0d8810 */ /* 0x000fcc0007ffe0ff */
[----:B------:R-:W0:Y:S01]  /*04c0*/  LDC.64 R26, c[0x0][0x3a8] ;  /* 0x0000ea00ff1a7b82 */ /* 0x000e220000000a00 */
[----:B------:R-:W-:-:S07]  /*04d0*/  ISETP.GE.U32.AND P1, PT, R13, R2, PT ;  /* 0x000000020d00720c */ /* 0x000fce0003f26070 */
[----:B-1----:R-:W1:Y:S01]  /*04e0*/  LDC.64 R14, c[0x0][0x3a0] ;  /* 0x0000e800ff0e7b82 */ /* 0x002e620000000a00 */
[----:B------:R-:W-:-:S05]  /*04f0*/  @!P0 IMAD.WIDE.U32 R16, R19, 0x2, R16 ;  /* 0x0000000213108825 */ /* 0x000fca00078e0010 */
[----:B------:R0:W5:Y:S02]  /*0500*/  @!P0 LDG.E.U16 R10, desc[UR6][R16.64] ;  /* 0x00000006100a8981 */ /* 0x000164000c1e1500 */
[----:B0-----:R-:W-:Y:S01]  /*0510*/  @!P0 IMAD.WIDE.U32 R28, R19, 0x2, R28 ;  /* 0x00000002131c8825 */ /* 0x001fe200078e001c */
[----:B------:R-:W-:-:S06]  /*0520*/  CS2R R18, SRZ ;  /* 0x0000000000127805 */ /* 0x000fcc000001ff00 */
[----:B------:R0:W5:Y:S01]  /*0530*/  @!P0 LDG.E.U16 R19, desc[UR6][R28.64] ;  /* 0x000000061c138981 */ /* 0x000162000c1e1500 */
[----:B------:R-:W-:-:S05]  /*0540*/  @!P1 LEA R17, R0, R13, 0xa ;  /* 0x0000000d00119211 */ /* 0x000fca00078e50ff */
[----:B-1----:R-:W-:Y:S01]  /*0550*/  @!P1 IMAD.WIDE.U32 R14, R17, 0x2, R14 ;  /* 0x00000002110e9825 */ /* 0x002fe200078e000e */
[----:B0-----:R-:W0:Y:S01]  /*0560*/  @!P1 LDC.64 R28, c[0x0][0x3b0] ;  /* 0x0000ec00ff1c9b82 */ /* 0x001e220000000a00 */
[----:B------:R-:W-:-:S03]  /*0570*/  @!P1 IADD3 R13, PT, PT, R13, 0x80, RZ ;  /* 0x000000800d0d9810 */ /* 0x000fc60007ffe0ff */
[----:B------:R1:W5:Y:S01]  /*0580*/  @!P1 LDG.E.U16 R18, desc[UR6][R14.64] ;  /* 0x000000060e129981 */ /* 0x000362000c1e1500 */
[----:B------:R-:W-:-:S03]  /*0590*/  ISETP.GE.U32.AND P0, PT, R13, R2, PT ;  /* 0x000000020d00720c */ /* 0x000fc60003f06070 */
[----:B-1----:R-:W1:Y:S01]  /*05a0*/  LDC.64 R14, c[0x0][0x3a0] ;  /* 0x0000e800ff0e7b82 */ /* 0x002e620000000a00 */
[----:B------:R-:W-:-:S05]  /*05b0*/  @!P1 IMAD.WIDE.U32 R26, R17, 0x2, R26 ;  /* 0x00000002111a9825 */ /* 0x000fca00078e001a */
[----:B------:R0:W5:Y:S02]  /*05c0*/  @!P1 LDG.E.U16 R8, desc[UR6][R26.64] ;  /* 0x000000061a089981 */ /* 0x000164000c1e1500 */
[----:B0-----:R-:W-:Y:S01]  /*05d0*/  @!P1 IMAD.WIDE.U32 R28, R17, 0x2, R28 ;  /* 0x00000002111c9825 */ /* 0x001fe200078e001c */
[----:B------:R-:W-:Y:S02]  /*05e0*/  CS2R R16, SRZ ;  /* 0x0000000000107805 */ /* 0x000fe4000001ff00 */
[----:B------:R-:W-:-:S04]  /*05f0*/  @!P0 LEA R27, R0, R13, 0xa ;  /* 0x0000000d001b8211 */ /* 0x000fc800078e50ff */
[----:B------:R0:W5:Y:S01]  /*0600*/  @!P1 LDG.E.U16 R17, desc[UR6][R28.64] ;  /* 0x000000061c119981 */ /* 0x000162000c1e1500 */
[----:B-1----:R-:W-:Y:S01]  /*0610*/  @!P0 IMAD.WIDE.U32 R14, R27, 0x2, R14 ;  /* 0x000000021b0e8825 */ /* 0x002fe200078e000e */
[----:B0-----:R-:W0:Y:S04]  /*0620*/  LDC.64 R28, c[0x0][0x3a8] ;  /* 0x0000ea00ff1c7b82 */ /* 0x001e280000000a00 */
[----:B------:R1:W5:Y:S04]  /*0630*/  @!P0 LDG.E.U16 R16, desc[UR6][R14.64] ;  /* 0x000000060e108981 */ /* 0x000368000c1e1500 */
[----:B-1----:R-:W1:Y:S01]  /*0640*/  @!P0 LDC.64 R14, c[0x0][0x3b0] ;  /* 0x0000ec00ff0e8b82 */ /* 0x002e620000000a00 */
[----:B------:R-:W-:Y:S01]  /*0650*/  HFMA2 R26, -RZ, RZ, 0, 0 ;  /* 0x00000000ff1a7431 */ /* 0x000fe200000001ff */
[----:B------:R-:W3:Y:S01]  /*0660*/  LDCU.U16 UR5, c[0x0][0x38a] ;  /* 0x00007140ff0577ac */ /* 0x000ee20008000400 */
[----:B------:R-:W-:-:S02]  /*0670*/  @!P0 VIADD R13, R13, 0x80 ;  /* 0x000000800d0d8836 */ /* 0x000fc40000000000 */
[----:B0-----:R-:W-:Y:S01]  /*0680*/  @!P0 IMAD.WIDE.U32 R28, R27, 0x2, R28 ;  /* 0x000000021b1c8825 */ /* 0x001fe200078e001c */
[----:B------:R-:W-:-:S04]  /*0690*/  ULOP3.LUT UR4, UR4, 0xffff, URZ, 0xc0, !UPT ;  /* 0x0000ffff04047892 */ /* 0x000fc8000f8ec0ff */
[----:B------:R-:W5:Y:S01]  /*06a0*/  @!P0 LDG.E.U16 R26, desc[UR6][R28.64] ;  /* 0x000000061c1a8981 */ /* 0x000f62000c1e1500 */
[----:B-1----:R-:W-:Y:S01]  /*06b0*/  @!P0 IMAD.WIDE.U32 R14, R27, 0x2, R14 ;  /* 0x000000021b0e8825 */ /* 0x002fe200078e000e */
[----:B------:R-:W-:-:S06]  /*06c0*/  MOV R27, RZ ;  /* 0x000000ff001b7202 */ /* 0x000fcc0000000f00 */
[----:B------:R0:W5:Y:S01]  /*06d0*/  @!P0 LDG.E.U16 R27, desc[UR6][R14.64] ;  /* 0x000000060e1b8981 */ /* 0x000162000c1e1500 */
[----:B------:R-:W-:Y:S01]  /*06e0*/  ISETP.GE.U32.AND P0, PT, R13, R2, PT ;  /* 0x000000020d00720c */ /* 0x000fe20003f06070 */
[----:B0-----:R-:W0:Y:S01]  /*06f0*/  LDC.64 R14, c[0x0][0x3a8] ;  /* 0x0000ea00ff0e7b82 */ /* 0x001e220000000a00 */
[----:B------:R-:W-:Y:S02]  /*0700*/  IMAD R12, R12, UR4, RZ ;  /* 0x000000040c0c7c24 */ /* 0x000fe4000f8e02ff */
[----:B--2---:R-:W-:Y:S02]  /*0710*/  IMAD R4, R4, UR4, RZ ;  /* 0x0000000404047c24 */ /* 0x004fe4000f8e02ff */
[----:B---3--:R-:W-:Y:S02]  /*0720*/  IMAD R9, R9, UR5, RZ ;  /* 0x0000000509097c24 */ /* 0x008fe4000f8e02ff */
[----:B----4-:R-:W-:-:S04]  /*0730*/  IMAD R24, R24, UR5, RZ ;  /* 0x0000000518187c24 */ /* 0x010fc8000f8e02ff */
[----:B------:R-:W-:Y:S02]  /*0740*/  IMAD R12, R24, R25, R12 ;  /* 0x00000019180c7224 */ /* 0x000fe400078e020c */
[----:B------:R-:W1:Y:S01]  /*0750*/  LDC.64 R24, c[0x0][0x3a0] ;  /* 0x0000e800ff187b82 */ /* 0x000e620000000a00 */
[----:B------:R-:W-:Y:S01]  /*0760*/  IMAD R23, R9, R23, R4 ;  /* 0x0000001709177224 */ /* 0x000fe200078e0204 */
[----:B------:R-:W-:-:S05]  /*0770*/  @!P0 LEA R9, R0, R13, 0xa ;  /* 0x0000000d00098211 */ /* 0x000fca00078e50ff */
[----:B0-----:R-:W-:Y:S02]  /*0780*/  @!P0 IMAD.WIDE.U32 R28, R9, 0x2, R14 ;  /* 0x00000002091c8825 */ /* 0x001fe400078e000e */
[----:B------:R-:W0:Y:S02]  /*0790*/  @!P0 LDC.64 R14, c[0x0][0x3b0] ;  /* 0x0000ec00ff0e8b82 */ /* 0x000e240000000a00 */
[----:B------:R-:W-:Y:S01]  /*07a0*/  HFMA2 R4, -RZ, RZ, 0, 0 ;  /* 0x00000000ff047431 */ /* 0x000fe200000001ff */
[----:B------:R-:W-:-:S06]  /*07b0*/  MOV R13, RZ ;  /* 0x000000ff000d7202 */ /* 0x000fcc0000000f00 */
[----:B------:R-:W2:Y:S01]  /*07c0*/  @!P0 LDG.E.U16 R13, desc[UR6][R28.64] ;  /* 0x000000061c0d8981 */ /* 0x000ea2000c1e1500 */
[----:B-1----:R-:W-:-:S05]  /*07d0*/  @!P0 IMAD.WIDE.U32 R24, R9, 0x2, R24 ;  /* 0x0000000209188825 */ /* 0x002fca00078e0018 */
[----:B------:R-:W3:Y:S01]  /*07e0*/  @!P0 LDG.E.U16 R4, desc[UR6][R24.64] ;  /* 0x0000000618048981 */ /* 0x000ee2000c1e1500 */
[----:B0-----:R-:W-:-:S04]  /*07f0*/  @!P0 IMAD.WIDE.U32 R14, R9, 0x2, R14 ;  /* 0x00000002090e8825 */ /* 0x001fc800078e000e */
[----:B------:R-:W-:-:S06]  /*0800*/  HFMA2 R9, -RZ, RZ, 0, 0 ;  /* 0x00000000ff097431 */ /* 0x000fcc00000001ff */
[----:B------:R-:W4:Y:S01]  /*0810*/  @!P0 LDG.E.U16 R9, desc[UR6][R14.64] ;  /* 0x000000060e098981 */ /* 0x000f22000c1e1500 */
[----:B------:R-:W-:Y:S01]  /*0820*/  ISETP.GE.U32.AND P0, PT, R3, R2, PT ;  /* 0x000000020300720c */ /* 0x000fe20003f06070 */
[----:B-----5:R-:W-:Y:S01]  /*0830*/  IMAD R11, R11, UR4, RZ ;  /* 0x000000040b0b7c24 */ /* 0x020fe2000f8e02ff */
[----:B------:R-:W-:Y:S01]  /*0840*/  BSSY.RECONVERGENT B0, `(.L_x_13014) ;  /* 0x0000044000007945 */ /* 0x000fe20003800200 */
[----:B------:R-:W-:-:S03]  /*0850*/  IMAD R22, R22, UR4, RZ ;  /* 0x0000000416167c24 */ /* 0x000fc6000f8e02ff */
[----:B------:R-:W-:Y:S01]  /*0860*/  BSSY.RELIABLE B1, `(.L_x_13015) ;  /* 0x000003b000017945 */ /* 0x000fe20003800100 */
[----:B------:R-:W-:Y:S02]  /*0870*/  IMAD R20, R20, UR5, RZ ;  /* 0x0000000514147c24 */ /* 0x000fe4000f8e02ff */
[----:B------:R-:W-:Y:S02]  /*0880*/  IMAD R6, R6, UR5, RZ ;  /* 0x0000000506067c24 */ /* 0x000fe4000f8e02ff */
[----:B------:R-:W-:Y:S02]  /*0890*/  IMAD R5, R20, R5, R11 ;  /* 0x0000000514057224 */ /* 0x000fe400078e020b */
[----:B------:R-:W-:Y:S02]  /*08a0*/  IMAD R21, R6, R21, R22 ;  /* 0x0000001506157224 */ /* 0x000fe400078e0216 */
[----:B------:R-:W-:Y:S02]  /*08b0*/  IMAD R6, R7, UR4, RZ ;  /* 0x0000000407067c24 */ /* 0x000fe4000f8e02ff */
[----:B------:R-:W-:-:S04]  /*08c0*/  IMAD R10, R10, UR5, RZ ;  /* 0x000000050a0a7c24 */ /* 0x000fc8000f8e02ff */
[----:B------:R-:W-:Y:S02]  /*08d0*/  IMAD R19, R10, R19, R6 ;  /* 0x000000130a137224 */ /* 0x000fe400078e0206 */
[----:B------:R-:W-:Y:S02]  /*08e0*/  IMAD R18, R18, UR4, RZ ;  /* 0x0000000412127c24 */ /* 0x000fe4000f8e02ff */
[----:B------:R-:W-:-:S04]  /*08f0*/  IMAD R8, R8, UR5, RZ ;  /* 0x0000000508087c24 */ /* 0x000fc8000f8e02ff */
[----:B------:R-:W-:Y:S02]  /*0900*/  IMAD R17, R8, R17, R18 ;  /* 0x0000001108117224 */ /* 0x000fe400078e0212 */
[----:B------:R-:W-:Y:S02]  /*0910*/  IMAD R16, R16, UR4, RZ ;  /* 0x0000000410107c24 */ /* 0x000fe4000f8e02ff */
[----:B------:R-:W-:-:S04]  /*0920*/  IMAD R26, R26, UR5, RZ ;  /* 0x000000051a1a7c24 */ /* 0x000fc8000f8e02ff */
[----:B------:R-:W-:Y:S02]  /*0930*/  IMAD R27, R26, R27, R16 ;  /* 0x0000001b1a1b7224 */ /* 0x000fe400078e0210 */
[----:B--2---:R-:W-:Y:S02]  /*0940*/  IMAD R13, R13, UR5, RZ ;  /* 0x000000050d0d7c24 */ /* 0x004fe4000f8e02ff */
[----:B---3--:R-:W-:-:S04]  /*0950*/  IMAD R4, R4, UR4, RZ ;  /* 0x0000000404047c24 */ /* 0x008fc8000f8e02ff */
[----:B----4-:R-:W-:Y:S01]  /*0960*/  IMAD R9, R13, R9, R4 ;  /* 0x000000090d097224 */ /* 0x010fe200078e0204 */
[----:B------:R-:W-:Y:S06]  /*0970*/  @P0 BRA `(.L_x_13016) ;  /* 0x0000000000300947 */ /* 0x000fec0003800000 */
[----:B------:R-:W0:Y:S01]  /*0980*/  LDC.64 R6, c[0x0][0x398] ;  /* 0x0000e600ff067b82 */ /* 0x000e220000000a00 */
[----:B------:R-:W-:Y:S02]  /*0990*/  LEA R11, R0, R3, 0xa ;  /* 0x00000003000b7211 */ /* 0x000fe400078e50ff */
[----:B------:R-:W-:-:S04]  /*09a0*/  IADD3 R3, PT, PT, R3, 0x80, RZ ;  /* 0x0000008003037810 */ /* 0x000fc80007ffe0ff */
[----:B------:R-:W-:Y:S01]  /*09b0*/  ISETP.GE.U32.AND P0, PT, R3, R2, PT ;  /* 0x000000020300720c */ /* 0x000fe20003f06070 */
[----:B0-----:R-:W-:-:S05]  /*09c0*/  IMAD.WIDE.U32 R6, R11, 0x2, R6 ;  /* 0x000000020b067825 */ /* 0x001fca00078e0006 */
[----:B------:R0:W-:Y:S07]  /*09d0*/  STG.E.U16 desc[UR6][R6.64], R12 ;  /* 0x0000000c06007986 */ /* 0x0001ee000c101506 */
[----:B------:R-:W-:Y:S05]  /*09e0*/  @P0 BRA `(.L_x_13017) ;  /* 0x0000000000300947 */ /* 0x000fea0003800000 */
[----:B0-----:R-:W0:Y:S01]  /*09f0*/  LDC.64 R6, c[0x0][0x398] ;  /* 0x0000e600ff067b82 */ /* 0x001e220000000a00 */
[----:B------:R-:W-:Y:S01]  /*0a00*/  IMAD R11, R0, 0x400, R3 ;  /* 0x00000400000b7824 */ /* 0x000fe200078e0203 */
[----:B------:R-:W-:-:S03]  /*0a10*/  IADD3 R3, PT, PT, R3, 0x80, RZ ;  /* 0x0000008003037810 */ /* 0x000fc60007ffe0ff */
[----:B0-----:R-:W-:-:S05]  /*0a20*/  IMAD.WIDE.U32 R6, R11, 0x2, R6 ;  /* 0x000000020b067825 */ /* 0x001fca00078e0006 */
[----:B------:R0:W-:Y:S02]  /*0a30*/  STG.E.U16 desc[UR6][R6.64], R23 ;  /* 0x0000001706007986 */ /* 0x0001e4000c101506 */
.L_x_13016:
[----:B------:R-:W-:-:S13]  /*0a40*/  ISETP.GE.U32.AND P0, PT, R3, R2, PT ;  /* 0x000000020300720c */ /* 0x000fda0003f06070 */
[----:B------:R-:W-:Y:S05]  /*0a50*/  @P0 BRA `(.L_x_13018) ;  /* 0x0000000000300947 */ /* 0x000fea0003800000 */
[----:B0-----:R-:W0:Y:S01]  /*0a60*/  LDC.64 R6, c[0x0][0x398] ;  /* 0x0000e600ff067b82 */ /* 0x001e220000000a00 */
[----:B------:R-:W-:Y:S02]  /*0a70*/  LEA R11, R0, R3, 0xa ;  /* 0x00000003000b7211 */ /* 0x000fe400078e50ff */
[----:B------:R-:W-:-:S03]  /*0a80*/  IADD3 R3, PT, PT, R3, 0x80, RZ ;  /* 0x0000008003037810 */ /* 0x000fc60007ffe0ff */
[----:B0-----:R-:W-:-:S05]  /*0a90*/  IMAD.WIDE.U32 R6, R11, 0x2, R6 ;  /* 0x000000020b067825 */ /* 0x001fca00078e0006 */
[----:B------:R1:W-:Y:S02]  /*0aa0*/  STG.E.U16 desc[UR6][R6.64], R5 ;  /* 0x0000000506007986 */ /* 0x0003e4000c101506 */
.L_x_13017:
[----:B------:R-:W-:-:S13]  /*0ab0*/  ISETP.GE.U32.AND P0, PT, R3, R2, PT ;  /* 0x000000020300720c */ /* 0x000fda0003f06070 */
[----:B------:R-:W-:Y:S05]  /*0ac0*/  @P0 BRA `(.L_x_13019) ;  /* 0x0000000000300947 */ /* 0x000fea0003800000 */
[----:B-1----:R-:W1:Y:S01]  /*0ad0*/  LDC.64 R4, c[0x0][0x398] ;  /* 0x0000e600ff047b82 */ /* 0x002e620000000a00 */
[----:B0-----:R-:W-:Y:S02]  /*0ae0*/  LEA R7, R0, R3, 0xa ;  /* 0x0000000300077211 */ /* 0x001fe400078e50ff */
[----:B------:R-:W-:-:S03]  /*0af0*/  IADD3 R3, PT, PT, R3, 0x80, RZ ;  /* 0x0000008003037810 */ /* 0x000fc60007ffe0ff */
[----:B-1----:R-:W-:-:S05]  /*0b00*/  IMAD.WIDE.U32 R4, R7, 0x2, R4 ;  /* 0x0000000207047825 */ /* 0x002fca00078e0004 */
[----:B------:R1:W-:Y:S02]  /*0b10*/  STG.E.U16 desc[UR6][R4.64], R21 ;  /* 0x0000001504007986 */ /* 0x0003e4000c101506 */
.L_x_13018:
[----:B------:R-:W-:-:S13]  /*0b20*/  ISETP.GE.U32.AND P0, PT, R3, R2, PT ;  /* 0x000000020300720c */ /* 0x000fda0003f06070 */
[----:B------:R-:W-:Y:S05]  /*0b30*/  @P0 BRA `(.L_x_13020) ;  /* 0x0000000000340947 */ /* 0x000fea0003800000 */
[----:B-1----:R-:W1:Y:S01]  /*0b40*/  LDC.64 R4, c[0x0][0x398] ;  /* 0x0000e600ff047b82 */ /* 0x002e620000000a00 */
[----:B0-----:R-:W-:Y:S01]  /*0b50*/  LEA R7, R0, R3, 0xa ;  /* 0x0000000300077211 */ /* 0x001fe200078e50ff */
[----:B------:R-:W-:-:S04]  /*0b60*/  VIADD R3, R3, 0x80 ;  /* 0x0000008003037836 */ /* 0x000fc80000000000 */
[----:B-1----:R-:W-:-:S05]  /*0b70*/  IMAD.WIDE.U32 R4, R7, 0x2, R4 ;  /* 0x0000000207047825 */ /* 0x002fca00078e0004 */
[----:B------:R2:W-:Y:S02]  /*0b80*/  STG.E.U16 desc[UR6][R4.64], R19 ;  /* 0x0000001304007986 */ /* 0x0005e4000c101506 */
.L_x_13019:
[----:B------:R-:W-:-:S13]  /*0b90*/  ISETP.GE.U32.AND P0, PT, R3, R2, PT ;  /* 0x000000020300720c */ /* 0x000fda0003f06070 */
[----:B------:R-:W-:Y:S05]  /*0ba0*/  @P0 BREAK.RELIABLE B1 ;  /* 0x0000000000010942 */ /* 0x000fea0003800100 */
[----:B------:R-:W-:Y:S05]  /*0bb0*/  @P0 BRA `(.L_x_13021) ;  /* 0x0000000000300947 */ /* 0x000fea0003800000 */
[----:B-12---:R-:W1:Y:S01]  /*0bc0*/  LDC.64 R4, c[0x0][0x398] ;  /* 0x0000e600ff047b82 */ /* 0x006e620000000a00 */
[----:B0-----:R-:W-:Y:S02]  /*0bd0*/  LEA R7, R0, R3, 0xa ;  /* 0x0000000300077211 */ /* 0x001fe400078e50ff */
[----:B------:R-:W-:-:S03]  /*0be0*/  IADD3 R3, PT, PT, R3, 0x80, RZ ;  /* 0x0000008003037810 */ /* 0x000fc60007ffe0ff */
[----:B-1----:R-:W-:-:S05]  /*0bf0*/  IMAD.WIDE.U32 R4, R7, 0x2, R4 ;  /* 0x0000000207047825 */ /* 0x002fca00078e0004 */
[----:B------:R2:W-:Y:S02]  /*0c00*/  STG.E.U16 desc[UR6][R4.64], R17 ;  /* 0x0000001104007986 */ /* 0x0005e4000c101506 */
.L_x_13020:
[----:B------:R-:W-:Y:S05]  /*0c10*/  BSYNC.RELIABLE B1 ;  /* 0x0000000000017941 */ /* 0x000fea0003800100 */
.L_x_13015:
[----:B------:R-:W-:-:S13]  /*0c20*/  ISETP.GE.U32.AND P0, PT, R3, R2, PT ;  /* 0x000000020300720c */ /* 0x000fda0003f06070 */
[----:B-12---:R-:W1:Y:S01]  /*0c30*/  @!P0 LDC.64 R4, c[0x0][0x398] ;  /* 0x0000e600ff048b82 */ /* 0x006e620000000a00 */
[----:B0-----:R-:W-:Y:S02]  /*0c40*/  @!P0 LEA R7, R0, R3, 0xa ;  /* 0x0000000300078211 */ /* 0x001fe400078e50ff */
[----:B------:R-:W-:-:S03]  /*0c50*/  @!P0 IADD3 R3, PT, PT, R3, 0x80, RZ ;  /* 0x0000008003038810 */ /* 0x000fc60007ffe0ff */
[----:B-1----:R-:W-:-:S05]  /*0c60*/  @!P0 IMAD.WIDE.U32 R4, R7, 0x2, R4 ;  /* 0x0000000207048825 */ /* 0x002fca00078e0004 */
[----:B------:R3:W-:Y:S02]  /*0c70*/  @!P0 STG.E.U16 desc[UR6][R4.64], R27 ;  /* 0x0000001b04008986 */ /* 0x0007e4000c101506 */
.L_x_13021:
[----:B------:R-:W-:Y:S05]  /*0c80*/  BSYNC.RECONVERGENT B0 ;  /* 0x0000000000007941 */ /* 0x000fea0003800200 */
.L_x_13014:
        /* <DEDUP_REMOVED lines=8> */
.L_x_13013:
[----:B------:R-:W0:Y:S01]  /*0d10*/  S2R R4, SR_TID.X ;  /* 0x0000000000047919 */ /* 0x000e220000002100 */
[----:B------:R-:W1:Y:S01]  /*0d20*/  LDC.64 R2, c[0x0][0x3a0] ;  /* 0x0000e800ff027b82 */ /* 0x000e620000000a00 */
[----:B------:R-:W-:Y:S01]  /*0d30*/  SHF.L.U32 R9, R0, 0xa, RZ ;  /* 0x0000000a00097819 */ /* 0x000fe200000006ff */
[----:B------:R-:W2:Y:S06]  /*0d40*/  LDCU UR4, c[0x0][0x388] ;  /* 0x00007100ff0477ac */ /* 0x000eac0008000800 */
[----:B------:R-:W3:Y:S08]  /*0d50*/  LDC.64 R14, c[0x0][0x3a8] ;  /* 0x0000ea00ff0e7b82 */ /* 0x000ef00000000a00 */
[----:B------:R-:W4:Y:S01]  /*0d60*/  LDC.64 R12, c[0x0][0x3b0] ;  /* 0x0000ec00ff0c7b82 */ /* 0x000f220000000a00 */
[----:B-1----:R-:W-:-:S04]  /*0d70*/  IMAD.WIDE.U32 R2, R9, 0x2, R2 ;  /* 0x0000000209027825 */ /* 0x002fc800078e0002 */
[----:B0-----:R-:W-:-:S03]  /*0d80*/  IMAD.WIDE.U32 R18, R4, 0x4, R2 ;  /* 0x0000000404127825 */ /* 0x001fc600078e0002 */
[----:B------:R-:W0:Y:S01]  /*0d90*/  LDC.64 R2, c[0x0][0x398] ;  /* 0x0000e600ff027b82 */ /* 0x000e220000000a00 */
[C---:B---3--:R-:W-:Y:S01]  /*0da0*/  IMAD.WIDE.U32 R14, R9.reuse, 0x2, R14 ;  /* 0x00000002090e7825 */ /* 0x048fe200078e000e */
[----:B------:R-:W3:Y:S03]  /*0db0*/  LDG.E R17, desc[UR6][R18.64] ;  /* 0x0000000612117981 */ /* 0x000ee6000c1e1900 */
[C---:B----4-:R-:W-:Y:S01]  /*0dc0*/  IMAD.WIDE.U32 R12, R9.reuse, 0x2, R12 ;  /* 0x00000002090c7825 */ /* 0x050fe200078e000c */
[----:B------:R-:W4:Y:S03]  /*0dd0*/  LDG.E R21, desc[UR6][R18.64+0x200] ;  /* 0x0002000612157981 */ /* 0x000f26000c1e1900 */
[C---:B------:R-:W-:Y:S01]  /*0de0*/  IMAD.WIDE.U32 R14, R4.reuse, 0x4, R14 ;  /* 0x00000004040e7825 */ /* 0x040fe200078e000e */
[----:B------:R-:W5:Y:S03]  /*0df0*/  LDG.E R0, desc[UR6][R18.64+0x400] ;  /* 0x0004000612007981 */ /* 0x000f66000c1e1900 */
[----:B------:R-:W-:Y:S01]  /*0e00*/  IMAD.WIDE.U32 R12, R4, 0x4, R12 ;  /* 0x00000004040c7825 */ /* 0x000fe200078e000c */
[----:B------:R-:W4:Y:S04]  /*0e10*/  LDG.E R20, desc[UR6][R14.64] ;  /* 0x000000060e147981 */ /* 0x000f28000c1e1900 */
[----:B------:R-:W5:Y:S04]  /*0e20*/  LDG.E R16, desc[UR6][R14.64+0x200] ;  /* 0x000200060e107981 */ /* 0x000f68000c1e1900 */
[----:B------:R-:W5:Y:S04]  /*0e30*/  LDG.E R22, desc[UR6][R12.64] ;  /* 0x000000060c167981 */ /* 0x000f68000c1e1900 */
[----:B------:R-:W5:Y:S04]  /*0e40*/  LDG.E R11, desc[UR6][R12.64+0x200] ;  /* 0x000200060c0b7981 */ /* 0x000f68000c1e1900 */
[----:B------:R-:W5:Y:S04]  /*0e50*/  LDG.E R6, desc[UR6][R18.64+0x600] ;  /* 0x0006000612067981 */ /* 0x000f68000c1e1900 */
[----:B------:R-:W5:Y:S04]  /*0e60*/  LDG.E R5, desc[UR6][R14.64+0x400] ;  /* 0x000400060e057981 */ /* 0x000f68000c1e1900 */
[----:B------:R-:W5:Y:S04]  /*0e70*/  LDG.E R8, desc[UR6][R14.64+0x600] ;  /* 0x000600060e087981 */ /* 0x000f68000c1e1900 */
[----:B------:R-:W5:Y:S04]  /*0e80*/  LDG.E R7, desc[UR6][R12.64+0x400] ;  /* 0x000400060c077981 */ /* 0x000f68000c1e1900 */
[----:B------:R1:W5:Y:S01]  /*0e90*/  LDG.E R10, desc[UR6][R12.64+0x600] ;  /* 0x000600060c0a7981 */ /* 0x000362000c1e1900 */
[----:B------:R-:W5:Y:S01]  /*0ea0*/  LDCU.U16 UR5, c[0x0][0x38a] ;  /* 0x00007140ff0577ac */ /* 0x000f620008000400 */
[----:B--2---:R-:W-:Y:S01]  /*0eb0*/  ULOP3.LUT UR4, UR4, 0xffff, URZ, 0xc0, !UPT ;  /* 0x0000ffff04047892 */ /* 0x004fe2000f8ec0ff */
[----:B0-----:R-:W-:-:S04]  /*0ec0*/  IMAD.WIDE.U32 R2, R9, 0x2, R2 ;  /* 0x0000000209027825 */ /* 0x001fc800078e0002 */
[----:B------:R-:W-:Y:S01]  /*0ed0*/  IMAD.WIDE.U32 R2, R4, 0x4, R2 ;  /* 0x0000000404027825 */ /* 0x000fe200078e0002 */
[C---:B---3--:R-:W-:Y:S02]  /*0ee0*/  LOP3.LUT R23, R17.reuse, 0xffff, RZ, 0xc0, !PT ;  /* 0x0000ffff11177812 */ /* 0x048fe400078ec0ff */
[----:B------:R-:W-:-:S03]  /*0ef0*/  PRMT R25, R17, 0x7732, RZ ;  /* 0x0000773211197816 */ /* 0x000fc600000000ff */
[----:B-1----:R-:W-:Y:S01]  /*0f00*/  IMAD R13, R23, UR4, RZ ;  /* 0x00000004170d7c24 */ /* 0x002fe2000f8e02ff */
[C---:B----4-:R-:W-:Y:S02]  /*0f10*/  PRMT R26, R20.reuse, 0x7732, RZ ;  /* 0x00007732141a7816 */ /* 0x050fe400000000ff */
[----:B------:R-:W-:Y:S02]  /*0f20*/  LOP3.LUT R24, R20, 0xffff, RZ, 0xc0, !PT ;  /* 0x0000ffff14187812 */ /* 0x000fe400078ec0ff */
[C---:B------:R-:W-:Y:S02]  /*0f30*/  LOP3.LUT R20, R21.reuse, 0xffff, RZ, 0xc0, !PT ;  /* 0x0000ffff15147812 */ /* 0x040fe400078ec0ff */
[C---:B-----5:R-:W-:Y:S02]  /*0f40*/  LOP3.LUT R17, R16.reuse, 0xffff, RZ, 0xc0, !PT ;  /* 0x0000ffff10117812 */ /* 0x060fe400078ec0ff */
[----:B------:R-:W-:Y:S02]  /*0f50*/  PRMT R21, R21, 0x7732, RZ ;  /* 0x0000773215157816 */ /* 0x000fe400000000ff */
[----:B------:R-:W-:-:S02]  /*0f60*/  PRMT R18, R16, 0x7732, RZ ;  /* 0x0000773210127816 */ /* 0x000fc400000000ff */
[C---:B------:R-:W-:Y:S02]  /*0f70*/  LOP3.LUT R14, R22.reuse, 0xffff, RZ, 0xc0, !PT ;  /* 0x0000ffff160e7812 */ /* 0x040fe400078ec0ff */
[----:B------:R-:W-:Y:S01]  /*0f80*/  PRMT R15, R22, 0x7732, RZ ;  /* 0x00007732160f7816 */ /* 0x000fe200000000ff */
[----:B------:R-:W-:Y:S01]  /*0f90*/  IMAD.MOV.U32 R22, RZ, RZ, R25 ;  /* 0x000000ffff167224 */ /* 0x000fe200078e0019 */
[----:B------:R-:W-:Y:S01]  /*0fa0*/  MOV R23, R26 ;  /* 0x0000001a00177202 */ /* 0x000fe20000000f00 */
[----:B------:R-:W-:Y:S01]  /*0fb0*/  IMAD R16, R24, UR5, RZ ;  /* 0x0000000518107c24 */ /* 0x000fe2000f8e02ff */
[----:B------:R-:W-:Y:S01]  /*0fc0*/  LOP3.LUT R12, R11, 0xffff, RZ, 0xc0, !PT ;  /* 0x0000ffff0b0c7812 */ /* 0x000fe200078ec0ff */
[----:B------:R-:W-:Y:S01]  /*0fd0*/  IMAD R17, R17, UR5, RZ ;  /* 0x0000000511117c24 */ /* 0x000fe2000f8e02ff */
[----:B------:R-:W-:Y:S01]  /*0fe0*/  PRMT R19, R11, 0x7732, RZ ;  /* 0x000077320b137816 */ /* 0x000fe200000000ff */
[----:B------:R-:W-:Y:S02]  /*0ff0*/  IMAD R11, R20, UR4, RZ ;  /* 0x00000004140b7c24 */ /* 0x000fe4000f8e02ff */
[----:B------:R-:W-:-:S02]  /*1000*/  IMAD R21, R21, UR4, RZ ;  /* 0x0000000415157c24 */ /* 0x000fc4000f8e02ff */
[----:B------:R-:W-:Y:S02]  /*1010*/  IMAD R18, R18, UR5, RZ ;  /* 0x0000000512127c24 */ /* 0x000fe4000f8e02ff */
[----:B------:R-:W-:Y:S02]  /*1020*/  IMAD R22, R22, UR4, RZ ;  /* 0x0000000416167c24 */ /* 0x000fe4000f8e02ff */
[----:B------:R-:W-:Y:S01]  /*1030*/  IMAD R23, R23, UR5, RZ ;  /* 0x0000000517177c24 */ /* 0x000fe2000f8e02ff */
[----:B------:R-:W-:Y:S01]  /*1040*/  LOP3.LUT R9, R0, 0xffff, RZ, 0xc0, !PT ;  /* 0x0000ffff00097812 */ /* 0x000fe200078ec0ff */
[----:B------:R-:W-:Y:S01]  /*1050*/  IMAD R13, R16, R14, R13 ;  /* 0x0000000e100d7224 */ /* 0x000fe200078e020d */
[----:B------:R-:W-:Y:S01]  /*1060*/  LOP3.LUT R16, R6, 0xffff, RZ, 0xc0, !PT ;  /* 0x0000ffff06107812 */ /* 0x000fe200078ec0ff */
[----:B------:R-:W-:Y:S02]  /*1070*/  IMAD R11, R17, R12, R11 ;  /* 0x0000000c110b7224 */ /* 0x000fe400078e020b */
[----:B------:R-:W-:Y:S01]  /*1080*/  IMAD R12, R18, R19, R21 ;  /* 0x00000013120c7224 */ /* 0x000fe200078e0215 */
[----:B------:R-:W-:Y:S01]  /*1090*/  PRMT R18, R0, 0x7732, RZ ;  /* 0x0000773200127816 */ /* 0x000fe200000000ff */
[----:B------:R-:W-:Y:S01]  /*10a0*/  IMAD R14, R23, R15, R22 ;  /* 0x0000000f170e7224 */ /* 0x000fe200078e0216 */
[----:B------:R-:W-:-:S02]  /*10b0*/  PRMT R21, R6, 0x7732, RZ ;  /* 0x0000773206157816 */ /* 0x000fc400000000ff */
[C---:B------:R-:W-:Y:S02]  /*10c0*/  PRMT R19, R5.reuse, 0x7732, RZ ;  /* 0x0000773205137816 */ /* 0x040fe400000000ff */
[C---:B------:R-:W-:Y:S02]  /*10d0*/  PRMT R22, R8.reuse, 0x7732, RZ ;  /* 0x0000773208167816 */ /* 0x040fe400000000ff */
[----:B------:R-:W-:Y:S01]  /*10e0*/  LOP3.LUT R15, R5, 0xffff, RZ, 0xc0, !PT ;  /* 0x0000ffff050f7812 */ /* 0x000fe200078ec0ff */
[----:B------:R-:W-:Y:S01]  /*10f0*/  IMAD R6, R9, UR4, RZ ;  /* 0x0000000409067c24 */ /* 0x000fe2000f8e02ff */
[----:B------:R-:W-:Y:S02]  /*1100*/  LOP3.LUT R17, R8, 0xffff, RZ, 0xc0, !PT ;  /* 0x0000ffff08117812 */ /* 0x000fe400078ec0ff */
[C---:B------:R-:W-:Y:S02]  /*1110*/  LOP3.LUT R5, R7.reuse, 0xffff, RZ, 0xc0, !PT ;  /* 0x0000ffff07057812 */ /* 0x040fe400078ec0ff */
[----:B------:R-:W-:Y:S01]  /*1120*/  PRMT R20, R7, 0x7732, RZ ;  /* 0x0000773207147816 */ /* 0x000fe200000000ff */
[----:B------:R-:W-:Y:S01]  /*1130*/  IMAD R7, R16, UR4, RZ ;  /* 0x0000000410077c24 */ /* 0x000fe2000f8e02ff */
[----:B------:R-:W-:-:S02]  /*1140*/  MOV R8, R18 ;  /* 0x0000001200087202 */ /* 0x000fc40000000f00 */
[C---:B------:R-:W-:Y:S02]  /*1150*/  PRMT R23, R10.reuse, 0x7732, RZ ;  /* 0x000077320a177816 */ /* 0x040fe400000000ff */
[----:B------:R-:W-:Y:S02]  /*1160*/  MOV R16, R21 ;  /* 0x0000001500107202 */ /* 0x000fe40000000f00 */
[----:B------:R-:W-:Y:S02]  /*1170*/  MOV R9, R19 ;  /* 0x0000001300097202 */ /* 0x000fe40000000f00 */
[----:B------:R-:W-:Y:S02]  /*1180*/  MOV R18, R22 ;  /* 0x0000001600127202 */ /* 0x000fe40000000f00 */
[----:B------:R-:W-:Y:S02]  /*1190*/  LOP3.LUT R0, R10, 0xffff, RZ, 0xc0, !PT ;  /* 0x0000ffff0a007812 */ /* 0x000fe400078ec0ff */
[----:B------:R-:W-:Y:S01]  /*11a0*/  MOV R10, R20 ;  /* 0x00000014000a7202 */ /* 0x000fe20000000f00 */
[----:B------:R-:W-:Y:S01]  /*11b0*/  IMAD R15, R15, UR5, RZ ;  /* 0x000000050f0f7c24 */ /* 0x000fe2000f8e02ff */
[----:B------:R-:W-:Y:S01]  /*11c0*/  MOV R20, R23 ;  /* 0x0000001700147202 */ /* 0x000fe20000000f00 */
[----:B------:R-:W-:-:S02]  /*11d0*/  IMAD R17, R17, UR5, RZ ;  /* 0x0000000511117c24 */ /* 0x000fc4000f8e02ff */
[----:B------:R-:W-:Y:S02]  /*11e0*/  IMAD R8, R8, UR4, RZ ;  /* 0x0000000408087c24 */ /* 0x000fe4000f8e02ff */
[----:B------:R-:W-:Y:S02]  /*11f0*/  IMAD R9, R9, UR5, RZ ;  /* 0x0000000509097c24 */ /* 0x000fe4000f8e02ff */
[----:B------:R-:W-:Y:S02]  /*1200*/  IMAD R16, R16, UR4, RZ ;  /* 0x0000000410107c24 */ /* 0x000fe4000f8e02ff */
[----:B------:R-:W-:Y:S02]  /*1210*/  IMAD R19, R18, UR5, RZ ;  /* 0x0000000512137c24 */ /* 0x000fe4000f8e02ff */
[----:B------:R-:W-:Y:S02]  /*1220*/  IMAD R5, R15, R5, R6 ;  /* 0x000000050f057224 */ /* 0x000fe400078e0206 */
[----:B------:R-:W-:-:S02]  /*1230*/  IMAD R8, R9, R10, R8 ;  /* 0x0000000a09087224 */ /* 0x000fc400078e0208 */
[----:B------:R-:W-:Y:S02]  /*1240*/  IMAD R0, R17, R0, R7 ;  /* 0x0000000011007224 */ /* 0x000fe400078e0207 */
[----:B------:R-:W-:Y:S01]  /*1250*/  IMAD R19, R19, R20, R16 ;  /* 0x0000001413137224 */ /* 0x000fe200078e0210 */
[----:B------:R-:W-:Y:S02]  /*1260*/  PRMT R13, R13, 0x5410, R14 ;  /* 0x000054100d0d7816 */ /* 0x000fe4000000000e */
[----:B------:R-:W-:Y:S02]  /*1270*/  PRMT R11, R11, 0x5410, R12 ;  /* 0x000054100b0b7816 */ /* 0x000fe4000000000c */
[----:B------:R-:W-:Y:S02]  /*1280*/  PRMT R5, R5, 0x5410, R8 ;  /* 0x0000541005057816 */ /* 0x000fe40000000008 */
[----:B------:R-:W-:Y:S01]  /*1290*/  PRMT R19, R0, 0x5410, R19 ;  /* 0x0000541000137816 */ /* 0x000fe20000000013 */
[----:B------:R-:W-:Y:S04]  /*12a0*/  STG.E desc[UR6][R2.64], R13 ;  /* 0x0000000d02007986 */ /* 0x000fe8000c101906 */
[----:B------:R-:W-:Y:S04]  /*12b0*/  STG.E desc[UR6][R2.64+0x200], R11 ;  /* 0x0002000b02007986 */ /* 0x000fe8000c101906 */
[----:B------:R-:W-:Y:S04]  /*12c0*/  STG.E desc[UR6][R2.64+0x400], R5 ;  /* 0x0004000502007986 */ /* 0x000fe8000c101906 */
[----:B------:R-:W-:Y:S01]  /*12d0*/  STG.E desc[UR6][R2.64+0x600], R19 ;  /* 0x0006001302007986 */ /* 0x000fe2000c101906 */
[----:B------:R-:W-:Y:S05]  /*12e0*/  EXIT ;  /* 0x000000000000794d */ /* 0x000fea0003800000 */
.L_x_13022:
        /* <DEDUP_REMOVED lines=9> */
.L_x_23921:


//--------------------- .text._ZN2at6native29vectorized_elementwise_kernelILi4EZZZNS0_54_GLOBAL__N__d8c5977b_16_LinearAlgebra_cu_35b291db_316116addr_kernel_cudaERNS_14TensorIteratorERKN3c106ScalarES8_ENKUlvE_clEvENKUlvE3_clEvEUlsssE0_St5arrayIPcLm4EEEEviT0_T1_ --------------------------
	.section	.text._ZN2at6native29vectorized_elementwise_kernelILi4EZZZNS0_54_GLOBAL__N__d8c5977b_16_LinearAlgebra_cu_35b291db_316116addr_kernel_cudaERNS_14TensorIteratorERKN3c106ScalarES8_ENKUlvE_clEvENKUlvE3_clEvEUlsssE0_St5arrayIPcLm4EEEEviT0_T1_,"ax",@progbits
	.align	128
        .global         _ZN2at6native29vectorized_elementwise_kernelILi4EZZZNS0_54_GLOBAL__N__d8c5977b_16_LinearAlgebra_cu_35b291db_316116addr_kernel_cudaERNS_14TensorIteratorERKN3c106ScalarES8_ENKUlvE_clEvENKUlvE3_clEvEUlsssE0_St5arrayIPcLm4EEEEviT0_T1_
        .type           _ZN2at6native29vectorized_elementwise_kernelILi4EZZZNS0_54_GLOBAL__N__d8c5977b_16_LinearAlgebra_cu_35b291db_316116addr_kernel_cudaERNS_14TensorIteratorERKN3c106ScalarES8_ENKUlvE_clEvENKUlvE3_clEvEUlsssE0_St5arrayIPcLm4EEEEviT0_T1_,@function
        .size           _ZN2at6native29vectorized_elementwise_kernelILi4EZZZNS0_54_GLOBAL__N__d8c5977b_16_LinearAlgebra_cu_35b291db_316116addr_kernel_cudaERNS_14TensorIteratorERKN3c106ScalarES8_ENKUlvE_clEvENKUlvE3_clEvEUlsssE0_St5arrayIPcLm4EEEEviT0_T1_,(.L_x_23922 - _ZN2at6native29vectorized_elementwise_kernelILi4EZZZNS0_54_GLOBAL__N__d8c5977b_16_LinearAlgebra_cu_35b291db_316116addr_kernel_cudaERNS_14TensorIteratorERKN3c106ScalarES8_ENKUlvE_clEvENKUlvE3_clEvEUlsssE0_St5arrayIPcLm4EEEEviT0_T1_)
        .other          _ZN2at6native29vectorized_elementwise_kernelILi4EZZZNS0_54_GLOBAL__N__d8c5977b_16_LinearAlgebra_cu_35b291db_316116addr_kernel_cudaERNS_14TensorIteratorERKN3c106ScalarES8_ENKUlvE_clEvENKUlvE3_clEvEUlsssE0_St5arrayIPcLm4EEEEviT0_T1_,@"STO_CUDA_ENTRY STV_DEFAULT"
_ZN2at6native29vectorized_elementwise_kernelILi4EZZZNS0_54_GLOBAL__N__d8c5977b_16_LinearAlgebra_cu_35b291db_316116addr_kernel_cudaERNS_14TensorIteratorERKN3c106ScalarES8_ENKUlvE_clEvENKUlvE3_clEvEUlsssE0_St5arrayIPcLm4EEEEviT0_T1_:
.text._ZN2at6native29vectorized_elementwise_kernelILi4EZZZNS0_54_GLOBAL__N__d8c5977b_16_LinearAlgebra_cu_35b291db_316116addr_kernel_cudaERNS_14TensorIteratorERKN3c106ScalarES8_ENKUlvE_clEvENKUlvE3_clEvEUlsssE0_St5arrayIPcLm4EEEEviT0_T1_:
        /* <DEDUP_REMOVED lines=164> */
.L_x_13026:
[----:B------:R-:W-:-:S13]  /*0a40*/  ISETP.GE.U32.AND P0, PT, R3, R2, PT ;  /* 0x000000020300720c */ /* 0x000fda0003f06070 */
[----:B------:R-:W-:Y:S05]  /*0a50*/  @P0 BRA `(.L_x_13028) ;  /* 0x0000000000300947 */ /* 0x000fea0003800000 */
[----:B0-----:R-:W0:Y:S01]  /*0a60*/  LDC.64 R6, c[0x0][0x398] ;  /* 0x0000e600ff067b82 */ /* 0x001e220000000a00 */
[----:B------:R-:W-:Y:S02]  /*0a70*/  LEA R11, R0, R3, 0xa ;  /* 0x00000003000b7211 */ /* 0x000fe400078e50ff */
[----:B------:R-:W-:-:S03]  /*0a80*/  IADD3 R3, PT, PT, R3, 0x80, RZ ;  /* 0x0000008003037810 */ /* 0x000fc60007ffe0ff */
[----:B0-----:R-:W-:-:S05]  /*0a90*/  IMAD.WIDE.U32 R6, R11, 0x2, R6 ;  /* 0x000000020b067825 */ /* 0x001fca00078e0006 */
[----:B------:R1:W-:Y:S02]  /*0aa0*/  STG.E.U16 desc[UR6][R6.64], R5 ;  /* 0x0000000506007986 */ /* 0x0003e4000c101506 */
.L_x_13027:
[----:B------:R-:W-:-:S13]  /*0ab0*/  ISETP.GE.U32.AND P0, PT, R3, R2, PT ;  /* 0x000000020300720c */ /* 0x000fda0003f06070 */
[----:B------:R-:W-:Y:S05]  /*0ac0*/  @P0 BRA `(.L_x_13029) ;  /* 0x0000000000300947 */ /* 0x000fea0003800000 */
[----:B-1----:R-:W1:Y:S01]  /*0ad0*/  LDC.64 R4, c[0x0][0x398] ;  /* 0x0000e600ff047b82 */ /* 0x002e620000000a00 */
[----:B0-----:R-:W-:Y:S02]  /*0ae0*/  LEA R7, R0, R3, 0xa ;  /* 0x0000000300077211 */ /* 0x001fe400078e50ff */
[----:B------:R-:W-:-:S03]  /*0af0*/  IADD3 R3, PT, PT, R3, 0x80, RZ ;  /* 0x0000008003037810 */ /* 0x000fc60007ffe0ff */
[----:B-1----:R-:W-:-:S05]  /*0b00*/  IMAD.WIDE.U32 R4, R7, 0x2, R4 ;  /* 0x0000000207047825 */ /* 0x002fca00078e0004 */
[----:B------:R1:W-:Y:S02]  /*0b10*/  STG.E.U16 desc[UR6][R4.64], R21 ;  /* 0x0000001504007986 */ /* 0x0003e4000c101506 */
.L_x_13028:
[----:B------:R-:W-:-:S13]  /*0b20*/  ISETP.GE.U32.AND P0, PT, R3, R2, PT ;  /* 0x000000020300720c */ /* 0x000fda0003f06070 */
[----:B------:R-:W-:Y:S05]  /*0b30*/  @P0 BRA `(.L_x_13030) ;  /* 0x0000000000340947 */ /* 0x000fea0003800000 */
[----:B-1----:R-:W1:Y:S01]  /*0b40*/  LDC.64 R4, c[0x0][0x398] ;  /* 0x0000e600ff047b82 */ /* 0x002e620000000a00 */
[----:B0-----:R-:W-:Y:S01]  /*0b50*/  LEA R7, R0, R3, 0xa ;  /* 0x0000000300077211 */ /* 0x001fe200078e50ff */
[----:B------:R-:W-:-:S04]  /*0b60*/  VIADD R3, R3, 0x80 ;  /* 0x0000008003037836 */ /* 0x000fc80000000000 */
[----:B-1----:R-:W-:-:S05]  /*0b70*/  IMAD.WIDE.U32 R4, R7, 0x2, R4 ;  /* 0x0000000207047825 */ /* 0x002fca00078e0004 */
[----:B------:R2:W-:Y:S02]  /*0b80*/  STG.E.U16 desc[UR6][R4.64], R19 ;  /* 0x0000001304007986 */ /* 0x0005e4000c101506 */
.L_x_13029:
        /* <DEDUP_REMOVED lines=8> */
.L_x_13030:
[----:B------:R-:W-:Y:S05]  /*0c10*/  BSYNC.RELIABLE B1 ;  /* 0x0000000000017941 */ /* 0x000fea0003800100 */
.L_x_13025:
[----:B------:R-:W-:-:S13]  /*0c20*/  ISETP.GE.U32.AND P0, PT, R3, R2, PT ;  /* 0x000000020300720c */ /* 0x000fda0003f06070 */
[----:B-12---:R-:W1:Y:S01]  /*0c30*/  @!P0 LDC.64 R4, c[0x0][0x398] ;  /* 0x0000e600ff048b82 */ /* 0x006e620000000a00 */
[----:B0-----:R-:W-:Y:S02]  /*0c40*/  @!P0 LEA R7, R0, R3, 0xa ;  /* 0x0000000300078211 */ /* 0x001fe400078e50ff */
[----:B------:R-:W-:-:S03]  /*0c50*/  @!P0 IADD3 R3, PT, PT, R3, 0x80, RZ ;  /* 0x0000008003038810 */ /* 0x000fc60007ffe0ff */
[----:B-1----:R-:W-:-:S05]  /*0c60*/  @!P0 IMAD.WIDE.U32 R4, R7, 0x2, R4 ;  /* 0x0000000207048825 */ /* 0x002fca00078e0004 */
[----:B------:R3:W-:Y:S02]  /*0c70*/  @!P0 STG.E.U16 desc[UR6][R4.64], R27 ;  /* 0x0000001b04008986 */ /* 0x0007e4000c101506 */
.L_x_13031:
[----:B------:R-:W-:Y:S05]  /*0c80*/  BSYNC.RECONVERGENT B0 ;  /* 0x0000000000007941 */ /* 0x000fea0003800200 */
.L_x_13024:
        /* <DEDUP_REMOVED lines=8> */
.L_x_13023:
[----:B------:R-:W0:Y:S01]  /*0d10*/  S2R R10, SR_TID.X ;  /* 0x00000000000a7919 */ /* 0x000e220000002100 */
[----:B------:R-:W1:Y:S01]  /*0d20*/  LDC.64 R2, c[0x0][0x3a0] ;  /* 0x0000e800ff027b82 */ /* 0x000e620000000a00 */
[----:B------:R-:W-:Y:S01]  /*0d30*/  SHF.L.U32 R11, R0, 0xa, RZ ;  /* 0x0000000a000b7819 */ /* 0x000fe200000006ff */
[----:B------:R-:W2:Y:S06]  /*0d40*/  LDCU UR4, c[0x0][0x388] ;  /* 0x00007100ff0477ac */ /* 0x000eac0008000800 */
[----:B------:R-:W3:Y:S08]  /*0d50*/  LDC.64 R4, c[0x0][0x3a8] ;  /* 0x0000ea00ff047b82 */ /* 0x000ef00000000a00 */
[----:B------:R-:W4:Y:S01]  /*0d60*/  LDC.64 R6, c[0x0][0x3b0] ;  /* 0x0000ec00ff067b82 */ /* 0x000f220000000a00 */
[----:B-1----:R-:W-:-:S04]  /*0d70*/  IMAD.WIDE.U32 R2, R11, 0x2, R2 ;  /* 0x000000020b027825 */ /* 0x002fc800078e0002 */
[----:B0-----:R-:W-:-:S04]  /*0d80*/  IMAD.WIDE.U32 R16, R10, 0x8, R2 ;  /* 0x000000080a107825 */ /* 0x001fc800078e0002 */
[C---:B---3--:R-:W-:Y:S01]  /*0d90*/  IMAD.WIDE.U32 R4, R11.reuse, 0x2, R4 ;  /* 0x000000020b047825 */ /* 0x048fe200078e0004 */
[----:B------:R-:W3:Y:S03]  /*0da0*/  LDG.E.64 R8, desc[UR6][R16.64] ;  /* 0x0000000610087981 */ /* 0x000ee6000c1e1b00 */
[----:B----4-:R-:W-:Y:S02]  /*0db0*/  IMAD.WIDE.U32 R2, R11, 0x2, R6 ;  /* 0x000000020b027825 */ /* 0x010fe400078e0006 */
[----:B------:R-:W4:Y:S02]  /*0dc0*/  LDG.E.64 R6, desc[UR6][R16.64+0x400] ;  /* 0x0004000610067981 */ /* 0x000f24000c1e1b00 */
[----:B------:R-:W-:-:S04]  /*0dd0*/  IMAD.WIDE.U32 R18, R10, 0x8, R4 ;  /* 0x000000080a127825 */ /* 0x000fc800078e0004 */
[----:B------:R-:W-:Y:S01]  /*0de0*/  IMAD.WIDE.U32 R22, R10, 0x8, R2 ;  /* 0x000000080a167825 */ /* 0x000fe200078e0002 */
[----:B------:R-:W5:Y:S04]  /*0df0*/  LDG.E.64 R14, desc[UR6][R18.64] ;  /* 0x00000006120e7981 */ /* 0x000f68000c1e1b00 */
[----:B------:R-:W4:Y:S04]  /*0e00*/  LDG.E.64 R12, desc[UR6][R22.64] ;  /* 0x00000006160c7981 */ /* 0x000f28000c1e1b00 */
[----:B------:R-:W4:Y:S04]  /*0e10*/  LDG.E.64 R2, desc[UR6][R18.64+0x400] ;  /* 0x0004000612027981 */ /* 0x000f28000c1e1b00 */
[----:B------:R0:W4:Y:S01]  /*0e20*/  LDG.E.64 R4, desc[UR6][R22.64+0x400] ;  /* 0x0004000616047981 */ /* 0x000122000c1e1b00 */
[----:B------:R-:W1:Y:S01]  /*0e30*/  LDCU.U16 UR5, c[0x0][0x38a] ;  /* 0x00007140ff0577ac */ /* 0x000e620008000400 */
[----:B--2---:R-:W-:Y:S01]  /*0e40*/  ULOP3.LUT UR4, UR4, 0xffff, URZ, 0xc0, !UPT ;  /* 0x0000ffff04047892 */ /* 0x004fe2000f8ec0ff */
[----:B---3--:R-:W-:-:S02]  /*0e50*/  LOP3.LUT R24, R8, 0xffff, RZ, 0xc0, !PT ;  /* 0x0000ffff08187812 */ /* 0x008fc400078ec0ff */
[----:B------:R-:W-:Y:S02]  /*0e60*/  PRMT R26, R8, 0x7732, RZ ;  /* 0x00007732081a7816 */ /* 0x000fe400000000ff */
[C---:B------:R-:W-:Y:S02]  /*0e70*/  LOP3.LUT R25, R9.reuse, 0xffff, RZ, 0xc0, !PT ;  /* 0x0000ffff09197812 */ /* 0x040fe400078ec0ff */
[----:B------:R-:W-:Y:S02]  /*0e80*/  PRMT R27, R9, 0x7732, RZ ;  /* 0x00007732091b7816 */ /* 0x000fe400000000ff */
[----:B------:R-:W2:Y:S02]  /*0e90*/  LDC.64 R8, c[0x0][0x398] ;  /* 0x0000e600ff087b82 */ /* 0x000ea40000000a00 */
[----:B0-----:R-:W-:Y:S02]  /*0ea0*/  MOV R23, R27 ;  /* 0x0000001b00177202 */ /* 0x001fe40000000f00 */
[----:B-----5:R-:W-:-:S02]  /*0eb0*/  LOP3.LUT R20, R14, 0xffff, RZ, 0xc0, !PT ;  /* 0x0000ffff0e147812 */ /* 0x020fc400078ec0ff */
[C---:B------:R-:W-:Y:S02]  /*0ec0*/  LOP3.LUT R16, R15.reuse, 0xffff, RZ, 0xc0, !PT ;  /* 0x0000ffff0f107812 */ /* 0x040fe400078ec0ff */
[----:B------:R-:W-:Y:S01]  /*0ed0*/  PRMT R17, R15, 0x7732, RZ ;  /* 0x000077320f117816 */ /* 0x000fe200000000ff */
[----:B------:R-:W-:Y:S01]  /*0ee0*/  IMAD.MOV.U32 R22, RZ, RZ, R26 ;  /* 0x000000ffff167224 */ /* 0x000fe200078e001a */
[----:B------:R-:W-:Y:S01]  /*0ef0*/  PRMT R21, R14, 0x7732, RZ ;  /* 0x000077320e157816 */ /* 0x000fe200000000ff */
[----:B------:R-:W-:Y:S01]  /*0f00*/  IMAD R15, R24, UR4, RZ ;  /* 0x00000004180f7c24 */ /* 0x000fe2000f8e02ff */
[C---:B----4-:R-:W-:Y:S02]  /*0f10*/  LOP3.LUT R14, R12.reuse, 0xffff, RZ, 0xc0, !PT ;  /* 0x0000ffff0c0e7812 */ /* 0x050fe400078ec0ff */
[----:B------:R-:W-:Y:S01]  /*0f20*/  PRMT R18, R12, 0x7732, RZ ;  /* 0x000077320c127816 */ /* 0x000fe200000000ff */
[----:B-1----:R-:W-:Y:S01]  /*0f30*/  IMAD R12, R20, UR5, RZ ;  /* 0x00000005140c7c24 */ /* 0x002fe2000f8e02ff */
[C---:B------:R-:W-:Y:S01]  /*0f40*/  LOP3.LUT R0, R13.reuse, 0xffff, RZ, 0xc0, !PT ;  /* 0x0000ffff0d007812 */ /* 0x040fe200078ec0ff */
[----:B------:R-:W-:Y:S01]  /*0f50*/  IMAD R16, R16, UR5, RZ ;  /* 0x0000000510107c24 */ /* 0x000fe2000f8e02ff */
[----:B------:R-:W-:Y:S01]  /*0f60*/  PRMT R19, R13, 0x7732, RZ ;  /* 0x000077320d137816 */ /* 0x000fe200000000ff */
[----:B------:R-:W-:-:S02]  /*0f70*/  IMAD R13, R25, UR4, RZ ;  /* 0x00000004190d7c24 */ /* 0x000fc4000f8e02ff */
[----:B------:R-:W-:Y:S02]  /*0f80*/  IMAD R23, R23, UR4, RZ ;  /* 0x0000000417177c24 */ /* 0x000fe4000f8e02ff */
[----:B------:R-:W-:Y:S02]  /*0f90*/  IMAD R20, R17, UR5, RZ ;  /* 0x0000000511147c24 */ /* 0x000fe4000f8e02ff */
[----:B------:R-:W-:Y:S02]  /*0fa0*/  IMAD R22, R22, UR4, RZ ;  /* 0x0000000416167c24 */ /* 0x000fe4000f8e02ff */
[----:B------:R-:W-:Y:S02]  /*0fb0*/  IMAD R21, R21, UR5, RZ ;  /* 0x0000000515157c24 */ /* 0x000fe4000f8e02ff */
[----:B------:R-:W-:Y:S01]  /*0fc0*/  IMAD R12, R12, R14, R15 ;  /* 0x0000000e0c0c7224 */ /* 0x000fe200078e020f */
[----:B------:R-:W-:Y:S01]  /*0fd0*/  LOP3.LUT R14, R7, 0xffff, RZ, 0xc0, !PT ;  /* 0x0000ffff070e7812 */ /* 0x000fe200078ec0ff */
[----:B--2---:R-:W-:Y:S01]  /*0fe0*/  IMAD.WIDE.U32 R8, R11, 0x2, R8 ;  /* 0x000000020b087825 */ /* 0x004fe200078e0008 */
[----:B------:R-:W-:-:S02]  /*0ff0*/  LOP3.LUT R11, R6, 0xffff, RZ, 0xc0, !PT ;  /* 0x0000ffff060b7812 */ /* 0x000fc400078ec0ff */
[----:B------:R-:W-:Y:S01]  /*1000*/  PRMT R17, R6, 0x7732, RZ ;  /* 0x0000773206117816 */ /* 0x000fe200000000ff */
[----:B------:R-:W-:Y:S02]  /*1010*/  IMAD R0, R16, R0, R13 ;  /* 0x0000000010007224 */ /* 0x000fe400078e020d */
[----:B------:R-:W-:Y:S01]  /*1020*/  IMAD R15, R20, R19, R23 ;  /* 0x00000013140f7224 */ /* 0x000fe200078e0217 */
[----:B------:R-:W-:Y:S01]  /*1030*/  PRMT R19, R7, 0x7732, RZ ;  /* 0x0000773207137816 */ /* 0x000fe200000000ff */
[----:B------:R-:W-:Y:S01]  /*1040*/  IMAD R13, R21, R18, R22 ;  /* 0x00000012150d7224 */ /* 0x000fe200078e0216 */
[C---:B------:R-:W-:Y:S02]  /*1050*/  LOP3.LUT R6, R2.reuse, 0xffff, RZ, 0xc0, !PT ;  /* 0x0000ffff02067812 */ /* 0x040fe400078ec0ff */
[----:B------:R-:W-:Y:S02]  /*1060*/  PRMT R18, R2, 0x7732, RZ ;  /* 0x0000773202127816 */ /* 0x000fe400000000ff */
[----:B------:R-:W-:-:S02]  /*1070*/  PRMT R21, R3, 0x7732, RZ ;  /* 0x0000773203157816 */ /* 0x000fc400000000ff */
[----:B------:R-:W-:Y:S02]  /*1080*/  LOP3.LUT R16, R3, 0xffff, RZ, 0xc0, !PT ;  /* 0x0000ffff03107812 */ /* 0x000fe400078ec0ff */
[C---:B------:R-:W-:Y:S02]  /*1090*/  LOP3.LUT R2, R4.reuse, 0xffff, RZ, 0xc0, !PT ;  /* 0x0000ffff04027812 */ /* 0x040fe400078ec0ff */
[----:B------:R-:W-:Y:S01]  /*10a0*/  PRMT R20, R4, 0x7732, RZ ;  /* 0x0000773204147816 */ /* 0x000fe200000000ff */
[----:B------:R-:W-:Y:S01]  /*10b0*/  IMAD R4, R14, UR4, RZ ;  /* 0x000000040e047c24 */ /* 0x000fe2000f8e02ff */
[C---:B------:R-:W-:Y:S02]  /*10c0*/  LOP3.LUT R3, R5.reuse, 0xffff, RZ, 0xc0, !PT ;  /* 0x0000ffff05037812 */ /* 0x040fe400078ec0ff */
[----:B------:R-:W-:Y:S01]  /*10d0*/  PRMT R22, R5, 0x7732, RZ ;  /* 0x0000773205167816 */ /* 0x000fe200000000ff */
[----:B------:R-:W-:Y:S01]  /*10e0*/  IMAD R5, R11, UR4, RZ ;  /* 0x000000040b057c24 */ /* 0x000fe2000f8e02ff */
[----:B------:R-:W-:-:S02]  /*10f0*/  MOV R14, R19 ;  /* 0x00000013000e7202 */ /* 0x000fc40000000f00 */
[----:B------:R-:W-:Y:S02]  /*1100*/  MOV R7, R17 ;  /* 0x0000001100077202 */ /* 0x000fe40000000f00 */
[----:B------:R-:W-:Y:S02]  /*1110*/  MOV R11, R18 ;  /* 0x00000012000b7202 */ /* 0x000fe40000000f00 */
[----:B------:R-:W-:Y:S01]  /*1120*/  MOV R19, R21 ;  /* 0x0000001500137202 */ /* 0x000fe20000000f00 */
[----:B------:R-:W-:Y:S01]  /*1130*/  IMAD R17, R16, UR5, RZ ;  /* 0x0000000510117c24 */ /* 0x000fe2000f8e02ff */
[----:B------:R-:W-:Y:S01]  /*1140*/  MOV R16, R20 ;  /* 0x0000001400107202 */ /* 0x000fe20000000f00 */
[----:B------:R-:W-:Y:S01]  /*1150*/  IMAD R18, R14, UR4, RZ ;  /* 0x000000040e127c24 */ /* 0x000fe2000f8e02ff */
[----:B------:R-:W-:Y:S01]  /*1160*/  MOV R20, R22 ;  /* 0x0000001600147202 */ /* 0x000fe20000000f00 */
[----:B------:R-:W-:Y:S02]  /*1170*/  IMAD R6, R6, UR5, RZ ;  /* 0x0000000506067c24 */ /* 0x000fe4000f8e02ff */
[----:B------:R-:W-:-:S02]  /*1180*/  IMAD R7, R7, UR4, RZ ;  /* 0x0000000407077c24 */ /* 0x000fc4000f8e02ff */
[----:B------:R-:W-:Y:S02]  /*1190*/  IMAD R14, R11, UR5, RZ ;  /* 0x000000050b0e7c24 */ /* 0x000fe4000f8e02ff */
[----:B------:R-:W-:Y:S02]  /*11a0*/  IMAD R19, R19, UR5, RZ ;  /* 0x0000000513137c24 */ /* 0x000fe4000f8e02ff */
[----:B------:R-:W-:Y:S02]  /*11b0*/  IMAD R2, R6, R2, R5 ;  /* 0x0000000206027224 */ /* 0x000fe400078e0205 */
[----:B------:R-:W-:Y:S02]  /*11c0*/  IMAD R3, R17, R3, R4 ;  /* 0x0000000311037224 */ /* 0x000fe400078e0204 */
[----:B------:R-:W-:Y:S02]  /*11d0*/  IMAD R7, R14, R16, R7 ;  /* 0x000000100e077224 */ /* 0x000fe400078e0207 */
[----:B------:R-:W-:Y:S01]  /*11e0*/  IMAD R18, R19, R20, R18 ;  /* 0x0000001413127224 */ /* 0x000fe200078e0212 */
[----:B------:R-:W-:Y:S01]  /*11f0*/  PRMT R12, R12, 0x5410, R13 ;  /* 0x000054100c0c7816 */ /* 0x000fe2000000000d */
[----:B------:R-:W-:Y:S01]  /*1200*/  IMAD.WIDE.U32 R8, R10, 0x8, R8 ;  /* 0x000000080a087825 */ /* 0x000fe200078e0008 */
[----:B------:R-:W-:-:S02]  /*1210*/  PRMT R13, R0, 0x5410, R15 ;  /* 0x00005410000d7816 */ /* 0x000fc4000000000f */
[----:B------:R-:W-:Y:S02]  /*1220*/  PRMT R2, R2, 0x5410, R7 ;  /* 0x0000541002027816 */ /* 0x000fe40000000007 */
[----:B------:R-:W-:Y:S01]  /*1230*/  PRMT R3, R3, 0x5410, R18 ;  /* 0x0000541003037816 */ /* 0x000fe20000000012 */
[----:B------:R-:W-:Y:S04]  /*1240*/  STG.E.64 desc[UR6][R8.64], R12 ;  /* 0x0000000c08007986 */ /* 0x000fe8000c101b06 */
[----:B------:R-:W-:Y:S01]  /*1250*/  STG.E.64 desc[UR6][R8.64+0x400], R2 ;  /* 0x0004000208007986 */ /* 0x000fe2000c101b06 */
[----:B------:R-:W-:Y:S05]  /*1260*/  EXIT ;  /* 0x000000000000794d */ /* 0x000fea0003800000 */
.L_x_13032:
        /* <DEDUP_REMOVED lines=9> */
.L_x_23922:


//--------------------- .text._ZN2at6native29vectorized_elementwise_kernelILi8EZZZNS0_54_GLOBAL__N__d8c5977b_16_LinearAlgebra_cu_35b291db_316116addr_kernel_cudaERNS_14TensorIteratorERKN3c106ScalarES8_ENKUlvE_clEvENKUlvE3_clEvEUlsssE0_St5arrayIPcLm4EEEEviT0_T1_ --------------------------
	.section	.text._ZN2at6native29vectorized_elementwise_kernelILi8EZZZNS0_54_GLOBAL__N__d8c5977b_16_LinearAlgebra_cu_35b291db_316116addr_kernel_cudaERNS_14TensorIteratorERKN3c106ScalarES8_ENKUlvE_clEvENKUlvE3_clEvEUlsssE0_St5arrayIPcLm4EEEEviT0_T1_,"ax",@progbits
	.align	128
        .global         _ZN2at6native29vectorized_elementwise_kernelILi8EZZZNS0_54_GLOBAL__N__d8c5977b_16_LinearAlgebra_cu_35b291db_316116addr_kernel_cudaERNS_14TensorIteratorERKN3c106ScalarES8_ENKUlvE_clEvENKUlvE3_clEvEUlsssE0_St5arrayIPcLm4EEEEviT0_T1_
        .type           _ZN2at6native29vectorized_elementwise_kernelILi8EZZZNS0_54_GLOBAL__N__d8c5977b_16_LinearAlgebra_cu_35b291db_316116addr_kernel_cudaERNS_14TensorIteratorERKN3c106ScalarES8_ENKUlvE_clEvENKUlvE3_clEvEUlsssE0_St5arrayIPcLm4EEEEviT0_T1_,@function
        .size           _ZN2at6native29vectorized_elementwise_kernelILi8EZZZNS0_54_GLOBAL__N__d8c5977b_16_LinearAlgebra_cu_35b291db_316116addr_kernel_cudaERNS_14TensorIteratorERKN3c106ScalarES8_ENKUlvE_clEvENKUlvE3_clEvEUlsssE0_St5arrayIPcLm4EEEEviT0_T1_,(.L_x_23923 - _ZN2at6native29vectorized_elementwise_kernelILi8EZZZNS0_54_GLOBAL__N__d8c5977b_16_LinearAlgebra_cu_35b291db_316116addr_kernel_cudaERNS_14TensorIteratorERKN3c106ScalarES8_ENKUlvE_clEvENKUlvE3_clEvEUlsssE0_St5arrayIPcLm4EEEEviT0_T1_)
        .other          _ZN2at6native29vectorized_elementwise_kernelILi8EZZZNS0_54_GLOBAL__N__d8c5977b_16_LinearAlgebra_cu_35b291db_316116addr_kernel_cudaERNS_14TensorIteratorERKN3c106ScalarES8_ENKUlvE_clEvENKUlvE3_clEvEUlsssE0_St5arrayIPcLm4EEEEviT0_T1_,@"STO_CUDA_ENTRY STV_DEFAULT"
_ZN2at6native29vectorized_elementwise_kernelILi8EZZZNS0_54_GLOBAL__N__d8c5977b_16_LinearAlgebra_cu_35b291db_316116addr_kernel_cudaERNS_14TensorIteratorERKN3c106ScalarES8_ENKUlvE_clEvENKUlvE3_clEvEUlsssE0_St5arrayIPcLm4EEEEviT0_T1_:
.text._ZN2at6native29vectorized_elementwise_kernelILi8EZZZNS0_54_GLOBAL__N__d8c5977b_16_LinearAlgebra_cu_35b291db_316116addr_kernel_cudaERNS_14TensorIteratorERKN3c106ScalarES8_ENKUlvE_clEvENKUlvE3_clEvEUlsssE0_St5arrayIPcLm4EEEEviT0_T1_:
        /* <DEDUP_REMOVED lines=41> */
[----:B------:R-:W-:Y:S01]  /*0290*/  ISETP.GE.U32.AND P1, PT, R13, R2, PT ;  /* 0x000000020d00720c */ /* 0x000fe20003f26070 */
[----:B-1----:R-:W1:Y:S08]  /*02a0*/  LDC.64 R14, c[0x0][0x3a0] ;  /* 0x0000e800ff0e7b82 */ /* 0x002e700000000a00 */
[----:B------:R-:W0:Y:S04]  /*02b0*/  LDC.64 R18, c[0x0][0x3a0] ;  /* 0x0000e800ff127b82 */ /* 0x000e280000000a00 */
[----:B------:R-:W-:-:S02]  /*02c0*/  @!P1 LEA R5, R0, R13, 0xa ;  /* 0x0000000d00059211 */ /* 0x000fc400078e50ff */
[----:B------:R-:W-:Y:S02]  /*02d0*/  @!P1 IADD3 R13, PT, PT, R13, 0x80, RZ ;  /* 0x000000800d0d9810 */ /* 0x000fe40007ffe0ff */
[----:B------:R-:W0:Y:S02]  /*02e0*/  @!P1 LDC.64 R16, c[0x0][0x3b0] ;  /* 0x0000ec00ff109b82 */ /* 0x000e240000000a00 */
        /* <DEDUP_REMOVED lines=15> */
[----:B------:R-:W-:-:S03]  /*03e0*/  MOV R6, RZ ;  /* 0x000000ff00067202 */ /* 0x000fc60000000f00 */
[C---:B------:R-:W-:Y:S01]  /*03f0*/  @!P2 IMAD.WIDE.U32 R28, R7.reuse, 0x2, R28 ;  /* 0x00000002071ca825 */ /* 0x040fe200078e001c */
[----:B------:R0:W5:Y:S04]  /*0400*/  @!P2 LDG.E.U16 R22, desc[UR6][R18.64] ;  /* 0x000000061216a981 */ /* 0x000168000c1e1500 */
[----:B------:R0:W5:Y:S02]  /*0410*/  @!P1 LDG.E.U16 R5, desc[UR6][R16.64] ;  /* 0x0000000610059981 */ /* 0x000164000c1e1500 */
[----:B0-----:R-:W-:-:S04]  /*0420*/  @!P2 IMAD.WIDE.U32 R26, R7, 0x2, R26 ;  /* 0x00000002071aa825 */ /* 0x001fc800078e001a */
[----:B------:R-:W-:Y:S01]  /*0430*/  HFMA2 R7, -RZ, RZ, 0, 0 ;  /* 0x00000000ff077431 */ /* 0x000fe200000001ff */
[----:B------:R0:W5:Y:S01]  /*0440*/  @!P2 LDG.E.U16 R6, desc[UR6][R28.64] ;  /* 0x000000061c06a981 */ /* 0x000162000c1e1500 */
[----:B------:R-:W-:-:S03]  /*0450*/  @!P0 LEA R19, R0, R13, 0xa ;  /* 0x0000000d00138211 */ /* 0x000fc600078e50ff */
[----:B------:R-:W5:Y:S01]  /*0460*/  @!P2 LDG.E.U16 R21, desc[UR6][R26.64] ;  /* 0x000000061a15a981 */ /* 0x000f62000c1e1500 */
[----:B------:R-:W0:Y:S01]  /*0470*/  LDC.64 R16, c[0x0][0x3a8] ;  /* 0x0000ea00ff107b82 */ /* 0x000e220000000a00 */
[----:B-1----:R-:W-:Y:S01]  /*0480*/  @!P0 IMAD.WIDE.U32 R14, R19, 0x2, R14 ;  /* 0x00000002130e8825 */ /* 0x002fe200078e000e */
[----:B------:R-:W-:-:S04]  /*0490*/  @!P0 IADD3 R13, PT, PT, R13, 0x80, RZ ;  /* 0x000000800d0d8810 */ /* 0x000fc80007ffe0ff */
[----:B------:R1:W5:Y:S02]  /*04a0*/  @!P0 LDG.E.U16 R7, desc[UR6][R14.64] ;  /* 0x000000060e078981 */ /* 0x000364000c1e1500 */
[----:B0-----:R-:W0:Y:S01]  /*04b0*/  @!P0 LDC.64 R28, c[0x0][0x3b0] ;  /* 0x0000ec00ff1c8b82 */ /* 0x001e220000000a00 */
[----:B------:R-:W-:-:S07]  /*04c0*/  ISETP.GE.U32.AND P1, PT, R13, R2, PT ;  /* 0x000000020d00720c */ /* 0x000fce0003f26070 */
[----:B-1----:R-:W1:Y:S01]  /*04d0*/  LDC.64 R14, c[0x0][0x3a0] ;  /* 0x0000e800ff0e7b82 */ /* 0x002e620000000a00 */
[----:B------:R-:W-:-:S07]  /*04e0*/  @!P0 IMAD.WIDE.U32 R16, R19, 0x2, R16 ;  /* 0x0000000213108825 */ /* 0x000fce00078e0010 */
[----:B------:R-:W1:Y:S01]  /*04f0*/  LDC.64 R26, c[0x0][0x3a8] ;  /* 0x0000ea00ff1a7b82 */ /* 0x000e620000000a00 */
[----:B------:R1:W5:Y:S01]  /*0500*/  @!P0 LDG.E.U16 R10, desc[UR6][R16.64] ;  /* 0x00000006100a8981 */ /* 0x000362000c1e1500 */
[----:B0-----:R-:W-:Y:S01]  /*0510*/  @!P0 IMAD.WIDE.U32 R28, R19, 0x2, R28 ;  /* 0x00000002131c8825 */ /* 0x001fe200078e001c */
[----:B------:R-:W-:Y:S02]  /*0520*/  CS2R R18, SRZ ;  /* 0x0000000000127805 */ /* 0x000fe4000001ff00 */
[----:B-1----:R-:W-:-:S04]  /*0530*/  @!P1 LEA R17, R0, R13, 0xa ;  /* 0x0000000d00119211 */ /* 0x002fc800078e50ff */
[----:B------:R0:W5:Y:S01]  /*0540*/  @!P0 LDG.E.U16 R19, desc[UR6][R28.64] ;  /* 0x000000061c138981 */ /* 0x000162000c1e1500 */
[----:B------:R-:W-:Y:S01]  /*0550*/  @!P1 IMAD.WIDE.U32 R14, R17, 0x2, R14 ;  /* 0x00000002110e9825 */ /* 0x000fe200078e000e */
[----:B------:R-:W-:-:S04]  /*0560*/  @!P1 IADD3 R13, PT, PT, R13, 0x80, RZ ;  /* 0x000000800d0d9810 */ /* 0x000fc80007ffe0ff */
[----:B------:R1:W5:Y:S01]  /*0570*/  @!P1 LDG.E.U16 R18, desc[UR6][R14.64] ;  /* 0x000000060e129981 */ /* 0x000362000c1e1500 */
[----:B0-----:R-:W0:Y:S01]  /*0580*/  @!P1 LDC.64 R28, c[0x0][0x3b0] ;  /* 0x0000ec00ff1c9b82 */ /* 0x001e220000000a00 */
[----:B------:R-:W-:-:S07]  /*0590*/  ISETP.GE.U32.AND P0, PT, R13, R2, PT ;  /* 0x000000020d00720c */ /* 0x000fce0003f06070 */
[----:B-1----:R-:W1:Y:S01]  /*05a0*/  LDC.64 R14, c[0x0][0x3a0] ;  /* 0x0000e800ff0e7b82 */ /* 0x002e620000000a00 */
[----:B------:R-:W-:-:S05]  /*05b0*/  @!P1 IMAD.WIDE.U32 R26, R17, 0x2, R26 ;  /* 0x00000002111a9825 */ /* 0x000fca00078e001a */
[----:B------:R0:W5:Y:S02]  /*05c0*/  @!P1 LDG.E.U16 R8, desc[UR6][R26.64] ;  /* 0x000000061a089981 */ /* 0x000164000c1e1500 */
[----:B0-----:R-:W-:Y:S01]  /*05d0*/  @!P0 LEA R27, R0, R13, 0xa ;  /* 0x0000000d001b8211 */ /* 0x001fe200078e50ff */
[----:B------:R-:W-:Y:S01]  /*05e0*/  @!P1 IMAD.WIDE.U32 R28, R17, 0x2, R28 ;  /* 0x00000002111c9825 */ /* 0x000fe200078e001c */
[----:B------:R-:W-:-:S03]  /*05f0*/  CS2R R16, SRZ ;  /* 0x0000000000107805 */ /* 0x000fc6000001ff00 */
[----:B-1----:R-:W-:-:S03]  /*0600*/  @!P0 IMAD.WIDE.U32 R14, R27, 0x2, R14 ;  /* 0x000000021b0e8825 */ /* 0x002fc600078e000e */
[----:B------:R0:W5:Y:S04]  /*0610*/  @!P1 LDG.E.U16 R17, desc[UR6][R28.64] ;  /* 0x000000061c119981 */ /* 0x000168000c1e1500 */
[----:B------:R1:W5:Y:S01]  /*0620*/  @!P0 LDG.E.U16 R16, desc[UR6][R14.64] ;  /* 0x000000060e108981 */ /* 0x000362000c1e1500 */
[----:B0-----:R-:W0:Y:S08]  /*0630*/  LDC.64 R28, c[0x0][0x3a8] ;  /* 0x0000ea00ff1c7b82 */ /* 0x001e300000000a00 */
[----:B-1----:R-:W1:Y:S01]  /*0640*/  @!P0 LDC.64 R14, c[0x0][0x3b0] ;  /* 0x0000ec00ff0e8b82 */ /* 0x002e620000000a00 */
[----:B------:R-:W3:Y:S01]  /*0650*/  LDCU.U16 UR5, c[0x0][0x38a] ;  /* 0x00007140ff0577ac */ /* 0x000ee20008000400 */
[----:B------:R-:W-:-:S02]  /*0660*/  MOV R26, RZ ;  /* 0x000000ff001a7202 */ /* 0x000fc40000000f00 */
[----:B------:R-:W-:Y:S01]  /*0670*/  @!P0 IADD3 R13, PT, PT, R13, 0x80, RZ ;  /* 0x000000800d0d8810 */ /* 0x000fe20007ffe0ff */
[----:B0-----:R-:W-:Y:S01]  /*0680*/  @!P0 IMAD.WIDE.U32 R28, R27, 0x2, R28 ;  /* 0x000000021b1c8825 */ /* 0x001fe200078e001c */
[----:B------:R-:W-:-:S04]  /*0690*/  ULOP3.LUT UR4, UR4, 0xffff, URZ, 0xc0, !UPT ;  /* 0x0000ffff04047892 */ /* 0x000fc8000f8ec0ff */
[----:B------:R-:W5:Y:S01]  /*06a0*/  @!P0 LDG.E.U16 R26, desc[UR6][R28.64] ;  /* 0x000000061c1a8981 */ /* 0x000f62000c1e1500 */
[----:B-1----:R-:W-:-:S04]  /*06b0*/  @!P0 IMAD.WIDE.U32 R14, R27, 0x2, R14 ;  /* 0x000000021b0e8825 */ /* 0x002fc800078e000e */
[----:B------:R-:W-:-:S06]  /*06c0*/  IMAD.MOV.U32 R27, RZ, RZ, RZ ;  /* 0x000000ffff1b7224 */ /* 0x000fcc00078e00ff */
        /* <DEDUP_REMOVED lines=24> */
[----:B------:R-:W-:Y:S02]  /*0850*/  IMAD R20, R20, UR5, RZ ;  /* 0x0000000514147c24 */ /* 0x000fe4000f8e02ff */
[----:B------:R-:W-:Y:S01]  /*0860*/  IMAD R22, R22, UR4, RZ ;  /* 0x0000000416167c24 */ /* 0x000fe2000f8e02ff */
[----:B------:R-:W-:Y:S01]  /*0870*/  BSSY.RELIABLE B1, `(.L_x_13035) ;  /* 0x000003a000017945 */ /* 0x000fe20003800100 */
[----:B------:R-:W-:-:S04]  /*0880*/  IMAD R6, R6, UR5, RZ ;  /* 0x0000000506067c24 */ /* 0x000fc8000f8e02ff */
        /* <DEDUP_REMOVED lines=23> */
[----:B------:R-:W-:Y:S02]  /*0a00*/  LEA R11, R0, R3, 0xa ;  /* 0x00000003000b7211 */ /* 0x000fe400078e50ff */
[----:B------:R-:W-:-:S03]  /*0a10*/  IADD3 R3, PT, PT, R3, 0x80, RZ ;  /* 0x0000008003037810 */ /* 0x000fc60007ffe0ff */
[----:B0-----:R-:W-:-:S05]  /*0a20*/  IMAD.WIDE.U32 R6, R11, 0x2, R6 ;  /* 0x000000020b067825 */ /* 0x001fca00078e0006 */
[----:B------:R0:W-:Y:S02]  /*0a30*/  STG.E.U16 desc[UR6][R6.64], R23 ;  /* 0x0000001706007986 */ /* 0x0001e4000c101506 */
.L_x_13036:
[----:B------:R-:W-:-:S13]  /*0a40*/  ISETP.GE.U32.AND P0, PT, R3, R2, PT ;  /* 0x000000020300720c */ /* 0x000fda0003f06070 */
[----:B------:R-:W-:Y:S05]  /*0a50*/  @P0 BRA `(.L_x_13038) ;  /* 0x0000000000300947 */ /* 0x000fea0003800000 */
[----:B0-----:R-:W0:Y:S01]  /*0a60*/  LDC.64 R6, c[0x0][0x398] ;  /* 0x0000e600ff067b82 */ /* 0x001e220000000a00 */
[----:B------:R-:W-:Y:S01]  /*0a70*/  LEA R11, R0, R3, 0xa ;  /* 0x00000003000b7211 */ /* 0x000fe200078e50ff */
[----:B------:R-:W-:-:S04]  /*0a80*/  VIADD R3, R3, 0x80 ;  /* 0x0000008003037836 */ /* 0x000fc80000000000 */
[----:B0-----:R-:W-:-:S05]  /*0a90*/  IMAD.WIDE.U32 R6, R11, 0x2, R6 ;  /* 0x000000020b067825 */ /* 0x001fca00078e0006 */
[----:B------:R1:W-:Y:S02]  /*0aa0*/  STG.E.U16 desc[UR6][R6.64], R5 ;  /* 0x0000000506007986 */ /* 0x0003e4000c101506 */
.L_x_13037:
[----:B------:R-:W-:-:S13]  /*0ab0*/  ISETP.GE.U32.AND P0, PT, R3, R2, PT ;  /* 0x000000020300720c */ /* 0x000fda0003f06070 */
[----:B------:R-:W-:Y:S05]  /*0ac0*/  @P0 BRA `(.L_x_13039) ;  /* 0x0000000000300947 */ /* 0x000fea0003800000 */
[----:B-1----:R-:W1:Y:S01]  /*0ad0*/  LDC.64 R4, c[0x0][0x398] ;  /* 0x0000e600ff047b82 */ /* 0x002e620000000a00 */
[----:B0-----:R-:W-:Y:S02]  /*0ae0*/  LEA R7, R0, R3, 0xa ;  /* 0x0000000300077211 */ /* 0x001fe400078e50ff */
[----:B------:R-:W-:-:S03]  /*0af0*/  IADD3 R3, PT, PT, R3, 0x80, RZ ;  /* 0x0000008003037810 */ /* 0x000fc60007ffe0ff */
[----:B-1----:R-:W-:-:S05]  /*0b00*/  IMAD.WIDE.U32 R4, R7, 0x2, R4 ;  /* 0x0000000207047825 */ /* 0x002fca00078e0004 */
[----:B------:R1:W-:Y:S02]  /*0b10*/  STG.E.U16 desc[UR6][R4.64], R21 ;  /* 0x0000001504007986 */ /* 0x0003e4000c101506 */
.L_x_13038:
[----:B------:R-:W-:-:S13]  /*0b20*/  ISETP.GE.U32.AND P0, PT, R3, R2, PT ;  /* 0x000000020300720c */ /* 0x000fda0003f06070 */
[----:B------:R-:W-:Y:S05]  /*0b30*/  @P0 BRA `(.L_x_13040) ;  /* 0x0000000000340947 */ /* 0x000fea0003800000 */
[----:B-1----:R-:W1:Y:S01]  /*0b40*/  LDC.64 R4, c[0x0][0x398] ;  /* 0x0000e600ff047b82 */ /* 0x002e620000000a00 */
[----:B0-----:R-:W-:Y:S02]  /*0b50*/  LEA R7, R0, R3, 0xa ;  /* 0x0000000300077211 */ /* 0x001fe400078e50ff */
[----:B------:R-:W-:-:S03]  /*0b60*/  IADD3 R3, PT, PT, R3, 0x80, RZ ;  /* 0x0000008003037810 */ /* 0x000fc60007ffe0ff */
[----:B-1----:R-:W-:-:S05]  /*0b70*/  IMAD.WIDE.U32 R4, R7, 0x2, R4 ;  /* 0x0000000207047825 */ /* 0x002fca00078e0004 */
[----:B------:R2:W-:Y:S02]  /*0b80*/  STG.E.U16 desc[UR6][R4.64], R19 ;  /* 0x0000001304007986 */ /* 0x0005e4000c101506 */
.L_x_13039:
        /* <DEDUP_REMOVED lines=8> */
.L_x_13040:
[----:B------:R-:W-:Y:S05]  /*0c10*/  BSYNC.RELIABLE B1 ;  /* 0x0000000000017941 */ /* 0x000fea0003800100 */
.L_x_13035:
[----:B------:R-:W-:-:S13]  /*0c20*/  ISETP.GE.U32.AND P0, PT, R3, R2, PT ;  /* 0x000000020300720c */ /* 0x000fda0003f06070 */
[----:B-12---:R-:W1:Y:S01]  /*0c30*/  @!P0 LDC.64 R4, c[0x0][0x398] ;  /* 0x0000e600ff048b82 */ /* 0x006e620000000a00 */
[----:B0-----:R-:W-:Y:S02]  /*0c40*/  @!P0 LEA R7, R0, R3, 0xa ;  /* 0x0000000300078211 */ /* 0x001fe400078e50ff */
[----:B------:R-:W-:-:S03]  /*0c50*/  @!P0 IADD3 R3, PT, PT, R3, 0x80, RZ ;  /* 0x0000008003038810 */ /* 0x000fc60007ffe0ff */
[----:B-1----:R-:W-:-:S05]  /*0c60*/  @!P0 IMAD.WIDE.U32 R4, R7, 0x2, R4 ;  /* 0x0000000207048825 */ /* 0x002fca00078e0004 */
[----:B------:R3:W-:Y:S02]  /*0c70*/  @!P0 STG.E.U16 desc[UR6][R4.64], R27 ;  /* 0x0000001b04008986 */ /* 0x0007e4000c101506 */
.L_x_13041:
[----:B------:R-:W-:Y:S05]  /*0c80*/  BSYNC.RECONVERGENT B0 ;  /* 0x0000000000007941 */ /* 0x000fea0003800200 */
.L_x_13034:
        /* <DEDUP_REMOVED lines=8> */
.L_x_13033:
        /* <DEDUP_REMOVED lines=8> */
[C---:B---3--:R-:W-:Y:S02]  /*0d90*/  IMAD.WIDE.U32 R2, R17.reuse, 0x2, R2 ;  /* 0x0000000211027825 */ /* 0x048fe400078e0002 */
[----:B------:R-:W3:Y:S02]  /*0da0*/  LDG.E.128 R8, desc[UR6][R8.64] ;  /* 0x0000000608087981 */ /* 0x000ee4000c1e1d00 */
[----:B----4-:R-:W-:-:S04]  /*0db0*/  IMAD.WIDE.U32 R6, R17, 0x2, R6 ;  /* 0x0000000211067825 */ /* 0x010fc800078e0006 */
[----:B------:R-:W-:-:S04]  /*0dc0*/  IMAD.WIDE.U32 R2, R16, 0x10, R2 ;  /* 0x0000001010027825 */ /* 0x000fc800078e0002 */
[----:B------:R-:W-:Y:S01]  /*0dd0*/  IMAD.WIDE.U32 R6, R16, 0x10, R6 ;  /* 0x0000001010067825 */ /* 0x000fe200078e0006 */
[----:B------:R0:W4:Y:S05]  /*0de0*/  LDG.E.128 R12, desc[UR6][R2.64] ;  /* 0x00000006020c7981 */ /* 0x00012a000c1e1d00 */
[----:B------:R-:W5:Y:S01]  /*0df0*/  LDG.E.128 R4, desc[UR6][R6.64] ;  /* 0x0000000606047981 */ /* 0x000f62000c1e1d00 */
[----:B------:R-:W0:Y:S01]  /*0e00*/  LDCU.U16 UR5, c[0x0][0x38a] ;  /* 0x00007140ff0577ac */ /* 0x000e220008000400 */
[----:B--2---:R-:W-:Y:S01]  /*0e10*/  ULOP3.LUT UR4, UR4, 0xffff, URZ, 0xc0, !UPT ;  /* 0x0000ffff04047892 */ /* 0x004fe2000f8ec0ff */
[----:B---3--:R-:W-:-:S05]  /*0e20*/  LOP3.LUT R20, R9, 0xffff, RZ, 0xc0, !PT ;  /* 0x0000ffff09147812 */ /* 0x008fca00078ec0ff */
[----:B0-----:R-:W-:Y:S01]  /*0e30*/  IMAD R3, R20, UR5, RZ ;  /* 0x0000000514037c24 */ /* 0x001fe2000f8e02ff */
[----:B----4-:R-:W-:Y:S02]  /*0e40*/  LOP3.LUT R0, R13, 0xffff, RZ, 0xc0, !PT ;  /* 0x0000ffff0d007812 */ /* 0x010fe400078ec0ff */
[----:B-----5:R-:W-:-:S03]  /*0e50*/  LOP3.LUT R2, R5, 0xffff, RZ, 0xc0, !PT ;  /* 0x0000ffff05027812 */ /* 0x020fc600078ec0ff */
[----:B------:R-:W-:-:S04]  /*0e60*/  IMAD R0, R0, UR4, RZ ;  /* 0x0000000400007c24 */ /* 0x000fc8000f8e02ff */
[----:B------:R-:W-:Y:S02]  /*0e70*/  IMAD R0, R3, R2, R0 ;  /* 0x0000000203007224 */ /* 0x000fe400078e0200 */
[----:B------:R-:W0:Y:S01]  /*0e80*/  LDC.64 R2, c[0x0][0x398] ;  /* 0x0000e600ff027b82 */ /* 0x000e220000000a00 */
[----:B------:R-:W-:Y:S02]  /*0e90*/  LOP3.LUT R18, R14, 0xffff, RZ, 0xc0, !PT ;  /* 0x0000ffff0e127812 */ /* 0x000fe400078ec0ff */
[----:B------:R-:W-:Y:S02]  /*0ea0*/  LOP3.LUT R22, R10, 0xffff, RZ, 0xc0, !PT ;  /* 0x0000ffff0a167812 */ /* 0x000fe400078ec0ff */
[----:B------:R-:W-:Y:S01]  /*0eb0*/  LOP3.LUT R24, R6, 0xffff, RZ, 0xc0, !PT ;  /* 0x0000ffff06187812 */ /* 0x000fe200078ec0ff */
[----:B------:R-:W-:Y:S01]  /*0ec0*/  IMAD R18, R18, UR4, RZ ;  /* 0x0000000412127c24 */ /* 0x000fe2000f8e02ff */
[----:B------:R-:W-:Y:S01]  /*0ed0*/  LOP3.LUT R20, R12, 0xffff, RZ, 0xc0, !PT ;  /* 0x0000ffff0c147812 */ /* 0x000fe200078ec0ff */
[----:B------:R-:W-:Y:S01]  /*0ee0*/  IMAD R23, R22, UR5, RZ ;  /* 0x0000000516177c24 */ /* 0x000fe2000f8e02ff */
[----:B------:R-:W-:-:S02]  /*0ef0*/  LOP3.LUT R22, R8, 0xffff, RZ, 0xc0, !PT ;  /* 0x0000ffff08167812 */ /* 0x000fc400078ec0ff */
[----:B------:R-:W-:Y:S01]  /*0f00*/  LOP3.LUT R19, R15, 0xffff, RZ, 0xc0, !PT ;  /* 0x0000ffff0f137812 */ /* 0x000fe200078ec0ff */
[----:B------:R-:W-:Y:S01]  /*0f10*/  IMAD R18, R23, R24, R18 ;  /* 0x0000001817127224 */ /* 0x000fe200078e0212 */
[----:B------:R-:W-:Y:S01]  /*0f20*/  LOP3.LUT R23, R4, 0xffff, RZ, 0xc0, !PT ;  /* 0x0000ffff04177812 */ /* 0x000fe200078ec0ff */
[----:B------:R-:W-:Y:S01]  /*0f30*/  IMAD R26, R20, UR4, RZ ;  /* 0x00000004141a7c24 */ /* 0x000fe2000f8e02ff */
[----:B------:R-:W-:Y:S01]  /*0f40*/  PRMT R13, R13, 0x7732, RZ ;  /* 0x000077320d0d7816 */ /* 0x000fe200000000ff */
[----:B------:R-:W-:Y:S01]  /*0f50*/  IMAD R22, R22, UR5, RZ ;  /* 0x0000000516167c24 */ /* 0x000fe2000f8e02ff */
[----:B------:R-:W-:Y:S02]  /*0f60*/  PRMT R14, R14, 0x7732, RZ ;  /* 0x000077320e0e7816 */ /* 0x000fe400000000ff */
[----:B------:R-:W-:Y:S02]  /*0f70*/  LOP3.LUT R21, R11, 0xffff, RZ, 0xc0, !PT ;  /* 0x0000ffff0b157812 */ /* 0x000fe400078ec0ff */
[----:B------:R-:W-:-:S02]  /*0f80*/  PRMT R15, R15, 0x7732, RZ ;  /* 0x000077320f0f7816 */ /* 0x000fc400000000ff */
[----:B------:R-:W-:Y:S02]  /*0f90*/  PRMT R12, R12, 0x7732, RZ ;  /* 0x000077320c0c7816 */ /* 0x000fe400000000ff */
[----:B------:R-:W-:Y:S02]  /*0fa0*/  PRMT R9, R9, 0x7732, RZ ;  /* 0x0000773209097816 */ /* 0x000fe400000000ff */
[----:B------:R-:W-:Y:S02]  /*0fb0*/  PRMT R10, R10, 0x7732, RZ ;  /* 0x000077320a0a7816 */ /* 0x000fe400000000ff */
[----:B------:R-:W-:Y:S02]  /*0fc0*/  PRMT R11, R11, 0x7732, RZ ;  /* 0x000077320b0b7816 */ /* 0x000fe400000000ff */
[----:B------:R-:W-:Y:S01]  /*0fd0*/  PRMT R8, R8, 0x7732, RZ ;  /* 0x0000773208087816 */ /* 0x000fe200000000ff */
[----:B------:R-:W-:Y:S01]  /*0fe0*/  IMAD R25, R19, UR4, RZ ;  /* 0x0000000413197c24 */ /* 0x000fe2000f8e02ff */
[----:B------:R-:W-:Y:S01]  /*0ff0*/  PRMT R20, R4, 0x7732, RZ ;  /* 0x0000773204147816 */ /* 0x000fe200000000ff */
[----:B------:R-:W-:Y:S01]  /*1000*/  IMAD R4, R22, R23, R26 ;  /* 0x0000001716047224 */ /* 0x000fe200078e021a */
[----:B------:R-:W-:Y:S01]  /*1010*/  PRMT R5, R5, 0x7732, RZ ;  /* 0x0000773205057816 */ /* 0x000fe200000000ff */
[----:B0-----:R-:W-:Y:S01]  /*1020*/  IMAD.WIDE.U32 R2, R17, 0x2, R2 ;  /* 0x0000000211027825 */ /* 0x001fe200078e0002 */
[----:B------:R-:W-:-:S02]  /*1030*/  PRMT R6, R6, 0x7732, RZ ;  /* 0x0000773206067816 */ /* 0x000fc400000000ff */
[----:B------:R-:W-:Y:S01]  /*1040*/  LOP3.LUT R24, R7, 0xffff, RZ, 0xc0, !PT ;  /* 0x0000ffff07187812 */ /* 0x000fe200078ec0ff */
[----:B------:R-:W-:Y:S01]  /*1050*/  IMAD R22, R13, UR4, RZ ;  /* 0x000000040d167c24 */ /* 0x000fe2000f8e02ff */
[----:B------:R-:W-:Y:S01]  /*1060*/  PRMT R19, R7, 0x7732, RZ ;  /* 0x0000773207137816 */ /* 0x000fe200000000ff */
[----:B------:R-:W-:Y:S02]  /*1070*/  IMAD R17, R14, UR4, RZ ;  /* 0x000000040e117c24 */ /* 0x000fe4000f8e02ff */
[----:B------:R-:W-:Y:S02]  /*1080*/  IMAD R21, R21, UR5, RZ ;  /* 0x0000000515157c24 */ /* 0x000fe4000f8e02ff */
[----:B------:R-:W-:Y:S02]  /*1090*/  IMAD R14, R15, UR4, RZ ;  /* 0x000000040f0e7c24 */ /* 0x000fe4000f8e02ff */
[----:B------:R-:W-:Y:S02]  /*10a0*/  IMAD R13, R12, UR4, RZ ;  /* 0x000000040c0d7c24 */ /* 0x000fe4000f8e02ff */
[----:B------:R-:W-:-:S02]  /*10b0*/  IMAD R9, R9, UR5, RZ ;  /* 0x0000000509097c24 */ /* 0x000fc4000f8e02ff */
[----:B------:R-:W-:Y:S02]  /*10c0*/  IMAD R10, R10, UR5, RZ ;  /* 0x000000050a0a7c24 */ /* 0x000fe4000f8e02ff */
[----:B------:R-:W-:Y:S02]  /*10d0*/  IMAD R11, R11, UR5, RZ ;  /* 0x000000050b0b7c24 */ /* 0x000fe4000f8e02ff */
[----:B------:R-:W-:Y:S02]  /*10e0*/  IMAD R8, R8, UR5, RZ ;  /* 0x0000000508087c24 */ /* 0x000fe4000f8e02ff */
[----:B------:R-:W-:Y:S02]  /*10f0*/  IMAD R7, R21, R24, R25 ;  /* 0x0000001815077224 */ /* 0x000fe400078e0219 */
[----:B------:R-:W-:Y:S02]  /*1100*/  IMAD R5, R9, R5, R22 ;  /* 0x0000000509057224 */ /* 0x000fe400078e0216 */
[----:B------:R-:W-:-:S02]  /*1110*/  IMAD R17, R10, R6, R17 ;  /* 0x000000060a117224 */ /* 0x000fc400078e0211 */
[----:B------:R-:W-:Y:S02]  /*1120*/  IMAD R14, R11, R19, R14 ;  /* 0x000000130b0e7224 */ /* 0x000fe400078e020e */
[----:B------:R-:W-:Y:S01]  /*1130*/  IMAD R13, R8, R20, R13 ;  /* 0x00000014080d7224 */ /* 0x000fe200078e020d */
[----:B------:R-:W-:Y:S01]  /*1140*/  PRMT R5, R0, 0x5410, R5 ;  /* 0x0000541000057816 */ /* 0x000fe20000000005 */
[----:B------:R-:W-:Y:S01]  /*1150*/  IMAD.WIDE.U32 R2, R16, 0x10, R2 ;  /* 0x0000001010027825 */ /* 0x000fe200078e0002 */
[----:B------:R-:W-:Y:S02]  /*1160*/  PRMT R6, R18, 0x5410, R17 ;  /* 0x0000541012067816 */ /* 0x000fe40000000011 */
[----:B------:R-:W-:Y:S02]  /*1170*/  PRMT R7, R7, 0x5410, R14 ;  /* 0x0000541007077816 */ /* 0x000fe4000000000e */
[----:B------:R-:W-:-:S05]  /*1180*/  PRMT R4, R4, 0x5410, R13 ;  /* 0x0000541004047816 */ /* 0x000fca000000000d */
[----:B------:R-:W-:Y:S01]  /*1190*/  STG.E.128 desc[UR6][R2.64], R4 ;  /* 0x0000000402007986 */ /* 0x000fe2000c101d06 */
[----:B------:R-:W-:Y:S05]  /*11a0*/  EXIT ;  /* 0x000000000000794d */ /* 0x000fea0003800000 */
.L_x_13042:
        /* <DEDUP_REMOVED lines=13> */
.L_x_23923:


//--------------------- .text._ZN2at6native18elementwise_kernelILi128ELi4EZNS0_15gpu_kernel_implIZZZNS0_54_GLOBAL__N__d8c5977b_16_LinearAlgebra_cu_35b291db_316116addr_kernel_cudaERNS_14TensorIteratorERKN3c106ScalarES9_ENKUlvE_clEvENKUlvE3_clEvEUlsssE_EEvRNS_18TensorIteratorBaseERKT_EUliE_EEviT1_ --------------------------
	.section	.text._ZN2at6native18elementwise_kernelILi128ELi4EZNS0_15gpu_kernel_implIZZZNS0_54_GLOBAL__N__d8c5977b_16_LinearAlgebra_cu_35b291db_316116addr_kernel_cudaERNS_14TensorIteratorERKN3c106ScalarES9_ENKUlvE_clEvENKUlvE3_clEvEUlsssE_EEvRNS_18TensorIteratorBaseERKT_EUliE_EEviT1_,"ax",@progbits
	.align	128
        .global         _ZN2at6native18elementwise_kernelILi128ELi4EZNS0_15gpu_kernel_implIZZZNS0_54_GLOBAL__N__d8c5977b_16_LinearAlgebra_cu_35b291db_316116addr_kernel_cudaERNS_14TensorIteratorERKN3c106ScalarES9_ENKUlvE_clEvENKUlvE3_clEvEUlsssE_EEvRNS_18TensorIteratorBaseERKT_EUliE_EEviT1_
        .type           _ZN2at6native18elementwise_kernelILi128ELi4EZNS0_15gpu_kernel_implIZZZNS0_54_GLOBAL__N__d8c5977b_16_LinearAlgebra_cu_35b291db_316116addr_kernel_cudaERNS_14TensorIteratorERKN3c106ScalarES9_ENKUlvE_clEvENKUlvE3_clEvEUlsssE_EEvRNS_18TensorIteratorBaseERKT_EUliE_EEviT1_,@function
        .size           _ZN2at6native18elementwise_kernelILi128ELi4EZNS0_15gpu_kernel_implIZZZNS0_54_GLOBAL__N__d8c5977b_16_LinearAlgebra_cu_35b291db_316116addr_kernel_cudaERNS_14TensorIteratorERKN3c106ScalarES9_ENKUlvE_clEvENKUlvE3_clEvEUlsssE_EEvRNS_18TensorIteratorBaseERKT_EUliE_EEviT1_,(.L_x_23924 - _ZN2at6native18elementwise_kernelILi128ELi4EZNS0_15gpu_kernel_implIZZZNS0_54_GLOBAL__N__d8c5977b_16_LinearAlgebra_cu_35b291db_316116addr_kernel_cudaERNS_14TensorIteratorERKN3c106ScalarES9_ENKUlvE_clEvENKUlvE3_clEvEUlsssE_EEvRNS_18TensorIteratorBaseERKT_EUliE_EEviT1_)
        .other          _ZN2at6native18elementwise_kernelILi128ELi4EZNS0_15gpu_kernel_implIZZZNS0_54_GLOBAL__N__d8c5977b_16_LinearAlgebra_cu_35b291db_316116addr_kernel_cudaERNS_14TensorIteratorERKN3c106ScalarES9_ENKUlvE_clEvENKUlvE3_clEvEUlsssE_EEvRNS_18TensorIteratorBaseERKT_EUliE_EEviT1_,@"STO_CUDA_ENTRY STV_DEFAULT"
_ZN2at6native18elementwise_kernelILi128ELi4EZNS0_15gpu_kernel_implIZZZNS0_54_GLOBAL__N__d8c5977b_16_LinearAlgebra_cu_35b291db_316116addr_kernel_cudaERNS_14TensorIteratorERKN3c106ScalarES9_ENKUlvE_clEvENKUlvE3_clEvEUlsssE_EEvRNS_18TensorIteratorBaseERKT_EUliE_EEviT1_:
.text._ZN2at6native18elementwise_kernelILi128ELi4EZNS0_15gpu_kernel_implIZZZNS0_54_GLOBAL__N__d8c5977b_16_LinearAlgebra_cu_35b291db_316116addr_kernel_cudaERNS_14TensorIteratorERKN3c106ScalarES9_ENKUlvE_clEvENKUlvE3_clEvEUlsssE_EEvRNS_18TensorIteratorBaseERKT_EUliE_EEviT1_:
        /* <DEDUP_REMOVED lines=373> */
.L_x_13045:
        /* <DEDUP_REMOVED lines=24> */
.L_x_13046:
        /* <DEDUP_REMOVED lines=14> */
[----:B------:R0:W5:Y:S01]  /*19b0*/  LDG.E.S8 R25, desc[UR36][R4.64] ;  /* 0x0000002404197981 */ /* 0x000162000c1e1300 */
[----:B------:R-:W-:Y:S05]  /*19c0*/  BRA `(.L_x_13052) ;  /* 0x0000000c00587947 */ /* 0x000fea0003800000 */
.L_x_13050:
[----:B------:R1:W5:Y:S01]  /*19d0*/  LDG.E.U8 R25, desc[UR36][R4.64] ;  /* 0x0000002404197981 */ /* 0x000362000c1e1100 */
[----:B------:R-:W-:Y:S05]  /*19e0*/  BRA `(.L_x_13052) ;  /* 0x0000000c00507947 */ /* 0x000fea0003800000 */
.L_x_13049:
[----:B------:R-:W-:-:S13]  /*19f0*/  ISETP.NE.AND P0, PT, R0, 0x2, PT ;  /* 0x000000020000780c */ /* 0x000fda0003f05270 */
[----:B------:R-:W-:Y:S05]  /*1a00*/  @!P0 BRA `(.L_x_13053) ;  /* 0x0000000000208947 */ /* 0x000fea0003800000 */
[----:B------:R-:W-:-:S13]  /*1a10*/  ISETP.NE.AND P0, PT, R0, 0x3, PT ;  /* 0x000000030000780c */ /* 0x000fda0003f05270 */
[----:B------:R-:W-:Y:S05]  /*1a20*/  @!P0 BRA `(.L_x_13054) ;  /* 0x0000000000108947 */ /* 0x000fea0003800000 */
[----:B------:R-:W-:-:S13]  /*1a30*/  ISETP.NE.AND P0, PT, R0, 0x4, PT ;  /* 0x000000040000780c */ /* 0x000fda0003f05270 */
[----:B------:R-:W-:Y:S05]  /*1a40*/  @P0 BRA `(.L_x_13051) ;  /* 0x0000000800b40947 */ /* 0x000fea0003800000 */
[----:B------:R4:W5:Y:S01]  /*1a50*/  LDG.E.U16 R25, desc[UR36][R4.64] ;  /* 0x0000002404197981 */ /* 0x000962000c1e1500 */
[----:B------:R-:W-:Y:S05]  /*1a60*/  BRA `(.L_x_13052) ;  /* 0x0000000c00307947 */ /* 0x000fea0003800000 */
.L_x_13054:
[----:B------:R3:W5:Y:S01]  /*1a70*/  LDG.E.U16 R25, desc[UR36][R4.64] ;  /* 0x0000002404197981 */ /* 0x000762000c1e1500 */
[----:B------:R-:W-:Y:S05]  /*1a80*/  BRA `(.L_x_13052) ;  /* 0x0000000c00287947 */ /* 0x000fea0003800000 */
.L_x_13053:
[----:B------:R2:W5:Y:S01]  /*1a90*/  LDG.E.U16 R25, desc[UR36][R4.64] ;  /* 0x0000002404197981 */ /* 0x000562000c1e1500 */
[----:B------:R-:W-:Y:S05]  /*1aa0*/  BRA `(.L_x_13052) ;  /* 0x0000000c00207947 */ /* 0x000fea0003800000 */
.L_x_13048:
[----:B------:R-:W-:-:S13]  /*1ab0*/  ISETP.GT.AND P0, PT, R0, 0x6, PT ;  /* 0x000000060000780c */ /* 0x000fda0003f04270 */
[----:B------:R-:W-:Y:S05]  /*1ac0*/  @P0 BRA `(.L_x_13055) ;  /* 0x0000000000300947 */ /* 0x000fea0003800000 */
[----:B------:R-:W-:-:S13]  /*1ad0*/  ISETP.NE.AND P0, PT, R0, 0x5, PT ;  /* 0x000000050000780c */ /* 0x000fda0003f05270 */
[----:B------:R-:W-:Y:S05]  /*1ae0*/  @!P0 BRA `(.L_x_13056) ;  /* 0x0000000000148947 */ /* 0x000fea0003800000 */
[----:B------:R-:W-:-:S13]  /*1af0*/  ISETP.NE.AND P0, PT, R0, 0x6, PT ;  /* 0x000000060000780c */ /* 0x000fda0003f05270 */
[----:B------:R-:W-:Y:S05]  /*1b00*/  @P0 BRA `(.L_x_13051) ;  /* 0x0000000800840947 */ /* 0x000fea0003800000 */
[----:B------:R-:W2:Y:S02]  /*1b10*/  LDG.E R4, desc[UR36][R4.64] ;  /* 0x0000002404047981 */ /* 0x000ea4000c1e1900 */
[----:B--2---:R0:W1:Y:S01]  /*1b20*/  F2I.FTZ.TRUNC.NTZ R25, R4 ;  /* 0x0000000400197305 */ /* 0x004062000021f100 */
[----:B------:R-:W-:Y:S05]  /*1b30*/  BRA `(.L_x_13052) ;  /* 0x0000000800fc7947 */ /* 0x000fea0003800000 */
.L_x_13056:
[----:B------:R-:W2:Y:S02]  /*1b40*/  LDG.E.U16 R0, desc[UR36][R4.64] ;  /* 0x0000002404007981 */ /* 0x000ea4000c1e1500 */
[----:B--2---:R-:W-:-:S06]  /*1b50*/  HADD2.F32 R0, -RZ, R0.H0_H0 ;  /* 0x20000000ff007230 */ /* 0x004fcc0000004100 */
[----:B------:R-:W0:Y:S02]  /*1b60*/  F2I.FTZ.TRUNC.NTZ R0, R0 ;  /* 0x0000000000007305 */ /* 0x000e24000021f100 */
[----:B0-----:R-:W-:Y:S01]  /*1b70*/  PRMT R25, R0, 0x7610, R25 ;  /* 0x0000761000197816 */ /* 0x001fe20000000019 */
[----:B------:R-:W-:Y:S06]  /*1b80*/  BRA `(.L_x_13052) ;  /* 0x0000000800e87947 */ /* 0x000fec0003800000 */
.L_x_13055:
[----:B------:R-:W-:-:S13]  /*1b90*/  ISETP.NE.AND P0, PT, R0, 0x7, PT ;  /* 0x000000070000780c */ /* 0x000fda0003f05270 */
[----:B------:R-:W-:Y:S05]  /*1ba0*/  @!P0 BRA `(.L_x_13057) ;  /* 0x0000000000308947 */ /* 0x000fea0003800000 */
[----:B------:R-:W-:-:S13]  /*1bb0*/  ISETP.NE.AND P0, PT, R0, 0x8, PT ;  /* 0x000000080000780c */ /* 0x000fda0003f05270 */
[----:B------:R-:W-:Y:S05]  /*1bc0*/  @!P0 BRA `(.L_x_13058) ;  /* 0x0000000000148947 */ /* 0x000fea0003800000 */
[----:B------:R-:W-:-:S13]  /*1bd0*/  ISETP.NE.AND P0, PT, R0, 0x9, PT ;  /* 0x000000090000780c */ /* 0x000fda0003f05270 */
[----:B------:R-:W-:Y:S05]  /*1be0*/  @P0 BRA `(.L_x_13051) ;  /* 0x00000008004c0947 */ /* 0x000fea0003800000 */
[----:B------:R-:W2:Y:S02]  /*1bf0*/  LDG.E R4, desc[UR36][R4.64] ;  /* 0x0000002404047981 */ /* 0x000ea4000c1e1900 */
[----:B--2---:R0:W1:Y:S01]  /*1c00*/  F2I.FTZ.TRUNC.NTZ R25, R4 ;  /* 0x0000000400197305 */ /* 0x004062000021f100 */
[----:B------:R-:W-:Y:S05]  /*1c10*/  BRA `(.L_x_13052) ;  /* 0x0000000800c47947 */ /* 0x000fea0003800000 */
.L_x_13058:
[----:B------:R-:W2:Y:S02]  /*1c20*/  LDG.E.U16 R4, desc[UR36][R4.64] ;  /* 0x0000002404047981 */ /* 0x000ea4000c1e1500 */
[----:B--2---:R-:W-:-:S06]  /*1c30*/  HADD2.F32 R0, -RZ, R4.H0_H0 ;  /* 0x20000004ff007230 */ /* 0x004fcc0000004100 */
[----:B------:R-:W0:Y:S02]  /*1c40*/  F2I.FTZ.TRUNC.NTZ R0, R0 ;  /* 0x0000000000007305 */ /* 0x000e24000021f100 */
[----:B0-----:R-:W-:Y:S01]  /*1c50*/  PRMT R25, R0, 0x7610, R25 ;  /* 0x0000761000197816 */ /* 0x001fe20000000019 */
[----:B------:R-:W-:Y:S06]  /*1c60*/  BRA `(.L_x_13052) ;  /* 0x0000000800b07947 */ /* 0x000fec0003800000 */
.L_x_13057:
[----:B------:R-:W2:Y:S02]  /*1c70*/  LDG.E.64 R4, desc[UR36][R4.64] ;  /* 0x0000002404047981 */ /* 0x000ea4000c1e1b00 */
[----:B--2---:R0:W1:Y:S01]  /*1c80*/  F2I.F64.TRUNC R25, R4 ;  /* 0x0000000400197311 */ /* 0x004062000030d100 */
[----:B------:R-:W-:Y:S05]  /*1c90*/  BRA `(.L_x_13052) ;  /* 0x0000000800a47947 */ /* 0x000fea0003800000 */
.L_x_13047:
        /* <DEDUP_REMOVED lines=10> */
[----:B------:R-:W-:Y:S01]  /*1d40*/  SEL R25, RZ, 0x1, !P0 ;  /* 0x00000001ff197807 */ /* 0x000fe20004000000 */
[----:B------:R-:W-:Y:S08]  /*1d50*/  BRA `(.L_x_13052) ;  /* 0x0000000800747947 */ /* 0x000ff00003800000 */
.L_x_13061:
[----:B------:R-:W2:Y:S02]  /*1d60*/  LDG.E.64 R4, desc[UR36][R4.64] ;  /* 0x0000002404047981 */ /* 0x000ea4000c1e1b00 */
[----:B--2---:R0:W1:Y:S01]  /*1d70*/  F2I.F64.TRUNC R25, R4 ;  /* 0x0000000400197311 */ /* 0x004062000030d100 */
[----:B------:R-:W-:Y:S05]  /*1d80*/  BRA `(.L_x_13052) ;  /* 0x0000000800687947 */ /* 0x000fea0003800000 */
.L_x_13060:
        /* <DEDUP_REMOVED lines=27> */
.L_x_13063:
        /* <DEDUP_REMOVED lines=15> */
.L_x_13062:
[----:B------:R-:W2:Y:S02]  /*2030*/  LDG.E.U16 R0, desc[UR36][R4.64] ;  /* 0x0000002404007981 */ /* 0x000ea4000c1e1500 */
[----:B--2---:R-:W-:-:S06]  /*2040*/  IMAD.U32 R0, R0, 0x10000, RZ ;  /* 0x0001000000007824 */ /* 0x004fcc00078e00ff */
[----:B------:R-:W0:Y:S02]  /*2050*/  F2I.FTZ.TRUNC.NTZ R0, R0 ;  /* 0x0000000000007305 */ /* 0x000e24000021f100 */
[----:B0-----:R-:W-:Y:S01]  /*2060*/  PRMT R25, R0, 0x7610, R25 ;  /* 0x0000761000197816 */ /* 0x001fe20000000019 */
[----:B------:R-:W-:Y:S06]  /*2070*/  BRA `(.L_x_13052) ;  /* 0x0000000400ac7947 */ /* 0x000fec0003800000 */
.L_x_13059:
        /* <DEDUP_REMOVED lines=10> */
.L_x_13066:
        /* <DEDUP_REMOVED lines=21> */
.L_x_13070:
[----:B------:R-:W-:Y:S05]  /*2270*/  BSYNC.RECONVERGENT B1 ;  /* 0x0000000000017941 */ /* 0x000fea0003800200 */
.L_x_13069:
[----:B------:R-:W-:Y:S01]  /*2280*/  IMAD.SHL.U32 R0, R0, 0x100000, RZ ;  /* 0x0010000000007824 */ /* 0x000fe200078e00ff */
[----:B------:R-:W-:-:S04]  /*2290*/  LEA R3, R3, 0x3b800000, 0x17 ;  /* 0x3b80000003037811 */ /* 0x000fc800078eb8ff */
[----:B------:R-:W-:-:S07]  /*22a0*/  LOP3.LUT R0, R3, R0, R7, 0xfe, !PT ;  /* 0x0000000003007212 */ /* 0x000fce00078efe07 */
.L_x_13068:
[----:B------:R-:W-:Y:S05]  /*22b0*/  BSYNC.RECONVERGENT B0 ;  /* 0x0000000000007941 */ /* 0x000fea0003800200 */
.L_x_13067:
[----:B------:R-:W0:Y:S02]  /*22c0*/  F2I.FTZ.TRUNC.NTZ R0, R0 ;  /* 0x0000000000007305 */ /* 0x000e24000021f100 */
[----:B0-----:R-:W-:Y:S01]  /*22d0*/  PRMT R25, R0, 0x7610, R25 ;  /* 0x0000761000197816 */ /* 0x001fe20000000019 */
[----:B------:R-:W-:Y:S06]  /*22e0*/  BRA `(.L_x_13052) ;  /* 0x0000000400107947 */ /* 0x000fec0003800000 */
.L_x_13065:
        /* <DEDUP_REMOVED lines=21> */
.L_x_13074:
[----:B------:R-:W-:Y:S05]  /*2440*/  BSYNC.RECONVERGENT B1 ;  /* 0x0000000000017941 */ /* 0x000fea0003800200 */
.L_x_13073:
[----:B------:R-:W-:Y:S01]  /*2450*/  IMAD.SHL.U32 R0, R0, 0x200000, RZ ;  /* 0x0020000000007824 */ /* 0x000fe200078e00ff */
[----:B------:R-:W-:-:S04]  /*2460*/  LEA R3, R3, 0x37800000, 0x17 ;  /* 0x3780000003037811 */ /* 0x000fc800078eb8ff */
[----:B------:R-:W-:-:S07]  /*2470*/  LOP3.LUT R0, R3, R0, R7, 0xfe, !PT ;  /* 0x0000000003007212 */ /* 0x000fce00078efe07 */
.L_x_13072:
[----:B------:R-:W-:Y:S05]  /*2480*/  BSYNC.RECONVERGENT B0 ;  /* 0x0000000000007941 */ /* 0x000fea0003800200 */
.L_x_13071:
[----:B------:R-:W0:Y:S02]  /*2490*/  F2I.FTZ.TRUNC.NTZ R0, R0 ;  /* 0x0000000000007305 */ /* 0x000e24000021f100 */
[----:B0-----:R-:W-:Y:S01]  /*24a0*/  PRMT R25, R0, 0x7610, R25 ;  /* 0x0000761000197816 */ /* 0x001fe20000000019 */
[----:B------:R-:W-:Y:S06]  /*24b0*/  BRA `(.L_x_13052) ;  /* 0x00000000009c7947 */ /* 0x000fec0003800000 */
.L_x_13064:
[----:B------:R-:W-:-:S13]  /*24c0*/  ISETP.NE.AND P0, PT, R0, 0x1c, PT ;  /* 0x0000001c0000780c */ /* 0x000fda0003f05270 */
[----:B------:R-:W-:Y:S05]  /*24d0*/  @!P0 BRA `(.L_x_13075) ;  /* 0x0000000000908947 */ /* 0x000fea0003800000 */
[----:B------:R-:W-:-:S13]  /*24e0*/  ISETP.NE.AND P0, PT, R0, 0x1d, PT ;  /* 0x0000001d0000780c */ /* 0x000fda0003f05270 */
[----:B------:R-:W-:Y:S05]  /*24f0*/  @!P0 BRA `(.L_x_13076) ;  /* 0x0000000000808947 */ /* 0x000fea0003800000 */
[----:B------:R-:W-:-:S13]  /*2500*/  ISETP.NE.AND P0, PT, R0, 0x2c, PT ;  /* 0x0000002c0000780c */ /* 0x000fda0003f05270 */
[----:B------:R-:W-:Y:S05]  /*2510*/  @!P0 BRA `(.L_x_13077) ;  /* 0x0000000000488947 */ /* 0x000fea0003800000 */
.L_x_13051:
        /* <DEDUP_REMOVED lines=16> */
.L_x_13078:
[----:B------:R-:W-:Y:S01]  /*2620*/  PRMT R25, RZ, 0x7610, R25 ;  /* 0x00007610ff197816 */ /* 0x000fe20000000019 */
[----:B------:R-:W-:Y:S06]  /*2630*/  BRA `(.L_x_13052) ;  /* 0x00000000003c7947 */ /* 0x000fec0003800000 */
.L_x_13077:
        /* <DEDUP_REMOVED lines=8> */
.L_x_13080:
[----:B------:R-:W-:Y:S05]  /*26c0*/  BSYNC.RECONVERGENT B0 ;  /* 0x0000000000007941 */ /* 0x000fea0003800200 */
.L_x_13079:
[----:B------:R-:W0:Y:S02]  /*26d0*/  F2I.FTZ.TRUNC.NTZ R0, R0 ;  /* 0x0000000000007305 */ /* 0x000e24000021f100 */
[----:B0-----:R-:W-:Y:S01]  /*26e0*/  PRMT R25, R0, 0x7610, R25 ;  /* 0x0000761000197816 */ /* 0x001fe20000000019 */
[----:B------:R-:W-:Y:S06]  /*26f0*/  BRA `(.L_x_13052) ;  /* 0x00000000000c7947 */ /* 0x000fec0003800000 */
.L_x_13076:
[----:B------:R0:W5:Y:S01]  /*2700*/  LDG.E.U16 R25, desc[UR36][R4.64] ;  /* 0x0000002404197981 */ /* 0x000162000c1e1500 */
[----:B------:R-:W-:Y:S05]  /*2710*/  BRA `(.L_x_13052) ;  /* 0x0000000000047947 */ /* 0x000fea0003800000 */
.L_x_13075:
[----:B------:R0:W5:Y:S02]  /*2720*/  LDG.E.U16 R25, desc[UR36][R4.64] ;  /* 0x0000002404197981 */ /* 0x000164000c1e1500 */
.L_x_13052:
[----:B------:R-:W0:Y:S01]  /*2730*/  LDCU.64 UR4, c[0x0][0x660] ;  /* 0x0000cc00ff0477ac */ /* 0x000e220008000a00 */
[----:B------:R-:W-:-:S04]  /*2740*/  PRMT R0, R2, 0x7773, RZ ;  /* 0x0000777302007816 */ /* 0x000fc800000000ff */
[----:B------:R-:W-:Y:S02]  /*2750*/  ISETP.GT.AND P0, PT, R0, 0x9, PT ;  /* 0x000000090000780c */ /* 0x000fe40003f04270 */
[----:B01234-:R-:W-:-:S05]  /*2760*/  IADD3 R4, P1, PT, R24, UR4, RZ ;  /* 0x0000000418047c10 */ /* 0x01ffca000ff3e0ff */
        /* <DEDUP_REMOVED lines=12> */
.L_x_13084:
[----:B------:R0:W5:Y:S01]  /*2830*/  LDG.E.U8 R0, desc[UR36][R4.64] ;  /* 0x0000002404007981 */ /* 0x000162000c1e1100 */
[----:B------:R-:W-:Y:S05]  /*2840*/  BRA `(.L_x_13086) ;  /* 0x0000000c00507947 */ /* 0x000fea0003800000 */
.L_x_13083:
        /* <DEDUP_REMOVED lines=8> */
.L_x_13088:
[----:B------:R0:W5:Y:S01]  /*28d0*/  LDG.E.U16 R0, desc[UR36][R4.64] ;  /* 0x0000002404007981 */ /* 0x000162000c1e1500 */
[----:B------:R-:W-:Y:S05]  /*28e0*/  BRA `(.L_x_13086) ;  /* 0x0000000c00287947 */ /* 0x000fea0003800000 */
.L_x_13087:
[----:B------:R0:W5:Y:S01]  /*28f0*/  LDG.E.U16 R0, desc[UR36][R4.64] ;  /* 0x0000002404007981 */ /* 0x000162000c1e1500 */
[----:B------:R-:W-:Y:S05]  /*2900*/  BRA `(.L_x_13086) ;  /* 0x0000000c00207947 */ /* 0x000fea0003800000 */
.L_x_13082:
        /* <DEDUP_REMOVED lines=9> */
.L_x_13090:
[----:B------:R-:W2:Y:S02]  /*29a0*/  LDG.E.U16 R3, desc[UR36][R4.64] ;  /* 0x0000002404037981 */ /* 0x000ea4000c1e1500 */
[----:B--2---:R-:W-:-:S06]  /*29b0*/  HADD2.F32 R3, -RZ, R3.H0_H0 ;  /* 0x20000003ff037230 */ /* 0x004fcc0000004100 */
[----:B------:R-:W0:Y:S02]  /*29c0*/  F2I.FTZ.TRUNC.NTZ R3, R3 ;  /* 0x0000000300037305 */ /* 0x000e24000021f100 */
[----:B0-----:R-:W-:Y:S01]  /*29d0*/  PRMT R0, R3, 0x7610, R0 ;  /* 0x0000761003007816 */ /* 0x001fe20000000000 */
[----:B------:R-:W-:Y:S06]  /*29e0*/  BRA `(.L_x_13086) ;  /* 0x0000000800e87947 */ /* 0x000fec0003800000 */
.L_x_13089:
[----:B------:R-:W-:-:S13]  /*29f0*/  ISETP.NE.AND P0, PT, R0, 0x7, PT ;  /* 0x000000070000780c */ /* 0x000fda0003f05270 */
[----:B------:R-:W-:Y:S05]  /*2a00*/  @!P0 BRA `(.L_x_13091) ;  /* 0x0000000000308947 */ /* 0x000fea0003800000 */
[----:B------:R-:W-:-:S13]  /*2a10*/  ISETP.NE.AND P0, PT, R0, 0x8, PT ;  /* 0x000000080000780c */ /* 0x000fda0003f05270 */
[----:B------:R-:W-:Y:S05]  /*2a20*/  @!P0 BRA `(.L_x_13092) ;  /* 0x0000000000148947 */ /* 0x000fea0003800000 */
[----:B------:R-:W-:-:S13]  /*2a30*/  ISETP.NE.AND P0, PT, R0, 0x9, PT ;  /* 0x000000090000780c */ /* 0x000fda0003f05270 */
[----:B------:R-:W-:Y:S05]  /*2a40*/  @P0 BRA `(.L_x_13085) ;  /* 0x00000008004c0947 */ /* 0x000fea0003800000 */
[----:B------:R-:W2:Y:S02]  /*2a50*/  LDG.E R4, desc[UR36][R4.64] ;  /* 0x0000002404047981 */ /* 0x000ea4000c1e1900 */
[----:B--2---:R2:W3:Y:S01]  /*2a60*/  F2I.FTZ.TRUNC.NTZ R0, R4 ;  /* 0x0000000400007305 */ /* 0x0044e2000021f100 */
[----:B------:R-:W-:Y:S05]  /*2a70*/  BRA `(.L_x_13086) ;  /* 0x0000000800c47947 */ /* 0x000fea0003800000 */
.L_x_13092:
[----:B------:R-:W2:Y:S02]  /*2a80*/  LDG.E.U16 R4, desc[UR36][R4.64] ;  /* 0x0000002404047981 */ /* 0x000ea4000c1e1500 */
[----:B--2---:R-:W-:-:S06]  /*2a90*/  HADD2.F32 R3, -RZ, R4.H0_H0 ;  /* 0x20000004ff037230 */ /* 0x004fcc0000004100 */
[----:B------:R-:W0:Y:S02]  /*2aa0*/  F2I.FTZ.TRUNC.NTZ R3, R3 ;  /* 0x0000000300037305 */ /* 0x000e24000021f100 */
[----:B0-----:R-:W-:Y:S01]  /*2ab0*/  PRMT R0, R3, 0x7610, R0 ;  /* 0x0000761003007816 */ /* 0x001fe20000000000 */
[----:B------:R-:W-:Y:S06]  /*2ac0*/  BRA `(.L_x_13086) ;  /* 0x0000000800b07947 */ /* 0x000fec0003800000 */
.L_x_13091:
[----:B------:R-:W2:Y:S02]  /*2ad0*/  LDG.E.64 R4, desc[UR36][R4.64] ;  /* 0x0000002404047981 */ /* 0x000ea4000c1e1b00 */
[----:B--2---:R4:W0:Y:S01]  /*2ae0*/  F2I.F64.TRUNC R0, R4 ;  /* 0x0000000400007311 */ /* 0x004822000030d100 */
[----:B------:R-:W-:Y:S05]  /*2af0*/  BRA `(.L_x_13086) ;  /* 0x0000000800a47947 */ /* 0x000fea0003800000 */
.L_x_13081:
        /* <DEDUP_REMOVED lines=12> */
.L_x_13095:
[----:B------:R-:W2:Y:S02]  /*2bc0*/  LDG.E.64 R4, desc[UR36][R4.64] ;  /* 0x0000002404047981 */ /* 0x000ea4000c1e1b00 */
[----:B--2---:R0:W1:Y:S01]  /*2bd0*/  F2I.F64.TRUNC R0, R4 ;  /* 0x0000000400007311 */ /* 0x004062000030d100 */
[----:B------:R-:W-:Y:S05]  /*2be0*/  BRA `(.L_x_13086) ;  /* 0x0000000800687947 */ /* 0x000fea0003800000 */
.L_x_13094:
        /* <DEDUP_REMOVED lines=27> */
.L_x_13097:
        /* <DEDUP_REMOVED lines=15> */
.L_x_13096:
[----:B------:R-:W2:Y:S02]  /*2e90*/  LDG.E.U16 R3, desc[UR36][R4.64] ;  /* 0x0000002404037981 */ /* 0x000ea4000c1e1500 */
[----:B--2---:R-:W-:-:S06]  /*2ea0*/  IMAD.U32 R3, R3, 0x10000, RZ ;  /* 0x0001000003037824 */ /* 0x004fcc00078e00ff */
[----:B------:R-:W0:Y:S02]  /*2eb0*/  F2I.FTZ.TRUNC.NTZ R3, R3 ;  /* 0x0000000300037305 */ /* 0x000e24000021f100 */
[----:B0-----:R-:W-:Y:S01]  /*2ec0*/  PRMT R0, R3, 0x7610, R0 ;  /* 0x0000761003007816 */ /* 0x001fe20000000000 */
[----:B------:R-:W-:Y:S06]  /*2ed0*/  BRA `(.L_x_13086) ;  /* 0x0000000400ac7947 */ /* 0x000fec0003800000 */
.L_x_13093:
        /* <DEDUP_REMOVED lines=10> */
.L_x_13100:
        /* <DEDUP_REMOVED lines=21> */
.L_x_13104:
[----:B------:R-:W-:Y:S05]  /*30d0*/  BSYNC.RECONVERGENT B1 ;  /* 0x0000000000017941 */ /* 0x000fea0003800200 */
.L_x_13103:
[----:B------:R-:W-:Y:S01]  /*30e0*/  IMAD.SHL.U32 R0, R0, 0x100000, RZ ;  /* 0x0010000000007824 */ /* 0x000fe200078e00ff */
[----:B------:R-:W-:-:S04]  /*30f0*/  LEA R3, R3, 0x3b800000, 0x17 ;  /* 0x3b80000003037811 */ /* 0x000fc800078eb8ff */
[----:B------:R-:W-:-:S07]  /*3100*/  LOP3.LUT R3, R3, R0, R7, 0xfe, !PT ;  /* 0x0000000003037212 */ /* 0x000fce00078efe07 */
.L_x_13102:
[----:B------:R-:W-:Y:S05]  /*3110*/  BSYNC.RECONVERGENT B0 ;  /* 0x0000000000007941 */ /* 0x000fea0003800200 */
.L_x_13101:
[----:B------:R-:W0:Y:S02]  /*3120*/  F2I.FTZ.TRUNC.NTZ R3, R3 ;  /* 0x0000000300037305 */ /* 0x000e24000021f100 */
[----:B0-----:R-:W-:Y:S01]  /*3130*/  PRMT R0, R3, 0x7610, R0 ;  /* 0x0000761003007816 */ /* 0x001fe20000000000 */
[----:B------:R-:W-:Y:S06]  /*3140*/  BRA `(.L_x_13086) ;  /* 0x0000000400107947 */ /* 0x000fec0003800000 */
.L_x_13099:
        /* <DEDUP_REMOVED lines=21> */
.L_x_13108:
[----:B------:R-:W-:Y:S05]  /*32a0*/  BSYNC.RECONVERGENT B1 ;  /* 0x0000000000017941 */ /* 0x000fea0003800200 */
.L_x_13107:
[----:B------:R-:W-:Y:S01]  /*32b0*/  IMAD.SHL.U32 R0, R0, 0x200000, RZ ;  /* 0x0020000000007824 */ /* 0x000fe200078e00ff */
[----:B------:R-:W-:-:S04]  /*32c0*/  LEA R3, R3, 0x37800000, 0x17 ;  /* 0x3780000003037811 */ /* 0x000fc800078eb8ff */
[----:B------:R-:W-:-:S07]  /*32d0*/  LOP3.LUT R3, R3, R0, R7, 0xfe, !PT ;  /* 0x0000000003037212 */ /* 0x000fce00078efe07 */
.L_x_13106:
[----:B------:R-:W-:Y:S05]  /*32e0*/  BSYNC.RECONVERGENT B0 ;  /* 0x0000000000007941 */ /* 0x000fea0003800200 */
.L_x_13105:
[----:B------:R-:W0:Y:S02]  /*32f0*/  F2I.FTZ.TRUNC.NTZ R3, R3 ;  /* 0x0000000300037305 */ /* 0x000e24000021f100 */
[----:B0-----:R-:W-:Y:S01]  /*3300*/  PRMT R0, R3, 0x7610, R0 ;  /* 0x0000761003007816 */ /* 0x001fe20000000000 */
[----:B------:R-:W-:Y:S06]  /*3310*/  BRA `(.L_x_13086) ;  /* 0x00000000009c7947 */ /* 0x000fec0003800000 */
.L_x_13098:
[----:B------:R-:W-:-:S13]  /*3320*/  ISETP.NE.AND P0, PT, R0, 0x1c, PT ;  /* 0x0000001c0000780c */ /* 0x000fda0003f05270 */
[----:B------:R-:W-:Y:S05]  /*3330*/  @!P0 BRA `(.L_x_13109) ;  /* 0x0000000000908947 */ /* 0x000fea0003800000 */
[----:B------:R-:W-:-:S13]  /*3340*/  ISETP.NE.AND P0, PT, R0, 0x1d, PT ;  /* 0x0000001d0000780c */ /* 0x000fda0003f05270 */
[----:B------:R-:W-:Y:S05]  /*3350*/  @!P0 BRA `(.L_x_13110) ;  /* 0x0000000000808947 */ /* 0x000fea0003800000 */
[----:B------:R-:W-:-:S13]  /*3360*/  ISETP.NE.AND P0, PT, R0, 0x2c, PT ;  /* 0x0000002c0000780c */ /* 0x000fda0003f05270 */
[----:B------:R-:W-:Y:S05]  /*3370*/  @!P0 BRA `(.L_x_13111) ;  /* 0x0000000000488947 */ /* 0x000fea0003800000 */
.L_x_13085:
        /* <DEDUP_REMOVED lines=16> */
.L_x_13112:
[----:B------:R-:W-:Y:S01]  /*3480*/  PRMT R0, RZ, 0x7610, R0 ;  /* 0x00007610ff007816 */ /* 0x000fe20000000000 */
[----:B------:R-:W-:Y:S06]  /*3490*/  BRA `(.L_x_13086) ;  /* 0x00000000003c7947 */ /* 0x000fec0003800000 */
.L_x_13111:
        /* <DEDUP_REMOVED lines=8> */
.L_x_13114:
[----:B------:R-:W-:Y:S05]  /*3520*/  BSYNC.RECONVERGENT B0 ;  /* 0x0000000000007941 */ /* 0x000fea0003800200 */
.L_x_13113:
[----:B------:R-:W0:Y:S02]  /*3530*/  F2I.FTZ.TRUNC.NTZ R3, R3 ;  /* 0x0000000300037305 */ /* 0x000e24000021f100 */
[----:B0-----:R-:W-:Y:S01]  /*3540*/  PRMT R0, R3, 0x7610, R0 ;  /* 0x0000761003007816 */ /* 0x001fe20000000000 */
[----:B------:R-:W-:Y:S06]  /*3550*/  BRA `(.L_x_13086) ;  /* 0x00000000000c7947 */ /* 0x000fec0003800000 */
.L_x_13110:
[----:B------:R0:W5:Y:S01]  /*3560*/  LDG.E.U16 R0, desc[UR36][R4.64] ;  /* 0x0000002404007981 */ /* 0x000162000c1e1500 */
[----:B------:R-:W-:Y:S05]  /*3570*/  BRA `(.L_x_13086) ;  /* 0x0000000000047947 */ /* 0x000fea0003800000 */
.L_x_13109:
[----:B------:R0:W5:Y:S02]  /*3580*/  LDG.E.U16 R0, desc[UR36][R4.64] ;  /* 0x0000002404007981 */ /* 0x000164000c1e1500 */
.L_x_13086:
[----:B------:R-:W1:Y:S01]  /*3590*/  LDCU.U16 UR4, c[0x0][0x668] ;  /* 0x0000cd00ff0477ac */ /* 0x000e620008000400 */
[----:B-----5:R-:W-:Y:S02]  /*35a0*/  PRMT R25, R25, 0x9910, RZ ;  /* 0x0000991019197816 */ /* 0x020fe400000000ff */
[----:B0-2-4-:R-:W-:Y:S01]  /*35b0*/  LOP3.LUT R4, R2, 0xff, RZ, 0xc0, !PT ;  /* 0x000000ff02047812 */ /* 0x015fe200078ec0ff */
[----:B------:R-:W0:Y:S01]  /*35c0*/  LDCU.64 UR6, c[0x0][0x648] ;  /* 0x0000c900ff0677ac */ /* 0x000e220008000a00 */
[----:B-1-3--:R-:W-:Y:S01]  /*35d0*/  PRMT R3, R0, 0x9910, RZ ;  /* 0x0000991000037816 */ /* 0x00afe200000000ff */
[----:B------:R-:W-:Y:S01]  /*35e0*/  IMAD.MOV.U32 R0, RZ, RZ, R25 ;  /* 0x000000ffff007224 */ /* 0x000fe200078e0019 */
[----:B------:R-:W-:-:S03]  /*35f0*/  ISETP.GT.AND P0, PT, R4, 0x9, PT ;  /* 0x000000090400780c */ /* 0x000fc60003f04270 */
[----:B------:R-:W-:-:S05]  /*3600*/  IMAD R0, R0, R3, RZ ;  /* 0x0000000300007224 */ /* 0x000fca00078e02ff */
[----:B------:R-:W-:Y:S01]  /*3610*/  PRMT R0, R0, 0x9910, RZ ;  /* 0x0000991000007816 */ /* 0x000fe200000000ff */
[----:B------:R-:W-:Y:S01]  /*3620*/  UPRMT UR4, UR4, 0x9910, URZ ;  /* 0x0000991004047896 */ /* 0x000fe200080000ff */
[----:B0-----:R-:W-:-:S05]  /*3630*/  IADD3 R8, P1, PT, R23, UR6, RZ ;  /* 0x0000000617087c10 */ /* 0x001fca000ff3e0ff */
[----:B------:R-:W-:Y:S02]  /*3640*/  IMAD R3, R0, UR4, RZ ;  /* 0x0000000400037c24 */ /* 0x000fe4000f8e02ff */
[----:B------:R-:W-:Y:S01]  /*3650*/  IMAD.X R9, RZ, RZ, UR7, P1 ;  /* 0x00000007ff097e24 */ /* 0x000fe200088e06ff */
        /* <DEDUP_REMOVED lines=11> */
.L_x_13118:
[----:B------:R0:W-:Y:S01]  /*3710*/  STG.E.U8 desc[UR36][R8.64], R3 ;  /* 0x0000000308007986 */ /* 0x0001e2000c101124 */
[----:B------:R-:W-:Y:S05]  /*3720*/  BRA `(.L_x_13120) ;  /* 0x0000000c005c7947 */ /* 0x000fea0003800000 */
.L_x_13117:
[----:B------:R-:W-:-:S13]  /*3730*/  ISETP.NE.AND P0, PT, R4, 0x2, PT ;  /* 0x000000020400780c */ /* 0x000fda0003f05270 */
[----:B------:R-:W-:Y:S05]  /*3740*/  @!P0 BRA `(.L_x_13121) ;  /* 0x0000000000308947 */ /* 0x000fea0003800000 */
[----:B------:R-:W-:-:S13]  /*3750*/  ISETP.NE.AND P0, PT, R4, 0x3, PT ;  /* 0x000000030400780c */ /* 0x000fda0003f05270 */
[----:B------:R-:W-:Y:S05]  /*3760*/  @!P0 BRA `(.L_x_13122) ;  /* 0x00000000001c8947 */ /* 0x000fea0003800000 */
[----:B------:R-:W-:-:S13]  /*3770*/  ISETP.NE.AND P0, PT, R4, 0x4, PT ;  /* 0x000000040400780c */ /* 0x000fda0003f05270 */
[----:B------:R-:W-:Y:S05]  /*3780*/  @P0 BRA `(.L_x_13119) ;  /* 0x0000000800a00947 */ /* 0x000fea0003800000 */
[----:B------:R-:W-:-:S05]  /*3790*/  PRMT R3, R3, 0x9910, RZ ;  /* 0x0000991003037816 */ /* 0x000fca00000000ff */
[----:B------:R-:W-:-:S05]  /*37a0*/  IMAD.MOV.U32 R4, RZ, RZ, R3 ;  /* 0x000000ffff047224 */ /* 0x000fca00078e0003 */
[----:B------:R-:W-:-:S05]  /*37b0*/  SHF.R.S32.HI R5, RZ, 0x1f, R4 ;  /* 0x0000001fff057819 */ /* 0x000fca0000011404 */
[----:B------:R0:W-:Y:S01]  /*37c0*/  STG.E.64 desc[UR36][R8.64], R4 ;  /* 0x0000000408007986 */ /* 0x0001e2000c101b24 */
[----:B------:R-:W-:Y:S05]  /*37d0*/  BRA `(.L_x_13120) ;  /* 0x0000000c00307947 */ /* 0x000fea0003800000 */
.L_x_13122:
[----:B------:R-:W-:-:S05]  /*37e0*/  PRMT R3, R3, 0x9910, RZ ;  /* 0x0000991003037816 */ /* 0x000fca00000000ff */
[----:B------:R0:W-:Y:S01]  /*37f0*/  STG.E desc[UR36][R8.64], R3 ;  /* 0x0000000308007986 */ /* 0x0001e2000c101924 */
[----:B------:R-:W-:Y:S05]  /*3800*/  BRA `(.L_x_13120) ;  /* 0x0000000c00247947 */ /* 0x000fea0003800000 */
.L_x_13121:
[----:B------:R0:W-:Y:S01]  /*3810*/  STG.E.U16 desc[UR36][R8.64], R3 ;  /* 0x0000000308007986 */ /* 0x0001e2000c101524 */
[----:B------:R-:W-:Y:S05]  /*3820*/  BRA `(.L_x_13120) ;  /* 0x0000000c001c7947 */ /* 0x000fea0003800000 */
.L_x_13116:
        /* <DEDUP_REMOVED lines=9> */
.L_x_13124:
[----:B------:R-:W0:Y:S02]  /*38c0*/  I2F.S16 R0, R3 ;  /* 0x0000000300007306 */ /* 0x000e240000101400 */
[----:B0-----:R-:W-:-:S05]  /*38d0*/  F2FP.F16.F32.PACK_AB R0, RZ, R0 ;  /* 0x00000000ff00723e */ /* 0x001fca00000000ff */
[----:B------:R0:W-:Y:S01]  /*38e0*/  STG.E.U16 desc[UR36][R8.64], R0 ;  /* 0x0000000008007986 */ /* 0x0001e2000c101524 */
[----:B------:R-:W-:Y:S05]  /*38f0*/  BRA `(.L_x_13120) ;  /* 0x0000000800e87947 */ /* 0x000fea0003800000 */
.L_x_13123:
        /* <DEDUP_REMOVED lines=10> */
.L_x_13126:
[----:B------:R-:W0:Y:S02]  /*39a0*/  I2F.S16 R3, R3 ;  /* 0x0000000300037306 */ /* 0x000e240000101400 */
[----:B0-----:R-:W-:-:S04]  /*39b0*/  F2FP.F16.F32.PACK_AB R3, RZ, R3 ;  /* 0x00000003ff03723e */ /* 0x001fc800000000ff */
[----:B------:R-:W-:-:S05]  /*39c0*/  PRMT R3, R3, 0x5410, RZ ;  /* 0x0000541003037816 */ /* 0x000fca00000000ff */
[----:B------:R0:W-:Y:S01]  /*39d0*/  STG.E desc[UR36][R8.64], R3 ;  /* 0x0000000308007986 */ /* 0x0001e2000c101924 */
[----:B------:R-:W-:Y:S05]  /*39e0*/  BRA `(.L_x_13120) ;  /* 0x0000000800ac7947 */ /* 0x000fea0003800000 */
.L_x_13125:
[----:B------:R-:W0:Y:S02]  /*39f0*/  I2F.F64.S16 R4, R3 ;  /* 0x0000000300047312 */ /* 0x000e240000101c00 */
[----:B0-----:R0:W-:Y:S01]  /*3a00*/  STG.E.64 desc[UR36][R8.64], R4 ;  /* 0x0000000408007986 */ /* 0x0011e2000c101b24 */
[----:B------:R-:W-:Y:S05]  /*3a10*/  BRA `(.L_x_13120) ;  /* 0x0000000800a07947 */ /* 0x000fea0003800000 */
.L_x_13115:
        /* <DEDUP_REMOVED lines=13> */
.L_x_13129:
[----:B------:R-:W0:Y:S01]  /*3af0*/  I2F.F64.S16 R4, R3 ;  /* 0x0000000300047312 */ /* 0x000e220000101c00 */
[----:B------:R-:W-:-:S05]  /*3b00*/  CS2R R6, SRZ ;  /* 0x0000000000067805 */ /* 0x000fca000001ff00 */
[----:B0-----:R3:W-:Y:S01]  /*3b10*/  STG.E.128 desc[UR36][R8.64], R4 ;  /* 0x0000000408007986 */ /* 0x0017e2000c101d24 */
[----:B------:R-:W-:Y:S05]  /*3b20*/  BRA `(.L_x_13120) ;  /* 0x00000008005c7947 */ /* 0x000fea0003800000 */
.L_x_13128:
        /* <DEDUP_REMOVED lines=19> */
.L_x_13133:
[----:B------:R-:W-:Y:S05]  /*3c60*/  BSYNC.RECONVERGENT B0 ;  /* 0x0000000000007941 */ /* 0x000fea0003800200 */
.L_x_13132:
[----:B------:R-:W-:-:S05]  /*3c70*/  LOP3.LUT R5, R0, 0x80, R5, 0xf8, !PT ;  /* 0x0000008000057812 */ /* 0x000fca00078ef805 */
[----:B------:R0:W-:Y:S01]  /*3c80*/  STG.E.U8 desc[UR36][R8.64], R5 ;  /* 0x0000000508007986 */ /* 0x0001e2000c101124 */
[----:B------:R-:W-:Y:S05]  /*3c90*/  BRA `(.L_x_13120) ;  /* 0x0000000800007947 */ /* 0x000fea0003800000 */
.L_x_13131:
        /* <DEDUP_REMOVED lines=15> */
.L_x_13135:
[----:B------:R-:W-:Y:S05]  /*3d90*/  BSYNC.RECONVERGENT B0 ;  /* 0x0000000000007941 */ /* 0x000fea0003800200 */
.L_x_13134:
[----:B------:R-:W-:-:S05]  /*3da0*/  LOP3.LUT R5, R0, 0x80, R5, 0xf8, !PT ;  /* 0x0000008000057812 */ /* 0x000fca00078ef805 */
[----:B------:R1:W-:Y:S01]  /*3db0*/  STG.E.U8 desc[UR36][R8.64], R5 ;  /* 0x0000000508007986 */ /* 0x0003e2000c101124 */
[----:B------:R-:W-:Y:S05]  /*3dc0*/  BRA `(.L_x_13120) ;  /* 0x0000000400b47947 */ /* 0x000fea0003800000 */
.L_x_13130:
[----:B------:R-:W0:Y:S02]  /*3dd0*/  I2F.S16 R0, R3 ;  /* 0x0000000300007306 */ /* 0x000e240000101400 */
[----:B0-----:R-:W-:-:S05]  /*3de0*/  F2FP.BF16.F32.PACK_AB R0, RZ, R0 ;  /* 0x00000000ff00723e */ /* 0x001fca00000010ff */
[----:B------:R2:W-:Y:S01]  /*3df0*/  STG.E.U16 desc[UR36][R8.64], R0 ;  /* 0x0000000008007986 */ /* 0x0005e2000c101524 */
[----:B------:R-:W-:Y:S05]  /*3e00*/  BRA `(.L_x_13120) ;  /* 0x0000000400a47947 */ /* 0x000fea0003800000 */
.L_x_13127:
        /* <DEDUP_REMOVED lines=10> */
.L_x_13138:
        /* <DEDUP_REMOVED lines=13> */
.L_x_13141:
[----:B------:R-:W-:-:S04]  /*3f80*/  SHF.R.U32.HI R0, RZ, 0x14, R3 ;  /* 0x00000014ff007819 */ /* 0x000fc80000011603 */
[----:B------:R-:W-:-:S04]  /*3f90*/  LOP3.LUT R0, R0, 0x1, RZ, 0xc0, !PT ;  /* 0x0000000100007812 */ /* 0x000fc800078ec0ff */
[----:B------:R-:W-:-:S04]  /*3fa0*/  IADD3 R0, PT, PT, R3, 0x487ffff, R0 ;  /* 0x0487ffff03007810 */ /* 0x000fc80007ffe000 */
[----:B------:R-:W-:-:S04]  /*3fb0*/  SHF.R.U32.HI R0, RZ, 0x14, R0 ;  /* 0x00000014ff007819 */ /* 0x000fc80000011600 */
[----:B------:R-:W-:-:S07]  /*3fc0*/  LOP3.LUT R0, R0, 0xff, RZ, 0xc0, !PT ;  /* 0x000000ff00007812 */ /* 0x000fce00078ec0ff */
.L_x_13142:
[----:B------:R-:W-:-:S04]  /*3fd0*/  SHF.R.U32.HI R3, RZ, 0x18, R3 ;  /* 0x00000018ff037819 */ /* 0x000fc80000011603 */
[----:B------:R-:W-:-:S04]  /*3fe0*/  LOP3.LUT R0, R0, 0x80, R3, 0xf8, !PT ;  /* 0x0000008000007812 */ /* 0x000fc800078ef803 */
[----:B------:R-:W-:-:S07]  /*3ff0*/  PRMT R4, R0, 0x7610, R4 ;  /* 0x0000761000047816 */ /* 0x000fce0000000004 */
.L_x_13140:
[----:B------:R-:W-:Y:S05]  /*4000*/  BSYNC.RECONVERGENT B0 ;  /* 0x0000000000007941 */ /* 0x000fea0003800200 */
.L_x_13139:
[----:B------:R0:W-:Y:S01]  /*4010*/  STG.E.U8 desc[UR36][R8.64], R4 ;  /* 0x0000000408007986 */ /* 0x0001e2000c101124 */
[----:B------:R-:W-:Y:S05]  /*4020*/  BRA `(.L_x_13120) ;  /* 0x00000004001c7947 */ /* 0x000fea0003800000 */
.L_x_13137:
        /* <DEDUP_REMOVED lines=13> */
.L_x_13145:
[----:B------:R-:W-:-:S04]  /*4100*/  SHF.R.U32.HI R0, RZ, 0x15, R3 ;  /* 0x00000015ff007819 */ /* 0x000fc80000011603 */
[----:B------:R-:W-:-:S04]  /*4110*/  LOP3.LUT R0, R0, 0x1, RZ, 0xc0, !PT ;  /* 0x0000000100007812 */ /* 0x000fc800078ec0ff */
[----:B------:R-:W-:-:S04]  /*4120*/  IADD3 R0, PT, PT, R3, 0x88fffff, R0 ;  /* 0x088fffff03007810 */ /* 0x000fc80007ffe000 */
[----:B------:R-:W-:-:S04]  /*4130*/  SHF.R.U32.HI R0, RZ, 0x15, R0 ;  /* 0x00000015ff007819 */ /* 0x000fc80000011600 */
[----:B------:R-:W-:-:S07]  /*4140*/  LOP3.LUT R0, R0, 0xff, RZ, 0xc0, !PT ;  /* 0x000000ff00007812 */ /* 0x000fce00078ec0ff */
.L_x_13146:
[----:B------:R-:W-:-:S04]  /*4150*/  SHF.R.U32.HI R3, RZ, 0x18, R3 ;  /* 0x00000018ff037819 */ /* 0x000fc80000011603 */
[----:B------:R-:W-:-:S04]  /*4160*/  LOP3.LUT R0, R0, 0x80, R3, 0xf8, !PT ;  /* 0x0000008000007812 */ /* 0x000fc800078ef803 */
[----:B------:R-:W-:-:S07]  /*4170*/  PRMT R4, R0, 0x7610, R4 ;  /* 0x0000761000047816 */ /* 0x000fce0000000004 */
.L_x_13144:
[----:B------:R-:W-:Y:S05]  /*4180*/  BSYNC.RECONVERGENT B0 ;  /* 0x0000000000007941 */ /* 0x000fea0003800200 */
.L_x_13143:
[----:B------:R0:W-:Y:S01]  /*4190*/  STG.E.U8 desc[UR36][R8.64], R4 ;  /* 0x0000000408007986 */ /* 0x0001e2000c101124 */
[----:B------:R-:W-:Y:S05]  /*41a0*/  BRA `(.L_x_13120) ;  /* 0x0000000000bc7947 */ /* 0x000fea0003800000 */
.L_x_13136:
[----:B------:R-:W-:-:S13]  /*41b0*/  ISETP.NE.AND P0, PT, R4, 0x1c, PT ;  /* 0x0000001c0400780c */ /* 0x000fda0003f05270 */
[----:B------:R-:W-:Y:S05]  /*41c0*/  @!P0 BRA `(.L_x_13147) ;  /* 0x0000000000ac8947 */ /* 0x000fea0003800000 */
[----:B------:R-:W-:-:S13]  /*41d0*/  ISETP.NE.AND P0, PT, R4, 0x1d, PT ;  /* 0x0000001d0400780c */ /* 0x000fda0003f05270 */
[----:B------:R-:W-:Y:S05]  /*41e0*/  @!P0 BRA `(.L_x_13148) ;  /* 0x0000000000908947 */ /* 0x000fea0003800000 */
[----:B------:R-:W-:-:S13]  /*41f0*/  ISETP.NE.AND P0, PT, R4, 0x2c, PT ;  /* 0x0000002c0400780c */ /* 0x000fda0003f05270 */
[----:B------:R-:W-:Y:S05]  /*4200*/  @!P0 BRA `(.L_x_13149) ;  /* 0x0000000000448947 */ /* 0x000fea0003800000 */
.L_x_13119:
        /* <DEDUP_REMOVED lines=16> */
.L_x_13150:
[----:B------:R-:W-:Y:S05]  /*4310*/  BRA `(.L_x_13120) ;  /* 0x0000000000607947 */ /* 0x000fea0003800000 */
.L_x_13149:
[----:B------:R-:W0:Y:S02]  /*4320*/  I2F.S16 R6, R3 ;  /* 0x0000000300067306 */ /* 0x000e240000101400 */
[----:B0-----:R-:W-:-:S04]  /*4330*/  SHF.R.U32.HI R4, RZ, 0x17, R6 ;  /* 0x00000017ff047819 */ /* 0x001fc80000011606 */
[----:B------:R-:W-:-:S04]  /*4340*/  LOP3.LUT R5, R4, 0xff, RZ, 0xc0, !PT ;  /* 0x000000ff04057812 */ /* 0x000fc800078ec0ff */
[----:B------:R-:W-:-:S13]  /*4350*/  ISETP.NE.AND P1, PT, R5, 0xff, PT ;  /* 0x000000ff0500780c */ /* 0x000fda0003f25270 */
[--C-:B------:R-:W-:Y:S02]  /*4360*/  @P1 SHF.R.U32.HI R0, RZ, 0x16, R6.reuse ;  /* 0x00000016ff001819 */ /* 0x100fe40000011606 */
[----:B------:R-:W-:Y:S01]  /*4370*/  @P1 LOP3.LUT P0, RZ, R5, 0x3fffff, R6, 0xf8, !PT ;  /* 0x003fffff05ff1812 */ /* 0x000fe2000780f806 */
[----:B------:R-:W-:Y:S01]  /*4380*/  @P1 VIADD R5, R4, 0x1 ;  /* 0x0000000104051836 */ /* 0x000fe20000000000 */
[----:B------:R-:W-:-:S04]  /*4390*/  @P1 LOP3.LUT R0, R0, 0x1, RZ, 0xc0, !PT ;  /* 0x0000000100001812 */ /* 0x000fc800078ec0ff */
[----:B------:R-:W-:Y:S01]  /*43a0*/  @P1 ISETP.EQ.U32.AND P2, PT, R0, 0x1, P0 ;  /* 0x000000010000180c */ /* 0x000fe20000742070 */
[----:B------:R-:W-:Y:S01]  /*43b0*/  IMAD.MOV.U32 R0, RZ, RZ, 0xff ;  /* 0x000000ffff007424 */ /* 0x000fe200078e00ff */
[----:B------:R-:W-:Y:S02]  /*43c0*/  PLOP3.LUT P0, PT, PT, PT, PT, 0x80, 0x8 ;  /* 0x000000000008781c */ /* 0x000fe40003f0f070 */
[----:B------:R-:W-:Y:S02]  /*43d0*/  @P1 PLOP3.LUT P0, PT, P2, PT, PT, 0x80, 0x8 ;  /* 0x000000000008181c */ /* 0x000fe4000170f070 */
[----:B------:R-:W-:-:S11]  /*43e0*/  PRMT R3, R0, 0x7610, R3 ;  /* 0x0000761000037816 */ /* 0x000fd60000000003 */
[----:B------:R-:W-:-:S04]  /*43f0*/  @!P0 IMAD.MOV R5, RZ, RZ, R4 ;  /* 0x000000ffff058224 */ /* 0x000fc800078e0204 */
[----:B------:R-:W-:-:S05]  /*4400*/  @P1 IMAD.MOV.U32 R3, RZ, RZ, R5 ;  /* 0x000000ffff031224 */ /* 0x000fca00078e0005 */
[----:B------:R0:W-:Y:S01]  /*4410*/  STG.E.U8 desc[UR36][R8.64], R3 ;  /* 0x0000000308007986 */ /* 0x0001e2000c101124 */
[----:B------:R-:W-:Y:S05]  /*4420*/  BRA `(.L_x_13120) ;  /* 0x00000000001c7947 */ /* 0x000fea0003800000 */
.L_x_13148:
[----:B------:R-:W-:-:S05]  /*4430*/  PRMT R3, R3, 0x9910, RZ ;  /* 0x0000991003037816 */ /* 0x000fca00000000ff */
[----:B------:R-:W-:-:S05]  /*4440*/  IMAD.MOV.U32 R4, RZ, RZ, R3 ;  /* 0x000000ffff047224 */ /* 0x000fca00078e0003 */
[----:B------:R-:W-:-:S05]  /*4450*/  SHF.R.S32.HI R5, RZ, 0x1f, R4 ;  /* 0x0000001fff057819 */ /* 0x000fca0000011404 */
[----:B------:R0:W-:Y:S01]  /*4460*/  STG.E.64 desc[UR36][R8.64], R4 ;  /* 0x0000000408007986 */ /* 0x0001e2000c101b24 */
[----:B------:R-:W-:Y:S05]  /*4470*/  BRA `(.L_x_13120) ;  /* 0x0000000000087947 */ /* 0x000fea0003800000 */
.L_x_13147:
[----:B------:R-:W-:-:S05]  /*4480*/  PRMT R3, R3, 0x9910, RZ ;  /* 0x0000991003037816 */ /* 0x000fca00000000ff */
[----:B------:R0:W-:Y:S02]  /*4490*/  STG.E desc[UR36][R8.64], R3 ;  /* 0x0000000308007986 */ /* 0x0001e4000c101924 */
.L_x_13120:
[----:B------:R-:W-:-:S07]  /*44a0*/  VIADD R17, R17, 0x80 ;  /* 0x0000008011117836 */ /* 0x000fce0000000000 */
.L_x_13044:
[----:B------:R-:W-:Y:S05]  /*44b0*/  BSYNC.RECONVERGENT B6 ;  /* 0x0000000000067941 */ /* 0x000fea0003800200 */
.L_x_13043:
        /* <DEDUP_REMOVED lines=358> */
.L_x_13153:
        /* <DEDUP_REMOVED lines=24> */
.L_x_13154:
        /* <DEDUP_REMOVED lines=16> */
.L_x_13158:
[----:B------:R0:W5:Y:S01]  /*5da0*/  LDG.E.U8 R25, desc[UR36][R4.64] ;  /* 0x0000002404197981 */ /* 0x000162000c1e1100 */
[----:B------:R-:W-:Y:S05]  /*5db0*/  BRA `(.L_x_13160) ;  /* 0x0000000c00507947 */ /* 0x000fea0003800000 */
.L_x_13157:
        /* <DEDUP_REMOVED lines=8> */
.L_x_13162:
[----:B------:R0:W5:Y:S01]  /*5e40*/  LDG.E.U16 R25, desc[UR36][R4.64] ;  /* 0x0000002404197981 */ /* 0x000162000c1e1500 */
[----:B------:R-:W-:Y:S05]  /*5e50*/  BRA `(.L_x_13160) ;  /* 0x0000000c00287947 */ /* 0x000fea0003800000 */
.L_x_13161:
[----:B------:R0:W5:Y:S01]  /*5e60*/  LDG.E.U16 R25, desc[UR36][R4.64] ;  /* 0x0000002404197981 */ /* 0x000162000c1e1500 */
[----:B------:R-:W-:Y:S05]  /*5e70*/  BRA `(.L_x_13160) ;  /* 0x0000000c00207947 */ /* 0x000fea0003800000 */
.L_x_13156:
        /* <DEDUP_REMOVED lines=9> */
.L_x_13164:
[----:B------:R-:W2:Y:S02]  /*5f10*/  LDG.E.U16 R0, desc[UR36][R4.64] ;  /* 0x0000002404007981 */ /* 0x000ea4000c1e1500 */
[----:B--2---:R-:W-:-:S06]  /*5f20*/  HADD2.F32 R0, -RZ, R0.H0_H0 ;  /* 0x20000000ff007230 */ /* 0x004fcc0000004100 */
[----:B------:R-:W0:Y:S02]  /*5f30*/  F2I.FTZ.TRUNC.NTZ R0, R0 ;  /* 0x0000000000007305 */ /* 0x000e24000021f100 */
[----:B0-----:R-:W-:Y:S01]  /*5f40*/  PRMT R25, R0, 0x7610, R25 ;  /* 0x0000761000197816 */ /* 0x001fe20000000019 */
[----:B------:R-:W-:Y:S06]  /*5f50*/  BRA `(.L_x_13160) ;  /* 0x0000000800e87947 */ /* 0x000fec0003800000 */
.L_x_13163:
        /* <DEDUP_REMOVED lines=9> */
.L_x_13166:
[----:B------:R-:W2:Y:S02]  /*5ff0*/  LDG.E.U16 R4, desc[UR36][R4.64] ;  /* 0x0000002404047981 */ /* 0x000ea4000c1e1500 */
[----:B--2---:R-:W-:-:S06]  /*6000*/  HADD2.F32 R0, -RZ, R4.H0_H0 ;  /* 0x20000004ff007230 */ /* 0x004fcc0000004100 */
[----:B------:R-:W0:Y:S02]  /*6010*/  F2I.FTZ.TRUNC.NTZ R0, R0 ;  /* 0x0000000000007305 */ /* 0x000e24000021f100 */
[----:B0-----:R-:W-:Y:S01]  /*6020*/  PRMT R25, R0, 0x7610, R25 ;  /* 0x0000761000197816 */ /* 0x001fe20000000019 */
[----:B------:R-:W-:Y:S06]  /*6030*/  BRA `(.L_x_13160) ;  /* 0x0000000800b07947 */ /* 0x000fec0003800000 */
.L_x_13165:
[----:B------:R-:W2:Y:S02]  /*6040*/  LDG.E.64 R4, desc[UR36][R4.64] ;  /* 0x0000002404047981 */ /* 0x000ea4000c1e1b00 */
[----:B--2---:R0:W1:Y:S01]  /*6050*/  F2I.F64.TRUNC R25, R4 ;  /* 0x0000000400197311 */ /* 0x004062000030d100 */
[----:B------:R-:W-:Y:S05]  /*6060*/  BRA `(.L_x_13160) ;  /* 0x0000000800a47947 */ /* 0x000fea0003800000 */
.L_x_13155:
        /* <DEDUP_REMOVED lines=12> */
.L_x_13169:
[----:B------:R-:W2:Y:S02]  /*6130*/  LDG.E.64 R4, desc[UR36][R4.64] ;  /* 0x0000002404047981 */ /* 0x000ea4000c1e1b00 */
[----:B--2---:R3:W4:Y:S01]  /*6140*/  F2I.F64.TRUNC R25, R4 ;  /* 0x0000000400197311 */ /* 0x004722000030d100 */
[----:B------:R-:W-:Y:S05]  /*6150*/  BRA `(.L_x_13160) ;  /* 0x0000000800687947 */ /* 0x000fea0003800000 */
.L_x_13168:
        /* <DEDUP_REMOVED lines=27> */
.L_x_13171:
        /* <DEDUP_REMOVED lines=15> */
.L_x_13170:
[----:B------:R-:W2:Y:S02]  /*6400*/  LDG.E.U16 R0, desc[UR36][R4.64] ;  /* 0x0000002404007981 */ /* 0x000ea4000c1e1500 */
[----:B--2---:R-:W-:-:S06]  /*6410*/  IMAD.U32 R0, R0, 0x10000, RZ ;  /* 0x0001000000007824 */ /* 0x004fcc00078e00ff */
[----:B------:R-:W0:Y:S02]  /*6420*/  F2I.FTZ.TRUNC.NTZ R0, R0 ;  /* 0x0000000000007305 */ /* 0x000e24000021f100 */
[----:B0-----:R-:W-:Y:S01]  /*6430*/  PRMT R25, R0, 0x7610, R25 ;  /* 0x0000761000197816 */ /* 0x001fe20000000019 */
[----:B------:R-:W-:Y:S06]  /*6440*/  BRA `(.L_x_13160) ;  /* 0x0000000400ac7947 */ /* 0x000fec0003800000 */
.L_x_13167:
        /* <DEDUP_REMOVED lines=10> */
.L_x_13174:
        /* <DEDUP_REMOVED lines=21> */
.L_x_13178:
[----:B------:R-:W-:Y:S05]  /*6640*/  BSYNC.RECONVERGENT B1 ;  /* 0x0000000000017941 */ /* 0x000fea0003800200 */
.L_x_13177:
[----:B------:R-:W-:Y:S01]  /*6650*/  IMAD.SHL.U32 R0, R0, 0x100000, RZ ;  /* 0x0010000000007824 */ /* 0x000fe200078e00ff */
[----:B------:R-:W-:-:S04]  /*6660*/  LEA R3, R3, 0x3b800000, 0x17 ;  /* 0x3b80000003037811 */ /* 0x000fc800078eb8ff */
[----:B------:R-:W-:-:S07]  /*6670*/  LOP3.LUT R0, R3, R0, R7, 0xfe, !PT ;  /* 0x0000000003007212 */ /* 0x000fce00078efe07 */
.L_x_13176:
[----:B------:R-:W-:Y:S05]  /*6680*/  BSYNC.RECONVERGENT B0 ;  /* 0x0000000000007941 */ /* 0x000fea0003800200 */
.L_x_13175:
[----:B------:R-:W0:Y:S02]  /*6690*/  F2I.FTZ.TRUNC.NTZ R0, R0 ;  /* 0x0000000000007305 */ /* 0x000e24000021f100 */
[----:B0-----:R-:W-:Y:S01]  /*66a0*/  PRMT R25, R0, 0x7610, R25 ;  /* 0x0000761000197816 */ /* 0x001fe20000000019 */
[----:B------:R-:W-:Y:S06]  /*66b0*/  BRA `(.L_x_13160) ;  /* 0x0000000400107947 */ /* 0x000fec0003800000 */
.L_x_13173:
        /* <DEDUP_REMOVED lines=21> */
.L_x_13182:
[----:B------:R-:W-:Y:S05]  /*6810*/  BSYNC.RECONVERGENT B1 ;  /* 0x0000000000017941 */ /* 0x000fea0003800200 */
.L_x_13181:
[----:B------:R-:W-:Y:S01]  /*6820*/  IMAD.SHL.U32 R0, R0, 0x200000, RZ ;  /* 0x0020000000007824 */ /* 0x000fe200078e00ff */
[----:B------:R-:W-:-:S04]  /*6830*/  LEA R3, R3, 0x37800000, 0x17 ;  /* 0x3780000003037811 */ /* 0x000fc800078eb8ff */
[----:B------:R-:W-:-:S07]  /*6840*/  LOP3.LUT R0, R3, R0, R7, 0xfe, !PT ;  /* 0x0000000003007212 */ /* 0x000fce00078efe07 */
.L_x_13180:
[----:B------:R-:W-:Y:S05]  /*6850*/  BSYNC.RECONVERGENT B0 ;  /* 0x0000000000007941 */ /* 0x000fea0003800200 */
.L_x_13179:
[----:B------:R-:W0:Y:S02]  /*6860*/  F2I.FTZ.TRUNC.NTZ R0, R0 ;  /* 0x0000000000007305 */ /* 0x000e24000021f100 */
[----:B0-----:R-:W-:Y:S01]  /*6870*/  PRMT R25, R0, 0x7610, R25 ;  /* 0x0000761000197816 */ /* 0x001fe20000000019 */
[----:B------:R-:W-:Y:S06]  /*6880*/  BRA `(.L_x_13160) ;  /* 0x00000000009c7947 */ /* 0x000fec0003800000 */
.L_x_13172:
        /* <DEDUP_REMOVED lines=14> */
.L_x_13186:
[----:B------:R-:W-:Y:S05]  /*6970*/  BSYNC.RECONVERGENT B0 ;  /* 0x0000000000007941 */ /* 0x000fea0003800200 */
.L_x_13185:
[----:B------:R-:W0:Y:S02]  /*6980*/  F2I.FTZ.TRUNC.NTZ R0, R0 ;  /* 0x0000000000007305 */ /* 0x000e24000021f100 */
[----:B0-----:R-:W-:Y:S01]  /*6990*/  PRMT R25, R0, 0x7610, R25 ;  /* 0x0000761000197816 */ /* 0x001fe20000000019 */
[----:B------:R-:W-:Y:S06]  /*69a0*/  BRA `(.L_x_13160) ;  /* 0x0000000000547947 */ /* 0x000fec0003800000 */
.L_x_13159:
        /* <DEDUP_REMOVED lines=16> */
.L_x_13187:
[----:B------:R-:W-:Y:S01]  /*6ab0*/  PRMT R25, RZ, 0x7610, R25 ;  /* 0x00007610ff197816 */ /* 0x000fe20000000019 */
[----:B------:R-:W-:Y:S06]  /*6ac0*/  BRA `(.L_x_13160) ;  /* 0x00000000000c7947 */ /* 0x000fec0003800000 */
.L_x_13184:
[----:B------:R1:W5:Y:S01]  /*6ad0*/  LDG.E.U16 R25, desc[UR36][R4.64] ;  /* 0x0000002404197981 */ /* 0x000362000c1e1500 */
[----:B------:R-:W-:Y:S05]  /*6ae0*/  BRA `(.L_x_13160) ;  /* 0x0000000000047947 */ /* 0x000fea0003800000 */
.L_x_13183:
[----:B------:R2:W5:Y:S02]  /*6af0*/  LDG.E.U16 R25, desc[UR36][R4.64] ;  /* 0x0000002404197981 */ /* 0x000564000c1e1500 */
.L_x_13160:
[----:B------:R-:W0:Y:S01]  /*6b00*/  LDCU.64 UR4, c[0x0][0x660] ;  /* 0x0000cc00ff0477ac */ /* 0x000e220008000a00 */
[----:B------:R-:W-:-:S04]  /*6b10*/  PRMT R0, R2, 0x7773, RZ ;  /* 0x0000777302007816 */ /* 0x000fc800000000ff */
[----:B------:R-:W-:Y:S02]  /*6b20*/  ISETP.GT.AND P1, PT, R0, 0x9, PT ;  /* 0x000000090000780c */ /* 0x000fe40003f24270 */
[----:B0123--:R-:W-:-:S05]  /*6b30*/  IADD3 R4, P0, PT, R24, UR4, RZ ;  /* 0x0000000418047c10 */ /* 0x00ffca000ff1e0ff */
        /* <DEDUP_REMOVED lines=12> */
.L_x_13191:
[----:B------:R3:W5:Y:S01]  /*6c00*/  LDG.E.U8 R0, desc[UR36][R4.64] ;  /* 0x0000002404007981 */ /* 0x000762000c1e1100 */
[----:B------:R-:W-:Y:S05]  /*6c10*/  BRA `(.L_x_13193) ;  /* 0x0000000c00507947 */ /* 0x000fea0003800000 */
.L_x_13190:
        /* <DEDUP_REMOVED lines=8> */
.L_x_13195:
[----:B------:R2:W5:Y:S01]  /*6ca0*/  LDG.E.U16 R0, desc[UR36][R4.64] ;  /* 0x0000002404007981 */ /* 0x000562000c1e1500 */
[----:B------:R-:W-:Y:S05]  /*6cb0*/  BRA `(.L_x_13193) ;  /* 0x0000000c00287947 */ /* 0x000fea0003800000 */
.L_x_13194:
[----:B------:R0:W5:Y:S01]  /*6cc0*/  LDG.E.U16 R0, desc[UR36][R4.64] ;  /* 0x0000002404007981 */ /* 0x000162000c1e1500 */
[----:B------:R-:W-:Y:S05]  /*6cd0*/  BRA `(.L_x_13193) ;  /* 0x0000000c00207947 */ /* 0x000fea0003800000 */
.L_x_13189:
        /* <DEDUP_REMOVED lines=9> */
.L_x_13197:
[----:B------:R-:W2:Y:S02]  /*6d70*/  LDG.E.U16 R3, desc[UR36][R4.64] ;  /* 0x0000002404037981 */ /* 0x000ea4000c1e1500 */
[----:B--2---:R-:W-:-:S06]  /*6d80*/  HADD2.F32 R3, -RZ, R3.H0_H0 ;  /* 0x20000003ff037230 */ /* 0x004fcc0000004100 */
[----:B------:R-:W0:Y:S02]  /*6d90*/  F2I.FTZ.TRUNC.NTZ R3, R3 ;  /* 0x0000000300037305 */ /* 0x000e24000021f100 */
[----:B0-----:R-:W-:Y:S01]  /*6da0*/  PRMT R0, R3, 0x7610, R0 ;  /* 0x0000761003007816 */ /* 0x001fe20000000000 */
[----:B------:R-:W-:Y:S06]  /*6db0*/  BRA `(.L_x_13193) ;  /* 0x0000000800e87947 */ /* 0x000fec0003800000 */
.L_x_13196:
        /* <DEDUP_REMOVED lines=9> */
.L_x_13199:
[----:B------:R-:W2:Y:S02]  /*6e50*/  LDG.E.U16 R4, desc[UR36][R4.64] ;  /* 0x0000002404047981 */ /* 0x000ea4000c1e1500 */
[----:B--2---:R-:W-:-:S06]  /*6e60*/  HADD2.F32 R3, -RZ, R4.H0_H0 ;  /* 0x20000004ff037230 */ /* 0x004fcc0000004100 */
[----:B------:R-:W0:Y:S02]  /*6e70*/  F2I.FTZ.TRUNC.NTZ R3, R3 ;  /* 0x0000000300037305 */ /* 0x000e24000021f100 */
[----:B0-----:R-:W-:Y:S01]  /*6e80*/  PRMT R0, R3, 0x7610, R0 ;  /* 0x0000761003007816 */ /* 0x001fe20000000000 */
[----:B------:R-:W-:Y:S06]  /*6e90*/  BRA `(.L_x_13193) ;  /* 0x0000000800b07947 */ /* 0x000fec0003800000 */
.L_x_13198:
[----:B------:R-:W2:Y:S02]  /*6ea0*/  LDG.E.64 R4, desc[UR36][R4.64] ;  /* 0x0000002404047981 */ /* 0x000ea4000c1e1b00 */
[----:B--2---:R0:W1:Y:S01]  /*6eb0*/  F2I.F64.TRUNC R0, R4 ;  /* 0x0000000400007311 */ /* 0x004062000030d100 */
[----:B------:R-:W-:Y:S05]  /*6ec0*/  BRA `(.L_x_13193) ;  /* 0x0000000800a47947 */ /* 0x000fea0003800000 */
.L_x_13188:
        /* <DEDUP_REMOVED lines=12> */
.L_x_13202:
[----:B------:R-:W2:Y:S02]  /*6f90*/  LDG.E.64 R4, desc[UR36][R4.64] ;  /* 0x0000002404047981 */ /* 0x000ea4000c1e1b00 */
[----:B--2---:R0:W1:Y:S01]  /*6fa0*/  F2I.F64.TRUNC R0, R4 ;  /* 0x0000000400007311 */ /* 0x004062000030d100 */
[----:B------:R-:W-:Y:S05]  /*6fb0*/  BRA `(.L_x_13193) ;  /* 0x0000000800687947 */ /* 0x000fea0003800000 */
.L_x_13201:
        /* <DEDUP_REMOVED lines=27> */
.L_x_13204:
        /* <DEDUP_REMOVED lines=15> */
.L_x_13203:
[----:B------:R-:W2:Y:S02]  /*7260*/  LDG.E.U16 R3, desc[UR36][R4.64] ;  /* 0x0000002404037981 */ /* 0x000ea4000c1e1500 */
[----:B--2---:R-:W-:-:S06]  /*7270*/  IMAD.U32 R3, R3, 0x10000, RZ ;  /* 0x0001000003037824 */ /* 0x004fcc00078e00ff */
[----:B------:R-:W0:Y:S02]  /*7280*/  F2I.FTZ.TRUNC.NTZ R3, R3 ;  /* 0x0000000300037305 */ /* 0x000e24000021f100 */
[----:B0-----:R-:W-:Y:S01]  /*7290*/  PRMT R0, R3, 0x7610, R0 ;  /* 0x0000761003007816 */ /* 0x001fe20000000000 */
[----:B------:R-:W-:Y:S06]  /*72a0*/  BRA `(.L_x_13193) ;  /* 0x0000000400ac7947 */ /* 0x000fec0003800000 */
.L_x_13200:
        /* <DEDUP_REMOVED lines=10> */
.L_x_13207:
        /* <DEDUP_REMOVED lines=21> */
.L_x_13211:
[----:B------:R-:W-:Y:S05]  /*74a0*/  BSYNC.RECONVERGENT B1 ;  /* 0x0000000000017941 */ /* 0x000fea0003800200 */
.L_x_13210:
[----:B------:R-:W-:Y:S01]  /*74b0*/  IMAD.SHL.U32 R0, R0, 0x100000, RZ ;  /* 0x0010000000007824 */ /* 0x000fe200078e00ff */
[----:B------:R-:W-:-:S04]  /*74c0*/  LEA R3, R3, 0x3b800000, 0x17 ;  /* 0x3b80000003037811 */ /* 0x000fc800078eb8ff */
[----:B------:R-:W-:-:S07]  /*74d0*/  LOP3.LUT R3, R3, R0, R7, 0xfe, !PT ;  /* 0x0000000003037212 */ /* 0x000fce00078efe07 */
.L_x_13209:
[----:B------:R-:W-:Y:S05]  /*74e0*/  BSYNC.RECONVERGENT B0 ;  /* 0x0000000000007941 */ /* 0x000fea0003800200 */
.L_x_13208:
[----:B------:R-:W0:Y:S02]  /*74f0*/  F2I.FTZ.TRUNC.NTZ R3, R3 ;  /* 0x0000000300037305 */ /* 0x000e24000021f100 */
[----:B0-----:R-:W-:Y:S01]  /*7500*/  PRMT R0, R3, 0x7610, R0 ;  /* 0x0000761003007816 */ /* 0x001fe20000000000 */
[----:B------:R-:W-:Y:S06]  /*7510*/  BRA `(.L_x_13193) ;  /* 0x0000000400107947 */ /* 0x000fec0003800000 */
.L_x_13206:
        /* <DEDUP_REMOVED lines=21> */
.L_x_13215:
[----:B------:R-:W-:Y:S05]  /*7670*/  BSYNC.RECONVERGENT B1 ;  /* 0x0000000000017941 */ /* 0x000fea0003800200 */
.L_x_13214:
[----:B------:R-:W-:Y:S01]  /*7680*/  IMAD.SHL.U32 R0, R0, 0x200000, RZ ;  /* 0x0020000000007824 */ /* 0x000fe200078e00ff */
[----:B------:R-:W-:-:S04]  /*7690*/  LEA R3, R3, 0x37800000, 0x17 ;  /* 0x3780000003037811 */ /* 0x000fc800078eb8ff */
[----:B------:R-:W-:-:S07]  /*76a0*/  LOP3.LUT R3, R3, R0, R7, 0xfe, !PT ;  /* 0x0000000003037212 */ /* 0x000fce00078efe07 */
.L_x_13213:
[----:B------:R-:W-:Y:S05]  /*76b0*/  BSYNC.RECONVERGENT B0 ;  /* 0x0000000000007941 */ /* 0x000fea0003800200 */
.L_x_13212:
[----:B------:R-:W0:Y:S02]  /*76c0*/  F2I.FTZ.TRUNC.NTZ R3, R3 ;  /* 0x0000000300037305 */ /* 0x000e24000021f100 */
[----:B0-----:R-:W-:Y:S01]  /*76d0*/  PRMT R0, R3, 0x7610, R0 ;  /* 0x0000761003007816 */ /* 0x001fe20000000000 */
[----:B------:R-:W-:Y:S06]  /*76e0*/  BRA `(.L_x_13193) ;  /* 0x00000000009c7947 */ /* 0x000fec0003800000 */
.L_x_13205:
        /* <DEDUP_REMOVED lines=14> */
.L_x_13219:
[----:B------:R-:W-:Y:S05]  /*77d0*/  BSYNC.RECONVERGENT B0 ;  /* 0x0000000000007941 */ /* 0x000fea0003800200 */
.L_x_13218:
[----:B------:R-:W0:Y:S02]  /*77e0*/  F2I.FTZ.TRUNC.NTZ R3, R3 ;  /* 0x0000000300037305 */ /* 0x000e24000021f100 */
[----:B0-----:R-:W-:Y:S01]  /*77f0*/  PRMT R0, R3, 0x7610, R0 ;  /* 0x0000761003007816 */ /* 0x001fe20000000000 */
[----:B------:R-:W-:Y:S06]  /*7800*/  BRA `(.L_x_13193) ;  /* 0x0000000000547947 */ /* 0x000fec0003800000 */
.L_x_13192:
        /* <DEDUP_REMOVED lines=16> */
.L_x_13220:
[----:B------:R-:W-:Y:S01]  /*7910*/  PRMT R0, RZ, 0x7610, R0 ;  /* 0x00007610ff007816 */ /* 0x000fe20000000000 */
[----:B------:R-:W-:Y:S06]  /*7920*/  BRA `(.L_x_13193) ;  /* 0x00000000000c7947 */ /* 0x000fec0003800000 */
.L_x_13217:
[----:B------:R0:W5:Y:S01]  /*7930*/  LDG.E.U16 R0, desc[UR36][R4.64] ;  /* 0x0000002404007981 */ /* 0x000162000c1e1500 */
[----:B------:R-:W-:Y:S05]  /*7940*/  BRA `(.L_x_13193) ;  /* 0x0000000000047947 */ /* 0x000fea0003800000 */
.L_x_13216:
[----:B------:R0:W5:Y:S02]  /*7950*/  LDG.E.U16 R0, desc[UR36][R4.64] ;  /* 0x0000002404007981 */ /* 0x000164000c1e1500 */
.L_x_13193:
[----:B----45:R-:W-:Y:S01]  /*7960*/  PRMT R25, R25, 0x9910, RZ ;  /* 0x0000991019197816 */ /* 0x030fe200000000ff */
[----:B------:R-:W4:Y:S01]  /*7970*/  LDCU.U16 UR4, c[0x0][0x668] ;  /* 0x0000cd00ff0477ac */ /* 0x000f220008000400 */
[----:B-1----:R-:W-:Y:S01]  /*7980*/  PRMT R3, R0, 0x9910, RZ ;  /* 0x0000991000037816 */ /* 0x002fe200000000ff */
[----:B------:R-:W1:Y:S02]  /*7990*/  LDCU.64 UR6, c[0x0][0x648] ;  /* 0x0000c900ff0677ac */ /* 0x000e640008000a00 */
[----:B------:R-:W-:-:S04]  /*79a0*/  IMAD.MOV.U32 R0, RZ, RZ, R25 ;  /* 0x000000ffff007224 */ /* 0x000fc800078e0019 */
[----:B------:R-:W-:Y:S01]  /*79b0*/  IMAD R0, R0, R3, RZ ;  /* 0x0000000300007224 */ /* 0x000fe200078e02ff */
[----:B------:R-:W-:-:S04]  /*79c0*/  LOP3.LUT R3, R2, 0xff, RZ, 0xc0, !PT ;  /* 0x000000ff02037812 */ /* 0x000fc800078ec0ff */
[----:B------:R-:W-:Y:S02]  /*79d0*/  ISETP.GT.AND P1, PT, R3, 0x9, PT ;  /* 0x000000090300780c */ /* 0x000fe40003f24270 */
[----:B------:R-:W-:Y:S01]  /*79e0*/  PRMT R0, R0, 0x9910, RZ ;  /* 0x0000991000007816 */ /* 0x000fe200000000ff */
[----:B----4-:R-:W-:Y:S01]  /*79f0*/  UPRMT UR4, UR4, 0x9910, URZ ;  /* 0x0000991004047896 */ /* 0x010fe200080000ff */
[----:B-1----:R-:W-:-:S05]  /*7a00*/  IADD3 R8, P0, PT, R23, UR6, RZ ;  /* 0x0000000617087c10 */ /* 0x002fca000ff1e0ff */
[----:B0-23--:R-:W-:Y:S02]  /*7a10*/  IMAD R5, R0, UR4, RZ ;  /* 0x0000000400057c24 */ /* 0x00dfe4000f8e02ff */
[----:B------:R-:W-:Y:S02]  /*7a20*/  IMAD.X R9, RZ, RZ, UR7, P0 ;  /* 0x00000007ff097e24 */ /* 0x000fe400080e06ff */
        /* <DEDUP_REMOVED lines=11> */
.L_x_13224:
[----:B------:R0:W-:Y:S01]  /*7ae0*/  STG.E.U8 desc[UR36][R8.64], R5 ;  /* 0x0000000508007986 */ /* 0x0001e2000c101124 */
[----:B------:R-:W-:Y:S05]  /*7af0*/  BRA `(.L_x_13226) ;  /* 0x0000000c00547947 */ /* 0x000fea0003800000 */
.L_x_13223:
        /* <DEDUP_REMOVED lines=11> */
.L_x_13228:
[----:B------:R-:W-:-:S05]  /*7bb0*/  PRMT R3, R5, 0x9910, RZ ;  /* 0x0000991005037816 */ /* 0x000fca00000000ff */
[----:B------:R0:W-:Y:S01]  /*7bc0*/  STG.E desc[UR36][R8.64], R3 ;  /* 0x0000000308007986 */ /* 0x0001e2000c101924 */
[----:B------:R-:W-:Y:S05]  /*7bd0*/  BRA `(.L_x_13226) ;  /* 0x0000000c001c7947 */ /* 0x000fea0003800000 */
.L_x_13227:
[----:B------:R0:W-:Y:S01]  /*7be0*/  STG.E.U16 desc[UR36][R8.64], R5 ;  /* 0x0000000508007986 */ /* 0x0001e2000c101524 */
[----:B------:R-:W-:Y:S05]  /*7bf0*/  BRA `(.L_x_13226) ;  /* 0x0000000c00147947 */ /* 0x000fea0003800000 */
.L_x_13222:
        /* <DEDUP_REMOVED lines=9> */
.L_x_13230:
[----:B------:R-:W0:Y:S02]  /*7c90*/  I2F.S16 R0, R5 ;  /* 0x0000000500007306 */ /* 0x000e240000101400 */
[----:B0-----:R-:W-:-:S05]  /*7ca0*/  F2FP.F16.F32.PACK_AB R0, RZ, R0 ;  /* 0x00000000ff00723e */ /* 0x001fca00000000ff */
[----:B------:R0:W-:Y:S01]  /*7cb0*/  STG.E.U16 desc[UR36][R8.64], R0 ;  /* 0x0000000008007986 */ /* 0x0001e2000c101524 */
[----:B------:R-:W-:Y:S05]  /*7cc0*/  BRA `(.L_x_13226) ;  /* 0x0000000800e07947 */ /* 0x000fea0003800000 */
.L_x_13229:
        /* <DEDUP_REMOVED lines=10> */
.L_x_13232:
[----:B------:R-:W0:Y:S02]  /*7d70*/  I2F.S16 R5, R5 ;  /* 0x0000000500057306 */ /* 0x000e240000101400 */
[----:B0-----:R-:W-:-:S04]  /*7d80*/  F2FP.F16.F32.PACK_AB R3, RZ, R5 ;  /* 0x00000005ff03723e */ /* 0x001fc800000000ff */
[----:B------:R-:W-:-:S05]  /*7d90*/  PRMT R3, R3, 0x5410, RZ ;  /* 0x0000541003037816 */ /* 0x000fca00000000ff */
[----:B------:R0:W-:Y:S01]  /*7da0*/  STG.E desc[UR36][R8.64], R3 ;  /* 0x0000000308007986 */ /* 0x0001e2000c101924 */
[----:B------:R-:W-:Y:S05]  /*7db0*/  BRA `(.L_x_13226) ;  /* 0x0000000800a47947 */ /* 0x000fea0003800000 */
.L_x_13231:
[----:B------:R-:W0:Y:S02]  /*7dc0*/  I2F.F64.S16 R4, R5 ;  /* 0x0000000500047312 */ /* 0x000e240000101c00 */
[----:B0-----:R0:W-:Y:S01]  /*7dd0*/  STG.E.64 desc[UR36][R8.64], R4 ;  /* 0x0000000408007986 */ /* 0x0011e2000c101b24 */
[----:B------:R-:W-:Y:S05]  /*7de0*/  BRA `(.L_x_13226) ;  /* 0x0000000800987947 */ /* 0x000fea0003800000 */
.L_x_13221:
        /* <DEDUP_REMOVED lines=12> */
.L_x_13236:
        /* <DEDUP_REMOVED lines=17> */
.L_x_13239:
[----:B------:R-:W-:-:S04]  /*7fc0*/  SHF.R.U32.HI R3, RZ, 0x18, R5 ;  /* 0x00000018ff037819 */ /* 0x000fc80000011605 */
[----:B------:R-:W-:-:S04]  /*7fd0*/  LOP3.LUT R0, R0, 0x80, R3, 0xf8, !PT ;  /* 0x0000008000007812 */ /* 0x000fc800078ef803 */
[----:B------:R-:W-:-:S07]  /*7fe0*/  PRMT R4, R0, 0x7610, R4 ;  /* 0x0000761000047816 */ /* 0x000fce0000000004 */
.L_x_13238:
[----:B------:R-:W-:Y:S05]  /*7ff0*/  BSYNC.RECONVERGENT B0 ;  /* 0x0000000000007941 */ /* 0x000fea0003800200 */
.L_x_13237:
[----:B------:R0:W-:Y:S01]  /*8000*/  STG.E.U8 desc[UR36][R8.64], R4 ;  /* 0x0000000408007986 */ /* 0x0001e2000c101124 */
[----:B------:R-:W-:Y:S05]  /*8010*/  BRA `(.L_x_13226) ;  /* 0x00000008000c7947 */ /* 0x000fea0003800000 */
.L_x_13235:
        /* <DEDUP_REMOVED lines=17> */
.L_x_13242:
[----:B------:R-:W-:-:S04]  /*8130*/  SHF.R.U32.HI R3, RZ, 0x18, R5 ;  /* 0x00000018ff037819 */ /* 0x000fc80000011605 */
[----:B------:R-:W-:-:S04]  /*8140*/  LOP3.LUT R0, R0, 0x80, R3, 0xf8, !PT ;  /* 0x0000008000007812 */ /* 0x000fc800078ef803 */
[----:B------:R-:W-:-:S07]  /*8150*/  PRMT R4, R0, 0x7610, R4 ;  /* 0x0000761000047816 */ /* 0x000fce0000000004 */
.L_x_13241:
[----:B------:R-:W-:Y:S05]  /*8160*/  BSYNC.RECONVERGENT B0 ;  /* 0x0000000000007941 */ /* 0x000fea0003800200 */
.L_x_13240:
[----:B------:R0:W-:Y:S01]  /*8170*/  STG.E.U8 desc[UR36][R8.64], R4 ;  /* 0x0000000408007986 */ /* 0x0001e2000c101124 */
[----:B------:R-:W-:Y:S05]  /*8180*/  BRA `(.L_x_13226) ;  /* 0x0000000400b07947 */ /* 0x000fea0003800000 */
.L_x_13234:
        /* <DEDUP_REMOVED lines=22> */
.L_x_13244:
[----:B------:R-:W-:-:S05]  /*82f0*/  PRMT R5, R5, 0x9910, RZ ;  /* 0x0000991005057816 */ /* 0x000fca00000000ff */
[----:B------:R-:W-:-:S05]  /*8300*/  IMAD.MOV.U32 R4, RZ, RZ, R5 ;  /* 0x000000ffff047224 */ /* 0x000fca00078e0005 */
[----:B------:R-:W-:-:S05]  /*8310*/  SHF.R.S32.HI R5, RZ, 0x1f, R4 ;  /* 0x0000001fff057819 */ /* 0x000fca0000011404 */
[----:B------:R0:W-:Y:S01]  /*8320*/  STG.E.64 desc[UR36][R8.64], R4 ;  /* 0x0000000408007986 */ /* 0x0001e2000c101b24 */
[----:B------:R-:W-:Y:S05]  /*8330*/  BRA `(.L_x_13226) ;  /* 0x0000000400447947 */ /* 0x000fea0003800000 */
.L_x_13243:
[----:B------:R-:W-:-:S05]  /*8340*/  PRMT R3, R5, 0x9910, RZ ;  /* 0x0000991005037816 */ /* 0x000fca00000000ff */
[----:B------:R0:W-:Y:S01]  /*8350*/  STG.E desc[UR36][R8.64], R3 ;  /* 0x0000000308007986 */ /* 0x0001e2000c101924 */
[----:B------:R-:W-:Y:S05]  /*8360*/  BRA `(.L_x_13226) ;  /* 0x0000000400387947 */ /* 0x000fea0003800000 */
.L_x_13233:
        /* <DEDUP_REMOVED lines=11> */
.L_x_13246:
[----:B------:R-:W0:Y:S01]  /*8420*/  I2F.F64.S16 R4, R5 ;  /* 0x0000000500047312 */ /* 0x000e220000101c00 */
[----:B------:R-:W-:-:S05]  /*8430*/  CS2R R6, SRZ ;  /* 0x0000000000067805 */ /* 0x000fca000001ff00 */
[----:B0-----:R0:W-:Y:S01]  /*8440*/  STG.E.128 desc[UR36][R8.64], R4 ;  /* 0x0000000408007986 */ /* 0x0011e2000c101d24 */
[----:B------:R-:W-:Y:S05]  /*8450*/  BRA `(.L_x_13226) ;  /* 0x0000000000fc7947 */ /* 0x000fea0003800000 */
.L_x_13245:
[----:B------:R-:W-:-:S13]  /*8460*/  ISETP.NE.AND P0, PT, R3, 0xf, PT ;  /* 0x0000000f0300780c */ /* 0x000fda0003f05270 */
[----:B------:R-:W-:Y:S05]  /*8470*/  @!P0 BRA `(.L_x_13247) ;  /* 0x0000000000e88947 */ /* 0x000fea0003800000 */
[----:B------:R-:W-:-:S13]  /*8480*/  ISETP.NE.AND P0, PT, R3, 0x17, PT ;  /* 0x000000170300780c */ /* 0x000fda0003f05270 */
[----:B------:R-:W-:Y:S05]  /*8490*/  @!P0 BRA `(.L_x_13248) ;  /* 0x0000000000908947 */ /* 0x000fea0003800000 */
[----:B------:R-:W-:-:S13]  /*84a0*/  ISETP.NE.AND P0, PT, R3, 0x18, PT ;  /* 0x000000180300780c */ /* 0x000fda0003f05270 */
[----:B------:R-:W-:Y:S05]  /*84b0*/  @!P0 BRA `(.L_x_13249) ;  /* 0x0000000000448947 */ /* 0x000fea0003800000 */
.L_x_13225:
        /* <DEDUP_REMOVED lines=16> */
.L_x_13250:
[----:B------:R-:W-:Y:S05]  /*85c0*/  BRA `(.L_x_13226) ;  /* 0x0000000000a07947 */ /* 0x000fea0003800000 */
.L_x_13249:
        /* <DEDUP_REMOVED lines=13> */
.L_x_13252:
[----:B------:R-:W-:Y:S05]  /*86a0*/  BSYNC.RECONVERGENT B0 ;  /* 0x0000000000007941 */ /* 0x000fea0003800200 */
.L_x_13251:
[----:B------:R-:W-:-:S05]  /*86b0*/  LOP3.LUT R3, R0, 0x80, R3, 0xf8, !PT ;  /* 0x0000008000037812 */ /* 0x000fca00078ef803 */
[----:B------:R3:W-:Y:S01]  /*86c0*/  STG.E.U8 desc[UR36][R8.64], R3 ;  /* 0x0000000308007986 */ /* 0x0007e2000c101124 */
[----:B------:R-:W-:Y:S05]  /*86d0*/  BRA `(.L_x_13226) ;  /* 0x00000000005c7947 */ /* 0x000fea0003800000 */
.L_x_13248:
        /* <DEDUP_REMOVED lines=12> */
.L_x_13254:
[----:B------:R-:W-:Y:S01]  /*87a0*/  IMAD.MOV.U32 R0, RZ, RZ, 0x7f ;  /* 0x0000007fff007424 */ /* 0x000fe200078e00ff */
[----:B------:R-:W-:-:S04]  /*87b0*/  ISETP.GT.U32.AND P0, PT, R3, 0x7f800000, PT ;  /* 0x7f8000000300780c */ /* 0x000fc80003f04070 */
[----:B------:R-:W-:-:S09]  /*87c0*/  SEL R0, R0, 0x7c, P0 ;  /* 0x0000007c00007807 */ /* 0x000fd20000000000 */
.L_x_13255:
[----:B------:R-:W-:Y:S05]  /*87d0*/  BSYNC.RECONVERGENT B0 ;  /* 0x0000000000007941 */ /* 0x000fea0003800200 */
.L_x_13253:
[----:B------:R-:W-:-:S04]  /*87e0*/  SHF.R.U32.HI R3, RZ, 0x18, R5 ;  /* 0x00000018ff037819 */ /* 0x000fc80000011605 */
[----:B------:R-:W-:-:S05]  /*87f0*/  LOP3.LUT R3, R0, 0x80, R3, 0xf8, !PT ;  /* 0x0000008000037812 */ /* 0x000fca00078ef803 */
[----:B------:R2:W-:Y:S01]  /*8800*/  STG.E.U8 desc[UR36][R8.64], R3 ;  /* 0x0000000308007986 */ /* 0x0005e2000c101124 */
[----:B------:R-:W-:Y:S05]  /*8810*/  BRA `(.L_x_13226) ;  /* 0x00000000000c7947 */ /* 0x000fea0003800000 */
.L_x_13247:
[----:B------:R-:W0:Y:S02]  /*8820*/  I2F.S16 R0, R5 ;  /* 0x0000000500007306 */ /* 0x000e240000101400 */
[----:B0-----:R-:W-:-:S05]  /*8830*/  F2FP.BF16.F32.PACK_AB R0, RZ, R0 ;  /* 0x00000000ff00723e */ /* 0x001fca00000010ff */
[----:B------:R4:W-:Y:S02]  /*8840*/  STG.E.U16 desc[UR36][R8.64], R0 ;  /* 0x0000000008007986 */ /* 0x0009e4000c101524 */
.L_x_13226:
[----:B------:R-:W-:-:S07]  /*8850*/  VIADD R17, R17, 0x80 ;  /* 0x0000008011117836 */ /* 0x000fce0000000000 */
.L_x_13152:
[----:B------:R-:W-:Y:S05]  /*8860*/  BSYNC.RECONVERGENT B6 ;  /* 0x0000000000067941 */ /* 0x000fea0003800200 */
.L_x_13151:
        /* <DEDUP_REMOVED lines=358> */
.L_x_13258:
        /* <DEDUP_REMOVED lines=24> */
.L_x_13259:
        /* <DEDUP_REMOVED lines=16> */
.L_x_13263:
[----:B------:R0:W5:Y:S01]  /*a150*/  LDG.E.U8 R25, desc[UR36][R4.64] ;  /* 0x0000002404197981 */ /* 0x000162000c1e1100 */
[----:B------:R-:W-:Y:S05]  /*a160*/  BRA `(.L_x_13265) ;  /* 0x0000000c00507947 */ /* 0x000fea0003800000 */
.L_x_13262:
        /* <DEDUP_REMOVED lines=8> */
.L_x_13267:
[----:B------:R0:W5:Y:S01]  /*a1f0*/  LDG.E.U16 R25, desc[UR36][R4.64] ;  /* 0x0000002404197981 */ /* 0x000162000c1e1500 */
[----:B------:R-:W-:Y:S05]  /*a200*/  BRA `(.L_x_13265) ;  /* 0x0000000c00287947 */ /* 0x000fea0003800000 */
.L_x_13266:
[----:B------:R0:W5:Y:S01]  /*a210*/  LDG.E.U16 R25, desc[UR36][R4.64] ;  /* 0x0000002404197981 */ /* 0x000162000c1e1500 */
[----:B------:R-:W-:Y:S05]  /*a220*/  BRA `(.L_x_13265) ;  /* 0x0000000c00207947 */ /* 0x000fea0003800000 */
.L_x_13261:
        /* <DEDUP_REMOVED lines=9> */
.L_x_13269:
[----:B------:R-:W2:Y:S02]  /*a2c0*/  LDG.E.U16 R0, desc[UR36][R4.64] ;  /* 0x0000002404007981 */ /* 0x000ea4000c1e1500 */
[----:B--2---:R-:W-:-:S06]  /*a2d0*/  HADD2.F32 R0, -RZ, R0.H0_H0 ;  /* 0x20000000ff007230 */ /* 0x004fcc0000004100 */
[----:B------:R-:W0:Y:S02]  /*a2e0*/  F2I.FTZ.TRUNC.NTZ R0, R0 ;  /* 0x0000000000007305 */ /* 0x000e24000021f100 */
[----:B0-----:R-:W-:Y:S01]  /*a2f0*/  PRMT R25, R0, 0x7610, R25 ;  /* 0x0000761000197816 */ /* 0x001fe20000000019 */
[----:B------:R-:W-:Y:S06]  /*a300*/  BRA `(.L_x_13265) ;  /* 0x0000000800e87947 */ /* 0x000fec0003800000 */
.L_x_13268:
        /* <DEDUP_REMOVED lines=9> */
.L_x_13271:
[----:B------:R-:W2:Y:S02]  /*a3a0*/  LDG.E.U16 R4, desc[UR36][R4.64] ;  /* 0x0000002404047981 */ /* 0x000ea4000c1e1500 */
[----:B--2---:R-:W-:-:S06]  /*a3b0*/  HADD2.F32 R0, -RZ, R4.H0_H0 ;  /* 0x20000004ff007230 */ /* 0x004fcc0000004100 */
[----:B------:R-:W0:Y:S02]  /*a3c0*/  F2I.FTZ.TRUNC.NTZ R0, R0 ;  /* 0x0000000000007305 */ /* 0x000e24000021f100 */
[----:B0-----:R-:W-:Y:S01]  /*a3d0*/  PRMT R25, R0, 0x7610, R25 ;  /* 0x0000761000197816 */ /* 0x001fe20000000019 */
[----:B------:R-:W-:Y:S06]  /*a3e0*/  BRA `(.L_x_13265) ;  /* 0x0000000800b07947 */ /* 0x000fec0003800000 */
.L_x_13270:
[----:B------:R-:W2:Y:S02]  /*a3f0*/  LDG.E.64 R4, desc[UR36][R4.64] ;  /* 0x0000002404047981 */ /* 0x000ea4000c1e1b00 */
[----:B--2---:R0:W1:Y:S01]  /*a400*/  F2I.F64.TRUNC R25, R4 ;  /* 0x0000000400197311 */ /* 0x004062000030d100 */
[----:B------:R-:W-:Y:S05]  /*a410*/  BRA `(.L_x_13265) ;  /* 0x0000000800a47947 */ /* 0x000fea0003800000 */
.L_x_13260:
        /* <DEDUP_REMOVED lines=12> */
.L_x_13274:
[----:B------:R-:W2:Y:S02]  /*a4e0*/  LDG.E.64 R4, desc[UR36][R4.64] ;  /* 0x0000002404047981 */ /* 0x000ea4000c1e1b00 */
[----:B--2---:R3:W4:Y:S01]  /*a4f0*/  F2I.F64.TRUNC R25, R4 ;  /* 0x0000000400197311 */ /* 0x004722000030d100 */
[----:B------:R-:W-:Y:S05]  /*a500*/  BRA `(.L_x_13265) ;  /* 0x0000000800687947 */ /* 0x000fea0003800000 */
.L_x_13273:
        /* <DEDUP_REMOVED lines=27> */
.L_x_13276:
        /* <DEDUP_REMOVED lines=15> */
.L_x_13275:
[----:B------:R-:W2:Y:S02]  /*a7b0*/  LDG.E.U16 R0, desc[UR36][R4.64] ;  /* 0x0000002404007981 */ /* 0x000ea4000c1e1500 */
[----:B--2---:R-:W-:-:S06]  /*a7c0*/  IMAD.U32 R0, R0, 0x10000, RZ ;  /* 0x0001000000007824 */ /* 0x004fcc00078e00ff */
[----:B------:R-:W0:Y:S02]  /*a7d0*/  F2I.FTZ.TRUNC.NTZ R0, R0 ;  /* 0x0000000000007305 */ /* 0x000e24000021f100 */
[----:B0-----:R-:W-:Y:S01]  /*a7e0*/  PRMT R25, R0, 0x7610, R25 ;  /* 0x0000761000197816 */ /* 0x001fe20000000019 */
[----:B------:R-:W-:Y:S06]  /*a7f0*/  BRA `(.L_x_13265) ;  /* 0x0000000400ac7947 */ /* 0x000fec0003800000 */
.L_x_13272:
        /* <DEDUP_REMOVED lines=10> */
.L_x_13279:
        /* <DEDUP_REMOVED lines=21> */
.L_x_13283:
[----:B------:R-:W-:Y:S05]  /*a9f0*/  BSYNC.RECONVERGENT B1 ;  /* 0x0000000000017941 */ /* 0x000fea0003800200 */
.L_x_13282:
[----:B------:R-:W-:Y:S01]  /*aa00*/  IMAD.SHL.U32 R0, R0, 0x100000, RZ ;  /* 0x0010000000007824 */ /* 0x000fe200078e00ff */
[----:B------:R-:W-:-:S04]  /*aa10*/  LEA R3, R3, 0x3b800000, 0x17 ;  /* 0x3b80000003037811 */ /* 0x000fc800078eb8ff */
[----:B------:R-:W-:-:S07]  /*aa20*/  LOP3.LUT R0, R3, R0, R7, 0xfe, !PT ;  /* 0x0000000003007212 */ /* 0x000fce00078efe07 */
.L_x_13281:
[----:B------:R-:W-:Y:S05]  /*aa30*/  BSYNC.RECONVERGENT B0 ;  /* 0x0000000000007941 */ /* 0x000fea0003800200 */
.L_x_13280:
[----:B------:R-:W0:Y:S02]  /*aa40*/  F2I.FTZ.TRUNC.NTZ R0, R0 ;  /* 0x0000000000007305 */ /* 0x000e24000021f100 */
[----:B0-----:R-:W-:Y:S01]  /*aa50*/  PRMT R25, R0, 0x7610, R25 ;  /* 0x0000761000197816 */ /* 0x001fe20000000019 */
[----:B------:R-:W-:Y:S06]  /*aa60*/  BRA `(.L_x_13265) ;  /* 0x0000000400107947 */ /* 0x000fec0003800000 */
.L_x_13278:
        /* <DEDUP_REMOVED lines=21> */
.L_x_13287:
[----:B------:R-:W-:Y:S05]  /*abc0*/  BSYNC.RECONVERGENT B1 ;  /* 0x0000000000017941 */ /* 0x000fea0003800200 */
.L_x_13286:
[----:B------:R-:W-:Y:S01]  /*abd0*/  IMAD.SHL.U32 R0, R0, 0x200000, RZ ;  /* 0x0020000000007824 */ /* 0x000fe200078e00ff */
[----:B------:R-:W-:-:S04]  /*abe0*/  LEA R3, R3, 0x37800000, 0x17 ;  /* 0x3780000003037811 */ /* 0x000fc800078eb8ff */
[----:B------:R-:W-:-:S07]  /*abf0*/  LOP3.LUT R0, R3, R0, R7, 0xfe, !PT ;  /* 0x0000000003007212 */ /* 0x000fce00078efe07 */
.L_x_13285:
[----:B------:R-:W-:Y:S05]  /*ac00*/  BSYNC.RECONVERGENT B0 ;  /* 0x0000000000007941 */ /* 0x000fea0003800200 */
.L_x_13284:
[----:B------:R-:W0:Y:S02]  /*ac10*/  F2I.FTZ.TRUNC.NTZ R0, R0 ;  /* 0x0000000000007305 */ /* 0x000e24000021f100 */
[----:B0-----:R-:W-:Y:S01]  /*ac20*/  PRMT R25, R0, 0x7610, R25 ;  /* 0x0000761000197816 */ /* 0x001fe20000000019 */
[----:B------:R-:W-:Y:S06]  /*ac30*/  BRA `(.L_x_13265) ;  /* 0x00000000009c7947 */ /* 0x000fec0003800000 */
.L_x_13277:
        /* <DEDUP_REMOVED lines=14> */
.L_x_13291:
[----:B------:R-:W-:Y:S05]  /*ad20*/  BSYNC.RECONVERGENT B0 ;  /* 0x0000000000007941 */ /* 0x000fea0003800200 */
.L_x_13290:
[----:B------:R-:W0:Y:S02]  /*ad30*/  F2I.FTZ.TRUNC.NTZ R0, R0 ;  /* 0x0000000000007305 */ /* 0x000e24000021f100 */
[----:B0-----:R-:W-:Y:S01]  /*ad40*/  PRMT R25, R0, 0x7610, R25 ;  /* 0x0000761000197816 */ /* 0x001fe20000000019 */
[----:B------:R-:W-:Y:S06]  /*ad50*/  BRA `(.L_x_13265) ;  /* 0x0000000000547947 */ /* 0x000fec0003800000 */
.L_x_13264:
        /* <DEDUP_REMOVED lines=16> */
.L_x_13292:
[----:B------:R-:W-:Y:S01]  /*ae60*/  PRMT R25, RZ, 0x7610, R25 ;  /* 0x00007610ff197816 */ /* 0x000fe20000000019 */
[----:B------:R-:W-:Y:S06]  /*ae70*/  BRA `(.L_x_13265) ;  /* 0x00000000000c7947 */ /* 0x000fec0003800000 */
.L_x_13289:
[----:B------:R2:W5:Y:S01]  /*ae80*/  LDG.E.U16 R25, desc[UR36][R4.64] ;  /* 0x0000002404197981 */ /* 0x000562000c1e1500 */
[----:B------:R-:W-:Y:S05]  /*ae90*/  BRA `(.L_x_13265) ;  /* 0x0000000000047947 */ /* 0x000fea0003800000 */
.L_x_13288:
[----:B------:R1:W5:Y:S02]  /*aea0*/  LDG.E.U16 R25, desc[UR36][R4.64] ;  /* 0x0000002404197981 */ /* 0x000364000c1e1500 */
.L_x_13265:
        /* <DEDUP_REMOVED lines=16> */
.L_x_13296:
[----:B------:R0:W5:Y:S01]  /*afb0*/  LDG.E.U8 R0, desc[UR36][R4.64] ;  /* 0x0000002404007981 */ /* 0x000162000c1e1100 */
[----:B------:R-:W-:Y:S05]  /*afc0*/  BRA `(.L_x_13298) ;  /* 0x0000000c00507947 */ /* 0x000fea0003800000 */
.L_x_13295:
        /* <DEDUP_REMOVED lines=8> */
.L_x_13300:
[----:B------:R2:W5:Y:S01]  /*b050*/  LDG.E.U16 R0, desc[UR36][R4.64] ;  /* 0x0000002404007981 */ /* 0x000562000c1e1500 */
[----:B------:R-:W-:Y:S05]  /*b060*/  BRA `(.L_x_13298) ;  /* 0x0000000c00287947 */ /* 0x000fea0003800000 */
.L_x_13299:
[----:B------:R0:W5:Y:S01]  /*b070*/  LDG.E.U16 R0, desc[UR36][R4.64] ;  /* 0x0000002404007981 */ /* 0x000162000c1e1500 */
[----:B------:R-:W-:Y:S05]  /*b080*/  BRA `(.L_x_13298) ;  /* 0x0000000c00207947 */ /* 0x000fea0003800000 */
.L_x_13294:
        /* <DEDUP_REMOVED lines=9> */
.L_x_13302:
[----:B------:R-:W2:Y:S02]  /*b120*/  LDG.E.U16 R3, desc[UR36][R4.64] ;  /* 0x0000002404037981 */ /* 0x000ea4000c1e1500 */
[----:B--2---:R-:W-:-:S06]  /*b130*/  HADD2.F32 R3, -RZ, R3.H0_H0 ;  /* 0x20000003ff037230 */ /* 0x004fcc0000004100 */
[----:B------:R-:W0:Y:S02]  /*b140*/  F2I.FTZ.TRUNC.NTZ R3, R3 ;  /* 0x0000000300037305 */ /* 0x000e24000021f100 */
[----:B0-----:R-:W-:Y:S01]  /*b150*/  PRMT R0, R3, 0x7610, R0 ;  /* 0x0000761003007816 */ /* 0x001fe20000000000 */
[----:B------:R-:W-:Y:S06]  /*b160*/  BRA `(.L_x_13298) ;  /* 0x0000000800e87947 */ /* 0x000fec0003800000 */
.L_x_13301:
        /* <DEDUP_REMOVED lines=9> */
.L_x_13304:
[----:B------:R-:W2:Y:S02]  /*b200*/  LDG.E.U16 R4, desc[UR36][R4.64] ;  /* 0x0000002404047981 */ /* 0x000ea4000c1e1500 */
[----:B--2---:R-:W-:-:S06]  /*b210*/  HADD2.F32 R3, -RZ, R4.H0_H0 ;  /* 0x20000004ff037230 */ /* 0x004fcc0000004100 */
[----:B------:R-:W0:Y:S02]  /*b220*/  F2I.FTZ.TRUNC.NTZ R3, R3 ;  /* 0x0000000300037305 */ /* 0x000e24000021f100 */
[----:B0-----:R-:W-:Y:S01]  /*b230*/  PRMT R0, R3, 0x7610, R0 ;  /* 0x0000761003007816 */ /* 0x001fe20000000000 */
[----:B------:R-:W-:Y:S06]  /*b240*/  BRA `(.L_x_13298) ;  /* 0x0000000800b07947 */ /* 0x000fec0003800000 */
.L_x_13303:
[----:B------:R-:W2:Y:S02]  /*b250*/  LDG.E.64 R4, desc[UR36][R4.64] ;  /* 0x0000002404047981 */ /* 0x000ea4000c1e1b00 */
[----:B--2---:R0:W1:Y:S01]  /*b260*/  F2I.F64.TRUNC R0, R4 ;  /* 0x0000000400007311 */ /* 0x004062000030d100 */
[----:B------:R-:W-:Y:S05]  /*b270*/  BRA `(.L_x_13298) ;  /* 0x0000000800a47947 */ /* 0x000fea0003800000 */
.L_x_13293:
        /* <DEDUP_REMOVED lines=12> */
.L_x_13307:
[----:B------:R-:W2:Y:S02]  /*b340*/  LDG.E.64 R4, desc[UR36][R4.64] ;  /* 0x0000002404047981 */ /* 0x000ea4000c1e1b00 */
[----:B--2---:R0:W1:Y:S01]  /*b350*/  F2I.F64.TRUNC R0, R4 ;  /* 0x0000000400007311 */ /* 0x004062000030d100 */
[----:B------:R-:W-:Y:S05]  /*b360*/  BRA `(.L_x_13298) ;  /* 0x0000000800687947 */ /* 0x000fea0003800000 */
.L_x_13306:
        /* <DEDUP_REMOVED lines=27> */
.L_x_13309:
        /* <DEDUP_REMOVED lines=15> */
.L_x_13308:
[----:B------:R-:W2:Y:S02]  /*b610*/  LDG.E.U16 R3, desc[UR36][R4.64] ;  /* 0x0000002404037981 */ /* 0x000ea4000c1e1500 */
[----:B--2---:R-:W-:-:S06]  /*b620*/  IMAD.U32 R3, R3, 0x10000, RZ ;  /* 0x0001000003037824 */ /* 0x004fcc00078e00ff */
[----:B------:R-:W0:Y:S02]  /*b630*/  F2I.FTZ.TRUNC.NTZ R3, R3 ;  /* 0x0000000300037305 */ /* 0x000e24000021f100 */
[----:B0-----:R-:W-:Y:S01]  /*b640*/  PRMT R0, R3, 0x7610, R0 ;  /* 0x0000761003007816 */ /* 0x001fe20000000000 */
[----:B------:R-:W-:Y:S06]  /*b650*/  BRA `(.L_x_13298) ;  /* 0x0000000400ac7947 */ /* 0x000fec0003800000 */
.L_x_13305:
        /* <DEDUP_REMOVED lines=10> */
.L_x_13312:
        /* <DEDUP_REMOVED lines=21> */
.L_x_13316:
[----:B------:R-:W-:Y:S05]  /*b850*/  BSYNC.RECONVERGENT B1 ;  /* 0x0000000000017941 */ /* 0x000fea0003800200 */
.L_x_13315:
[----:B------:R-:W-:Y:S01]  /*b860*/  IMAD.SHL.U32 R0, R0, 0x100000, RZ ;  /* 0x0010000000007824 */ /* 0x000fe200078e00ff */
[----:B------:R-:W-:-:S04]  /*b870*/  LEA R3, R3, 0x3b800000, 0x17 ;  /* 0x3b80000003037811 */ /* 0x000fc800078eb8ff */
[----:B------:R-:W-:-:S07]  /*b880*/  LOP3.LUT R3, R3, R0, R7, 0xfe, !PT ;  /* 0x0000000003037212 */ /* 0x000fce00078efe07 */
.L_x_13314:
[----:B------:R-:W-:Y:S05]  /*b890*/  BSYNC.RECONVERGENT B0 ;  /* 0x0000000000007941 */ /* 0x000fea0003800200 */
.L_x_13313:
[----:B------:R-:W0:Y:S02]  /*b8a0*/  F2I.FTZ.TRUNC.NTZ R3, R3 ;  /* 0x0000000300037305 */ /* 0x000e24000021f100 */
[----:B0-----:R-:W-:Y:S01]  /*b8b0*/  PRMT R0, R3, 0x7610, R0 ;  /* 0x0000761003007816 */ /* 0x001fe20000000000 */
[----:B------:R-:W-:Y:S06]  /*b8c0*/  BRA `(.L_x_13298) ;  /* 0x0000000400107947 */ /* 0x000fec0003800000 */
.L_x_13311:
        /* <DEDUP_REMOVED lines=21> */
.L_x_13320:
[----:B------:R-:W-:Y:S05]  /*ba20*/  BSYNC.RECONVERGENT B1 ;  /* 0x0000000000017941 */ /* 0x000fea0003800200 */
.L_x_13319:
[----:B------:R-:W-:Y:S01]  /*ba30*/  IMAD.SHL.U32 R0, R0, 0x200000, RZ ;  /* 0x0020000000007824 */ /* 0x000fe200078e00ff */
[----:B------:R-:W-:-:S04]  /*ba40*/  LEA R3, R3, 0x37800000, 0x17 ;  /* 0x3780000003037811 */ /* 0x000fc800078eb8ff */
[----:B------:R-:W-:-:S07]  /*ba50*/  LOP3.LUT R3, R3, R0, R7, 0xfe, !PT ;  /* 0x0000000003037212 */ /* 0x000fce00078efe07 */
.L_x_13318:
[----:B------:R-:W-:Y:S05]  /*ba60*/  BSYNC.RECONVERGENT B0 ;  /* 0x0000000000007941 */ /* 0x000fea0003800200 */
.L_x_13317:
[----:B------:R-:W0:Y:S02]  /*ba70*/  F2I.FTZ.TRUNC.NTZ R3, R3 ;  /* 0x0000000300037305 */ /* 0x000e24000021f100 */
[----:B0-----:R-:W-:Y:S01]  /*ba80*/  PRMT R0, R3, 0x7610, R0 ;  /* 0x0000761003007816 */ /* 0x001fe20000000000 */
[----:B------:R-:W-:Y:S06]  /*ba90*/  BRA `(.L_x_13298) ;  /* 0x00000000009c7947 */ /* 0x000fec0003800000 */
.L_x_13310:
        /* <DEDUP_REMOVED lines=14> */
.L_x_13324:
[----:B------:R-:W-:Y:S05]  /*bb80*/  BSYNC.RECONVERGENT B0 ;  /* 0x0000000000007941 */ /* 0x000fea0003800200 */
.L_x_13323:
[----:B------:R-:W0:Y:S02]  /*bb90*/  F2I.FTZ.TRUNC.NTZ R3, R3 ;  /* 0x0000000300037305 */ /* 0x000e24000021f100 */
[----:B0-----:R-:W-:Y:S01]  /*bba0*/  PRMT R0, R3, 0x7610, R0 ;  /* 0x0000761003007816 */ /* 0x001fe20000000000 */
[----:B------:R-:W-:Y:S06]  /*bbb0*/  BRA `(.L_x_13298) ;  /* 0x0000000000547947 */ /* 0x000fec0003800000 */
.L_x_13297:
        /* <DEDUP_REMOVED lines=16> */
.L_x_13325:
[----:B------:R-:W-:Y:S01]  /*bcc0*/  PRMT R0, RZ, 0x7610, R0 ;  /* 0x00007610ff007816 */ /* 0x000fe20000000000 */
[----:B------:R-:W-:Y:S06]  /*bcd0*/  BRA `(.L_x_13298) ;  /* 0x00000000000c7947 */ /* 0x000fec0003800000 */
.L_x_13322:
[----:B------:R0:W5:Y:S01]  /*bce0*/  LDG.E.U16 R0, desc[UR36][R4.64] ;  /* 0x0000002404007981 */ /* 0x000162000c1e1500 */
[----:B------:R-:W-:Y:S05]  /*bcf0*/  BRA `(.L_x_13298) ;  /* 0x0000000000047947 */ /* 0x000fea0003800000 */
.L_x_13321:
[----:B------:R0:W5:Y:S02]  /*bd00*/  LDG.E.U16 R0, desc[UR36][R4.64] ;  /* 0x0000002404007981 */ /* 0x000164000c1e1500 */
.L_x_13298:
        /* <DEDUP_REMOVED lines=24> */
.L_x_13329:
[----:B------:R0:W-:Y:S01]  /*be90*/  STG.E.U8 desc[UR36][R8.64], R5 ;  /* 0x0000000508007986 */ /* 0x0001e2000c101124 */
[----:B------:R-:W-:Y:S05]  /*bea0*/  BRA `(.L_x_13331) ;  /* 0x0000000c00547947 */ /* 0x000fea0003800000 */
.L_x_13328:
        /* <DEDUP_REMOVED lines=11> */
.L_x_13333:
[----:B------:R-:W-:-:S05]  /*bf60*/  PRMT R3, R5, 0x9910, RZ ;  /* 0x0000991005037816 */ /* 0x000fca00000000ff */
[----:B------:R0:W-:Y:S01]  /*bf70*/  STG.E desc[UR36][R8.64], R3 ;  /* 0x0000000308007986 */ /* 0x0001e2000c101924 */
[----:B------:R-:W-:Y:S05]  /*bf80*/  BRA `(.L_x_13331) ;  /* 0x0000000c001c7947 */ /* 0x000fea0003800000 */
.L_x_13332:
[----:B------:R0:W-:Y:S01]  /*bf90*/  STG.E.U16 desc[UR36][R8.64], R5 ;  /* 0x0000000508007986 */ /* 0x0001e2000c101524 */
[----:B------:R-:W-:Y:S05]  /*bfa0*/  BRA `(.L_x_13331) ;  /* 0x0000000c00147947 */ /* 0x000fea0003800000 */
.L_x_13327:
        /* <DEDUP_REMOVED lines=9> */
.L_x_13335:
[----:B------:R-:W0:Y:S02]  /*c040*/  I2F.S16 R0, R5 ;  /* 0x0000000500007306 */ /* 0x000e240000101400 */
[----:B0-----:R-:W-:-:S05]  /*c050*/  F2FP.F16.F32.PACK_AB R0, RZ, R0 ;  /* 0x00000000ff00723e */ /* 0x001fca00000000ff */
[----:B------:R0:W-:Y:S01]  /*c060*/  STG.E.U16 desc[UR36][R8.64], R0 ;  /* 0x0000000008007986 */ /* 0x0001e2000c101524 */
[----:B------:R-:W-:Y:S05]  /*c070*/  BRA `(.L_x_13331) ;  /* 0x0000000800e07947 */ /* 0x000fea0003800000 */
.L_x_13334:
        /* <DEDUP_REMOVED lines=10> */
.L_x_13337:
[----:B------:R-:W0:Y:S02]  /*c120*/  I2F.S16 R5, R5 ;  /* 0x0000000500057306 */ /* 0x000e240000101400 */
[----:B0-----:R-:W-:-:S04]  /*c130*/  F2FP.F16.F32.PACK_AB R3, RZ, R5 ;  /* 0x00000005ff03723e */ /* 0x001fc800000000ff */
[----:B------:R-:W-:-:S05]  /*c140*/  PRMT R3, R3, 0x5410, RZ ;  /* 0x0000541003037816 */ /* 0x000fca00000000ff */
[----:B------:R3:W-:Y:S01]  /*c150*/  STG.E desc[UR36][R8.64], R3 ;  /* 0x0000000308007986 */ /* 0x0007e2000c101924 */
[----:B------:R-:W-:Y:S05]  /*c160*/  BRA `(.L_x_13331) ;  /* 0x0000000800a47947 */ /* 0x000fea0003800000 */
.L_x_13336:
[----:B------:R-:W0:Y:S02]  /*c170*/  I2F.F64.S16 R4, R5 ;  /* 0x0000000500047312 */ /* 0x000e240000101c00 */
[----:B0-----:R4:W-:Y:S01]  /*c180*/  STG.E.64 desc[UR36][R8.64], R4 ;  /* 0x0000000408007986 */ /* 0x0019e2000c101b24 */
[----:B------:R-:W-:Y:S05]  /*c190*/  BRA `(.L_x_13331) ;  /* 0x0000000800987947 */ /* 0x000fea0003800000 */
.L_x_13326:
        /* <DEDUP_REMOVED lines=12> */
.L_x_13341:
        /* <DEDUP_REMOVED lines=17> */
.L_x_13344:
[----:B------:R-:W-:-:S04]  /*c370*/  SHF.R.U32.HI R3, RZ, 0x18, R5 ;  /* 0x00000018ff037819 */ /* 0x000fc80000011605 */
[----:B------:R-:W-:-:S04]  /*c380*/  LOP3.LUT R0, R0, 0x80, R3, 0xf8, !PT ;  /* 0x0000008000007812 */ /* 0x000fc800078ef803 */
[----:B------:R-:W-:-:S07]  /*c390*/  PRMT R4, R0, 0x7610, R4 ;  /* 0x0000761000047816 */ /* 0x000fce0000000004 */
.L_x_13343:
[----:B------:R-:W-:Y:S05]  /*c3a0*/  BSYNC.RECONVERGENT B0 ;  /* 0x0000000000007941 */ /* 0x000fea0003800200 */
.L_x_13342:
[----:B------:R0:W-:Y:S01]  /*c3b0*/  STG.E.U8 desc[UR36][R8.64], R4 ;  /* 0x0000000408007986 */ /* 0x0001e2000c101124 */
[----:B------:R-:W-:Y:S05]  /*c3c0*/  BRA `(.L_x_13331) ;  /* 0x00000008000c7947 */ /* 0x000fea0003800000 */
.L_x_13340:
        /* <DEDUP_REMOVED lines=17> */
.L_x_13347:
[----:B------:R-:W-:-:S04]  /*c4e0*/  SHF.R.U32.HI R3, RZ, 0x18, R5 ;  /* 0x00000018ff037819 */ /* 0x000fc80000011605 */
[----:B------:R-:W-:-:S04]  /*c4f0*/  LOP3.LUT R0, R0, 0x80, R3, 0xf8, !PT ;  /* 0x0000008000007812 */ /* 0x000fc800078ef803 */
[----:B------:R-:W-:-:S07]  /*c500*/  PRMT R4, R0, 0x7610, R4 ;  /* 0x0000761000047816 */ /* 0x000fce0000000004 */
.L_x_13346:
[----:B------:R-:W-:Y:S05]  /*c510*/  BSYNC.RECONVERGENT B0 ;  /* 0x0000000000007941 */ /* 0x000fea0003800200 */
.L_x_13345:
[----:B------:R0:W-:Y:S01]  /*c520*/  STG.E.U8 desc[UR36][R8.64], R4 ;  /* 0x0000000408007986 */ /* 0x0001e2000c101124 */
[----:B------:R-:W-:Y:S05]  /*c530*/  BRA `(.L_x_13331) ;  /* 0x0000000400b07947 */ /* 0x000fea0003800000 */
.L_x_13339:
        /* <DEDUP_REMOVED lines=22> */
.L_x_13349:
[----:B------:R-:W-:-:S05]  /*c6a0*/  PRMT R5, R5, 0x9910, RZ ;  /* 0x0000991005057816 */ /* 0x000fca00000000ff */
[----:B------:R-:W-:-:S05]  /*c6b0*/  IMAD.MOV.U32 R4, RZ, RZ, R5 ;  /* 0x000000ffff047224 */ /* 0x000fca00078e0005 */
[----:B------:R-:W-:-:S05]  /*c6c0*/  SHF.R.S32.HI R5, RZ, 0x1f, R4 ;  /* 0x0000001fff057819 */ /* 0x000fca0000011404 */
[----:B------:R0:W-:Y:S01]  /*c6d0*/  STG.E.64 desc[UR36][R8.64], R4 ;  /* 0x0000000408007986 */ /* 0x0001e2000c101b24 */
[----:B------:R-:W-:Y:S05]  /*c6e0*/  BRA `(.L_x_13331) ;  /* 0x0000000400447947 */ /* 0x000fea0003800000 */
.L_x_13348:
[----:B------:R-:W-:-:S05]  /*c6f0*/  PRMT R3, R5, 0x9910, RZ ;  /* 0x0000991005037816 */ /* 0x000fca00000000ff */
[----:B------:R0:W-:Y:S01]  /*c700*/  STG.E desc[UR36][R8.64], R3 ;  /* 0x0000000308007986 */ /* 0x0001e2000c101924 */
[----:B------:R-:W-:Y:S05]  /*c710*/  BRA `(.L_x_13331) ;  /* 0x0000000400387947 */ /* 0x000fea0003800000 */
.L_x_13338:
        /* <DEDUP_REMOVED lines=11> */
.L_x_13351:
[----:B------:R-:W0:Y:S01]  /*c7d0*/  I2F.F64.S16 R4, R5 ;  /* 0x0000000500047312 */ /* 0x000e220000101c00 */
[----:B------:R-:W-:-:S05]  /*c7e0*/  CS2R R6, SRZ ;  /* 0x0000000000067805 */ /* 0x000fca000001ff00 */
[----:B0-----:R0:W-:Y:S01]  /*c7f0*/  STG.E.128 desc[UR36][R8.64], R4 ;  /* 0x0000000408007986 */ /* 0x0011e2000c101d24 */
[----:B------:R-:W-:Y:S05]  /*c800*/  BRA `(.L_x_13331) ;  /* 0x0000000000fc7947 */ /* 0x000fea0003800000 */
.L_x_13350:
[----:B------:R-:W-:-:S13]  /*c810*/  ISETP.NE.AND P0, PT, R3, 0xf, PT ;  /* 0x0000000f0300780c */ /* 0x000fda0003f05270 */
[----:B------:R-:W-:Y:S05]  /*c820*/  @!P0 BRA `(.L_x_13352) ;  /* 0x0000000000e88947 */ /* 0x000fea0003800000 */
[----:B------:R-:W-:-:S13]  /*c830*/  ISETP.NE.AND P0, PT, R3, 0x17, PT ;  /* 0x000000170300780c */ /* 0x000fda0003f05270 */
[----:B------:R-:W-:Y:S05]  /*c840*/  @!P0 BRA `(.L_x_13353) ;  /* 0x0000000000908947 */ /* 0x000fea0003800000 */
[----:B------:R-:W-:-:S13]  /*c850*/  ISETP.NE.AND P0, PT, R3, 0x18, PT ;  /* 0x000000180300780c */ /* 0x000fda0003f05270 */
[----:B------:R-:W-:Y:S05]  /*c860*/  @!P0 BRA `(.L_x_13354) ;  /* 0x0000000000448947 */ /* 0x000fea0003800000 */
.L_x_13330:
        /* <DEDUP_REMOVED lines=16> */
.L_x_13355:
[----:B------:R-:W-:Y:S05]  /*c970*/  BRA `(.L_x_13331) ;  /* 0x0000000000a07947 */ /* 0x000fea0003800000 */
.L_x_13354:
        /* <DEDUP_REMOVED lines=13> */
.L_x_13357:
[----:B------:R-:W-:Y:S05]  /*ca50*/  BSYNC.RECONVERGENT B0 ;  /* 0x0000000000007941 */ /* 0x000fea0003800200 */
.L_x_13356:
[----:B------:R-:W-:-:S05]  /*ca60*/  LOP3.LUT R3, R0, 0x80, R3, 0xf8, !PT ;  /* 0x0000008000037812 */ /* 0x000fca00078ef803 */
[----:B------:R0:W-:Y:S01]  /*ca70*/  STG.E.U8 desc[UR36][R8.64], R3 ;  /* 0x0000000308007986 */ /* 0x0001e2000c101124 */
[----:B------:R-:W-:Y:S05]  /*ca80*/  BRA `(.L_x_13331) ;  /* 0x00000000005c7947 */ /* 0x000fea0003800000 */
.L_x_13353:
        /* <DEDUP_REMOVED lines=12> */
.L_x_13359:
[----:B------:R-:W-:Y:S01]  /*cb50*/  IMAD.MOV.U32 R0, RZ, RZ, 0x7f ;  /* 0x0000007fff007424 */ /* 0x000fe200078e00ff */
[----:B------:R-:W-:-:S04]  /*cb60*/  ISETP.GT.U32.AND P0, PT, R3, 0x7f800000, PT ;  /* 0x7f8000000300780c */ /* 0x000fc80003f04070 */
[----:B------:R-:W-:-:S09]  /*cb70*/  SEL R0, R0, 0x7c, P0 ;  /* 0x0000007c00007807 */ /* 0x000fd20000000000 */
.L_x_13360:
[----:B------:R-:W-:Y:S05]  /*cb80*/  BSYNC.RECONVERGENT B0 ;  /* 0x0000000000007941 */ /* 0x000fea0003800200 */
.L_x_13358:
[----:B------:R-:W-:-:S04]  /*cb90*/  SHF.R.U32.HI R3, RZ, 0x18, R5 ;  /* 0x00000018ff037819 */ /* 0x000fc80000011605 */
[----:B------:R-:W-:-:S05]  /*cba0*/  LOP3.LUT R3, R0, 0x80, R3, 0xf8, !PT ;  /* 0x0000008000037812 */ /* 0x000fca00078ef803 */
[----:B------:R0:W-:Y:S01]  /*cbb0*/  STG.E.U8 desc[UR36][R8.64], R3 ;  /* 0x0000000308007986 */ /* 0x0001e2000c101124 */
[----:B------:R-:W-:Y:S05]  /*cbc0*/  BRA `(.L_x_13331) ;  /* 0x00000000000c7947 */ /* 0x000fea0003800000 */
.L_x_13352:
[----:B------:R-:W0:Y:S02]  /*cbd0*/  I2F.S16 R0, R5 ;  /* 0x0000000500007306 */ /* 0x000e240000101400 */
[----:B0-----:R-:W-:-:S05]  /*cbe0*/  F2FP.BF16.F32.PACK_AB R0, RZ, R0 ;  /* 0x00000000ff00723e */ /* 0x001fca00000010ff */
[----:B------:R0:W-:Y:S02]  /*cbf0*/  STG.E.U16 desc[UR36][R8.64], R0 ;  /* 0x0000000008007986 */ /* 0x0001e4000c101524 */
.L_x_13331:
[----:B------:R-:W-:-:S07]  /*cc00*/  VIADD R17, R17, 0x80 ;  /* 0x0000008011117836 */ /* 0x000fce0000000000 */
.L_x_13257:
[----:B------:R-:W-:Y:S05]  /*cc10*/  BSYNC.RECONVERGENT B6 ;  /* 0x0000000000067941 */ /* 0x000fea0003800200 */
.L_x_13256:
[----:B------:R-:W5:Y:S02]  /*cc20*/  LDCU UR4, c[0x0][0x380] ;  /* 0x00007000ff0477ac */ /* 0x000f640008000800 */
[----:B-----5:R-:W-:-:S13]  /*cc30*/  ISETP.GE.AND P0, PT, R17, UR4, PT ;  /* 0x0000000411007c0c */ /* 0x020fda000bf06270 */
[----:B------:R-:W-:Y:S05]  /*cc40*/  @P0 EXIT ;  /* 0x000000000000094d */ /* 0x000fea0003800000 */
[----:B------:R-:W5:Y:S01]  /*cc50*/  LDCU UR4, c[0x0][0x388] ;  /* 0x00007100ff0477ac */ /* 0x000f620008000800 */
[----:B------:R-:W-:Y:S02]  /*cc60*/  IMAD.MOV.U32 R24, RZ, RZ, RZ ;  /* 0x000000ffff187224 */ /* 0x000fe400078e00ff */
[----:B------:R-:W-:Y:S02]  /*cc70*/  IMAD.MOV.U32 R23, RZ, RZ, RZ ;  /* 0x000000ffff177224 */ /* 0x000fe400078e00ff */
[----:B0-2-4-:R-:W-:Y:S01]  /*cc80*/  IMAD.MOV.U32 R0, RZ, RZ, RZ ;  /* 0x000000ffff007224 */ /* 0x015fe200078e00ff */
[----:B-----5:R-:W-:-:S09]  /*cc90*/  UISETP.NE.AND UP0, UPT, UR4, URZ, UPT ;  /* 0x000000ff0400728c */ /* 0x020fd2000bf05270 */
[----:B------:R-:W-:Y:S05]  /*cca0*/  BRA.U !UP0, `(.L_x_13361) ;  /* 0x0000001508747547 */ /* 0x000fea000b800000 */
[----:B------:R-:W0:Y:S01]  /*ccb0*/  LDCU.64 UR4, c[0x0][0x390] ;  /* 0x00007200ff0477ac */ /* 0x000e220008000a00 */
[----:B---3--:R-:W-:Y:S02]  /*ccc0*/  IMAD.MOV.U32 R4, RZ, RZ, RZ ;  /* 0x000000ffff047224 */ /* 0x008fe400078e00ff */
        /* <DEDUP_REMOVED lines=347> */
.L_x_13361:
[----:B---3--:R-:W-:Y:S01]  /*e280*/  IMAD.MOV.U32 R4, RZ, RZ, 0x1 ;  /* 0x00000001ff047424 */ /* 0x008fe200078e00ff */
        /* <DEDUP_REMOVED lines=26> */
.L_x_13362:
        /* <DEDUP_REMOVED lines=16> */
.L_x_13366:
[----:B------:R0:W5:Y:S01]  /*e530*/  LDG.E.U8 R18, desc[UR36][R4.64] ;  /* 0x0000002404127981 */ /* 0x000162000c1e1100 */
[----:B------:R-:W-:Y:S05]  /*e540*/  BRA `(.L_x_13368) ;  /* 0x0000000c00507947 */ /* 0x000fea0003800000 */
.L_x_13365:
        /* <DEDUP_REMOVED lines=8> */
.L_x_13370:
[----:B------:R0:W5:Y:S01]  /*e5d0*/  LDG.E.U16 R18, desc[UR36][R4.64] ;  /* 0x0000002404127981 */ /* 0x000162000c1e1500 */
[----:B------:R-:W-:Y:S05]  /*e5e0*/  BRA `(.L_x_13368) ;  /* 0x0000000c00287947 */ /* 0x000fea0003800000 */
.L_x_13369:
[----:B------:R0:W5:Y:S01]  /*e5f0*/  LDG.E.U16 R18, desc[UR36][R4.64] ;  /* 0x0000002404127981 */ /* 0x000162000c1e1500 */
[----:B------:R-:W-:Y:S05]  /*e600*/  BRA `(.L_x_13368) ;  /* 0x0000000c00207947 */ /* 0x000fea0003800000 */
.L_x_13364:
        /* <DEDUP_REMOVED lines=9> */
.L_x_13372:
[----:B------:R-:W2:Y:S02]  /*e6a0*/  LDG.E.U16 R0, desc[UR36][R4.64] ;  /* 0x0000002404007981 */ /* 0x000ea4000c1e1500 */
[----:B--2---:R-:W-:-:S06]  /*e6b0*/  HADD2.F32 R0, -RZ, R0.H0_H0 ;  /* 0x20000000ff007230 */ /* 0x004fcc0000004100 */
[----:B------:R-:W0:Y:S02]  /*e6c0*/  F2I.FTZ.TRUNC.NTZ R0, R0 ;  /* 0x0000000000007305 */ /* 0x000e24000021f100 */
[----:B0-----:R-:W-:Y:S01]  /*e6d0*/  PRMT R18, R0, 0x7610, R18 ;  /* 0x0000761000127816 */ /* 0x001fe20000000012 */
[----:B------:R-:W-:Y:S06]  /*e6e0*/  BRA `(.L_x_13368) ;  /* 0x0000000800e87947 */ /* 0x000fec0003800000 */
.L_x_13371:
        /* <DEDUP_REMOVED lines=9> */
.L_x_13374:
[----:B------:R-:W2:Y:S02]  /*e780*/  LDG.E.U16 R4, desc[UR36][R4.64] ;  /* 0x0000002404047981 */ /* 0x000ea4000c1e1500 */
[----:B--2---:R-:W-:-:S06]  /*e790*/  HADD2.F32 R0, -RZ, R4.H0_H0 ;  /* 0x20000004ff007230 */ /* 0x004fcc0000004100 */
[----:B------:R-:W0:Y:S02]  /*e7a0*/  F2I.FTZ.TRUNC.NTZ R0, R0 ;  /* 0x0000000000007305 */ /* 0x000e24000021f100 */
[----:B0-----:R-:W-:Y:S01]  /*e7b0*/  PRMT R18, R0, 0x7610, R18 ;  /* 0x0000761000127816 */ /* 0x001fe20000000012 */
[----:B------:R-:W-:Y:S06]  /*e7c0*/  BRA `(.L_x_13368) ;  /* 0x0000000800b07947 */ /* 0x000fec0003800000 */
.L_x_13373:
[----:B------:R-:W2:Y:S02]  /*e7d0*/  LDG.E.64 R4, desc[UR36][R4.64] ;  /* 0x0000002404047981 */ /* 0x000ea4000c1e1b00 */
[----:B--2---:R0:W1:Y:S01]  /*e7e0*/  F2I.F64.TRUNC R18, R4 ;  /* 0x0000000400127311 */ /* 0x004062000030d100 */
[----:B------:R-:W-:Y:S05]  /*e7f0*/  BRA `(.L_x_13368) ;  /* 0x0000000800a47947 */ /* 0x000fea0003800000 */
.L_x_13363:
        /* <DEDUP_REMOVED lines=12> */
.L_x_13377:
[----:B------:R-:W2:Y:S02]  /*e8c0*/  LDG.E.64 R4, desc[UR36][R4.64] ;  /* 0x0000002404047981 */ /* 0x000ea4000c1e1b00 */
[----:B--2---:R3:W4:Y:S01]  /*e8d0*/  F2I.F64.TRUNC R18, R4 ;  /* 0x0000000400127311 */ /* 0x004722000030d100 */
[----:B------:R-:W-:Y:S05]  /*e8e0*/  BRA `(.L_x_13368) ;  /* 0x0000000800687947 */ /* 0x000fea0003800000 */
.L_x_13376:
        /* <DEDUP_REMOVED lines=27> */
.L_x_13379:
        /* <DEDUP_REMOVED lines=15> */
.L_x_13378:
[----:B------:R-:W2:Y:S02]  /*eb90*/  LDG.E.U16 R0, desc[UR36][R4.64] ;  /* 0x0000002404007981 */ /* 0x000ea4000c1e1500 */
[----:B--2---:R-:W-:-:S06]  /*eba0*/  IMAD.U32 R0, R0, 0x10000, RZ ;  /* 0x0001000000007824 */ /* 0x004fcc00078e00ff */
[----:B------:R-:W0:Y:S02]  /*ebb0*/  F2I.FTZ.TRUNC.NTZ R0, R0 ;  /* 0x0000000000007305 */ /* 0x000e24000021f100 */
[----:B0-----:R-:W-:Y:S01]  /*ebc0*/  PRMT R18, R0, 0x7610, R18 ;  /* 0x0000761000127816 */ /* 0x001fe20000000012 */
[----:B------:R-:W-:Y:S06]  /*ebd0*/  BRA `(.L_x_13368) ;  /* 0x0000000400ac7947 */ /* 0x000fec0003800000 */
.L_x_13375:
        /* <DEDUP_REMOVED lines=10> */
.L_x_13382:
        /* <DEDUP_REMOVED lines=21> */
.L_x_13386:
[----:B------:R-:W-:Y:S05]  /*edd0*/  BSYNC.RECONVERGENT B1 ;  /* 0x0000000000017941 */ /* 0x000fea0003800200 */
.L_x_13385:
[----:B------:R-:W-:Y:S01]  /*ede0*/  IMAD.SHL.U32 R0, R0, 0x100000, RZ ;  /* 0x0010000000007824 */ /* 0x000fe200078e00ff */
[----:B------:R-:W-:-:S04]  /*edf0*/  LEA R3, R3, 0x3b800000, 0x17 ;  /* 0x3b80000003037811 */ /* 0x000fc800078eb8ff */
[----:B------:R-:W-:-:S07]  /*ee00*/  LOP3.LUT R0, R3, R0, R7, 0xfe, !PT ;  /* 0x0000000003007212 */ /* 0x000fce00078efe07 */
.L_x_13384:
[----:B------:R-:W-:Y:S05]  /*ee10*/  BSYNC.RECONVERGENT B0 ;  /* 0x0000000000007941 */ /* 0x000fea0003800200 */
.L_x_13383:
[----:B------:R-:W0:Y:S02]  /*ee20*/  F2I.FTZ.TRUNC.NTZ R0, R0 ;  /* 0x0000000000007305 */ /* 0x000e24000021f100 */
[----:B0-----:R-:W-:Y:S01]  /*ee30*/  PRMT R18, R0, 0x7610, R18 ;  /* 0x0000761000127816 */ /* 0x001fe20000000012 */
[----:B------:R-:W-:Y:S06]  /*ee40*/  BRA `(.L_x_13368) ;  /* 0x0000000400107947 */ /* 0x000fec0003800000 */
.L_x_13381:
        /* <DEDUP_REMOVED lines=21> */
.L_x_13390:
[----:B------:R-:W-:Y:S05]  /*efa0*/  BSYNC.RECONVERGENT B1 ;  /* 0x0000000000017941 */ /* 0x000fea0003800200 */
.L_x_13389:
[----:B------:R-:W-:Y:S01]  /*efb0*/  IMAD.SHL.U32 R0, R0, 0x200000, RZ ;  /* 0x0020000000007824 */ /* 0x000fe200078e00ff */
[----:B------:R-:W-:-:S04]  /*efc0*/  LEA R3, R3, 0x37800000, 0x17 ;  /* 0x3780000003037811 */ /* 0x000fc800078eb8ff */
[----:B------:R-:W-:-:S07]  /*efd0*/  LOP3.LUT R0, R3, R0, R7, 0xfe, !PT ;  /* 0x0000000003007212 */ /* 0x000fce00078efe07 */
.L_x_13388:
[----:B------:R-:W-:Y:S05]  /*efe0*/  BSYNC.RECONVERGENT B0 ;  /* 0x0000000000007941 */ /* 0x000fea0003800200 */
.L_x_13387:
[----:B------:R-:W0:Y:S02]  /*eff0*/  F2I.FTZ.TRUNC.NTZ R0, R0 ;  /* 0x0000000000007305 */ /* 0x000e24000021f100 */
[----:B0-----:R-:W-:Y:S01]  /*f000*/  PRMT R18, R0, 0x7610, R18 ;  /* 0x0000761000127816 */ /* 0x001fe20000000012 */
[----:B------:R-:W-:Y:S06]  /*f010*/  BRA `(.L_x_13368) ;  /* 0x00000000009c7947 */ /* 0x000fec0003800000 */
.L_x_13380:
        /* <DEDUP_REMOVED lines=14> */
.L_x_13394:
[----:B------:R-:W-:Y:S05]  /*f100*/  BSYNC.RECONVERGENT B0 ;  /* 0x0000000000007941 */ /* 0x000fea0003800200 */
.L_x_13393:
[----:B------:R-:W0:Y:S02]  /*f110*/  F2I.FTZ.TRUNC.NTZ R0, R0 ;  /* 0x0000000000007305 */ /* 0x000e24000021f100 */
[----:B0-----:R-:W-:Y:S01]  /*f120*/  PRMT R18, R0, 0x7610, R18 ;  /* 0x0000761000127816 */ /* 0x001fe20000000012 */
[----:B------:R-:W-:Y:S06]  /*f130*/  BRA `(.L_x_13368) ;  /* 0x0000000000547947 */ /* 0x000fec0003800000 */
.L_x_13367:
        /* <DEDUP_REMOVED lines=16> */
.L_x_13395:
[----:B------:R-:W-:Y:S01]  /*f240*/  PRMT R18, RZ, 0x7610, R18 ;  /* 0x00007610ff127816 */ /* 0x000fe20000000012 */
[----:B------:R-:W-:Y:S06]  /*f250*/  BRA `(.L_x_13368) ;  /* 0x00000000000c7947 */ /* 0x000fec0003800000 */
.L_x_13392:
[----:B------:R2:W5:Y:S01]  /*f260*/  LDG.E.U16 R18, desc[UR36][R4.64] ;  /* 0x0000002404127981 */ /* 0x000562000c1e1500 */
[----:B------:R-:W-:Y:S05]  /*f270*/  BRA `(.L_x_13368) ;  /* 0x0000000000047947 */ /* 0x000fea0003800000 */
.L_x_13391:
[----:B------:R1:W5:Y:S02]  /*f280*/  LDG.E.U16 R18, desc[UR36][R4.64] ;  /* 0x0000002404127981 */ /* 0x000364000c1e1500 */
.L_x_13368:
        /* <DEDUP_REMOVED lines=16> */
.L_x_13399:
[----:B------:R0:W5:Y:S01]  /*f390*/  LDG.E.U8 R0, desc[UR36][R4.64] ;  /* 0x0000002404007981 */ /* 0x000162000c1e1100 */
[----:B------:R-:W-:Y:S05]  /*f3a0*/  BRA `(.L_x_13401) ;  /* 0x0000000c00507947 */ /* 0x000fea0003800000 */
.L_x_13398:
        /* <DEDUP_REMOVED lines=8> */
.L_x_13403:
[----:B------:R0:W5:Y:S01]  /*f430*/  LDG.E.U16 R0, desc[UR36][R4.64] ;  /* 0x0000002404007981 */ /* 0x000162000c1e1500 */
[----:B------:R-:W-:Y:S05]  /*f440*/  BRA `(.L_x_13401) ;  /* 0x0000000c00287947 */ /* 0x000fea0003800000 */
.L_x_13402:
[----:B------:R0:W5:Y:S01]  /*f450*/  LDG.E.U16 R0, desc[UR36][R4.64] ;  /* 0x0000002404007981 */ /* 0x000162000c1e1500 */
[----:B------:R-:W-:Y:S05]  /*f460*/  BRA `(.L_x_13401) ;  /* 0x0000000c00207947 */ /* 0x000fea0003800000 */
.L_x_13397:
        /* <DEDUP_REMOVED lines=9> */
.L_x_13405:
[----:B------:R-:W2:Y:S02]  /*f500*/  LDG.E.U16 R3, desc[UR36][R4.64] ;  /* 0x0000002404037981 */ /* 0x000ea4000c1e1500 */
[----:B--2---:R-:W-:-:S06]  /*f510*/  HADD2.F32 R3, -RZ, R3.H0_H0 ;  /* 0x20000003ff037230 */ /* 0x004fcc0000004100 */
[----:B------:R-:W0:Y:S02]  /*f520*/  F2I.FTZ.TRUNC.NTZ R3, R3 ;  /* 0x0000000300037305 */ /* 0x000e24000021f100 */
[----:B0-----:R-:W-:Y:S01]  /*f530*/  PRMT R0, R3, 0x7610, R0 ;  /* 0x0000761003007816 */ /* 0x001fe20000000000 */
[----:B------:R-:W-:Y:S06]  /*f540*/  BRA `(.L_x_13401) ;  /* 0x0000000800e87947 */ /* 0x000fec0003800000 */
.L_x_13404:
        /* <DEDUP_REMOVED lines=9> */
.L_x_13407:
[----:B------:R-:W2:Y:S02]  /*f5e0*/  LDG.E.U16 R4, desc[UR36][R4.64] ;  /* 0x0000002404047981 */ /* 0x000ea4000c1e1500 */
[----:B--2---:R-:W-:-:S06]  /*f5f0*/  HADD2.F32 R3, -RZ, R4.H0_H0 ;  /* 0x20000004ff037230 */ /* 0x004fcc0000004100 */
[----:B------:R-:W0:Y:S02]  /*f600*/  F2I.FTZ.TRUNC.NTZ R3, R3 ;  /* 0x0000000300037305 */ /* 0x000e24000021f100 */
[----:B0-----:R-:W-:Y:S01]  /*f610*/  PRMT R0, R3, 0x7610, R0 ;  /* 0x0000761003007816 */ /* 0x001fe20000000000 */
[----:B------:R-:W-:Y:S06]  /*f620*/  BRA `(.L_x_13401) ;  /* 0x0000000800b07947 */ /* 0x000fec0003800000 */
.L_x_13406:
[----:B------:R-:W2:Y:S02]  /*f630*/  LDG.E.64 R4, desc[UR36][R4.64] ;  /* 0x0000002404047981 */ /* 0x000ea4000c1e1b00 */
[----:B--2---:R0:W1:Y:S01]  /*f640*/  F2I.F64.TRUNC R0, R4 ;  /* 0x0000000400007311 */ /* 0x004062000030d100 */
[----:B------:R-:W-:Y:S05]  /*f650*/  BRA `(.L_x_13401) ;  /* 0x0000000800a47947 */ /* 0x000fea0003800000 */
.L_x_13396:
        /* <DEDUP_REMOVED lines=12> */
.L_x_13410:
[----:B------:R-:W2:Y:S02]  /*f720*/  LDG.E.64 R4, desc[UR36][R4.64] ;  /* 0x0000002404047981 */ /* 0x000ea4000c1e1b00 */
[----:B--2---:R0:W1:Y:S01]  /*f730*/  F2I.F64.TRUNC R0, R4 ;  /* 0x0000000400007311 */ /* 0x004062000030d100 */
[----:B------:R-:W-:Y:S05]  /*f740*/  BRA `(.L_x_13401) ;  /* 0x0000000800687947 */ /* 0x000fea0003800000 */
.L_x_13409:
        /* <DEDUP_REMOVED lines=27> */
.L_x_13412:
        /* <DEDUP_REMOVED lines=15> */
.L_x_13411:
[----:B------:R-:W2:Y:S02]  /*f9f0*/  LDG.E.U16 R3, desc[UR36][R4.64] ;  /* 0x0000002404037981 */ /* 0x000ea4000c1e1500 */
[----:B--2---:R-:W-:-:S06]  /*fa00*/  IMAD.U32 R3, R3, 0x10000, RZ ;  /* 0x0001000003037824 */ /* 0x004fcc00078e00ff */
[----:B------:R-:W0:Y:S02]  /*fa10*/  F2I.FTZ.TRUNC.NTZ R3, R3 ;  /* 0x0000000300037305 */ /* 0x000e24000021f100 */
[----:B0-----:R-:W-:Y:S01]  /*fa20*/  PRMT R0, R3, 0x7610, R0 ;  /* 0x0000761003007816 */ /* 0x001fe20000000000 */
[----:B------:R-:W-:Y:S06]  /*fa30*/  BRA `(.L_x_13401) ;  /* 0x0000000400ac7947 */ /* 0x000fec0003800000 */
.L_x_13408:
        /* <DEDUP_REMOVED lines=10> */
.L_x_13415:
        /* <DEDUP_REMOVED lines=21> */
.L_x_13419:
[----:B------:R-:W-:Y:S05]  /*fc30*/  BSYNC.RECONVERGENT B1 ;  /* 0x0000000000017941 */ /* 0x000fea0003800200 */
.L_x_13418:
[----:B------:R-:W-:Y:S01]  /*fc40*/  IMAD.SHL.U32 R0, R0, 0x100000, RZ ;  /* 0x0010000000007824 */ /* 0x000fe200078e00ff */
[----:B------:R-:W-:-:S04]  /*fc50*/  LEA R3, R3, 0x3b800000, 0x17 ;  /* 0x3b80000003037811 */ /* 0x000fc800078eb8ff */
[----:B------:R-:W-:-:S07]  /*fc60*/  LOP3.LUT R3, R3, R0, R7, 0xfe, !PT ;  /* 0x0000000003037212 */ /* 0x000fce00078efe07 */
.L_x_13417:
[----:B------:R-:W-:Y:S05]  /*fc70*/  BSYNC.RECONVERGENT B0 ;  /* 0x0000000000007941 */ /* 0x000fea0003800200 */
.L_x_13416:
[----:B------:R-:W0:Y:S02]  /*fc80*/  F2I.FTZ.TRUNC.NTZ R3, R3 ;  /* 0x0000000300037305 */ /* 0x000e24000021f100 */
[----:B0-----:R-:W-:Y:S01]  /*fc90*/  PRMT R0, R3, 0x7610, R0 ;  /* 0x0000761003007816 */ /* 0x001fe20000000000 */
[----:B------:R-:W-:Y:S06]  /*fca0*/  BRA `(.L_x_13401) ;  /* 0x0000000400107947 */ /* 0x000fec0003800000 */
.L_x_13414:
        /* <DEDUP_REMOVED lines=21> */
.L_x_13423:
[----:B------:R-:W-:Y:S05]  /*fe00*/  BSYNC.RECONVERGENT B1 ;  /* 0x0000000000017941 */ /* 0x000fea0003800200 */
.L_x_13422:
[----:B------:R-:W-:Y:S01]  /*fe10*/  IMAD.SHL.U32 R0, R0, 0x200000, RZ ;  /* 0x0020000000007824 */ /* 0x000fe200078e00ff */
[----:B------:R-:W-:-:S04]  /*fe20*/  LEA R3, R3, 0x37800000, 0x17 ;  /* 0x3780000003037811 */ /* 0x000fc800078eb8ff */
[----:B------:R-:W-:-:S07]  /*fe30*/  LOP3.LUT R3, R3, R0, R7, 0xfe, !PT ;  /* 0x0000000003037212 */ /* 0x000fce00078efe07 */
.L_x_13421:
[----:B------:R-:W-:Y:S05]  /*fe40*/  BSYNC.RECONVERGENT B0 ;  /* 0x0000000000007941 */ /* 0x000fea0003800200 */
.L_x_13420:
[----:B------:R-:W0:Y:S02]  /*fe50*/  F2I.FTZ.TRUNC.NTZ R3, R3 ;  /* 0x0000000300037305 */ /* 0x000e24000021f100 */
[----:B0-----:R-:W-:Y:S01]  /*fe60*/  PRMT R0, R3, 0x7610, R0 ;  /* 0x0000761003007816 */ /* 0x001fe20000000000 */
[----:B------:R-:W-:Y:S06]  /*fe70*/  BRA `(.L_x_13401) ;  /* 0x00000000009c7947 */ /* 0x000fec0003800000 */
.L_x_13413:
        /* <DEDUP_REMOVED lines=14> */
.L_x_13427:
[----:B------:R-:W-:Y:S05]  /*ff60*/  BSYNC.RECONVERGENT B0 ;  /* 0x0000000000007941 */ /* 0x000fea0003800200 */
.L_x_13426:
[----:B------:R-:W0:Y:S02]  /*ff70*/  F2I.FTZ.TRUNC.NTZ R3, R3 ;  /* 0x0000000300037305 */ /* 0x000e24000021f100 */
[----:B0-----:R-:W-:Y:S01]  /*ff80*/  PRMT R0, R3, 0x7610, R0 ;  /* 0x0000761003007816 */ /* 0x001fe20000000000 */
[----:B------:R-:W-:Y:S06]  /*ff90*/  BRA `(.L_x_13401) ;  /* 0x0000000000547947 */ /* 0x000fec0003800000 */
.L_x_13400:
        /* <DEDUP_REMOVED lines=16> */
.L_x_13428:
[----:B------:R-:W-:Y:S01]  /*100a0*/  PRMT R0, RZ, 0x7610, R0 ;  /* 0x00007610ff007816 */ /* 0x000fe20000000000 */
[----:B------:R-:W-:Y:S06]  /*100b0*/  BRA `(.L_x_13401) ;  /* 0x00000000000c7947 */ /* 0x000fec0003800000 */
.L_x_13425:
[----:B------:R0:W5:Y:S01]  /*100c0*/  LDG.E.U16 R0, desc[UR36][R4.64] ;  /* 0x0000002404007981 */ /* 0x000162000c1e1500 */
[----:B------:R-:W-:Y:S05]  /*100d0*/  BRA `(.L_x_13401) ;  /* 0x0000000000047947 */ /* 0x000fea0003800000 */
.L_x_13424:
[----:B------:R3:W5:Y:S02]  /*100e0*/  LDG.E.U16 R0, desc[UR36][R4.64] ;  /* 0x0000002404007981 */ /* 0x000764000c1e1500 */
.L_x_13401:
[----:B------:R-:W0:Y:S01]  /*100f0*/  LDCU.U16 UR4, c[0x0][0x668] ;  /* 0x0000cd00ff0477ac */ /* 0x000e220008000400 */
[----:B----45:R-:W-:Y:S02]  /*10100*/  PRMT R18, R18, 0x9910, RZ ;  /* 0x0000991012127816 */ /* 0x030fe400000000ff */
[----:B------:R-:W-:Y:S02]  /*10110*/  LOP3.LUT R2, R2, 0xff, RZ, 0xc0, !PT ;  /* 0x000000ff02027812 */ /* 0x000fe400078ec0ff */
[----:B-1----:R-:W-:Y:S01]  /*10120*/  PRMT R3, R0, 0x9910, RZ ;  /* 0x0000991000037816 */ /* 0x002fe200000000ff */
[----:B------:R-:W-:Y:S01]  /*10130*/  IMAD.MOV.U32 R0, RZ, RZ, R18 ;  /* 0x000000ffff007224 */ /* 0x000fe200078e0012 */
[----:B------:R-:W-:-:S03]  /*10140*/  ISETP.GT.AND P0, PT, R2, 0x9, PT ;  /* 0x000000090200780c */ /* 0x000fc60003f04270 */
[----:B------:R-:W-:-:S05]  /*10150*/  IMAD R0, R0, R3, RZ ;  /* 0x0000000300007224 */ /* 0x000fca00078e02ff */
[----:B------:R-:W-:Y:S01]  /*10160*/  PRMT R0, R0, 0x9910, RZ ;  /* 0x0000991000007816 */ /* 0x000fe200000000ff */
[----:B0-----:R-:W-:-:S06]  /*10170*/  UPRMT UR4, UR4, 0x9910, URZ ;  /* 0x0000991004047896 */ /* 0x001fcc00080000ff */
[----:B--23--:R-:W-:Y:S01]  /*10180*/  IMAD R5, R0, UR4, RZ ;  /* 0x0000000400057c24 */ /* 0x00cfe2000f8e02ff */
        /* <DEDUP_REMOVED lines=11> */
.L_x_13432:
[----:B------:R-:W-:Y:S01]  /*10240*/  STG.E.U8 desc[UR36][R16.64], R5 ;  /* 0x0000000510007986 */ /* 0x000fe2000c101124 */
[----:B------:R-:W-:Y:S05]  /*10250*/  EXIT ;  /* 0x000000000000794d */ /* 0x000fea0003800000 */
.L_x_13431:
        /* <DEDUP_REMOVED lines=10> */
.L_x_13435:
[----:B------:R-:W-:-:S05]  /*10300*/  PRMT R3, R5, 0x9910, RZ ;  /* 0x0000991005037816 */ /* 0x000fca00000000ff */
[----:B------:R-:W-:Y:S01]  /*10310*/  STG.E desc[UR36][R16.64], R3 ;  /* 0x0000000310007986 */ /* 0x000fe2000c101924 */
[----:B------:R-:W-:Y:S05]  /*10320*/  EXIT ;  /* 0x000000000000794d */ /* 0x000fea0003800000 */
.L_x_13434:
[----:B------:R-:W-:Y:S01]  /*10330*/  STG.E.U16 desc[UR36][R16.64], R5 ;  /* 0x0000000510007986 */ /* 0x000fe2000c101524 */
[----:B------:R-:W-:Y:S05]  /*10340*/  EXIT ;  /* 0x000000000000794d */ /* 0x000fea0003800000 */
.L_x_13430:
        /* <DEDUP_REMOVED lines=9> */
.L_x_13437:
[----:B------:R-:W0:Y:S02]  /*103e0*/  I2F.S16 R0, R5 ;  /* 0x0000000500007306 */ /* 0x000e240000101400 */
[----:B0-----:R-:W-:-:S05]  /*103f0*/  F2FP.F16.F32.PACK_AB R0, RZ, R0 ;  /* 0x00000000ff00723e */ /* 0x001fca00000000ff */
[----:B------:R-:W-:Y:S01]  /*10400*/  STG.E.U16 desc[UR36][R16.64], R0 ;  /* 0x0000000010007986 */ /* 0x000fe2000c101524 */
[----:B------:R-:W-:Y:S05]  /*10410*/  EXIT ;  /* 0x000000000000794d */ /* 0x000fea0003800000 */
.L_x_13436:
        /* <DEDUP_REMOVED lines=10> */
.L_x_13439:
[----:B------:R-:W0:Y:S02]  /*104c0*/  I2F.S16 R5, R5 ;  /* 0x0000000500057306 */ /* 0x000e240000101400 */
[----:B0-----:R-:W-:-:S04]  /*104d0*/  F2FP.F16.F32.PACK_AB R3, RZ, R5 ;  /* 0x00000005ff03723e */ /* 0x001fc800000000ff */
[----:B------:R-:W-:-:S05]  /*104e0*/  PRMT R3, R3, 0x5410, RZ ;  /* 0x0000541003037816 */ /* 0x000fca00000000ff */
[----:B------:R-:W-:Y:S01]  /*104f0*/  STG.E desc[UR36][R16.64], R3 ;  /* 0x0000000310007986 */ /* 0x000fe2000c101924 */
[----:B------:R-:W-:Y:S05]  /*10500*/  EXIT ;  /* 0x000000000000794d */ /* 0x000fea0003800000 */
.L_x_13438:
[----:B------:R-:W0:Y:S02]  /*10510*/  I2F.F64.S16 R2, R5 ;  /* 0x0000000500027312 */ /* 0x000e240000101c00 */
[----:B0-----:R-:W-:Y:S01]  /*10520*/  STG.E.64 desc[UR36][R16.64], R2 ;  /* 0x0000000210007986 */ /* 0x001fe2000c101b24 */
[----:B------:R-:W-:Y:S05]  /*10530*/  EXIT ;  /* 0x000000000000794d */ /* 0x000fea0003800000 */
.L_x_13429:
        /* <DEDUP_REMOVED lines=12> */
.L_x_13443:
        /* <DEDUP_REMOVED lines=17> */
.L_x_13446:
[----:B------:R-:W-:-:S04]  /*10710*/  SHF.R.U32.HI R3, RZ, 0x18, R3 ;  /* 0x00000018ff037819 */ /* 0x000fc80000011603 */
[----:B------:R-:W-:-:S04]  /*10720*/  LOP3.LUT R0, R0, 0x80, R3, 0xf8, !PT ;  /* 0x0000008000007812 */ /* 0x000fc800078ef803 */
[----:B------:R-:W-:-:S07]  /*10730*/  PRMT R8, R0, 0x7610, R8 ;  /* 0x0000761000087816 */ /* 0x000fce0000000008 */
.L_x_13445:
[----:B------:R-:W-:Y:S05]  /*10740*/  BSYNC.RECONVERGENT B0 ;  /* 0x0000000000007941 */ /* 0x000fea0003800200 */
.L_x_13444:
[----:B------:R-:W-:Y:S01]  /*10750*/  STG.E.U8 desc[UR36][R16.64], R8 ;  /* 0x0000000810007986 */ /* 0x000fe2000c101124 */
[----:B------:R-:W-:Y:S05]  /*10760*/  EXIT ;  /* 0x000000000000794d */ /* 0x000fea0003800000 */
.L_x_13442:
        /* <DEDUP_REMOVED lines=17> */
.L_x_13449:
[----:B------:R-:W-:-:S04]  /*10880*/  SHF.R.U32.HI R3, RZ, 0x18, R3 ;  /* 0x00000018ff037819 */ /* 0x000fc80000011603 */
[----:B------:R-:W-:-:S04]  /*10890*/  LOP3.LUT R0, R0, 0x80, R3, 0xf8, !PT ;  /* 0x0000008000007812 */ /* 0x000fc800078ef803 */
[----:B------:R-:W-:-:S07]  /*108a0*/  PRMT R8, R0, 0x7610, R8 ;  /* 0x0000761000087816 */ /* 0x000fce0000000008 */
.L_x_13448:
[----:B------:R-:W-:Y:S05]  /*108b0*/  BSYNC.RECONVERGENT B0 ;  /* 0x0000000000007941 */ /* 0x000fea0003800200 */
.L_x_13447:
[----:B------:R-:W-:Y:S01]  /*108c0*/  STG.E.U8 desc[UR36][R16.64], R8 ;  /* 0x0000000810007986 */ /* 0x000fe2000c101124 */
[----:B------:R-:W-:Y:S05]  /*108d0*/  EXIT ;  /* 0x000000000000794d */ /* 0x000fea0003800000 */
.L_x_13441:
        /* <DEDUP_REMOVED lines=22> */
.L_x_13451:
[----:B------:R-:W-:-:S04]  /*10a40*/  PRMT R2, R5, 0x9910, RZ ;  /* 0x0000991005027816 */ /* 0x000fc800000000ff */
[----:B------:R-:W-:-:S05]  /*10a50*/  SHF.R.S32.HI R3, RZ, 0x1f, R2 ;  /* 0x0000001fff037819 */ /* 0x000fca0000011402 */
[----:B------:R-:W-:Y:S01]  /*10a60*/  STG.E.64 desc[UR36][R16.64], R2 ;  /* 0x0000000210007986 */ /* 0x000fe2000c101b24 */
[----:B------:R-:W-:Y:S05]  /*10a70*/  EXIT ;  /* 0x000000000000794d */ /* 0x000fea0003800000 */
.L_x_13450:
[----:B------:R-:W-:-:S05]  /*10a80*/  PRMT R3, R5, 0x9910, RZ ;  /* 0x0000991005037816 */ /* 0x000fca00000000ff */
[----:B------:R-:W-:Y:S01]  /*10a90*/  STG.E desc[UR36][R16.64], R3 ;  /* 0x0000000310007986 */ /* 0x000fe2000c101924 */
[----:B------:R-:W-:Y:S05]  /*10aa0*/  EXIT ;  /* 0x000000000000794d */ /* 0x000fea0003800000 */
.L_x_13440:
        /* <DEDUP_REMOVED lines=11> */
.L_x_13453:
[----:B------:R-:W0:Y:S01]  /*10b60*/  I2F.F64.S16 R4, R5 ;  /* 0x0000000500047312 */ /* 0x000e220000101c00 */
[----:B------:R-:W-:-:S05]  /*10b70*/  CS2R R6, SRZ ;  /* 0x0000000000067805 */ /* 0x000fca000001ff00 */
[----:B0-----:R-:W-:Y:S01]  /*10b80*/  STG.E.128 desc[UR36][R16.64], R4 ;  /* 0x0000000410007986 */ /* 0x001fe2000c101d24 */
[----:B------:R-:W-:Y:S05]  /*10b90*/  EXIT ;  /* 0x000000000000794d */ /* 0x000fea0003800000 */
.L_x_13452:
[----:B------:R-:W-:-:S13]  /*10ba0*/  ISETP.NE.AND P0, PT, R2, 0xf, PT ;  /* 0x0000000f0200780c */ /* 0x000fda0003f05270 */
[----:B------:R-:W-:Y:S05]  /*10bb0*/  @!P0 BRA `(.L_x_13454) ;  /* 0x0000000000e88947 */ /* 0x000fea0003800000 */
[----:B------:R-:W-:-:S13]  /*10bc0*/  ISETP.NE.AND P0, PT, R2, 0x17, PT ;  /* 0x000000170200780c */ /* 0x000fda0003f05270 */
[----:B------:R-:W-:Y:S05]  /*10bd0*/  @!P0 BRA `(.L_x_13455) ;  /* 0x0000000000908947 */ /* 0x000fea0003800000 */
[----:B------:R-:W-:-:S13]  /*10be0*/  ISETP.NE.AND P0, PT, R2, 0x18, PT ;  /* 0x000000180200780c */ /* 0x000fda0003f05270 */
[----:B------:R-:W-:Y:S05]  /*10bf0*/  @!P0 BRA `(.L_x_13456) ;  /* 0x0000000000448947 */ /* 0x000fea0003800000 */
.L_x_13433:
        /* <DEDUP_REMOVED lines=16> */
.L_x_13457:
[----:B------:R-:W-:Y:S05]  /*10d00*/  EXIT ;  /* 0x000000000000794d */ /* 0x000fea0003800000 */
.L_x_13456:
        /* <DEDUP_REMOVED lines=13> */
.L_x_13459:
[----:B------:R-:W-:Y:S05]  /*10de0*/  BSYNC.RECONVERGENT B0 ;  /* 0x0000000000007941 */ /* 0x000fea0003800200 */
.L_x_13458:
[----:B------:R-:W-:-:S05]  /*10df0*/  LOP3.LUT R3, R0, 0x80, R3, 0xf8, !PT ;  /* 0x0000008000037812 */ /* 0x000fca00078ef803 */
[----:B------:R-:W-:Y:S01]  /*10e00*/  STG.E.U8 desc[UR36][R16.64], R3 ;  /* 0x0000000310007986 */ /* 0x000fe2000c101124 */
[----:B------:R-:W-:Y:S05]  /*10e10*/  EXIT ;  /* 0x000000000000794d */ /* 0x000fea0003800000 */
.L_x_13455:
        /* <DEDUP_REMOVED lines=12> */
.L_x_13461:
[----:B------:R-:W-:Y:S01]  /*10ee0*/  IMAD.MOV.U32 R0, RZ, RZ, 0x7f ;  /* 0x0000007fff007424 */ /* 0x000fe200078e00ff */
[----:B------:R-:W-:-:S04]  /*10ef0*/  ISETP.GT.U32.AND P0, PT, R2, 0x7f800000, PT ;  /* 0x7f8000000200780c */ /* 0x000fc80003f04070 */
[----:B------:R-:W-:-:S09]  /*10f00*/  SEL R0, R0, 0x7c, P0 ;  /* 0x0000007c00007807 */ /* 0x000fd20000000000 */
.L_x_13462:
[----:B------:R-:W-:Y:S05]  /*10f10*/  BSYNC.RECONVERGENT B0 ;  /* 0x0000000000007941 */ /* 0x000fea0003800200 */
.L_x_13460:
[----:B------:R-:W-:-:S04]  /*10f20*/  SHF.R.U32.HI R3, RZ, 0x18, R3 ;  /* 0x00000018ff037819 */ /* 0x000fc80000011603 */
[----:B------:R-:W-:-:S05]  /*10f30*/  LOP3.LUT R3, R0, 0x80, R3, 0xf8, !PT ;  /* 0x0000008000037812 */ /* 0x000fca00078ef803 */
[----:B------:R-:W-:Y:S01]  /*10f40*/  STG.E.U8 desc[UR36][R16.64], R3 ;  /* 0x0000000310007986 */ /* 0x000fe2000c101124 */
[----:B------:R-:W-:Y:S05]  /*10f50*/  EXIT ;  /* 0x000000000000794d */ /* 0x000fea0003800000 */
.L_x_13454:
[----:B------:R-:W0:Y:S02]  /*10f60*/  I2F.S16 R0, R5 ;  /* 0x0000000500007306 */ /* 0x000e240000101400 */
[----:B0-----:R-:W-:-:S05]  /*10f70*/  F2FP.BF16.F32.PACK_AB R0, RZ, R0 ;  /* 0x00000000ff00723e */ /* 0x001fca00000010ff */
[----:B------:R-:W-:Y:S01]  /*10f80*/  STG.E.U16 desc[UR36][R16.64], R0 ;  /* 0x0000000010007986 */ /* 0x000fe2000c101524 */
[----:B------:R-:W-:Y:S05]  /*10f90*/  EXIT ;  /* 0x000000000000794d */ /* 0x000fea0003800000 */
.L_x_13463:
        /* <DEDUP_REMOVED lines=14> */
.L_x_23924:


//--------------------- .text._ZN2at6native27unrolled_elementwise_kernelIZZZNS0_54_GLOBAL__N__d8c5977b_16_LinearAlgebra_cu_35b291db_316116addr_kernel_cudaERNS_14TensorIteratorERKN3c106ScalarES8_ENKUlvE_clEvENKUlvE3_clEvEUlsssE_St5arrayIPcLm4EELi4E23TrivialOffsetCalculatorILi3EjESF_ILi1EjENS0_6memory12LoadWithCastILi3EEENSI_13StoreWithCastILi1EEEEEviT_T0_T2_T3_T4_T5_ --------------------------
	.section	.text._ZN2at6native27unrolled_elementwise_kernelIZZZNS0_54_GLOBAL__N__d8c5977b_16_LinearAlgebra_cu_35b291db_316116addr_kernel_cudaERNS_14TensorIteratorERKN3c106ScalarES8_ENKUlvE_clEvENKUlvE3_clEvEUlsssE_St5arrayIPcLm4EELi4E23TrivialOffsetCalculatorILi3EjESF_ILi1EjENS0_6memory12LoadWithCastILi3EEENSI_13StoreWithCastILi1EEEEEviT_T0_T2_T3_T4_T5_,"ax",@progbits
	.align	128
        .global         _ZN2at6native27unrolled_elementwise_kernelIZZZNS0_54_GLOBAL__N__d8c5977b_16_LinearAlgebra_cu_35b291db_316116addr_kernel_cudaERNS_14TensorIteratorERKN3c106ScalarES8_ENKUlvE_clEvENKUlvE3_clEvEUlsssE_St5arrayIPcLm4EELi4E23TrivialOffsetCalculatorILi3EjESF_ILi1EjENS0_6memory12LoadWithCastILi3EEENSI_13StoreWithCastILi1EEEEEviT_T0_T2_T3_T4_T5_
        .type           _ZN2at6native27unrolled_elementwise_kernelIZZZNS0_54_GLOBAL__N__d8c5977b_16_LinearAlgebra_cu_35b291db_316116addr_kernel_cudaERNS_14TensorIteratorERKN3c106ScalarES8_ENKUlvE_clEvENKUlvE3_clEvEUlsssE_St5arrayIPcLm4EELi4E23TrivialOffsetCalculatorILi3EjESF_ILi1EjENS0_6memory12LoadWithCastILi3EEENSI_13StoreWithCastILi1EEEEEviT_T0_T2_T3_T4_T5_,@function
        .size           _ZN2at6native27unrolled_elementwise_kernelIZZZNS0_54_GLOBAL__N__d8c5977b_16_LinearAlgebra_cu_35b291db_316116addr_kernel_cudaERNS_14TensorIteratorERKN3c106ScalarES8_ENKUlvE_clEvENKUlvE3_clEvEUlsssE_St5arrayIPcLm4EELi4E23TrivialOffsetCalculatorILi3EjESF_ILi1EjENS0_6memory12LoadWithCastILi3EEENSI_13StoreWithCastILi1EEEEEviT_T0_T2_T3_T4_T5_,(.L_x_23925 - _ZN2at6native27unrolled_elementwise_kernelIZZZNS0_54_GLOBAL__N__d8c5977b_16_LinearAlgebra_cu_35b291db_316116addr_kernel_cudaERNS_14TensorIteratorERKN3c106ScalarES8_ENKUlvE_clEvENKUlvE3_clEvEUlsssE_St5arrayIPcLm4EELi4E23TrivialOffsetCalculatorILi3EjESF_ILi1EjENS0_6memory12LoadWithCastILi3EEENSI_13StoreWithCastILi1EEEEEviT_T0_T2_T3_T4_T5_)
        .other          _ZN2at6native27unrolled_elementwise_kernelIZZZNS0_54_GLOBAL__N__d8c5977b_16_LinearAlgebra_cu_35b291db_316116addr_kernel_cudaERNS_14TensorIteratorERKN3c106ScalarES8_ENKUlvE_clEvENKUlvE3_clEvEUlsssE_St5arrayIPcLm4EELi4E23TrivialOffsetCalculatorILi3EjESF_ILi1EjENS0_6memory12LoadWithCastILi3EEENSI_13StoreWithCastILi1EEEEEviT_T0_T2_T3_T4_T5_,@"STO_CUDA_ENTRY STV_DEFAULT"
_ZN2at6native27unrolled_elementwise_kernelIZZZNS0_54_GLOBAL__N__d8c5977b_16_LinearAlgebra_cu_35b291db_316116addr_kernel_cudaERNS_14TensorIteratorERKN3c106ScalarES8_ENKUlvE_clEvENKUlvE3_clEvEUlsssE_St5arrayIPcLm4EELi4E23TrivialOffsetCalculatorILi3EjESF_ILi1EjENS0_6memory12LoadWithCastILi3EEENSI_13StoreWithCastILi1EEEEEviT_T0_T2_T3_T4_T5_:
.text._ZN2at6native27unrolled_elementwise_kernelIZZZNS0_54_GLOBAL__N__d8c5977b_16_LinearAlgebra_cu_35b291db_316116addr_kernel_cudaERNS_14TensorIteratorERKN3c106ScalarES8_ENKUlvE_clEvENKUlvE3_clEvEUlsssE_St5arrayIPcLm4EELi4E23TrivialOffsetCalculatorILi3EjESF_ILi1EjENS0_6memory12LoadWithCastILi3EEENSI_13StoreWithCastILi1EEEEEviT_T0_T2_T3_T4_T5_:
        /* <DEDUP_REMOVED lines=40> */
.L_x_13466:
        /* <DEDUP_REMOVED lines=18> */
.L_x_13470:
[----:B------:R0:W5:Y:S01]  /*03a0*/  LDG.E.U8 R16, desc[UR36][R2.64] ;  /* 0x0000002402107981 */ /* 0x000162000c1e1100 */
[----:B------:R-:W-:Y:S05]  /*03b0*/  BRA `(.L_x_13472) ;  /* 0x0000000c004c7947 */ /* 0x000fea0003800000 */
.L_x_13469:
        /* <DEDUP_REMOVED lines=8> */
.L_x_13474:
[----:B------:R0:W5:Y:S01]  /*0440*/  LDG.E.U16 R16, desc[UR36][R2.64] ;  /* 0x0000002402107981 */ /* 0x000162000c1e1500 */
[----:B------:R-:W-:Y:S05]  /*0450*/  BRA `(.L_x_13472) ;  /* 0x0000000c00247947 */ /* 0x000fea0003800000 */
.L_x_13473:
[----:B------:R0:W5:Y:S01]  /*0460*/  LDG.E.U16 R16, desc[UR36][R2.64] ;  /* 0x0000002402107981 */ /* 0x000162000c1e1500 */
[----:B------:R-:W-:Y:S05]  /*0470*/  BRA `(.L_x_13472) ;  /* 0x0000000c001c7947 */ /* 0x000fea0003800000 */
.L_x_13468:
        /* <DEDUP_REMOVED lines=9> */
.L_x_13476:
[----:B------:R-:W2:Y:S02]  /*0510*/  LDG.E.U16 R0, desc[UR36][R2.64] ;  /* 0x0000002402007981 */ /* 0x000ea4000c1e1500 */
[----:B--2---:R-:W-:-:S06]  /*0520*/  HADD2.F32 R0, -RZ, R0.H0_H0 ;  /* 0x20000000ff007230 */ /* 0x004fcc0000004100 */
[----:B------:R-:W0:Y:S02]  /*0530*/  F2I.FTZ.TRUNC.NTZ R0, R0 ;  /* 0x0000000000007305 */ /* 0x000e24000021f100 */
[----:B0-----:R-:W-:Y:S01]  /*0540*/  PRMT R16, R0, 0x7610, R16 ;  /* 0x0000761000107816 */ /* 0x001fe20000000010 */
[----:B------:R-:W-:Y:S06]  /*0550*/  BRA `(.L_x_13472) ;  /* 0x0000000800e47947 */ /* 0x000fec0003800000 */
.L_x_13475:
        /* <DEDUP_REMOVED lines=9> */
.L_x_13478:
[----:B------:R-:W2:Y:S02]  /*05f0*/  LDG.E.U16 R2, desc[UR36][R2.64] ;  /* 0x0000002402027981 */ /* 0x000ea4000c1e1500 */
[----:B--2---:R-:W-:-:S06]  /*0600*/  HADD2.F32 R0, -RZ, R2.H0_H0 ;  /* 0x20000002ff007230 */ /* 0x004fcc0000004100 */
[----:B------:R-:W0:Y:S02]  /*0610*/  F2I.FTZ.TRUNC.NTZ R0, R0 ;  /* 0x0000000000007305 */ /* 0x000e24000021f100 */
[----:B0-----:R-:W-:Y:S01]  /*0620*/  PRMT R16, R0, 0x7610, R16 ;  /* 0x0000761000107816 */ /* 0x001fe20000000010 */
[----:B------:R-:W-:Y:S06]  /*0630*/  BRA `(.L_x_13472) ;  /* 0x0000000800ac7947 */ /* 0x000fec0003800000 */
.L_x_13477:
[----:B------:R-:W2:Y:S02]  /*0640*/  LDG.E.64 R2, desc[UR36][R2.64] ;  /* 0x0000002402027981 */ /* 0x000ea4000c1e1b00 */
[----:B--2---:R4:W0:Y:S01]  /*0650*/  F2I.F64.TRUNC R16, R2 ;  /* 0x0000000200107311 */ /* 0x004822000030d100 */
[----:B------:R-:W-:Y:S05]  /*0660*/  BRA `(.L_x_13472) ;  /* 0x0000000800a07947 */ /* 0x000fea0003800000 */
.L_x_13467:
        /* <DEDUP_REMOVED lines=12> */
.L_x_13481:
[----:B------:R-:W2:Y:S02]  /*0730*/  LDG.E.64 R2, desc[UR36][R2.64] ;  /* 0x0000002402027981 */ /* 0x000ea4000c1e1b00 */
[----:B--2---:R0:W1:Y:S01]  /*0740*/  F2I.F64.TRUNC R16, R2 ;  /* 0x0000000200107311 */ /* 0x004062000030d100 */
[----:B------:R-:W-:Y:S05]  /*0750*/  BRA `(.L_x_13472) ;  /* 0x0000000800647947 */ /* 0x000fea0003800000 */
.L_x_13480:
        /* <DEDUP_REMOVED lines=27> */
.L_x_13483:
        /* <DEDUP_REMOVED lines=14> */
.L_x_13482:
[----:B------:R-:W2:Y:S02]  /*09f0*/  LDG.E.U16 R0, desc[UR36][R2.64] ;  /* 0x0000002402007981 */ /* 0x000ea4000c1e1500 */
[----:B--2---:R-:W-:-:S06]  /*0a00*/  IMAD.U32 R0, R0, 0x10000, RZ ;  /* 0x0001000000007824 */ /* 0x004fcc00078e00ff */
[----:B------:R-:W0:Y:S02]  /*0a10*/  F2I.FTZ.TRUNC.NTZ R0, R0 ;  /* 0x0000000000007305 */ /* 0x000e24000021f100 */
[----:B0-----:R-:W-:Y:S01]  /*0a20*/  PRMT R16, R0, 0x7610, R16 ;  /* 0x0000761000107816 */ /* 0x001fe20000000010 */
[----:B------:R-:W-:Y:S06]  /*0a30*/  BRA `(.L_x_13472) ;  /* 0x0000000400ac7947 */ /* 0x000fec0003800000 */
.L_x_13479:
        /* <DEDUP_REMOVED lines=10> */
.L_x_13486:
        /* <DEDUP_REMOVED lines=21> */
.L_x_13490:
[----:B------:R-:W-:Y:S05]  /*0c30*/  BSYNC.RECONVERGENT B1 ;  /* 0x0000000000017941 */ /* 0x000fea0003800200 */
.L_x_13489:
[----:B------:R-:W-:Y:S01]  /*0c40*/  IMAD.SHL.U32 R0, R0, 0x100000, RZ ;  /* 0x0010000000007824 */ /* 0x000fe200078e00ff */
[----:B------:R-:W-:-:S04]  /*0c50*/  LEA R2, R2, 0x3b800000, 0x17 ;  /* 0x3b80000002027811 */ /* 0x000fc800078eb8ff */
[----:B------:R-:W-:-:S07]  /*0c60*/  LOP3.LUT R0, R2, R0, R7, 0xfe, !PT ;  /* 0x0000000002007212 */ /* 0x000fce00078efe07 */
.L_x_13488:
[----:B------:R-:W-:Y:S05]  /*0c70*/  BSYNC.RECONVERGENT B0 ;  /* 0x0000000000007941 */ /* 0x000fea0003800200 */
.L_x_13487:
[----:B------:R-:W0:Y:S02]  /*0c80*/  F2I.FTZ.TRUNC.NTZ R0, R0 ;  /* 0x0000000000007305 */ /* 0x000e24000021f100 */
[----:B0-----:R-:W-:Y:S01]  /*0c90*/  PRMT R16, R0, 0x7610, R16 ;  /* 0x0000761000107816 */ /* 0x001fe20000000010 */
[----:B------:R-:W-:Y:S06]  /*0ca0*/  BRA `(.L_x_13472) ;  /* 0x0000000400107947 */ /* 0x000fec0003800000 */
.L_x_13485:
        /* <DEDUP_REMOVED lines=21> */
.L_x_13494:
[----:B------:R-:W-:Y:S05]  /*0e00*/  BSYNC.RECONVERGENT B1 ;  /* 0x0000000000017941 */ /* 0x000fea0003800200 */
.L_x_13493:
[----:B------:R-:W-:Y:S01]  /*0e10*/  IMAD.SHL.U32 R0, R0, 0x200000, RZ ;  /* 0x0020000000007824 */ /* 0x000fe200078e00ff */
[----:B------:R-:W-:-:S04]  /*0e20*/  LEA R2, R2, 0x37800000, 0x17 ;  /* 0x3780000002027811 */ /* 0x000fc800078eb8ff */
[----:B------:R-:W-:-:S07]  /*0e30*/  LOP3.LUT R0, R2, R0, R7, 0xfe, !PT ;  /* 0x0000000002007212 */ /* 0x000fce00078efe07 */
.L_x_13492:
[----:B------:R-:W-:Y:S05]  /*0e40*/  BSYNC.RECONVERGENT B0 ;  /* 0x0000000000007941 */ /* 0x000fea0003800200 */
.L_x_13491:
[----:B------:R-:W0:Y:S02]  /*0e50*/  F2I.FTZ.TRUNC.NTZ R0, R0 ;  /* 0x0000000000007305 */ /* 0x000e24000021f100 */
[----:B0-----:R-:W-:Y:S01]  /*0e60*/  PRMT R16, R0, 0x7610, R16 ;  /* 0x0000761000107816 */ /* 0x001fe20000000010 */
[----:B------:R-:W-:Y:S06]  /*0e70*/  BRA `(.L_x_13472) ;  /* 0x00000000009c7947 */ /* 0x000fec0003800000 */
.L_x_13484:
[----:B------:R-:W-:-:S09]  /*0e80*/  UISETP.NE.AND UP0, UPT, UR4, 0x1c, UPT ;  /* 0x0000001c0400788c */ /* 0x000fd2000bf05270 */
[----:B------:R-:W-:Y:S05]  /*0e90*/  BRA.U !UP0, `(.L_x_13495) ;  /* 0x0000000108907547 */ /* 0x000fea000b800000 */
[----:B------:R-:W-:-:S09]  /*0ea0*/  UISETP.NE.AND UP0, UPT, UR4, 0x1d, UPT ;  /* 0x0000001d0400788c */ /* 0x000fd2000bf05270 */
[----:B------:R-:W-:Y:S05]  /*0eb0*/  BRA.U !UP0, `(.L_x_13496) ;  /* 0x0000000108807547 */ /* 0x000fea000b800000 */
[----:B------:R-:W-:-:S09]  /*0ec0*/  UISETP.NE.AND UP0, UPT, UR4, 0x2c, UPT ;  /* 0x0000002c0400788c */ /* 0x000fd2000bf05270 */
[----:B------:R-:W-:Y:S05]  /*0ed0*/  BRA.U !UP0, `(.L_x_13497) ;  /* 0x0000000108487547 */ /* 0x000fea000b800000 */
.L_x_13471:
        /* <DEDUP_REMOVED lines=16> */
.L_x_13498:
[----:B------:R-:W-:Y:S01]  /*0fe0*/  PRMT R16, RZ, 0x7610, R16 ;  /* 0x00007610ff107816 */ /* 0x000fe20000000010 */
[----:B------:R-:W-:Y:S06]  /*0ff0*/  BRA `(.L_x_13472) ;  /* 0x00000000003c7947 */ /* 0x000fec0003800000 */
.L_x_13497:
        /* <DEDUP_REMOVED lines=8> */
.L_x_13500:
[----:B------:R-:W-:Y:S05]  /*1080*/  BSYNC.RECONVERGENT B0 ;  /* 0x0000000000007941 */ /* 0x000fea0003800200 */
.L_x_13499:
[----:B------:R-:W0:Y:S02]  /*1090*/  F2I.FTZ.TRUNC.NTZ R0, R0 ;  /* 0x0000000000007305 */ /* 0x000e24000021f100 */
[----:B0-----:R-:W-:Y:S01]  /*10a0*/  PRMT R16, R0, 0x7610, R16 ;  /* 0x0000761000107816 */ /* 0x001fe20000000010 */
[----:B------:R-:W-:Y:S06]  /*10b0*/  BRA `(.L_x_13472) ;  /* 0x00000000000c7947 */ /* 0x000fec0003800000 */
.L_x_13496:
[----:B------:R0:W5:Y:S01]  /*10c0*/  LDG.E.U16 R16, desc[UR36][R2.64] ;  /* 0x0000002402107981 */ /* 0x000162000c1e1500 */
[----:B------:R-:W-:Y:S05]  /*10d0*/  BRA `(.L_x_13472) ;  /* 0x0000000000047947 */ /* 0x000fea0003800000 */
.L_x_13495:
[----:B------:R0:W5:Y:S02]  /*10e0*/  LDG.E.U16 R16, desc[UR36][R2.64] ;  /* 0x0000002402107981 */ /* 0x000164000c1e1500 */
.L_x_13472:
[----:B------:R-:W2:Y:S01]  /*10f0*/  LDC.64 R4, c[0x0][0x3b0] ;  /* 0x0000ec00ff047b82 */ /* 0x000ea20000000a00 */
[----:B------:R-:W0:Y:S01]  /*1100*/  LDCU UR5, c[0x0][0x3c8] ;  /* 0x00007900ff0577ac */ /* 0x000e220008000800 */
[----:B------:R-:W-:-:S04]  /*1110*/  UPRMT UR4, UR39, 0x9910, URZ ;  /* 0x0000991027047896 */ /* 0x000fc800080000ff */
[----:B------:R-:W-:Y:S01]  /*1120*/  UISETP.GT.AND UP0, UPT, UR4, 0x9, UPT ;  /* 0x000000090400788c */ /* 0x000fe2000bf04270 */
[----:B0---4-:R-:W-:-:S05]  /*1130*/  IMAD R3, R18, UR5, RZ ;  /* 0x0000000512037c24 */ /* 0x011fca000f8e02ff */
        /* <DEDUP_REMOVED lines=13> */
.L_x_13504:
[----:B------:R0:W5:Y:S01]  /*1210*/  LDG.E.U8 R2, desc[UR36][R4.64] ;  /* 0x0000002404027981 */ /* 0x000162000c1e1100 */
[----:B------:R-:W-:Y:S05]  /*1220*/  BRA `(.L_x_13506) ;  /* 0x0000000c004c7947 */ /* 0x000fea0003800000 */
.L_x_13503:
        /* <DEDUP_REMOVED lines=8> */
.L_x_13508:
[----:B------:R0:W5:Y:S01]  /*12b0*/  LDG.E.U16 R2, desc[UR36][R4.64] ;  /* 0x0000002404027981 */ /* 0x000162000c1e1500 */
[----:B------:R-:W-:Y:S05]  /*12c0*/  BRA `(.L_x_13506) ;  /* 0x0000000c00247947 */ /* 0x000fea0003800000 */
.L_x_13507:
[----:B------:R0:W5:Y:S01]  /*12d0*/  LDG.E.U16 R2, desc[UR36][R4.64] ;  /* 0x0000002404027981 */ /* 0x000162000c1e1500 */
[----:B------:R-:W-:Y:S05]  /*12e0*/  BRA `(.L_x_13506) ;  /* 0x0000000c001c7947 */ /* 0x000fea0003800000 */
.L_x_13502:
        /* <DEDUP_REMOVED lines=9> */
.L_x_13510:
[----:B------:R-:W2:Y:S02]  /*1380*/  LDG.E.U16 R0, desc[UR36][R4.64] ;  /* 0x0000002404007981 */ /* 0x000ea4000c1e1500 */
[----:B--2---:R-:W-:-:S06]  /*1390*/  HADD2.F32 R0, -RZ, R0.H0_H0 ;  /* 0x20000000ff007230 */ /* 0x004fcc0000004100 */
[----:B------:R-:W0:Y:S02]  /*13a0*/  F2I.FTZ.TRUNC.NTZ R0, R0 ;  /* 0x0000000000007305 */ /* 0x000e24000021f100 */
[----:B0-----:R-:W-:Y:S01]  /*13b0*/  PRMT R2, R0, 0x7610, R2 ;  /* 0x0000761000027816 */ /* 0x001fe20000000002 */
[----:B------:R-:W-:Y:S06]  /*13c0*/  BRA `(.L_x_13506) ;  /* 0x0000000800e47947 */ /* 0x000fec0003800000 */
.L_x_13509:
        /* <DEDUP_REMOVED lines=9> */
.L_x_13512:
[----:B------:R-:W2:Y:S02]  /*1460*/  LDG.E.U16 R4, desc[UR36][R4.64] ;  /* 0x0000002404047981 */ /* 0x000ea4000c1e1500 */
[----:B--2---:R-:W-:-:S06]  /*1470*/  HADD2.F32 R0, -RZ, R4.H0_H0 ;  /* 0x20000004ff007230 */ /* 0x004fcc0000004100 */
[----:B------:R-:W0:Y:S02]  /*1480*/  F2I.FTZ.TRUNC.NTZ R0, R0 ;  /* 0x0000000000007305 */ /* 0x000e24000021f100 */
[----:B0-----:R-:W-:Y:S01]  /*1490*/  PRMT R2, R0, 0x7610, R2 ;  /* 0x0000761000027816 */ /* 0x001fe20000000002 */
[----:B------:R-:W-:Y:S06]  /*14a0*/  BRA `(.L_x_13506) ;  /* 0x0000000800ac7947 */ /* 0x000fec0003800000 */
.L_x_13511:
[----:B------:R-:W2:Y:S02]  /*14b0*/  LDG.E.64 R4, desc[UR36][R4.64] ;  /* 0x0000002404047981 */ /* 0x000ea4000c1e1b00 */
[----:B--2---:R0:W2:Y:S01]  /*14c0*/  F2I.F64.TRUNC R2, R4 ;  /* 0x0000000400027311 */ /* 0x0040a2000030d100 */
[----:B------:R-:W-:Y:S05]  /*14d0*/  BRA `(.L_x_13506) ;  /* 0x0000000800a07947 */ /* 0x000fea0003800000 */
.L_x_13501:
        /* <DEDUP_REMOVED lines=12> */
.L_x_13515:
[----:B------:R-:W2:Y:S02]  /*15a0*/  LDG.E.64 R4, desc[UR36][R4.64] ;  /* 0x0000002404047981 */ /* 0x000ea4000c1e1b00 */
[----:B--2---:R0:W2:Y:S01]  /*15b0*/  F2I.F64.TRUNC R2, R4 ;  /* 0x0000000400027311 */ /* 0x0040a2000030d100 */
[----:B------:R-:W-:Y:S05]  /*15c0*/  BRA `(.L_x_13506) ;  /* 0x0000000800647947 */ /* 0x000fea0003800000 */
.L_x_13514:
        /* <DEDUP_REMOVED lines=27> */
.L_x_13517:
        /* <DEDUP_REMOVED lines=14> */
.L_x_13516:
[----:B------:R-:W2:Y:S02]  /*1860*/  LDG.E.U16 R0, desc[UR36][R4.64] ;  /* 0x0000002404007981 */ /* 0x000ea4000c1e1500 */
[----:B--2---:R-:W-:-:S06]  /*1870*/  IMAD.U32 R0, R0, 0x10000, RZ ;  /* 0x0001000000007824 */ /* 0x004fcc00078e00ff */
[----:B------:R-:W0:Y:S02]  /*1880*/  F2I.FTZ.TRUNC.NTZ R0, R0 ;  /* 0x0000000000007305 */ /* 0x000e24000021f100 */
[----:B0-----:R-:W-:Y:S01]  /*1890*/  PRMT R2, R0, 0x7610, R2 ;  /* 0x0000761000027816 */ /* 0x001fe20000000002 */
[----:B------:R-:W-:Y:S06]  /*18a0*/  BRA `(.L_x_13506) ;  /* 0x0000000400ac7947 */ /* 0x000fec0003800000 */
.L_x_13513:
        /* <DEDUP_REMOVED lines=10> */
.L_x_13520:
        /* <DEDUP_REMOVED lines=21> */
.L_x_13524:
[----:B------:R-:W-:Y:S05]  /*1aa0*/  BSYNC.RECONVERGENT B1 ;  /* 0x0000000000017941 */ /* 0x000fea0003800200 */
.L_x_13523:
[----:B------:R-:W-:Y:S01]  /*1ab0*/  IMAD.SHL.U32 R0, R0, 0x100000, RZ ;  /* 0x0010000000007824 */ /* 0x000fe200078e00ff */
[----:B------:R-:W-:-:S04]  /*1ac0*/  LEA R2, R2, 0x3b800000, 0x17 ;  /* 0x3b80000002027811 */ /* 0x000fc800078eb8ff */
[----:B------:R-:W-:-:S07]  /*1ad0*/  LOP3.LUT R0, R2, R0, R7, 0xfe, !PT ;  /* 0x0000000002007212 */ /* 0x000fce00078efe07 */
.L_x_13522:
[----:B------:R-:W-:Y:S05]  /*1ae0*/  BSYNC.RECONVERGENT B0 ;  /* 0x0000000000007941 */ /* 0x000fea0003800200 */
.L_x_13521:
[----:B------:R-:W0:Y:S02]  /*1af0*/  F2I.FTZ.TRUNC.NTZ R0, R0 ;  /* 0x0000000000007305 */ /* 0x000e24000021f100 */
[----:B0-----:R-:W-:Y:S01]  /*1b00*/  PRMT R2, R0, 0x7610, R2 ;  /* 0x0000761000027816 */ /* 0x001fe20000000002 */
[----:B------:R-:W-:Y:S06]  /*1b10*/  BRA `(.L_x_13506) ;  /* 0x0000000400107947 */ /* 0x000fec0003800000 */
.L_x_13519:
        /* <DEDUP_REMOVED lines=21> */
.L_x_13528:
[----:B------:R-:W-:Y:S05]  /*1c70*/  BSYNC.RECONVERGENT B1 ;  /* 0x0000000000017941 */ /* 0x000fea0003800200 */
.L_x_13527:
[----:B------:R-:W-:Y:S01]  /*1c80*/  IMAD.SHL.U32 R0, R0, 0x200000, RZ ;  /* 0x0020000000007824 */ /* 0x000fe200078e00ff */
[----:B------:R-:W-:-:S04]  /*1c90*/  LEA R2, R2, 0x37800000, 0x17 ;  /* 0x3780000002027811 */ /* 0x000fc800078eb8ff */
[----:B------:R-:W-:-:S07]  /*1ca0*/  LOP3.LUT R0, R2, R0, R7, 0xfe, !PT ;  /* 0x0000000002007212 */ /* 0x000fce00078efe07 */
.L_x_13526:
[----:B------:R-:W-:Y:S05]  /*1cb0*/  BSYNC.RECONVERGENT B0 ;  /* 0x0000000000007941 */ /* 0x000fea0003800200 */
.L_x_13525:
[----:B------:R-:W0:Y:S02]  /*1cc0*/  F2I.FTZ.TRUNC.NTZ R0, R0 ;  /* 0x0000000000007305 */ /* 0x000e24000021f100 */
[----:B0-----:R-:W-:Y:S01]  /*1cd0*/  PRMT R2, R0, 0x7610, R2 ;  /* 0x0000761000027816 */ /* 0x001fe20000000002 */
[----:B------:R-:W-:Y:S06]  /*1ce0*/  BRA `(.L_x_13506) ;  /* 0x00000000009c7947 */ /* 0x000fec0003800000 */
.L_x_13518:
[----:B------:R-:W-:-:S09]  /*1cf0*/  UISETP.NE.AND UP0, UPT, UR4, 0x1c, UPT ;  /* 0x0000001c0400788c */ /* 0x000fd2000bf05270 */
[----:B------:R-:W-:Y:S05]  /*1d00*/  BRA.U !UP0, `(.L_x_13529) ;  /* 0x0000000108907547 */ /* 0x000fea000b800000 */
[----:B------:R-:W-:-:S09]  /*1d10*/  UISETP.NE.AND UP0, UPT, UR4, 0x1d, UPT ;  /* 0x0000001d0400788c */ /* 0x000fd2000bf05270 */
[----:B------:R-:W-:Y:S05]  /*1d20*/  BRA.U !UP0, `(.L_x_13530) ;  /* 0x0000000108807547 */ /* 0x000fea000b800000 */
[----:B------:R-:W-:-:S09]  /*1d30*/  UISETP.NE.AND UP0, UPT, UR4, 0x2c, UPT ;  /* 0x0000002c0400788c */ /* 0x000fd2000bf05270 */
[----:B------:R-:W-:Y:S05]  /*1d40*/  BRA.U !UP0, `(.L_x_13531) ;  /* 0x0000000108487547 */ /* 0x000fea000b800000 */
.L_x_13505:
        /* <DEDUP_REMOVED lines=16> */
.L_x_13532:
[----:B------:R-:W-:Y:S01]  /*1e50*/  PRMT R2, RZ, 0x7610, R2 ;  /* 0x00007610ff027816 */ /* 0x000fe20000000002 */
[----:B------:R-:W-:Y:S06]  /*1e60*/  BRA `(.L_x_13506) ;  /* 0x00000000003c7947 */ /* 0x000fec0003800000 */
.L_x_13531:
        /* <DEDUP_REMOVED lines=8> */
.L_x_13534:
[----:B------:R-:W-:Y:S05]  /*1ef0*/  BSYNC.RECONVERGENT B0 ;  /* 0x0000000000007941 */ /* 0x000fea0003800200 */
.L_x_13533:
[----:B------:R-:W0:Y:S02]  /*1f00*/  F2I.FTZ.TRUNC.NTZ R0, R0 ;  /* 0x0000000000007305 */ /* 0x000e24000021f100 */
[----:B0-----:R-:W-:Y:S01]  /*1f10*/  PRMT R2, R0, 0x7610, R2 ;  /* 0x0000761000027816 */ /* 0x001fe20000000002 */
[----:B------:R-:W-:Y:S06]  /*1f20*/  BRA `(.L_x_13506) ;  /* 0x00000000000c7947 */ /* 0x000fec0003800000 */
.L_x_13530:
[----:B------:R4:W5:Y:S01]  /*1f30*/  LDG.E.U16 R2, desc[UR36][R4.64] ;  /* 0x0000002404027981 */ /* 0x000962000c1e1500 */
[----:B------:R-:W-:Y:S05]  /*1f40*/  BRA `(.L_x_13506) ;  /* 0x0000000000047947 */ /* 0x000fea0003800000 */
.L_x_13529:
[----:B------:R2:W5:Y:S02]  /*1f50*/  LDG.E.U16 R2, desc[UR36][R4.64] ;  /* 0x0000002404027981 */ /* 0x000564000c1e1500 */
.L_x_13506:
[----:B------:R-:W-:-:S07]  /*1f60*/  VIADD R18, R28, 0x80 ;  /* 0x000000801c127836 */ /* 0x000fce0000000000 */
.L_x_13465:
[----:B------:R-:W-:Y:S05]  /*1f70*/  BSYNC.RECONVERGENT B6 ;  /* 0x0000000000067941 */ /* 0x000fea0003800200 */
.L_x_13464:
        /* <DEDUP_REMOVED lines=30> */
.L_x_13537:
[----:B------:R-:W0:Y:S01]  /*2160*/  LDC.64 R4, c[0x0][0x3a8] ;  /* 0x0000ea00ff047b82 */ /* 0x000e220000000a00 */
        /* <DEDUP_REMOVED lines=17> */
.L_x_13541:
[----:B------:R0:W5:Y:S01]  /*2280*/  LDG.E.U8 R22, desc[UR36][R4.64] ;  /* 0x0000002404167981 */ /* 0x000162000c1e1100 */
[----:B------:R-:W-:Y:S05]  /*2290*/  BRA `(.L_x_13543) ;  /* 0x0000000c00507947 */ /* 0x000fea0003800000 */
.L_x_13540:
        /* <DEDUP_REMOVED lines=8> */
.L_x_13545:
[----:B------:R0:W5:Y:S01]  /*2320*/  LDG.E.U16 R22, desc[UR36][R4.64] ;  /* 0x0000002404167981 */ /* 0x000162000c1e1500 */
[----:B------:R-:W-:Y:S05]  /*2330*/  BRA `(.L_x_13543) ;  /* 0x0000000c00287947 */ /* 0x000fea0003800000 */
.L_x_13544:
[----:B------:R0:W5:Y:S01]  /*2340*/  LDG.E.U16 R22, desc[UR36][R4.64] ;  /* 0x0000002404167981 */ /* 0x000162000c1e1500 */
[----:B------:R-:W-:Y:S05]  /*2350*/  BRA `(.L_x_13543) ;  /* 0x0000000c00207947 */ /* 0x000fea0003800000 */
.L_x_13539:
        /* <DEDUP_REMOVED lines=9> */
.L_x_13547:
[----:B------:R-:W2:Y:S02]  /*23f0*/  LDG.E.U16 R0, desc[UR36][R4.64] ;  /* 0x0000002404007981 */ /* 0x000ea4000c1e1500 */
[----:B--2---:R-:W-:-:S06]  /*2400*/  HADD2.F32 R0, -RZ, R0.H0_H0 ;  /* 0x20000000ff007230 */ /* 0x004fcc0000004100 */
[----:B------:R-:W0:Y:S02]  /*2410*/  F2I.FTZ.TRUNC.NTZ R0, R0 ;  /* 0x0000000000007305 */ /* 0x000e24000021f100 */
[----:B0-----:R-:W-:Y:S01]  /*2420*/  PRMT R22, R0, 0x7610, R22 ;  /* 0x0000761000167816 */ /* 0x001fe20000000016 */
[----:B------:R-:W-:Y:S06]  /*2430*/  BRA `(.L_x_13543) ;  /* 0x0000000800e87947 */ /* 0x000fec0003800000 */
.L_x_13546:
        /* <DEDUP_REMOVED lines=9> */
.L_x_13549:
[----:B------:R-:W2:Y:S02]  /*24d0*/  LDG.E.U16 R4, desc[UR36][R4.64] ;  /* 0x0000002404047981 */ /* 0x000ea4000c1e1500 */
[----:B--2---:R-:W-:-:S06]  /*24e0*/  HADD2.F32 R0, -RZ, R4.H0_H0 ;  /* 0x20000004ff007230 */ /* 0x004fcc0000004100 */
[----:B------:R-:W0:Y:S02]  /*24f0*/  F2I.FTZ.TRUNC.NTZ R0, R0 ;  /* 0x0000000000007305 */ /* 0x000e24000021f100 */
[----:B0-----:R-:W-:Y:S01]  /*2500*/  PRMT R22, R0, 0x7610, R22 ;  /* 0x0000761000167816 */ /* 0x001fe20000000016 */
[----:B------:R-:W-:Y:S06]  /*2510*/  BRA `(.L_x_13543) ;  /* 0x0000000800b07947 */ /* 0x000fec0003800000 */
.L_x_13548:
[----:B------:R-:W2:Y:S02]  /*2520*/  LDG.E.64 R4, desc[UR36][R4.64] ;  /* 0x0000002404047981 */ /* 0x000ea4000c1e1b00 */
[----:B--2---:R0:W2:Y:S01]  /*2530*/  F2I.F64.TRUNC R22, R4 ;  /* 0x0000000400167311 */ /* 0x0040a2000030d100 */
[----:B------:R-:W-:Y:S05]  /*2540*/  BRA `(.L_x_13543) ;  /* 0x0000000800a47947 */ /* 0x000fea0003800000 */
.L_x_13538:
        /* <DEDUP_REMOVED lines=12> */
.L_x_13552:
[----:B------:R-:W2:Y:S02]  /*2610*/  LDG.E.64 R4, desc[UR36][R4.64] ;  /* 0x0000002404047981 */ /* 0x000ea4000c1e1b00 */
[----:B--2---:R0:W2:Y:S01]  /*2620*/  F2I.F64.TRUNC R22, R4 ;  /* 0x0000000400167311 */ /* 0x0040a2000030d100 */
[----:B------:R-:W-:Y:S05]  /*2630*/  BRA `(.L_x_13543) ;  /* 0x0000000800687947 */ /* 0x000fea0003800000 */
.L_x_13551:
        /* <DEDUP_REMOVED lines=27> */
.L_x_13554:
        /* <DEDUP_REMOVED lines=15> */
.L_x_13553:
[----:B------:R-:W2:Y:S02]  /*28e0*/  LDG.E.U16 R0, desc[UR36][R4.64] ;  /* 0x0000002404007981 */ /* 0x000ea4000c1e1500 */
[----:B--2---:R-:W-:-:S06]  /*28f0*/  IMAD.U32 R0, R0, 0x10000, RZ ;  /* 0x0001000000007824 */ /* 0x004fcc00078e00ff */
[----:B------:R-:W0:Y:S02]  /*2900*/  F2I.FTZ.TRUNC.NTZ R0, R0 ;  /* 0x0000000000007305 */ /* 0x000e24000021f100 */
[----:B0-----:R-:W-:Y:S01]  /*2910*/  PRMT R22, R0, 0x7610, R22 ;  /* 0x0000761000167816 */ /* 0x001fe20000000016 */
[----:B------:R-:W-:Y:S06]  /*2920*/  BRA `(.L_x_13543) ;  /* 0x0000000400ac7947 */ /* 0x000fec0003800000 */
.L_x_13550:
        /* <DEDUP_REMOVED lines=10> */
.L_x_13557:
        /* <DEDUP_REMOVED lines=21> */
.L_x_13561:
[----:B------:R-:W-:Y:S05]  /*2b20*/  BSYNC.RECONVERGENT B1 ;  /* 0x0000000000017941 */ /* 0x000fea0003800200 */
.L_x_13560:
[----:B------:R-:W-:Y:S01]  /*2b30*/  IMAD.SHL.U32 R0, R0, 0x100000, RZ ;  /* 0x0010000000007824 */ /* 0x000fe200078e00ff */
[----:B------:R-:W-:-:S04]  /*2b40*/  LEA R3, R3, 0x3b800000, 0x17 ;  /* 0x3b80000003037811 */ /* 0x000fc800078eb8ff */
[----:B------:R-:W-:-:S07]  /*2b50*/  LOP3.LUT R0, R3, R0, R7, 0xfe, !PT ;  /* 0x0000000003007212 */ /* 0x000fce00078efe07 */
.L_x_13559:
[----:B------:R-:W-:Y:S05]  /*2b60*/  BSYNC.RECONVERGENT B0 ;  /* 0x0000000000007941 */ /* 0x000fea0003800200 */
.L_x_13558:
[----:B------:R-:W0:Y:S02]  /*2b70*/  F2I.FTZ.TRUNC.NTZ R0, R0 ;  /* 0x0000000000007305 */ /* 0x000e24000021f100 */
[----:B0-----:R-:W-:Y:S01]  /*2b80*/  PRMT R22, R0, 0x7610, R22 ;  /* 0x0000761000167816 */ /* 0x001fe20000000016 */
[----:B------:R-:W-:Y:S06]  /*2b90*/  BRA `(.L_x_13543) ;  /* 0x0000000400107947 */ /* 0x000fec0003800000 */
.L_x_13556:
        /* <DEDUP_REMOVED lines=21> */
.L_x_13565:
[----:B------:R-:W-:Y:S05]  /*2cf0*/  BSYNC.RECONVERGENT B1 ;  /* 0x0000000000017941 */ /* 0x000fea0003800200 */
.L_x_13564:
[----:B------:R-:W-:Y:S01]  /*2d00*/  IMAD.SHL.U32 R0, R0, 0x200000, RZ ;  /* 0x0020000000007824 */ /* 0x000fe200078e00ff */
[----:B------:R-:W-:-:S04]  /*2d10*/  LEA R3, R3, 0x37800000, 0x17 ;  /* 0x3780000003037811 */ /* 0x000fc800078eb8ff */
[----:B------:R-:W-:-:S07]  /*2d20*/  LOP3.LUT R0, R3, R0, R7, 0xfe, !PT ;  /* 0x0000000003007212 */ /* 0x000fce00078efe07 */
.L_x_13563:
[----:B------:R-:W-:Y:S05]  /*2d30*/  BSYNC.RECONVERGENT B0 ;  /* 0x0000000000007941 */ /* 0x000fea0003800200 */
.L_x_13562:
[----:B------:R-:W0:Y:S02]  /*2d40*/  F2I.FTZ.TRUNC.NTZ R0, R0 ;  /* 0x0000000000007305 */ /* 0x000e24000021f100 */
[----:B0-----:R-:W-:Y:S01]  /*2d50*/  PRMT R22, R0, 0x7610, R22 ;  /* 0x0000761000167816 */ /* 0x001fe20000000016 */
[----:B------:R-:W-:Y:S06]  /*2d60*/  BRA `(.L_x_13543) ;  /* 0x00000000009c7947 */ /* 0x000fec0003800000 */
.L_x_13555:
        /* <DEDUP_REMOVED lines=14> */
.L_x_13569:
[----:B------:R-:W-:Y:S05]  /*2e50*/  BSYNC.RECONVERGENT B0 ;  /* 0x0000000000007941 */ /* 0x000fea0003800200 */
.L_x_13568:
[----:B------:R-:W0:Y:S02]  /*2e60*/  F2I.FTZ.TRUNC.NTZ R0, R0 ;  /* 0x0000000000007305 */ /* 0x000e24000021f100 */
[----:B0-----:R-:W-:Y:S01]  /*2e70*/  PRMT R22, R0, 0x7610, R22 ;  /* 0x0000761000167816 */ /* 0x001fe20000000016 */
[----:B------:R-:W-:Y:S06]  /*2e80*/  BRA `(.L_x_13543) ;  /* 0x0000000000547947 */ /* 0x000fec0003800000 */
.L_x_13542:
        /* <DEDUP_REMOVED lines=16> */
.L_x_13570:
[----:B------:R-:W-:Y:S01]  /*2f90*/  PRMT R22, RZ, 0x7610, R22 ;  /* 0x00007610ff167816 */ /* 0x000fe20000000016 */
[----:B------:R-:W-:Y:S06]  /*2fa0*/  BRA `(.L_x_13543) ;  /* 0x00000000000c7947 */ /* 0x000fec0003800000 */
.L_x_13567:
[----:B------:R4:W5:Y:S01]  /*2fb0*/  LDG.E.U16 R22, desc[UR36][R4.64] ;  /* 0x0000002404167981 */ /* 0x000962000c1e1500 */
[----:B------:R-:W-:Y:S05]  /*2fc0*/  BRA `(.L_x_13543) ;  /* 0x0000000000047947 */ /* 0x000fea0003800000 */
.L_x_13566:
[----:B------:R0:W5:Y:S02]  /*2fd0*/  LDG.E.U16 R22, desc[UR36][R4.64] ;  /* 0x0000002404167981 */ /* 0x000164000c1e1500 */
.L_x_13543:
[----:B0---4-:R-:W0:Y:S01]  /*2fe0*/  LDC.64 R4, c[0x0][0x3b0] ;  /* 0x0000ec00ff047b82 */ /* 0x011e220000000a00 */
[----:B------:R-:W4:Y:S01]  /*2ff0*/  LDCU UR5, c[0x0][0x3c8] ;  /* 0x00007900ff0577ac */ /* 0x000f220008000800 */
        /* <DEDUP_REMOVED lines=16> */
.L_x_13574:
[----:B------:R0:W5:Y:S01]  /*3100*/  LDG.E.U8 R23, desc[UR36][R4.64] ;  /* 0x0000002404177981 */ /* 0x000162000c1e1100 */
[----:B------:R-:W-:Y:S05]  /*3110*/  BRA `(.L_x_13576) ;  /* 0x0000000c00507947 */ /* 0x000fea0003800000 */
.L_x_13573:
        /* <DEDUP_REMOVED lines=8> */
.L_x_13578:
[----:B------:R0:W5:Y:S01]  /*31a0*/  LDG.E.U16 R23, desc[UR36][R4.64] ;  /* 0x0000002404177981 */ /* 0x000162000c1e1500 */
[----:B------:R-:W-:Y:S05]  /*31b0*/  BRA `(.L_x_13576) ;  /* 0x0000000c00287947 */ /* 0x000fea0003800000 */
.L_x_13577:
[----:B------:R0:W5:Y:S01]  /*31c0*/  LDG.E.U16 R23, desc[UR36][R4.64] ;  /* 0x0000002404177981 */ /* 0x000162000c1e1500 */
[----:B------:R-:W-:Y:S05]  /*31d0*/  BRA `(.L_x_13576) ;  /* 0x0000000c00207947 */ /* 0x000fea0003800000 */
.L_x_13572:
[----:B------:R-:W-:-:S09]  /*31e0*/  UISETP.GT.AND UP0, UPT, UR4, 0x6, UPT ;  /* 0x000000060400788c */ /* 0x000fd2000bf04270 */
[----:B------:R-:W-:Y:S05]  /*31f0*/  BRA.U UP0, `(.L_x_13579) ;  /* 0x0000000100307547 */ /* 0x000fea000b800000 */
[----:B------:R-:W-:-:S09]  /*3200*/  UISETP.NE.AND UP0, UPT, UR4, 0x5, UPT ;  /* 0x000000050400788c */ /* 0x000fd2000bf05270 */
[----:B------:R-:W-:Y:S05]  /*3210*/  BRA.U !UP0, `(.L_x_13580) ;  /* 0x0000000108147547 */ /* 0x000fea000b800000 */
[----:B------:R-:W-:-:S09]  /*3220*/  UISETP.NE.AND UP0, UPT, UR4, 0x6, UPT ;  /* 0x000000060400788c */ /* 0x000fd2000bf05270 */
[----:B------:R-:W-:Y:S05]  /*3230*/  BRA.U UP0, `(.L_x_13575) ;  /* 0x0000000900b47547 */ /* 0x000fea000b800000 */
[----:B------:R-:W4:Y:S02]  /*3240*/  LDG.E R4, desc[UR36][R4.64] ;  /* 0x0000002404047981 */ /* 0x000f24000c1e1900 */
[----:B----4-:R0:W4:Y:S01]  /*3250*/  F2I.FTZ.TRUNC.NTZ R23, R4 ;  /* 0x0000000400177305 */ /* 0x010122000021f100 */
[----:B------:R-:W-:Y:S05]  /*3260*/  BRA `(.L_x_13576) ;  /* 0x0000000800fc7947 */ /* 0x000fea0003800000 */
.L_x_13580:
[----:B------:R-:W4:Y:S02]  /*3270*/  LDG.E.U16 R0, desc[UR36][R4.64] ;  /* 0x0000002404007981 */ /* 0x000f24000c1e1500 */
[----:B----4-:R-:W-:-:S06]  /*3280*/  HADD2.F32 R0, -RZ, R0.H0_H0 ;  /* 0x20000000ff007230 */ /* 0x010fcc0000004100 */
[----:B------:R-:W0:Y:S02]  /*3290*/  F2I.FTZ.TRUNC.NTZ R0, R0 ;  /* 0x0000000000007305 */ /* 0x000e24000021f100 */
[----:B0-----:R-:W-:Y:S01]  /*32a0*/  PRMT R23, R0, 0x7610, R23 ;  /* 0x0000761000177816 */ /* 0x001fe20000000017 */
[----:B------:R-:W-:Y:S06]  /*32b0*/  BRA `(.L_x_13576) ;  /* 0x0000000800e87947 */ /* 0x000fec0003800000 */
.L_x_13579:
[----:B------:R-:W-:-:S09]  /*32c0*/  UISETP.NE.AND UP0, UPT, UR4, 0x7, UPT ;  /* 0x000000070400788c */ /* 0x000fd2000bf05270 */
[----:B------:R-:W-:Y:S05]  /*32d0*/  BRA.U !UP0, `(.L_x_13581) ;  /* 0x0000000108307547 */ /* 0x000fea000b800000 */
[----:B------:R-:W-:-:S09]  /*32e0*/  UISETP.NE.AND UP0, UPT, UR4, 0x8, UPT ;  /* 0x000000080400788c */ /* 0x000fd2000bf05270 */
[----:B------:R-:W-:Y:S05]  /*32f0*/  BRA.U !UP0, `(.L_x_13582) ;  /* 0x0000000108147547 */ /* 0x000fea000b800000 */
[----:B------:R-:W-:-:S09]  /*3300*/  UISETP.NE.AND UP0, UPT, UR4, 0x9, UPT ;  /* 0x000000090400788c */ /* 0x000fd2000bf05270 */
[----:B------:R-:W-:Y:S05]  /*3310*/  BRA.U UP0, `(.L_x_13575) ;  /* 0x00000009007c7547 */ /* 0x000fea000b800000 */
[----:B------:R-:W4:Y:S02]  /*3320*/  LDG.E R4, desc[UR36][R4.64] ;  /* 0x0000002404047981 */ /* 0x000f24000c1e1900 */
[----:B----4-:R0:W4:Y:S01]  /*3330*/  F2I.FTZ.TRUNC.NTZ R23, R4 ;  /* 0x0000000400177305 */ /* 0x010122000021f100 */
[----:B------:R-:W-:Y:S05]  /*3340*/  BRA `(.L_x_13576) ;  /* 0x0000000800c47947 */ /* 0x000fea0003800000 */
.L_x_13582:
[----:B------:R-:W4:Y:S02]  /*3350*/  LDG.E.U16 R4, desc[UR36][R4.64] ;  /* 0x0000002404047981 */ /* 0x000f24000c1e1500 */
[----:B----4-:R-:W-:-:S06]  /*3360*/  HADD2.F32 R0, -RZ, R4.H0_H0 ;  /* 0x20000004ff007230 */ /* 0x010fcc0000004100 */
[----:B------:R-:W0:Y:S02]  /*3370*/  F2I.FTZ.TRUNC.NTZ R0, R0 ;  /* 0x0000000000007305 */ /* 0x000e24000021f100 */
[----:B0-----:R-:W-:Y:S01]  /*3380*/  PRMT R23, R0, 0x7610, R23 ;  /* 0x0000761000177816 */ /* 0x001fe20000000017 */
[----:B------:R-:W-:Y:S06]  /*3390*/  BRA `(.L_x_13576) ;  /* 0x0000000800b07947 */ /* 0x000fec0003800000 */
.L_x_13581:
[----:B------:R-:W4:Y:S02]  /*33a0*/  LDG.E.64 R4, desc[UR36][R4.64] ;  /* 0x0000002404047981 */ /* 0x000f24000c1e1b00 */
[----:B----4-:R0:W4:Y:S01]  /*33b0*/  F2I.F64.TRUNC R23, R4 ;  /* 0x0000000400177311 */ /* 0x010122000030d100 */
[----:B------:R-:W-:Y:S05]  /*33c0*/  BRA `(.L_x_13576) ;  /* 0x0000000800a47947 */ /* 0x000fea0003800000 */
.L_x_13571:
        /* <DEDUP_REMOVED lines=10> */
[----:B------:R-:W-:Y:S01]  /*3470*/  SEL R23, RZ, 0x1, !P0 ;  /* 0x00000001ff177807 */ /* 0x000fe20004000000 */
[----:B------:R-:W-:Y:S08]  /*3480*/  BRA `(.L_x_13576) ;  /* 0x0000000800747947 */ /* 0x000ff00003800000 */
.L_x_13585:
[----:B------:R-:W4:Y:S02]  /*3490*/  LDG.E.64 R4, desc[UR36][R4.64] ;  /* 0x0000002404047981 */ /* 0x000f24000c1e1b00 */
[----:B----4-:R0:W4:Y:S01]  /*34a0*/  F2I.F64.TRUNC R23, R4 ;  /* 0x0000000400177311 */ /* 0x010122000030d100 */
[----:B------:R-:W-:Y:S05]  /*34b0*/  BRA `(.L_x_13576) ;  /* 0x0000000800687947 */ /* 0x000fea0003800000 */
.L_x_13584:
        /* <DEDUP_REMOVED lines=27> */
.L_x_13587:
        /* <DEDUP_REMOVED lines=15> */
.L_x_13586:
[----:B------:R-:W4:Y:S02]  /*3760*/  LDG.E.U16 R0, desc[UR36][R4.64] ;  /* 0x0000002404007981 */ /* 0x000f24000c1e1500 */
[----:B----4-:R-:W-:-:S06]  /*3770*/  IMAD.U32 R0, R0, 0x10000, RZ ;  /* 0x0001000000007824 */ /* 0x010fcc00078e00ff */
[----:B------:R-:W0:Y:S02]  /*3780*/  F2I.FTZ.TRUNC.NTZ R0, R0 ;  /* 0x0000000000007305 */ /* 0x000e24000021f100 */
[----:B0-----:R-:W-:Y:S01]  /*3790*/  PRMT R23, R0, 0x7610, R23 ;  /* 0x0000761000177816 */ /* 0x001fe20000000017 */
[----:B------:R-:W-:Y:S06]  /*37a0*/  BRA `(.L_x_13576) ;  /* 0x0000000400ac7947 */ /* 0x000fec0003800000 */
.L_x_13583:
        /* <DEDUP_REMOVED lines=10> */
.L_x_13590:
[----:B------:R-:W4:Y:S01]  /*3850*/  LDG.E.U8 R4, desc[UR36][R4.64] ;  /* 0x0000002404047981 */ /* 0x000f22000c1e1100 */
[----:B------:R-:W-:Y:S01]  /*3860*/  BSSY.RECONVERGENT B0, `(.L_x_13591) ;  /* 0x0000018000007945 */ /* 0x000fe20003800200 */
        /* <DEDUP_REMOVED lines=19> */
.L_x_13594:
[----:B------:R-:W-:Y:S05]  /*39a0*/  BSYNC.RECONVERGENT B1 ;  /* 0x0000000000017941 */ /* 0x000fea0003800200 */
.L_x_13593:
[----:B------:R-:W-:Y:S01]  /*39b0*/  IMAD.SHL.U32 R0, R0, 0x100000, RZ ;  /* 0x0010000000007824 */ /* 0x000fe200078e00ff */
[----:B------:R-:W-:-:S04]  /*39c0*/  LEA R3, R3, 0x3b800000, 0x17 ;  /* 0x3b80000003037811 */ /* 0x000fc800078eb8ff */
[----:B------:R-:W-:-:S07]  /*39d0*/  LOP3.LUT R0, R3, R0, R7, 0xfe, !PT ;  /* 0x0000000003007212 */ /* 0x000fce00078efe07 */
.L_x_13592:
[----:B------:R-:W-:Y:S05]  /*39e0*/  BSYNC.RECONVERGENT B0 ;  /* 0x0000000000007941 */ /* 0x000fea0003800200 */
.L_x_13591:
[----:B------:R-:W0:Y:S02]  /*39f0*/  F2I.FTZ.TRUNC.NTZ R0, R0 ;  /* 0x0000000000007305 */ /* 0x000e24000021f100 */
[----:B0-----:R-:W-:Y:S01]  /*3a00*/  PRMT R23, R0, 0x7610, R23 ;  /* 0x0000761000177816 */ /* 0x001fe20000000017 */
[----:B------:R-:W-:Y:S06]  /*3a10*/  BRA `(.L_x_13576) ;  /* 0x0000000400107947 */ /* 0x000fec0003800000 */
.L_x_13589:
        /* <DEDUP_REMOVED lines=21> */
.L_x_13598:
[----:B------:R-:W-:Y:S05]  /*3b70*/  BSYNC.RECONVERGENT B1 ;  /* 0x0000000000017941 */ /* 0x000fea0003800200 */
.L_x_13597:
[----:B------:R-:W-:Y:S01]  /*3b80*/  IMAD.SHL.U32 R0, R0, 0x200000, RZ ;  /* 0x0020000000007824 */ /* 0x000fe200078e00ff */
[----:B------:R-:W-:-:S04]  /*3b90*/  LEA R3, R3, 0x37800000, 0x17 ;  /* 0x3780000003037811 */ /* 0x000fc800078eb8ff */
[----:B------:R-:W-:-:S07]  /*3ba0*/  LOP3.LUT R0, R3, R0, R7, 0xfe, !PT ;  /* 0x0000000003007212 */ /* 0x000fce00078efe07 */
.L_x_13596:
[----:B------:R-:W-:Y:S05]  /*3bb0*/  BSYNC.RECONVERGENT B0 ;  /* 0x0000000000007941 */ /* 0x000fea0003800200 */
.L_x_13595:
[----:B------:R-:W0:Y:S02]  /*3bc0*/  F2I.FTZ.TRUNC.NTZ R0, R0 ;  /* 0x0000000000007305 */ /* 0x000e24000021f100 */
[----:B0-----:R-:W-:Y:S01]  /*3bd0*/  PRMT R23, R0, 0x7610, R23 ;  /* 0x0000761000177816 */ /* 0x001fe20000000017 */
[----:B------:R-:W-:Y:S06]  /*3be0*/  BRA `(.L_x_13576) ;  /* 0x00000000009c7947 */ /* 0x000fec0003800000 */
.L_x_13588:
[----:B------:R-:W-:-:S09]  /*3bf0*/  UISETP.NE.AND UP0, UPT, UR4, 0x1c, UPT ;  /* 0x0000001c0400788c */ /* 0x000fd2000bf05270 */
[----:B------:R-:W-:Y:S05]  /*3c00*/  BRA.U !UP0, `(.L_x_13599) ;  /* 0x0000000108907547 */ /* 0x000fea000b800000 */
[----:B------:R-:W-:-:S09]  /*3c10*/  UISETP.NE.AND UP0, UPT, UR4, 0x1d, UPT ;  /* 0x0000001d0400788c */ /* 0x000fd2000bf05270 */
[----:B------:R-:W-:Y:S05]  /*3c20*/  BRA.U !UP0, `(.L_x_13600) ;  /* 0x0000000108807547 */ /* 0x000fea000b800000 */
[----:B------:R-:W-:-:S09]  /*3c30*/  UISETP.NE.AND UP0, UPT, UR4, 0x2c, UPT ;  /* 0x0000002c0400788c */ /* 0x000fd2000bf05270 */
[----:B------:R-:W-:Y:S05]  /*3c40*/  BRA.U UP0, `(.L_x_13575) ;  /* 0x0000000100307547 */ /* 0x000fea000b800000 */
[----:B------:R-:W4:Y:S01]  /*3c50*/  LDG.E.U8 R4, desc[UR36][R4.64] ;  /* 0x0000002404047981 */ /* 0x000f22000c1e1100 */
[----:B------:R-:W-:Y:S01]  /*3c60*/  BSSY.RECONVERGENT B0, `(.L_x_13601) ;  /* 0x0000007000007945 */ /* 0x000fe20003800200 */
[----:B------:R-:W-:Y:S01]  /*3c70*/  IMAD.MOV.U32 R0, RZ, RZ, 0x400000 ;  /* 0x00400000ff007424 */ /* 0x000fe200078e00ff */
[----:B----4-:R-:W-:-:S13]  /*3c80*/  ISETP.NE.AND P0, PT, R4, RZ, PT ;  /* 0x000000ff0400720c */ /* 0x010fda0003f05270 */
[----:B------:R-:W-:Y:S05]  /*3c90*/  @!P0 BRA `(.L_x_13602) ;  /* 0x00000000000c8947 */ /* 0x000fea0003800000 */
[----:B------:R-:W-:-:S13]  /*3ca0*/  ISETP.NE.AND P0, PT, R4, 0xff, PT ;  /* 0x000000ff0400780c */ /* 0x000fda0003f05270 */
[----:B------:R-:W-:Y:S02]  /*3cb0*/  @!P0 IMAD.MOV.U32 R0, RZ, RZ, 0x7f800001 ;  /* 0x7f800001ff008424 */ /* 0x000fe400078e00ff */
[----:B------:R-:W-:-:S07]  /*3cc0*/  @P0 IMAD.SHL.U32 R0, R4, 0x800000, RZ ;  /* 0x0080000004000824 */ /* 0x000fce00078e00ff */
.L_x_13602:
[----:B------:R-:W-:Y:S05]  /*3cd0*/  BSYNC.RECONVERGENT B0 ;  /* 0x0000000000007941 */ /* 0x000fea0003800200 */
.L_x_13601:
[----:B------:R-:W0:Y:S02]  /*3ce0*/  F2I.FTZ.TRUNC.NTZ R0, R0 ;  /* 0x0000000000007305 */ /* 0x000e24000021f100 */
[----:B0-----:R-:W-:Y:S01]  /*3cf0*/  PRMT R23, R0, 0x7610, R23 ;  /* 0x0000761000177816 */ /* 0x001fe20000000017 */
[----:B------:R-:W-:Y:S06]  /*3d00*/  BRA `(.L_x_13576) ;  /* 0x0000000000547947 */ /* 0x000fec0003800000 */
.L_x_13575:
        /* <DEDUP_REMOVED lines=16> */
.L_x_13603:
[----:B------:R-:W-:Y:S01]  /*3e10*/  PRMT R23, RZ, 0x7610, R23 ;  /* 0x00007610ff177816 */ /* 0x000fe20000000017 */
[----:B------:R-:W-:Y:S06]  /*3e20*/  BRA `(.L_x_13576) ;  /* 0x00000000000c7947 */ /* 0x000fec0003800000 */
.L_x_13600:
[----:B------:R0:W5:Y:S01]  /*3e30*/  LDG.E.U16 R23, desc[UR36][R4.64] ;  /* 0x0000002404177981 */ /* 0x000162000c1e1500 */
[----:B------:R-:W-:Y:S05]  /*3e40*/  BRA `(.L_x_13576) ;  /* 0x0000000000047947 */ /* 0x000fea0003800000 */
.L_x_13599:
[----:B------:R4:W5:Y:S02]  /*3e50*/  LDG.E.U16 R23, desc[UR36][R4.64] ;  /* 0x0000002404177981 */ /* 0x000964000c1e1500 */
.L_x_13576:
[----:B------:R-:W-:-:S07]  /*3e60*/  VIADD R18, R18, 0x80 ;  /* 0x0000008012127836 */ /* 0x000fce0000000000 */
.L_x_13536:
[----:B------:R-:W-:Y:S05]  /*3e70*/  BSYNC.RECONVERGENT B6 ;  /* 0x0000000000067941 */ /* 0x000fea0003800200 */
.L_x_13535:
        /* <DEDUP_REMOVED lines=30> */
.L_x_13606:
[----:B------:R-:W0:Y:S01]  /*4060*/  LDCU.U8 UR6, c[0x0][0x3bd] ;  /* 0x000077a0ff0677ac */ /* 0x000e220008000000 */
[----:B------:R-:W2:Y:S01]  /*4070*/  LDC.64 R4, c[0x0][0x3a8] ;  /* 0x0000ea00ff047b82 */ /* 0x000ea20000000a00 */
        /* <DEDUP_REMOVED lines=17> */
.L_x_13610:
[----:B------:R0:W5:Y:S01]  /*4190*/  LDG.E.U8 R24, desc[UR36][R4.64] ;  /* 0x0000002404187981 */ /* 0x000162000c1e1100 */
[----:B------:R-:W-:Y:S05]  /*41a0*/  BRA `(.L_x_13612) ;  /* 0x0000000c00507947 */ /* 0x000fea0003800000 */
.L_x_13609:
        /* <DEDUP_REMOVED lines=8> */
.L_x_13614:
[----:B------:R4:W5:Y:S01]  /*4230*/  LDG.E.U16 R24, desc[UR36][R4.64] ;  /* 0x0000002404187981 */ /* 0x000962000c1e1500 */
[----:B------:R-:W-:Y:S05]  /*4240*/  BRA `(.L_x_13612) ;  /* 0x0000000c00287947 */ /* 0x000fea0003800000 */
.L_x_13613:
[----:B------:R0:W5:Y:S01]  /*4250*/  LDG.E.U16 R24, desc[UR36][R4.64] ;  /* 0x0000002404187981 */ /* 0x000162000c1e1500 */
[----:B------:R-:W-:Y:S05]  /*4260*/  BRA `(.L_x_13612) ;  /* 0x0000000c00207947 */ /* 0x000fea0003800000 */
.L_x_13608:
        /* <DEDUP_REMOVED lines=9> */
.L_x_13616:
[----:B------:R-:W2:Y:S02]  /*4300*/  LDG.E.U16 R0, desc[UR36][R4.64] ;  /* 0x0000002404007981 */ /* 0x000ea4000c1e1500 */
[----:B--2---:R-:W-:-:S06]  /*4310*/  HADD2.F32 R0, -RZ, R0.H0_H0 ;  /* 0x20000000ff007230 */ /* 0x004fcc0000004100 */
[----:B------:R-:W0:Y:S02]  /*4320*/  F2I.FTZ.TRUNC.NTZ R0, R0 ;  /* 0x0000000000007305 */ /* 0x000e24000021f100 */
[----:B0-----:R-:W-:Y:S01]  /*4330*/  PRMT R24, R0, 0x7610, R24 ;  /* 0x0000761000187816 */ /* 0x001fe20000000018 */
[----:B------:R-:W-:Y:S06]  /*4340*/  BRA `(.L_x_13612) ;  /* 0x0000000800e87947 */ /* 0x000fec0003800000 */
.L_x_13615:
        /* <DEDUP_REMOVED lines=9> */
.L_x_13618:
[----:B------:R-:W2:Y:S02]  /*43e0*/  LDG.E.U16 R4, desc[UR36][R4.64] ;  /* 0x0000002404047981 */ /* 0x000ea4000c1e1500 */
[----:B--2---:R-:W-:-:S06]  /*43f0*/  HADD2.F32 R0, -RZ, R4.H0_H0 ;  /* 0x20000004ff007230 */ /* 0x004fcc0000004100 */
[----:B------:R-:W0:Y:S02]  /*4400*/  F2I.FTZ.TRUNC.NTZ R0, R0 ;  /* 0x0000000000007305 */ /* 0x000e24000021f100 */
[----:B0-----:R-:W-:Y:S01]  /*4410*/  PRMT R24, R0, 0x7610, R24 ;  /* 0x0000761000187816 */ /* 0x001fe20000000018 */
[----:B------:R-:W-:Y:S06]  /*4420*/  BRA `(.L_x_13612) ;  /* 0x0000000800b07947 */ /* 0x000fec0003800000 */
.L_x_13617:
[----:B------:R-:W2:Y:S02]  /*4430*/  LDG.E.64 R4, desc[UR36][R4.64] ;  /* 0x0000002404047981 */ /* 0x000ea4000c1e1b00 */
[----:B--2---:R0:W2:Y:S01]  /*4440*/  F2I.F64.TRUNC R24, R4 ;  /* 0x0000000400187311 */ /* 0x0040a2000030d100 */
[----:B------:R-:W-:Y:S05]  /*4450*/  BRA `(.L_x_13612) ;  /* 0x0000000800a47947 */ /* 0x000fea0003800000 */
.L_x_13607:
        /* <DEDUP_REMOVED lines=12> */
.L_x_13621:
[----:B------:R-:W2:Y:S02]  /*4520*/  LDG.E.64 R4, desc[UR36][R4.64] ;  /* 0x0000002404047981 */ /* 0x000ea4000c1e1b00 */
[----:B--2---:R0:W2:Y:S01]  /*4530*/  F2I.F64.TRUNC R24, R4 ;  /* 0x0000000400187311 */ /* 0x0040a2000030d100 */
[----:B------:R-:W-:Y:S05]  /*4540*/  BRA `(.L_x_13612) ;  /* 0x0000000800687947 */ /* 0x000fea0003800000 */
.L_x_13620:
        /* <DEDUP_REMOVED lines=27> */
.L_x_13623:
        /* <DEDUP_REMOVED lines=15> */
.L_x_13622:
[----:B------:R-:W2:Y:S02]  /*47f0*/  LDG.E.U16 R0, desc[UR36][R4.64] ;  /* 0x0000002404007981 */ /* 0x000ea4000c1e1500 */
[----:B--2---:R-:W-:-:S06]  /*4800*/  IMAD.U32 R0, R0, 0x10000, RZ ;  /* 0x0001000000007824 */ /* 0x004fcc00078e00ff */
[----:B------:R-:W0:Y:S02]  /*4810*/  F2I.FTZ.TRUNC.NTZ R0, R0 ;  /* 0x0000000000007305 */ /* 0x000e24000021f100 */
[----:B0-----:R-:W-:Y:S01]  /*4820*/  PRMT R24, R0, 0x7610, R24 ;  /* 0x0000761000187816 */ /* 0x001fe20000000018 */
[----:B------:R-:W-:Y:S06]  /*4830*/  BRA `(.L_x_13612) ;  /* 0x0000000400ac7947 */ /* 0x000fec0003800000 */
.L_x_13619:
        /* <DEDUP_REMOVED lines=10> */
.L_x_13626:
        /* <DEDUP_REMOVED lines=21> */
.L_x_13630:
[----:B------:R-:W-:Y:S05]  /*4a30*/  BSYNC.RECONVERGENT B1 ;  /* 0x0000000000017941 */ /* 0x000fea0003800200 */
.L_x_13629:
[----:B------:R-:W-:Y:S01]  /*4a40*/  IMAD.SHL.U32 R0, R0, 0x100000, RZ ;  /* 0x0010000000007824 */ /* 0x000fe200078e00ff */
[----:B------:R-:W-:-:S04]  /*4a50*/  LEA R3, R3, 0x3b800000, 0x17 ;  /* 0x3b80000003037811 */ /* 0x000fc800078eb8ff */
[----:B------:R-:W-:-:S07]  /*4a60*/  LOP3.LUT R0, R3, R0, R7, 0xfe, !PT ;  /* 0x0000000003007212 */ /* 0x000fce00078efe07 */
.L_x_13628:
[----:B------:R-:W-:Y:S05]  /*4a70*/  BSYNC.RECONVERGENT B0 ;  /* 0x0000000000007941 */ /* 0x000fea0003800200 */
.L_x_13627:
[----:B------:R-:W0:Y:S02]  /*4a80*/  F2I.FTZ.TRUNC.NTZ R0, R0 ;  /* 0x0000000000007305 */ /* 0x000e24000021f100 */
[----:B0-----:R-:W-:Y:S01]  /*4a90*/  PRMT R24, R0, 0x7610, R24 ;  /* 0x0000761000187816 */ /* 0x001fe20000000018 */
[----:B------:R-:W-:Y:S06]  /*4aa0*/  BRA `(.L_x_13612) ;  /* 0x0000000400107947 */ /* 0x000fec0003800000 */
.L_x_13625:
        /* <DEDUP_REMOVED lines=21> */
.L_x_13634:
[----:B------:R-:W-:Y:S05]  /*4c00*/  BSYNC.RECONVERGENT B1 ;  /* 0x0000000000017941 */ /* 0x000fea0003800200 */
.L_x_13633:
[----:B------:R-:W-:Y:S01]  /*4c10*/  IMAD.SHL.U32 R0, R0, 0x200000, RZ ;  /* 0x0020000000007824 */ /* 0x000fe200078e00ff */
[----:B------:R-:W-:-:S04]  /*4c20*/  LEA R3, R3, 0x37800000, 0x17 ;  /* 0x3780000003037811 */ /* 0x000fc800078eb8ff */
[----:B------:R-:W-:-:S07]  /*4c30*/  LOP3.LUT R0, R3, R0, R7, 0xfe, !PT ;  /* 0x0000000003007212 */ /* 0x000fce00078efe07 */
.L_x_13632:
[----:B------:R-:W-:Y:S05]  /*4c40*/  BSYNC.RECONVERGENT B0 ;  /* 0x0000000000007941 */ /* 0x000fea0003800200 */
.L_x_13631:
[----:B------:R-:W0:Y:S02]  /*4c50*/  F2I.FTZ.TRUNC.NTZ R0, R0 ;  /* 0x0000000000007305 */ /* 0x000e24000021f100 */
[----:B0-----:R-:W-:Y:S01]  /*4c60*/  PRMT R24, R0, 0x7610, R24 ;  /* 0x0000761000187816 */ /* 0x001fe20000000018 */
[----:B------:R-:W-:Y:S06]  /*4c70*/  BRA `(.L_x_13612) ;  /* 0x00000000009c7947 */ /* 0x000fec0003800000 */
.L_x_13624:
        /* <DEDUP_REMOVED lines=14> */
.L_x_13638:
[----:B------:R-:W-:Y:S05]  /*4d60*/  BSYNC.RECONVERGENT B0 ;  /* 0x0000000000007941 */ /* 0x000fea0003800200 */
.L_x_13637:
[----:B------:R-:W0:Y:S02]  /*4d70*/  F2I.FTZ.TRUNC.NTZ R0, R0 ;  /* 0x0000000000007305 */ /* 0x000e24000021f100 */
[----:B0-----:R-:W-:Y:S01]  /*4d80*/  PRMT R24, R0, 0x7610, R24 ;  /* 0x0000761000187816 */ /* 0x001fe20000000018 */
[----:B------:R-:W-:Y:S06]  /*4d90*/  BRA `(.L_x_13612) ;  /* 0x0000000000547947 */ /* 0x000fec0003800000 */
.L_x_13611:
        /* <DEDUP_REMOVED lines=16> */
.L_x_13639:
[----:B------:R-:W-:Y:S01]  /*4ea0*/  PRMT R24, RZ, 0x7610, R24 ;  /* 0x00007610ff187816 */ /* 0x000fe20000000018 */
[----:B------:R-:W-:Y:S06]  /*4eb0*/  BRA `(.L_x_13612) ;  /* 0x00000000000c7947 */ /* 0x000fec0003800000 */
.L_x_13636:
[----:B------:R0:W5:Y:S01]  /*4ec0*/  LDG.E.U16 R24, desc[UR36][R4.64] ;  /* 0x0000002404187981 */ /* 0x000162000c1e1500 */
[----:B------:R-:W-:Y:S05]  /*4ed0*/  BRA `(.L_x_13612) ;  /* 0x0000000000047947 */ /* 0x000fea0003800000 */
.L_x_13635:
[----:B------:R0:W5:Y:S02]  /*4ee0*/  LDG.E.U16 R24, desc[UR36][R4.64] ;  /* 0x0000002404187981 */ /* 0x000164000c1e1500 */
.L_x_13612:
[----:B0-2-4-:R-:W0:Y:S01]  /*4ef0*/  LDC.64 R4, c[0x0][0x3b0] ;  /* 0x0000ec00ff047b82 */ /* 0x015e220000000a00 */
        /* <DEDUP_REMOVED lines=17> */
.L_x_13643:
[----:B------:R0:W5:Y:S01]  /*5010*/  LDG.E.U8 R25, desc[UR36][R4.64] ;  /* 0x0000002404197981 */ /* 0x000162000c1e1100 */
[----:B------:R-:W-:Y:S05]  /*5020*/  BRA `(.L_x_13645) ;  /* 0x0000000c00507947 */ /* 0x000fea0003800000 */
.L_x_13642:
        /* <DEDUP_REMOVED lines=8> */
.L_x_13647:
[----:B------:R0:W5:Y:S01]  /*50b0*/  LDG.E.U16 R25, desc[UR36][R4.64] ;  /* 0x0000002404197981 */ /* 0x000162000c1e1500 */
[----:B------:R-:W-:Y:S05]  /*50c0*/  BRA `(.L_x_13645) ;  /* 0x0000000c00287947 */ /* 0x000fea0003800000 */
.L_x_13646:
[----:B------:R0:W5:Y:S01]  /*50d0*/  LDG.E.U16 R25, desc[UR36][R4.64] ;  /* 0x0000002404197981 */ /* 0x000162000c1e1500 */
[----:B------:R-:W-:Y:S05]  /*50e0*/  BRA `(.L_x_13645) ;  /* 0x0000000c00207947 */ /* 0x000fea0003800000 */
.L_x_13641:
        /* <DEDUP_REMOVED lines=9> */
.L_x_13649:
[----:B------:R-:W2:Y:S02]  /*5180*/  LDG.E.U16 R0, desc[UR36][R4.64] ;  /* 0x0000002404007981 */ /* 0x000ea4000c1e1500 */
[----:B--2---:R-:W-:-:S06]  /*5190*/  HADD2.F32 R0, -RZ, R0.H0_H0 ;  /* 0x20000000ff007230 */ /* 0x004fcc0000004100 */
[----:B------:R-:W0:Y:S02]  /*51a0*/  F2I.FTZ.TRUNC.NTZ R0, R0 ;  /* 0x0000000000007305 */ /* 0x000e24000021f100 */
[----:B0-----:R-:W-:Y:S01]  /*51b0*/  PRMT R25, R0, 0x7610, R25 ;  /* 0x0000761000197816 */ /* 0x001fe20000000019 */
[----:B------:R-:W-:Y:S06]  /*51c0*/  BRA `(.L_x_13645) ;  /* 0x0000000800e87947 */ /* 0x000fec0003800000 */
.L_x_13648:
        /* <DEDUP_REMOVED lines=9> */
.L_x_13651:
[----:B------:R-:W2:Y:S02]  /*5260*/  LDG.E.U16 R4, desc[UR36][R4.64] ;  /* 0x0000002404047981 */ /* 0x000ea4000c1e1500 */
[----:B--2---:R-:W-:-:S06]  /*5270*/  HADD2.F32 R0, -RZ, R4.H0_H0 ;  /* 0x20000004ff007230 */ /* 0x004fcc0000004100 */
[----:B------:R-:W0:Y:S02]  /*5280*/  F2I.FTZ.TRUNC.NTZ R0, R0 ;  /* 0x0000000000007305 */ /* 0x000e24000021f100 */
[----:B0-----:R-:W-:Y:S01]  /*5290*/  PRMT R25, R0, 0x7610, R25 ;  /* 0x0000761000197816 */ /* 0x001fe20000000019 */
[----:B------:R-:W-:Y:S06]  /*52a0*/  BRA `(.L_x_13645) ;  /* 0x0000000800b07947 */ /* 0x000fec0003800000 */
.L_x_13650:
[----:B------:R-:W2:Y:S02]  /*52b0*/  LDG.E.64 R4, desc[UR36][R4.64] ;  /* 0x0000002404047981 */ /* 0x000ea4000c1e1b00 */
[----:B--2---:R0:W2:Y:S01]  /*52c0*/  F2I.F64.TRUNC R25, R4 ;  /* 0x0000000400197311 */ /* 0x0040a2000030d100 */
[----:B------:R-:W-:Y:S05]  /*52d0*/  BRA `(.L_x_13645) ;  /* 0x0000000800a47947 */ /* 0x000fea0003800000 */
.L_x_13640:
        /* <DEDUP_REMOVED lines=12> */
.L_x_13654:
[----:B------:R-:W2:Y:S02]  /*53a0*/  LDG.E.64 R4, desc[UR36][R4.64] ;  /* 0x0000002404047981 */ /* 0x000ea4000c1e1b00 */
[----:B--2---:R0:W2:Y:S01]  /*53b0*/  F2I.F64.TRUNC R25, R4 ;  /* 0x0000000400197311 */ /* 0x0040a2000030d100 */
[----:B------:R-:W-:Y:S05]  /*53c0*/  BRA `(.L_x_13645) ;  /* 0x0000000800687947 */ /* 0x000fea0003800000 */
.L_x_13653:
        /* <DEDUP_REMOVED lines=27> */
.L_x_13656:
        /* <DEDUP_REMOVED lines=15> */
.L_x_13655:
[----:B------:R-:W2:Y:S02]  /*5670*/  LDG.E.U16 R0, desc[UR36][R4.64] ;  /* 0x0000002404007981 */ /* 0x000ea4000c1e1500 */
[----:B--2---:R-:W-:-:S06]  /*5680*/  IMAD.U32 R0, R0, 0x10000, RZ ;  /* 0x0001000000007824 */ /* 0x004fcc00078e00ff */
[----:B------:R-:W0:Y:S02]  /*5690*/  F2I.FTZ.TRUNC.NTZ R0, R0 ;  /* 0x0000000000007305 */ /* 0x000e24000021f100 */
[----:B0-----:R-:W-:Y:S01]  /*56a0*/  PRMT R25, R0, 0x7610, R25 ;  /* 0x0000761000197816 */ /* 0x001fe20000000019 */
[----:B------:R-:W-:Y:S06]  /*56b0*/  BRA `(.L_x_13645) ;  /* 0x0000000400ac7947 */ /* 0x000fec0003800000 */
.L_x_13652:
        /* <DEDUP_REMOVED lines=10> */
.L_x_13659:
        /* <DEDUP_REMOVED lines=21> */
.L_x_13663:
[----:B------:R-:W-:Y:S05]  /*58b0*/  BSYNC.RECONVERGENT B1 ;  /* 0x0000000000017941 */ /* 0x000fea0003800200 */
.L_x_13662:
[----:B------:R-:W-:Y:S01]  /*58c0*/  IMAD.SHL.U32 R0, R0, 0x100000, RZ ;  /* 0x0010000000007824 */ /* 0x000fe200078e00ff */
[----:B------:R-:W-:-:S04]  /*58d0*/  LEA R3, R3, 0x3b800000, 0x17 ;  /* 0x3b80000003037811 */ /* 0x000fc800078eb8ff */
[----:B------:R-:W-:-:S07]  /*58e0*/  LOP3.LUT R0, R3, R0, R7, 0xfe, !PT ;  /* 0x0000000003007212 */ /* 0x000fce00078efe07 */
.L_x_13661:
[----:B------:R-:W-:Y:S05]  /*58f0*/  BSYNC.RECONVERGENT B0 ;  /* 0x0000000000007941 */ /* 0x000fea0003800200 */
.L_x_13660:
[----:B------:R-:W0:Y:S02]  /*5900*/  F2I.FTZ.TRUNC.NTZ R0, R0 ;  /* 0x0000000000007305 */ /* 0x000e24000021f100 */
[----:B0-----:R-:W-:Y:S01]  /*5910*/  PRMT R25, R0, 0x7610, R25 ;  /* 0x0000761000197816 */ /* 0x001fe20000000019 */
[----:B------:R-:W-:Y:S06]  /*5920*/  BRA `(.L_x_13645) ;  /* 0x0000000400107947 */ /* 0x000fec0003800000 */
.L_x_13658:
        /* <DEDUP_REMOVED lines=21> */
.L_x_13667:
[----:B------:R-:W-:Y:S05]  /*5a80*/  BSYNC.RECONVERGENT B1 ;  /* 0x0000000000017941 */ /* 0x000fea0003800200 */
.L_x_13666:
[----:B------:R-:W-:Y:S01]  /*5a90*/  IMAD.SHL.U32 R0, R0, 0x200000, RZ ;  /* 0x0020000000007824 */ /* 0x000fe200078e00ff */
[----:B------:R-:W-:-:S04]  /*5aa0*/  LEA R3, R3, 0x37800000, 0x17 ;  /* 0x3780000003037811 */ /* 0x000fc800078eb8ff */
[----:B------:R-:W-:-:S07]  /*5ab0*/  LOP3.LUT R0, R3, R0, R7, 0xfe, !PT ;  /* 0x0000000003007212 */ /* 0x000fce00078efe07 */
.L_x_13665:
[----:B------:R-:W-:Y:S05]  /*5ac0*/  BSYNC.RECONVERGENT B0 ;  /* 0x0000000000007941 */ /* 0x000fea0003800200 */
.L_x_13664:
[----:B------:R-:W0:Y:S02]  /*5ad0*/  F2I.FTZ.TRUNC.NTZ R0, R0 ;  /* 0x0000000000007305 */ /* 0x000e24000021f100 */
[----:B0-----:R-:W-:Y:S01]  /*5ae0*/  PRMT R25, R0, 0x7610, R25 ;  /* 0x0000761000197816 */ /* 0x001fe20000000019 */
[----:B------:R-:W-:Y:S06]  /*5af0*/  BRA `(.L_x_13645) ;  /* 0x00000000009c7947 */ /* 0x000fec0003800000 */
.L_x_13657:
        /* <DEDUP_REMOVED lines=14> */
.L_x_13671:
[----:B------:R-:W-:Y:S05]  /*5be0*/  BSYNC.RECONVERGENT B0 ;  /* 0x0000000000007941 */ /* 0x000fea0003800200 */
.L_x_13670:
[----:B------:R-:W0:Y:S02]  /*5bf0*/  F2I.FTZ.TRUNC.NTZ R0, R0 ;  /* 0x0000000000007305 */ /* 0x000e24000021f100 */
[----:B0-----:R-:W-:Y:S01]  /*5c00*/  PRMT R25, R0, 0x7610, R25 ;  /* 0x0000761000197816 */ /* 0x001fe20000000019 */
[----:B------:R-:W-:Y:S06]  /*5c10*/  BRA `(.L_x_13645) ;  /* 0x0000000000547947 */ /* 0x000fec0003800000 */
.L_x_13644:
        /* <DEDUP_REMOVED lines=16> */
.L_x_13672:
[----:B------:R-:W-:Y:S01]  /*5d20*/  PRMT R25, RZ, 0x7610, R25 ;  /* 0x00007610ff197816 */ /* 0x000fe20000000019 */
[----:B------:R-:W-:Y:S06]  /*5d30*/  BRA `(.L_x_13645) ;  /* 0x00000000000c7947 */ /* 0x000fec0003800000 */
.L_x_13669:
[----:B------:R4:W5:Y:S01]  /*5d40*/  LDG.E.U16 R25, desc[UR36][R4.64] ;  /* 0x0000002404197981 */ /* 0x000962000c1e1500 */
[----:B------:R-:W-:Y:S05]  /*5d50*/  BRA `(.L_x_13645) ;  /* 0x0000000000047947 */ /* 0x000fea0003800000 */
.L_x_13668:
[----:B------:R0:W5:Y:S02]  /*5d60*/  LDG.E.U16 R25, desc[UR36][R4.64] ;  /* 0x0000002404197981 */ /* 0x000164000c1e1500 */
.L_x_13645:
[----:B------:R-:W-:-:S07]  /*5d70*/  VIADD R18, R18, 0x80 ;  /* 0x0000008012127836 */ /* 0x000fce0000000000 */
.L_x_13605:
[----:B------:R-:W-:Y:S05]  /*5d80*/  BSYNC.RECONVERGENT B6 ;  /* 0x0000000000067941 */ /* 0x000fea0003800200 */
.L_x_13604:
        /* <DEDUP_REMOVED lines=30> */
.L_x_13675:
        /* <DEDUP_REMOVED lines=19> */
.L_x_13679:
[----:B------:R0:W5:Y:S01]  /*60a0*/  LDG.E.U8 R27, desc[UR36][R4.64] ;  /* 0x00000024041b7981 */ /* 0x000162000c1e1100 */
[----:B------:R-:W-:Y:S05]  /*60b0*/  BRA `(.L_x_13681) ;  /* 0x0000000c00507947 */ /* 0x000fea0003800000 */
.L_x_13678:
        /* <DEDUP_REMOVED lines=8> */
.L_x_13683:
[----:B------:R0:W5:Y:S01]  /*6140*/  LDG.E.U16 R27, desc[UR36][R4.64] ;  /* 0x00000024041b7981 */ /* 0x000162000c1e1500 */
[----:B------:R-:W-:Y:S05]  /*6150*/  BRA `(.L_x_13681) ;  /* 0x0000000c00287947 */ /* 0x000fea0003800000 */
.L_x_13682:
[----:B------:R4:W5:Y:S01]  /*6160*/  LDG.E.U16 R27, desc[UR36][R4.64] ;  /* 0x00000024041b7981 */ /* 0x000962000c1e1500 */
[----:B------:R-:W-:Y:S05]  /*6170*/  BRA `(.L_x_13681) ;  /* 0x0000000c00207947 */ /* 0x000fea0003800000 */
.L_x_13677:
        /* <DEDUP_REMOVED lines=9> */
.L_x_13685:
[----:B------:R-:W2:Y:S02]  /*6210*/  LDG.E.U16 R0, desc[UR36][R4.64] ;  /* 0x0000002404007981 */ /* 0x000ea4000c1e1500 */
[----:B--2---:R-:W-:-:S06]  /*6220*/  HADD2.F32 R0, -RZ, R0.H0_H0 ;  /* 0x20000000ff007230 */ /* 0x004fcc0000004100 */
[----:B------:R-:W0:Y:S02]  /*6230*/  F2I.FTZ.TRUNC.NTZ R0, R0 ;  /* 0x0000000000007305 */ /* 0x000e24000021f100 */
[----:B0-----:R-:W-:Y:S01]  /*6240*/  PRMT R27, R0, 0x7610, R27 ;  /* 0x00007610001b7816 */ /* 0x001fe2000000001b */
[----:B------:R-:W-:Y:S06]  /*6250*/  BRA `(.L_x_13681) ;  /* 0x0000000800e87947 */ /* 0x000fec0003800000 */
.L_x_13684:
        /* <DEDUP_REMOVED lines=9> */
.L_x_13687:
[----:B------:R-:W2:Y:S02]  /*62f0*/  LDG.E.U16 R4, desc[UR36][R4.64] ;  /* 0x0000002404047981 */ /* 0x000ea4000c1e1500 */
[----:B--2---:R-:W-:-:S06]  /*6300*/  HADD2.F32 R0, -RZ, R4.H0_H0 ;  /* 0x20000004ff007230 */ /* 0x004fcc0000004100 */
[----:B------:R-:W0:Y:S02]  /*6310*/  F2I.FTZ.TRUNC.NTZ R0, R0 ;  /* 0x0000000000007305 */ /* 0x000e24000021f100 */
[----:B0-----:R-:W-:Y:S01]  /*6320*/  PRMT R27, R0, 0x7610, R27 ;  /* 0x00007610001b7816 */ /* 0x001fe2000000001b */
[----:B------:R-:W-:Y:S06]  /*6330*/  BRA `(.L_x_13681) ;  /* 0x0000000800b07947 */ /* 0x000fec0003800000 */
.L_x_13686:
[----:B------:R-:W2:Y:S02]  /*6340*/  LDG.E.64 R4, desc[UR36][R4.64] ;  /* 0x0000002404047981 */ /* 0x000ea4000c1e1b00 */
[----:B--2---:R0:W2:Y:S01]  /*6350*/  F2I.F64.TRUNC R27, R4 ;  /* 0x00000004001b7311 */ /* 0x0040a2000030d100 */
[----:B------:R-:W-:Y:S05]  /*6360*/  BRA `(.L_x_13681) ;  /* 0x0000000800a47947 */ /* 0x000fea0003800000 */
.L_x_13676:
        /* <DEDUP_REMOVED lines=12> */
.L_x_13690:
[----:B------:R-:W2:Y:S02]  /*6430*/  LDG.E.64 R4, desc[UR36][R4.64] ;  /* 0x0000002404047981 */ /* 0x000ea4000c1e1b00 */
[----:B--2---:R0:W2:Y:S01]  /*6440*/  F2I.F64.TRUNC R27, R4 ;  /* 0x00000004001b7311 */ /* 0x0040a2000030d100 */
[----:B------:R-:W-:Y:S05]  /*6450*/  BRA `(.L_x_13681) ;  /* 0x0000000800687947 */ /* 0x000fea0003800000 */
.L_x_13689:
        /* <DEDUP_REMOVED lines=27> */
.L_x_13692:
        /* <DEDUP_REMOVED lines=15> */
.L_x_13691:
[----:B------:R-:W2:Y:S02]  /*6700*/  LDG.E.U16 R0, desc[UR36][R4.64] ;  /* 0x0000002404007981 */ /* 0x000ea4000c1e1500 */
[----:B--2---:R-:W-:-:S06]  /*6710*/  IMAD.U32 R0, R0, 0x10000, RZ ;  /* 0x0001000000007824 */ /* 0x004fcc00078e00ff */
[----:B------:R-:W0:Y:S02]  /*6720*/  F2I.FTZ.TRUNC.NTZ R0, R0 ;  /* 0x0000000000007305 */ /* 0x000e24000021f100 */
[----:B0-----:R-:W-:Y:S01]  /*6730*/  PRMT R27, R0, 0x7610, R27 ;  /* 0x00007610001b7816 */ /* 0x001fe2000000001b */
[----:B------:R-:W-:Y:S06]  /*6740*/  BRA `(.L_x_13681) ;  /* 0x0000000400ac7947 */ /* 0x000fec0003800000 */
.L_x_13688:
        /* <DEDUP_REMOVED lines=10> */
.L_x_13695:
        /* <DEDUP_REMOVED lines=21> */
.L_x_13699:
[----:B------:R-:W-:Y:S05]  /*6940*/  BSYNC.RECONVERGENT B1 ;  /* 0x0000000000017941 */ /* 0x000fea0003800200 */
.L_x_13698:
[----:B------:R-:W-:Y:S01]  /*6950*/  IMAD.SHL.U32 R0, R0, 0x100000, RZ ;  /* 0x0010000000007824 */ /* 0x000fe200078e00ff */
[----:B------:R-:W-:-:S04]  /*6960*/  LEA R3, R3, 0x3b800000, 0x17 ;  /* 0x3b80000003037811 */ /* 0x000fc800078eb8ff */
[----:B------:R-:W-:-:S07]  /*6970*/  LOP3.LUT R0, R3, R0, R7, 0xfe, !PT ;  /* 0x0000000003007212 */ /* 0x000fce00078efe07 */
.L_x_13697:
[----:B------:R-:W-:Y:S05]  /*6980*/  BSYNC.RECONVERGENT B0 ;  /* 0x0000000000007941 */ /* 0x000fea0003800200 */
.L_x_13696:
[----:B------:R-:W0:Y:S02]  /*6990*/  F2I.FTZ.TRUNC.NTZ R0, R0 ;  /* 0x0000000000007305 */ /* 0x000e24000021f100 */
[----:B0-----:R-:W-:Y:S01]  /*69a0*/  PRMT R27, R0, 0x7610, R27 ;  /* 0x00007610001b7816 */ /* 0x001fe2000000001b */
[----:B------:R-:W-:Y:S06]  /*69b0*/  BRA `(.L_x_13681) ;  /* 0x0000000400107947 */ /* 0x000fec0003800000 */
.L_x_13694:
        /* <DEDUP_REMOVED lines=21> */
.L_x_13703:
[----:B------:R-:W-:Y:S05]  /*6b10*/  BSYNC.RECONVERGENT B1 ;  /* 0x0000000000017941 */ /* 0x000fea0003800200 */
.L_x_13702:
[----:B------:R-:W-:Y:S01]  /*6b20*/  IMAD.SHL.U32 R0, R0, 0x200000, RZ ;  /* 0x0020000000007824 */ /* 0x000fe200078e00ff */
[----:B------:R-:W-:-:S04]  /*6b30*/  LEA R3, R3, 0x37800000, 0x17 ;  /* 0x3780000003037811 */ /* 0x000fc800078eb8ff */
[----:B------:R-:W-:-:S07]  /*6b40*/  LOP3.LUT R0, R3, R0, R7, 0xfe, !PT ;  /* 0x0000000003007212 */ /* 0x000fce00078efe07 */
.L_x_13701:
[----:B------:R-:W-:Y:S05]  /*6b50*/  BSYNC.RECONVERGENT B0 ;  /* 0x0000000000007941 */ /* 0x000fea0003800200 */
.L_x_13700:
[----:B------:R-:W0:Y:S02]  /*6b60*/  F2I.FTZ.TRUNC.NTZ R0, R0 ;  /* 0x0000000000007305 */ /* 0x000e24000021f100 */
[----:B0-----:R-:W-:Y:S01]  /*6b70*/  PRMT R27, R0, 0x7610, R27 ;  /* 0x00007610001b7816 */ /* 0x001fe2000000001b */
[----:B------:R-:W-:Y:S06]  /*6b80*/  BRA `(.L_x_13681) ;  /* 0x00000000009c7947 */ /* 0x000fec0003800000 */
.L_x_13693:
        /* <DEDUP_REMOVED lines=14> */
.L_x_13707:
[----:B------:R-:W-:Y:S05]  /*6c70*/  BSYNC.RECONVERGENT B0 ;  /* 0x0000000000007941 */ /* 0x000fea0003800200 */
.L_x_13706:
[----:B------:R-:W0:Y:S02]  /*6c80*/  F2I.FTZ.TRUNC.NTZ R0, R0 ;  /* 0x0000000000007305 */ /* 0x000e24000021f100 */
[----:B0-----:R-:W-:Y:S01]  /*6c90*/  PRMT R27, R0, 0x7610, R27 ;  /* 0x00007610001b7816 */ /* 0x001fe2000000001b */
[----:B------:R-:W-:Y:S06]  /*6ca0*/  BRA `(.L_x_13681) ;  /* 0x0000000000547947 */ /* 0x000fec0003800000 */
.L_x_13680:
        /* <DEDUP_REMOVED lines=16> */
.L_x_13708:
[----:B------:R-:W-:Y:S01]  /*6db0*/  PRMT R27, RZ, 0x7610, R27 ;  /* 0x00007610ff1b7816 */ /* 0x000fe2000000001b */
[----:B------:R-:W-:Y:S06]  /*6dc0*/  BRA `(.L_x_13681) ;  /* 0x00000000000c7947 */ /* 0x000fec0003800000 */
.L_x_13705:
[----:B------:R0:W5:Y:S01]  /*6dd0*/  LDG.E.U16 R27, desc[UR36][R4.64] ;  /* 0x00000024041b7981 */ /* 0x000162000c1e1500 */
[----:B------:R-:W-:Y:S05]  /*6de0*/  BRA `(.L_x_13681) ;  /* 0x0000000000047947 */ /* 0x000fea0003800000 */
.L_x_13704:
[----:B------:R0:W5:Y:S02]  /*6df0*/  LDG.E.U16 R27, desc[UR36][R4.64] ;  /* 0x00000024041b7981 */ /* 0x000164000c1e1500 */
.L_x_13681:
[----:B------:R-:W1:Y:S01]  /*6e00*/  LDCU.U8 UR6, c[0x0][0x3be] ;  /* 0x000077c0ff0677ac */ /* 0x000e620008000000 */
[----:B0-2-4-:R-:W0:Y:S01]  /*6e10*/  LDC.64 R4, c[0x0][0x3b0] ;  /* 0x0000ec00ff047b82 */ /* 0x015e220000000a00 */
        /* <DEDUP_REMOVED lines=17> */
.L_x_13712:
[----:B------:R0:W5:Y:S01]  /*6f30*/  LDG.E.U8 R26, desc[UR36][R4.64] ;  /* 0x00000024041a7981 */ /* 0x000162000c1e1100 */
[----:B------:R-:W-:Y:S05]  /*6f40*/  BRA `(.L_x_13674) ;  /* 0x0000000c004c7947 */ /* 0x000fea0003800000 */
.L_x_13711:
        /* <DEDUP_REMOVED lines=8> */
.L_x_13715:
[----:B------:R0:W5:Y:S01]  /*6fd0*/  LDG.E.U16 R26, desc[UR36][R4.64] ;  /* 0x00000024041a7981 */ /* 0x000162000c1e1500 */
[----:B------:R-:W-:Y:S05]  /*6fe0*/  BRA `(.L_x_13674) ;  /* 0x0000000c00247947 */ /* 0x000fea0003800000 */
.L_x_13714:
[----:B------:R0:W5:Y:S01]  /*6ff0*/  LDG.E.U16 R26, desc[UR36][R4.64] ;  /* 0x00000024041a7981 */ /* 0x000162000c1e1500 */
[----:B------:R-:W-:Y:S05]  /*7000*/  BRA `(.L_x_13674) ;  /* 0x0000000c001c7947 */ /* 0x000fea0003800000 */
.L_x_13710:
        /* <DEDUP_REMOVED lines=9> */
.L_x_13717:
[----:B------:R-:W2:Y:S02]  /*70a0*/  LDG.E.U16 R0, desc[UR36][R4.64] ;  /* 0x0000002404007981 */ /* 0x000ea4000c1e1500 */
[----:B--2---:R-:W-:-:S06]  /*70b0*/  HADD2.F32 R0, -RZ, R0.H0_H0 ;  /* 0x20000000ff007230 */ /* 0x004fcc0000004100 */
[----:B------:R-:W0:Y:S02]  /*70c0*/  F2I.FTZ.TRUNC.NTZ R0, R0 ;  /* 0x0000000000007305 */ /* 0x000e24000021f100 */
[----:B0-----:R-:W-:Y:S01]  /*70d0*/  PRMT R26, R0, 0x7610, R26 ;  /* 0x00007610001a7816 */ /* 0x001fe2000000001a */
[----:B------:R-:W-:Y:S06]  /*70e0*/  BRA `(.L_x_13674) ;  /* 0x0000000800e47947 */ /* 0x000fec0003800000 */
.L_x_13716:
        /* <DEDUP_REMOVED lines=9> */
.L_x_13719:
[----:B------:R-:W2:Y:S02]  /*7180*/  LDG.E.U16 R4, desc[UR36][R4.64] ;  /* 0x0000002404047981 */ /* 0x000ea4000c1e1500 */
[----:B--2---:R-:W-:-:S06]  /*7190*/  HADD2.F32 R0, -RZ, R4.H0_H0 ;  /* 0x20000004ff007230 */ /* 0x004fcc0000004100 */
[----:B------:R-:W0:Y:S02]  /*71a0*/  F2I.FTZ.TRUNC.NTZ R0, R0 ;  /* 0x0000000000007305 */ /* 0x000e24000021f100 */
[----:B0-----:R-:W-:Y:S01]  /*71b0*/  PRMT R26, R0, 0x7610, R26 ;  /* 0x00007610001a7816 */ /* 0x001fe2000000001a */
[----:B------:R-:W-:Y:S06]  /*71c0*/  BRA `(.L_x_13674) ;  /* 0x0000000800ac7947 */ /* 0x000fec0003800000 */
.L_x_13718:
[----:B------:R-:W2:Y:S02]  /*71d0*/  LDG.E.64 R4, desc[UR36][R4.64] ;  /* 0x0000002404047981 */ /* 0x000ea4000c1e1b00 */
[----:B--2---:R0:W1:Y:S01]  /*71e0*/  F2I.F64.TRUNC R26, R4 ;  /* 0x00000004001a7311 */ /* 0x004062000030d100 */
[----:B------:R-:W-:Y:S05]  /*71f0*/  BRA `(.L_x_13674) ;  /* 0x0000000800a07947 */ /* 0x000fea0003800000 */
.L_x_13709:
        /* <DEDUP_REMOVED lines=12> */
.L_x_13722:
[----:B------:R-:W2:Y:S02]  /*72c0*/  LDG.E.64 R4, desc[UR36][R4.64] ;  /* 0x0000002404047981 */ /* 0x000ea4000c1e1b00 */
[----:B--2---:R0:W1:Y:S01]  /*72d0*/  F2I.F64.TRUNC R26, R4 ;  /* 0x00000004001a7311 */ /* 0x004062000030d100 */
[----:B------:R-:W-:Y:S05]  /*72e0*/  BRA `(.L_x_13674) ;  /* 0x0000000800647947 */ /* 0x000fea0003800000 */
.L_x_13721:
        /* <DEDUP_REMOVED lines=27> */
.L_x_13724:
        /* <DEDUP_REMOVED lines=15> */
.L_x_13723:
[----:B------:R-:W2:Y:S02]  /*7590*/  LDG.E.U16 R0, desc[UR36][R4.64] ;  /* 0x0000002404007981 */ /* 0x000ea4000c1e1500 */
[----:B--2---:R-:W-:-:S06]  /*75a0*/  IMAD.U32 R0, R0, 0x10000, RZ ;  /* 0x0001000000007824 */ /* 0x004fcc00078e00ff */
[----:B------:R-:W0:Y:S02]  /*75b0*/  F2I.FTZ.TRUNC.NTZ R0, R0 ;  /* 0x0000000000007305 */ /* 0x000e24000021f100 */
[----:B0-----:R-:W-:Y:S01]  /*75c0*/  PRMT R26, R0, 0x7610, R26 ;  /* 0x00007610001a7816 */ /* 0x001fe2000000001a */
[----:B------:R-:W-:Y:S06]  /*75d0*/  BRA `(.L_x_13674) ;  /* 0x0000000400a87947 */ /* 0x000fec0003800000 */
.L_x_13720:
        /* <DEDUP_REMOVED lines=10> */
.L_x_13727:
        /* <DEDUP_REMOVED lines=21> */
.L_x_13731:
[----:B------:R-:W-:Y:S05]  /*77d0*/  BSYNC.RECONVERGENT B1 ;  /* 0x0000000000017941 */ /* 0x000fea0003800200 */
.L_x_13730:
[----:B------:R-:W-:Y:S01]  /*77e0*/  IMAD.SHL.U32 R0, R0, 0x100000, RZ ;  /* 0x0010000000007824 */ /* 0x000fe200078e00ff */
[----:B------:R-:W-:-:S04]  /*77f0*/  LEA R3, R3, 0x3b800000, 0x17 ;  /* 0x3b80000003037811 */ /* 0x000fc800078eb8ff */
[----:B------:R-:W-:-:S07]  /*7800*/  LOP3.LUT R0, R3, R0, R7, 0xfe, !PT ;  /* 0x0000000003007212 */ /* 0x000fce00078efe07 */
.L_x_13729:
[----:B------:R-:W-:Y:S05]  /*7810*/  BSYNC.RECONVERGENT B0 ;  /* 0x0000000000007941 */ /* 0x000fea0003800200 */
.L_x_13728:
[----:B------:R-:W0:Y:S02]  /*7820*/  F2I.FTZ.TRUNC.NTZ R0, R0 ;  /* 0x0000000000007305 */ /* 0x000e24000021f100 */
[----:B0-----:R-:W-:Y:S01]  /*7830*/  PRMT R26, R0, 0x7610, R26 ;  /* 0x00007610001a7816 */ /* 0x001fe2000000001a */
[----:B------:R-:W-:Y:S06]  /*7840*/  BRA `(.L_x_13674) ;  /* 0x00000004000c7947 */ /* 0x000fec0003800000 */
.L_x_13726:
        /* <DEDUP_REMOVED lines=21> */
.L_x_13735:
[----:B------:R-:W-:Y:S05]  /*79a0*/  BSYNC.RECONVERGENT B1 ;  /* 0x0000000000017941 */ /* 0x000fea0003800200 */
.L_x_13734:
[----:B------:R-:W-:Y:S01]  /*79b0*/  IMAD.SHL.U32 R0, R0, 0x200000, RZ ;  /* 0x0020000000007824 */ /* 0x000fe200078e00ff */
[----:B------:R-:W-:-:S04]  /*79c0*/  LEA R3, R3, 0x37800000, 0x17 ;  /* 0x3780000003037811 */ /* 0x000fc800078eb8ff */
[----:B------:R-:W-:-:S07]  /*79d0*/  LOP3.LUT R0, R3, R0, R7, 0xfe, !PT ;  /* 0x0000000003007212 */ /* 0x000fce00078efe07 */
.L_x_13733:
[----:B------:R-:W-:Y:S05]  /*79e0*/  BSYNC.RECONVERGENT B0 ;  /* 0x0000000000007941 */ /* 0x000fea0003800200 */
.L_x_13732:
[----:B------:R-:W0:Y:S02]  /*79f0*/  F2I.FTZ.TRUNC.NTZ R0, R0 ;  /* 0x0000000000007305 */ /* 0x000e24000021f100 */
[----:B0-----:R-:W-:Y:S01]  /*7a00*/  PRMT R26, R0, 0x7610, R26 ;  /* 0x00007610001a7816 */ /* 0x001fe2000000001a */
[----:B------:R-:W-:Y:S06]  /*7a10*/  BRA `(.L_x_13674) ;  /* 0x0000000000987947 */ /* 0x000fec0003800000 */
.L_x_13725:
        /* <DEDUP_REMOVED lines=14> */
.L_x_13739:
[----:B------:R-:W-:Y:S05]  /*7b00*/  BSYNC.RECONVERGENT B0 ;  /* 0x0000000000007941 */ /* 0x000fea0003800200 */
.L_x_13738:
[----:B------:R-:W0:Y:S02]  /*7b10*/  F2I.FTZ.TRUNC.NTZ R0, R0 ;  /* 0x0000000000007305 */ /* 0x000e24000021f100 */
[----:B0-----:R-:W-:Y:S01]  /*7b20*/  PRMT R26, R0, 0x7610, R26 ;  /* 0x00007610001a7816 */ /* 0x001fe2000000001a */
[----:B------:R-:W-:Y:S06]  /*7b30*/  BRA `(.L_x_13674) ;  /* 0x0000000000507947 */ /* 0x000fec0003800000 */
.L_x_13713:
        /* <DEDUP_REMOVED lines=16> */
.L_x_13740:
[----:B------:R-:W-:Y:S05]  /*7c40*/  BRA `(.L_x_13674) ;  /* 0x00000000000c7947 */ /* 0x000fea0003800000 */
.L_x_13737:
[----:B------:R0:W5:Y:S01]  /*7c50*/  LDG.E.U16 R26, desc[UR36][R4.64] ;  /* 0x00000024041a7981 */ /* 0x000162000c1e1500 */
[----:B------:R-:W-:Y:S05]  /*7c60*/  BRA `(.L_x_13674) ;  /* 0x0000000000047947 */ /* 0x000fea0003800000 */
.L_x_13736:
[----:B------:R0:W5:Y:S02]  /*7c70*/  LDG.E.U16 R26, desc[UR36][R4.64] ;  /* 0x00000024041a7981 */ /* 0x000164000c1e1500 */
.L_x_13674:
[----:B------:R-:W-:Y:S05]  /*7c80*/  BSYNC.RECONVERGENT B6 ;  /* 0x0000000000067941 */ /* 0x000fea0003800200 */
.L_x_13673:
[----:B------:R-:W0:Y:S01]  /*7c90*/  LDCU.U16 UR4, c[0x0][0x388] ;  /* 0x00007100ff0477ac */ /* 0x000e220008000400 */
[----:B-1-3-5:R-:W-:Y:S01]  /*7ca0*/  PRMT R0, R16, 0x9910, RZ ;  /* 0x0000991010007816 */ /* 0x02afe200000000ff */
[----:B------:R-:W-:Y:S01]  /*7cb0*/  BSSY.RECONVERGENT B7, `(.L_x_13741) ;  /* 0x00002e9000077945 */ /* 0x000fe20003800200 */
[----:B--2---:R-:W-:Y:S01]  /*7cc0*/  PRMT R3, R2, 0x9910, RZ ;  /* 0x0000991002037816 */ /* 0x004fe200000000ff */
[----:B------:R-:W1:Y:S01]  /*7cd0*/  LDC.U8 R16, c[0x0][0x3cc] ;  /* 0x0000f300ff107b82 */ /* 0x000e620000000000 */
[----:B------:R-:W-:Y:S01]  /*7ce0*/  PRMT R22, R22, 0x9910, RZ ;  /* 0x0000991016167816 */ /* 0x000fe200000000ff */
[----:B------:R-:W-:Y:S01]  /*7cf0*/  IMAD.MOV.U32 R2, RZ, RZ, R0 ;  /* 0x000000ffff027224 */ /* 0x000fe200078e0000 */
[----:B0---4-:R-:W-:Y:S01]  /*7d00*/  PRMT R4, R24, 0x9910, RZ ;  /* 0x0000991018047816 */ /* 0x011fe200000000ff */
[----:B------:R-:W-:Y:S01]  /*7d10*/  IMAD.MOV.U32 R0, RZ, RZ, R3 ;  /* 0x000000ffff007224 */ /* 0x000fe200078e0003 */
[----:B------:R-:W-:Y:S01]  /*7d20*/  PRMT R5, R27, 0x9910, RZ ;  /* 0x000099101b057816 */ /* 0x000fe200000000ff */
[----:B------:R-:W-:Y:S01]  /*7d30*/  IMAD.MOV.U32 R3, RZ, RZ, R22 ;  /* 0x000000ffff037224 */ /* 0x000fe200078e0016 */
[----:B------:R-:W-:Y:S01]  /*7d40*/  ISETP.GE.AND P0, PT, R28, R29, PT ;  /* 0x0000001d1c00720c */ /* 0x000fe20003f06270 */
[----:B------:R-:W-:Y:S01]  /*7d50*/  BSSY.RELIABLE B6, `(.L_x_13742) ;  /* 0x00001f4000067945 */ /* 0x000fe20003800100 */
[----:B------:R-:W-:-:S02]  /*7d60*/  PRMT R17, R25, 0x9910, RZ ;  /* 0x0000991019117816 */ /* 0x000fc400000000ff */
[----:B------:R-:W-:Y:S02]  /*7d70*/  PRMT R18, R23, 0x9910, RZ ;  /* 0x0000991017127816 */ /* 0x000fe400000000ff */
[----:B------:R-:W-:Y:S01]  /*7d80*/  PRMT R6, R26, 0x9910, RZ ;  /* 0x000099101a067816 */ /* 0x000fe200000000ff */
[----:B------:R-:W-:-:S06]  /*7d90*/  UPRMT UR4, UR4, 0x9910, URZ ;  /* 0x0000991004047896 */ /* 0x000fcc00080000ff */
[----:B------:R-:W-:Y:S02]  /*7da0*/  IMAD R2, R2, UR4, RZ ;  /* 0x0000000402027c24 */ /* 0x000fe4000f8e02ff */
[----:B------:R-:W-:Y:S02]  /*7db0*/  IMAD R3, R3, UR4, RZ ;  /* 0x0000000403037c24 */ /* 0x000fe4000f8e02ff */
[----:B------:R-:W-:Y:S01]  /*7dc0*/  IMAD R4, R4, UR4, RZ ;  /* 0x0000000404047c24 */ /* 0x000fe2000f8e02ff */
[----:B------:R-:W-:Y:S01]  /*7dd0*/  PRMT R2, R2, 0x9910, RZ ;  /* 0x0000991002027816 */ /* 0x000fe200000000ff */
[----:B------:R-:W-:Y:S01]  /*7de0*/  IMAD R5, R5, UR4, RZ ;  /* 0x0000000405057c24 */ /* 0x000fe2000f8e02ff */
[----:B------:R-:W-:Y:S02]  /*7df0*/  PRMT R7, R3, 0x9910, RZ ;  /* 0x0000991003077816 */ /* 0x000fe400000000ff */
[----:B------:R-:W-:Y:S01]  /*7e00*/  PRMT R4, R4, 0x9910, RZ ;  /* 0x0000991004047816 */ /* 0x000fe200000000ff */
[----:B------:R-:W-:Y:S01]  /*7e10*/  IMAD.MOV.U32 R3, RZ, RZ, R2 ;  /* 0x000000ffff037224 */ /* 0x000fe200078e0002 */
[----:B------:R-:W-:Y:S01]  /*7e20*/  PRMT R8, R5, 0x9910, RZ ;  /* 0x0000991005087816 */ /* 0x000fe200000000ff */
[----:B------:R-:W-:-:S02]  /*7e30*/  IMAD.MOV.U32 R5, RZ, RZ, R7 ;  /* 0x000000ffff057224 */ /* 0x000fc400078e0007 */
[----:B------:R-:W-:Y:S02]  /*7e40*/  IMAD.MOV.U32 R2, RZ, RZ, R4 ;  /* 0x000000ffff027224 */ /* 0x000fe400078e0004 */
[----:B------:R-:W-:Y:S02]  /*7e50*/  IMAD.MOV.U32 R7, RZ, RZ, R8 ;  /* 0x000000ffff077224 */ /* 0x000fe400078e0008 */
[----:B------:R-:W-:Y:S02]  /*7e60*/  IMAD R17, R17, R2, RZ ;  /* 0x0000000211117224 */ /* 0x000fe400078e02ff */
[----:B------:R-:W-:Y:S02]  /*7e70*/  IMAD R3, R0, R3, RZ ;  /* 0x0000000300037224 */ /* 0x000fe400078e02ff */
[----:B------:R-:W-:Y:S02]  /*7e80*/  IMAD R18, R18, R5, RZ ;  /* 0x0000000512127224 */ /* 0x000fe400078e02ff */
[----:B------:R-:W-:Y:S01]  /*7e90*/  IMAD R2, R6, R7, RZ ;  /* 0x0000000706027224 */ /* 0x000fe200078e02ff */
[----:B------:R-:W-:Y:S06]  /*7ea0*/  @P0 BRA `(.L_x_13743) ;  /* 0x0000001c006c0947 */ /* 0x000fec0003800000 */
[----:B------:R-:W0:Y:S01]  /*7eb0*/  LDCU UR4, c[0x0][0x3d0] ;  /* 0x00007a00ff0477ac */ /* 0x000e220008000800 */
[----:B------:R-:W2:Y:S01]  /*7ec0*/  LDC.64 R8, c[0x0][0x398] ;  /* 0x0000e600ff087b82 */ /* 0x000ea20000000a00 */
[----:B------:R-:W-:Y:S01]  /*7ed0*/  IMAD R0, R19, 0x200, R28 ;  /* 0x0000020013007824 */ /* 0x000fe200078e021c */
[----:B-1----:R-:W-:Y:S01]  /*7ee0*/  PRMT R4, R16, 0x9910, RZ ;  /* 0x0000991010047816 */ /* 0x002fe200000000ff */
[----:B------:R-:W-:Y:S02]  /*7ef0*/  VIADD R28, R28, 0x80 ;  /* 0x000000801c1c7836 */ /* 0x000fe40000000000 */
[----:B0-----:R-:W-:Y:S02]  /*7f00*/  IMAD R5, R0, UR4, RZ ;  /* 0x0000000400057c24 */ /* 0x001fe4000f8e02ff */
[----:B------:R-:W-:-:S05]  /*7f10*/  IMAD.MOV.U32 R0, RZ, RZ, R4 ;  /* 0x000000ffff007224 */ /* 0x000fca00078e0004 */
[----:B------:R-:W-:Y:S02]  /*7f20*/  ISETP.GT.AND P0, PT, R0, 0x9, PT ;  /* 0x000000090000780c */ /* 0x000fe40003f04270 */
[----:B--2---:R-:W-:-:S05]  /*7f30*/  IADD3 R8, P1, PT, R5, R8, RZ ;  /* 0x0000000805087210 */ /* 0x004fca0007f3e0ff */
        /* <DEDUP_REMOVED lines=12> */
.L_x_13747:
[----:B------:R0:W-:Y:S01]  /*8000*/  STG.E.U8 desc[UR36][R8.64], R3 ;  /* 0x0000000308007986 */ /* 0x0001e2000c101124 */
[----:B------:R-:W-:Y:S05]  /*8010*/  BRA `(.L_x_13749) ;  /* 0x0000000c005c7947 */ /* 0x000fea0003800000 */
.L_x_13746:
        /* <DEDUP_REMOVED lines=11> */
.L_x_13751:
[----:B------:R-:W-:-:S05]  /*80d0*/  PRMT R3, R3, 0x9910, RZ ;  /* 0x0000991003037816 */ /* 0x000fca00000000ff */
[----:B------:R0:W-:Y:S01]  /*80e0*/  STG.E desc[UR36][R8.64], R3 ;  /* 0x0000000308007986 */ /* 0x0001e2000c101924 */
[----:B------:R-:W-:Y:S05]  /*80f0*/  BRA `(.L_x_13749) ;  /* 0x0000000c00247947 */ /* 0x000fea0003800000 */
.L_x_13750:
[----:B------:R0:W-:Y:S01]  /*8100*/  STG.E.U16 desc[UR36][R8.64], R3 ;  /* 0x0000000308007986 */ /* 0x0001e2000c101524 */
[----:B------:R-:W-:Y:S05]  /*8110*/  BRA `(.L_x_13749) ;  /* 0x0000000c001c7947 */ /* 0x000fea0003800000 */
.L_x_13745:
        /* <DEDUP_REMOVED lines=9> */
.L_x_13753:
[----:B------:R-:W0:Y:S02]  /*81b0*/  I2F.S16 R0, R3 ;  /* 0x0000000300007306 */ /* 0x000e240000101400 */
[----:B0-----:R-:W-:-:S05]  /*81c0*/  F2FP.F16.F32.PACK_AB R0, RZ, R0 ;  /* 0x00000000ff00723e */ /* 0x001fca00000000ff */
[----:B------:R0:W-:Y:S01]  /*81d0*/  STG.E.U16 desc[UR36][R8.64], R0 ;  /* 0x0000000008007986 */ /* 0x0001e2000c101524 */
[----:B------:R-:W-:Y:S05]  /*81e0*/  BRA `(.L_x_13749) ;  /* 0x0000000800e87947 */ /* 0x000fea0003800000 */
.L_x_13752:
        /* <DEDUP_REMOVED lines=10> */
.L_x_13755:
[----:B------:R-:W0:Y:S02]  /*8290*/  I2F.S16 R3, R3 ;  /* 0x0000000300037306 */ /* 0x000e240000101400 */
[----:B0-----:R-:W-:-:S04]  /*82a0*/  F2FP.F16.F32.PACK_AB R3, RZ, R3 ;  /* 0x00000003ff03723e */ /* 0x001fc800000000ff */
[----:B------:R-:W-:-:S05]  /*82b0*/  PRMT R3, R3, 0x5410, RZ ;  /* 0x0000541003037816 */ /* 0x000fca00000000ff */
[----:B------:R3:W-:Y:S01]  /*82c0*/  STG.E desc[UR36][R8.64], R3 ;  /* 0x0000000308007986 */ /* 0x0007e2000c101924 */
[----:B------:R-:W-:Y:S05]  /*82d0*/  BRA `(.L_x_13749) ;  /* 0x0000000800ac7947 */ /* 0x000fea0003800000 */
.L_x_13754:
[----:B------:R-:W0:Y:S02]  /*82e0*/  I2F.F64.S16 R4, R3 ;  /* 0x0000000300047312 */ /* 0x000e240000101c00 */
[----:B0-----:R4:W-:Y:S01]  /*82f0*/  STG.E.64 desc[UR36][R8.64], R4 ;  /* 0x0000000408007986 */ /* 0x0019e2000c101b24 */
[----:B------:R-:W-:Y:S05]  /*8300*/  BRA `(.L_x_13749) ;  /* 0x0000000800a07947 */ /* 0x000fea0003800000 */
.L_x_13744:
        /* <DEDUP_REMOVED lines=13> */
.L_x_13758:
[----:B------:R-:W0:Y:S01]  /*83e0*/  I2F.F64.S16 R4, R3 ;  /* 0x0000000300047312 */ /* 0x000e220000101c00 */
[----:B------:R-:W-:-:S05]  /*83f0*/  CS2R R6, SRZ ;  /* 0x0000000000067805 */ /* 0x000fca000001ff00 */
[----:B0-----:R0:W-:Y:S01]  /*8400*/  STG.E.128 desc[UR36][R8.64], R4 ;  /* 0x0000000408007986 */ /* 0x0011e2000c101d24 */
[----:B------:R-:W-:Y:S05]  /*8410*/  BRA `(.L_x_13749) ;  /* 0x00000008005c7947 */ /* 0x000fea0003800000 */
.L_x_13757:
        /* <DEDUP_REMOVED lines=19> */
.L_x_13762:
[----:B------:R-:W-:Y:S05]  /*8550*/  BSYNC.RECONVERGENT B0 ;  /* 0x0000000000007941 */ /* 0x000fea0003800200 */
.L_x_13761:
[----:B------:R-:W-:-:S05]  /*8560*/  LOP3.LUT R5, R0, 0x80, R5, 0xf8, !PT ;  /* 0x0000008000057812 */ /* 0x000fca00078ef805 */
[----:B------:R0:W-:Y:S01]  /*8570*/  STG.E.U8 desc[UR36][R8.64], R5 ;  /* 0x0000000508007986 */ /* 0x0001e2000c101124 */
[----:B------:R-:W-:Y:S05]  /*8580*/  BRA `(.L_x_13749) ;  /* 0x0000000800007947 */ /* 0x000fea0003800000 */
.L_x_13760:
        /* <DEDUP_REMOVED lines=15> */
.L_x_13764:
[----:B------:R-:W-:Y:S05]  /*8680*/  BSYNC.RECONVERGENT B0 ;  /* 0x0000000000007941 */ /* 0x000fea0003800200 */
.L_x_13763:
[----:B------:R-:W-:-:S05]  /*8690*/  LOP3.LUT R5, R0, 0x80, R5, 0xf8, !PT ;  /* 0x0000008000057812 */ /* 0x000fca00078ef805 */
[----:B------:R0:W-:Y:S01]  /*86a0*/  STG.E.U8 desc[UR36][R8.64], R5 ;  /* 0x0000000508007986 */ /* 0x0001e2000c101124 */
[----:B------:R-:W-:Y:S05]  /*86b0*/  BRA `(.L_x_13749) ;  /* 0x0000000400b47947 */ /* 0x000fea0003800000 */
.L_x_13759:
[----:B------:R-:W0:Y:S02]  /*86c0*/  I2F.S16 R0, R3 ;  /* 0x0000000300007306 */ /* 0x000e240000101400 */
[----:B0-----:R-:W-:-:S05]  /*86d0*/  F2FP.BF16.F32.PACK_AB R0, RZ, R0 ;  /* 0x00000000ff00723e */ /* 0x001fca00000010ff */
[----:B------:R0:W-:Y:S01]  /*86e0*/  STG.E.U16 desc[UR36][R8.64], R0 ;  /* 0x0000000008007986 */ /* 0x0001e2000c101524 */
[----:B------:R-:W-:Y:S05]  /*86f0*/  BRA `(.L_x_13749) ;  /* 0x0000000400a47947 */ /* 0x000fea0003800000 */
.L_x_13756:
        /* <DEDUP_REMOVED lines=10> */
.L_x_13767:
        /* <DEDUP_REMOVED lines=13> */
.L_x_13770:
[----:B------:R-:W-:-:S04]  /*8870*/  SHF.R.U32.HI R0, RZ, 0x14, R3 ;  /* 0x00000014ff007819 */ /* 0x000fc80000011603 */
[----:B------:R-:W-:-:S04]  /*8880*/  LOP3.LUT R0, R0, 0x1, RZ, 0xc0, !PT ;  /* 0x0000000100007812 */ /* 0x000fc800078ec0ff */
[----:B------:R-:W-:-:S04]  /*8890*/  IADD3 R0, PT, PT, R3, 0x487ffff, R0 ;  /* 0x0487ffff03007810 */ /* 0x000fc80007ffe000 */
[----:B------:R-:W-:-:S04]  /*88a0*/  SHF.R.U32.HI R0, RZ, 0x14, R0 ;  /* 0x00000014ff007819 */ /* 0x000fc80000011600 */
[----:B------:R-:W-:-:S07]  /*88b0*/  LOP3.LUT R0, R0, 0xff, RZ, 0xc0, !PT ;  /* 0x000000ff00007812 */ /* 0x000fce00078ec0ff */
.L_x_13771:
[----:B------:R-:W-:-:S04]  /*88c0*/  SHF.R.U32.HI R3, RZ, 0x18, R3 ;  /* 0x00000018ff037819 */ /* 0x000fc80000011603 */
[----:B------:R-:W-:-:S04]  /*88d0*/  LOP3.LUT R0, R0, 0x80, R3, 0xf8, !PT ;  /* 0x0000008000007812 */ /* 0x000fc800078ef803 */
[----:B------:R-:W-:-:S07]  /*88e0*/  PRMT R4, R0, 0x7610, R4 ;  /* 0x0000761000047816 */ /* 0x000fce0000000004 */
.L_x_13769:
[----:B------:R-:W-:Y:S05]  /*88f0*/  BSYNC.RECONVERGENT B0 ;  /* 0x0000000000007941 */ /* 0x000fea0003800200 */
.L_x_13768:
[----:B------:R0:W-:Y:S01]  /*8900*/  STG.E.U8 desc[UR36][R8.64], R4 ;  /* 0x0000000408007986 */ /* 0x0001e2000c101124 */
[----:B------:R-:W-:Y:S05]  /*8910*/  BRA `(.L_x_13749) ;  /* 0x00000004001c7947 */ /* 0x000fea0003800000 */
.L_x_13766:
        /* <DEDUP_REMOVED lines=13> */
.L_x_13774:
[----:B------:R-:W-:-:S04]  /*89f0*/  SHF.R.U32.HI R0, RZ, 0x15, R3 ;  /* 0x00000015ff007819 */ /* 0x000fc80000011603 */
[----:B------:R-:W-:-:S04]  /*8a00*/  LOP3.LUT R0, R0, 0x1, RZ, 0xc0, !PT ;  /* 0x0000000100007812 */ /* 0x000fc800078ec0ff */
[----:B------:R-:W-:-:S04]  /*8a10*/  IADD3 R0, PT, PT, R3, 0x88fffff, R0 ;  /* 0x088fffff03007810 */ /* 0x000fc80007ffe000 */
[----:B------:R-:W-:-:S04]  /*8a20*/  SHF.R.U32.HI R0, RZ, 0x15, R0 ;  /* 0x00000015ff007819 */ /* 0x000fc80000011600 */
[----:B------:R-:W-:-:S07]  /*8a30*/  LOP3.LUT R0, R0, 0xff, RZ, 0xc0, !PT ;  /* 0x000000ff00007812 */ /* 0x000fce00078ec0ff */
.L_x_13775:
[----:B------:R-:W-:-:S04]  /*8a40*/  SHF.R.U32.HI R3, RZ, 0x18, R3 ;  /* 0x00000018ff037819 */ /* 0x000fc80000011603 */
[----:B------:R-:W-:-:S04]  /*8a50*/  LOP3.LUT R0, R0, 0x80, R3, 0xf8, !PT ;  /* 0x0000008000007812 */ /* 0x000fc800078ef803 */
[----:B------:R-:W-:-:S07]  /*8a60*/  PRMT R4, R0, 0x7610, R4 ;  /* 0x0000761000047816 */ /* 0x000fce0000000004 */
.L_x_13773:
[----:B------:R-:W-:Y:S05]  /*8a70*/  BSYNC.RECONVERGENT B0 ;  /* 0x0000000000007941 */ /* 0x000fea0003800200 */
.L_x_13772:
[----:B------:R0:W-:Y:S01]  /*8a80*/  STG.E.U8 desc[UR36][R8.64], R4 ;  /* 0x0000000408007986 */ /* 0x0001e2000c101124 */
[----:B------:R-:W-:Y:S05]  /*8a90*/  BRA `(.L_x_13749) ;  /* 0x0000000000bc7947 */ /* 0x000fea0003800000 */
.L_x_13765:
[----:B------:R-:W-:-:S13]  /*8aa0*/  ISETP.NE.AND P0, PT, R0, 0x1c, PT ;  /* 0x0000001c0000780c */ /* 0x000fda0003f05270 */
[----:B------:R-:W-:Y:S05]  /*8ab0*/  @!P0 BRA `(.L_x_13776) ;  /* 0x0000000000ac8947 */ /* 0x000fea0003800000 */
[----:B------:R-:W-:-:S13]  /*8ac0*/  ISETP.NE.AND P0, PT, R0, 0x1d, PT ;  /* 0x0000001d0000780c */ /* 0x000fda0003f05270 */
[----:B------:R-:W-:Y:S05]  /*8ad0*/  @!P0 BRA `(.L_x_13777) ;  /* 0x0000000000908947 */ /* 0x000fea0003800000 */
[----:B------:R-:W-:-:S13]  /*8ae0*/  ISETP.NE.AND P0, PT, R0, 0x2c, PT ;  /* 0x0000002c0000780c */ /* 0x000fda0003f05270 */
[----:B------:R-:W-:Y:S05]  /*8af0*/  @!P0 BRA `(.L_x_13778) ;  /* 0x0000000000448947 */ /* 0x000fea0003800000 */
.L_x_13748:
        /* <DEDUP_REMOVED lines=16> */
.L_x_13779:
[----:B------:R-:W-:Y:S05]  /*8c00*/  BRA `(.L_x_13749) ;  /* 0x0000000000607947 */ /* 0x000fea0003800000 */
.L_x_13778:
        /* <DEDUP_REMOVED lines=17> */
.L_x_13777:
[----:B------:R-:W-:-:S05]  /*8d20*/  PRMT R3, R3, 0x9910, RZ ;  /* 0x0000991003037816 */ /* 0x000fca00000000ff */
[----:B------:R-:W-:-:S05]  /*8d30*/  IMAD.MOV.U32 R4, RZ, RZ, R3 ;  /* 0x000000ffff047224 */ /* 0x000fca00078e0003 */
[----:B------:R-:W-:-:S05]  /*8d40*/  SHF.R.S32.HI R5, RZ, 0x1f, R4 ;  /* 0x0000001fff057819 */ /* 0x000fca0000011404 */
[----:B------:R0:W-:Y:S01]  /*8d50*/  STG.E.64 desc[UR36][R8.64], R4 ;  /* 0x0000000408007986 */ /* 0x0001e2000c101b24 */
[----:B------:R-:W-:Y:S05]  /*8d60*/  BRA `(.L_x_13749) ;  /* 0x0000000000087947 */ /* 0x000fea0003800000 */
.L_x_13776:
[----:B------:R-:W-:-:S05]  /*8d70*/  PRMT R3, R3, 0x9910, RZ ;  /* 0x0000991003037816 */ /* 0x000fca00000000ff */
[----:B------:R0:W-:Y:S02]  /*8d80*/  STG.E desc[UR36][R8.64], R3 ;  /* 0x0000000308007986 */ /* 0x0001e4000c101924 */
.L_x_13749:
        /* <DEDUP_REMOVED lines=23> */
.L_x_13784:
[----:B------:R4:W-:Y:S01]  /*8f00*/  STG.E.U8 desc[UR36][R8.64], R18 ;  /* 0x0000001208007986 */ /* 0x0009e2000c101124 */
[----:B------:R-:W-:Y:S05]  /*8f10*/  BRA `(.L_x_13786) ;  /* 0x0000000c004c7947 */ /* 0x000fea0003800000 */
.L_x_13783:
        /* <DEDUP_REMOVED lines=10> */
.L_x_13788:
[----:B------:R-:W-:-:S05]  /*8fc0*/  PRMT R3, R18, 0x9910, RZ ;  /* 0x0000991012037816 */ /* 0x000fca00000000ff */
[----:B------:R2:W-:Y:S01]  /*8fd0*/  STG.E desc[UR36][R8.64], R3 ;  /* 0x0000000308007986 */ /* 0x0005e2000c101924 */
[----:B------:R-:W-:Y:S05]  /*8fe0*/  BRA `(.L_x_13786) ;  /* 0x0000000c00187947 */ /* 0x000fea0003800000 */
.L_x_13787:
[----:B------:R0:W-:Y:S01]  /*8ff0*/  STG.E.U16 desc[UR36][R8.64], R18 ;  /* 0x0000001208007986 */ /* 0x0001e2000c101524 */
[----:B------:R-:W-:Y:S05]  /*9000*/  BRA `(.L_x_13786) ;  /* 0x0000000c00107947 */ /* 0x000fea0003800000 */
.L_x_13782:
        /* <DEDUP_REMOVED lines=9> */
.L_x_13790:
[----:B------:R-:W0:Y:S02]  /*90a0*/  I2F.S16 R0, R18 ;  /* 0x0000001200007306 */ /* 0x000e240000101400 */
[----:B0-----:R-:W-:-:S05]  /*90b0*/  F2FP.F16.F32.PACK_AB R0, RZ, R0 ;  /* 0x00000000ff00723e */ /* 0x001fca00000000ff */
[----:B------:R0:W-:Y:S01]  /*90c0*/  STG.E.U16 desc[UR36][R8.64], R0 ;  /* 0x0000000008007986 */ /* 0x0001e2000c101524 */
[----:B------:R-:W-:Y:S05]  /*90d0*/  BRA `(.L_x_13786) ;  /* 0x0000000800dc7947 */ /* 0x000fea0003800000 */
.L_x_13789:
        /* <DEDUP_REMOVED lines=10> */
.L_x_13792:
[----:B------:R-:W0:Y:S02]  /*9180*/  I2F.S16 R18, R18 ;  /* 0x0000001200127306 */ /* 0x000e240000101400 */
[----:B0-----:R-:W-:-:S04]  /*9190*/  F2FP.F16.F32.PACK_AB R3, RZ, R18 ;  /* 0x00000012ff03723e */ /* 0x001fc800000000ff */
[----:B------:R-:W-:-:S05]  /*91a0*/  PRMT R3, R3, 0x5410, RZ ;  /* 0x0000541003037816 */ /* 0x000fca00000000ff */
[----:B------:R0:W-:Y:S01]  /*91b0*/  STG.E desc[UR36][R8.64], R3 ;  /* 0x0000000308007986 */ /* 0x0001e2000c101924 */
[----:B------:R-:W-:Y:S05]  /*91c0*/  BRA `(.L_x_13786) ;  /* 0x0000000800a07947 */ /* 0x000fea0003800000 */
.L_x_13791:
[----:B------:R-:W0:Y:S02]  /*91d0*/  I2F.F64.S16 R4, R18 ;  /* 0x0000001200047312 */ /* 0x000e240000101c00 */
[----:B0-----:R0:W-:Y:S01]  /*91e0*/  STG.E.64 desc[UR36][R8.64], R4 ;  /* 0x0000000408007986 */ /* 0x0011e2000c101b24 */
[----:B------:R-:W-:Y:S05]  /*91f0*/  BRA `(.L_x_13786) ;  /* 0x0000000800947947 */ /* 0x000fea0003800000 */
.L_x_13781:
        /* <DEDUP_REMOVED lines=12> */
.L_x_13796:
        /* <DEDUP_REMOVED lines=17> */
.L_x_13799:
[----:B------:R-:W-:-:S04]  /*93d0*/  SHF.R.U32.HI R3, RZ, 0x18, R5 ;  /* 0x00000018ff037819 */ /* 0x000fc80000011605 */
[----:B------:R-:W-:-:S04]  /*93e0*/  LOP3.LUT R0, R0, 0x80, R3, 0xf8, !PT ;  /* 0x0000008000007812 */ /* 0x000fc800078ef803 */
[----:B------:R-:W-:-:S07]  /*93f0*/  PRMT R4, R0, 0x7610, R4 ;  /* 0x0000761000047816 */ /* 0x000fce0000000004 */
.L_x_13798:
[----:B------:R-:W-:Y:S05]  /*9400*/  BSYNC.RECONVERGENT B0 ;  /* 0x0000000000007941 */ /* 0x000fea0003800200 */
.L_x_13797:
[----:B------:R0:W-:Y:S01]  /*9410*/  STG.E.U8 desc[UR36][R8.64], R4 ;  /* 0x0000000408007986 */ /* 0x0001e2000c101124 */
[----:B------:R-:W-:Y:S05]  /*9420*/  BRA `(.L_x_13786) ;  /* 0x0000000800087947 */ /* 0x000fea0003800000 */
.L_x_13795:
        /* <DEDUP_REMOVED lines=17> */
.L_x_13802:
[----:B------:R-:W-:-:S04]  /*9540*/  SHF.R.U32.HI R3, RZ, 0x18, R5 ;  /* 0x00000018ff037819 */ /* 0x000fc80000011605 */
[----:B------:R-:W-:-:S04]  /*9550*/  LOP3.LUT R0, R0, 0x80, R3, 0xf8, !PT ;  /* 0x0000008000007812 */ /* 0x000fc800078ef803 */
[----:B------:R-:W-:-:S07]  /*9560*/  PRMT R4, R0, 0x7610, R4 ;  /* 0x0000761000047816 */ /* 0x000fce0000000004 */
.L_x_13801:
[----:B------:R-:W-:Y:S05]  /*9570*/  BSYNC.RECONVERGENT B0 ;  /* 0x0000000000007941 */ /* 0x000fea0003800200 */
.L_x_13800:
[----:B------:R0:W-:Y:S01]  /*9580*/  STG.E.U8 desc[UR36][R8.64], R4 ;  /* 0x0000000408007986 */ /* 0x0001e2000c101124 */
[----:B------:R-:W-:Y:S05]  /*9590*/  BRA `(.L_x_13786) ;  /* 0x0000000400ac7947 */ /* 0x000fea0003800000 */
.L_x_13794:
        /* <DEDUP_REMOVED lines=22> */
.L_x_13804:
[----:B------:R-:W-:-:S04]  /*9700*/  PRMT R4, R18, 0x9910, RZ ;  /* 0x0000991012047816 */ /* 0x000fc800000000ff */
[----:B------:R-:W-:-:S05]  /*9710*/  SHF.R.S32.HI R5, RZ, 0x1f, R4 ;  /* 0x0000001fff057819 */ /* 0x000fca0000011404 */
[----:B------:R0:W-:Y:S01]  /*9720*/  STG.E.64 desc[UR36][R8.64], R4 ;  /* 0x0000000408007986 */ /* 0x0001e2000c101b24 */
[----:B------:R-:W-:Y:S05]  /*9730*/  BRA `(.L_x_13786) ;  /* 0x0000000400447947 */ /* 0x000fea0003800000 */
.L_x_13803:
[----:B------:R-:W-:-:S05]  /*9740*/  PRMT R3, R18, 0x9910, RZ ;  /* 0x0000991012037816 */ /* 0x000fca00000000ff */
[----:B------:R0:W-:Y:S01]  /*9750*/  STG.E desc[UR36][R8.64], R3 ;  /* 0x0000000308007986 */ /* 0x0001e2000c101924 */
[----:B------:R-:W-:Y:S05]  /*9760*/  BRA `(.L_x_13786) ;  /* 0x0000000400387947 */ /* 0x000fea0003800000 */
.L_x_13793:
        /* <DEDUP_REMOVED lines=11> */
.L_x_13806:
[----:B------:R-:W0:Y:S01]  /*9820*/  I2F.F64.S16 R4, R18 ;  /* 0x0000001200047312 */ /* 0x000e220000101c00 */
[----:B------:R-:W-:-:S05]  /*9830*/  CS2R R6, SRZ ;  /* 0x0000000000067805 */ /* 0x000fca000001ff00 */
[----:B0-----:R0:W-:Y:S01]  /*9840*/  STG.E.128 desc[UR36][R8.64], R4 ;  /* 0x0000000408007986 */ /* 0x0011e2000c101d24 */
[----:B------:R-:W-:Y:S05]  /*9850*/  BRA `(.L_x_13786) ;  /* 0x0000000000fc7947 */ /* 0x000fea0003800000 */
.L_x_13805:
[----:B------:R-:W-:-:S13]  /*9860*/  ISETP.NE.AND P0, PT, R0, 0xf, PT ;  /* 0x0000000f0000780c */ /* 0x000fda0003f05270 */
[----:B------:R-:W-:Y:S05]  /*9870*/  @!P0 BRA `(.L_x_13807) ;  /* 0x0000000000e88947 */ /* 0x000fea0003800000 */
[----:B------:R-:W-:-:S13]  /*9880*/  ISETP.NE.AND P0, PT, R0, 0x17, PT ;  /* 0x000000170000780c */ /* 0x000fda0003f05270 */
[----:B------:R-:W-:Y:S05]  /*9890*/  @!P0 BRA `(.L_x_13808) ;  /* 0x0000000000908947 */ /* 0x000fea0003800000 */
[----:B------:R-:W-:-:S13]  /*98a0*/  ISETP.NE.AND P0, PT, R0, 0x18, PT ;  /* 0x000000180000780c */ /* 0x000fda0003f05270 */
[----:B------:R-:W-:Y:S05]  /*98b0*/  @!P0 BRA `(.L_x_13809) ;  /* 0x0000000000448947 */ /* 0x000fea0003800000 */
.L_x_13785:
        /* <DEDUP_REMOVED lines=16> */
.L_x_13810:
[----:B------:R-:W-:Y:S05]  /*99c0*/  BRA `(.L_x_13786) ;  /* 0x0000000000a07947 */ /* 0x000fea0003800000 */
.L_x_13809:
        /* <DEDUP_REMOVED lines=13> */
.L_x_13812:
[----:B------:R-:W-:Y:S05]  /*9aa0*/  BSYNC.RECONVERGENT B0 ;  /* 0x0000000000007941 */ /* 0x000fea0003800200 */
.L_x_13811:
[----:B------:R-:W-:-:S05]  /*9ab0*/  LOP3.LUT R3, R0, 0x80, R3, 0xf8, !PT ;  /* 0x0000008000037812 */ /* 0x000fca00078ef803 */
[----:B------:R0:W-:Y:S01]  /*9ac0*/  STG.E.U8 desc[UR36][R8.64], R3 ;  /* 0x0000000308007986 */ /* 0x0001e2000c101124 */
[----:B------:R-:W-:Y:S05]  /*9ad0*/  BRA `(.L_x_13786) ;  /* 0x00000000005c7947 */ /* 0x000fea0003800000 */
.L_x_13808:
        /* <DEDUP_REMOVED lines=12> */
.L_x_13814:
[----:B------:R-:W-:Y:S01]  /*9ba0*/  IMAD.MOV.U32 R0, RZ, RZ, 0x7f ;  /* 0x0000007fff007424 */ /* 0x000fe200078e00ff */
[----:B------:R-:W-:-:S04]  /*9bb0*/  ISETP.GT.U32.AND P0, PT, R3, 0x7f800000, PT ;  /* 0x7f8000000300780c */ /* 0x000fc80003f04070 */
[----:B------:R-:W-:-:S09]  /*9bc0*/  SEL R0, R0, 0x7c, P0 ;  /* 0x0000007c00007807 */ /* 0x000fd20000000000 */
.L_x_13815:
[----:B------:R-:W-:Y:S05]  /*9bd0*/  BSYNC.RECONVERGENT B0 ;  /* 0x0000000000007941 */ /* 0x000fea0003800200 */
.L_x_13813:
[----:B------:R-:W-:-:S04]  /*9be0*/  SHF.R.U32.HI R3, RZ, 0x18, R5 ;  /* 0x00000018ff037819 */ /* 0x000fc80000011605 */
[----:B------:R-:W-:-:S05]  /*9bf0*/  LOP3.LUT R3, R0, 0x80, R3, 0xf8, !PT ;  /* 0x0000008000037812 */ /* 0x000fca00078ef803 */
[----:B------:R0:W-:Y:S01]  /*9c00*/  STG.E.U8 desc[UR36][R8.64], R3 ;  /* 0x0000000308007986 */ /* 0x0001e2000c101124 */
[----:B------:R-:W-:Y:S05]  /*9c10*/  BRA `(.L_x_13786) ;  /* 0x00000000000c7947 */ /* 0x000fea0003800000 */
.L_x_13807:
[----:B------:R-:W0:Y:S02]  /*9c20*/  I2F.S16 R0, R18 ;  /* 0x0000001200007306 */ /* 0x000e240000101400 */
[----:B0-----:R-:W-:-:S05]  /*9c30*/  F2FP.BF16.F32.PACK_AB R0, RZ, R0 ;  /* 0x00000000ff00723e */ /* 0x001fca00000010ff */
[----:B------:R0:W-:Y:S02]  /*9c40*/  STG.E.U16 desc[UR36][R8.64], R0 ;  /* 0x0000000008007986 */ /* 0x0001e4000c101524 */
.L_x_13786:
[----:B------:R-:W-:-:S07]  /*9c50*/  VIADD R28, R28, 0x80 ;  /* 0x000000801c1c7836 */ /* 0x000fce0000000000 */
.L_x_13743:
[----:B------:R-:W-:-:S13]  /*9c60*/  ISETP.GE.AND P0, PT, R28, R29, PT ;  /* 0x0000001d1c00720c */ /* 0x000fda0003f06270 */
[----:B------:R-:W-:Y:S05]  /*9c70*/  @P0 BREAK.RELIABLE B6 ;  /* 0x0000000000060942 */ /* 0x000fea0003800100 */
[----:B------:R-:W-:Y:S05]  /*9c80*/  @P0 BRA `(.L_x_13780) ;  /* 0x0000000c00ac0947 */ /* 0x000fea0003800000 */
[----:B------:R-:W-:Y:S05]  /*9c90*/  BSYNC.RELIABLE B6 ;  /* 0x0000000000067941 */ /* 0x000fea0003800100 */
.L_x_13742:
        /* <DEDUP_REMOVED lines=20> */
.L_x_13819:
[----:B------:R0:W-:Y:S01]  /*9de0*/  STG.E.U8 desc[UR36][R8.64], R17 ;  /* 0x0000001108007986 */ /* 0x0001e2000c101124 */
[----:B------:R-:W-:Y:S05]  /*9df0*/  BRA `(.L_x_13821) ;  /* 0x0000000c004c7947 */ /* 0x000fea0003800000 */
.L_x_13818:
        /* <DEDUP_REMOVED lines=10> */
.L_x_13823:
[----:B------:R-:W-:-:S05]  /*9ea0*/  PRMT R3, R17, 0x9910, RZ ;  /* 0x0000991011037816 */ /* 0x000fca00000000ff */
[----:B------:R0:W-:Y:S01]  /*9eb0*/  STG.E desc[UR36][R8.64], R3 ;  /* 0x0000000308007986 */ /* 0x0001e2000c101924 */
[----:B------:R-:W-:Y:S05]  /*9ec0*/  BRA `(.L_x_13821) ;  /* 0x0000000c00187947 */ /* 0x000fea0003800000 */
.L_x_13822:
[----:B------:R0:W-:Y:S01]  /*9ed0*/  STG.E.U16 desc[UR36][R8.64], R17 ;  /* 0x0000001108007986 */ /* 0x0001e2000c101524 */
[----:B------:R-:W-:Y:S05]  /*9ee0*/  BRA `(.L_x_13821) ;  /* 0x0000000c00107947 */ /* 0x000fea0003800000 */
.L_x_13817:
        /* <DEDUP_REMOVED lines=9> */
.L_x_13825:
[----:B------:R-:W0:Y:S02]  /*9f80*/  I2F.S16 R0, R17 ;  /* 0x0000001100007306 */ /* 0x000e240000101400 */
[----:B0-----:R-:W-:-:S05]  /*9f90*/  F2FP.F16.F32.PACK_AB R0, RZ, R0 ;  /* 0x00000000ff00723e */ /* 0x001fca00000000ff */
[----:B------:R0:W-:Y:S01]  /*9fa0*/  STG.E.U16 desc[UR36][R8.64], R0 ;  /* 0x0000000008007986 */ /* 0x0001e2000c101524 */
[----:B------:R-:W-:Y:S05]  /*9fb0*/  BRA `(.L_x_13821) ;  /* 0x0000000800dc7947 */ /* 0x000fea0003800000 */
.L_x_13824:
        /* <DEDUP_REMOVED lines=10> */
.L_x_13827:
[----:B------:R-:W0:Y:S02]  /*a060*/  I2F.S16 R17, R17 ;  /* 0x0000001100117306 */ /* 0x000e240000101400 */
[----:B0-----:R-:W-:-:S04]  /*a070*/  F2FP.F16.F32.PACK_AB R3, RZ, R17 ;  /* 0x00000011ff03723e */ /* 0x001fc800000000ff */
[----:B------:R-:W-:-:S05]  /*a080*/  PRMT R3, R3, 0x5410, RZ ;  /* 0x0000541003037816 */ /* 0x000fca00000000ff */
[----:B------:R2:W-:Y:S01]  /*a090*/  STG.E desc[UR36][R8.64], R3 ;  /* 0x0000000308007986 */ /* 0x0005e2000c101924 */
[----:B------:R-:W-:Y:S05]  /*a0a0*/  BRA `(.L_x_13821) ;  /* 0x0000000800a07947 */ /* 0x000fea0003800000 */
.L_x_13826:
[----:B------:R-:W0:Y:S02]  /*a0b0*/  I2F.F64.S16 R4, R17 ;  /* 0x0000001100047312 */ /* 0x000e240000101c00 */
[----:B0-----:R4:W-:Y:S01]  /*a0c0*/  STG.E.64 desc[UR36][R8.64], R4 ;  /* 0x0000000408007986 */ /* 0x0019e2000c101b24 */
[----:B------:R-:W-:Y:S05]  /*a0d0*/  BRA `(.L_x_13821) ;  /* 0x0000000800947947 */ /* 0x000fea0003800000 */
.L_x_13816:
        /* <DEDUP_REMOVED lines=12> */
.L_x_13831:
        /* <DEDUP_REMOVED lines=17> */
.L_x_13834:
[----:B------:R-:W-:-:S04]  /*a2b0*/  SHF.R.U32.HI R3, RZ, 0x18, R17 ;  /* 0x00000018ff037819 */ /* 0x000fc80000011611 */
[----:B------:R-:W-:-:S04]  /*a2c0*/  LOP3.LUT R0, R0, 0x80, R3, 0xf8, !PT ;  /* 0x0000008000007812 */ /* 0x000fc800078ef803 */
[----:B------:R-:W-:-:S07]  /*a2d0*/  PRMT R4, R0, 0x7610, R4 ;  /* 0x0000761000047816 */ /* 0x000fce0000000004 */
.L_x_13833:
[----:B------:R-:W-:Y:S05]  /*a2e0*/  BSYNC.RECONVERGENT B0 ;  /* 0x0000000000007941 */ /* 0x000fea0003800200 */
.L_x_13832:
[----:B------:R0:W-:Y:S01]  /*a2f0*/  STG.E.U8 desc[UR36][R8.64], R4 ;  /* 0x0000000408007986 */ /* 0x0001e2000c101124 */
[----:B------:R-:W-:Y:S05]  /*a300*/  BRA `(.L_x_13821) ;  /* 0x0000000800087947 */ /* 0x000fea0003800000 */
.L_x_13830:
        /* <DEDUP_REMOVED lines=17> */
.L_x_13837:
[----:B------:R-:W-:-:S04]  /*a420*/  SHF.R.U32.HI R3, RZ, 0x18, R17 ;  /* 0x00000018ff037819 */ /* 0x000fc80000011611 */
[----:B------:R-:W-:-:S04]  /*a430*/  LOP3.LUT R0, R0, 0x80, R3, 0xf8, !PT ;  /* 0x0000008000007812 */ /* 0x000fc800078ef803 */
[----:B------:R-:W-:-:S07]  /*a440*/  PRMT R4, R0, 0x7610, R4 ;  /* 0x0000761000047816 */ /* 0x000fce0000000004 */
.L_x_13836:
[----:B------:R-:W-:Y:S05]  /*a450*/  BSYNC.RECONVERGENT B0 ;  /* 0x0000000000007941 */ /* 0x000fea0003800200 */
.L_x_13835:
[----:B------:R0:W-:Y:S01]  /*a460*/  STG.E.U8 desc[UR36][R8.64], R4 ;  /* 0x0000000408007986 */ /* 0x0001e2000c101124 */
[----:B------:R-:W-:Y:S05]  /*a470*/  BRA `(.L_x_13821) ;  /* 0x0000000400ac7947 */ /* 0x000fea0003800000 */
.L_x_13829:
        /* <DEDUP_REMOVED lines=22> */
.L_x_13839:
[----:B------:R-:W-:-:S04]  /*a5e0*/  PRMT R4, R17, 0x9910, RZ ;  /* 0x0000991011047816 */ /* 0x000fc800000000ff */
[----:B------:R-:W-:-:S05]  /*a5f0*/  SHF.R.S32.HI R5, RZ, 0x1f, R4 ;  /* 0x0000001fff057819 */ /* 0x000fca0000011404 */
[----:B------:R0:W-:Y:S01]  /*a600*/  STG.E.64 desc[UR36][R8.64], R4 ;  /* 0x0000000408007986 */ /* 0x0001e2000c101b24 */
[----:B------:R-:W-:Y:S05]  /*a610*/  BRA `(.L_x_13821) ;  /* 0x0000000400447947 */ /* 0x000fea0003800000 */
.L_x_13838:
[----:B------:R-:W-:-:S05]  /*a620*/  PRMT R3, R17, 0x9910, RZ ;  /* 0x0000991011037816 */ /* 0x000fca00000000ff */
[----:B------:R0:W-:Y:S01]  /*a630*/  STG.E desc[UR36][R8.64], R3 ;  /* 0x0000000308007986 */ /* 0x0001e2000c101924 */
[----:B------:R-:W-:Y:S05]  /*a640*/  BRA `(.L_x_13821) ;  /* 0x0000000400387947 */ /* 0x000fea0003800000 */
.L_x_13828:
        /* <DEDUP_REMOVED lines=11> */
.L_x_13841:
[----:B------:R-:W0:Y:S01]  /*a700*/  I2F.F64.S16 R4, R17 ;  /* 0x0000001100047312 */ /* 0x000e220000101c00 */
[----:B------:R-:W-:-:S05]  /*a710*/  CS2R R6, SRZ ;  /* 0x0000000000067805 */ /* 0x000fca000001ff00 */
[----:B0-----:R0:W-:Y:S01]  /*a720*/  STG.E.128 desc[UR36][R8.64], R4 ;  /* 0x0000000408007986 */ /* 0x0011e2000c101d24 */
[----:B------:R-:W-:Y:S05]  /*a730*/  BRA `(.L_x_13821) ;  /* 0x0000000000fc7947 */ /* 0x000fea0003800000 */
.L_x_13840:
[----:B------:R-:W-:-:S13]  /*a740*/  ISETP.NE.AND P0, PT, R0, 0xf, PT ;  /* 0x0000000f0000780c */ /* 0x000fda0003f05270 */
[----:B------:R-:W-:Y:S05]  /*a750*/  @!P0 BRA `(.L_x_13842) ;  /* 0x0000000000e88947 */ /* 0x000fea0003800000 */
[----:B------:R-:W-:-:S13]  /*a760*/  ISETP.NE.AND P0, PT, R0, 0x17, PT ;  /* 0x000000170000780c */ /* 0x000fda0003f05270 */
[----:B------:R-:W-:Y:S05]  /*a770*/  @!P0 BRA `(.L_x_13843) ;  /* 0x0000000000908947 */ /* 0x000fea0003800000 */
[----:B------:R-:W-:-:S13]  /*a780*/  ISETP.NE.AND P0, PT, R0, 0x18, PT ;  /* 0x000000180000780c */ /* 0x000fda0003f05270 */
[----:B------:R-:W-:Y:S05]  /*a790*/  @!P0 BRA `(.L_x_13844) ;  /* 0x0000000000448947 */ /* 0x000fea0003800000 */
.L_x_13820:
        /* <DEDUP_REMOVED lines=16> */
.L_x_13845:
[----:B------:R-:W-:Y:S05]  /*a8a0*/  BRA `(.L_x_13821) ;  /* 0x0000000000a07947 */ /* 0x000fea0003800000 */
.L_x_13844:
        /* <DEDUP_REMOVED lines=13> */
.L_x_13847:
[----:B------:R-:W-:Y:S05]  /*a980*/  BSYNC.RECONVERGENT B0 ;  /* 0x0000000000007941 */ /* 0x000fea0003800200 */
.L_x_13846:
[----:B------:R-:W-:-:S05]  /*a990*/  LOP3.LUT R3, R0, 0x80, R3, 0xf8, !PT ;  /* 0x0000008000037812 */ /* 0x000fca00078ef803 */
[----:B------:R0:W-:Y:S01]  /*a9a0*/  STG.E.U8 desc[UR36][R8.64], R3 ;  /* 0x0000000308007986 */ /* 0x0001e2000c101124 */
[----:B------:R-:W-:Y:S05]  /*a9b0*/  BRA `(.L_x_13821) ;  /* 0x00000000005c7947 */ /* 0x000fea0003800000 */
.L_x_13843:
        /* <DEDUP_REMOVED lines=12> */
.L_x_13849:
[----:B------:R-:W-:Y:S01]  /*aa80*/  IMAD.MOV.U32 R0, RZ, RZ, 0x7f ;  /* 0x0000007fff007424 */ /* 0x000fe200078e00ff */
[----:B------:R-:W-:-:S04]  /*aa90*/  ISETP.GT.U32.AND P0, PT, R3, 0x7f800000, PT ;  /* 0x7f8000000300780c */ /* 0x000fc80003f04070 */
[----:B------:R-:W-:-:S09]  /*aaa0*/  SEL R0, R0, 0x7c, P0 ;  /* 0x0000007c00007807 */ /* 0x000fd20000000000 */
.L_x_13850:
[----:B------:R-:W-:Y:S05]  /*aab0*/  BSYNC.RECONVERGENT B0 ;  /* 0x0000000000007941 */ /* 0x000fea0003800200 */
.L_x_13848:
[----:B------:R-:W-:-:S04]  /*aac0*/  SHF.R.U32.HI R3, RZ, 0x18, R17 ;  /* 0x00000018ff037819 */ /* 0x000fc80000011611 */
[----:B------:R-:W-:-:S05]  /*aad0*/  LOP3.LUT R3, R0, 0x80, R3, 0xf8, !PT ;  /* 0x0000008000037812 */ /* 0x000fca00078ef803 */
[----:B------:R0:W-:Y:S01]  /*aae0*/  STG.E.U8 desc[UR36][R8.64], R3 ;  /* 0x0000000308007986 */ /* 0x0001e2000c101124 */
[----:B------:R-:W-:Y:S05]  /*aaf0*/  BRA `(.L_x_13821) ;  /* 0x00000000000c7947 */ /* 0x000fea0003800000 */
.L_x_13842:
[----:B------:R-:W0:Y:S02]  /*ab00*/  I2F.S16 R0, R17 ;  /* 0x0000001100007306 */ /* 0x000e240000101400 */
[----:B0-----:R-:W-:-:S05]  /*ab10*/  F2FP.BF16.F32.PACK_AB R0, RZ, R0 ;  /* 0x00000000ff00723e */ /* 0x001fca00000010ff */
[----:B------:R0:W-:Y:S02]  /*ab20*/  STG.E.U16 desc[UR36][R8.64], R0 ;  /* 0x0000000008007986 */ /* 0x0001e4000c101524 */
.L_x_13821:
[----:B------:R-:W-:-:S07]  /*ab30*/  VIADD R28, R28, 0x80 ;  /* 0x000000801c1c7836 */ /* 0x000fce0000000000 */
.L_x_13780:
[----:B------:R-:W-:Y:S05]  /*ab40*/  BSYNC.RECONVERGENT B7 ;  /* 0x0000000000077941 */ /* 0x000fea0003800200 */
.L_x_13741:
        /* <DEDUP_REMOVED lines=21> */
.L_x_13854:
[----:B------:R-:W-:Y:S01]  /*aca0*/  STG.E.U8 desc[UR36][R4.64], R2 ;  /* 0x0000000204007986 */ /* 0x000fe2000c101124 */
[----:B------:R-:W-:Y:S05]  /*acb0*/  EXIT ;  /* 0x000000000000794d */ /* 0x000fea0003800000 */
.L_x_13853:
        /* <DEDUP_REMOVED lines=10> */
.L_x_13857:
[----:B------:R-:W-:-:S05]  /*ad60*/  PRMT R3, R2, 0x9910, RZ ;  /* 0x0000991002037816 */ /* 0x000fca00000000ff */
[----:B------:R-:W-:Y:S01]  /*ad70*/  STG.E desc[UR36][R4.64], R3 ;  /* 0x0000000304007986 */ /* 0x000fe2000c101924 */
[----:B------:R-:W-:Y:S05]  /*ad80*/  EXIT ;  /* 0x000000000000794d */ /* 0x000fea0003800000 */
.L_x_13856:
[----:B------:R-:W-:Y:S01]  /*ad90*/  STG.E.U16 desc[UR36][R4.64], R2 ;  /* 0x0000000204007986 */ /* 0x000fe2000c101524 */
[----:B------:R-:W-:Y:S05]  /*ada0*/  EXIT ;  /* 0x000000000000794d */ /* 0x000fea0003800000 */
.L_x_13852:
        /* <DEDUP_REMOVED lines=9> */
.L_x_13859:
[----:B------:R-:W0:Y:S02]  /*ae40*/  I2F.S16 R0, R2 ;  /* 0x0000000200007306 */ /* 0x000e240000101400 */
[----:B0-----:R-:W-:-:S05]  /*ae50*/  F2FP.F16.F32.PACK_AB R0, RZ, R0 ;  /* 0x00000000ff00723e */ /* 0x001fca00000000ff */
[----:B------:R-:W-:Y:S01]  /*ae60*/  STG.E.U16 desc[UR36][R4.64], R0 ;  /* 0x0000000004007986 */ /* 0x000fe2000c101524 */
[----:B------:R-:W-:Y:S05]  /*ae70*/  EXIT ;  /* 0x000000000000794d */ /* 0x000fea0003800000 */
.L_x_13858:
        /* <DEDUP_REMOVED lines=10> */
.L_x_13861:
[----:B------:R-:W0:Y:S02]  /*af20*/  I2F.S16 R2, R2 ;  /* 0x0000000200027306 */ /* 0x000e240000101400 */
[----:B0-----:R-:W-:-:S04]  /*af30*/  F2FP.F16.F32.PACK_AB R3, RZ, R2 ;  /* 0x00000002ff03723e */ /* 0x001fc800000000ff */
[----:B------:R-:W-:-:S05]  /*af40*/  PRMT R3, R3, 0x5410, RZ ;  /* 0x0000541003037816 */ /* 0x000fca00000000ff */
[----:B------:R-:W-:Y:S01]  /*af50*/  STG.E desc[UR36][R4.64], R3 ;  /* 0x0000000304007986 */ /* 0x000fe2000c101924 */
[----:B------:R-:W-:Y:S05]  /*af60*/  EXIT ;  /* 0x000000000000794d */ /* 0x000fea0003800000 */
.L_x_13860:
[----:B------:R-:W0:Y:S02]  /*af70*/  I2F.F64.S16 R2, R2 ;  /* 0x0000000200027312 */ /* 0x000e240000101c00 */
[----:B0-----:R-:W-:Y:S01]  /*af80*/  STG.E.64 desc[UR36][R4.64], R2 ;  /* 0x0000000204007986 */ /* 0x001fe2000c101b24 */
[----:B------:R-:W-:Y:S05]  /*af90*/  EXIT ;  /* 0x000000000000794d */ /* 0x000fea0003800000 */
.L_x_13851:
        /* <DEDUP_REMOVED lines=12> */
.L_x_13865:
        /* <DEDUP_REMOVED lines=18> */
.L_x_13868:
[----:B------:R-:W-:-:S04]  /*b180*/  SHF.R.U32.HI R3, RZ, 0x18, R7 ;  /* 0x00000018ff037819 */ /* 0x000fc80000011607 */
[----:B------:R-:W-:-:S07]  /*b190*/  LOP3.LUT R0, R0, 0x80, R3, 0xf8, !PT ;  /* 0x0000008000007812 */ /* 0x000fce00078ef803 */
.L_x_13867:
[----:B------:R-:W-:Y:S05]  /*b1a0*/  BSYNC.RECONVERGENT B0 ;  /* 0x0000000000007941 */ /* 0x000fea0003800200 */
.L_x_13866:
[----:B------:R-:W-:Y:S01]  /*b1b0*/  STG.E.U8 desc[UR36][R4.64], R0 ;  /* 0x0000000004007986 */ /* 0x000fe2000c101124 */
[----:B------:R-:W-:Y:S05]  /*b1c0*/  EXIT ;  /* 0x000000000000794d */ /* 0x000fea0003800000 */
.L_x_13864:
        /* <DEDUP_REMOVED lines=18> */
.L_x_13871:
[----:B------:R-:W-:-:S04]  /*b2f0*/  SHF.R.U32.HI R3, RZ, 0x18, R7 ;  /* 0x00000018ff037819 */ /* 0x000fc80000011607 */
[----:B------:R-:W-:-:S07]  /*b300*/  LOP3.LUT R0, R0, 0x80, R3, 0xf8, !PT ;  /* 0x0000008000007812 */ /* 0x000fce00078ef803 */
.L_x_13870:
[----:B------:R-:W-:Y:S05]  /*b310*/  BSYNC.RECONVERGENT B0 ;  /* 0x0000000000007941 */ /* 0x000fea0003800200 */
.L_x_13869:
[----:B------:R-:W-:Y:S01]  /*b320*/  STG.E.U8 desc[UR36][R4.64], R0 ;  /* 0x0000000004007986 */ /* 0x000fe2000c101124 */
[----:B------:R-:W-:Y:S05]  /*b330*/  EXIT ;  /* 0x000000000000794d */ /* 0x000fea0003800000 */
.L_x_13863:
        /* <DEDUP_REMOVED lines=22> */
.L_x_13873:
[----:B------:R-:W-:-:S04]  /*b4a0*/  PRMT R2, R2, 0x9910, RZ ;  /* 0x0000991002027816 */ /* 0x000fc800000000ff */
[----:B------:R-:W-:-:S05]  /*b4b0*/  SHF.R.S32.HI R3, RZ, 0x1f, R2 ;  /* 0x0000001fff037819 */ /* 0x000fca0000011402 */
[----:B------:R-:W-:Y:S01]  /*b4c0*/  STG.E.64 desc[UR36][R4.64], R2 ;  /* 0x0000000204007986 */ /* 0x000fe2000c101b24 */
[----:B------:R-:W-:Y:S05]  /*b4d0*/  EXIT ;  /* 0x000000000000794d */ /* 0x000fea0003800000 */
.L_x_13872:
[----:B------:R-:W-:-:S05]  /*b4e0*/  PRMT R3, R2, 0x9910, RZ ;  /* 0x0000991002037816 */ /* 0x000fca00000000ff */
[----:B------:R-:W-:Y:S01]  /*b4f0*/  STG.E desc[UR36][R4.64], R3 ;  /* 0x0000000304007986 */ /* 0x000fe2000c101924 */
[----:B------:R-:W-:Y:S05]  /*b500*/  EXIT ;  /* 0x000000000000794d */ /* 0x000fea0003800000 */
.L_x_13862:
        /* <DEDUP_REMOVED lines=11> */
.L_x_13875:
[----:B------:R-:W0:Y:S01]  /*b5c0*/  I2F.F64.S16 R8, R2 ;  /* 0x0000000200087312 */ /* 0x000e220000101c00 */
[----:B------:R-:W-:-:S05]  /*b5d0*/  CS2R R10, SRZ ;  /* 0x00000000000a7805 */ /* 0x000fca000001ff00 */
[----:B0-----:R-:W-:Y:S01]  /*b5e0*/  STG.E.128 desc[UR36][R4.64], R8 ;  /* 0x0000000804007986 */ /* 0x001fe2000c101d24 */
[----:B------:R-:W-:Y:S05]  /*b5f0*/  EXIT ;  /* 0x000000000000794d */ /* 0x000fea0003800000 */
.L_x_13874:
[----:B------:R-:W-:-:S13]  /*b600*/  ISETP.NE.AND P0, PT, R0, 0xf, PT ;  /* 0x0000000f0000780c */ /* 0x000fda0003f05270 */
[----:B------:R-:W-:Y:S05]  /*b610*/  @!P0 BRA `(.L_x_13876) ;  /* 0x0000000000e88947 */ /* 0x000fea0003800000 */
[----:B------:R-:W-:-:S13]  /*b620*/  ISETP.NE.AND P0, PT, R0, 0x17, PT ;  /* 0x000000170000780c */ /* 0x000fda0003f05270 */
[----:B------:R-:W-:Y:S05]  /*b630*/  @!P0 BRA `(.L_x_13877) ;  /* 0x0000000000908947 */ /* 0x000fea0003800000 */
[----:B------:R-:W-:-:S13]  /*b640*/  ISETP.NE.AND P0, PT, R0, 0x18, PT ;  /* 0x000000180000780c */ /* 0x000fda0003f05270 */
[----:B------:R-:W-:Y:S05]  /*b650*/  @!P0 BRA `(.L_x_13878) ;  /* 0x0000000000448947 */ /* 0x000fea0003800000 */
.L_x_13855:
        /* <DEDUP_REMOVED lines=16> */
.L_x_13879:
[----:B------:R-:W-:Y:S05]  /*b760*/  EXIT ;  /* 0x000000000000794d */ /* 0x000fea0003800000 */
.L_x_13878:
        /* <DEDUP_REMOVED lines=13> */
.L_x_13881:
[----:B------:R-:W-:Y:S05]  /*b840*/  BSYNC.RECONVERGENT B0 ;  /* 0x0000000000007941 */ /* 0x000fea0003800200 */
.L_x_13880:
[----:B------:R-:W-:-:S05]  /*b850*/  LOP3.LUT R3, R0, 0x80, R3, 0xf8, !PT ;  /* 0x0000008000037812 */ /* 0x000fca00078ef803 */
[----:B------:R-:W-:Y:S01]  /*b860*/  STG.E.U8 desc[UR36][R4.64], R3 ;  /* 0x0000000304007986 */ /* 0x000fe2000c101124 */
[----:B------:R-:W-:Y:S05]  /*b870*/  EXIT ;  /* 0x000000000000794d */ /* 0x000fea0003800000 */
.L_x_13877:
        /* <DEDUP_REMOVED lines=12> */
.L_x_13883:
[----:B------:R-:W-:Y:S01]  /*b940*/  IMAD.MOV.U32 R0, RZ, RZ, 0x7f ;  /* 0x0000007fff007424 */ /* 0x000fe200078e00ff */
[----:B------:R-:W-:-:S04]  /*b950*/  ISETP.GT.U32.AND P0, PT, R3, 0x7f800000, PT ;  /* 0x7f8000000300780c */ /* 0x000fc80003f04070 */
[----:B------:R-:W-:-:S09]  /*b960*/  SEL R0, R0, 0x7c, P0 ;  /* 0x0000007c00007807 */ /* 0x000fd20000000000 */
.L_x_13884:
[----:B------:R-:W-:Y:S05]  /*b970*/  BSYNC.RECONVERGENT B0 ;  /* 0x0000000000007941 */ /* 0x000fea0003800200 */
.L_x_13882:
[----:B------:R-:W-:-:S04]  /*b980*/  SHF.R.U32.HI R3, RZ, 0x18, R7 ;  /* 0x00000018ff037819 */ /* 0x000fc80000011607 */
[----:B------:R-:W-:-:S05]  /*b990*/  LOP3.LUT R3, R0, 0x80, R3, 0xf8, !PT ;  /* 0x0000008000037812 */ /* 0x000fca00078ef803 */
[----:B------:R-:W-:Y:S01]  /*b9a0*/  STG.E.U8 desc[UR36][R4.64], R3 ;  /* 0x0000000304007986 */ /* 0x000fe2000c101124 */
[----:B------:R-:W-:Y:S05]  /*b9b0*/  EXIT ;  /* 0x000000000000794d */ /* 0x000fea0003800000 */
.L_x_13876:
[----:B------:R-:W0:Y:S02]  /*b9c0*/  I2F.S16 R0, R2 ;  /* 0x0000000200007306 */ /* 0x000e240000101400 */
[----:B0-----:R-:W-:-:S05]  /*b9d0*/  F2FP.BF16.F32.PACK_AB R0, RZ, R0 ;  /* 0x00000000ff00723e */ /* 0x001fca00000010ff */
[----:B------:R-:W-:Y:S01]  /*b9e0*/  STG.E.U16 desc[UR36][R4.64], R0 ;  /* 0x0000000004007986 */ /* 0x000fe2000c101524 */
[----:B------:R-:W-:Y:S05]  /*b9f0*/  EXIT ;  /* 0x000000000000794d */ /* 0x000fea0003800000 */
.L_x_13885:
        /* <DEDUP_REMOVED lines=16> */
.L_x_23925:


//--------------------- .text._ZN2at6native18elementwise_kernelILi128ELi4EZNS0_22gpu_kernel_impl_nocastIZZZNS0_54_GLOBAL__N__d8c5977b_16_LinearAlgebra_cu_35b291db_316116addr_kernel_cudaERNS_14TensorIteratorERKN3c106ScalarES9_ENKUlvE_clEvENKUlvE3_clEvEUlsssE_EEvRNS_18TensorIteratorBaseERKT_EUliE_EEviT1_ --------------------------
	.section	.text._ZN2at6native18elementwise_kernelILi128ELi4EZNS0_22gpu_kernel_impl_nocastIZZZNS0_54_GLOBAL__N__d8c5977b_16_LinearAlgebra_cu_35b291db_316116addr_kernel_cudaERNS_14TensorIteratorERKN3c106ScalarES9_ENKUlvE_clEvENKUlvE3_clEvEUlsssE_EEvRNS_18TensorIteratorBaseERKT_EUliE_EEviT1_,"ax",@progbits
	.align	128
        .global         _ZN2at6native18elementwise_kernelILi128ELi4EZNS0_22gpu_kernel_impl_nocastIZZZNS0_54_GLOBAL__N__d8c5977b_16_LinearAlgebra_cu_35b291db_316116addr_kernel_cudaERNS_14TensorIteratorERKN3c106ScalarES9_ENKUlvE_clEvENKUlvE3_clEvEUlsssE_EEvRNS_18TensorIteratorBaseERKT_EUliE_EEviT1_
        .type           _ZN2at6native18elementwise_kernelILi128ELi4EZNS0_22gpu_kernel_impl_nocastIZZZNS0_54_GLOBAL__N__d8c5977b_16_LinearAlgebra_cu_35b291db_316116addr_kernel_cudaERNS_14TensorIteratorERKN3c106ScalarES9_ENKUlvE_clEvENKUlvE3_clEvEUlsssE_EEvRNS_18TensorIteratorBaseERKT_EUliE_EEviT1_,@function
        .size           _ZN2at6native18elementwise_kernelILi128ELi4EZNS0_22gpu_kernel_impl_nocastIZZZNS0_54_GLOBAL__N__d8c5977b_16_LinearAlgebra_cu_35b291db_316116addr_kernel_cudaERNS_14TensorIteratorERKN3c106ScalarES9_ENKUlvE_clEvENKUlvE3_clEvEUlsssE_EEvRNS_18TensorIteratorBaseERKT_EUliE_EEviT1_,(.L_x_23926 - _ZN2at6native18elementwise_kernelILi128ELi4EZNS0_22gpu_kernel_impl_nocastIZZZNS0_54_GLOBAL__N__d8c5977b_16_LinearAlgebra_cu_35b291db_316116addr_kernel_cudaERNS_14TensorIteratorERKN3c106ScalarES9_ENKUlvE_clEvENKUlvE3_clEvEUlsssE_EEvRNS_18TensorIteratorBaseERKT_EUliE_EEviT1_)
        .other          _ZN2at6native18elementwise_kernelILi128ELi4EZNS0_22gpu_kernel_impl_nocastIZZZNS0_54_GLOBAL__N__d8c5977b_16_LinearAlgebra_cu_35b291db_316116addr_kernel_cudaERNS_14TensorIteratorERKN3c106ScalarES9_ENKUlvE_clEvENKUlvE3_clEvEUlsssE_EEvRNS_18TensorIteratorBaseERKT_EUliE_EEviT1_,@"STO_CUDA_ENTRY STV_DEFAULT"
_ZN2at6native18elementwise_kernelILi128ELi4EZNS0_22gpu_kernel_impl_nocastIZZZNS0_54_GLOBAL__N__d8c5977b_16_LinearAlgebra_cu_35b291db_316116addr_kernel_cudaERNS_14TensorIteratorERKN3c106ScalarES9_ENKUlvE_clEvENKUlvE3_clEvEUlsssE_EEvRNS_18TensorIteratorBaseERKT_EUliE_EEviT1_:
.text._ZN2at6native18elementwise_kernelILi128ELi4EZNS0_22gpu_kernel_impl_nocastIZZZNS0_54_GLOBAL__N__d8c5977b_16_LinearAlgebra_cu_35b291db_316116addr_kernel_cudaERNS_14TensorIteratorERKN3c106ScalarES9_ENKUlvE_clEvENKUlvE3_clEvEUlsssE_EEvRNS_18TensorIteratorBaseERKT_EUliE_EEviT1_:
        /* <DEDUP_REMOVED lines=14> */
[----:B------:R-:W0:Y:S01]  /*00e0*/  LDC.64 R4, c[0x0][0x658] ;  /* 0x00019600ff047b82 */ /* 0x000e220000000a00 */
[----:B------:R-:W1:Y:S07]  /*00f0*/  LDCU.U16 UR4, c[0x0][0x668] ;  /* 0x0000cd00ff0477ac */ /* 0x000e6e0008000400 */
[----:B------:R-:W2:Y:S01]  /*0100*/  LDC.64 R6, c[0x0][0x660] ;  /* 0x00019800ff067b82 */ /* 0x000ea20000000a00 */
[----:B0-----:R-:W3:Y:S04]  /*0110*/  LDG.E.U16 R4, desc[UR6][R4.64] ;  /* 0x0000000604047981 */ /* 0x001ee8000c1e1500 */
[----:B--2---:R-:W2:Y:S03]  /*0120*/  LDG.E.U16 R6, desc[UR6][R6.64] ;  /* 0x0000000606067981 */ /* 0x004ea6000c1e1500 */
[----:B------:R-:W0:Y:S01]  /*0130*/  LDC.64 R8, c[0x0][0x648] ;  /* 0x00019200ff087b82 */ /* 0x000e220000000a00 */
[----:B-1----:R-:W-:Y:S01]  /*0140*/  UPRMT UR4, UR4, 0x9910, URZ ;  /* 0x0000991004047896 */ /* 0x002fe200080000ff */
[----:B------:R-:W-:-:S04]  /*0150*/  IADD3 R3, PT, PT, R3, 0x80, RZ ;  /* 0x0000008003037810 */ /* 0x000fc80007ffe0ff */
[----:B------:R-:W-:Y:S02]  /*0160*/  ISETP.GE.AND P0, PT, R3, UR5, PT ;  /* 0x0000000503007c0c */ /* 0x000fe4000bf06270 */
[----:B---3--:R-:W-:Y:S02]  /*0170*/  PRMT R0, R4, 0x9910, RZ ;  /* 0x0000991004007816 */ /* 0x008fe400000000ff */
[----:B--2---:R-:W-:-:S05]  /*0180*/  PRMT R11, R6, 0x9910, RZ ;  /* 0x00009910060b7816 */ /* 0x004fca00000000ff */
[----:B------:R-:W-:-:S05]  /*0190*/  IMAD R0, R0, R11, RZ ;  /* 0x0000000b00007224 */ /* 0x000fca00078e02ff */
[----:B------:R-:W-:-:S04]  /*01a0*/  PRMT R0, R0, 0x9910, RZ ;  /* 0x0000991000007816 */ /* 0x000fc800000000ff */
[----:B------:R-:W-:-:S05]  /*01b0*/  MOV R5, R0 ;  /* 0x0000000000057202 */ /* 0x000fca0000000f00 */
[----:B------:R-:W-:Y:S01]  /*01c0*/  IMAD R5, R5, UR4, RZ ;  /* 0x0000000405057c24 */ /* 0x000fe2000f8e02ff */
[----:B------:R-:W-:Y:S05]  /*01d0*/  @P0 BREAK.RELIABLE B1 ;  /* 0x0000000000010942 */ /* 0x000fea0003800100 */
[----:B0-----:R0:W-:Y:S01]  /*01e0*/  STG.E.U16 desc[UR6][R8.64], R5 ;  /* 0x0000000508007986 */ /* 0x0011e2000c101506 */
[----:B------:R-:W-:Y:S05]  /*01f0*/  @P0 BRA `(.L_x_13890) ;  /* 0x0000000000880947 */ /* 0x000fea0003800000 */
[----:B0-----:R-:W0:Y:S01]  /*0200*/  LDC.64 R4, c[0x0][0x658] ;  /* 0x00019600ff047b82 */ /* 0x001e220000000a00 */
[----:B------:R-:W1:Y:S07]  /*0210*/  LDCU.U16 UR4, c[0x0][0x668] ;  /* 0x0000cd00ff0477ac */ /* 0x000e6e0008000400 */
[----:B------:R-:W2:Y:S01]  /*0220*/  LDC.64 R6, c[0x0][0x660] ;  /* 0x00019800ff067b82 */ /* 0x000ea20000000a00 */
[----:B0-----:R-:W3:Y:S04]  /*0230*/  LDG.E.U16 R4, desc[UR6][R4.64] ;  /* 0x0000000604047981 */ /* 0x001ee8000c1e1500 */
[----:B--2---:R-:W2:Y:S03]  /*0240*/  LDG.E.U16 R6, desc[UR6][R6.64] ;  /* 0x0000000606067981 */ /* 0x004ea6000c1e1500 */
[----:B------:R-:W0:Y:S01]  /*0250*/  LDC.64 R8, c[0x0][0x648] ;  /* 0x00019200ff087b82 */ /* 0x000e220000000a00 */
[----:B-1----:R-:W-:Y:S01]  /*0260*/  UPRMT UR4, UR4, 0x9910, URZ ;  /* 0x0000991004047896 */ /* 0x002fe200080000ff */
[----:B------:R-:W-:-:S02]  /*0270*/  IADD3 R3, PT, PT, R3, 0x80, RZ ;  /* 0x0000008003037810 */ /* 0x000fc40007ffe0ff */
[----:B---3--:R-:W-:Y:S02]  /*0280*/  PRMT R0, R4, 0x9910, RZ ;  /* 0x0000991004007816 */ /* 0x008fe400000000ff */
[----:B--2---:R-:W-:-:S05]  /*0290*/  PRMT R11, R6, 0x9910, RZ ;  /* 0x00009910060b7816 */ /* 0x004fca00000000ff */
[----:B------:R-:W-:-:S05]  /*02a0*/  IMAD R0, R0, R11, RZ ;  /* 0x0000000b00007224 */ /* 0x000fca00078e02ff */
[----:B------:R-:W-:-:S04]  /*02b0*/  PRMT R0, R0, 0x9910, RZ ;  /* 0x0000991000007816 */ /* 0x000fc800000000ff */
[----:B------:R-:W-:-:S05]  /*02c0*/  MOV R5, R0 ;  /* 0x0000000000057202 */ /* 0x000fca0000000f00 */
[----:B------:R-:W-:-:S05]  /*02d0*/  IMAD R5, R5, UR4, RZ ;  /* 0x0000000405057c24 */ /* 0x000fca000f8e02ff */
[----:B0-----:R0:W-:Y:S02]  /*02e0*/  STG.E.U16 desc[UR6][R8.64], R5 ;  /* 0x0000000508007986 */ /* 0x0011e4000c101506 */
.L_x_13889:
[----:B------:R-:W-:-:S13]  /*02f0*/  ISETP.GE.AND P0, PT, R3, UR5, PT ;  /* 0x0000000503007c0c */ /* 0x000fda000bf06270 */
[----:B------:R-:W-:Y:S05]  /*0300*/  @P0 BREAK.RELIABLE B1 ;  /* 0x0000000000010942 */ /* 0x000fea0003800100 */
[----:B------:R-:W-:Y:S05]  /*0310*/  @P0 BRA `(.L_x_13890) ;  /* 0x0000000000400947 */ /* 0x000fea0003800000 */
[----:B------:R-:W-:Y:S05]  /*0320*/  BSYNC.RELIABLE B1 ;  /* 0x0000000000017941 */ /* 0x000fea0003800100 */
.L_x_13888:
        /* <DEDUP_REMOVED lines=15> */
.L_x_13890:
[----:B------:R-:W-:Y:S05]  /*0420*/  BSYNC.RECONVERGENT B0 ;  /* 0x0000000000007941 */ /* 0x000fea0003800200 */
.L_x_13887:
[----:B------:R-:W-:Y:S05]  /*0430*/  WARPSYNC.ALL ;  /* 0x0000000000007948 */ /* 0x000fea0003800000 */
[----:B------:R-:W-:-:S13]  /*0440*/  ISETP.GE.AND P0, PT, R3, UR5, PT ;  /* 0x0000000503007c0c */ /* 0x000fda000bf06270 */
[----:B------:R-:W-:Y:S05]  /*0450*/  @P0 EXIT ;  /* 0x000000000000094d */ /* 0x000fea0003800000 */
[----:B------:R-:W2:Y:S01]  /*0460*/  LDC.64 R2, c[0x0][0x658] ;  /* 0x00019600ff027b82 */ /* 0x000ea20000000a00 */
[----:B------:R-:W3:Y:S07]  /*0470*/  LDCU.U16 UR4, c[0x0][0x668] ;  /* 0x0000cd00ff0477ac */ /* 0x000eee0008000400 */
[----:B01----:R-:W0:Y:S01]  /*0480*/  LDC.64 R4, c[0x0][0x660] ;  /* 0x00019800ff047b82 */ /* 0x003e220000000a00 */
[----:B--2---:R-:W2:Y:S04]  /*0490*/  LDG.E.U16 R2, desc[UR6][R2.64] ;  /* 0x0000000602027981 */ /* 0x004ea8000c1e1500 */
[----:B0-----:R-:W4:Y:S03]  /*04a0*/  LDG.E.U16 R4, desc[UR6][R4.64] ;  /* 0x0000000604047981 */ /* 0x001f26000c1e1500 */
[----:B------:R-:W0:Y:S01]  /*04b0*/  LDC.64 R6, c[0x0][0x648] ;  /* 0x00019200ff067b82 */ /* 0x000e220000000a00 */
[----:B---3--:R-:W-:Y:S01]  /*04c0*/  UPRMT UR4, UR4, 0x9910, URZ ;  /* 0x0000991004047896 */ /* 0x008fe200080000ff */
[----:B--2---:R-:W-:-:S02]  /*04d0*/  PRMT R0, R2, 0x9910, RZ ;  /* 0x0000991002007816 */ /* 0x004fc400000000ff */
[----:B----4-:R-:W-:-:S05]  /*04e0*/  PRMT R9, R4, 0x9910, RZ ;  /* 0x0000991004097816 */ /* 0x010fca00000000ff */
[----:B------:R-:W-:-:S05]  /*04f0*/  IMAD R0, R0, R9, RZ ;  /* 0x0000000900007224 */ /* 0x000fca00078e02ff */
[----:B------:R-:W-:-:S04]  /*0500*/  PRMT R0, R0, 0x9910, RZ ;  /* 0x0000991000007816 */ /* 0x000fc800000000ff */
[----:B------:R-:W-:-:S05]  /*0510*/  MOV R3, R0 ;  /* 0x0000000000037202 */ /* 0x000fca0000000f00 */
[----:B------:R-:W-:-:S05]  /*0520*/  IMAD R3, R3, UR4, RZ ;  /* 0x0000000403037c24 */ /* 0x000fca000f8e02ff */
[----:B0-----:R-:W-:Y:S01]  /*0530*/  STG.E.U16 desc[UR6][R6.64], R3 ;  /* 0x0000000306007986 */ /* 0x001fe2000c101506 */
[----:B------:R-:W-:Y:S05]  /*0540*/  EXIT ;  /* 0x000000000000794d */ /* 0x000fea0003800000 */
.L_x_13886:
        /* <DEDUP_REMOVED lines=356> */
.L_x_13894:
[----:B------:R-:W0:Y:S01]  /*1b90*/  LDCU.64 UR8, c[0x0][0x658] ;  /* 0x0000cb00ff0877ac */ /* 0x000e220008000a00 */
[----:B------:R-:W1:Y:S01]  /*1ba0*/  LDCU.64 UR10, c[0x0][0x660] ;  /* 0x0000cc00ff0a77ac */ /* 0x000e620008000a00 */
[----:B------:R-:W2:Y:S01]  /*1bb0*/  LDCU.U16 UR4, c[0x0][0x668] ;  /* 0x0000cd00ff0477ac */ /* 0x000ea20008000400 */
[----:B0-----:R-:W-:Y:S02]  /*1bc0*/  IADD3 R8, P0, PT, R5, UR8, RZ ;  /* 0x0000000805087c10 */ /* 0x001fe4000ff1e0ff */
[----:B-1----:R-:W-:Y:S02]  /*1bd0*/  IADD3 R6, P1, PT, R6, UR10, RZ ;  /* 0x0000000a06067c10 */ /* 0x002fe4000ff3e0ff */
[----:B------:R-:W-:Y:S01]  /*1be0*/  IADD3.X R9, PT, PT, RZ, UR9, RZ, P0, !PT ;  /* 0x00000009ff097c10 */ /* 0x000fe200087fe4ff */
[----:B------:R-:W0:Y:S01]  /*1bf0*/  LDCU.64 UR8, c[0x0][0x648] ;  /* 0x0000c900ff0877ac */ /* 0x000e220008000a00 */
[----:B------:R-:W-:-:S03]  /*1c00*/  IADD3.X R7, PT, PT, RZ, UR11, RZ, P1, !PT ;  /* 0x0000000bff077c10 */ /* 0x000fc60008ffe4ff */
[----:B------:R-:W3:Y:S04]  /*1c10*/  LDG.E.U16 R8, desc[UR6][R8.64] ;  /* 0x0000000608087981 */ /* 0x000ee8000c1e1500 */
[----:B------:R-:W4:Y:S01]  /*1c20*/  LDG.E.U16 R6, desc[UR6][R6.64] ;  /* 0x0000000606067981 */ /* 0x000f22000c1e1500 */
[----:B--2---:R-:W-:Y:S01]  /*1c30*/  UPRMT UR4, UR4, 0x9910, URZ ;  /* 0x0000991004047896 */ /* 0x004fe200080000ff */
[----:B------:R-:W-:Y:S02]  /*1c40*/  IADD3 R3, PT, PT, R3, 0x80, RZ ;  /* 0x0000008003037810 */ /* 0x000fe40007ffe0ff */
[----:B0-----:R-:W-:Y:S02]  /*1c50*/  IADD3 R4, P0, PT, R4, UR8, RZ ;  /* 0x0000000804047c10 */ /* 0x001fe4000ff1e0ff */
[----:B---3--:R-:W-:-:S02]  /*1c60*/  PRMT R5, R8, 0x9910, RZ ;  /* 0x0000991008057816 */ /* 0x008fc400000000ff */
[----:B----4-:R-:W-:-:S05]  /*1c70*/  PRMT R10, R6, 0x9910, RZ ;  /* 0x00009910060a7816 */ /* 0x010fca00000000ff */
[----:B------:R-:W-:-:S05]  /*1c80*/  IMAD R5, R5, R10, RZ ;  /* 0x0000000a05057224 */ /* 0x000fca00078e02ff */
[----:B------:R-:W-:-:S04]  /*1c90*/  PRMT R5, R5, 0x9910, RZ ;  /* 0x0000991005057816 */ /* 0x000fc800000000ff */
[----:B------:R-:W-:Y:S02]  /*1ca0*/  MOV R7, R5 ;  /* 0x0000000500077202 */ /* 0x000fe40000000f00 */
[----:B------:R-:W-:Y:S02]  /*1cb0*/  IADD3.X R5, PT, PT, RZ, UR9, RZ, P0, !PT ;  /* 0x00000009ff057c10 */ /* 0x000fe400087fe4ff */
[----:B------:R-:W-:Y:S01]  /*1cc0*/  ISETP.GE.AND P0, PT, R3, UR5, PT ;  /* 0x0000000503007c0c */ /* 0x000fe2000bf06270 */
[----:B------:R-:W-:-:S05]  /*1cd0*/  IMAD R7, R7, UR4, RZ ;  /* 0x0000000407077c24 */ /* 0x000fca000f8e02ff */
[----:B------:R0:W-:Y:S07]  /*1ce0*/  STG.E.U16 desc[UR6][R4.64], R7 ;  /* 0x0000000704007986 */ /* 0x0001ee000c101506 */
        /* <DEDUP_REMOVED lines=350> */
.L_x_13896:
        /* <DEDUP_REMOVED lines=18> */
[----:B------:R-:W-:-:S03]  /*33f0*/  IADD3.X R5, PT, PT, RZ, UR9, RZ, P0, !PT ;  /* 0x00000009ff057c10 */ /* 0x000fc600087fe4ff */
[----:B------:R-:W-:-:S05]  /*3400*/  IMAD R7, R7, UR4, RZ ;  /* 0x0000000407077c24 */ /* 0x000fca000f8e02ff */
[----:B------:R0:W-:Y:S02]  /*3410*/  STG.E.U16 desc[UR6][R4.64], R7 ;  /* 0x0000000704007986 */ /* 0x0001e4000c101506 */
.L_x_13893:
[----:B------:R-:W-:-:S13]  /*3420*/  ISETP.GE.AND P0, PT, R3, UR5, PT ;  /* 0x0000000503007c0c */ /* 0x000fda000bf06270 */
[----:B------:R-:W-:Y:S05]  /*3430*/  @P0 BREAK.RELIABLE B1 ;  /* 0x0000000000010942 */ /* 0x000fea0003800100 */
[----:B------:R-:W-:Y:S05]  /*3440*/  @P0 BRA `(.L_x_13895) ;  /* 0x0000001400c80947 */ /* 0x000fea0003800000 */
[----:B------:R-:W-:Y:S05]  /*3450*/  BSYNC.RELIABLE B1 ;  /* 0x0000000000017941 */ /* 0x000fea0003800100 */
.L_x_13892:
        /* <DEDUP_REMOVED lines=348> */
.L_x_13897:
        /* <DEDUP_REMOVED lines=21> */
.L_x_13895:
[----:B------:R-:W-:Y:S05]  /*4b70*/  BSYNC.RECONVERGENT B0 ;  /* 0x0000000000007941 */ /* 0x000fea0003800200 */
.L_x_13891:
        /* <DEDUP_REMOVED lines=351> */
.L_x_13898:
[----:B------:R-:W0:Y:S01]  /*6170*/  LDCU.64 UR4, c[0x0][0x658] ;  /* 0x0000cb00ff0477ac */ /* 0x000e220008000a00 */
[----:B------:R-:W1:Y:S01]  /*6180*/  LDCU.64 UR8, c[0x0][0x660] ;  /* 0x0000cc00ff0877ac */ /* 0x000e620008000a00 */
[----:B0-----:R-:W-:Y:S01]  /*6190*/  IADD3 R6, P0, PT, R3, UR4, RZ ;  /* 0x0000000403067c10 */ /* 0x001fe2000ff1e0ff */
[----:B------:R-:W0:Y:S01]  /*61a0*/  LDCU.U16 UR4, c[0x0][0x668] ;  /* 0x0000cd00ff0477ac */ /* 0x000e220008000400 */
[----:B-1----:R-:W-:Y:S02]  /*61b0*/  IADD3 R4, P1, PT, R4, UR8, RZ ;  /* 0x0000000804047c10 */ /* 0x002fe4000ff3e0ff */
[----:B------:R-:W-:Y:S02]  /*61c0*/  IADD3.X R7, PT, PT, RZ, UR5, RZ, P0, !PT ;  /* 0x00000005ff077c10 */ /* 0x000fe400087fe4ff */
[----:B------:R-:W-:Y:S01]  /*61d0*/  IADD3.X R5, PT, PT, RZ, UR9, RZ, P1, !PT ;  /* 0x00000009ff057c10 */ /* 0x000fe20008ffe4ff */
[----:B------:R-:W1:Y:S02]  /*61e0*/  LDCU.64 UR8, c[0x0][0x648] ;  /* 0x0000c900ff0877ac */ /* 0x000e640008000a00 */
[----:B------:R-:W2:Y:S04]  /*61f0*/  LDG.E.U16 R6, desc[UR6][R6.64] ;  /* 0x0000000606067981 */ /* 0x000ea8000c1e1500 */
[----:B------:R-:W3:Y:S01]  /*6200*/  LDG.E.U16 R4, desc[UR6][R4.64] ;  /* 0x0000000604047981 */ /* 0x000ee2000c1e1500 */
[----:B0-----:R-:W-:Y:S01]  /*6210*/  UPRMT UR4, UR4, 0x9910, URZ ;  /* 0x0000991004047896 */ /* 0x001fe200080000ff */
[----:B-1----:R-:W-:-:S02]  /*6220*/  IADD3 R2, P0, PT, R2, UR8, RZ ;  /* 0x0000000802027c10 */ /* 0x002fc4000ff1e0ff */
[----:B--2---:R-:W-:Y:S02]  /*6230*/  PRMT R0, R6, 0x9910, RZ ;  /* 0x0000991006007816 */ /* 0x004fe400000000ff */
[----:B---3--:R-:W-:-:S05]  /*6240*/  PRMT R3, R4, 0x9910, RZ ;  /* 0x0000991004037816 */ /* 0x008fca00000000ff */
[----:B------:R-:W-:Y:S01]  /*6250*/  IMAD R0, R0, R3, RZ ;  /* 0x0000000300007224 */ /* 0x000fe200078e02ff */
[----:B------:R-:W-:-:S04]  /*6260*/  IADD3.X R3, PT, PT, RZ, UR9, RZ, P0, !PT ;  /* 0x00000009ff037c10 */ /* 0x000fc800087fe4ff */
[----:B------:R-:W-:-:S04]  /*6270*/  PRMT R0, R0, 0x9910, RZ ;  /* 0x0000991000007816 */ /* 0x000fc800000000ff */
[----:B------:R-:W-:-:S05]  /*6280*/  MOV R5, R0 ;  /* 0x0000000000057202 */ /* 0x000fca0000000f00 */
[----:B------:R-:W-:-:S05]  /*6290*/  IMAD R5, R5, UR4, RZ ;  /* 0x0000000405057c24 */ /* 0x000fca000f8e02ff */
[----:B------:R-:W-:Y:S01]  /*62a0*/  STG.E.U16 desc[UR6][R2.64], R5 ;  /* 0x0000000502007986 */ /* 0x000fe2000c101506 */
[----:B------:R-:W-:Y:S05]  /*62b0*/  EXIT ;  /* 0x000000000000794d */ /* 0x000fea0003800000 */
.L_x_13899:
        /* <DEDUP_REMOVED lines=12> */
.L_x_23926:


//--------------------- .text._ZN2at6native27unrolled_elementwise_kernelIZZZNS0_54_GLOBAL__N__d8c5977b_16_LinearAlgebra_cu_35b291db_316116addr_kernel_cudaERNS_14TensorIteratorERKN3c106ScalarES8_ENKUlvE_clEvENKUlvE3_clEvEUlsssE_St5arrayIPcLm4EELi4E23TrivialOffsetCalculatorILi3EjESF_ILi1EjENS0_6memory15LoadWithoutCastENSI_16StoreWithoutCastEEEviT_T0_T2_T3_T4_T5_ --------------------------
	.section	.text._ZN2at6native27unrolled_elementwise_kernelIZZZNS0_54_GLOBAL__N__d8c5977b_16_LinearAlgebra_cu_35b291db_316116addr_kernel_cudaERNS_14TensorIteratorERKN3c106ScalarES8_ENKUlvE_clEvENKUlvE3_clEvEUlsssE_St5arrayIPcLm4EELi4E23TrivialOffsetCalculatorILi3EjESF_ILi1EjENS0_6memory15LoadWithoutCastENSI_16StoreWithoutCastEEEviT_T0_T2_T3_T4_T5_,"ax",@progbits
	.align	128
        .global         _ZN2at6native27unrolled_elementwise_kernelIZZZNS0_54_GLOBAL__N__d8c5977b_16_LinearAlgebra_cu_35b291db_316116addr_kernel_cudaERNS_14TensorIteratorERKN3c106ScalarES8_ENKUlvE_clEvENKUlvE3_clEvEUlsssE_St5arrayIPcLm4EELi4E23TrivialOffsetCalculatorILi3EjESF_ILi1EjENS0_6memory15LoadWithoutCastENSI_16StoreWithoutCastEEEviT_T0_T2_T3_T4_T5_
        .type           _ZN2at6native27unrolled_elementwise_kernelIZZZNS0_54_GLOBAL__N__d8c5977b_16_LinearAlgebra_cu_35b291db_316116addr_kernel_cudaERNS_14TensorIteratorERKN3c106ScalarES8_ENKUlvE_clEvENKUlvE3_clEvEUlsssE_St5arrayIPcLm4EELi4E23TrivialOffsetCalculatorILi3EjESF_ILi1EjENS0_6memory15LoadWithoutCastENSI_16StoreWithoutCastEEEviT_T0_T2_T3_T4_T5_,@function
        .size           _ZN2at6native27unrolled_elementwise_kernelIZZZNS0_54_GLOBAL__N__d8c5977b_16_LinearAlgebra_cu_35b291db_316116addr_kernel_cudaERNS_14TensorIteratorERKN3c106ScalarES8_ENKUlvE_clEvENKUlvE3_clEvEUlsssE_St5arrayIPcLm4EELi4E23TrivialOffsetCalculatorILi3EjESF_ILi1EjENS0_6memory15LoadWithoutCastENSI_16StoreWithoutCastEEEviT_T0_T2_T3_T4_T5_,(.L_x_23927 - _ZN2at6native27unrolled_elementwise_kernelIZZZNS0_54_GLOBAL__N__d8c5977b_16_LinearAlgebra_cu_35b291db_316116addr_kernel_cudaERNS_14TensorIteratorERKN3c106ScalarES8_ENKUlvE_clEvENKUlvE3_clEvEUlsssE_St5arrayIPcLm4EELi4E23TrivialOffsetCalculatorILi3EjESF_ILi1EjENS0_6memory15LoadWithoutCastENSI_16StoreWithoutCastEEEviT_T0_T2_T3_T4_T5_)
        .other          _ZN2at6native27unrolled_elementwise_kernelIZZZNS0_54_GLOBAL__N__d8c5977b_16_LinearAlgebra_cu_35b291db_316116addr_kernel_cudaERNS_14TensorIteratorERKN3c106ScalarES8_ENKUlvE_clEvENKUlvE3_clEvEUlsssE_St5arrayIPcLm4EELi4E23TrivialOffsetCalculatorILi3EjESF_ILi1EjENS0_6memory15LoadWithoutCastENSI_16StoreWithoutCastEEEviT_T0_T2_T3_T4_T5_,@"STO_CUDA_ENTRY STV_DEFAULT"
_ZN2at6native27unrolled_elementwise_kernelIZZZNS0_54_GLOBAL__N__d8c5977b_16_LinearAlgebra_cu_35b291db_316116addr_kernel_cudaERNS_14TensorIteratorERKN3c106ScalarES8_ENKUlvE_clEvENKUlvE3_clEvEUlsssE_St5arrayIPcLm4EELi4E23TrivialOffsetCalculatorILi3EjESF_ILi1EjENS0_6memory15LoadWithoutCastENSI_16StoreWithoutCastEEEviT_T0_T2_T3_T4_T5_:
.text._ZN2at6native27unrolled_elementwise_kernelIZZZNS0_54_GLOBAL__N__d8c5977b_16_LinearAlgebra_cu_35b291db_316116addr_kernel_cudaERNS_14TensorIteratorERKN3c106ScalarES8_ENKUlvE_clEvENKUlvE3_clEvEUlsssE_St5arrayIPcLm4EELi4E23TrivialOffsetCalculatorILi3EjESF_ILi1EjENS0_6memory15LoadWithoutCastENSI_16StoreWithoutCastEEEviT_T0_T2_T3_T4_T5_:
[----:B------:R-:W-:Y:S01]  /*0000*/  LDC R1, c[0x0][0x37c] ;  /* 0x0000df00ff017b82 */ /* 0x000fe20000000800 */
[----:B------:R-:W0:Y:S07]  /*0010*/  S2R R0, SR_CTAID.X ;  /* 0x0000000000007919 */ /* 0x000e2e0000002500 */
[----:B------:R-:W0:Y:S01]  /*0020*/  LDC R3, c[0x0][0x380] ;  /* 0x0000e000ff037b82 */ /* 0x000e220000000800 */
[----:B------:R-:W1:Y:S01]  /*0030*/  LDCU.64 UR6, c[0x0][0x358] ;  /* 0x00006b00ff0677ac */ /* 0x000e620008000a00 */
[----:B------:R-:W-:Y:S01]  /*0040*/  PRMT R22, RZ, 0x7610, R22 ;  /* 0x00007610ff167816 */ /* 0x000fe20000000016 */
[----:B------:R-:W2:Y:S01]  /*0050*/  S2R R25, SR_TID.X ;  /* 0x0000000000197919 */ /* 0x000ea20000002100 */
[----:B------:R-:W-:Y:S01]  /*0060*/  PRMT R20, RZ, 0x7610, R20 ;  /* 0x00007610ff147816 */ /* 0x000fe20000000014 */
[----:B------:R-:W3:Y:S01]  /*0070*/  LDCU.U16 UR4, c[0x0][0x388] ;  /* 0x00007100ff0477ac */ /* 0x000ee20008000400 */
[----:B------:R-:W-:Y:S01]  /*0080*/  PRMT R21, RZ, 0x7610, R21 ;  /* 0x00007610ff157816 */ /* 0x000fe20000000015 */
[----:B0-----:R-:W-:-:S02]  /*0090*/  IMAD R18, R0, -0x200, R3 ;  /* 0xfffffe0000127824 */ /* 0x001fc400078e0203 */
[----:B--2---:R-:W-:-:S03]  /*00a0*/  IMAD.MOV.U32 R19, RZ, RZ, R25 ;  /* 0x000000ffff137224 */ /* 0x004fc600078e0019 */
[----:B------:R-:W-:-:S13]  /*00b0*/  ISETP.GE.AND P0, PT, R25, R18, PT ;  /* 0x000000121900720c */ /* 0x000fda0003f06270 */
[----:B------:R-:W-:Y:S01]  /*00c0*/  @!P0 VIADD R25, R19, 0x80 ;  /* 0x0000008013198836 */ /* 0x000fe20000000000 */
[----:B------:R-:W0:Y:S01]  /*00d0*/  @!P0 LDC.64 R8, c[0x0][0x3a8] ;  /* 0x0000ea00ff088b82 */ /* 0x000e220000000a00 */
[----:B------:R-:W-:-:S03]  /*00e0*/  @!P0 IMAD R13, R0, 0x200, R19 ;  /* 0x00000200000d8824 */ /* 0x000fc600078e0213 */
[----:B------:R-:W-:-:S04]  /*00f0*/  ISETP.GE.AND P1, PT, R25, R18, PT ;  /* 0x000000121900720c */ /* 0x000fc80003f26270 */
[----:B------:R-:W2:Y:S09]  /*0100*/  @!P0 LDC.64 R10, c[0x0][0x3b0] ;  /* 0x0000ec00ff0a8b82 */ /* 0x000eb20000000a00 */
[----:B------:R-:W-:Y:S01]  /*0110*/  @!P1 LEA R27, R0, R25, 0x9 ;  /* 0x00000019001b9211 */ /* 0x000fe200078e48ff */
[----:B------:R-:W-:Y:S01]  /*0120*/  @!P1 VIADD R25, R25, 0x80 ;  /* 0x0000008019199836 */ /* 0x000fe20000000000 */
[----:B------:R-:W4:Y:S04]  /*0130*/  @!P1 LDC.64 R14, c[0x0][0x3a8] ;  /* 0x0000ea00ff0e9b82 */ /* 0x000f280000000a00 */
[----:B------:R-:W-:Y:S01]  /*0140*/  ISETP.GE.AND P3, PT, R25, R18, PT ;  /* 0x000000121900720c */ /* 0x000fe20003f66270 */
[----:B0-----:R-:W-:-:S03]  /*0150*/  @!P0 IMAD.WIDE.U32 R8, R13, 0x2, R8 ;  /* 0x000000020d088825 */ /* 0x001fc600078e0008 */
[----:B------:R-:W0:Y:S01]  /*0160*/  @!P1 LDC.64 R2, c[0x0][0x3b0] ;  /* 0x0000ec00ff029b82 */ /* 0x000e220000000a00 */
[----:B------:R-:W-:Y:S01]  /*0170*/  PRMT R24, RZ, 0x7610, R24 ;  /* 0x00007610ff187816 */ /* 0x000fe20000000018 */
[----:B-1----:R1:W5:Y:S01]  /*0180*/  @!P0 LDG.E.U16 R22, desc[UR6][R8.64] ;  /* 0x0000000608168981 */ /* 0x002362000c1e1500 */
[----:B--2---:R-:W-:-:S06]  /*0190*/  @!P0 IMAD.WIDE.U32 R10, R13, 0x2, R10 ;  /* 0x000000020d0a8825 */ /* 0x004fcc00078e000a */
[----:B------:R-:W-:Y:S01]  /*01a0*/  @!P3 IMAD R23, R0, 0x200, R25 ;  /* 0x000002000017b824 */ /* 0x000fe200078e0219 */
[----:B------:R-:W-:Y:S01]  /*01b0*/  @!P3 IADD3 R25, PT, PT, R25, 0x80, RZ ;  /* 0x000000801919b810 */ /* 0x000fe20007ffe0ff */
[----:B------:R-:W2:Y:S01]  /*01c0*/  @!P3 LDC.64 R4, c[0x0][0x3a8] ;  /* 0x0000ea00ff04bb82 */ /* 0x000ea20000000a00 */
[----:B----4-:R-:W-:Y:S02]  /*01d0*/  @!P1 IMAD.WIDE.U32 R14, R27, 0x2, R14 ;  /* 0x000000021b0e9825 */ /* 0x010fe400078e000e */
[----:B------:R-:W-:Y:S01]  /*01e0*/  ISETP.GE.AND P2, PT, R25, R18, PT ;  /* 0x000000121900720c */ /* 0x000fe20003f46270 */
[----:B------:R-:W4:Y:S04]  /*01f0*/  @!P0 LDG.E.U16 R21, desc[UR6][R10.64] ;  /* 0x000000060a158981 */ /* 0x000f28000c1e1500 */
[----:B------:R-:W3:Y:S01]  /*0200*/  @!P3 LDC.64 R12, c[0x0][0x3b0] ;  /* 0x0000ec00ff0cbb82 */ /* 0x000ee20000000a00 */
[----:B------:R-:W-:Y:S01]  /*0210*/  PRMT R26, RZ, 0x7610, R26 ;  /* 0x00007610ff1a7816 */ /* 0x000fe2000000001a */
[----:B------:R-:W4:Y:S06]  /*0220*/  @!P1 LDG.E.U16 R20, desc[UR6][R14.64] ;  /* 0x000000060e149981 */ /* 0x000f2c000c1e1500 */
[----:B------:R-:W3:Y:S08]  /*0230*/  @!P2 LDC.64 R6, c[0x0][0x3a8] ;  /* 0x0000ea00ff06ab82 */ /* 0x000ef00000000a00 */
[----:B------:R-:W3:Y:S01]  /*0240*/  @!P2 LDC.64 R16, c[0x0][0x3b0] ;  /* 0x0000ec00ff10ab82 */ /* 0x000ee20000000a00 */
[----:B0-----:R-:W-:-:S04]  /*0250*/  @!P1 IMAD.WIDE.U32 R2, R27, 0x2, R2 ;  /* 0x000000021b029825 */ /* 0x001fc800078e0002 */
[----:B------:R-:W-:Y:S02]  /*0260*/  @!P2 IMAD R27, R0, 0x200, R25 ;  /* 0x00000200001ba824 */ /* 0x000fe400078e0219 */
[----:B--2---:R-:W-:Y:S01]  /*0270*/  @!P3 IMAD.WIDE.U32 R4, R23, 0x2, R4 ;  /* 0x000000021704b825 */ /* 0x004fe200078e0004 */
[----:B-1----:R-:W-:-:S04]  /*0280*/  PRMT R8, RZ, 0x7610, R8 ;  /* 0x00007610ff087816 */ /* 0x002fc80000000008 */
[----:B------:R-:W2:Y:S01]  /*0290*/  @!P3 LDG.E.U16 R24, desc[UR6][R4.64] ;  /* 0x000000060418b981 */ /* 0x000ea2000c1e1500 */
[----:B---3--:R-:W-:Y:S01]  /*02a0*/  @!P2 IMAD.WIDE.U32 R6, R27, 0x2, R6 ;  /* 0x000000021b06a825 */ /* 0x008fe200078e0006 */
[----:B------:R-:W-:-:S04]  /*02b0*/  PRMT R9, RZ, 0x7610, R9 ;  /* 0x00007610ff097816 */ /* 0x000fc80000000009 */
[----:B------:R-:W3:Y:S01]  /*02c0*/  @!P2 LDG.E.U16 R26, desc[UR6][R6.64] ;  /* 0x00000006061aa981 */ /* 0x000ee2000c1e1500 */
[----:B------:R-:W-:-:S04]  /*02d0*/  @!P3 IMAD.WIDE.U32 R12, R23, 0x2, R12 ;  /* 0x00000002170cb825 */ /* 0x000fc800078e000c */
[----:B------:R-:W-:Y:S01]  /*02e0*/  @!P2 IMAD.WIDE.U32 R16, R27, 0x2, R16 ;  /* 0x000000021b10a825 */ /* 0x000fe200078e0010 */
[----:B------:R-:W-:Y:S01]  /*02f0*/  PRMT R25, RZ, 0x7610, R25 ;  /* 0x00007610ff197816 */ /* 0x000fe20000000019 */
[----:B------:R-:W3:Y:S04]  /*0300*/  @!P3 LDG.E.U16 R8, desc[UR6][R12.64] ;  /* 0x000000060c08b981 */ /* 0x000ee8000c1e1500 */
[----:B------:R-:W3:Y:S04]  /*0310*/  @!P2 LDG.E.U16 R9, desc[UR6][R16.64] ;  /* 0x000000061009a981 */ /* 0x000ee8000c1e1500 */
[----:B------:R5:W3:Y:S01]  /*0320*/  @!P1 LDG.E.U16 R25, desc[UR6][R2.64] ;  /* 0x0000000602199981 */ /* 0x000ae2000c1e1500 */
[----:B------:R-:W-:Y:S01]  /*0330*/  UPRMT UR4, UR4, 0x9910, URZ ;  /* 0x0000991004047896 */ /* 0x000fe200080000ff */
[----:B------:R-:W-:Y:S01]  /*0340*/  ISETP.GE.AND P0, PT, R19, R18, PT ;  /* 0x000000121300720c */ /* 0x000fe20003f06270 */
[----:B------:R-:W-:Y:S04]  /*0350*/  BSSY.RECONVERGENT B0, `(.L_x_13900) ;  /* 0x0000031000007945 */ /* 0x000fe80003800200 */
[----:B------:R-:W-:Y:S01]  /*0360*/  BSSY.RELIABLE B1, `(.L_x_13901) ;  /* 0x0000029000017945 */ /* 0x000fe20003800100 */
[----:B-----5:R-:W-:-:S05]  /*0370*/  PRMT R3, R22, 0x9910, RZ ;  /* 0x0000991016037816 */ /* 0x020fca00000000ff */
[----:B------:R-:W-:-:S05]  /*0380*/  IMAD R3, R3, UR4, RZ ;  /* 0x0000000403037c24 */ /* 0x000fca000f8e02ff */
[----:B------:R-:W-:Y:S02]  /*0390*/  PRMT R10, R3, 0x9910, RZ ;  /* 0x00009910030a7816 */ /* 0x000fe400000000ff */
[----:B----4-:R-:W-:-:S05]  /*03a0*/  PRMT R4, R20, 0x9910, RZ ;  /* 0x0000991014047816 */ /* 0x010fca00000000ff */
[----:B------:R-:W-:-:S05]  /*03b0*/  IMAD R4, R4, UR4, RZ ;  /* 0x0000000404047c24 */ /* 0x000fca000f8e02ff */
[----:B------:R-:W-:Y:S02]  /*03c0*/  PRMT R11, R4, 0x9910, RZ ;  /* 0x00009910040b7816 */ /* 0x000fe400000000ff */
[----:B------:R-:W-:Y:S02]  /*03d0*/  PRMT R2, R21, 0x9910, RZ ;  /* 0x0000991015027816 */ /* 0x000fe400000000ff */
[----:B--2---:R-:W-:Y:S02]  /*03e0*/  PRMT R5, R24, 0x9910, RZ ;  /* 0x0000991018057816 */ /* 0x004fe400000000ff */
[----:B---3--:R-:W-:-:S03]  /*03f0*/  PRMT R7, R26, 0x9910, RZ ;  /* 0x000099101a077816 */ /* 0x008fc600000000ff */
[----:B------:R-:W-:Y:S02]  /*0400*/  IMAD R3, R5, UR4, RZ ;  /* 0x0000000405037c24 */ /* 0x000fe4000f8e02ff */
[----:B------:R-:W-:Y:S01]  /*0410*/  IMAD R4, R7, UR4, RZ ;  /* 0x0000000407047c24 */ /* 0x000fe2000f8e02ff */
[----:B------:R-:W-:Y:S01]  /*0420*/  MOV R5, R10 ;  /* 0x0000000a00057202 */ /* 0x000fe20000000f00 */
[----:B------:R-:W-:Y:S01]  /*0430*/  IMAD.MOV.U32 R7, RZ, RZ, R11 ;  /* 0x000000ffff077224 */ /* 0x000fe200078e000b */
[----:B------:R-:W-:Y:S02]  /*0440*/  PRMT R8, R8, 0x9910, RZ ;  /* 0x0000991008087816 */ /* 0x000fe400000000ff */
[----:B------:R-:W-:Y:S02]  /*0450*/  PRMT R10, R3, 0x9910, RZ ;  /* 0x00009910030a7816 */ /* 0x000fe400000000ff */
[----:B------:R-:W-:Y:S02]  /*0460*/  PRMT R9, R9, 0x9910, RZ ;  /* 0x0000991009097816 */ /* 0x000fe400000000ff */
[----:B------:R-:W-:Y:S01]  /*0470*/  PRMT R11, R4, 0x9910, RZ ;  /* 0x00009910040b7816 */ /* 0x000fe200000000ff */
[----:B------:R-:W-:Y:S01]  /*0480*/  IMAD.MOV.U32 R3, RZ, RZ, R8 ;  /* 0x000000ffff037224 */ /* 0x000fe200078e0008 */
[----:B------:R-:W-:Y:S01]  /*0490*/  PRMT R6, R25, 0x9910, RZ ;  /* 0x0000991019067816 */ /* 0x000fe200000000ff */
[----:B------:R-:W-:Y:S01]  /*04a0*/  IMAD.MOV.U32 R8, RZ, RZ, R9 ;  /* 0x000000ffff087224 */ /* 0x000fe200078e0009 */
[----:B------:R-:W-:Y:S01]  /*04b0*/  MOV R4, R10 ;  /* 0x0000000a00047202 */ /* 0x000fe20000000f00 */
[----:B------:R-:W-:-:S02]  /*04c0*/  IMAD.MOV.U32 R9, RZ, RZ, R11 ;  /* 0x000000ffff097224 */ /* 0x000fc400078e000b */
[----:B------:R-:W-:Y:S02]  /*04d0*/  IMAD R5, R2, R5, RZ ;  /* 0x0000000502057224 */ /* 0x000fe400078e02ff */
[----:B------:R-:W-:Y:S02]  /*04e0*/  IMAD R7, R6, R7, RZ ;  /* 0x0000000706077224 */ /* 0x000fe400078e02ff */
[----:B------:R-:W-:Y:S02]  /*04f0*/  IMAD R11, R3, R4, RZ ;  /* 0x00000004030b7224 */ /* 0x000fe400078e02ff */
[----:B------:R-:W-:Y:S01]  /*0500*/  IMAD R9, R8, R9, RZ ;  /* 0x0000000908097224 */ /* 0x000fe200078e02ff */
[----:B------:R-:W-:Y:S06]  /*0510*/  @P0 BRA `(.L_x_13902) ;  /* 0x0000000000340947 */ /* 0x000fec0003800000 */
[----:B------:R-:W0:Y:S01]  /*0520*/  LDC.64 R2, c[0x0][0x398] ;  /* 0x0000e600ff027b82 */ /* 0x000e220000000a00 */
[----:B------:R-:W-:Y:S01]  /*0530*/  LEA R13, R0, R19, 0x9 ;  /* 0x00000013000d7211 */ /* 0x000fe200078e48ff */
[----:B------:R-:W-:-:S05]  /*0540*/  VIADD R19, R19, 0x80 ;  /* 0x0000008013137836 */ /* 0x000fca0000000000 */
[----:B------:R-:W-:-:S13]  /*0550*/  ISETP.GE.AND P0, PT, R19, R18, PT ;  /* 0x000000121300720c */ /* 0x000fda0003f06270 */
[----:B------:R-:W-:Y:S05]  /*0560*/  @P0 BREAK.RELIABLE B1 ;  /* 0x0000000000010942 */ /* 0x000fea0003800100 */
[----:B0-----:R-:W-:-:S05]  /*0570*/  IMAD.WIDE.U32 R2, R13, 0x2, R2 ;  /* 0x000000020d027825 */ /* 0x001fca00078e0002 */
[----:B------:R0:W-:Y:S01]  /*0580*/  STG.E.U16 desc[UR6][R2.64], R5 ;  /* 0x0000000502007986 */ /* 0x0001e2000c101506 */
[----:B------:R-:W-:Y:S05]  /*0590*/  @P0 BRA `(.L_x_13903) ;  /* 0x0000000000300947 */ /* 0x000fea0003800000 */
[----:B0-----:R-:W0:Y:S01]  /*05a0*/  LDC.64 R2, c[0x0][0x398] ;  /* 0x0000e600ff027b82 */ /* 0x001e220000000a00 */
[----:B------:R-:W-:Y:S01]  /*05b0*/  LEA R5, R0, R19, 0x9 ;  /* 0x0000001300057211 */ /* 0x000fe200078e48ff */
[----:B------:R-:W-:-:S04]  /*05c0*/  VIADD R19, R19, 0x80 ;  /* 0x0000008013137836 */ /* 0x000fc80000000000 */
[----:B0-----:R-:W-:-:S05]  /*05d0*/  IMAD.WIDE.U32 R2, R5, 0x2, R2 ;  /* 0x0000000205027825 */ /* 0x001fca00078e0002 */
[----:B------:R0:W-:Y:S02]  /*05e0*/  STG.E.U16 desc[UR6][R2.64], R7 ;  /* 0x0000000702007986 */ /* 0x0001e4000c101506 */
.L_x_13902:
[----:B------:R-:W-:Y:S05]  /*05f0*/  BSYNC.RELIABLE B1 ;  /* 0x0000000000017941 */ /* 0x000fea0003800100 */
.L_x_13901:
[----:B------:R-:W-:-:S13]  /*0600*/  ISETP.GE.AND P0, PT, R19, R18, PT ;  /* 0x000000121300720c */ /* 0x000fda0003f06270 */
[----:B0-----:R-:W0:Y:S01]  /*0610*/  @!P0 LDC.64 R2, c[0x0][0x398] ;  /* 0x0000e600ff028b82 */ /* 0x001e220000000a00 */
[----:B------:R-:W-:Y:S01]  /*0620*/  @!P0 LEA R5, R0, R19, 0x9 ;  /* 0x0000001300058211 */ /* 0x000fe200078e48ff */
[----:B------:R-:W-:-:S04]  /*0630*/  @!P0 VIADD R19, R19, 0x80 ;  /* 0x0000008013138836 */ /* 0x000fc80000000000 */
[----:B0-----:R-:W-:-:S05]  /*0640*/  @!P0 IMAD.WIDE.U32 R2, R5, 0x2, R2 ;  /* 0x0000000205028825 */ /* 0x001fca00078e0002 */
[----:B------:R1:W-:Y:S02]  /*0650*/  @!P0 STG.E.U16 desc[UR6][R2.64], R11 ;  /* 0x0000000b02008986 */ /* 0x0003e4000c101506 */
.L_x_13903:
[----:B------:R-:W-:Y:S05]  /*0660*/  BSYNC.RECONVERGENT B0 ;  /* 0x0000000000007941 */ /* 0x000fea0003800200 */
.L_x_13900:
        /* <DEDUP_REMOVED lines=8> */
.L_x_13904:
        /* <DEDUP_REMOVED lines=9> */
.L_x_23927:


//--------------------- .text._ZN2at6native29vectorized_elementwise_kernelILi2EZZZNS0_54_GLOBAL__N__d8c5977b_16_LinearAlgebra_cu_35b291db_316116addr_kernel_cudaERNS_14TensorIteratorERKN3c106ScalarES8_ENKUlvE_clEvENKUlvE3_clEvEUlsssE_St5arrayIPcLm4EEEEviT0_T1_ --------------------------
	.section	.text._ZN2at6native29vectorized_elementwise_kernelILi2EZZZNS0_54_GLOBAL__N__d8c5977b_16_LinearAlgebra_cu_35b291db_316116addr_kernel_cudaERNS_14TensorIteratorERKN3c106ScalarES8_ENKUlvE_clEvENKUlvE3_clEvEUlsssE_St5arrayIPcLm4EEEEviT0_T1_,"ax",@progbits
	.align	128
        .global         _ZN2at6native29vectorized_elementwise_kernelILi2EZZZNS0_54_GLOBAL__N__d8c5977b_16_LinearAlgebra_cu_35b291db_316116addr_kernel_cudaERNS_14TensorIteratorERKN3c106ScalarES8_ENKUlvE_clEvENKUlvE3_clEvEUlsssE_St5arrayIPcLm4EEEEviT0_T1_
        .type           _ZN2at6native29vectorized_elementwise_kernelILi2EZZZNS0_54_GLOBAL__N__d8c5977b_16_LinearAlgebra_cu_35b291db_316116addr_kernel_cudaERNS_14TensorIteratorERKN3c106ScalarES8_ENKUlvE_clEvENKUlvE3_clEvEUlsssE_St5arrayIPcLm4EEEEviT0_T1_,@function
        .size           _ZN2at6native29vectorized_elementwise_kernelILi2EZZZNS0_54_GLOBAL__N__d8c5977b_16_LinearAlgebra_cu_35b291db_316116addr_kernel_cudaERNS_14TensorIteratorERKN3c106ScalarES8_ENKUlvE_clEvENKUlvE3_clEvEUlsssE_St5arrayIPcLm4EEEEviT0_T1_,(.L_x_23928 - _ZN2at6native29vectorized_elementwise_kernelILi2EZZZNS0_54_GLOBAL__N__d8c5977b_16_LinearAlgebra_cu_35b291db_316116addr_kernel_cudaERNS_14TensorIteratorERKN3c106ScalarES8_ENKUlvE_clEvENKUlvE3_clEvEUlsssE_St5arrayIPcLm4EEEEviT0_T1_)
        .other          _ZN2at6native29vectorized_elementwise_kernelILi2EZZZNS0_54_GLOBAL__N__d8c5977b_16_LinearAlgebra_cu_35b291db_316116addr_kernel_cudaERNS_14TensorIteratorERKN3c106ScalarES8_ENKUlvE_clEvENKUlvE3_clEvEUlsssE_St5arrayIPcLm4EEEEviT0_T1_,@"STO_CUDA_ENTRY STV_DEFAULT"
_ZN2at6native29vectorized_elementwise_kernelILi2EZZZNS0_54_GLOBAL__N__d8c5977b_16_LinearAlgebra_cu_35b291db_316116addr_kernel_cudaERNS_14TensorIteratorERKN3c106ScalarES8_ENKUlvE_clEvENKUlvE3_clEvEUlsssE_St5arrayIPcLm4EEEEviT0_T1_:
.text._ZN2at6native29vectorized_elementwise_kernelILi2EZZZNS0_54_GLOBAL__N__d8c5977b_16_LinearAlgebra_cu_35b291db_316116addr_kernel_cudaERNS_14TensorIteratorERKN3c106ScalarES8_ENKUlvE_clEvENKUlvE3_clEvEUlsssE_St5arrayIPcLm4EEEEviT0_T1_:
[----:B------:R-:W-:Y:S01]  /*0000*/  LDC R1, c[0x0][0x37c] ;  /* 0x0000df00ff017b82 */ /* 0x000fe20000000800 */
[----:B------:R-:W0:Y:S01]  /*0010*/  S2R R0, SR_CTAID.X ;  /* 0x0000000000007919 */ /* 0x000e220000002500 */
[----:B------:R-:W1:Y:S01]  /*0020*/  LDCU UR4, c[0x0][0x380] ;  /* 0x00007000ff0477ac */ /* 0x000e620008000800 */
[----:B------:R-:W2:Y:S01]  /*0030*/  LDCU.64 UR6, c[0x0][0x358] ;  /* 0x00006b00ff0677ac */ /* 0x000ea20008000a00 */
[----:B0-----:R-:W-:-:S05]  /*0040*/  IMAD.SHL.U32 R0, R0, 0x400, RZ ;  /* 0x0000040000007824 */ /* 0x001fca00078e00ff */
[----:B-1----:R-:W-:-:S04]  /*0050*/  IADD3 R2, PT, PT, -R0, UR4, RZ ;  /* 0x0000000400027c10 */ /* 0x002fc8000fffe1ff */
[----:B------:R-:W-:-:S13]  /*0060*/  ISETP.GT.U32.AND P0, PT, R2, 0x3ff, PT ;  /* 0x000003ff0200780c */ /* 0x000fda0003f04070 */
[----:B--2---:R-:W-:Y:S05]  /*0070*/  @P0 BRA `(.L_x_13905) ;  /* 0x0000000c003c0947 */ /* 0x004fea0003800000 */
[----:B------:R-:W0:Y:S01]  /*0080*/  S2R R17, SR_TID.X ;  /* 0x0000000000117919 */ /* 0x000e220000002100 */
[----:B------:R-:W-:Y:S01]  /*0090*/  PRMT R8, RZ, 0x7610, R8 ;  /* 0x00007610ff087816 */ /* 0x000fe20000000008 */
[----:B------:R-:W1:Y:S01]  /*00a0*/  LDCU.U16 UR4, c[0x0][0x388] ;  /* 0x00007100ff0477ac */ /* 0x000e620008000400 */
[----:B0-----:R-:W-:Y:S01]  /*00b0*/  ISETP.GE.U32.AND P5, PT, R17, R2, PT ;  /* 0x000000021100720c */ /* 0x001fe20003fa6070 */
[----:B------:R-:W-:-:S12]  /*00c0*/  IMAD.MOV.U32 R3, RZ, RZ, R17 ;  /* 0x000000ffff037224 */ /* 0x000fd800078e0011 */
[----:B------:R-:W-:Y:S01]  /*00d0*/  @!P5 VIADD R17, R3, 0x80 ;  /* 0x000000800311d836 */ /* 0x000fe20000000000 */
[----:B------:R-:W0:Y:S01]  /*00e0*/  @!P5 LDC.64 R14, c[0x0][0x3a8] ;  /* 0x0000ea00ff0edb82 */ /* 0x000e220000000a00 */
[----:B------:R-:W-:-:S03]  /*00f0*/  @!P5 IADD3 R11, PT, PT, R0, R3, RZ ;  /* 0x00000003000bd210 */ /* 0x000fc60007ffe0ff */
[----:B------:R-:W-:-:S04]  /*0100*/  ISETP.GE.U32.AND P0, PT, R17, R2, PT ;  /* 0x000000021100720c */ /* 0x000fc80003f06070 */
[----:B------:R-:W2:Y:S09]  /*0110*/  @!P5 LDC.64 R6, c[0x0][0x3b0] ;  /* 0x0000ec00ff06db82 */ /* 0x000eb20000000a00 */
[----:B------:R-:W-:Y:S01]  /*0120*/  @!P0 IADD3 R23, PT, PT, R0, R17, RZ ;  /* 0x0000001100178210 */ /* 0x000fe20007ffe0ff */
[----:B------:R-:W-:Y:S01]  /*0130*/  @!P0 VIADD R17, R17, 0x80 ;  /* 0x0000008011118836 */ /* 0x000fe20000000000 */
[----:B------:R-:W3:Y:S04]  /*0140*/  @!P0 LDC.64 R28, c[0x0][0x3a8] ;  /* 0x0000ea00ff1c8b82 */ /* 0x000ee80000000a00 */
[----:B------:R-:W-:Y:S01]  /*0150*/  ISETP.GE.U32.AND P1, PT, R17, R2, PT ;  /* 0x000000021100720c */ /* 0x000fe20003f26070 */
[----:B0-----:R-:W-:-:S03]  /*0160*/  @!P5 IMAD.WIDE.U32 R14, R11, 0x2, R14 ;  /* 0x000000020b0ed825 */ /* 0x001fc600078e000e */
[----:B------:R-:W0:Y:S01]  /*0170*/  @!P0 LDC.64 R20, c[0x0][0x3b0] ;  /* 0x0000ec00ff148b82 */ /* 0x000e220000000a00 */
[----:B------:R-:W-:Y:S01]  /*0180*/  PRMT R4, RZ, 0x7610, R4 ;  /* 0x00007610ff047816 */ /* 0x000fe20000000004 */
[----:B------:R4:W5:Y:S01]  /*0190*/  @!P5 LDG.E.U16 R8, desc[UR6][R14.64] ;  /* 0x000000060e08d981 */ /* 0x000962000c1e1500 */
[----:B--2---:R-:W-:Y:S01]  /*01a0*/  @!P5 IMAD.WIDE.U32 R6, R11, 0x2, R6 ;  /* 0x000000020b06d825 */ /* 0x004fe200078e0006 */
[----:B------:R-:W-:-:S05]  /*01b0*/  PRMT R11, RZ, 0x7610, R11 ;  /* 0x00007610ff0b7816 */ /* 0x000fca000000000b */
[----:B------:R-:W-:Y:S01]  /*01c0*/  @!P1 IMAD.IADD R9, R0, 0x1, R17 ;  /* 0x0000000100099824 */ /* 0x000fe200078e0211 */
[----:B------:R-:W-:Y:S01]  /*01d0*/  @!P1 IADD3 R17, PT, PT, R17, 0x80, RZ ;  /* 0x0000008011119810 */ /* 0x000fe20007ffe0ff */
[----:B------:R-:W2:Y:S01]  /*01e0*/  @!P1 LDC.64 R12, c[0x0][0x3a8] ;  /* 0x0000ea00ff0c9b82 */ /* 0x000ea20000000a00 */
[----:B------:R-:W5:Y:S02]  /*01f0*/  @!P5 LDG.E.U16 R11, desc[UR6][R6.64] ;  /* 0x00000006060bd981 */ /* 0x000f64000c1e1500 */
[----:B------:R-:W-:-:S05]  /*0200*/  ISETP.GE.U32.AND P2, PT, R17, R2, PT ;  /* 0x000000021100720c */ /* 0x000fca0003f46070 */
[----:B------:R-:W1:Y:S08]  /*0210*/  @!P1 LDC.64 R26, c[0x0][0x3b0] ;  /* 0x0000ec00ff1a9b82 */ /* 0x000e700000000a00 */
[----:B------:R-:W-:Y:S01]  /*0220*/  @!P2 IMAD.IADD R5, R0, 0x1, R17 ;  /* 0x000000010005a824 */ /* 0x000fe200078e0211 */
[----:B------:R-:W1:Y:S01]  /*0230*/  @!P2 LDC.64 R18, c[0x0][0x3a8] ;  /* 0x0000ea00ff12ab82 */ /* 0x000e620000000a00 */
[----:B------:R-:W-:-:S05]  /*0240*/  @!P2 VIADD R17, R17, 0x80 ;  /* 0x000000801111a836 */ /* 0x000fca0000000000 */
[----:B------:R-:W-:Y:S01]  /*0250*/  ISETP.GE.U32.AND P3, PT, R17, R2, PT ;  /* 0x000000021100720c */ /* 0x000fe20003f66070 */
[----:B--2---:R-:W-:Y:S01]  /*0260*/  @!P1 IMAD.WIDE.U32 R12, R9, 0x2, R12 ;  /* 0x00000002090c9825 */ /* 0x004fe200078e000c */
[----:B------:R-:W-:Y:S01]  /*0270*/  PRMT R22, RZ, 0x7610, R22 ;  /* 0x00007610ff167816 */ /* 0x000fe20000000016 */
[----:B----4-:R-:W2:Y:S02]  /*0280*/  @!P2 LDC.64 R14, c[0x0][0x3b0] ;  /* 0x0000ec00ff0eab82 */ /* 0x010ea40000000a00 */
[C---:B---3--:R-:W-:Y:S01]  /*0290*/  @!P0 IMAD.WIDE.U32 R28, R23.reuse, 0x2, R28 ;  /* 0x00000002171c8825 */ /* 0x048fe200078e001c */
[----:B------:R-:W3:Y:S03]  /*02a0*/  @!P1 LDG.E.U16 R4, desc[UR6][R12.64] ;  /* 0x000000060c049981 */ /* 0x000ee6000c1e1500 */
[----:B0-----:R-:W-:-:S04]  /*02b0*/  @!P0 IMAD.WIDE.U32 R20, R23, 0x2, R20 ;  /* 0x0000000217148825 */ /* 0x001fc800078e0014 */
[----:B------:R-:W-:Y:S01]  /*02c0*/  @!P3 IMAD.IADD R25, R0, 0x1, R17 ;  /* 0x000000010019b824 */ /* 0x000fe200078e0211 */
[----:B------:R0:W4:Y:S01]  /*02d0*/  @!P0 LDG.E.U16 R22, desc[UR6][R28.64] ;  /* 0x000000061c168981 */ /* 0x000122000c1e1500 */
[----:B------:R-:W-:-:S05]  /*02e0*/  @!P3 VIADD R17, R17, 0x80 ;  /* 0x000000801111b836 */ /* 0x000fca0000000000 */
[CC--:B------:R-:W-:Y:S02]  /*02f0*/  ISETP.GE.U32.AND P4, PT, R17.reuse, R2.reuse, PT ;  /* 0x000000021100720c */ /* 0x0c0fe40003f86070 */
[----:B------:R-:W-:Y:S01]  /*0300*/  PRMT R23, RZ, 0x7610, R23 ;  /* 0x00007610ff177816 */ /* 0x000fe20000000017 */
[----:B0-----:R-:W0:Y:S05]  /*0310*/  @!P3 LDC.64 R28, c[0x0][0x3a8] ;  /* 0x0000ea00ff1cbb82 */ /* 0x001e2a0000000a00 */
[----:B------:R1:W4:Y:S05]  /*0320*/  @!P0 LDG.E.U16 R23, desc[UR6][R20.64] ;  /* 0x0000000614178981 */ /* 0x00032a000c1e1500 */
[----:B------:R-:W-:Y:S01]  /*0330*/  @!P4 IADD3 R7, PT, PT, R0, R17, RZ ;  /* 0x000000110007c210 */ /* 0x000fe20007ffe0ff */
[----:B------:R-:W-:Y:S01]  /*0340*/  @!P4 VIADD R17, R17, 0x80 ;  /* 0x000000801111c836 */ /* 0x000fe20000000000 */
[----:B------:R-:W0:Y:S04]  /*0350*/  @!P4 LDC.64 R12, c[0x0][0x3a8] ;  /* 0x0000ea00ff0ccb82 */ /* 0x000e280000000a00 */
[----:B------:R-:W-:-:S04]  /*0360*/  ISETP.GE.U32.AND P5, PT, R17, R2, PT ;  /* 0x000000021100720c */ /* 0x000fc80003fa6070 */
[----:B-1----:R-:W1:Y:S01]  /*0370*/  @!P3 LDC.64 R20, c[0x0][0x3b0] ;  /* 0x0000ec00ff14bb82 */ /* 0x002e620000000a00 */
[----:B------:R-:W-:Y:S01]  /*0380*/  @!P1 IMAD.WIDE.U32 R26, R9, 0x2, R26 ;  /* 0x00000002091a9825 */ /* 0x000fe200078e001a */
[----:B------:R-:W-:Y:S02]  /*0390*/  PRMT R6, RZ, 0x7610, R6 ;  /* 0x00007610ff067816 */ /* 0x000fe40000000006 */
[----:B------:R-:W-:Y:S01]  /*03a0*/  PRMT R10, RZ, 0x7610, R10 ;  /* 0x00007610ff0a7816 */ /* 0x000fe2000000000a */
[----:B------:R-:W-:-:S03]  /*03b0*/  @!P2 IMAD.WIDE.U32 R18, R5, 0x2, R18 ;  /* 0x000000020512a825 */ /* 0x000fc600078e0012 */
[----:B------:R0:W4:Y:S01]  /*03c0*/  @!P1 LDG.E.U16 R6, desc[UR6][R26.64] ;  /* 0x000000061a069981 */ /* 0x000122000c1e1500 */
[C---:B------:R-:W-:Y:S01]  /*03d0*/  @!P5 IMAD.IADD R9, R0.reuse, 0x1, R17 ;  /* 0x000000010009d824 */ /* 0x040fe200078e0211 */
[----:B------:R-:W-:Y:S01]  /*03e0*/  @!P5 IADD3 R17, PT, PT, R17, 0x80, RZ ;  /* 0x000000801111d810 */ /* 0x000fe20007ffe0ff */
[----:B--2---:R-:W-:Y:S01]  /*03f0*/  @!P2 IMAD.WIDE.U32 R14, R5, 0x2, R14 ;  /* 0x00000002050ea825 */ /* 0x004fe200078e000e */
[----:B------:R2:W4:Y:S02]  /*0400*/  @!P2 LDG.E.U16 R10, desc[UR6][R18.64] ;  /* 0x00000006120aa981 */ /* 0x000524000c1e1500 */
[----:B------:R-:W-:Y:S02]  /*0410*/  ISETP.GE.U32.AND P0, PT, R17, R2, PT ;  /* 0x000000021100720c */ /* 0x000fe40003f06070 */
[----:B------:R-:W-:Y:S01]  /*0420*/  PRMT R5, RZ, 0x7610, R5 ;  /* 0x00007610ff057816 */ /* 0x000fe20000000005 */
[----:B0-----:R-:W-:Y:S01]  /*0430*/  @!P4 IMAD.WIDE.U32 R12, R7, 0x2, R12 ;  /* 0x00000002070cc825 */ /* 0x001fe200078e000c */
[----:B------:R-:W-:Y:S01]  /*0440*/  PRMT R26, RZ, 0x7610, R26 ;  /* 0x00007610ff1a7816 */ /* 0x000fe2000000001a */
[----:B--2---:R-:W0:Y:S02]  /*0450*/  @!P5 LDC.64 R18, c[0x0][0x3a8] ;  /* 0x0000ea00ff12db82 */ /* 0x004e240000000a00 */
[C---:B------:R-:W-:Y:S01]  /*0460*/  @!P3 IMAD.WIDE.U32 R28, R25.reuse, 0x2, R28 ;  /* 0x00000002191cb825 */ /* 0x040fe200078e001c */
[----:B------:R2:W4:Y:S03]  /*0470*/  @!P2 LDG.E.U16 R5, desc[UR6][R14.64] ;  /* 0x000000060e05a981 */ /* 0x000526000c1e1500 */
[----:B-1----:R-:W-:Y:S01]  /*0480*/  @!P3 IMAD.WIDE.U32 R20, R25, 0x2, R20 ;  /* 0x000000021914b825 */ /* 0x002fe200078e0014 */
[----:B------:R-:W-:Y:S01]  /*0490*/  PRMT R25, RZ, 0x7610, R25 ;  /* 0x00007610ff197816 */ /* 0x000fe20000000019 */
[----:B------:R1:W4:Y:S01]  /*04a0*/  @!P4 LDG.E.U16 R26, desc[UR6][R12.64] ;  /* 0x000000060c1ac981 */ /* 0x000322000c1e1500 */
[----:B--2---:R-:W2:Y:S04]  /*04b0*/  @!P0 LDC.64 R14, c[0x0][0x3a8] ;  /* 0x0000ea00ff0e8b82 */ /* 0x004ea80000000a00 */
[----:B------:R0:W4:Y:S01]  /*04c0*/  @!P3 LDG.E.U16 R25, desc[UR6][R20.64] ;  /* 0x000000061419b981 */ /* 0x000122000c1e1500 */
[----:B------:R-:W-:-:S03]  /*04d0*/  @!P0 IMAD.IADD R27, R0, 0x1, R17 ;  /* 0x00000001001b8824 */ /* 0x000fc600078e0211 */
[----:B-1----:R-:W1:Y:S01]  /*04e0*/  @!P4 LDC.64 R12, c[0x0][0x3b0] ;  /* 0x0000ec00ff0ccb82 */ /* 0x002e620000000a00 */
[----:B------:R-:W-:Y:S01]  /*04f0*/  PRMT R24, RZ, 0x7610, R24 ;  /* 0x00007610ff187816 */ /* 0x000fe20000000018 */
[----:B0-----:R-:W-:-:S05]  /*0500*/  @!P5 IMAD.WIDE.U32 R18, R9, 0x2, R18 ;  /* 0x000000020912d825 */ /* 0x001fca00078e0012 */
[----:B------:R0:W4:Y:S01]  /*0510*/  @!P3 LDG.E.U16 R24, desc[UR6][R28.64] ;  /* 0x000000061c18b981 */ /* 0x000122000c1e1500 */
[----:B------:R-:W1:Y:S08]  /*0520*/  @!P5 LDC.64 R16, c[0x0][0x3b0] ;  /* 0x0000ec00ff10db82 */ /* 0x000e700000000a00 */
[----:B------:R-:W1:Y:S01]  /*0530*/  @!P0 LDC.64 R20, c[0x0][0x3b0] ;  /* 0x0000ec00ff148b82 */ /* 0x000e620000000a00 */
[----:B0-----:R-:W-:Y:S01]  /*0540*/  PRMT R28, RZ, 0x7610, R28 ;  /* 0x00007610ff1c7816 */ /* 0x001fe2000000001c */
[----:B--2---:R-:W-:Y:S01]  /*0550*/  @!P0 IMAD.WIDE.U32 R14, R27, 0x2, R14 ;  /* 0x000000021b0e8825 */ /* 0x004fe200078e000e */
[----:B------:R-:W-:-:S04]  /*0560*/  PRMT R29, RZ, 0x7610, R29 ;  /* 0x00007610ff1d7816 */ /* 0x000fc8000000001d */
[----:B------:R-:W2:Y:S01]  /*0570*/  @!P5 LDG.E.U16 R28, desc[UR6][R18.64] ;  /* 0x00000006121cd981 */ /* 0x000ea2000c1e1500 */
[----:B-1----:R-:W-:Y:S01]  /*0580*/  @!P4 IMAD.WIDE.U32 R12, R7, 0x2, R12 ;  /* 0x00000002070cc825 */ /* 0x002fe200078e000c */
[----:B------:R-:W-:Y:S02]  /*0590*/  PRMT R7, RZ, 0x7610, R7 ;  /* 0x00007610ff077816 */ /* 0x000fe40000000007 */
[----:B------:R-:W2:Y:S04]  /*05a0*/  @!P0 LDG.E.U16 R29, desc[UR6][R14.64] ;  /* 0x000000060e1d8981 */ /* 0x000ea8000c1e1500 */
[----:B------:R3:W2:Y:S01]  /*05b0*/  @!P4 LDG.E.U16 R7, desc[UR6][R12.64] ;  /* 0x000000060c07c981 */ /* 0x0006a2000c1e1500 */
[----:B------:R-:W-:Y:S01]  /*05c0*/  @!P5 IMAD.WIDE.U32 R16, R9, 0x2, R16 ;  /* 0x000000020910d825 */ /* 0x000fe200078e0010 */
[----:B------:R-:W-:-:S06]  /*05d0*/  PRMT R9, RZ, 0x7610, R9 ;  /* 0x00007610ff097816 */ /* 0x000fcc0000000009 */
[----:B------:R0:W2:Y:S01]  /*05e0*/  @!P5 LDG.E.U16 R9, desc[UR6][R16.64] ;  /* 0x000000061009d981 */ /* 0x0000a2000c1e1500 */
[----:B------:R-:W-:Y:S01]  /*05f0*/  @!P0 IMAD.WIDE.U32 R20, R27, 0x2, R20 ;  /* 0x000000021b148825 */ /* 0x000fe200078e0014 */
[----:B------:R-:W-:-:S06]  /*0600*/  PRMT R27, RZ, 0x7610, R27 ;  /* 0x00007610ff1b7816 */ /* 0x000fcc000000001b */
[----:B------:R-:W2:Y:S01]  /*0610*/  @!P0 LDG.E.U16 R27, desc[UR6][R20.64] ;  /* 0x00000006141b8981 */ /* 0x000ea2000c1e1500 */
[----:B------:R-:W-:Y:S01]  /*0620*/  UPRMT UR4, UR4, 0x9910, URZ ;  /* 0x0000991004047896 */ /* 0x000fe200080000ff */
[----:B------:R-:W-:Y:S01]  /*0630*/  ISETP.GE.U32.AND P0, PT, R3, R2, PT ;  /* 0x000000020300720c */ /* 0x000fe20003f06070 */
[----:B------:R-:W-:Y:S04]  /*0640*/  BSSY.RECONVERGENT B0, `(.L_x_13906) ;  /* 0x000006a000007945 */ /* 0x000fe80003800200 */
[----:B------:R-:W-:Y:S01]  /*0650*/  BSSY.RELIABLE B1, `(.L_x_13907) ;  /* 0x0000062000017945 */ /* 0x000fe20003800100 */
[----:B-----5:R-:W-:Y:S02]  /*0660*/  PRMT R8, R8, 0x9910, RZ ;  /* 0x0000991008087816 */ /* 0x020fe400000000ff */
[----:B------:R-:W-:-:S02]  /*0670*/  PRMT R11, R11, 0x9910, RZ ;  /* 0x000099100b0b7816 */ /* 0x000fc400000000ff */
[----:B---3--:R-:W-:Y:S01]  /*0680*/  PRMT R13, R4, 0x9910, RZ ;  /* 0x00009910040d7816 */ /* 0x008fe200000000ff */
[----:B------:R-:W-:Y:S01]  /*0690*/  IMAD R4, R8, UR4, RZ ;  /* 0x0000000408047c24 */ /* 0x000fe2000f8e02ff */
[----:B----4-:R-:W-:-:S05]  /*06a0*/  PRMT R12, R22, 0x9910, RZ ;  /* 0x00009910160c7816 */ /* 0x010fca00000000ff */
[----:B------:R-:W-:Y:S02]  /*06b0*/  IMAD R8, R12, UR4, RZ ;  /* 0x000000040c087c24 */ /* 0x000fe4000f8e02ff */
[----:B------:R-:W-:Y:S01]  /*06c0*/  IMAD.MOV.U32 R12, RZ, RZ, R13 ;  /* 0x000000ffff0c7224 */ /* 0x000fe200078e000d */
[----:B------:R-:W-:Y:S02]  /*06d0*/  PRMT R13, R4, 0x9910, RZ ;  /* 0x00009910040d7816 */ /* 0x000fe400000000ff */
[----:B------:R-:W-:Y:S01]  /*06e0*/  PRMT R14, R8, 0x9910, RZ ;  /* 0x00009910080e7816 */ /* 0x000fe200000000ff */
[----:B------:R-:W-:Y:S01]  /*06f0*/  IMAD R8, R12, UR4, RZ ;  /* 0x000000040c087c24 */ /* 0x000fe2000f8e02ff */
[----:B------:R-:W-:Y:S01]  /*0700*/  PRMT R23, R23, 0x9910, RZ ;  /* 0x0000991017177816 */ /* 0x000fe200000000ff */
[----:B------:R-:W-:Y:S02]  /*0710*/  IMAD.MOV.U32 R12, RZ, RZ, R13 ;  /* 0x000000ffff0c7224 */ /* 0x000fe400078e000d */
[----:B------:R-:W-:Y:S01]  /*0720*/  IMAD.MOV.U32 R13, RZ, RZ, R14 ;  /* 0x000000ffff0d7224 */ /* 0x000fe200078e000e */
[----:B------:R-:W-:-:S02]  /*0730*/  MOV R4, R23 ;  /* 0x0000001700047202 */ /* 0x000fc40000000f00 */
[----:B------:R-:W-:-:S03]  /*0740*/  PRMT R14, R8, 0x9910, RZ ;  /* 0x00009910080e7816 */ /* 0x000fc600000000ff */
[----:B------:R-:W-:Y:S01]  /*0750*/  IMAD R4, R4, R13, RZ ;  /* 0x0000000d04047224 */ /* 0x000fe200078e02ff */
[----:B------:R-:W-:Y:S02]  /*0760*/  PRMT R6, R6, 0x9910, RZ ;  /* 0x0000991006067816 */ /* 0x000fe400000000ff */
[----:B------:R-:W-:Y:S01]  /*0770*/  PRMT R15, R10, 0x9910, RZ ;  /* 0x000099100a0f7816 */ /* 0x000fe200000000ff */
[----:B------:R-:W-:Y:S01]  /*0780*/  IMAD R10, R11, R12, RZ ;  /* 0x0000000c0b0a7224 */ /* 0x000fe200078e02ff */
[----:B------:R-:W-:Y:S01]  /*0790*/  MOV R8, R6 ;  /* 0x0000000600087202 */ /* 0x000fe20000000f00 */
[----:B------:R-:W-:Y:S01]  /*07a0*/  IMAD.MOV.U32 R11, RZ, RZ, R14 ;  /* 0x000000ffff0b7224 */ /* 0x000fe200078e000e */
[----:B------:R-:W-:-:S03]  /*07b0*/  PRMT R13, R5, 0x9910, RZ ;  /* 0x00009910050d7816 */ /* 0x000fc600000000ff */
[----:B------:R-:W-:Y:S01]  /*07c0*/  IMAD R5, R8, R11, RZ ;  /* 0x0000000b08057224 */ /* 0x000fe200078e02ff */
[----:B------:R-:W-:Y:S02]  /*07d0*/  MOV R11, R13 ;  /* 0x0000000d000b7202 */ /* 0x000fe40000000f00 */
[----:B------:R-:W-:Y:S01]  /*07e0*/  PRMT R13, R26, 0x9910, RZ ;  /* 0x000099101a0d7816 */ /* 0x000fe200000000ff */
[----:B------:R-:W-:Y:S01]  /*07f0*/  IMAD.MOV.U32 R6, RZ, RZ, R15 ;  /* 0x000000ffff067224 */ /* 0x000fe200078e000f */
[----:B------:R-:W-:-:S05]  /*0800*/  PRMT R12, R24, 0x9910, RZ ;  /* 0x00009910180c7816 */ /* 0x000fca00000000ff */
[----:B------:R-:W-:-:S05]  /*0810*/  IMAD R12, R12, UR4, RZ ;  /* 0x000000040c0c7c24 */ /* 0x000fca000f8e02ff */
[----:B------:R-:W-:Y:S01]  /*0820*/  PRMT R14, R12, 0x9910, RZ ;  /* 0x000099100c0e7816 */ /* 0x000fe200000000ff */
[----:B------:R-:W-:Y:S01]  /*0830*/  IMAD R12, R13, UR4, RZ ;  /* 0x000000040d0c7c24 */ /* 0x000fe2000f8e02ff */
[----:B--2---:R-:W-:-:S04]  /*0840*/  PRMT R28, R28, 0x9910, RZ ;  /* 0x000099101c1c7816 */ /* 0x004fc800000000ff */
[----:B0-----:R-:W-:Y:S01]  /*0850*/  PRMT R17, R12, 0x9910, RZ ;  /* 0x000099100c117816 */ /* 0x001fe200000000ff */
[----:B------:R-:W-:Y:S01]  /*0860*/  IMAD.MOV.U32 R13, RZ, RZ, R28 ;  /* 0x000000ffff0d7224 */ /* 0x000fe200078e001c */
[----:B------:R-:W-:Y:S02]  /*0870*/  PRMT R15, R29, 0x9910, RZ ;  /* 0x000099101d0f7816 */ /* 0x000fe400000000ff */
[----:B------:R-:W-:Y:S01]  /*0880*/  PRMT R16, R7, 0x9910, RZ ;  /* 0x0000991007107816 */ /* 0x000fe200000000ff */
[----:B------:R-:W-:Y:S02]  /*0890*/  IMAD R12, R13, UR4, RZ ;  /* 0x000000040d0c7c24 */ /* 0x000fe4000f8e02ff */
[----:B------:R-:W-:Y:S02]  /*08a0*/  IMAD R6, R6, UR4, RZ ;  /* 0x0000000406067c24 */ /* 0x000fe4000f8e02ff */
[----:B------:R-:W-:Y:S01]  /*08b0*/  IMAD.MOV.U32 R7, RZ, RZ, R14 ;  /* 0x000000ffff077224 */ /* 0x000fe200078e000e */
[----:B------:R-:W-:Y:S01]  /*08c0*/  MOV R14, R16 ;  /* 0x00000010000e7202 */ /* 0x000fe20000000f00 */
[----:B------:R-:W-:Y:S01]  /*08d0*/  IMAD R13, R15, UR4, RZ ;  /* 0x000000040f0d7c24 */ /* 0x000fe2000f8e02ff */
[----:B------:R-:W-:-:S02]  /*08e0*/  PRMT R9, R9, 0x9910, RZ ;  /* 0x0000991009097816 */ /* 0x000fc400000000ff */
[----:B------:R-:W-:Y:S01]  /*08f0*/  PRMT R16, R12, 0x9910, RZ ;  /* 0x000099100c107816 */ /* 0x000fe200000000ff */
[----:B------:R-:W-:Y:S01]  /*0900*/  IMAD.MOV.U32 R15, RZ, RZ, R17 ;  /* 0x000000ffff0f7224 */ /* 0x000fe200078e0011 */
[----:B------:R-:W-:Y:S02]  /*0910*/  PRMT R6, R6, 0x9910, RZ ;  /* 0x0000991006067816 */ /* 0x000fe400000000ff */
[----:B------:R-:W-:Y:S02]  /*0920*/  PRMT R27, R27, 0x9910, RZ ;  /* 0x000099101b1b7816 */ /* 0x000fe400000000ff */
[----:B------:R-:W-:Y:S02]  /*0930*/  PRMT R8, R25, 0x9910, RZ ;  /* 0x0000991019087816 */ /* 0x000fe400000000ff */
[----:B------:R-:W-:Y:S01]  /*0940*/  PRMT R17, R13, 0x9910, RZ ;  /* 0x000099100d117816 */ /* 0x000fe200000000ff */
[----:B------:R-:W-:Y:S01]  /*0950*/  IMAD.MOV.U32 R12, RZ, RZ, R9 ;  /* 0x000000ffff0c7224 */ /* 0x000fe200078e0009 */
[----:B------:R-:W-:Y:S01]  /*0960*/  MOV R13, R16 ;  /* 0x00000010000d7202 */ /* 0x000fe20000000f00 */
[----:B------:R-:W-:-:S02]  /*0970*/  IMAD.MOV.U32 R16, RZ, RZ, R27 ;  /* 0x000000ffff107224 */ /* 0x000fc400078e001b */
[----:B------:R-:W-:Y:S02]  /*0980*/  IMAD R11, R11, R6, RZ ;  /* 0x000000060b0b7224 */ /* 0x000fe400078e02ff */
[----:B------:R-:W-:Y:S02]  /*0990*/  IMAD R9, R8, R7, RZ ;  /* 0x0000000708097224 */ /* 0x000fe400078e02ff */
[----:B------:R-:W-:Y:S02]  /*09a0*/  IMAD R7, R14, R15, RZ ;  /* 0x0000000f0e077224 */ /* 0x000fe400078e02ff */
[----:B------:R-:W-:Y:S02]  /*09b0*/  IMAD R8, R12, R13, RZ ;  /* 0x0000000d0c087224 */ /* 0x000fe400078e02ff */
[----:B------:R-:W-:Y:S01]  /*09c0*/  IMAD R6, R16, R17, RZ ;  /* 0x0000001110067224 */ /* 0x000fe200078e02ff */
[----:B------:R-:W-:Y:S06]  /*09d0*/  @P0 BRA `(.L_x_13908) ;  /* 0x0000000000300947 */ /* 0x000fec0003800000 */
        /* <DEDUP_REMOVED lines=8> */
[----:B------:R-:W-:Y:S02]  /*0a60*/  IMAD.IADD R15, R0, 0x1, R3 ;  /* 0x00000001000f7824 */ /* 0x000fe400078e0203 */
[----:B------:R-:W-:Y:S02]  /*0a70*/  VIADD R3, R3, 0x80 ;  /* 0x0000008003037836 */ /* 0x000fe40000000000 */
[----:B0-----:R-:W-:-:S05]  /*0a80*/  IMAD.WIDE.U32 R12, R15, 0x2, R12 ;  /* 0x000000020f0c7825 */ /* 0x001fca00078e000c */
[----:B------:R0:W-:Y:S02]  /*0a90*/  STG.E.U16 desc[UR6][R12.64], R4 ;  /* 0x000000040c007986 */ /* 0x0001e4000c101506 */
.L_x_13908:
[----:B------:R-:W-:-:S13]  /*0aa0*/  ISETP.GE.U32.AND P0, PT, R3, R2, PT ;  /* 0x000000020300720c */ /* 0x000fda0003f06070 */
[----:B------:R-:W-:Y:S05]  /*0ab0*/  @P0 BRA `(.L_x_13910) ;  /* 0x0000000000300947 */ /* 0x000fea0003800000 */
[----:B0-----:R-:W0:Y:S01]  /*0ac0*/  LDC.64 R12, c[0x0][0x398] ;  /* 0x0000e600ff0c7b82 */ /* 0x001e220000000a00 */
[----:B------:R-:W-:Y:S01]  /*0ad0*/  IADD3 R15, PT, PT, R0, R3, RZ ;  /* 0x00000003000f7210 */ /* 0x000fe20007ffe0ff */
[----:B------:R-:W-:-:S04]  /*0ae0*/  VIADD R3, R3, 0x80 ;  /* 0x0000008003037836 */ /* 0x000fc80000000000 */
[----:B0-----:R-:W-:-:S05]  /*0af0*/  IMAD.WIDE.U32 R12, R15, 0x2, R12 ;  /* 0x000000020f0c7825 */ /* 0x001fca00078e000c */
[----:B------:R1:W-:Y:S02]  /*0b00*/  STG.E.U16 desc[UR6][R12.64], R5 ;  /* 0x000000050c007986 */ /* 0x0003e4000c101506 */
.L_x_13909:
[----:B------:R-:W-:-:S13]  /*0b10*/  ISETP.GE.U32.AND P0, PT, R3, R2, PT ;  /* 0x000000020300720c */ /* 0x000fda0003f06070 */
[----:B------:R-:W-:Y:S05]  /*0b20*/  @P0 BRA `(.L_x_13911) ;  /* 0x0000000000300947 */ /* 0x000fea0003800000 */
[----:B-1----:R-:W1:Y:S01]  /*0b30*/  LDC.64 R4, c[0x0][0x398] ;  /* 0x0000e600ff047b82 */ /* 0x002e620000000a00 */
[----:B0-----:R-:W-:Y:S01]  /*0b40*/  IMAD.IADD R13, R0, 0x1, R3 ;  /* 0x00000001000d7824 */ /* 0x001fe200078e0203 */
[----:B------:R-:W-:-:S03]  /*0b50*/  IADD3 R3, PT, PT, R3, 0x80, RZ ;  /* 0x0000008003037810 */ /* 0x000fc60007ffe0ff */
[----:B-1----:R-:W-:-:S05]  /*0b60*/  IMAD.WIDE.U32 R4, R13, 0x2, R4 ;  /* 0x000000020d047825 */ /* 0x002fca00078e0004 */
[----:B------:R1:W-:Y:S02]  /*0b70*/  STG.E.U16 desc[UR6][R4.64], R11 ;  /* 0x0000000b04007986 */ /* 0x0003e4000c101506 */
.L_x_13910:
[----:B------:R-:W-:-:S13]  /*0b80*/  ISETP.GE.U32.AND P0, PT, R3, R2, PT ;  /* 0x000000020300720c */ /* 0x000fda0003f06070 */
[----:B------:R-:W-:Y:S05]  /*0b90*/  @P0 BRA `(.L_x_13912) ;  /* 0x0000000000340947 */ /* 0x000fea0003800000 */
[----:B01----:R-:W0:Y:S01]  /*0ba0*/  LDC.64 R4, c[0x0][0x398] ;  /* 0x0000e600ff047b82 */ /* 0x003e220000000a00 */
[----:B------:R-:W-:Y:S02]  /*0bb0*/  IMAD.IADD R11, R0, 0x1, R3 ;  /* 0x00000001000b7824 */ /* 0x000fe400078e0203 */
[----:B------:R-:W-:Y:S02]  /*0bc0*/  VIADD R3, R3, 0x80 ;  /* 0x0000008003037836 */ /* 0x000fe40000000000 */
[----:B0-----:R-:W-:-:S05]  /*0bd0*/  IMAD.WIDE.U32 R4, R11, 0x2, R4 ;  /* 0x000000020b047825 */ /* 0x001fca00078e0004 */
[----:B------:R2:W-:Y:S02]  /*0be0*/  STG.E.U16 desc[UR6][R4.64], R9 ;  /* 0x0000000904007986 */ /* 0x0005e4000c101506 */
.L_x_13911:
[----:B------:R-:W-:-:S13]  /*0bf0*/  ISETP.GE.U32.AND P0, PT, R3, R2, PT ;  /* 0x000000020300720c */ /* 0x000fda0003f06070 */
[----:B------:R-:W-:Y:S05]  /*0c00*/  @P0 BREAK.RELIABLE B1 ;  /* 0x0000000000010942 */ /* 0x000fea0003800100 */
[----:B------:R-:W-:Y:S05]  /*0c10*/  @P0 BRA `(.L_x_13913) ;  /* 0x0000000000300947 */ /* 0x000fea0003800000 */
[----:B-12---:R-:W1:Y:S01]  /*0c20*/  LDC.64 R4, c[0x0][0x398] ;  /* 0x0000e600ff047b82 */ /* 0x006e620000000a00 */
[----:B------:R-:W-:Y:S01]  /*0c30*/  IADD3 R9, PT, PT, R0, R3, RZ ;  /* 0x0000000300097210 */ /* 0x000fe20007ffe0ff */
[----:B------:R-:W-:-:S04]  /*0c40*/  VIADD R3, R3, 0x80 ;  /* 0x0000008003037836 */ /* 0x000fc80000000000 */
[----:B-1----:R-:W-:-:S05]  /*0c50*/  IMAD.WIDE.U32 R4, R9, 0x2, R4 ;  /* 0x0000000209047825 */ /* 0x002fca00078e0004 */
[----:B------:R2:W-:Y:S02]  /*0c60*/  STG.E.U16 desc[UR6][R4.64], R7 ;  /* 0x0000000704007986 */ /* 0x0005e4000c101506 */
.L_x_13912:
[----:B------:R-:W-:Y:S05]  /*0c70*/  BSYNC.RELIABLE B1 ;  /* 0x0000000000017941 */ /* 0x000fea0003800100 */
.L_x_13907:
[----:B------:R-:W-:-:S13]  /*0c80*/  ISETP.GE.U32.AND P0, PT, R3, R2, PT ;  /* 0x000000020300720c */ /* 0x000fda0003f06070 */
[----:B012---:R-:W0:Y:S01]  /*0c90*/  @!P0 LDC.64 R4, c[0x0][0x398] ;  /* 0x0000e600ff048b82 */ /* 0x007e220000000a00 */
[----:B------:R-:W-:Y:S01]  /*0ca0*/  @!P0 IMAD.IADD R7, R0, 0x1, R3 ;  /* 0x0000000100078824 */ /* 0x000fe200078e0203 */
[----:B------:R-:W-:-:S03]  /*0cb0*/  @!P0 IADD3 R3, PT, PT, R3, 0x80, RZ ;  /* 0x0000008003038810 */ /* 0x000fc60007ffe0ff */
[----:B0-----:R-:W-:-:S05]  /*0cc0*/  @!P0 IMAD.WIDE.U32 R4, R7, 0x2, R4 ;  /* 0x0000000207048825 */ /* 0x001fca00078e0004 */
[----:B------:R3:W-:Y:S02]  /*0cd0*/  @!P0 STG.E.U16 desc[UR6][R4.64], R8 ;  /* 0x0000000804008986 */ /* 0x0007e4000c101506 */
.L_x_13913:
[----:B------:R-:W-:Y:S05]  /*0ce0*/  BSYNC.RECONVERGENT B0 ;  /* 0x0000000000007941 */ /* 0x000fea0003800200 */
.L_x_13906:
[----:B------:R-:W-:Y:S05]  /*0cf0*/  WARPSYNC.ALL ;  /* 0x0000000000007948 */ /* 0x000fea0003800000 */
[----:B------:R-:W-:-:S13]  /*0d00*/  ISETP.GE.U32.AND P0, PT, R3, R2, PT ;  /* 0x000000020300720c */ /* 0x000fda0003f06070 */
[----:B------:R-:W-:Y:S05]  /*0d10*/  @P0 EXIT ;  /* 0x000000000000094d */ /* 0x000fea0003800000 */
[----:B-123--:R-:W1:Y:S01]  /*0d20*/  LDC.64 R4, c[0x0][0x398] ;  /* 0x0000e600ff047b82 */ /* 0x00ee620000000a00 */
[----:B------:R-:W-:-:S04]  /*0d30*/  IMAD.IADD R3, R0, 0x1, R3 ;  /* 0x0000000100037824 */ /* 0x000fc800078e0203 */
[----:B-1----:R-:W-:-:S05]  /*0d40*/  IMAD.WIDE.U32 R2, R3, 0x2, R4 ;  /* 0x0000000203027825 */ /* 0x002fca00078e0004 */
[----:B------:R-:W-:Y:S01]  /*0d50*/  STG.E.U16 desc[UR6][R2.64], R6 ;  /* 0x0000000602007986 */ /* 0x000fe2000c101506 */
[----:B------:R-:W-:Y:S05]  /*0d60*/  EXIT ;  /* 0x000000000000794d */ /* 0x000fea0003800000 */
.L_x_13905:
[----:B------:R-:W0:Y:S01]  /*0d70*/  S2R R5, SR_TID.X ;  /* 0x0000000000057919 */ /* 0x000e220000002100 */
[----:B------:R-:W1:Y:S01]  /*0d80*/  LDC.64 R2, c[0x0][0x3a8] ;  /* 0x0000ea00ff027b82 */ /* 0x000e620000000a00 */
[----:B------:R-:W2:Y:S07]  /*0d90*/  LDCU.U16 UR4, c[0x0][0x388] ;  /* 0x00007100ff0477ac */ /* 0x000eae0008000400 */
[----:B------:R-:W3:Y:S01]  /*0da0*/  LDC.64 R8, c[0x0][0x3b0] ;  /* 0x0000ec00ff087b82 */ /* 0x000ee20000000a00 */
[----:B-1----:R-:W-:-:S04]  /*0db0*/  IMAD.WIDE.U32 R2, R0, 0x2, R2 ;  /* 0x0000000200027825 */ /* 0x002fc800078e0002 */
[----:B0-----:R-:W-:-:S03]  /*0dc0*/  IMAD.WIDE.U32 R6, R5, 0x4, R2 ;  /* 0x0000000405067825 */ /* 0x001fc600078e0002 */
[----:B------:R-:W0:Y:S01]  /*0dd0*/  LDC.64 R2, c[0x0][0x398] ;  /* 0x0000e600ff027b82 */ /* 0x000e220000000a00 */
[----:B---3--:R-:W-:Y:S01]  /*0de0*/  IMAD.WIDE.U32 R8, R0, 0x2, R8 ;  /* 0x0000000200087825 */ /* 0x008fe200078e0008 */
[----:B------:R-:W3:Y:S04]  /*0df0*/  LDG.E R4, desc[UR6][R6.64] ;  /* 0x0000000606047981 */ /* 0x000ee8000c1e1900 */
[----:B------:R-:W4:Y:S01]  /*0e00*/  LDG.E R12, desc[UR6][R6.64+0x600] ;  /* 0x00060006060c7981 */ /* 0x000f22000c1e1900 */
[----:B------:R-:W-:-:S03]  /*0e10*/  IMAD.WIDE.U32 R14, R5, 0x4, R8 ;  /* 0x00000004050e7825 */ /* 0x000fc600078e0008 */
[----:B------:R-:W5:Y:S04]  /*0e20*/  LDG.E R8, desc[UR6][R6.64+0x200] ;  /* 0x0002000606087981 */ /* 0x000f68000c1e1900 */
[----:B------:R-:W4:Y:S04]  /*0e30*/  LDG.E R16, desc[UR6][R14.64] ;  /* 0x000000060e107981 */ /* 0x000f28000c1e1900 */
[----:B------:R-:W4:Y:S04]  /*0e40*/  LDG.E R10, desc[UR6][R14.64+0x200] ;  /* 0x000200060e0a7981 */ /* 0x000f28000c1e1900 */
[----:B------:R1:W4:Y:S04]  /*0e50*/  LDG.E R9, desc[UR6][R6.64+0x400] ;  /* 0x0004000606097981 */ /* 0x000328000c1e1900 */
[----:B------:R-:W4:Y:S04]  /*0e60*/  LDG.E R13, desc[UR6][R14.64+0x600] ;  /* 0x000600060e0d7981 */ /* 0x000f28000c1e1900 */
[----:B------:R4:W4:Y:S01]  /*0e70*/  LDG.E R11, desc[UR6][R14.64+0x400] ;  /* 0x000400060e0b7981 */ /* 0x000922000c1e1900 */
[----:B--2---:R-:W-:Y:S01]  /*0e80*/  UPRMT UR4, UR4, 0x9910, URZ ;  /* 0x0000991004047896 */ /* 0x004fe200080000ff */
[----:B0-----:R-:W-:-:S04]  /*0e90*/  IMAD.WIDE.U32 R2, R0, 0x2, R2 ;  /* 0x0000000200027825 */ /* 0x001fc800078e0002 */
[----:B------:R-:W-:Y:S01]  /*0ea0*/  IMAD.WIDE.U32 R2, R5, 0x4, R2 ;  /* 0x0000000405027825 */ /* 0x000fe200078e0002 */
[C---:B---3--:R-:W-:Y:S02]  /*0eb0*/  PRMT R17, R4.reuse, 0x9910, RZ ;  /* 0x0000991004117816 */ /* 0x048fe400000000ff */
[----:B------:R-:W-:-:S03]  /*0ec0*/  PRMT R19, R4, 0xbb32, RZ ;  /* 0x0000bb3204137816 */ /* 0x000fc600000000ff */
[----:B------:R-:W-:Y:S01]  /*0ed0*/  IMAD.MOV.U32 R4, RZ, RZ, R17 ;  /* 0x000000ffff047224 */ /* 0x000fe200078e0011 */
[----:B-1----:R-:W-:Y:S02]  /*0ee0*/  MOV R6, R19 ;  /* 0x0000001300067202 */ /* 0x002fe40000000f00 */
[----:B-----5:R-:W-:Y:S01]  /*0ef0*/  PRMT R20, R8, 0x9910, RZ ;  /* 0x0000991008147816 */ /* 0x020fe200000000ff */
[----:B------:R-:W-:Y:S02]  /*0f00*/  IMAD R4, R4, UR4, RZ ;  /* 0x0000000404047c24 */ /* 0x000fe4000f8e02ff */
[----:B------:R-:W-:Y:S02]  /*0f10*/  IMAD R6, R6, UR4, RZ ;  /* 0x0000000406067c24 */ /* 0x000fe4000f8e02ff */
[----:B------:R-:W-:Y:S01]  /*0f20*/  IMAD.MOV.U32 R7, RZ, RZ, R20 ;  /* 0x000000ffff077224 */ /* 0x000fe200078e0014 */
[C---:B----4-:R-:W-:Y:S02]  /*0f30*/  PRMT R18, R16.reuse, 0x9910, RZ ;  /* 0x0000991010127816 */ /* 0x050fe400000000ff */
[----:B------:R-:W-:Y:S01]  /*0f40*/  PRMT R15, R16, 0xbb32, RZ ;  /* 0x0000bb32100f7816 */ /* 0x000fe200000000ff */
[----:B------:R-:W-:Y:S01]  /*0f50*/  IMAD R7, R7, UR4, RZ ;  /* 0x0000000407077c24 */ /* 0x000fe2000f8e02ff */
[----:B------:R-:W-:-:S02]  /*0f60*/  PRMT R4, R4, 0x9910, RZ ;  /* 0x0000991004047816 */ /* 0x000fc400000000ff */
[----:B------:R-:W-:Y:S01]  /*0f70*/  PRMT R16, R6, 0x9910, RZ ;  /* 0x0000991006107816 */ /* 0x000fe200000000ff */
[----:B------:R-:W-:Y:S01]  /*0f80*/  IMAD.MOV.U32 R14, RZ, RZ, R18 ;  /* 0x000000ffff0e7224 */ /* 0x000fe200078e0012 */
[----:B------:R-:W-:Y:S01]  /*0f90*/  PRMT R18, R7, 0x9910, RZ ;  /* 0x0000991007127816 */ /* 0x000fe200000000ff */
[----:B------:R-:W-:Y:S01]  /*0fa0*/  IMAD.MOV.U32 R7, RZ, RZ, R4 ;  /* 0x000000ffff077224 */ /* 0x000fe200078e0004 */
[----:B------:R-:W-:Y:S01]  /*0fb0*/  PRMT R17, R10, 0x9910, RZ ;  /* 0x000099100a117816 */ /* 0x000fe200000000ff */
[----:B------:R-:W-:Y:S01]  /*0fc0*/  IMAD.MOV.U32 R4, RZ, RZ, R16 ;  /* 0x000000ffff047224 */ /* 0x000fe200078e0010 */
[----:B------:R-:W-:Y:S02]  /*0fd0*/  PRMT R8, R8, 0xbb32, RZ ;  /* 0x0000bb3208087816 */ /* 0x000fe400000000ff */
[----:B------:R-:W-:Y:S01]  /*0fe0*/  PRMT R0, R9, 0x9910, RZ ;  /* 0x0000991009007816 */ /* 0x000fe200000000ff */
[----:B------:R-:W-:Y:S01]  /*0ff0*/  IMAD R4, R15, R4, RZ ;  /* 0x000000040f047224 */ /* 0x000fe200078e02ff */
[----:B------:R-:W-:-:S02]  /*1000*/  MOV R6, R17 ;  /* 0x0000001100067202 */ /* 0x000fc40000000f00 */
[----:B------:R-:W-:Y:S02]  /*1010*/  MOV R17, R18 ;  /* 0x0000001200117202 */ /* 0x000fe40000000f00 */
[C---:B------:R-:W-:Y:S02]  /*1020*/  PRMT R15, R12.reuse, 0x9910, RZ ;  /* 0x000099100c0f7816 */ /* 0x040fe400000000ff */
[----:B------:R-:W-:Y:S01]  /*1030*/  PRMT R16, R12, 0xbb32, RZ ;  /* 0x0000bb320c107816 */ /* 0x000fe200000000ff */
[----:B------:R-:W-:Y:S01]  /*1040*/  IMAD.MOV.U32 R12, RZ, RZ, R8 ;  /* 0x000000ffff0c7224 */ /* 0x000fe200078e0008 */
[C---:B------:R-:W-:Y:S02]  /*1050*/  PRMT R18, R13.reuse, 0x9910, RZ ;  /* 0x000099100d127816 */ /* 0x040fe400000000ff */
[----:B------:R-:W-:Y:S01]  /*1060*/  PRMT R19, R13, 0xbb32, RZ ;  /* 0x0000bb320d137816 */ /* 0x000fe200000000ff */
[----:B------:R-:W-:Y:S02]  /*1070*/  IMAD.MOV.U32 R13, RZ, RZ, R0 ;  /* 0x000000ffff0d7224 */ /* 0x000fe400078e0000 */
[----:B------:R-:W-:Y:S01]  /*1080*/  IMAD R7, R14, R7, RZ ;  /* 0x000000070e077224 */ /* 0x000fe200078e02ff */
[----:B------:R-:W-:Y:S01]  /*1090*/  PRMT R14, R9, 0xbb32, RZ ;  /* 0x0000bb32090e7816 */ /* 0x000fe200000000ff */
[----:B------:R-:W-:Y:S01]  /*10a0*/  IMAD R6, R6, R17, RZ ;  /* 0x0000001106067224 */ /* 0x000fe200078e02ff */
[C---:B------:R-:W-:Y:S01]  /*10b0*/  PRMT R9, R11.reuse, 0x9910, RZ ;  /* 0x000099100b097816 */ /* 0x040fe200000000ff */
[----:B------:R-:W-:Y:S01]  /*10c0*/  IMAD R12, R12, UR4, RZ ;  /* 0x000000040c0c7c24 */ /* 0x000fe2000f8e02ff */
[----:B------:R-:W-:Y:S01]  /*10d0*/  PRMT R17, R11, 0xbb32, RZ ;  /* 0x0000bb320b117816 */ /* 0x000fe200000000ff */
[----:B------:R-:W-:Y:S01]  /*10e0*/  IMAD R13, R13, UR4, RZ ;  /* 0x000000040d0d7c24 */ /* 0x000fe2000f8e02ff */
[----:B------:R-:W-:Y:S01]  /*10f0*/  MOV R11, R9 ;  /* 0x00000009000b7202 */ /* 0x000fe20000000f00 */
[----:B------:R-:W-:Y:S01]  /*1100*/  IMAD R16, R16, UR4, RZ ;  /* 0x0000000410107c24 */ /* 0x000fe2000f8e02ff */
[----:B------:R-:W-:Y:S01]  /*1110*/  PRMT R12, R12, 0x9910, RZ ;  /* 0x000099100c0c7816 */ /* 0x000fe200000000ff */
[----:B------:R-:W-:Y:S01]  /*1120*/  IMAD.MOV.U32 R9, RZ, RZ, R17 ;  /* 0x000000ffff097224 */ /* 0x000fe200078e0011 */
[----:B------:R-:W-:Y:S01]  /*1130*/  PRMT R17, R13, 0x9910, RZ ;  /* 0x000099100d117816 */ /* 0x000fe200000000ff */
[----:B------:R-:W-:Y:S01]  /*1140*/  IMAD R14, R14, UR4, RZ ;  /* 0x000000040e0e7c24 */ /* 0x000fe2000f8e02ff */
[----:B------:R-:W-:Y:S01]  /*1150*/  PRMT R16, R16, 0x9910, RZ ;  /* 0x0000991010107816 */ /* 0x000fe200000000ff */
[----:B------:R-:W-:Y:S01]  /*1160*/  IMAD R15, R15, UR4, RZ ;  /* 0x000000040f0f7c24 */ /* 0x000fe2000f8e02ff */
[----:B------:R-:W-:Y:S01]  /*1170*/  PRMT R10, R10, 0xbb32, RZ ;  /* 0x0000bb320a0a7816 */ /* 0x000fe200000000ff */
[----:B------:R-:W-:Y:S01]  /*1180*/  IMAD.MOV.U32 R13, RZ, RZ, R12 ;  /* 0x000000ffff0d7224 */ /* 0x000fe200078e000c */
[----:B------:R-:W-:Y:S01]  /*1190*/  PRMT R14, R14, 0x9910, RZ ;  /* 0x000099100e0e7816 */ /* 0x000fe200000000ff */
[----:B------:R-:W-:Y:S01]  /*11a0*/  IMAD.MOV.U32 R12, RZ, RZ, R17 ;  /* 0x000000ffff0c7224 */ /* 0x000fe200078e0011 */
[----:B------:R-:W-:Y:S01]  /*11b0*/  MOV R0, R19 ;  /* 0x0000001300007202 */ /* 0x000fe20000000f00 */
[----:B------:R-:W-:Y:S01]  /*11c0*/  IMAD.MOV.U32 R8, RZ, RZ, R18 ;  /* 0x000000ffff087224 */ /* 0x000fe200078e0012 */
[----:B------:R-:W-:-:S02]  /*11d0*/  PRMT R15, R15, 0x9910, RZ ;  /* 0x000099100f0f7816 */ /* 0x000fc400000000ff */
[----:B------:R-:W-:Y:S01]  /*11e0*/  MOV R17, R16 ;  /* 0x0000001000117202 */ /* 0x000fe20000000f00 */
[----:B------:R-:W-:Y:S02]  /*11f0*/  IMAD R13, R10, R13, RZ ;  /* 0x0000000d0a0d7224 */ /* 0x000fe400078e02ff */
[----:B------:R-:W-:Y:S02]  /*1200*/  IMAD R10, R9, R14, RZ ;  /* 0x0000000e090a7224 */ /* 0x000fe400078e02ff */
[----:B------:R-:W-:Y:S02]  /*1210*/  IMAD R11, R11, R12, RZ ;  /* 0x0000000c0b0b7224 */ /* 0x000fe400078e02ff */
[----:B------:R-:W-:Y:S02]  /*1220*/  IMAD R8, R8, R15, RZ ;  /* 0x0000000f08087224 */ /* 0x000fe400078e02ff */
[----:B------:R-:W-:Y:S01]  /*1230*/  IMAD R9, R0, R17, RZ ;  /* 0x0000001100097224 */ /* 0x000fe200078e02ff */
[----:B------:R-:W-:-:S02]  /*1240*/  PRMT R7, R7, 0x5410, R4 ;  /* 0x0000541007077816 */ /* 0x000fc40000000004 */
        /* <DEDUP_REMOVED lines=8> */
.L_x_13914:
        /* <DEDUP_REMOVED lines=11> */
.L_x_23928:


//--------------------- .text._ZN2at6native29vectorized_elementwise_kernelILi4EZZZNS0_54_GLOBAL__N__d8c5977b_16_LinearAlgebra_cu_35b291db_316116addr_kernel_cudaERNS_14TensorIteratorERKN3c106ScalarES8_ENKUlvE_clEvENKUlvE3_clEvEUlsssE_St5arrayIPcLm4EEEEviT0_T1_ --------------------------
	.section	.text._ZN2at6native29vectorized_elementwise_kernelILi4EZZZNS0_54_GLOBAL__N__d8c5977b_16_LinearAlgebra_cu_35b291db_316116addr_kernel_cudaERNS_14TensorIteratorERKN3c106ScalarES8_ENKUlvE_clEvENKUlvE3_clEvEUlsssE_St5arrayIPcLm4EEEEviT0_T1_,"ax",@progbits
	.align	128
        .global         _ZN2at6native29vectorized_elementwise_kernelILi4EZZZNS0_54_GLOBAL__N__d8c5977b_16_LinearAlgebra_cu_35b291db_316116addr_kernel_cudaERNS_14TensorIteratorERKN3c106ScalarES8_ENKUlvE_clEvENKUlvE3_clEvEUlsssE_St5arrayIPcLm4EEEEviT0_T1_
        .type           _ZN2at6native29vectorized_elementwise_kernelILi4EZZZNS0_54_GLOBAL__N__d8c5977b_16_LinearAlgebra_cu_35b291db_316116addr_kernel_cudaERNS_14TensorIteratorERKN3c106ScalarES8_ENKUlvE_clEvENKUlvE3_clEvEUlsssE_St5arrayIPcLm4EEEEviT0_T1_,@function
        .size           _ZN2at6native29vectorized_elementwise_kernelILi4EZZZNS0_54_GLOBAL__N__d8c5977b_16_LinearAlgebra_cu_35b291db_316116addr_kernel_cudaERNS_14TensorIteratorERKN3c106ScalarES8_ENKUlvE_clEvENKUlvE3_clEvEUlsssE_St5arrayIPcLm4EEEEviT0_T1_,(.L_x_23929 - _ZN2at6native29vectorized_elementwise_kernelILi4EZZZNS0_54_GLOBAL__N__d8c5977b_16_LinearAlgebra_cu_35b291db_316116addr_kernel_cudaERNS_14TensorIteratorERKN3c106ScalarES8_ENKUlvE_clEvENKUlvE3_clEvEUlsssE_St5arrayIPcLm4EEEEviT0_T1_)
        .other          _ZN2at6native29vectorized_elementwise_kernelILi4EZZZNS0_54_GLOBAL__N__d8c5977b_16_LinearAlgebra_cu_35b291db_316116addr_kernel_cudaERNS_14TensorIteratorERKN3c106ScalarES8_ENKUlvE_clEvENKUlvE3_clEvEUlsssE_St5arrayIPcLm4EEEEviT0_T1_,@"STO_CUDA_ENTRY STV_DEFAULT"
_ZN2at6native29vectorized_elementwise_kernelILi4EZZZNS0_54_GLOBAL__N__d8c5977b_16_LinearAlgebra_cu_35b291db_316116addr_kernel_cudaERNS_14TensorIteratorERKN3c106ScalarES8_ENKUlvE_clEvENKUlvE3_clEvEUlsssE_St5arrayIPcLm4EEEEviT0_T1_:
.text._ZN2at6native29vectorized_elementwise_kernelILi4EZZZNS0_54_GLOBAL__N__d8c5977b_16_LinearAlgebra_cu_35b291db_316116addr_kernel_cudaERNS_14TensorIteratorERKN3c106ScalarES8_ENKUlvE_clEvENKUlvE3_clEvEUlsssE_St5arrayIPcLm4EEEEviT0_T1_:
        /* <DEDUP_REMOVED lines=15> */
[----:B------:R-:W-:-:S03]  /*00f0*/  @!P5 IMAD.IADD R11, R0, 0x1, R3 ;  /* 0x00000001000bd824 */ /* 0x000fc600078e0203 */
        /* <DEDUP_REMOVED lines=12> */
[C---:B------:R-:W-:Y:S01]  /*01c0*/  @!P1 IMAD.IADD R9, R0.reuse, 0x1, R17 ;  /* 0x0000000100099824 */ /* 0x040fe200078e0211 */
[----:B------:R-:W2:Y:S01]  /*01d0*/  @!P1 LDC.64 R12, c[0x0][0x3a8] ;  /* 0x0000ea00ff0c9b82 */ /* 0x000ea20000000a00 */
[----:B------:R-:W-:Y:S01]  /*01e0*/  @!P1 VIADD R17, R17, 0x80 ;  /* 0x0000008011119836 */ /* 0x000fe20000000000 */
[----:B------:R-:W5:Y:S04]  /*01f0*/  @!P5 LDG.E.U16 R11, desc[UR6][R6.64] ;  /* 0x00000006060bd981 */ /* 0x000f68000c1e1500 */
[CC--:B------:R-:W-:Y:S02]  /*0200*/  ISETP.GE.U32.AND P2, PT, R17.reuse, R2.reuse, PT ;  /* 0x000000021100720c */ /* 0x0c0fe40003f46070 */
[----:B------:R-:W1:Y:S11]  /*0210*/  @!P1 LDC.64 R26, c[0x0][0x3b0] ;  /* 0x0000ec00ff1a9b82 */ /* 0x000e760000000a00 */
[----:B------:R-:W-:Y:S01]  /*0220*/  @!P2 IADD3 R5, PT, PT, R0, R17, RZ ;  /* 0x000000110005a210 */ /* 0x000fe20007ffe0ff */
[----:B------:R-:W-:Y:S01]  /*0230*/  @!P2 VIADD R17, R17, 0x80 ;  /* 0x000000801111a836 */ /* 0x000fe20000000000 */
[----:B------:R-:W1:Y:S04]  /*0240*/  @!P2 LDC.64 R18, c[0x0][0x3a8] ;  /* 0x0000ea00ff12ab82 */ /* 0x000e680000000a00 */
[----:B------:R-:W-:Y:S01]  /*0250*/  ISETP.GE.U32.AND P3, PT, R17, R2, PT ;  /* 0x000000021100720c */ /* 0x000fe20003f66070 */
[----:B--2---:R-:W-:Y:S01]  /*0260*/  @!P1 IMAD.WIDE.U32 R12, R9, 0x2, R12 ;  /* 0x00000002090c9825 */ /* 0x004fe200078e000c */
[----:B------:R-:W-:-:S02]  /*0270*/  PRMT R22, RZ, 0x7610, R22 ;  /* 0x00007610ff167816 */ /* 0x000fc40000000016 */
[----:B----4-:R-:W2:Y:S01]  /*0280*/  @!P2 LDC.64 R14, c[0x0][0x3b0] ;  /* 0x0000ec00ff0eab82 */ /* 0x010ea20000000a00 */
[C---:B---3--:R-:W-:Y:S01]  /*0290*/  @!P0 IMAD.WIDE.U32 R28, R23.reuse, 0x2, R28 ;  /* 0x00000002171c8825 */ /* 0x048fe200078e001c */
[----:B------:R-:W3:Y:S03]  /*02a0*/  @!P1 LDG.E.U16 R4, desc[UR6][R12.64] ;  /* 0x000000060c049981 */ /* 0x000ee6000c1e1500 */
[----:B0-----:R-:W-:-:S04]  /*02b0*/  @!P0 IMAD.WIDE.U32 R20, R23, 0x2, R20 ;  /* 0x0000000217148825 */ /* 0x001fc800078e0014 */
[C---:B------:R-:W-:Y:S01]  /*02c0*/  @!P3 IADD3 R25, PT, PT, R0.reuse, R17, RZ ;  /* 0x000000110019b210 */ /* 0x040fe20007ffe0ff */
[----:B------:R-:W-:Y:S01]  /*02d0*/  @!P3 VIADD R17, R17, 0x80 ;  /* 0x000000801111b836 */ /* 0x000fe20000000000 */
[----:B------:R0:W4:Y:S04]  /*02e0*/  @!P0 LDG.E.U16 R22, desc[UR6][R28.64] ;  /* 0x000000061c168981 */ /* 0x000128000c1e1500 */
[CC--:B------:R-:W-:Y:S02]  /*02f0*/  ISETP.GE.U32.AND P4, PT, R17.reuse, R2.reuse, PT ;  /* 0x000000021100720c */ /* 0x0c0fe40003f86070 */
[----:B------:R-:W-:Y:S01]  /*0300*/  PRMT R23, RZ, 0x7610, R23 ;  /* 0x00007610ff177816 */ /* 0x000fe20000000017 */
[----:B0-----:R-:W0:Y:S05]  /*0310*/  @!P3 LDC.64 R28, c[0x0][0x3a8] ;  /* 0x0000ea00ff1cbb82 */ /* 0x001e2a0000000a00 */
[----:B------:R1:W4:Y:S05]  /*0320*/  @!P0 LDG.E.U16 R23, desc[UR6][R20.64] ;  /* 0x0000000614178981 */ /* 0x00032a000c1e1500 */
[----:B------:R-:W-:Y:S01]  /*0330*/  @!P4 IMAD.IADD R7, R0, 0x1, R17 ;  /* 0x000000010007c824 */ /* 0x000fe200078e0211 */
[----:B------:R-:W-:Y:S01]  /*0340*/  @!P4 IADD3 R17, PT, PT, R17, 0x80, RZ ;  /* 0x000000801111c810 */ /* 0x000fe20007ffe0ff */
[----:B------:R-:W0:Y:S03]  /*0350*/  @!P4 LDC.64 R12, c[0x0][0x3a8] ;  /* 0x0000ea00ff0ccb82 */ /* 0x000e260000000a00 */
[----:B------:R-:W-:-:S05]  /*0360*/  ISETP.GE.U32.AND P5, PT, R17, R2, PT ;  /* 0x000000021100720c */ /* 0x000fca0003fa6070 */
[----:B-1----:R-:W1:Y:S01]  /*0370*/  @!P3 LDC.64 R20, c[0x0][0x3b0] ;  /* 0x0000ec00ff14bb82 */ /* 0x002e620000000a00 */
[----:B------:R-:W-:Y:S01]  /*0380*/  @!P1 IMAD.WIDE.U32 R26, R9, 0x2, R26 ;  /* 0x00000002091a9825 */ /* 0x000fe200078e001a */
[----:B------:R-:W-:Y:S02]  /*0390*/  PRMT R6, RZ, 0x7610, R6 ;  /* 0x00007610ff067816 */ /* 0x000fe40000000006 */
[----:B------:R-:W-:-:S04]  /*03a0*/  PRMT R10, RZ, 0x7610, R10 ;  /* 0x00007610ff0a7816 */ /* 0x000fc8000000000a */
[----:B------:R-:W-:Y:S01]  /*03b0*/  @!P5 IMAD.IADD R9, R0, 0x1, R17 ;  /* 0x000000010009d824 */ /* 0x000fe200078e0211 */
[----:B------:R2:W4:Y:S01]  /*03c0*/  @!P1 LDG.E.U16 R6, desc[UR6][R26.64] ;  /* 0x000000061a069981 */ /* 0x000522000c1e1500 */
[----:B------:R-:W-:Y:S02]  /*03d0*/  @!P5 VIADD R17, R17, 0x80 ;  /* 0x000000801111d836 */ /* 0x000fe40000000000 */
[----:B------:R-:W-:-:S03]  /*03e0*/  @!P2 IMAD.WIDE.U32 R18, R5, 0x2, R18 ;  /* 0x000000020512a825 */ /* 0x000fc600078e0012 */
[----:B------:R-:W-:Y:S01]  /*03f0*/  ISETP.GE.U32.AND P0, PT, R17, R2, PT ;  /* 0x000000021100720c */ /* 0x000fe20003f06070 */
[----:B--2---:R-:W-:Y:S01]  /*0400*/  @!P2 IMAD.WIDE.U32 R14, R5, 0x2, R14 ;  /* 0x00000002050ea825 */ /* 0x004fe200078e000e */
[----:B------:R2:W4:Y:S01]  /*0410*/  @!P2 LDG.E.U16 R10, desc[UR6][R18.64] ;  /* 0x00000006120aa981 */ /* 0x000522000c1e1500 */
[----:B------:R-:W-:Y:S02]  /*0420*/  PRMT R26, RZ, 0x7610, R26 ;  /* 0x00007610ff1a7816 */ /* 0x000fe4000000001a */
[----:B0-----:R-:W-:Y:S01]  /*0430*/  @!P4 IMAD.WIDE.U32 R12, R7, 0x2, R12 ;  /* 0x00000002070cc825 */ /* 0x001fe200078e000c */
[----:B------:R-:W-:-:S03]  /*0440*/  PRMT R5, RZ, 0x7610, R5 ;  /* 0x00007610ff057816 */ /* 0x000fc60000000005 */
[C---:B------:R-:W-:Y:S01]  /*0450*/  @!P3 IMAD.WIDE.U32 R28, R25.reuse, 0x2, R28 ;  /* 0x00000002191cb825 */ /* 0x040fe200078e001c */
[----:B------:R0:W4:Y:S01]  /*0460*/  @!P4 LDG.E.U16 R26, desc[UR6][R12.64] ;  /* 0x000000060c1ac981 */ /* 0x000122000c1e1500 */
[----:B--2---:R-:W2:Y:S02]  /*0470*/  @!P5 LDC.64 R18, c[0x0][0x3a8] ;  /* 0x0000ea00ff12db82 */ /* 0x004ea40000000a00 */
[----:B-1----:R-:W-:Y:S01]  /*0480*/  @!P3 IMAD.WIDE.U32 R20, R25, 0x2, R20 ;  /* 0x000000021914b825 */ /* 0x002fe200078e0014 */
[----:B------:R1:W4:Y:S01]  /*0490*/  @!P2 LDG.E.U16 R5, desc[UR6][R14.64] ;  /* 0x000000060e05a981 */ /* 0x000322000c1e1500 */
[----:B------:R-:W-:-:S04]  /*04a0*/  PRMT R25, RZ, 0x7610, R25 ;  /* 0x00007610ff197816 */ /* 0x000fc80000000019 */
[----:B0-----:R-:W0:Y:S02]  /*04b0*/  @!P4 LDC.64 R12, c[0x0][0x3b0] ;  /* 0x0000ec00ff0ccb82 */ /* 0x001e240000000a00 */
[----:B------:R1:W4:Y:S01]  /*04c0*/  @!P3 LDG.E.U16 R25, desc[UR6][R20.64] ;  /* 0x000000061419b981 */ /* 0x000322000c1e1500 */
[----:B------:R-:W-:-:S05]  /*04d0*/  @!P0 IADD3 R27, PT, PT, R0, R17, RZ ;  /* 0x00000011001b8210 */ /* 0x000fca0007ffe0ff */
[----:B-1----:R-:W1:Y:S01]  /*04e0*/  @!P0 LDC.64 R14, c[0x0][0x3a8] ;  /* 0x0000ea00ff0e8b82 */ /* 0x002e620000000a00 */
[----:B------:R-:W-:-:S06]  /*04f0*/  PRMT R24, RZ, 0x7610, R24 ;  /* 0x00007610ff187816 */ /* 0x000fcc0000000018 */
[----:B------:R2:W4:Y:S01]  /*0500*/  @!P3 LDG.E.U16 R24, desc[UR6][R28.64] ;  /* 0x000000061c18b981 */ /* 0x000522000c1e1500 */
[----:B------:R-:W1:Y:S08]  /*0510*/  @!P5 LDC.64 R16, c[0x0][0x3b0] ;  /* 0x0000ec00ff10db82 */ /* 0x000e700000000a00 */
[----:B------:R-:W1:Y:S01]  /*0520*/  @!P0 LDC.64 R20, c[0x0][0x3b0] ;  /* 0x0000ec00ff148b82 */ /* 0x000e620000000a00 */
[----:B--2---:R-:W-:Y:S01]  /*0530*/  PRMT R28, RZ, 0x7610, R28 ;  /* 0x00007610ff1c7816 */ /* 0x004fe2000000001c */
[----:B------:R-:W-:Y:S01]  /*0540*/  @!P5 IMAD.WIDE.U32 R18, R9, 0x2, R18 ;  /* 0x000000020912d825 */ /* 0x000fe200078e0012 */
[----:B------:R-:W-:-:S03]  /*0550*/  PRMT R29, RZ, 0x7610, R29 ;  /* 0x00007610ff1d7816 */ /* 0x000fc6000000001d */
[----:B0-----:R-:W-:Y:S01]  /*0560*/  @!P4 IMAD.WIDE.U32 R12, R7, 0x2, R12 ;  /* 0x00000002070cc825 */ /* 0x001fe200078e000c */
[----:B------:R-:W2:Y:S01]  /*0570*/  @!P5 LDG.E.U16 R28, desc[UR6][R18.64] ;  /* 0x00000006121cd981 */ /* 0x000ea2000c1e1500 */
[----:B------:R-:W-:Y:S02]  /*0580*/  PRMT R7, RZ, 0x7610, R7 ;  /* 0x00007610ff077816 */ /* 0x000fe40000000007 */
[----:B-1----:R-:W-:-:S04]  /*0590*/  @!P0 IMAD.WIDE.U32 R14, R27, 0x2, R14 ;  /* 0x000000021b0e8825 */ /* 0x002fc800078e000e */
[----:B------:R3:W2:Y:S01]  /*05a0*/  @!P4 LDG.E.U16 R7, desc[UR6][R12.64] ;  /* 0x000000060c07c981 */ /* 0x0006a2000c1e1500 */
[----:B------:R-:W-:-:S03]  /*05b0*/  @!P5 IMAD.WIDE.U32 R16, R9, 0x2, R16 ;  /* 0x000000020910d825 */ /* 0x000fc600078e0010 */
[----:B------:R0:W2:Y:S01]  /*05c0*/  @!P0 LDG.E.U16 R29, desc[UR6][R14.64] ;  /* 0x000000060e1d8981 */ /* 0x0000a2000c1e1500 */
[----:B------:R-:W-:Y:S01]  /*05d0*/  PRMT R9, RZ, 0x7610, R9 ;  /* 0x00007610ff097816 */ /* 0x000fe20000000009 */
[----:B------:R-:W-:Y:S01]  /*05e0*/  @!P0 IMAD.WIDE.U32 R20, R27, 0x2, R20 ;  /* 0x000000021b148825 */ /* 0x000fe200078e0014 */
[----:B------:R-:W-:-:S04]  /*05f0*/  PRMT R27, RZ, 0x7610, R27 ;  /* 0x00007610ff1b7816 */ /* 0x000fc8000000001b */
[----:B------:R1:W2:Y:S04]  /*0600*/  @!P5 LDG.E.U16 R9, desc[UR6][R16.64] ;  /* 0x000000061009d981 */ /* 0x0002a8000c1e1500 */
[----:B------:R-:W2:Y:S01]  /*0610*/  @!P0 LDG.E.U16 R27, desc[UR6][R20.64] ;  /* 0x00000006141b8981 */ /* 0x000ea2000c1e1500 */
[----:B------:R-:W-:Y:S01]  /*0620*/  UPRMT UR4, UR4, 0x9910, URZ ;  /* 0x0000991004047896 */ /* 0x000fe200080000ff */
[----:B------:R-:W-:Y:S01]  /*0630*/  ISETP.GE.U32.AND P0, PT, R3, R2, PT ;  /* 0x000000020300720c */ /* 0x000fe20003f06070 */
[----:B------:R-:W-:Y:S04]  /*0640*/  BSSY.RECONVERGENT B0, `(.L_x_13916) ;  /* 0x000006a000007945 */ /* 0x000fe80003800200 */
[----:B------:R-:W-:Y:S01]  /*0650*/  BSSY.RELIABLE B1, `(.L_x_13917) ;  /* 0x0000062000017945 */ /* 0x000fe20003800100 */
[----:B-----5:R-:W-:-:S02]  /*0660*/  PRMT R8, R8, 0x9910, RZ ;  /* 0x0000991008087816 */ /* 0x020fc400000000ff */
[----:B------:R-:W-:Y:S02]  /*0670*/  PRMT R11, R11, 0x9910, RZ ;  /* 0x000099100b0b7816 */ /* 0x000fe400000000ff */
[----:B---3--:R-:W-:Y:S01]  /*0680*/  PRMT R13, R4, 0x9910, RZ ;  /* 0x00009910040d7816 */ /* 0x008fe200000000ff */
[----:B------:R-:W-:Y:S01]  /*0690*/  IMAD R4, R8, UR4, RZ ;  /* 0x0000000408047c24 */ /* 0x000fe2000f8e02ff */
[----:B----4-:R-:W-:-:S05]  /*06a0*/  PRMT R12, R22, 0x9910, RZ ;  /* 0x00009910160c7816 */ /* 0x010fca00000000ff */
[----:B------:R-:W-:Y:S02]  /*06b0*/  IMAD R8, R12, UR4, RZ ;  /* 0x000000040c087c24 */ /* 0x000fe4000f8e02ff */
[----:B------:R-:W-:Y:S01]  /*06c0*/  IMAD.MOV.U32 R12, RZ, RZ, R13 ;  /* 0x000000ffff0c7224 */ /* 0x000fe200078e000d */
[----:B------:R-:W-:Y:S02]  /*06d0*/  PRMT R13, R4, 0x9910, RZ ;  /* 0x00009910040d7816 */ /* 0x000fe400000000ff */
[----:B0-----:R-:W-:Y:S01]  /*06e0*/  PRMT R14, R8, 0x9910, RZ ;  /* 0x00009910080e7816 */ /* 0x001fe200000000ff */
[----:B------:R-:W-:Y:S01]  /*06f0*/  IMAD R8, R12, UR4, RZ ;  /* 0x000000040c087c24 */ /* 0x000fe2000f8e02ff */
[----:B------:R-:W-:Y:S02]  /*0700*/  PRMT R23, R23, 0x9910, RZ ;  /* 0x0000991017177816 */ /* 0x000fe400000000ff */
[----:B------:R-:W-:Y:S01]  /*0710*/  MOV R12, R13 ;  /* 0x0000000d000c7202 */ /* 0x000fe20000000f00 */
[----:B------:R-:W-:Y:S01]  /*0720*/  IMAD.MOV.U32 R13, RZ, RZ, R14 ;  /* 0x000000ffff0d7224 */ /* 0x000fe200078e000e */
[----:B------:R-:W-:Y:S01]  /*0730*/  PRMT R14, R8, 0x9910, RZ ;  /* 0x00009910080e7816 */ /* 0x000fe200000000ff */
[----:B------:R-:W-:-:S04]  /*0740*/  IMAD.MOV.U32 R4, RZ, RZ, R23 ;  /* 0x000000ffff047224 */ /* 0x000fc800078e0017 */
[----:B------:R-:W-:Y:S01]  /*0750*/  IMAD R4, R4, R13, RZ ;  /* 0x0000000d04047224 */ /* 0x000fe200078e02ff */
[----:B------:R-:W-:-:S05]  /*0760*/  PRMT R6, R6, 0x9910, RZ ;  /* 0x0000991006067816 */ /* 0x000fca00000000ff */
[----:B------:R-:W-:Y:S01]  /*0770*/  IMAD.MOV.U32 R8, RZ, RZ, R6 ;  /* 0x000000ffff087224 */ /* 0x000fe200078e0006 */
[----:B------:R-:W-:Y:S01]  /*0780*/  PRMT R15, R10, 0x9910, RZ ;  /* 0x000099100a0f7816 */ /* 0x000fe200000000ff */
[----:B------:R-:W-:Y:S02]  /*0790*/  IMAD R10, R11, R12, RZ ;  /* 0x0000000c0b0a7224 */ /* 0x000fe400078e02ff */
[----:B------:R-:W-:Y:S01]  /*07a0*/  IMAD.MOV.U32 R11, RZ, RZ, R14 ;  /* 0x000000ffff0b7224 */ /* 0x000fe200078e000e */
[----:B------:R-:W-:-:S03]  /*07b0*/  PRMT R13, R5, 0x9910, RZ ;  /* 0x00009910050d7816 */ /* 0x000fc600000000ff */
[----:B------:R-:W-:Y:S02]  /*07c0*/  IMAD R5, R8, R11, RZ ;  /* 0x0000000b08057224 */ /* 0x000fe400078e02ff */
[----:B------:R-:W-:Y:S01]  /*07d0*/  IMAD.MOV.U32 R11, RZ, RZ, R13 ;  /* 0x000000ffff0b7224 */ /* 0x000fe200078e000d */
[----:B------:R-:W-:Y:S02]  /*07e0*/  PRMT R13, R26, 0x9910, RZ ;  /* 0x000099101a0d7816 */ /* 0x000fe400000000ff */
[----:B------:R-:W-:-:S05]  /*07f0*/  PRMT R12, R24, 0x9910, RZ ;  /* 0x00009910180c7816 */ /* 0x000fca00000000ff */
[----:B------:R-:W-:-:S05]  /*0800*/  IMAD R12, R12, UR4, RZ ;  /* 0x000000040c0c7c24 */ /* 0x000fca000f8e02ff */
[----:B------:R-:W-:Y:S01]  /*0810*/  PRMT R14, R12, 0x9910, RZ ;  /* 0x000099100c0e7816 */ /* 0x000fe200000000ff */
[----:B------:R-:W-:Y:S01]  /*0820*/  IMAD R12, R13, UR4, RZ ;  /* 0x000000040d0c7c24 */ /* 0x000fe2000f8e02ff */
[----:B--2---:R-:W-:-:S04]  /*0830*/  PRMT R28, R28, 0x9910, RZ ;  /* 0x000099101c1c7816 */ /* 0x004fc800000000ff */
[----:B------:R-:W-:Y:S02]  /*0840*/  MOV R13, R28 ;  /* 0x0000001c000d7202 */ /* 0x000fe40000000f00 */
[----:B------:R-:W-:Y:S02]  /*0850*/  MOV R6, R15 ;  /* 0x0000000f00067202 */ /* 0x000fe40000000f00 */
[----:B-1----:R-:W-:Y:S02]  /*0860*/  PRMT R16, R7, 0x9910, RZ ;  /* 0x0000991007107816 */ /* 0x002fe400000000ff */
[----:B------:R-:W-:Y:S01]  /*0870*/  PRMT R17, R12, 0x9910, RZ ;  /* 0x000099100c117816 */ /* 0x000fe200000000ff */
[----:B------:R-:W-:Y:S01]  /*0880*/  IMAD R12, R13, UR4, RZ ;  /* 0x000000040d0c7c24 */ /* 0x000fe2000f8e02ff */
[----:B------:R-:W-:Y:S01]  /*0890*/  PRMT R15, R29, 0x9910, RZ ;  /* 0x000099101d0f7816 */ /* 0x000fe200000000ff */
[----:B------:R-:W-:Y:S02]  /*08a0*/  IMAD.MOV.U32 R7, RZ, RZ, R14 ;  /* 0x000000ffff077224 */ /* 0x000fe400078e000e */
[----:B------:R-:W-:Y:S01]  /*08b0*/  IMAD.MOV.U32 R14, RZ, RZ, R16 ;  /* 0x000000ffff0e7224 */ /* 0x000fe200078e0010 */
[----:B------:R-:W-:Y:S01]  /*08c0*/  PRMT R16, R12, 0x9910, RZ ;  /* 0x000099100c107816 */ /* 0x000fe200000000ff */
[----:B------:R-:W-:-:S02]  /*08d0*/  IMAD R13, R15, UR4, RZ ;  /* 0x000000040f0d7c24 */ /* 0x000fc4000f8e02ff */
[----:B------:R-:W-:Y:S01]  /*08e0*/  IMAD R6, R6, UR4, RZ ;  /* 0x0000000406067c24 */ /* 0x000fe2000f8e02ff */
[----:B------:R-:W-:Y:S02]  /*08f0*/  PRMT R9, R9, 0x9910, RZ ;  /* 0x0000991009097816 */ /* 0x000fe400000000ff */
[----:B------:R-:W-:Y:S02]  /*0900*/  MOV R15, R17 ;  /* 0x00000011000f7202 */ /* 0x000fe40000000f00 */
[----:B------:R-:W-:Y:S02]  /*0910*/  PRMT R27, R27, 0x9910, RZ ;  /* 0x000099101b1b7816 */ /* 0x000fe400000000ff */
[----:B------:R-:W-:Y:S01]  /*0920*/  PRMT R17, R13, 0x9910, RZ ;  /* 0x000099100d117816 */ /* 0x000fe200000000ff */
[----:B------:R-:W-:Y:S01]  /*0930*/  IMAD.MOV.U32 R13, RZ, RZ, R16 ;  /* 0x000000ffff0d7224 */ /* 0x000fe200078e0010 */
[----:B------:R-:W-:Y:S02]  /*0940*/  PRMT R6, R6, 0x9910, RZ ;  /* 0x0000991006067816 */ /* 0x000fe400000000ff */
[----:B------:R-:W-:Y:S01]  /*0950*/  PRMT R8, R25, 0x9910, RZ ;  /* 0x0000991019087816 */ /* 0x000fe200000000ff */
[----:B------:R-:W-:Y:S01]  /*0960*/  IMAD.MOV.U32 R12, RZ, RZ, R9 ;  /* 0x000000ffff0c7224 */ /* 0x000fe200078e0009 */
[----:B------:R-:W-:Y:S01]  /*0970*/  MOV R16, R27 ;  /* 0x0000001b00107202 */ /* 0x000fe20000000f00 */
[----:B------:R-:W-:-:S02]  /*0980*/  IMAD R11, R11, R6, RZ ;  /* 0x000000060b0b7224 */ /* 0x000fc400078e02ff */
[----:B------:R-:W-:Y:S02]  /*0990*/  IMAD R9, R8, R7, RZ ;  /* 0x0000000708097224 */ /* 0x000fe400078e02ff */
[----:B------:R-:W-:Y:S02]  /*09a0*/  IMAD R7, R14, R15, RZ ;  /* 0x0000000f0e077224 */ /* 0x000fe400078e02ff */
[----:B------:R-:W-:Y:S02]  /*09b0*/  IMAD R8, R12, R13, RZ ;  /* 0x0000000d0c087224 */ /* 0x000fe400078e02ff */
[----:B------:R-:W-:Y:S01]  /*09c0*/  IMAD R6, R16, R17, RZ ;  /* 0x0000001110067224 */ /* 0x000fe200078e02ff */
[----:B------:R-:W-:Y:S06]  /*09d0*/  @P0 BRA `(.L_x_13918) ;  /* 0x0000000000300947 */ /* 0x000fec0003800000 */
[----:B------:R-:W0:Y:S01]  /*09e0*/  LDC.64 R12, c[0x0][0x398] ;  /* 0x0000e600ff0c7b82 */ /* 0x000e220000000a00 */
[----:B------:R-:W-:Y:S02]  /*09f0*/  IMAD.IADD R15, R0, 0x1, R3 ;  /* 0x00000001000f7824 */ /* 0x000fe400078e0203 */
[----:B------:R-:W-:-:S05]  /*0a00*/  VIADD R3, R3, 0x80 ;  /* 0x0000008003037836 */ /* 0x000fca0000000000 */
[----:B------:R-:W-:Y:S01]  /*0a10*/  ISETP.GE.U32.AND P0, PT, R3, R2, PT ;  /* 0x000000020300720c */ /* 0x000fe20003f06070 */
[----:B0-----:R-:W-:-:S05]  /*0a20*/  IMAD.WIDE.U32 R12, R15, 0x2, R12 ;  /* 0x000000020f0c7825 */ /* 0x001fca00078e000c */
[----:B------:R0:W-:Y:S07]  /*0a30*/  STG.E.U16 desc[UR6][R12.64], R10 ;  /* 0x0000000a0c007986 */ /* 0x0001ee000c101506 */
[----:B------:R-:W-:Y:S05]  /*0a40*/  @P0 BRA `(.L_x_13919) ;  /* 0x0000000000300947 */ /* 0x000fea0003800000 */
[----:B0-----:R-:W0:Y:S01]  /*0a50*/  LDC.64 R12, c[0x0][0x398] ;  /* 0x0000e600ff0c7b82 */ /* 0x001e220000000a00 */
[----:B------:R-:W-:Y:S01]  /*0a60*/  IADD3 R15, PT, PT, R0, R3, RZ ;  /* 0x00000003000f7210 */ /* 0x000fe20007ffe0ff */
[----:B------:R-:W-:-:S04]  /*0a70*/  VIADD R3, R3, 0x80 ;  /* 0x0000008003037836 */ /* 0x000fc80000000000 */
[----:B0-----:R-:W-:-:S05]  /*0a80*/  IMAD.WIDE.U32 R12, R15, 0x2, R12 ;  /* 0x000000020f0c7825 */ /* 0x001fca00078e000c */
[----:B------:R0:W-:Y:S02]  /*0a90*/  STG.E.U16 desc[UR6][R12.64], R4 ;  /* 0x000000040c007986 */ /* 0x0001e4000c101506 */
.L_x_13918:
[----:B------:R-:W-:-:S13]  /*0aa0*/  ISETP.GE.U32.AND P0, PT, R3, R2, PT ;  /* 0x000000020300720c */ /* 0x000fda0003f06070 */
[----:B------:R-:W-:Y:S05]  /*0ab0*/  @P0 BRA `(.L_x_13920) ;  /* 0x0000000000300947 */ /* 0x000fea0003800000 */
[----:B0-----:R-:W0:Y:S01]  /*0ac0*/  LDC.64 R12, c[0x0][0x398] ;  /* 0x0000e600ff0c7b82 */ /* 0x001e220000000a00 */
[----:B------:R-:W-:Y:S01]  /*0ad0*/  IMAD.IADD R15, R0, 0x1, R3 ;  /* 0x00000001000f7824 */ /* 0x000fe200078e0203 */
[----:B------:R-:W-:-:S03]  /*0ae0*/  IADD3 R3, PT, PT, R3, 0x80, RZ ;  /* 0x0000008003037810 */ /* 0x000fc60007ffe0ff */
[----:B0-----:R-:W-:-:S05]  /*0af0*/  IMAD.WIDE.U32 R12, R15, 0x2, R12 ;  /* 0x000000020f0c7825 */ /* 0x001fca00078e000c */
[----:B------:R1:W-:Y:S02]  /*0b00*/  STG.E.U16 desc[UR6][R12.64], R5 ;  /* 0x000000050c007986 */ /* 0x0003e4000c101506 */
.L_x_13919:
[----:B------:R-:W-:-:S13]  /*0b10*/  ISETP.GE.U32.AND P0, PT, R3, R2, PT ;  /* 0x000000020300720c */ /* 0x000fda0003f06070 */
[----:B------:R-:W-:Y:S05]  /*0b20*/  @P0 BRA `(.L_x_13921) ;  /* 0x0000000000300947 */ /* 0x000fea0003800000 */
[----:B-1----:R-:W1:Y:S01]  /*0b30*/  LDC.64 R4, c[0x0][0x398] ;  /* 0x0000e600ff047b82 */ /* 0x002e620000000a00 */
[----:B0-----:R-:W-:Y:S02]  /*0b40*/  IMAD.IADD R13, R0, 0x1, R3 ;  /* 0x00000001000d7824 */ /* 0x001fe400078e0203 */
[----:B------:R-:W-:Y:S02]  /*0b50*/  VIADD R3, R3, 0x80 ;  /* 0x0000008003037836 */ /* 0x000fe40000000000 */
[----:B-1----:R-:W-:-:S05]  /*0b60*/  IMAD.WIDE.U32 R4, R13, 0x2, R4 ;  /* 0x000000020d047825 */ /* 0x002fca00078e0004 */
[----:B------:R1:W-:Y:S02]  /*0b70*/  STG.E.U16 desc[UR6][R4.64], R11 ;  /* 0x0000000b04007986 */ /* 0x0003e4000c101506 */
.L_x_13920:
[----:B------:R-:W-:-:S13]  /*0b80*/  ISETP.GE.U32.AND P0, PT, R3, R2, PT ;  /* 0x000000020300720c */ /* 0x000fda0003f06070 */
[----:B------:R-:W-:Y:S05]  /*0b90*/  @P0 BRA `(.L_x_13922) ;  /* 0x0000000000340947 */ /* 0x000fea0003800000 */
[----:B01----:R-:W0:Y:S01]  /*0ba0*/  LDC.64 R4, c[0x0][0x398] ;  /* 0x0000e600ff047b82 */ /* 0x003e220000000a00 */
[----:B------:R-:W-:Y:S01]  /*0bb0*/  IADD3 R11, PT, PT, R0, R3, RZ ;  /* 0x00000003000b7210 */ /* 0x000fe20007ffe0ff */
[----:B------:R-:W-:-:S04]  /*0bc0*/  VIADD R3, R3, 0x80 ;  /* 0x0000008003037836 */ /* 0x000fc80000000000 */
[----:B0-----:R-:W-:-:S05]  /*0bd0*/  IMAD.WIDE.U32 R4, R11, 0x2, R4 ;  /* 0x000000020b047825 */ /* 0x001fca00078e0004 */
[----:B------:R2:W-:Y:S02]  /*0be0*/  STG.E.U16 desc[UR6][R4.64], R9 ;  /* 0x0000000904007986 */ /* 0x0005e4000c101506 */
.L_x_13921:
[----:B------:R-:W-:-:S13]  /*0bf0*/  ISETP.GE.U32.AND P0, PT, R3, R2, PT ;  /* 0x000000020300720c */ /* 0x000fda0003f06070 */
[----:B------:R-:W-:Y:S05]  /*0c00*/  @P0 BREAK.RELIABLE B1 ;  /* 0x0000000000010942 */ /* 0x000fea0003800100 */
[----:B------:R-:W-:Y:S05]  /*0c10*/  @P0 BRA `(.L_x_13923) ;  /* 0x0000000000300947 */ /* 0x000fea0003800000 */
[----:B-12---:R-:W1:Y:S01]  /*0c20*/  LDC.64 R4, c[0x0][0x398] ;  /* 0x0000e600ff047b82 */ /* 0x006e620000000a00 */
[----:B------:R-:W-:Y:S01]  /*0c30*/  IMAD.IADD R9, R0, 0x1, R3 ;  /* 0x0000000100097824 */ /* 0x000fe200078e0203 */
[----:B------:R-:W-:-:S03]  /*0c40*/  IADD3 R3, PT, PT, R3, 0x80, RZ ;  /* 0x0000008003037810 */ /* 0x000fc60007ffe0ff */
[----:B-1----:R-:W-:-:S05]  /*0c50*/  IMAD.WIDE.U32 R4, R9, 0x2, R4 ;  /* 0x0000000209047825 */ /* 0x002fca00078e0004 */
[----:B------:R2:W-:Y:S02]  /*0c60*/  STG.E.U16 desc[UR6][R4.64], R7 ;  /* 0x0000000704007986 */ /* 0x0005e4000c101506 */
.L_x_13922:
[----:B------:R-:W-:Y:S05]  /*0c70*/  BSYNC.RELIABLE B1 ;  /* 0x0000000000017941 */ /* 0x000fea0003800100 */
.L_x_13917:
[----:B------:R-:W-:-:S13]  /*0c80*/  ISETP.GE.U32.AND P0, PT, R3, R2, PT ;  /* 0x000000020300720c */ /* 0x000fda0003f06070 */
[----:B012---:R-:W0:Y:S01]  /*0c90*/  @!P0 LDC.64 R4, c[0x0][0x398] ;  /* 0x0000e600ff048b82 */ /* 0x007e220000000a00 */
[----:B------:R-:W-:Y:S02]  /*0ca0*/  @!P0 IMAD.IADD R7, R0, 0x1, R3 ;  /* 0x0000000100078824 */ /* 0x000fe400078e0203 */
[----:B------:R-:W-:Y:S02]  /*0cb0*/  @!P0 VIADD R3, R3, 0x80 ;  /* 0x0000008003038836 */ /* 0x000fe40000000000 */
[----:B0-----:R-:W-:-:S05]  /*0cc0*/  @!P0 IMAD.WIDE.U32 R4, R7, 0x2, R4 ;  /* 0x0000000207048825 */ /* 0x001fca00078e0004 */
[----:B------:R3:W-:Y:S02]  /*0cd0*/  @!P0 STG.E.U16 desc[UR6][R4.64], R8 ;  /* 0x0000000804008986 */ /* 0x0007e4000c101506 */
.L_x_13923:
[----:B------:R-:W-:Y:S05]  /*0ce0*/  BSYNC.RECONVERGENT B0 ;  /* 0x0000000000007941 */ /* 0x000fea0003800200 */
.L_x_13916:
[----:B------:R-:W-:Y:S05]  /*0cf0*/  WARPSYNC.ALL ;  /* 0x0000000000007948 */ /* 0x000fea0003800000 */
[----:B------:R-:W-:-:S13]  /*0d00*/  ISETP.GE.U32.AND P0, PT, R3, R2, PT ;  /* 0x000000020300720c */ /* 0x000fda0003f06070 */
[----:B------:R-:W-:Y:S05]  /*0d10*/  @P0 EXIT ;  /* 0x000000000000094d */ /* 0x000fea0003800000 */
[----:B-123--:R-:W1:Y:S01]  /*0d20*/  LDC.64 R4, c[0x0][0x398] ;  /* 0x0000e600ff047b82 */ /* 0x00ee620000000a00 */
[----:B------:R-:W-:-:S05]  /*0d30*/  IADD3 R3, PT, PT, R0, R3, RZ ;  /* 0x0000000300037210 */ /* 0x000fca0007ffe0ff */
[----:B-1----:R-:W-:-:S05]  /*0d40*/  IMAD.WIDE.U32 R2, R3, 0x2, R4 ;  /* 0x0000000203027825 */ /* 0x002fca00078e0004 */
[----:B------:R-:W-:Y:S01]  /*0d50*/  STG.E.U16 desc[UR6][R2.64], R6 ;  /* 0x0000000602007986 */ /* 0x000fe2000c101506 */
[----:B------:R-:W-:Y:S05]  /*0d60*/  EXIT ;  /* 0x000000000000794d */ /* 0x000fea0003800000 */
.L_x_13915:
[----:B------:R-:W0:Y:S01]  /*0d70*/  S2R R2, SR_TID.X ;  /* 0x0000000000027919 */ /* 0x000e220000002100 */
[----:B------:R-:W1:Y:S01]  /*0d80*/  LDC.64 R4, c[0x0][0x3a8] ;  /* 0x0000ea00ff047b82 */ /* 0x000e620000000a00 */
[----:B------:R-:W2:Y:S07]  /*0d90*/  LDCU.U16 UR4, c[0x0][0x388] ;  /* 0x00007100ff0477ac */ /* 0x000eae0008000400 */
[----:B------:R-:W3:Y:S08]  /*0da0*/  LDC.64 R6, c[0x0][0x3b0] ;  /* 0x0000ec00ff067b82 */ /* 0x000ef00000000a00 */
[----:B------:R-:W4:Y:S01]  /*0db0*/  LDC.64 R10, c[0x0][0x398] ;  /* 0x0000e600ff0a7b82 */ /* 0x000f220000000a00 */
[----:B-1----:R-:W-:-:S04]  /*0dc0*/  IMAD.WIDE.U32 R4, R0, 0x2, R4 ;  /* 0x0000000200047825 */ /* 0x002fc800078e0004 */
[----:B0-----:R-:W-:-:S04]  /*0dd0*/  IMAD.WIDE.U32 R14, R2, 0x8, R4 ;  /* 0x00000008020e7825 */ /* 0x001fc800078e0004 */
[----:B---3--:R-:W-:Y:S01]  /*0de0*/  IMAD.WIDE.U32 R6, R0, 0x2, R6 ;  /* 0x0000000200067825 */ /* 0x008fe200078e0006 */
[----:B------:R-:W3:Y:S04]  /*0df0*/  LDG.E.64 R4, desc[UR6][R14.64] ;  /* 0x000000060e047981 */ /* 0x000ee8000c1e1b00 */
[----:B------:R0:W5:Y:S01]  /*0e00*/  LDG.E.64 R8, desc[UR6][R14.64+0x400] ;  /* 0x000400060e087981 */ /* 0x000162000c1e1b00 */
[----:B------:R-:W-:-:S05]  /*0e10*/  IMAD.WIDE.U32 R16, R2, 0x8, R6 ;  /* 0x0000000802107825 */ /* 0x000fca00078e0006 */
[----:B------:R-:W5:Y:S04]  /*0e20*/  LDG.E.64 R6, desc[UR6][R16.64] ;  /* 0x0000000610067981 */ /* 0x000f68000c1e1b00 */
[----:B------:R1:W5:Y:S01]  /*0e30*/  LDG.E.64 R12, desc[UR6][R16.64+0x400] ;  /* 0x00040006100c7981 */ /* 0x000362000c1e1b00 */
[----:B--2---:R-:W-:Y:S01]  /*0e40*/  UPRMT UR4, UR4, 0x9910, URZ ;  /* 0x0000991004047896 */ /* 0x004fe200080000ff */
[----:B----4-:R-:W-:-:S04]  /*0e50*/  IMAD.WIDE.U32 R10, R0, 0x2, R10 ;  /* 0x00000002000a7825 */ /* 0x010fc800078e000a */
[----:B------:R-:W-:Y:S01]  /*0e60*/  IMAD.WIDE.U32 R10, R2, 0x8, R10 ;  /* 0x00000008020a7825 */ /* 0x000fe200078e000a */
[----:B---3--:R-:W-:Y:S02]  /*0e70*/  PRMT R19, R5, 0x9910, RZ ;  /* 0x0000991005137816 */ /* 0x008fe400000000ff */
[C---:B------:R-:W-:Y:S02]  /*0e80*/  PRMT R3, R4.reuse, 0x9910, RZ ;  /* 0x0000991004037816 */ /* 0x040fe400000000ff */
[----:B------:R-:W-:Y:S01]  /*0e90*/  PRMT R4, R4, 0xbb32, RZ ;  /* 0x0000bb3204047816 */ /* 0x000fe200000000ff */
[----:B0-----:R-:W-:Y:S02]  /*0ea0*/  IMAD.MOV.U32 R14, RZ, RZ, R19 ;  /* 0x000000ffff0e7224 */ /* 0x001fe400078e0013 */
[----:B------:R-:W-:Y:S02]  /*0eb0*/  IMAD R3, R3, UR4, RZ ;  /* 0x0000000403037c24 */ /* 0x000fe4000f8e02ff */
[----:B------:R-:W-:Y:S01]  /*0ec0*/  IMAD R4, R4, UR4, RZ ;  /* 0x0000000404047c24 */ /* 0x000fe2000f8e02ff */
[----:B-----5:R-:W-:-:S02]  /*0ed0*/  PRMT R18, R6, 0x9910, RZ ;  /* 0x0000991006127816 */ /* 0x020fc400000000ff */
[----:B------:R-:W-:Y:S01]  /*0ee0*/  PRMT R15, R6, 0xbb32, RZ ;  /* 0x0000bb32060f7816 */ /* 0x000fe200000000ff */
[----:B------:R-:W-:Y:S01]  /*0ef0*/  IMAD R6, R14, UR4, RZ ;  /* 0x000000040e067c24 */ /* 0x000fe2000f8e02ff */
[----:B------:R-:W-:Y:S01]  /*0f00*/  PRMT R3, R3, 0x9910, RZ ;  /* 0x0000991003037816 */ /* 0x000fe200000000ff */
[----:B------:R-:W-:Y:S01]  /*0f10*/  IMAD.MOV.U32 R14, RZ, RZ, R18 ;  /* 0x000000ffff0e7224 */ /* 0x000fe200078e0012 */
[----:B------:R-:W-:Y:S02]  /*0f20*/  PRMT R4, R4, 0x9910, RZ ;  /* 0x0000991004047816 */ /* 0x000fe400000000ff */
[----:B-1----:R-:W-:Y:S02]  /*0f30*/  PRMT R16, R7, 0x9910, RZ ;  /* 0x0000991007107816 */ /* 0x002fe400000000ff */
[----:B------:R-:W-:Y:S01]  /*0f40*/  PRMT R17, R6, 0x9910, RZ ;  /* 0x0000991006117816 */ /* 0x000fe200000000ff */
[----:B------:R-:W-:Y:S01]  /*0f50*/  IMAD R6, R14, R3, RZ ;  /* 0x000000030e067224 */ /* 0x000fe200078e02ff */
[----:B------:R-:W-:Y:S01]  /*0f60*/  PRMT R5, R5, 0xbb32, RZ ;  /* 0x0000bb3205057816 */ /* 0x000fe200000000ff */
[----:B------:R-:W-:Y:S01]  /*0f70*/  IMAD R3, R15, R4, RZ ;  /* 0x000000040f037224 */ /* 0x000fe200078e02ff */
[----:B------:R-:W-:Y:S01]  /*0f80*/  PRMT R0, R8, 0x9910, RZ ;  /* 0x0000991008007816 */ /* 0x000fe200000000ff */
[----:B------:R-:W-:Y:S01]  /*0f90*/  IMAD R4, R16, R17, RZ ;  /* 0x0000001110047224 */ /* 0x000fe200078e02ff */
[----:B------:R-:W-:-:S02]  /*0fa0*/  PRMT R14, R8, 0xbb32, RZ ;  /* 0x0000bb32080e7816 */ /* 0x000fc400000000ff */
[C---:B------:R-:W-:Y:S02]  /*0fb0*/  PRMT R15, R9.reuse, 0x9910, RZ ;  /* 0x00009910090f7816 */ /* 0x040fe400000000ff */
[----:B------:R-:W-:Y:S02]  /*0fc0*/  PRMT R16, R9, 0xbb32, RZ ;  /* 0x0000bb3209107816 */ /* 0x000fe400000000ff */
[----:B------:R-:W-:Y:S02]  /*0fd0*/  PRMT R8, R7, 0xbb32, RZ ;  /* 0x0000bb3207087816 */ /* 0x000fe400000000ff */
[C---:B------:R-:W-:Y:S02]  /*0fe0*/  PRMT R9, R12.reuse, 0x9910, RZ ;  /* 0x000099100c097816 */ /* 0x040fe400000000ff */
[----:B------:R-:W-:Y:S02]  /*0ff0*/  PRMT R7, R12, 0xbb32, RZ ;  /* 0x0000bb320c077816 */ /* 0x000fe400000000ff */
[----:B------:R-:W-:-:S02]  /*1000*/  MOV R12, R5 ;  /* 0x00000005000c7202 */ /* 0x000fc40000000f00 */
[C---:B------:R-:W-:Y:S02]  /*1010*/  PRMT R17, R13.reuse, 0x9910, RZ ;  /* 0x000099100d117816 */ /* 0x040fe400000000ff */
[----:B------:R-:W-:Y:S01]  /*1020*/  PRMT R18, R13, 0xbb32, RZ ;  /* 0x0000bb320d127816 */ /* 0x000fe200000000ff */
[----:B------:R-:W-:Y:S02]  /*1030*/  IMAD.MOV.U32 R13, RZ, RZ, R0 ;  /* 0x000000ffff0d7224 */ /* 0x000fe400078e0000 */
[----:B------:R-:W-:Y:S02]  /*1040*/  IMAD R12, R12, UR4, RZ ;  /* 0x000000040c0c7c24 */ /* 0x000fe4000f8e02ff */
[----:B------:R-:W-:Y:S02]  /*1050*/  IMAD R13, R13, UR4, RZ ;  /* 0x000000040d0d7c24 */ /* 0x000fe4000f8e02ff */
[----:B------:R-:W-:Y:S02]  /*1060*/  IMAD R15, R15, UR4, RZ ;  /* 0x000000040f0f7c24 */ /* 0x000fe4000f8e02ff */
[----:B------:R-:W-:Y:S01]  /*1070*/  IMAD R16, R16, UR4, RZ ;  /* 0x0000000410107c24 */ /* 0x000fe2000f8e02ff */
[----:B------:R-:W-:Y:S01]  /*1080*/  MOV R0, R18 ;  /* 0x0000001200007202 */ /* 0x000fe20000000f00 */
[----:B------:R-:W-:Y:S01]  /*1090*/  IMAD.MOV.U32 R5, RZ, RZ, R17 ;  /* 0x000000ffff057224 */ /* 0x000fe200078e0011 */
[----:B------:R-:W-:Y:S01]  /*10a0*/  PRMT R12, R12, 0x9910, RZ ;  /* 0x000099100c0c7816 */ /* 0x000fe200000000ff */
[----:B------:R-:W-:Y:S01]  /*10b0*/  IMAD R14, R14, UR4, RZ ;  /* 0x000000040e0e7c24 */ /* 0x000fe2000f8e02ff */
[----:B------:R-:W-:-:S02]  /*10c0*/  PRMT R17, R13, 0x9910, RZ ;  /* 0x000099100d117816 */ /* 0x000fc400000000ff */
[----:B------:R-:W-:Y:S02]  /*10d0*/  PRMT R15, R15, 0x9910, RZ ;  /* 0x000099100f0f7816 */ /* 0x000fe400000000ff */
[----:B------:R-:W-:Y:S01]  /*10e0*/  PRMT R18, R16, 0x9910, RZ ;  /* 0x0000991010127816 */ /* 0x000fe200000000ff */
[----:B------:R-:W-:Y:S01]  /*10f0*/  IMAD.MOV.U32 R13, RZ, RZ, R12 ;  /* 0x000000ffff0d7224 */ /* 0x000fe200078e000c */
[----:B------:R-:W-:Y:S01]  /*1100*/  PRMT R14, R14, 0x9910, RZ ;  /* 0x000099100e0e7816 */ /* 0x000fe200000000ff */
[----:B------:R-:W-:Y:S01]  /*1110*/  IMAD.MOV.U32 R12, RZ, RZ, R17 ;  /* 0x000000ffff0c7224 */ /* 0x000fe200078e0011 */
[----:B------:R-:W-:Y:S01]  /*1120*/  MOV R16, R15 ;  /* 0x0000000f00107202 */ /* 0x000fe20000000f00 */
[----:B------:R-:W-:Y:S02]  /*1130*/  IMAD.MOV.U32 R15, RZ, RZ, R18 ;  /* 0x000000ffff0f7224 */ /* 0x000fe400078e0012 */
[----:B------:R-:W-:Y:S02]  /*1140*/  IMAD R13, R8, R13, RZ ;  /* 0x0000000d080d7224 */ /* 0x000fe400078e02ff */
[----:B------:R-:W-:-:S02]  /*1150*/  IMAD R9, R9, R12, RZ ;  /* 0x0000000c09097224 */ /* 0x000fc400078e02ff */
[----:B------:R-:W-:Y:S02]  /*1160*/  IMAD R8, R7, R14, RZ ;  /* 0x0000000e07087224 */ /* 0x000fe400078e02ff */
[----:B------:R-:W-:Y:S02]  /*1170*/  IMAD R5, R5, R16, RZ ;  /* 0x0000001005057224 */ /* 0x000fe400078e02ff */
[----:B------:R-:W-:Y:S01]  /*1180*/  IMAD R0, R0, R15, RZ ;  /* 0x0000000f00007224 */ /* 0x000fe200078e02ff */
[----:B------:R-:W-:Y:S02]  /*1190*/  PRMT R7, R4, 0x5410, R13 ;  /* 0x0000541004077816 */ /* 0x000fe4000000000d */
[----:B------:R-:W-:Y:S02]  /*11a0*/  PRMT R6, R6, 0x5410, R3 ;  /* 0x0000541006067816 */ /* 0x000fe40000000003 */
[----:B------:R-:W-:Y:S02]  /*11b0*/  PRMT R4, R9, 0x5410, R8 ;  /* 0x0000541009047816 */ /* 0x000fe40000000008 */
[----:B------:R-:W-:Y:S01]  /*11c0*/  PRMT R5, R5, 0x5410, R0 ;  /* 0x0000541005057816 */ /* 0x000fe20000000000 */
[----:B------:R-:W-:Y:S04]  /*11d0*/  STG.E.64 desc[UR6][R10.64], R6 ;  /* 0x000000060a007986 */ /* 0x000fe8000c101b06 */
[----:B------:R-:W-:Y:S01]  /*11e0*/  STG.E.64 desc[UR6][R10.64+0x400], R4 ;  /* 0x000400040a007986 */ /* 0x000fe2000c101b06 */
[----:B------:R-:W-:Y:S05]  /*11f0*/  EXIT ;  /* 0x000000000000794d */ /* 0x000fea0003800000 */
.L_x_13924:
        /* <DEDUP_REMOVED lines=16> */
.L_x_23929:


//--------------------- .text._ZN2at6native29vectorized_elementwise_kernelILi8EZZZNS0_54_GLOBAL__N__d8c5977b_16_LinearAlgebra_cu_35b291db_316116addr_kernel_cudaERNS_14TensorIteratorERKN3c106ScalarES8_ENKUlvE_clEvENKUlvE3_clEvEUlsssE_St5arrayIPcLm4EEEEviT0_T1_ --------------------------
	.section	.text._ZN2at6native29vectorized_elementwise_kernelILi8EZZZNS0_54_GLOBAL__N__d8c5977b_16_LinearAlgebra_cu_35b291db_316116addr_kernel_cudaERNS_14TensorIteratorERKN3c106ScalarES8_ENKUlvE_clEvENKUlvE3_clEvEUlsssE_St5arrayIPcLm4EEEEviT0_T1_,"ax",@progbits
	.align	128
        .global         _ZN2at6native29vectorized_elementwise_kernelILi8EZZZNS0_54_GLOBAL__N__d8c5977b_16_LinearAlgebra_cu_35b291db_316116addr_kernel_cudaERNS_14TensorIteratorERKN3c106ScalarES8_ENKUlvE_clEvENKUlvE3_clEvEUlsssE_St5arrayIPcLm4EEEEviT0_T1_
        .type           _ZN2at6native29vectorized_elementwise_kernelILi8EZZZNS0_54_GLOBAL__N__d8c5977b_16_LinearAlgebra_cu_35b291db_316116addr_kernel_cudaERNS_14TensorIteratorERKN3c106ScalarES8_ENKUlvE_clEvENKUlvE3_clEvEUlsssE_St5arrayIPcLm4EEEEviT0_T1_,@function
        .size           _ZN2at6native29vectorized_elementwise_kernelILi8EZZZNS0_54_GLOBAL__N__d8c5977b_16_LinearAlgebra_cu_35b291db_316116addr_kernel_cudaERNS_14TensorIteratorERKN3c106ScalarES8_ENKUlvE_clEvENKUlvE3_clEvEUlsssE_St5arrayIPcLm4EEEEviT0_T1_,(.L_x_23930 - _ZN2at6native29vectorized_elementwise_kernelILi8EZZZNS0_54_GLOBAL__N__d8c5977b_16_LinearAlgebra_cu_35b291db_316116addr_kernel_cudaERNS_14TensorIteratorERKN3c106ScalarES8_ENKUlvE_clEvENKUlvE3_clEvEUlsssE_St5arrayIPcLm4EEEEviT0_T1_)
        .other          _ZN2at6native29vectorized_elementwise_kernelILi8EZZZNS0_54_GLOBAL__N__d8c5977b_16_LinearAlgebra_cu_35b291db_316116addr_kernel_cudaERNS_14TensorIteratorERKN3c106ScalarES8_ENKUlvE_clEvENKUlvE3_clEvEUlsssE_St5arrayIPcLm4EEEEviT0_T1_,@"STO_CUDA_ENTRY STV_DEFAULT"
_ZN2at6native29vectorized_elementwise_kernelILi8EZZZNS0_54_GLOBAL__N__d8c5977b_16_LinearAlgebra_cu_35b291db_316116addr_kernel_cudaERNS_14TensorIteratorERKN3c106ScalarES8_ENKUlvE_clEvENKUlvE3_clEvEUlsssE_St5arrayIPcLm4EEEEviT0_T1_:
.text._ZN2at6native29vectorized_elementwise_kernelILi8EZZZNS0_54_GLOBAL__N__d8c5977b_16_LinearAlgebra_cu_35b291db_316116addr_kernel_cudaERNS_14TensorIteratorERKN3c106ScalarES8_ENKUlvE_clEvENKUlvE3_clEvEUlsssE_St5arrayIPcLm4EEEEviT0_T1_:
        /* <DEDUP_REMOVED lines=170> */
.L_x_13928:
[----:B------:R-:W-:-:S13]  /*0aa0*/  ISETP.GE.U32.AND P0, PT, R3, R2, PT ;  /* 0x000000020300720c */ /* 0x000fda0003f06070 */
[----:B------:R-:W-:Y:S05]  /*0ab0*/  @P0 BRA `(.L_x_13930) ;  /* 0x0000000000300947 */ /* 0x000fea0003800000 */
[----:B0-----:R-:W0:Y:S01]  /*0ac0*/  LDC.64 R12, c[0x0][0x398] ;  /* 0x0000e600ff0c7b82 */ /* 0x001e220000000a00 */
[----:B------:R-:W-:Y:S01]  /*0ad0*/  IMAD.IADD R15, R0, 0x1, R3 ;  /* 0x00000001000f7824 */ /* 0x000fe200078e0203 */
[----:B------:R-:W-:-:S03]  /*0ae0*/  IADD3 R3, PT, PT, R3, 0x80, RZ ;  /* 0x0000008003037810 */ /* 0x000fc60007ffe0ff */
[----:B0-----:R-:W-:-:S05]  /*0af0*/  IMAD.WIDE.U32 R12, R15, 0x2, R12 ;  /* 0x000000020f0c7825 */ /* 0x001fca00078e000c */
[----:B------:R1:W-:Y:S02]  /*0b00*/  STG.E.U16 desc[UR6][R12.64], R5 ;  /* 0x000000050c007986 */ /* 0x0003e4000c101506 */
.L_x_13929:
[----:B------:R-:W-:-:S13]  /*0b10*/  ISETP.GE.U32.AND P0, PT, R3, R2, PT ;  /* 0x000000020300720c */ /* 0x000fda0003f06070 */
[----:B------:R-:W-:Y:S05]  /*0b20*/  @P0 BRA `(.L_x_13931) ;  /* 0x0000000000300947 */ /* 0x000fea0003800000 */
[----:B-1----:R-:W1:Y:S01]  /*0b30*/  LDC.64 R4, c[0x0][0x398] ;  /* 0x0000e600ff047b82 */ /* 0x002e620000000a00 */
[----:B0-----:R-:W-:Y:S02]  /*0b40*/  IMAD.IADD R13, R0, 0x1, R3 ;  /* 0x00000001000d7824 */ /* 0x001fe400078e0203 */
[----:B------:R-:W-:Y:S02]  /*0b50*/  VIADD R3, R3, 0x80 ;  /* 0x0000008003037836 */ /* 0x000fe40000000000 */
[----:B-1----:R-:W-:-:S05]  /*0b60*/  IMAD.WIDE.U32 R4, R13, 0x2, R4 ;  /* 0x000000020d047825 */ /* 0x002fca00078e0004 */
[----:B------:R1:W-:Y:S02]  /*0b70*/  STG.E.U16 desc[UR6][R4.64], R11 ;  /* 0x0000000b04007986 */ /* 0x0003e4000c101506 */
.L_x_13930:
[----:B------:R-:W-:-:S13]  /*0b80*/  ISETP.GE.U32.AND P0, PT, R3, R2, PT ;  /* 0x000000020300720c */ /* 0x000fda0003f06070 */
[----:B------:R-:W-:Y:S05]  /*0b90*/  @P0 BRA `(.L_x_13932) ;  /* 0x0000000000340947 */ /* 0x000fea0003800000 */
[----:B01----:R-:W0:Y:S01]  /*0ba0*/  LDC.64 R4, c[0x0][0x398] ;  /* 0x0000e600ff047b82 */ /* 0x003e220000000a00 */
[----:B------:R-:W-:Y:S01]  /*0bb0*/  IADD3 R11, PT, PT, R0, R3, RZ ;  /* 0x00000003000b7210 */ /* 0x000fe20007ffe0ff */
[----:B------:R-:W-:-:S04]  /*0bc0*/  VIADD R3, R3, 0x80 ;  /* 0x0000008003037836 */ /* 0x000fc80000000000 */
[----:B0-----:R-:W-:-:S05]  /*0bd0*/  IMAD.WIDE.U32 R4, R11, 0x2, R4 ;  /* 0x000000020b047825 */ /* 0x001fca00078e0004 */
[----:B------:R2:W-:Y:S02]  /*0be0*/  STG.E.U16 desc[UR6][R4.64], R9 ;  /* 0x0000000904007986 */ /* 0x0005e4000c101506 */
.L_x_13931:
        /* <DEDUP_REMOVED lines=8> */
.L_x_13932:
[----:B------:R-:W-:Y:S05]  /*0c70*/  BSYNC.RELIABLE B1 ;  /* 0x0000000000017941 */ /* 0x000fea0003800100 */
.L_x_13927:
[----:B------:R-:W-:-:S13]  /*0c80*/  ISETP.GE.U32.AND P0, PT, R3, R2, PT ;  /* 0x000000020300720c */ /* 0x000fda0003f06070 */
[----:B012---:R-:W0:Y:S01]  /*0c90*/  @!P0 LDC.64 R4, c[0x0][0x398] ;  /* 0x0000e600ff048b82 */ /* 0x007e220000000a00 */
[----:B------:R-:W-:Y:S02]  /*0ca0*/  @!P0 IMAD.IADD R7, R0, 0x1, R3 ;  /* 0x0000000100078824 */ /* 0x000fe400078e0203 */
[----:B------:R-:W-:Y:S02]  /*0cb0*/  @!P0 VIADD R3, R3, 0x80 ;  /* 0x0000008003038836 */ /* 0x000fe40000000000 */
[----:B0-----:R-:W-:-:S05]  /*0cc0*/  @!P0 IMAD.WIDE.U32 R4, R7, 0x2, R4 ;  /* 0x0000000207048825 */ /* 0x001fca00078e0004 */
[----:B------:R3:W-:Y:S02]  /*0cd0*/  @!P0 STG.E.U16 desc[UR6][R4.64], R8 ;  /* 0x0000000804008986 */ /* 0x0007e4000c101506 */
.L_x_13933:
[----:B------:R-:W-:Y:S05]  /*0ce0*/  BSYNC.RECONVERGENT B0 ;  /* 0x0000000000007941 */ /* 0x000fea0003800200 */
.L_x_13926:
        /* <DEDUP_REMOVED lines=8> */
.L_x_13925:
[----:B------:R-:W0:Y:S01]  /*0d70*/  S2R R13, SR_TID.X ;  /* 0x00000000000d7919 */ /* 0x000e220000002100 */
[----:B------:R-:W1:Y:S01]  /*0d80*/  LDC.64 R2, c[0x0][0x3a8] ;  /* 0x0000ea00ff027b82 */ /* 0x000e620000000a00 */
[----:B------:R-:W2:Y:S07]  /*0d90*/  LDCU.U16 UR4, c[0x0][0x388] ;  /* 0x00007100ff0477ac */ /* 0x000eae0008000400 */
[----:B------:R-:W3:Y:S01]  /*0da0*/  LDC.64 R4, c[0x0][0x3b0] ;  /* 0x0000ec00ff047b82 */ /* 0x000ee20000000a00 */
[----:B-1----:R-:W-:-:S04]  /*0db0*/  IMAD.WIDE.U32 R2, R0, 0x2, R2 ;  /* 0x0000000200027825 */ /* 0x002fc800078e0002 */
[----:B0-----:R-:W-:-:S04]  /*0dc0*/  IMAD.WIDE.U32 R2, R13, 0x10, R2 ;  /* 0x000000100d027825 */ /* 0x001fc800078e0002 */
[C---:B---3--:R-:W-:Y:S01]  /*0dd0*/  IMAD.WIDE.U32 R4, R0.reuse, 0x2, R4 ;  /* 0x0000000200047825 */ /* 0x048fe200078e0004 */
[----:B------:R0:W3:Y:S03]  /*0de0*/  LDG.E.128 R8, desc[UR6][R2.64] ;  /* 0x0000000602087981 */ /* 0x0000e6000c1e1d00 */
[----:B------:R-:W-:Y:S01]  /*0df0*/  IMAD.WIDE.U32 R4, R13, 0x10, R4 ;  /* 0x000000100d047825 */ /* 0x000fe200078e0004 */
[----:B0-----:R-:W0:Y:S05]  /*0e00*/  LDC.64 R2, c[0x0][0x398] ;  /* 0x0000e600ff027b82 */ /* 0x001e2a0000000a00 */
[----:B------:R-:W4:Y:S01]  /*0e10*/  LDG.E.128 R4, desc[UR6][R4.64] ;  /* 0x0000000604047981 */ /* 0x000f22000c1e1d00 */
[----:B--2---:R-:W-:Y:S01]  /*0e20*/  UPRMT UR4, UR4, 0x9910, URZ ;  /* 0x0000991004047896 */ /* 0x004fe200080000ff */
[----:B0-----:R-:W-:-:S04]  /*0e30*/  IMAD.WIDE.U32 R2, R0, 0x2, R2 ;  /* 0x0000000200027825 */ /* 0x001fc800078e0002 */
[----:B------:R-:W-:Y:S01]  /*0e40*/  IMAD.WIDE.U32 R2, R13, 0x10, R2 ;  /* 0x000000100d027825 */ /* 0x000fe200078e0002 */
[C---:B---3--:R-:W-:Y:S02]  /*0e50*/  PRMT R14, R8.reuse, 0x9910, RZ ;  /* 0x00009910080e7816 */ /* 0x048fe400000000ff */
[----:B------:R-:W-:Y:S02]  /*0e60*/  PRMT R17, R8, 0xbb32, RZ ;  /* 0x0000bb3208117816 */ /* 0x000fe400000000ff */
[C---:B------:R-:W-:Y:S02]  /*0e70*/  PRMT R18, R9.reuse, 0x9910, RZ ;  /* 0x0000991009127816 */ /* 0x040fe400000000ff */
[----:B------:R-:W-:Y:S02]  /*0e80*/  PRMT R9, R9, 0xbb32, RZ ;  /* 0x0000bb3209097816 */ /* 0x000fe400000000ff */
[C---:B------:R-:W-:Y:S02]  /*0e90*/  PRMT R8, R10.reuse, 0x9910, RZ ;  /* 0x000099100a087816 */ /* 0x040fe400000000ff */
[----:B------:R-:W-:Y:S01]  /*0ea0*/  PRMT R12, R10, 0xbb32, RZ ;  /* 0x0000bb320a0c7816 */ /* 0x000fe200000000ff */
[----:B------:R-:W-:Y:S01]  /*0eb0*/  IMAD R0, R9, UR4, RZ ;  /* 0x0000000409007c24 */ /* 0x000fe2000f8e02ff */
[----:B----4-:R-:W-:Y:S01]  /*0ec0*/  PRMT R19, R4, 0x9910, RZ ;  /* 0x0000991004137816 */ /* 0x010fe200000000ff */
[----:B------:R-:W-:Y:S01]  /*0ed0*/  IMAD R8, R8, UR4, RZ ;  /* 0x0000000408087c24 */ /* 0x000fe2000f8e02ff */
[----:B------:R-:W-:Y:S01]  /*0ee0*/  PRMT R20, R4, 0xbb32, RZ ;  /* 0x0000bb3204147816 */ /* 0x000fe200000000ff */
[----:B------:R-:W-:Y:S01]  /*0ef0*/  IMAD R9, R12, UR4, RZ ;  /* 0x000000040c097c24 */ /* 0x000fe2000f8e02ff */
[----:B------:R-:W-:-:S02]  /*0f00*/  PRMT R4, R5, 0x9910, RZ ;  /* 0x0000991005047816 */ /* 0x000fc400000000ff */
[----:B------:R-:W-:Y:S01]  /*0f10*/  PRMT R16, R5, 0xbb32, RZ ;  /* 0x0000bb3205107816 */ /* 0x000fe200000000ff */
[----:B------:R-:W-:Y:S01]  /*0f20*/  IMAD.MOV.U32 R5, RZ, RZ, R14 ;  /* 0x000000ffff057224 */ /* 0x000fe200078e000e */
[C---:B------:R-:W-:Y:S02]  /*0f30*/  PRMT R14, R6.reuse, 0x9910, RZ ;  /* 0x00009910060e7816 */ /* 0x040fe400000000ff */
[----:B------:R-:W-:Y:S01]  /*0f40*/  PRMT R15, R6, 0xbb32, RZ ;  /* 0x0000bb32060f7816 */ /* 0x000fe200000000ff */
[----:B------:R-:W-:Y:S01]  /*0f50*/  IMAD R6, R17, UR4, RZ ;  /* 0x0000000411067c24 */ /* 0x000fe2000f8e02ff */
[----:B------:R-:W-:Y:S01]  /*0f60*/  PRMT R10, R11, 0x9910, RZ ;  /* 0x000099100b0a7816 */ /* 0x000fe200000000ff */
[----:B------:R-:W-:Y:S01]  /*0f70*/  IMAD R5, R5, UR4, RZ ;  /* 0x0000000405057c24 */ /* 0x000fe2000f8e02ff */
[----:B------:R-:W-:Y:S01]  /*0f80*/  PRMT R11, R11, 0xbb32, RZ ;  /* 0x0000bb320b0b7816 */ /* 0x000fe200000000ff */
[----:B------:R-:W-:Y:S01]  /*0f90*/  IMAD R17, R18, UR4, RZ ;  /* 0x0000000412117c24 */ /* 0x000fe2000f8e02ff */
[----:B------:R-:W-:Y:S01]  /*0fa0*/  PRMT R6, R6, 0x9910, RZ ;  /* 0x0000991006067816 */ /* 0x000fe200000000ff */
[----:B------:R-:W-:Y:S01]  /*0fb0*/  IMAD.MOV.U32 R18, RZ, RZ, R19 ;  /* 0x000000ffff127224 */ /* 0x000fe200078e0013 */
[----:B------:R-:W-:Y:S01]  /*0fc0*/  PRMT R5, R5, 0x9910, RZ ;  /* 0x0000991005057816 */ /* 0x000fe200000000ff */
[----:B------:R-:W-:Y:S01]  /*0fd0*/  IMAD R10, R10, UR4, RZ ;  /* 0x000000040a0a7c24 */ /* 0x000fe2000f8e02ff */
[----:B------:R-:W-:Y:S01]  /*0fe0*/  MOV R19, R20 ;  /* 0x0000001400137202 */ /* 0x000fe20000000f00 */
[----:B------:R-:W-:Y:S01]  /*0ff0*/  IMAD R11, R11, UR4, RZ ;  /* 0x000000040b0b7c24 */ /* 0x000fe2000f8e02ff */
[----:B------:R-:W-:Y:S01]  /*1000*/  PRMT R8, R8, 0x9910, RZ ;  /* 0x0000991008087816 */ /* 0x000fe200000000ff */
[----:B------:R-:W-:Y:S01]  /*1010*/  IMAD.MOV.U32 R20, RZ, RZ, R4 ;  /* 0x000000ffff147224 */ /* 0x000fe200078e0004 */
[----:B------:R-:W-:Y:S01]  /*1020*/  PRMT R0, R0, 0x9910, RZ ;  /* 0x0000991000007816 */ /* 0x000fe200000000ff */
[----:B------:R-:W-:Y:S01]  /*1030*/  IMAD.MOV.U32 R4, RZ, RZ, R6 ;  /* 0x000000ffff047224 */ /* 0x000fe200078e0006 */
[----:B------:R-:W-:Y:S01]  /*1040*/  PRMT R12, R9, 0x9910, RZ ;  /* 0x00009910090c7816 */ /* 0x000fe200000000ff */
[----:B------:R-:W-:Y:S01]  /*1050*/  IMAD R6, R18, R5, RZ ;  /* 0x0000000512067224 */ /* 0x000fe200078e02ff */
[----:B------:R-:W-:Y:S01]  /*1060*/  PRMT R10, R10, 0x9910, RZ ;  /* 0x000099100a0a7816 */ /* 0x000fe200000000ff */
[----:B------:R-:W-:Y:S01]  /*1070*/  IMAD R5, R19, R4, RZ ;  /* 0x0000000413057224 */ /* 0x000fe200078e02ff */
[----:B------:R-:W-:Y:S01]  /*1080*/  PRMT R18, R11, 0x9910, RZ ;  /* 0x000099100b127816 */ /* 0x000fe200000000ff */
[----:B------:R-:W-:Y:S01]  /*1090*/  IMAD.MOV.U32 R11, RZ, RZ, R8 ;  /* 0x000000ffff0b7224 */ /* 0x000fe200078e0008 */
[----:B------:R-:W-:-:S02]  /*10a0*/  PRMT R21, R17, 0x9910, RZ ;  /* 0x0000991011157816 */ /* 0x000fc400000000ff */
[C---:B------:R-:W-:Y:S02]  /*10b0*/  PRMT R17, R7.reuse, 0x9910, RZ ;  /* 0x0000991007117816 */ /* 0x040fe400000000ff */
[----:B------:R-:W-:Y:S01]  /*10c0*/  MOV R9, R0 ;  /* 0x0000000000097202 */ /* 0x000fe20000000f00 */
[----:B------:R-:W-:Y:S01]  /*10d0*/  IMAD.MOV.U32 R0, RZ, RZ, R12 ;  /* 0x000000ffff007224 */ /* 0x000fe200078e000c */
[----:B------:R-:W-:Y:S01]  /*10e0*/  PRMT R7, R7, 0xbb32, RZ ;  /* 0x0000bb3207077816 */ /* 0x000fe200000000ff */
[----:B------:R-:W-:Y:S01]  /*10f0*/  IMAD.MOV.U32 R12, RZ, RZ, R18 ;  /* 0x000000ffff0c7224 */ /* 0x000fe200078e0012 */
[----:B------:R-:W-:Y:S01]  /*1100*/  MOV R8, R10 ;  /* 0x0000000a00087202 */ /* 0x000fe20000000f00 */
[----:B------:R-:W-:Y:S02]  /*1110*/  IMAD R10, R14, R11, RZ ;  /* 0x0000000b0e0a7224 */ /* 0x000fe400078e02ff */
[----:B------:R-:W-:Y:S02]  /*1120*/  IMAD R15, R15, R0, RZ ;  /* 0x000000000f0f7224 */ /* 0x000fe400078e02ff */
[----:B------:R-:W-:-:S02]  /*1130*/  IMAD R4, R20, R21, RZ ;  /* 0x0000001514047224 */ /* 0x000fc400078e02ff */
[----:B------:R-:W-:Y:S01]  /*1140*/  IMAD R9, R16, R9, RZ ;  /* 0x0000000910097224 */ /* 0x000fe200078e02ff */
[----:B------:R-:W-:Y:S01]  /*1150*/  PRMT R10, R10, 0x5410, R15 ;  /* 0x000054100a0a7816 */ /* 0x000fe2000000000f */
[----:B------:R-:W-:Y:S01]  /*1160*/  IMAD R11, R17, R8, RZ ;  /* 0x00000008110b7224 */ /* 0x000fe200078e02ff */
[----:B------:R-:W-:Y:S01]  /*1170*/  PRMT R8, R6, 0x5410, R5 ;  /* 0x0000541006087816 */ /* 0x000fe20000000005 */
[----:B------:R-:W-:Y:S01]  /*1180*/  IMAD R0, R7, R12, RZ ;  /* 0x0000000c07007224 */ /* 0x000fe200078e02ff */
[----:B------:R-:W-:-:S04]  /*1190*/  PRMT R9, R4, 0x5410, R9 ;  /* 0x0000541004097816 */ /* 0x000fc80000000009 */
[----:B------:R-:W-:-:S05]  /*11a0*/  PRMT R11, R11, 0x5410, R0 ;  /* 0x000054100b0b7816 */ /* 0x000fca0000000000 */
[----:B------:R-:W-:Y:S01]  /*11b0*/  STG.E.128 desc[UR6][R2.64], R8 ;  /* 0x0000000802007986 */ /* 0x000fe2000c101d06 */
[----:B------:R-:W-:Y:S05]  /*11c0*/  EXIT ;  /* 0x000000000000794d */ /* 0x000fea0003800000 */
.L_x_13934:
        /* <DEDUP_REMOVED lines=11> */
.L_x_23930:


//--------------------- .text._ZN2at6native18elementwise_kernelILi128ELi4EZNS0_15gpu_kernel_implIZZZNS0_54_GLOBAL__N__d8c5977b_16_LinearAlgebra_cu_35b291db_316116addr_kernel_cudaERNS_14TensorIteratorERKN3c106ScalarES9_ENKUlvE_clEvENKUlvE2_clEvEUllllE0_EEvRNS_18TensorIteratorBaseERKT_EUliE_EEviT1_ --------------------------
	.section	.text._ZN2at6native18elementwise_kernelILi128ELi4EZNS0_15gpu_kernel_implIZZZNS0_54_GLOBAL__N__d8c5977b_16_LinearAlgebra_cu_35b291db_316116addr_kernel_cudaERNS_14TensorIteratorERKN3c106ScalarES9_ENKUlvE_clEvENKUlvE2_clEvEUllllE0_EEvRNS_18TensorIteratorBaseERKT_EUliE_EEviT1_,"ax",@progbits
	.align	128
        .global         _ZN2at6native18elementwise_kernelILi128ELi4EZNS0_15gpu_kernel_implIZZZNS0_54_GLOBAL__N__d8c5977b_16_LinearAlgebra_cu_35b291db_316116addr_kernel_cudaERNS_14TensorIteratorERKN3c106ScalarES9_ENKUlvE_clEvENKUlvE2_clEvEUllllE0_EEvRNS_18TensorIteratorBaseERKT_EUliE_EEviT1_
        .type           _ZN2at6native18elementwise_kernelILi128ELi4EZNS0_15gpu_kernel_implIZZZNS0_54_GLOBAL__N__d8c5977b_16_LinearAlgebra_cu_35b291db_316116addr_kernel_cudaERNS_14TensorIteratorERKN3c106ScalarES9_ENKUlvE_clEvENKUlvE2_clEvEUllllE0_EEvRNS_18TensorIteratorBaseERKT_EUliE_EEviT1_,@function
        .size           _ZN2at6native18elementwise_kernelILi128ELi4EZNS0_15gpu_kernel_implIZZZNS0_54_GLOBAL__N__d8c5977b_16_LinearAlgebra_cu_35b291db_316116addr_kernel_cudaERNS_14TensorIteratorERKN3c106ScalarES9_ENKUlvE_clEvENKUlvE2_clEvEUllllE0_EEvRNS_18TensorIteratorBaseERKT_EUliE_EEviT1_,(.L_x_23931 - _ZN2at6native18elementwise_kernelILi128ELi4EZNS0_15gpu_kernel_implIZZZNS0_54_GLOBAL__N__d8c5977b_16_LinearAlgebra_cu_35b291db_316116addr_kernel_cudaERNS_14TensorIteratorERKN3c106ScalarES9_ENKUlvE_clEvENKUlvE2_clEvEUllllE0_EEvRNS_18TensorIteratorBaseERKT_EUliE_EEviT1_)
        .other          _ZN2at6native18elementwise_kernelILi128ELi4EZNS0_15gpu_kernel_implIZZZNS0_54_GLOBAL__N__d8c5977b_16_LinearAlgebra_cu_35b291db_316116addr_kernel_cudaERNS_14TensorIteratorERKN3c106ScalarES9_ENKUlvE_clEvENKUlvE2_clEvEUllllE0_EEvRNS_18TensorIteratorBaseERKT_EUliE_EEviT1_,@"STO_CUDA_ENTRY STV_DEFAULT"
_ZN2at6native18elementwise_kernelILi128ELi4EZNS0_15gpu_kernel_implIZZZNS0_54_GLOBAL__N__d8c5977b_16_LinearAlgebra_cu_35b291db_316116addr_kernel_cudaERNS_14TensorIteratorERKN3c106ScalarES9_ENKUlvE_clEvENKUlvE2_clEvEUllllE0_EEvRNS_18TensorIteratorBaseERKT_EUliE_EEviT1_:
.text._ZN2at6native18elementwise_kernelILi128ELi4EZNS0_15gpu_kernel_implIZZZNS0_54_GLOBAL__N__d8c5977b_16_LinearAlgebra_cu_35b291db_316116addr_kernel_cudaERNS_14TensorIteratorERKN3c106ScalarES9_ENKUlvE_clEvENKUlvE2_clEvEUllllE0_EEvRNS_18TensorIteratorBaseERKT_EUliE_EEviT1_:
        /* <DEDUP_REMOVED lines=399> */
.L_x_13937:
        /* <DEDUP_REMOVED lines=15> */
[----:B--2---:R-:W-:Y:S01]  /*19e0*/  SHF.R.S32.HI R19, RZ, 0x1f, R18 ;  /* 0x0000001fff137819 */ /* 0x004fe20000011412 */
[----:B------:R-:W-:Y:S06]  /*19f0*/  BRA `(.L_x_13943) ;  /* 0x0000000c004c7947 */ /* 0x000fec0003800000 */
.L_x_13941:
[----:B------:R0:W5:Y:S01]  /*1a00*/  LDG.E.U8 R18, desc[UR36][R2.64] ;  /* 0x0000002402127981 */ /* 0x000162000c1e1100 */
[----:B------:R-:W-:Y:S01]  /*1a10*/  MOV R19, RZ ;  /* 0x000000ff00137202 */ /* 0x000fe20000000f00 */
[----:B------:R-:W-:Y:S06]  /*1a20*/  BRA `(.L_x_13943) ;  /* 0x0000000c00407947 */ /* 0x000fec0003800000 */
.L_x_13940:
        /* <DEDUP_REMOVED lines=8> */
.L_x_13945:
[----:B------:R-:W2:Y:S02]  /*1ab0*/  LDG.E R18, desc[UR36][R2.64] ;  /* 0x0000002402127981 */ /* 0x000ea4000c1e1900 */
[----:B--2---:R-:W-:Y:S01]  /*1ac0*/  SHF.R.S32.HI R19, RZ, 0x1f, R18 ;  /* 0x0000001fff137819 */ /* 0x004fe20000011412 */
[----:B------:R-:W-:Y:S06]  /*1ad0*/  BRA `(.L_x_13943) ;  /* 0x0000000c00147947 */ /* 0x000fec0003800000 */
.L_x_13944:
[----:B------:R-:W2:Y:S02]  /*1ae0*/  LDG.E.S16 R18, desc[UR36][R2.64] ;  /* 0x0000002402127981 */ /* 0x000ea4000c1e1700 */
[----:B--2---:R-:W-:Y:S01]  /*1af0*/  SHF.R.S32.HI R19, RZ, 0x1f, R18 ;  /* 0x0000001fff137819 */ /* 0x004fe20000011412 */
[----:B------:R-:W-:Y:S06]  /*1b00*/  BRA `(.L_x_13943) ;  /* 0x0000000c00087947 */ /* 0x000fec0003800000 */
.L_x_13939:
[----:B------:R-:W-:-:S09]  /*1b10*/  UISETP.GT.AND UP0, UPT, UR4, 0x6, UPT ;  /* 0x000000060400788c */ /* 0x000fd2000bf04270 */
[----:B------:R-:W-:Y:S05]  /*1b20*/  BRA.U UP0, `(.L_x_13946) ;  /* 0x00000001002c7547 */ /* 0x000fea000b800000 */
[----:B------:R-:W-:-:S09]  /*1b30*/  UISETP.NE.AND UP0, UPT, UR4, 0x5, UPT ;  /* 0x000000050400788c */ /* 0x000fd2000bf05270 */
[----:B------:R-:W-:Y:S05]  /*1b40*/  BRA.U !UP0, `(.L_x_13947) ;  /* 0x0000000108147547 */ /* 0x000fea000b800000 */
[----:B------:R-:W-:-:S09]  /*1b50*/  UISETP.NE.AND UP0, UPT, UR4, 0x6, UPT ;  /* 0x000000060400788c */ /* 0x000fd2000bf05270 */
[----:B------:R-:W-:Y:S05]  /*1b60*/  BRA.U UP0, `(.L_x_13942) ;  /* 0x00000009006c7547 */ /* 0x000fea000b800000 */
[----:B------:R-:W2:Y:S02]  /*1b70*/  LDG.E R2, desc[UR36][R2.64] ;  /* 0x0000002402027981 */ /* 0x000ea4000c1e1900 */
[----:B--2---:R0:W1:Y:S01]  /*1b80*/  F2I.S64.TRUNC R18, R2 ;  /* 0x0000000200127311 */ /* 0x004062000020d900 */
[----:B------:R-:W-:Y:S05]  /*1b90*/  BRA `(.L_x_13943) ;  /* 0x0000000800e47947 */ /* 0x000fea0003800000 */
.L_x_13947:
[----:B------:R-:W2:Y:S02]  /*1ba0*/  LDG.E.U16 R2, desc[UR36][R2.64] ;  /* 0x0000002402027981 */ /* 0x000ea4000c1e1500 */
[----:B--2---:R-:W-:-:S06]  /*1bb0*/  HADD2.F32 R18, -RZ, R2.H0_H0 ;  /* 0x20000002ff127230 */ /* 0x004fcc0000004100 */
[----:B------:R-:W0:Y:S01]  /*1bc0*/  F2I.S64.TRUNC R18, R18 ;  /* 0x0000001200127311 */ /* 0x000e22000020d900 */
[----:B------:R-:W-:Y:S05]  /*1bd0*/  BRA `(.L_x_13943) ;  /* 0x0000000800d47947 */ /* 0x000fea0003800000 */
.L_x_13946:
[----:B------:R-:W-:-:S09]  /*1be0*/  UISETP.NE.AND UP0, UPT, UR4, 0x7, UPT ;  /* 0x000000070400788c */ /* 0x000fd2000bf05270 */
[----:B------:R-:W-:Y:S05]  /*1bf0*/  BRA.U !UP0, `(.L_x_13948) ;  /* 0x00000001082c7547 */ /* 0x000fea000b800000 */
[----:B------:R-:W-:-:S09]  /*1c00*/  UISETP.NE.AND UP0, UPT, UR4, 0x8, UPT ;  /* 0x000000080400788c */ /* 0x000fd2000bf05270 */
[----:B------:R-:W-:Y:S05]  /*1c10*/  BRA.U !UP0, `(.L_x_13949) ;  /* 0x0000000108147547 */ /* 0x000fea000b800000 */
[----:B------:R-:W-:-:S09]  /*1c20*/  UISETP.NE.AND UP0, UPT, UR4, 0x9, UPT ;  /* 0x000000090400788c */ /* 0x000fd2000bf05270 */
[----:B------:R-:W-:Y:S05]  /*1c30*/  BRA.U UP0, `(.L_x_13942) ;  /* 0x0000000900387547 */ /* 0x000fea000b800000 */
[----:B------:R-:W2:Y:S02]  /*1c40*/  LDG.E R2, desc[UR36][R2.64] ;  /* 0x0000002402027981 */ /* 0x000ea4000c1e1900 */
[----:B--2---:R0:W1:Y:S01]  /*1c50*/  F2I.S64.TRUNC R18, R2 ;  /* 0x0000000200127311 */ /* 0x004062000020d900 */
[----:B------:R-:W-:Y:S05]  /*1c60*/  BRA `(.L_x_13943) ;  /* 0x0000000800b07947 */ /* 0x000fea0003800000 */
.L_x_13949:
[----:B------:R-:W2:Y:S02]  /*1c70*/  LDG.E.U16 R2, desc[UR36][R2.64] ;  /* 0x0000002402027981 */ /* 0x000ea4000c1e1500 */
[----:B--2---:R-:W-:-:S06]  /*1c80*/  HADD2.F32 R18, -RZ, R2.H0_H0 ;  /* 0x20000002ff127230 */ /* 0x004fcc0000004100 */
[----:B------:R-:W0:Y:S01]  /*1c90*/  F2I.S64.TRUNC R18, R18 ;  /* 0x0000001200127311 */ /* 0x000e22000020d900 */
[----:B------:R-:W-:Y:S05]  /*1ca0*/  BRA `(.L_x_13943) ;  /* 0x0000000800a07947 */ /* 0x000fea0003800000 */
.L_x_13948:
[----:B------:R-:W2:Y:S02]  /*1cb0*/  LDG.E.64 R2, desc[UR36][R2.64] ;  /* 0x0000002402027981 */ /* 0x000ea4000c1e1b00 */
[----:B--2---:R0:W1:Y:S01]  /*1cc0*/  F2I.S64.F64.TRUNC R18, R2 ;  /* 0x0000000200127311 */ /* 0x004062000030d900 */
[----:B------:R-:W-:Y:S05]  /*1cd0*/  BRA `(.L_x_13943) ;  /* 0x0000000800947947 */ /* 0x000fea0003800000 */
.L_x_13938:
        /* <DEDUP_REMOVED lines=11> */
[----:B------:R-:W-:Y:S01]  /*1d90*/  SEL R18, RZ, 0x1, !P0 ;  /* 0x00000001ff127807 */ /* 0x000fe20004000000 */
[----:B------:R-:W-:Y:S08]  /*1da0*/  BRA `(.L_x_13943) ;  /* 0x0000000800607947 */ /* 0x000ff00003800000 */
.L_x_13952:
[----:B------:R-:W2:Y:S02]  /*1db0*/  LDG.E.64 R2, desc[UR36][R2.64] ;  /* 0x0000002402027981 */ /* 0x000ea4000c1e1b00 */
[----:B--2---:R0:W1:Y:S01]  /*1dc0*/  F2I.S64.F64.TRUNC R18, R2 ;  /* 0x0000000200127311 */ /* 0x004062000030d900 */
[----:B------:R-:W-:Y:S05]  /*1dd0*/  BRA `(.L_x_13943) ;  /* 0x0000000800547947 */ /* 0x000fea0003800000 */
.L_x_13951:
        /* <DEDUP_REMOVED lines=24> */
[----:B------:R0:W1:Y:S01]  /*1f60*/  F2I.S64.TRUNC R18, R5 ;  /* 0x0000000500127311 */ /* 0x000062000020d900 */
[----:B------:R-:W-:Y:S05]  /*1f70*/  BRA `(.L_x_13943) ;  /* 0x0000000400ec7947 */ /* 0x000fea0003800000 */
.L_x_13954:
[----:B------:R-:W2:Y:S02]  /*1f80*/  LDG.E.U8 R2, desc[UR36][R2.64] ;  /* 0x0000002402027981 */ /* 0x000ea4000c1e1100 */
        /* <DEDUP_REMOVED lines=10> */
[----:B------:R0:W1:Y:S01]  /*2030*/  F2I.S64.TRUNC R18, R0 ;  /* 0x0000000000127311 */ /* 0x000062000020d900 */
[----:B------:R-:W-:Y:S05]  /*2040*/  BRA `(.L_x_13943) ;  /* 0x0000000400b87947 */ /* 0x000fea0003800000 */
.L_x_13953:
[----:B------:R-:W2:Y:S02]  /*2050*/  LDG.E.U16 R18, desc[UR36][R2.64] ;  /* 0x0000002402127981 */ /* 0x000ea4000c1e1500 */
[----:B--2---:R-:W-:-:S06]  /*2060*/  IMAD.U32 R18, R18, 0x10000, RZ ;  /* 0x0001000012127824 */ /* 0x004fcc00078e00ff */
[----:B------:R-:W0:Y:S01]  /*2070*/  F2I.S64.TRUNC R18, R18 ;  /* 0x0000001200127311 */ /* 0x000e22000020d900 */
[----:B------:R-:W-:Y:S05]  /*2080*/  BRA `(.L_x_13943) ;  /* 0x0000000400a87947 */ /* 0x000fea0003800000 */
.L_x_13950:
        /* <DEDUP_REMOVED lines=9> */
[----:B------:R-:W-:Y:S01]  /*2120*/  MOV R19, RZ ;  /* 0x000000ff00137202 */ /* 0x000fe20000000f00 */
[----:B------:R-:W-:Y:S06]  /*2130*/  BRA `(.L_x_13943) ;  /* 0x00000004007c7947 */ /* 0x000fec0003800000 */
.L_x_13957:
        /* <DEDUP_REMOVED lines=21> */
.L_x_13961:
[----:B------:R-:W-:Y:S05]  /*2290*/  BSYNC.RECONVERGENT B1 ;  /* 0x0000000000017941 */ /* 0x000fea0003800200 */
.L_x_13960:
[----:B------:R-:W-:Y:S01]  /*22a0*/  IMAD.SHL.U32 R0, R0, 0x100000, RZ ;  /* 0x0010000000007824 */ /* 0x000fe200078e00ff */
[----:B------:R-:W-:-:S04]  /*22b0*/  LEA R2, R2, 0x3b800000, 0x17 ;  /* 0x3b80000002027811 */ /* 0x000fc800078eb8ff */
[----:B------:R-:W-:-:S07]  /*22c0*/  LOP3.LUT R18, R2, R0, R7, 0xfe, !PT ;  /* 0x0000000002127212 */ /* 0x000fce00078efe07 */
.L_x_13959:
[----:B------:R-:W-:Y:S05]  /*22d0*/  BSYNC.RECONVERGENT B0 ;  /* 0x0000000000007941 */ /* 0x000fea0003800200 */
.L_x_13958:
[----:B------:R-:W1:Y:S01]  /*22e0*/  F2I.S64.TRUNC R18, R18 ;  /* 0x0000001200127311 */ /* 0x000e62000020d900 */
[----:B------:R-:W-:Y:S05]  /*22f0*/  BRA `(.L_x_13943) ;  /* 0x00000004000c7947 */ /* 0x000fea0003800000 */
.L_x_13956:
        /* <DEDUP_REMOVED lines=21> */
.L_x_13965:
[----:B------:R-:W-:Y:S05]  /*2450*/  BSYNC.RECONVERGENT B1 ;  /* 0x0000000000017941 */ /* 0x000fea0003800200 */
.L_x_13964:
[----:B------:R-:W-:Y:S01]  /*2460*/  IMAD.SHL.U32 R0, R0, 0x200000, RZ ;  /* 0x0020000000007824 */ /* 0x000fe200078e00ff */
[----:B------:R-:W-:-:S04]  /*2470*/  LEA R2, R2, 0x37800000, 0x17 ;  /* 0x3780000002027811 */ /* 0x000fc800078eb8ff */
[----:B------:R-:W-:-:S07]  /*2480*/  LOP3.LUT R18, R2, R0, R7, 0xfe, !PT ;  /* 0x0000000002127212 */ /* 0x000fce00078efe07 */
.L_x_13963:
[----:B------:R-:W-:Y:S05]  /*2490*/  BSYNC.RECONVERGENT B0 ;  /* 0x0000000000007941 */ /* 0x000fea0003800200 */
.L_x_13962:
[----:B------:R-:W2:Y:S01]  /*24a0*/  F2I.S64.TRUNC R18, R18 ;  /* 0x0000001200127311 */ /* 0x000ea2000020d900 */
[----:B------:R-:W-:Y:S05]  /*24b0*/  BRA `(.L_x_13943) ;  /* 0x00000000009c7947 */ /* 0x000fea0003800000 */
.L_x_13955:
[----:B------:R-:W-:-:S09]  /*24c0*/  UISETP.NE.AND UP0, UPT, UR4, 0x1c, UPT ;  /* 0x0000001c0400788c */ /* 0x000fd2000bf05270 */
[----:B------:R-:W-:Y:S05]  /*24d0*/  BRA.U !UP0, `(.L_x_13966) ;  /* 0x00000001088c7547 */ /* 0x000fea000b800000 */
[----:B------:R-:W-:-:S09]  /*24e0*/  UISETP.NE.AND UP0, UPT, UR4, 0x1d, UPT ;  /* 0x0000001d0400788c */ /* 0x000fd2000bf05270 */
[----:B------:R-:W-:Y:S05]  /*24f0*/  BRA.U !UP0, `(.L_x_13967) ;  /* 0x00000001087c7547 */ /* 0x000fea000b800000 */
[----:B------:R-:W-:-:S09]  /*2500*/  UISETP.NE.AND UP0, UPT, UR4, 0x2c, UPT ;  /* 0x0000002c0400788c */ /* 0x000fd2000bf05270 */
[----:B------:R-:W-:Y:S05]  /*2510*/  BRA.U !UP0, `(.L_x_13968) ;  /* 0x0000000108487547 */ /* 0x000fea000b800000 */
.L_x_13942:
        /* <DEDUP_REMOVED lines=16> */
.L_x_13969:
[----:B------:R-:W-:Y:S01]  /*2620*/  CS2R R18, SRZ ;  /* 0x0000000000127805 */ /* 0x000fe2000001ff00 */
[----:B------:R-:W-:Y:S06]  /*2630*/  BRA `(.L_x_13943) ;  /* 0x00000000003c7947 */ /* 0x000fec0003800000 */
.L_x_13968:
        /* <DEDUP_REMOVED lines=8> */
.L_x_13971:
[----:B------:R-:W-:Y:S05]  /*26c0*/  BSYNC.RECONVERGENT B0 ;  /* 0x0000000000007941 */ /* 0x000fea0003800200 */
.L_x_13970:
[----:B------:R-:W4:Y:S01]  /*26d0*/  F2I.S64.TRUNC R18, R18 ;  /* 0x0000001200127311 */ /* 0x000f22000020d900 */
[----:B------:R-:W-:Y:S05]  /*26e0*/  BRA `(.L_x_13943) ;  /* 0x0000000000107947 */ /* 0x000fea0003800000 */
.L_x_13967:
[----:B------:R0:W5:Y:S01]  /*26f0*/  LDG.E.64 R18, desc[UR36][R2.64] ;  /* 0x0000002402127981 */ /* 0x000162000c1e1b00 */
[----:B------:R-:W-:Y:S05]  /*2700*/  BRA `(.L_x_13943) ;  /* 0x0000000000087947 */ /* 0x000fea0003800000 */
.L_x_13966:
[----:B------:R3:W5:Y:S01]  /*2710*/  LDG.E R18, desc[UR36][R2.64] ;  /* 0x0000002402127981 */ /* 0x000762000c1e1900 */
[----:B------:R-:W-:-:S07]  /*2720*/  IMAD.MOV.U32 R19, RZ, RZ, RZ ;  /* 0x000000ffff137224 */ /* 0x000fce00078e00ff */
.L_x_13943:
[----:B------:R-:W0:Y:S01]  /*2730*/  LDCU.64 UR6, c[0x0][0x658] ;  /* 0x0000cb00ff0677ac */ /* 0x000e220008000a00 */
[----:B------:R-:W-:-:S04]  /*2740*/  UPRMT UR4, UR39, 0x7772, URZ ;  /* 0x0000777227047896 */ /* 0x000fc800080000ff */
[----:B------:R-:W-:Y:S01]  /*2750*/  UISETP.GT.AND UP0, UPT, UR4, 0x9, UPT ;  /* 0x000000090400788c */ /* 0x000fe2000bf04270 */
[----:B0--3--:R-:W-:-:S04]  /*2760*/  IADD3 R2, P0, PT, R16, UR6, RZ ;  /* 0x0000000610027c10 */ /* 0x009fc8000ff1e0ff */
        /* <DEDUP_REMOVED lines=11> */
[----:B---3--:R-:W-:Y:S01]  /*2820*/  SHF.R.S32.HI R17, RZ, 0x1f, R16 ;  /* 0x0000001fff117819 */ /* 0x008fe20000011410 */
[----:B------:R-:W-:Y:S06]  /*2830*/  BRA `(.L_x_13977) ;  /* 0x0000000c004c7947 */ /* 0x000fec0003800000 */
.L_x_13975:
[----:B------:R3:W5:Y:S01]  /*2840*/  LDG.E.U8 R16, desc[UR36][R2.64] ;  /* 0x0000002402107981 */ /* 0x000762000c1e1100 */
[----:B------:R-:W-:Y:S01]  /*2850*/  IMAD.MOV.U32 R17, RZ, RZ, RZ ;  /* 0x000000ffff117224 */ /* 0x000fe200078e00ff */
[----:B------:R-:W-:Y:S06]  /*2860*/  BRA `(.L_x_13977) ;  /* 0x0000000c00407947 */ /* 0x000fec0003800000 */
.L_x_13974:
        /* <DEDUP_REMOVED lines=8> */
.L_x_13979:
[----:B------:R-:W3:Y:S02]  /*28f0*/  LDG.E R16, desc[UR36][R2.64] ;  /* 0x0000002402107981 */ /* 0x000ee4000c1e1900 */
[----:B---3--:R-:W-:Y:S01]  /*2900*/  SHF.R.S32.HI R17, RZ, 0x1f, R16 ;  /* 0x0000001fff117819 */ /* 0x008fe20000011410 */
[----:B------:R-:W-:Y:S06]  /*2910*/  BRA `(.L_x_13977) ;  /* 0x0000000c00147947 */ /* 0x000fec0003800000 */
.L_x_13978:
[----:B------:R-:W3:Y:S02]  /*2920*/  LDG.E.S16 R16, desc[UR36][R2.64] ;  /* 0x0000002402107981 */ /* 0x000ee4000c1e1700 */
[----:B---3--:R-:W-:Y:S01]  /*2930*/  SHF.R.S32.HI R17, RZ, 0x1f, R16 ;  /* 0x0000001fff117819 */ /* 0x008fe20000011410 */
[----:B------:R-:W-:Y:S06]  /*2940*/  BRA `(.L_x_13977) ;  /* 0x0000000c00087947 */ /* 0x000fec0003800000 */
.L_x_13973:
[----:B------:R-:W-:-:S09]  /*2950*/  UISETP.GT.AND UP0, UPT, UR4, 0x6, UPT ;  /* 0x000000060400788c */ /* 0x000fd2000bf04270 */
[----:B------:R-:W-:Y:S05]  /*2960*/  BRA.U UP0, `(.L_x_13980) ;  /* 0x00000001002c7547 */ /* 0x000fea000b800000 */
[----:B------:R-:W-:-:S09]  /*2970*/  UISETP.NE.AND UP0, UPT, UR4, 0x5, UPT ;  /* 0x000000050400788c */ /* 0x000fd2000bf05270 */
[----:B------:R-:W-:Y:S05]  /*2980*/  BRA.U !UP0, `(.L_x_13981) ;  /* 0x0000000108147547 */ /* 0x000fea000b800000 */
[----:B------:R-:W-:-:S09]  /*2990*/  UISETP.NE.AND UP0, UPT, UR4, 0x6, UPT ;  /* 0x000000060400788c */ /* 0x000fd2000bf05270 */
[----:B------:R-:W-:Y:S05]  /*29a0*/  BRA.U UP0, `(.L_x_13976) ;  /* 0x00000009006c7547 */ /* 0x000fea000b800000 */
[----:B------:R-:W3:Y:S02]  /*29b0*/  LDG.E R2, desc[UR36][R2.64] ;  /* 0x0000002402027981 */ /* 0x000ee4000c1e1900 */
[----:B---3--:R0:W3:Y:S01]  /*29c0*/  F2I.S64.TRUNC R16, R2 ;  /* 0x0000000200107311 */ /* 0x0080e2000020d900 */
[----:B------:R-:W-:Y:S05]  /*29d0*/  BRA `(.L_x_13977) ;  /* 0x0000000800e47947 */ /* 0x000fea0003800000 */
.L_x_13981:
[----:B------:R-:W3:Y:S02]  /*29e0*/  LDG.E.U16 R2, desc[UR36][R2.64] ;  /* 0x0000002402027981 */ /* 0x000ee4000c1e1500 */
[----:B---3--:R-:W-:-:S06]  /*29f0*/  HADD2.F32 R16, -RZ, R2.H0_H0 ;  /* 0x20000002ff107230 */ /* 0x008fcc0000004100 */
[----:B------:R-:W0:Y:S01]  /*2a00*/  F2I.S64.TRUNC R16, R16 ;  /* 0x0000001000107311 */ /* 0x000e22000020d900 */
[----:B------:R-:W-:Y:S05]  /*2a10*/  BRA `(.L_x_13977) ;  /* 0x0000000800d47947 */ /* 0x000fea0003800000 */
.L_x_13980:
[----:B------:R-:W-:-:S09]  /*2a20*/  UISETP.NE.AND UP0, UPT, UR4, 0x7, UPT ;  /* 0x000000070400788c */ /* 0x000fd2000bf05270 */
[----:B------:R-:W-:Y:S05]  /*2a30*/  BRA.U !UP0, `(.L_x_13982) ;  /* 0x00000001082c7547 */ /* 0x000fea000b800000 */
[----:B------:R-:W-:-:S09]  /*2a40*/  UISETP.NE.AND UP0, UPT, UR4, 0x8, UPT ;  /* 0x000000080400788c */ /* 0x000fd2000bf05270 */
[----:B------:R-:W-:Y:S05]  /*2a50*/  BRA.U !UP0, `(.L_x_13983) ;  /* 0x0000000108147547 */ /* 0x000fea000b800000 */
[----:B------:R-:W-:-:S09]  /*2a60*/  UISETP.NE.AND UP0, UPT, UR4, 0x9, UPT ;  /* 0x000000090400788c */ /* 0x000fd2000bf05270 */
[----:B------:R-:W-:Y:S05]  /*2a70*/  BRA.U UP0, `(.L_x_13976) ;  /* 0x0000000900387547 */ /* 0x000fea000b800000 */
[----:B------:R-:W3:Y:S02]  /*2a80*/  LDG.E R2, desc[UR36][R2.64] ;  /* 0x0000002402027981 */ /* 0x000ee4000c1e1900 */
[----:B---3--:R0:W3:Y:S01]  /*2a90*/  F2I.S64.TRUNC R16, R2 ;  /* 0x0000000200107311 */ /* 0x0080e2000020d900 */
[----:B------:R-:W-:Y:S05]  /*2aa0*/  BRA `(.L_x_13977) ;  /* 0x0000000800b07947 */ /* 0x000fea0003800000 */
.L_x_13983:
[----:B------:R-:W3:Y:S02]  /*2ab0*/  LDG.E.U16 R2, desc[UR36][R2.64] ;  /* 0x0000002402027981 */ /* 0x000ee4000c1e1500 */
[----:B---3--:R-:W-:-:S06]  /*2ac0*/  HADD2.F32 R16, -RZ, R2.H0_H0 ;  /* 0x20000002ff107230 */ /* 0x008fcc0000004100 */
[----:B------:R-:W0:Y:S01]  /*2ad0*/  F2I.S64.TRUNC R16, R16 ;  /* 0x0000001000107311 */ /* 0x000e22000020d900 */
[----:B------:R-:W-:Y:S05]  /*2ae0*/  BRA `(.L_x_13977) ;  /* 0x0000000800a07947 */ /* 0x000fea0003800000 */
.L_x_13982:
[----:B------:R-:W3:Y:S02]  /*2af0*/  LDG.E.64 R2, desc[UR36][R2.64] ;  /* 0x0000002402027981 */ /* 0x000ee4000c1e1b00 */
[----:B---3--:R0:W3:Y:S01]  /*2b00*/  F2I.S64.F64.TRUNC R16, R2 ;  /* 0x0000000200107311 */ /* 0x0080e2000030d900 */
[----:B------:R-:W-:Y:S05]  /*2b10*/  BRA `(.L_x_13977) ;  /* 0x0000000800947947 */ /* 0x000fea0003800000 */
.L_x_13972:
        /* <DEDUP_REMOVED lines=11> */
[----:B------:R-:W-:Y:S01]  /*2bd0*/  SEL R16, RZ, 0x1, !P0 ;  /* 0x00000001ff107807 */ /* 0x000fe20004000000 */
[----:B------:R-:W-:Y:S08]  /*2be0*/  BRA `(.L_x_13977) ;  /* 0x0000000800607947 */ /* 0x000ff00003800000 */
.L_x_13986:
[----:B------:R-:W3:Y:S02]  /*2bf0*/  LDG.E.64 R2, desc[UR36][R2.64] ;  /* 0x0000002402027981 */ /* 0x000ee4000c1e1b00 */
[----:B---3--:R0:W3:Y:S01]  /*2c00*/  F2I.S64.F64.TRUNC R16, R2 ;  /* 0x0000000200107311 */ /* 0x0080e2000030d900 */
[----:B------:R-:W-:Y:S05]  /*2c10*/  BRA `(.L_x_13977) ;  /* 0x0000000800547947 */ /* 0x000fea0003800000 */
.L_x_13985:
        /* <DEDUP_REMOVED lines=23> */
[----:B------:R-:W-:-:S04]  /*2d90*/  LOP3.LUT R5, R5, 0x80000000, R0, 0xf8, !PT ;  /* 0x8000000005057812 */ /* 0x000fc800078ef800 */
[----:B------:R0:W3:Y:S01]  /*2da0*/  F2I.S64.TRUNC R16, R5 ;  /* 0x0000000500107311 */ /* 0x0000e2000020d900 */
[----:B------:R-:W-:Y:S05]  /*2db0*/  BRA `(.L_x_13977) ;  /* 0x0000000400ec7947 */ /* 0x000fea0003800000 */
.L_x_13988:
        /* <DEDUP_REMOVED lines=11> */
[----:B------:R0:W3:Y:S01]  /*2e70*/  F2I.S64.TRUNC R16, R0 ;  /* 0x0000000000107311 */ /* 0x0000e2000020d900 */
[----:B------:R-:W-:Y:S05]  /*2e80*/  BRA `(.L_x_13977) ;  /* 0x0000000400b87947 */ /* 0x000fea0003800000 */
.L_x_13987:
[----:B------:R-:W3:Y:S02]  /*2e90*/  LDG.E.U16 R16, desc[UR36][R2.64] ;  /* 0x0000002402107981 */ /* 0x000ee4000c1e1500 */
[----:B---3--:R-:W-:-:S06]  /*2ea0*/  SHF.L.U32 R16, R16, 0x10, RZ ;  /* 0x0000001010107819 */ /* 0x008fcc00000006ff */
[----:B------:R-:W0:Y:S01]  /*2eb0*/  F2I.S64.TRUNC R16, R16 ;  /* 0x0000001000107311 */ /* 0x000e22000020d900 */
[----:B------:R-:W-:Y:S05]  /*2ec0*/  BRA `(.L_x_13977) ;  /* 0x0000000400a87947 */ /* 0x000fea0003800000 */
.L_x_13984:
        /* <DEDUP_REMOVED lines=9> */
[----:B------:R-:W-:Y:S01]  /*2f60*/  IMAD.MOV.U32 R17, RZ, RZ, RZ ;  /* 0x000000ffff117224 */ /* 0x000fe200078e00ff */
[----:B------:R-:W-:Y:S06]  /*2f70*/  BRA `(.L_x_13977) ;  /* 0x00000004007c7947 */ /* 0x000fec0003800000 */
.L_x_13991:
[----:B------:R-:W3:Y:S01]  /*2f80*/  LDG.E.U8 R3, desc[UR36][R2.64] ;  /* 0x0000002402037981 */ /* 0x000ee2000c1e1100 */
[----:B------:R-:W-:Y:S01]  /*2f90*/  BSSY.RECONVERGENT B0, `(.L_x_13992) ;  /* 0x0000018000007945 */ /* 0x000fe20003800200 */
[----:B------:R-:W-:Y:S01]  /*2fa0*/  IMAD.MOV.U32 R16, RZ, RZ, RZ ;  /* 0x000000ffff107224 */ /* 0x000fe200078e00ff */
[----:B---3--:R-:W-:-:S13]  /*2fb0*/  ISETP.NE.AND P0, PT, R3, RZ, PT ;  /* 0x000000ff0300720c */ /* 0x008fda0003f05270 */
        /* <DEDUP_REMOVED lines=17> */
.L_x_13995:
[----:B------:R-:W-:Y:S05]  /*30d0*/  BSYNC.RECONVERGENT B1 ;  /* 0x0000000000017941 */ /* 0x000fea0003800200 */
.L_x_13994:
[----:B------:R-:W-:Y:S02]  /*30e0*/  SHF.L.U32 R0, R0, 0x14, RZ ;  /* 0x0000001400007819 */ /* 0x000fe400000006ff */
[----:B------:R-:W-:-:S04]  /*30f0*/  LEA R2, R2, 0x3b800000, 0x17 ;  /* 0x3b80000002027811 */ /* 0x000fc800078eb8ff */
[----:B------:R-:W-:-:S07]  /*3100*/  LOP3.LUT R16, R2, R0, R7, 0xfe, !PT ;  /* 0x0000000002107212 */ /* 0x000fce00078efe07 */
.L_x_13993:
[----:B------:R-:W-:Y:S05]  /*3110*/  BSYNC.RECONVERGENT B0 ;  /* 0x0000000000007941 */ /* 0x000fea0003800200 */
.L_x_13992:
[----:B------:R-:W0:Y:S01]  /*3120*/  F2I.S64.TRUNC R16, R16 ;  /* 0x0000001000107311 */ /* 0x000e22000020d900 */
[----:B------:R-:W-:Y:S05]  /*3130*/  BRA `(.L_x_13977) ;  /* 0x00000004000c7947 */ /* 0x000fea0003800000 */
.L_x_13990:
[----:B------:R-:W3:Y:S01]  /*3140*/  LDG.E.U8 R3, desc[UR36][R2.64] ;  /* 0x0000002402037981 */ /* 0x000ee2000c1e1100 */
[----:B------:R-:W-:Y:S01]  /*3150*/  BSSY.RECONVERGENT B0, `(.L_x_13996) ;  /* 0x0000018000007945 */ /* 0x000fe20003800200 */
        /* <DEDUP_REMOVED lines=19> */
.L_x_13999:
[----:B------:R-:W-:Y:S05]  /*3290*/  BSYNC.RECONVERGENT B1 ;  /* 0x0000000000017941 */ /* 0x000fea0003800200 */
.L_x_13998:
[----:B------:R-:W-:Y:S01]  /*32a0*/  IMAD.SHL.U32 R0, R0, 0x200000, RZ ;  /* 0x0020000000007824 */ /* 0x000fe200078e00ff */
[----:B------:R-:W-:-:S04]  /*32b0*/  LEA R2, R2, 0x37800000, 0x17 ;  /* 0x3780000002027811 */ /* 0x000fc800078eb8ff */
[----:B------:R-:W-:-:S07]  /*32c0*/  LOP3.LUT R16, R2, R0, R7, 0xfe, !PT ;  /* 0x0000000002107212 */ /* 0x000fce00078efe07 */
.L_x_13997:
[----:B------:R-:W-:Y:S05]  /*32d0*/  BSYNC.RECONVERGENT B0 ;  /* 0x0000000000007941 */ /* 0x000fea0003800200 */
.L_x_13996:
[----:B------:R-:W0:Y:S01]  /*32e0*/  F2I.S64.TRUNC R16, R16 ;  /* 0x0000001000107311 */ /* 0x000e22000020d900 */
[----:B------:R-:W-:Y:S05]  /*32f0*/  BRA `(.L_x_13977) ;  /* 0x00000000009c7947 */ /* 0x000fea0003800000 */
.L_x_13989:
[----:B------:R-:W-:-:S09]  /*3300*/  UISETP.NE.AND UP0, UPT, UR4, 0x1c, UPT ;  /* 0x0000001c0400788c */ /* 0x000fd2000bf05270 */
[----:B------:R-:W-:Y:S05]  /*3310*/  BRA.U !UP0, `(.L_x_14000) ;  /* 0x00000001088c7547 */ /* 0x000fea000b800000 */
[----:B------:R-:W-:-:S09]  /*3320*/  UISETP.NE.AND UP0, UPT, UR4, 0x1d, UPT ;  /* 0x0000001d0400788c */ /* 0x000fd2000bf05270 */
[----:B------:R-:W-:Y:S05]  /*3330*/  BRA.U !UP0, `(.L_x_14001) ;  /* 0x00000001087c7547 */ /* 0x000fea000b800000 */
[----:B------:R-:W-:-:S09]  /*3340*/  UISETP.NE.AND UP0, UPT, UR4, 0x2c, UPT ;  /* 0x0000002c0400788c */ /* 0x000fd2000bf05270 */
[----:B------:R-:W-:Y:S05]  /*3350*/  BRA.U !UP0, `(.L_x_14002) ;  /* 0x0000000108487547 */ /* 0x000fea000b800000 */
.L_x_13976:
[----:B------:R-:W-:Y:S01]  /*3360*/  MOV R2, 0x228 ;  /* 0x0000022800027802 */ /* 0x000fe20000000f00 */
[----:B------:R-:W0:Y:S01]  /*3370*/  LDCU.64 UR4, c[0x4][0x218] ;  /* 0x01004300ff0477ac */ /* 0x000e220008000a00 */
[----:B------:R-:W-:Y:S02]  /*3380*/  HFMA2 R8, -RZ, RZ, 0, 4.64916229248046875e-06 ;  /* 0x0000004eff087431 */ /* 0x000fe400000001ff */
[----:B------:R-:W-:Y:S01]  /*3390*/  IMAD.MOV.U32 R12, RZ, RZ, 0x1 ;  /* 0x00000001ff0c7424 */ /* 0x000fe200078e00ff */
[----:B------:R-:W3:Y:S01]  /*33a0*/  LDCU.64 UR6, c[0x4][0x220] ;  /* 0x01004400ff0677ac */ /* 0x000ee20008000a00 */
[----:B------:R-:W1:Y:S01]  /*33b0*/  LDC.64 R2, c[0x4][R2] ;  /* 0x0100000002027b82 */ /* 0x000e620000000a00 */
[----:B------:R-:W-:Y:S01]  /*33c0*/  IMAD.MOV.U32 R13, RZ, RZ, RZ ;  /* 0x000000ffff0d7224 */ /* 0x000fe200078e00ff */
[----:B------:R-:W2:Y:S01]  /*33d0*/  LDCU.64 UR8, c[0x4][0x40] ;  /* 0x01000800ff0877ac */ /* 0x000ea20008000a00 */
[----:B0-----:R-:W-:Y:S01]  /*33e0*/  MOV R4, UR4 ;  /* 0x0000000400047c02 */ /* 0x001fe20008000f00 */
[----:B------:R-:W-:-:S02]  /*33f0*/  IMAD.U32 R5, RZ, RZ, UR5 ;  /* 0x00000005ff057e24 */ /* 0x000fc4000f8e00ff */
[----:B---3--:R-:W-:Y:S01]  /*3400*/  IMAD.U32 R6, RZ, RZ, UR6 ;  /* 0x00000006ff067e24 */ /* 0x008fe2000f8e00ff */
[----:B------:R-:W-:Y:S01]  /*3410*/  MOV R7, UR7 ;  /* 0x0000000700077c02 */ /* 0x000fe20008000f00 */
[----:B--2---:R-:W-:Y:S02]  /*3420*/  IMAD.U32 R10, RZ, RZ, UR8 ;  /* 0x00000008ff0a7e24 */ /* 0x004fe4000f8e00ff */
[----:B------:R-:W-:-:S07]  /*3430*/  IMAD.U32 R11, RZ, RZ, UR9 ;  /* 0x00000009ff0b7e24 */ /* 0x000fce000f8e00ff */
[----:B------:R-:W-:-:S07]  /*3440*/  LEPC R20, `(.L_x_14003) ;  /* 0x000000001014794e */ /* 0x000fce0000000000 */
[----:B-1--45:R-:W-:Y:S05]  /*3450*/  CALL.ABS.NOINC R2 ;  /* 0x0000000002007343 */ /* 0x032fea0003c00000 */
.L_x_14003:
[----:B------:R-:W-:Y:S01]  /*3460*/  CS2R R16, SRZ ;  /* 0x0000000000107805 */ /* 0x000fe2000001ff00 */
[----:B------:R-:W-:Y:S06]  /*3470*/  BRA `(.L_x_13977) ;  /* 0x00000000003c7947 */ /* 0x000fec0003800000 */
.L_x_14002:
[----:B------:R-:W3:Y:S01]  /*3480*/  LDG.E.U8 R2, desc[UR36][R2.64] ;  /* 0x0000002402027981 */ /* 0x000ee2000c1e1100 */
[----:B------:R-:W-:Y:S01]  /*3490*/  BSSY.RECONVERGENT B0, `(.L_x_14004) ;  /* 0x0000007000007945 */ /* 0x000fe20003800200 */
[----:B------:R-:W-:Y:S02]  /*34a0*/  MOV R16, 0x400000 ;  /* 0x0040000000107802 */ /* 0x000fe40000000f00 */
[----:B---3--:R-:W-:-:S13]  /*34b0*/  ISETP.NE.AND P0, PT, R2, RZ, PT ;  /* 0x000000ff0200720c */ /* 0x008fda0003f05270 */
[----:B------:R-:W-:Y:S05]  /*34c0*/  @!P0 BRA `(.L_x_14005) ;  /* 0x00000000000c8947 */ /* 0x000fea0003800000 */
[----:B------:R-:W-:-:S13]  /*34d0*/  ISETP.NE.AND P0, PT, R2, 0xff, PT ;  /* 0x000000ff0200780c */ /* 0x000fda0003f05270 */
[----:B------:R-:W-:Y:S02]  /*34e0*/  @!P0 IMAD.MOV.U32 R16, RZ, RZ, 0x7f800001 ;  /* 0x7f800001ff108424 */ /* 0x000fe400078e00ff */
[----:B------:R-:W-:-:S07]  /*34f0*/  @P0 IMAD.SHL.U32 R16, R2, 0x800000, RZ ;  /* 0x0080000002100824 */ /* 0x000fce00078e00ff */
.L_x_14005:
[----:B------:R-:W-:Y:S05]  /*3500*/  BSYNC.RECONVERGENT B0 ;  /* 0x0000000000007941 */ /* 0x000fea0003800200 */
.L_x_14004:
[----:B------:R-:W0:Y:S01]  /*3510*/  F2I.S64.TRUNC R16, R16 ;  /* 0x0000001000107311 */ /* 0x000e22000020d900 */
[----:B------:R-:W-:Y:S05]  /*3520*/  BRA `(.L_x_13977) ;  /* 0x0000000000107947 */ /* 0x000fea0003800000 */
.L_x_14001:
[----:B------:R0:W5:Y:S01]  /*3530*/  LDG.E.64 R16, desc[UR36][R2.64] ;  /* 0x0000002402107981 */ /* 0x000162000c1e1b00 */
[----:B------:R-:W-:Y:S05]  /*3540*/  BRA `(.L_x_13977) ;  /* 0x0000000000087947 */ /* 0x000fea0003800000 */
.L_x_14000:
[----:B------:R0:W5:Y:S01]  /*3550*/  LDG.E R16, desc[UR36][R2.64] ;  /* 0x0000002402107981 */ /* 0x000162000c1e1900 */
[----:B------:R-:W-:-:S07]  /*3560*/  HFMA2 R17, -RZ, RZ, 0, 0 ;  /* 0x00000000ff117431 */ /* 0x000fce00000001ff */
.L_x_13977:
[----:B------:R-:W1:Y:S01]  /*3570*/  LDCU.64 UR6, c[0x0][0x660] ;  /* 0x0000cc00ff0677ac */ /* 0x000e620008000a00 */
        /* <DEDUP_REMOVED lines=13> */
[----:B0--3--:R-:W3:Y:S02]  /*3650*/  LDG.E.S8 R2, desc[UR36][R24.64] ;  /* 0x0000002418027981 */ /* 0x009ee4000c1e1300 */
[----:B---3--:R-:W-:Y:S01]  /*3660*/  SHF.R.S32.HI R3, RZ, 0x1f, R2 ;  /* 0x0000001fff037819 */ /* 0x008fe20000011402 */
[----:B------:R-:W-:Y:S06]  /*3670*/  BRA `(.L_x_14011) ;  /* 0x0000000c004c7947 */ /* 0x000fec0003800000 */
.L_x_14009:
[----:B0--3--:R0:W5:Y:S01]  /*3680*/  LDG.E.U8 R2, desc[UR36][R24.64] ;  /* 0x0000002418027981 */ /* 0x009162000c1e1100 */
[----:B------:R-:W-:Y:S01]  /*3690*/  IMAD.MOV.U32 R3, RZ, RZ, RZ ;  /* 0x000000ffff037224 */ /* 0x000fe200078e00ff */
[----:B------:R-:W-:Y:S06]  /*36a0*/  BRA `(.L_x_14011) ;  /* 0x0000000c00407947 */ /* 0x000fec0003800000 */
.L_x_14008:
[----:B------:R-:W-:-:S09]  /*36b0*/  UISETP.NE.AND UP0, UPT, UR4, 0x2, UPT ;  /* 0x000000020400788c */ /* 0x000fd2000bf05270 */
[----:B------:R-:W-:Y:S05]  /*36c0*/  BRA.U !UP0, `(.L_x_14012) ;  /* 0x0000000108247547 */ /* 0x000fea000b800000 */
[----:B------:R-:W-:-:S09]  /*36d0*/  UISETP.NE.AND UP0, UPT, UR4, 0x3, UPT ;  /* 0x000000030400788c */ /* 0x000fd2000bf05270 */
[----:B------:R-:W-:Y:S05]  /*36e0*/  BRA.U !UP0, `(.L_x_14013) ;  /* 0x0000000108107547 */ /* 0x000fea000b800000 */
[----:B------:R-:W-:-:S09]  /*36f0*/  UISETP.NE.AND UP0, UPT, UR4, 0x4, UPT ;  /* 0x000000040400788c */ /* 0x000fd2000bf05270 */
[----:B------:R-:W-:Y:S05]  /*3700*/  BRA.U UP0, `(.L_x_14010) ;  /* 0x0000000900a47547 */ /* 0x000fea000b800000 */
[----:B0--3--:R1:W5:Y:S01]  /*3710*/  LDG.E.64 R2, desc[UR36][R24.64] ;  /* 0x0000002418027981 */ /* 0x009362000c1e1b00 */
[----:B------:R-:W-:Y:S05]  /*3720*/  BRA `(.L_x_14011) ;  /* 0x0000000c00207947 */ /* 0x000fea0003800000 */
.L_x_14013:
[----:B0--3--:R-:W3:Y:S02]  /*3730*/  LDG.E R2, desc[UR36][R24.64] ;  /* 0x0000002418027981 */ /* 0x009ee4000c1e1900 */
[----:B---3--:R-:W-:Y:S01]  /*3740*/  SHF.R.S32.HI R3, RZ, 0x1f, R2 ;  /* 0x0000001fff037819 */ /* 0x008fe20000011402 */
[----:B------:R-:W-:Y:S06]  /*3750*/  BRA `(.L_x_14011) ;  /* 0x0000000c00147947 */ /* 0x000fec0003800000 */
.L_x_14012:
[----:B0--3--:R-:W3:Y:S02]  /*3760*/  LDG.E.S16 R2, desc[UR36][R24.64] ;  /* 0x0000002418027981 */ /* 0x009ee4000c1e1700 */
[----:B---3--:R-:W-:Y:S01]  /*3770*/  SHF.R.S32.HI R3, RZ, 0x1f, R2 ;  /* 0x0000001fff037819 */ /* 0x008fe20000011402 */
[----:B------:R-:W-:Y:S06]  /*3780*/  BRA `(.L_x_14011) ;  /* 0x0000000c00087947 */ /* 0x000fec0003800000 */
.L_x_14007:
[----:B------:R-:W-:-:S09]  /*3790*/  UISETP.GT.AND UP0, UPT, UR4, 0x6, UPT ;  /* 0x000000060400788c */ /* 0x000fd2000bf04270 */
[----:B------:R-:W-:Y:S05]  /*37a0*/  BRA.U UP0, `(.L_x_14014) ;  /* 0x00000001002c7547 */ /* 0x000fea000b800000 */
[----:B------:R-:W-:-:S09]  /*37b0*/  UISETP.NE.AND UP0, UPT, UR4, 0x5, UPT ;  /* 0x000000050400788c */ /* 0x000fd2000bf05270 */
[----:B------:R-:W-:Y:S05]  /*37c0*/  BRA.U !UP0, `(.L_x_14015) ;  /* 0x0000000108147547 */ /* 0x000fea000b800000 */
[----:B------:R-:W-:-:S09]  /*37d0*/  UISETP.NE.AND UP0, UPT, UR4, 0x6, UPT ;  /* 0x000000060400788c */ /* 0x000fd2000bf05270 */
[----:B------:R-:W-:Y:S05]  /*37e0*/  BRA.U UP0, `(.L_x_14010) ;  /* 0x00000009006c7547 */ /* 0x000fea000b800000 */
[----:B0--3--:R-:W3:Y:S02]  /*37f0*/  LDG.E R2, desc[UR36][R24.64] ;  /* 0x0000002418027981 */ /* 0x009ee4000c1e1900 */
[----:B---3--:R-:W0:Y:S01]  /*3800*/  F2I.S64.TRUNC R2, R2 ;  /* 0x0000000200027311 */ /* 0x008e22000020d900 */
[----:B------:R-:W-:Y:S05]  /*3810*/  BRA `(.L_x_14011) ;  /* 0x0000000800e47947 */ /* 0x000fea0003800000 */
.L_x_14015:
[----:B------:R-:W0:Y:S02]  /*3820*/  LDG.E.U16 R24, desc[UR36][R24.64] ;  /* 0x0000002418187981 */ /* 0x000e24000c1e1500 */
[----:B0--3--:R-:W-:-:S06]  /*3830*/  HADD2.F32 R2, -RZ, R24.H0_H0 ;  /* 0x20000018ff027230 */ /* 0x009fcc0000004100 */
[----:B------:R-:W0:Y:S01]  /*3840*/  F2I.S64.TRUNC R2, R2 ;  /* 0x0000000200027311 */ /* 0x000e22000020d900 */
[----:B------:R-:W-:Y:S05]  /*3850*/  BRA `(.L_x_14011) ;  /* 0x0000000800d47947 */ /* 0x000fea0003800000 */
.L_x_14014:
[----:B------:R-:W-:-:S09]  /*3860*/  UISETP.NE.AND UP0, UPT, UR4, 0x7, UPT ;  /* 0x000000070400788c */ /* 0x000fd2000bf05270 */
[----:B------:R-:W-:Y:S05]  /*3870*/  BRA.U !UP0, `(.L_x_14016) ;  /* 0x00000001082c7547 */ /* 0x000fea000b800000 */
[----:B------:R-:W-:-:S09]  /*3880*/  UISETP.NE.AND UP0, UPT, UR4, 0x8, UPT ;  /* 0x000000080400788c */ /* 0x000fd2000bf05270 */
[----:B------:R-:W-:Y:S05]  /*3890*/  BRA.U !UP0, `(.L_x_14017) ;  /* 0x0000000108147547 */ /* 0x000fea000b800000 */
[----:B------:R-:W-:-:S09]  /*38a0*/  UISETP.NE.AND UP0, UPT, UR4, 0x9, UPT ;  /* 0x000000090400788c */ /* 0x000fd2000bf05270 */
[----:B------:R-:W-:Y:S05]  /*38b0*/  BRA.U UP0, `(.L_x_14010) ;  /* 0x0000000900387547 */ /* 0x000fea000b800000 */
[----:B0--3--:R-:W3:Y:S02]  /*38c0*/  LDG.E R2, desc[UR36][R24.64] ;  /* 0x0000002418027981 */ /* 0x009ee4000c1e1900 */
[----:B---3--:R-:W3:Y:S01]  /*38d0*/  F2I.S64.TRUNC R2, R2 ;  /* 0x0000000200027311 */ /* 0x008ee2000020d900 */
[----:B------:R-:W-:Y:S05]  /*38e0*/  BRA `(.L_x_14011) ;  /* 0x0000000800b07947 */ /* 0x000fea0003800000 */
.L_x_14017:
[----:B------:R-:W0:Y:S02]  /*38f0*/  LDG.E.U16 R24, desc[UR36][R24.64] ;  /* 0x0000002418187981 */ /* 0x000e24000c1e1500 */
[----:B0--3--:R-:W-:-:S06]  /*3900*/  HADD2.F32 R2, -RZ, R24.H0_H0 ;  /* 0x20000018ff027230 */ /* 0x009fcc0000004100 */
[----:B------:R-:W0:Y:S01]  /*3910*/  F2I.S64.TRUNC R2, R2 ;  /* 0x0000000200027311 */ /* 0x000e22000020d900 */
[----:B------:R-:W-:Y:S05]  /*3920*/  BRA `(.L_x_14011) ;  /* 0x0000000800a07947 */ /* 0x000fea0003800000 */
.L_x_14016:
[----:B0--3--:R-:W3:Y:S02]  /*3930*/  LDG.E.64 R2, desc[UR36][R24.64] ;  /* 0x0000002418027981 */ /* 0x009ee4000c1e1b00 */
[----:B---3--:R-:W0:Y:S01]  /*3940*/  F2I.S64.F64.TRUNC R2, R2 ;  /* 0x0000000200027311 */ /* 0x008e22000030d900 */
[----:B------:R-:W-:Y:S05]  /*3950*/  BRA `(.L_x_14011) ;  /* 0x0000000800947947 */ /* 0x000fea0003800000 */
.L_x_14006:
        /* <DEDUP_REMOVED lines=9> */
[----:B0--3--:R-:W-:Y:S02]  /*39f0*/  MOV R3, RZ ;  /* 0x000000ff00037202 */ /* 0x009fe40000000f00 */
[----:B--2---:R-:W-:-:S04]  /*3a00*/  ISETP.NE.AND P0, PT, R24, RZ, PT ;  /* 0x000000ff1800720c */ /* 0x004fc80003f05270 */
[----:B------:R-:W-:Y:S01]  /*3a10*/  SEL R2, RZ, 0x1, !P0 ;  /* 0x00000001ff027807 */ /* 0x000fe20004000000 */
[----:B------:R-:W-:Y:S08]  /*3a20*/  BRA `(.L_x_14011) ;  /* 0x0000000800607947 */ /* 0x000ff00003800000 */
.L_x_14020:
[----:B0--3--:R-:W3:Y:S02]  /*3a30*/  LDG.E.64 R2, desc[UR36][R24.64] ;  /* 0x0000002418027981 */ /* 0x009ee4000c1e1b00 */
[----:B---3--:R-:W0:Y:S01]  /*3a40*/  F2I.S64.F64.TRUNC R2, R2 ;  /* 0x0000000200027311 */ /* 0x008e22000030d900 */
[----:B------:R-:W-:Y:S05]  /*3a50*/  BRA `(.L_x_14011) ;  /* 0x0000000800547947 */ /* 0x000fea0003800000 */
.L_x_14019:
[----:B------:R-:W-:-:S09]  /*3a60*/  UISETP.NE.AND UP0, UPT, UR4, 0xf, UPT ;  /* 0x0000000f0400788c */ /* 0x000fd2000bf05270 */
[----:B------:R-:W-:Y:S05]  /*3a70*/  BRA.U !UP0, `(.L_x_14021) ;  /* 0x0000000108947547 */ /* 0x000fea000b800000 */
[----:B------:R-:W-:-:S09]  /*3a80*/  UISETP.NE.AND UP0, UPT, UR4, 0x17, UPT ;  /* 0x000000170400788c */ /* 0x000fd2000bf05270 */
[----:B------:R-:W-:Y:S05]  /*3a90*/  BRA.U !UP0, `(.L_x_14022) ;  /* 0x0000000108587547 */ /* 0x000fea000b800000 */
[----:B------:R-:W-:-:S09]  /*3aa0*/  UISETP.NE.AND UP0, UPT, UR4, 0x18, UPT ;  /* 0x000000180400788c */ /* 0x000fd2000bf05270 */
[----:B------:R-:W-:Y:S05]  /*3ab0*/  BRA.U UP0, `(.L_x_14010) ;  /* 0x0000000500b87547 */ /* 0x000fea000b800000 */
[----:B0-----:R-:W2:Y:S01]  /*3ac0*/  LDG.E.U8 R0, desc[UR36][R24.64] ;  /* 0x0000002418007981 */ /* 0x001ea2000c1e1100 */
[----:B------:R-:W-:Y:S02]  /*3ad0*/  IMAD.MOV.U32 R4, RZ, RZ, 0x1f ;  /* 0x0000001fff047424 */ /* 0x000fe400078e00ff */
[----:B--2---:R-:W-:-:S05]  /*3ae0*/  IMAD.SHL.U32 R0, R0, 0x1000000, RZ ;  /* 0x0100000000007824 */ /* 0x004fca00078e00ff */
[C---:B---3--:R-:W-:Y:S02]  /*3af0*/  LOP3.LUT R2, R0.reuse, 0x7f000000, RZ, 0xc0, !PT ;  /* 0x7f00000000027812 */ /* 0x048fe400078ec0ff */
        /* <DEDUP_REMOVED lines=14> */
[----:B------:R-:W0:Y:S01]  /*3be0*/  F2I.S64.TRUNC R2, R3 ;  /* 0x0000000300027311 */ /* 0x000e22000020d900 */
[----:B------:R-:W-:Y:S05]  /*3bf0*/  BRA `(.L_x_14011) ;  /* 0x0000000400ec7947 */ /* 0x000fea0003800000 */
.L_x_14022:
[----:B0--3--:R-:W3:Y:S02]  /*3c00*/  LDG.E.U8 R3, desc[UR36][R24.64] ;  /* 0x0000002418037981 */ /* 0x009ee4000c1e1100 */
[C---:B---3--:R-:W-:Y:S01]  /*3c10*/  IMAD.SHL.U32 R2, R3.reuse, 0x2000000, RZ ;  /* 0x0200000003027824 */ /* 0x048fe200078e00ff */
        /* <DEDUP_REMOVED lines=9> */
[----:B------:R-:W0:Y:S01]  /*3cb0*/  F2I.S64.TRUNC R2, R3 ;  /* 0x0000000300027311 */ /* 0x000e22000020d900 */
[----:B------:R-:W-:Y:S05]  /*3cc0*/  BRA `(.L_x_14011) ;  /* 0x0000000400b87947 */ /* 0x000fea0003800000 */
.L_x_14021:
[----:B0--3--:R-:W3:Y:S02]  /*3cd0*/  LDG.E.U16 R2, desc[UR36][R24.64] ;  /* 0x0000002418027981 */ /* 0x009ee4000c1e1500 */
[----:B---3--:R-:W-:-:S06]  /*3ce0*/  IMAD.U32 R2, R2, 0x10000, RZ ;  /* 0x0001000002027824 */ /* 0x008fcc00078e00ff */
[----:B------:R-:W0:Y:S01]  /*3cf0*/  F2I.S64.TRUNC R2, R2 ;  /* 0x0000000200027311 */ /* 0x000e22000020d900 */
[----:B------:R-:W-:Y:S05]  /*3d00*/  BRA `(.L_x_14011) ;  /* 0x0000000400a87947 */ /* 0x000fea0003800000 */
.L_x_14018:
        /* <DEDUP_REMOVED lines=8> */
[----:B0--3--:R0:W5:Y:S01]  /*3d90*/  LDG.E.U16 R2, desc[UR36][R24.64] ;  /* 0x0000002418027981 */ /* 0x009162000c1e1500 */
[----:B------:R-:W-:Y:S01]  /*3da0*/  IMAD.MOV.U32 R3, RZ, RZ, RZ ;  /* 0x000000ffff037224 */ /* 0x000fe200078e00ff */
[----:B------:R-:W-:Y:S06]  /*3db0*/  BRA `(.L_x_14011) ;  /* 0x00000004007c7947 */ /* 0x000fec0003800000 */
.L_x_14025:
[----:B------:R-:W2:Y:S01]  /*3dc0*/  LDG.E.U8 R24, desc[UR36][R24.64] ;  /* 0x0000002418187981 */ /* 0x000ea2000c1e1100 */
[----:B------:R-:W-:Y:S01]  /*3dd0*/  BSSY.RECONVERGENT B0, `(.L_x_14026) ;  /* 0x0000018000007945 */ /* 0x000fe20003800200 */
[----:B0--3--:R-:W-:Y:S01]  /*3de0*/  HFMA2 R2, -RZ, RZ, 0, 0 ;  /* 0x00000000ff027431 */ /* 0x009fe200000001ff */
        /* <DEDUP_REMOVED lines=18> */
.L_x_14029:
[----:B------:R-:W-:Y:S05]  /*3f10*/  BSYNC.RECONVERGENT B1 ;  /* 0x0000000000017941 */ /* 0x000fea0003800200 */
.L_x_14028:
[----:B------:R-:W-:Y:S01]  /*3f20*/  IMAD.SHL.U32 R0, R0, 0x100000, RZ ;  /* 0x0010000000007824 */ /* 0x000fe200078e00ff */
[----:B------:R-:W-:-:S04]  /*3f30*/  LEA R2, R2, 0x3b800000, 0x17 ;  /* 0x3b80000002027811 */ /* 0x000fc800078eb8ff */
[----:B------:R-:W-:-:S07]  /*3f40*/  LOP3.LUT R2, R2, R0, R7, 0xfe, !PT ;  /* 0x0000000002027212 */ /* 0x000fce00078efe07 */
.L_x_14027:
[----:B------:R-:W-:Y:S05]  /*3f50*/  BSYNC.RECONVERGENT B0 ;  /* 0x0000000000007941 */ /* 0x000fea0003800200 */
.L_x_14026:
[----:B------:R-:W0:Y:S01]  /*3f60*/  F2I.S64.TRUNC R2, R2 ;  /* 0x0000000200027311 */ /* 0x000e22000020d900 */
[----:B------:R-:W-:Y:S05]  /*3f70*/  BRA `(.L_x_14011) ;  /* 0x00000004000c7947 */ /* 0x000fea0003800000 */
.L_x_14024:
[----:B------:R-:W2:Y:S01]  /*3f80*/  LDG.E.U8 R24, desc[UR36][R24.64] ;  /* 0x0000002418187981 */ /* 0x000ea2000c1e1100 */
[----:B------:R-:W-:Y:S01]  /*3f90*/  BSSY.RECONVERGENT B0, `(.L_x_14030) ;  /* 0x0000018000007945 */ /* 0x000fe20003800200 */
[----:B0--3--:R-:W-:Y:S01]  /*3fa0*/  IMAD.MOV.U32 R2, RZ, RZ, RZ ;  /* 0x000000ffff027224 */ /* 0x009fe200078e00ff */
        /* <DEDUP_REMOVED lines=18> */
.L_x_14033:
[----:B------:R-:W-:Y:S05]  /*40d0*/  BSYNC.RECONVERGENT B1 ;  /* 0x0000000000017941 */ /* 0x000fea0003800200 */
.L_x_14032:
[----:B------:R-:W-:Y:S02]  /*40e0*/  SHF.L.U32 R0, R0, 0x15, RZ ;  /* 0x0000001500007819 */ /* 0x000fe400000006ff */
[----:B------:R-:W-:-:S04]  /*40f0*/  LEA R2, R2, 0x37800000, 0x17 ;  /* 0x3780000002027811 */ /* 0x000fc800078eb8ff */
[----:B------:R-:W-:-:S07]  /*4100*/  LOP3.LUT R2, R2, R0, R7, 0xfe, !PT ;  /* 0x0000000002027212 */ /* 0x000fce00078efe07 */
.L_x_14031:
[----:B------:R-:W-:Y:S05]  /*4110*/  BSYNC.RECONVERGENT B0 ;  /* 0x0000000000007941 */ /* 0x000fea0003800200 */
.L_x_14030:
[----:B------:R-:W0:Y:S01]  /*4120*/  F2I.S64.TRUNC R2, R2 ;  /* 0x0000000200027311 */ /* 0x000e22000020d900 */
[----:B------:R-:W-:Y:S05]  /*4130*/  BRA `(.L_x_14011) ;  /* 0x00000000009c7947 */ /* 0x000fea0003800000 */
.L_x_14023:
[----:B------:R-:W-:-:S09]  /*4140*/  UISETP.NE.AND UP0, UPT, UR4, 0x1c, UPT ;  /* 0x0000001c0400788c */ /* 0x000fd2000bf05270 */
[----:B------:R-:W-:Y:S05]  /*4150*/  BRA.U !UP0, `(.L_x_14034) ;  /* 0x00000001088c7547 */ /* 0x000fea000b800000 */
[----:B------:R-:W-:-:S09]  /*4160*/  UISETP.NE.AND UP0, UPT, UR4, 0x1d, UPT ;  /* 0x0000001d0400788c */ /* 0x000fd2000bf05270 */
[----:B------:R-:W-:Y:S05]  /*4170*/  BRA.U !UP0, `(.L_x_14035) ;  /* 0x00000001087c7547 */ /* 0x000fea000b800000 */
[----:B------:R-:W-:-:S09]  /*4180*/  UISETP.NE.AND UP0, UPT, UR4, 0x2c, UPT ;  /* 0x0000002c0400788c */ /* 0x000fd2000bf05270 */
[----:B------:R-:W-:Y:S05]  /*4190*/  BRA.U !UP0, `(.L_x_14036) ;  /* 0x0000000108487547 */ /* 0x000fea000b800000 */
.L_x_14010:
[----:B0--3--:R-:W-:Y:S01]  /*41a0*/  MOV R2, 0x228 ;  /* 0x0000022800027802 */ /* 0x009fe20000000f00 */
[----:B------:R-:W0:Y:S01]  /*41b0*/  LDCU.64 UR4, c[0x4][0x218] ;  /* 0x01004300ff0477ac */ /* 0x000e220008000a00 */
[----:B------:R-:W-:Y:S02]  /*41c0*/  HFMA2 R13, -RZ, RZ, 0, 0 ;  /* 0x00000000ff0d7431 */ /* 0x000fe400000001ff */
[----:B------:R-:W-:Y:S01]  /*41d0*/  IMAD.MOV.U32 R8, RZ, RZ, 0x4e ;  /* 0x0000004eff087424 */ /* 0x000fe200078e00ff */
[----:B------:R-:W1:Y:S01]  /*41e0*/  LDCU.64 UR6, c[0x4][0x220] ;  /* 0x01004400ff0677ac */ /* 0x000e620008000a00 */
[----:B------:R-:W3:Y:S01]  /*41f0*/  LDC.64 R2, c[0x4][R2] ;  /* 0x0100000002027b82 */ /* 0x000ee20000000a00 */
[----:B------:R-:W-:Y:S01]  /*4200*/  IMAD.MOV.U32 R12, RZ, RZ, 0x1 ;  /* 0x00000001ff0c7424 */ /* 0x000fe200078e00ff */
[----:B------:R-:W2:Y:S01]  /*4210*/  LDCU.64 UR8, c[0x4][0x40] ;  /* 0x01000800ff0877ac */ /* 0x000ea20008000a00 */
[----:B0-----:R-:W-:Y:S02]  /*4220*/  IMAD.U32 R4, RZ, RZ, UR4 ;  /* 0x00000004ff047e24 */ /* 0x001fe4000f8e00ff */
[----:B------:R-:W-:Y:S01]  /*4230*/  IMAD.U32 R5, RZ, RZ, UR5 ;  /* 0x00000005ff057e24 */ /* 0x000fe2000f8e00ff */
[----:B-1----:R-:W-:Y:S01]  /*4240*/  MOV R6, UR6 ;  /* 0x0000000600067c02 */ /* 0x002fe20008000f00 */
[----:B------:R-:W-:-:S02]  /*4250*/  IMAD.U32 R7, RZ, RZ, UR7 ;  /* 0x00000007ff077e24 */ /* 0x000fc4000f8e00ff */
[----:B--2---:R-:W-:Y:S01]  /*4260*/  IMAD.U32 R10, RZ, RZ, UR8 ;  /* 0x00000008ff0a7e24 */ /* 0x004fe2000f8e00ff */
[----:B------:R-:W-:-:S07]  /*4270*/  MOV R11, UR9 ;  /* 0x00000009000b7c02 */ /* 0x000fce0008000f00 */
[----:B------:R-:W-:-:S07]  /*4280*/  LEPC R20, `(.L_x_14037) ;  /* 0x000000001014794e */ /* 0x000fce0000000000 */
[----:B---345:R-:W-:Y:S05]  /*4290*/  CALL.ABS.NOINC R2 ;  /* 0x0000000002007343 */ /* 0x038fea0003c00000 */
.L_x_14037:
[----:B------:R-:W-:Y:S01]  /*42a0*/  CS2R R2, SRZ ;  /* 0x0000000000027805 */ /* 0x000fe2000001ff00 */
[----:B------:R-:W-:Y:S06]  /*42b0*/  BRA `(.L_x_14011) ;  /* 0x00000000003c7947 */ /* 0x000fec0003800000 */
.L_x_14036:
[----:B------:R-:W2:Y:S01]  /*42c0*/  LDG.E.U8 R24, desc[UR36][R24.64] ;  /* 0x0000002418187981 */ /* 0x000ea2000c1e1100 */
[----:B------:R-:W-:Y:S01]  /*42d0*/  BSSY.RECONVERGENT B0, `(.L_x_14038) ;  /* 0x0000007000007945 */ /* 0x000fe20003800200 */
[----:B0--3--:R-:W-:Y:S01]  /*42e0*/  IMAD.MOV.U32 R2, RZ, RZ, 0x400000 ;  /* 0x00400000ff027424 */ /* 0x009fe200078e00ff */
[----:B--2---:R-:W-:-:S13]  /*42f0*/  ISETP.NE.AND P0, PT, R24, RZ, PT ;  /* 0x000000ff1800720c */ /* 0x004fda0003f05270 */
[----:B------:R-:W-:Y:S05]  /*4300*/  @!P0 BRA `(.L_x_14039) ;  /* 0x00000000000c8947 */ /* 0x000fea0003800000 */
[----:B------:R-:W-:-:S13]  /*4310*/  ISETP.NE.AND P0, PT, R24, 0xff, PT ;  /* 0x000000ff1800780c */ /* 0x000fda0003f05270 */
[----:B------:R-:W-:Y:S01]  /*4320*/  @!P0 IMAD.MOV.U32 R2, RZ, RZ, 0x7f800001 ;  /* 0x7f800001ff028424 */ /* 0x000fe200078e00ff */
[----:B------:R-:W-:-:S07]  /*4330*/  @P0 SHF.L.U32 R2, R24, 0x17, RZ ;  /* 0x0000001718020819 */ /* 0x000fce00000006ff */
.L_x_14039:
[----:B------:R-:W-:Y:S05]  /*4340*/  BSYNC.RECONVERGENT B0 ;  /* 0x0000000000007941 */ /* 0x000fea0003800200 */
.L_x_14038:
[----:B------:R-:W0:Y:S01]  /*4350*/  F2I.S64.TRUNC R2, R2 ;  /* 0x0000000200027311 */ /* 0x000e22000020d900 */
[----:B------:R-:W-:Y:S05]  /*4360*/  BRA `(.L_x_14011) ;  /* 0x0000000000107947 */ /* 0x000fea0003800000 */
.L_x_14035:
[----:B0--3--:R0:W5:Y:S01]  /*4370*/  LDG.E.64 R2, desc[UR36][R24.64] ;  /* 0x0000002418027981 */ /* 0x009162000c1e1b00 */
[----:B------:R-:W-:Y:S05]  /*4380*/  BRA `(.L_x_14011) ;  /* 0x0000000000087947 */ /* 0x000fea0003800000 */
.L_x_14034:
[----:B0--3--:R0:W5:Y:S01]  /*4390*/  LDG.E R2, desc[UR36][R24.64] ;  /* 0x0000002418027981 */ /* 0x009162000c1e1900 */
[----:B------:R-:W-:-:S07]  /*43a0*/  IMAD.MOV.U32 R3, RZ, RZ, RZ ;  /* 0x000000ffff037224 */ /* 0x000fce00078e00ff */
.L_x_14011:
[----:B------:R-:W2:Y:S01]  /*43b0*/  LDCU.64 UR6, c[0x0][0x668] ;  /* 0x0000cd00ff0677ac */ /* 0x000ea20008000a00 */
[-C--:B0--3-5:R-:W-:Y:S02]  /*43c0*/  IMAD R7, R3, R16.reuse, RZ ;  /* 0x0000001003077224 */ /* 0x0a9fe400078e02ff */
[----:B------:R-:W-:Y:S01]  /*43d0*/  IMAD.WIDE.U32 R4, R2, R16, RZ ;  /* 0x0000001002047225 */ /* 0x000fe200078e00ff */
[----:B------:R-:W0:Y:S03]  /*43e0*/  LDCU.64 UR4, c[0x0][0x648] ;  /* 0x0000c900ff0477ac */ /* 0x000e260008000a00 */
[----:B------:R-:W-:Y:S01]  /*43f0*/  IMAD R7, R17, R2, R7 ;  /* 0x0000000211077224 */ /* 0x000fe200078e0207 */
[----:B------:R-:W3:Y:S03]  /*4400*/  LDCU.64 UR8, c[0x0][0x670] ;  /* 0x0000ce00ff0877ac */ /* 0x000ee60008000a00 */
[----:B------:R-:W-:-:S02]  /*4410*/  IMAD.IADD R0, R5, 0x1, R7 ;  /* 0x0000000105007824 */ /* 0x000fc400078e0207 */
[----:B--2-4-:R-:W-:-:S04]  /*4420*/  IMAD R3, R19, UR6, RZ ;  /* 0x0000000613037c24 */ /* 0x014fc8000f8e02ff */
[----:B------:R-:W-:Y:S01]  /*4430*/  IMAD R3, R18, UR7, R3 ;  /* 0x0000000712037c24 */ /* 0x000fe2000f8e0203 */
[----:B0-----:R-:W-:Y:S01]  /*4440*/  IADD3 R2, P0, PT, R22, UR4, RZ ;  /* 0x0000000416027c10 */ /* 0x001fe2000ff1e0ff */
[----:B------:R-:W-:Y:S01]  /*4450*/  IMAD.WIDE.U32 R18, R18, UR6, RZ ;  /* 0x0000000612127c25 */ /* 0x000fe2000f8e00ff */
[----:B------:R-:W-:-:S04]  /*4460*/  ULOP3.LUT UR4, UR39, 0xff, URZ, 0xc0, !UPT ;  /* 0x000000ff27047892 */ /* 0x000fc8000f8ec0ff */
[----:B------:R-:W-:Y:S01]  /*4470*/  IADD3 R19, PT, PT, R19, R3, RZ ;  /* 0x0000000313137210 */ /* 0x000fe20007ffe0ff */
[----:B------:R-:W-:Y:S01]  /*4480*/  UISETP.GT.AND UP0, UPT, UR4, 0x9, UPT ;  /* 0x000000090400788c */ /* 0x000fe2000bf04270 */
[----:B---3--:R-:W-:-:S04]  /*4490*/  IMAD R3, R0, UR8, RZ ;  /* 0x0000000800037c24 */ /* 0x008fc8000f8e02ff */
[C---:B------:R-:W-:Y:S02]  /*44a0*/  IMAD R7, R4.reuse, UR9, R3 ;  /* 0x0000000904077c24 */ /* 0x040fe4000f8e0203 */
[----:B------:R-:W-:-:S04]  /*44b0*/  IMAD.WIDE.U32 R4, R4, UR8, R18 ;  /* 0x0000000804047c25 */ /* 0x000fc8000f8e0012 */
[----:B------:R-:W-:Y:S01]  /*44c0*/  IMAD.X R3, RZ, RZ, UR5, P0 ;  /* 0x00000005ff037e24 */ /* 0x000fe200080e06ff */
[----:B------:R-:W-:Y:S01]  /*44d0*/  MOV R6, R4 ;  /* 0x0000000400067202 */ /* 0x000fe20000000f00 */
[----:B------:R-:W-:Y:S01]  /*44e0*/  IMAD.IADD R7, R5, 0x1, R7 ;  /* 0x0000000105077824 */ /* 0x000fe200078e0207 */
        /* <DEDUP_REMOVED lines=11> */
.L_x_14043:
[----:B------:R0:W-:Y:S01]  /*45a0*/  STG.E.U8 desc[UR36][R2.64], R4 ;  /* 0x0000000402007986 */ /* 0x0001e2000c101124 */
[----:B------:R-:W-:Y:S05]  /*45b0*/  BRA `(.L_x_14045) ;  /* 0x0000000c00387947 */ /* 0x000fea0003800000 */
.L_x_14042:
        /* <DEDUP_REMOVED lines=8> */
.L_x_14047:
[----:B------:R0:W-:Y:S01]  /*4640*/  STG.E desc[UR36][R2.64], R4 ;  /* 0x0000000402007986 */ /* 0x0001e2000c101924 */
[----:B------:R-:W-:Y:S05]  /*4650*/  BRA `(.L_x_14045) ;  /* 0x0000000c00107947 */ /* 0x000fea0003800000 */
.L_x_14046:
[----:B------:R0:W-:Y:S01]  /*4660*/  STG.E.U16 desc[UR36][R2.64], R4 ;  /* 0x0000000402007986 */ /* 0x0001e2000c101524 */
[----:B------:R-:W-:Y:S05]  /*4670*/  BRA `(.L_x_14045) ;  /* 0x0000000c00087947 */ /* 0x000fea0003800000 */
.L_x_14041:
[----:B------:R-:W-:-:S09]  /*4680*/  UISETP.GT.AND UP0, UPT, UR4, 0x6, UPT ;  /* 0x000000060400788c */ /* 0x000fd2000bf04270 */
[----:B------:R-:W-:Y:S05]  /*4690*/  BRA.U UP0, `(.L_x_14048) ;  /* 0x00000001002c7547 */ /* 0x000fea000b800000 */
[----:B------:R-:W-:-:S09]  /*46a0*/  UISETP.NE.AND UP0, UPT, UR4, 0x5, UPT ;  /* 0x000000050400788c */ /* 0x000fd2000bf05270 */
[----:B------:R-:W-:Y:S05]  /*46b0*/  BRA.U !UP0, `(.L_x_14049) ;  /* 0x0000000108147547 */ /* 0x000fea000b800000 */
[----:B------:R-:W-:-:S09]  /*46c0*/  UISETP.NE.AND UP0, UPT, UR4, 0x6, UPT ;  /* 0x000000060400788c */ /* 0x000fd2000bf05270 */
[----:B------:R-:W-:Y:S05]  /*46d0*/  BRA.U UP0, `(.L_x_14044) ;  /* 0x0000000900607547 */ /* 0x000fea000b800000 */
[----:B------:R-:W0:Y:S02]  /*46e0*/  I2F.S64 R7, R6 ;  /* 0x0000000600077312 */ /* 0x000e240000301400 */
[----:B0-----:R0:W-:Y:S01]  /*46f0*/  STG.E desc[UR36][R2.64], R7 ;  /* 0x0000000702007986 */ /* 0x0011e2000c101924 */
[----:B------:R-:W-:Y:S05]  /*4700*/  BRA `(.L_x_14045) ;  /* 0x0000000800e47947 */ /* 0x000fea0003800000 */
.L_x_14049:
[----:B------:R-:W0:Y:S02]  /*4710*/  I2F.S64 R0, R6 ;  /* 0x0000000600007312 */ /* 0x000e240000301400 */
[----:B0-----:R-:W-:-:S05]  /*4720*/  F2FP.F16.F32.PACK_AB R0, RZ, R0 ;  /* 0x00000000ff00723e */ /* 0x001fca00000000ff */
[----:B------:R0:W-:Y:S01]  /*4730*/  STG.E.U16 desc[UR36][R2.64], R0 ;  /* 0x0000000002007986 */ /* 0x0001e2000c101524 */
[----:B------:R-:W-:Y:S05]  /*4740*/  BRA `(.L_x_14045) ;  /* 0x0000000800d47947 */ /* 0x000fea0003800000 */
.L_x_14048:
[----:B------:R-:W-:-:S09]  /*4750*/  UISETP.NE.AND UP0, UPT, UR4, 0x7, UPT ;  /* 0x000000070400788c */ /* 0x000fd2000bf05270 */
[----:B------:R-:W-:Y:S05]  /*4760*/  BRA.U !UP0, `(.L_x_14050) ;  /* 0x0000000108347547 */ /* 0x000fea000b800000 */
[----:B------:R-:W-:-:S09]  /*4770*/  UISETP.NE.AND UP0, UPT, UR4, 0x8, UPT ;  /* 0x000000080400788c */ /* 0x000fd2000bf05270 */
[----:B------:R-:W-:Y:S05]  /*4780*/  BRA.U !UP0, `(.L_x_14051) ;  /* 0x0000000108187547 */ /* 0x000fea000b800000 */
[----:B------:R-:W-:-:S09]  /*4790*/  UISETP.NE.AND UP0, UPT, UR4, 0x9, UPT ;  /* 0x000000090400788c */ /* 0x000fd2000bf05270 */
[----:B------:R-:W-:Y:S05]  /*47a0*/  BRA.U UP0, `(.L_x_14044) ;  /* 0x00000009002c7547 */ /* 0x000fea000b800000 */
[----:B------:R-:W0:Y:S01]  /*47b0*/  I2F.S64 R4, R6 ;  /* 0x0000000600047312 */ /* 0x000e220000301400 */
[----:B------:R-:W-:-:S05]  /*47c0*/  IMAD.MOV.U32 R5, RZ, RZ, RZ ;  /* 0x000000ffff057224 */ /* 0x000fca00078e00ff */
[----:B0-----:R0:W-:Y:S01]  /*47d0*/  STG.E.64 desc[UR36][R2.64], R4 ;  /* 0x0000000402007986 */ /* 0x0011e2000c101b24 */
[----:B------:R-:W-:Y:S05]  /*47e0*/  BRA `(.L_x_14045) ;  /* 0x0000000800ac7947 */ /* 0x000fea0003800000 */
.L_x_14051:
[----:B------:R-:W0:Y:S02]  /*47f0*/  I2F.S64 R6, R6 ;  /* 0x0000000600067312 */ /* 0x000e240000301400 */
[----:B0-----:R-:W-:-:S04]  /*4800*/  F2FP.F16.F32.PACK_AB R5, RZ, R6 ;  /* 0x00000006ff05723e */ /* 0x001fc800000000ff */
[----:B------:R-:W-:-:S05]  /*4810*/  PRMT R5, R5, 0x5410, RZ ;  /* 0x0000541005057816 */ /* 0x000fca00000000ff */
[----:B------:R0:W-:Y:S01]  /*4820*/  STG.E desc[UR36][R2.64], R5 ;  /* 0x0000000502007986 */ /* 0x0001e2000c101924 */
[----:B------:R-:W-:Y:S05]  /*4830*/  BRA `(.L_x_14045) ;  /* 0x0000000800987947 */ /* 0x000fea0003800000 */
.L_x_14050:
[----:B------:R-:W0:Y:S02]  /*4840*/  I2F.F64.S64 R4, R6 ;  /* 0x0000000600047312 */ /* 0x000e240000301c00 */
[----:B0-----:R0:W-:Y:S01]  /*4850*/  STG.E.64 desc[UR36][R2.64], R4 ;  /* 0x0000000402007986 */ /* 0x0011e2000c101b24 */
[----:B------:R-:W-:Y:S05]  /*4860*/  BRA `(.L_x_14045) ;  /* 0x00000008008c7947 */ /* 0x000fea0003800000 */
.L_x_14040:
        /* <DEDUP_REMOVED lines=8> */
[----:B------:R-:W-:-:S04]  /*48f0*/  ISETP.NE.U32.AND P0, PT, R4, RZ, PT ;  /* 0x000000ff0400720c */ /* 0x000fc80003f05070 */
[----:B------:R-:W-:-:S04]  /*4900*/  ISETP.NE.AND.EX P0, PT, R7, RZ, PT, P0 ;  /* 0x000000ff0700720c */ /* 0x000fc80003f05300 */
[----:B------:R-:W-:-:S05]  /*4910*/  SEL R5, RZ, 0x1, !P0 ;  /* 0x00000001ff057807 */ /* 0x000fca0004000000 */
[----:B------:R0:W-:Y:S01]  /*4920*/  STG.E.U8 desc[UR36][R2.64], R5 ;  /* 0x0000000502007986 */ /* 0x0001e2000c101124 */
[----:B------:R-:W-:Y:S05]  /*4930*/  BRA `(.L_x_14045) ;  /* 0x0000000800587947 */ /* 0x000fea0003800000 */
.L_x_14054:
[----:B------:R-:W0:Y:S01]  /*4940*/  I2F.F64.S64 R8, R6 ;  /* 0x0000000600087312 */ /* 0x000e220000301c00 */
[----:B------:R-:W-:-:S05]  /*4950*/  CS2R R10, SRZ ;  /* 0x00000000000a7805 */ /* 0x000fca000001ff00 */
[----:B0-----:R0:W-:Y:S01]  /*4960*/  STG.E.128 desc[UR36][R2.64], R8 ;  /* 0x0000000802007986 */ /* 0x0011e2000c101d24 */
[----:B------:R-:W-:Y:S05]  /*4970*/  BRA `(.L_x_14045) ;  /* 0x0000000800487947 */ /* 0x000fea0003800000 */
.L_x_14053:
[----:B------:R-:W-:-:S09]  /*4980*/  UISETP.NE.AND UP0, UPT, UR4, 0xf, UPT ;  /* 0x0000000f0400788c */ /* 0x000fd2000bf05270 */
[----:B------:R-:W-:Y:S05]  /*4990*/  BRA.U !UP0, `(.L_x_14055) ;  /* 0x0000000108a07547 */ /* 0x000fea000b800000 */
[----:B------:R-:W-:-:S09]  /*49a0*/  UISETP.NE.AND UP0, UPT, UR4, 0x17, UPT ;  /* 0x000000170400788c */ /* 0x000fd2000bf05270 */
[----:B------:R-:W-:Y:S05]  /*49b0*/  BRA.U !UP0, `(.L_x_14056) ;  /* 0x00000001084c7547 */ /* 0x000fea000b800000 */
[----:B------:R-:W-:-:S09]  /*49c0*/  UISETP.NE.AND UP0, UPT, UR4, 0x18, UPT ;  /* 0x000000180400788c */ /* 0x000fd2000bf05270 */
[----:B------:R-:W-:Y:S05]  /*49d0*/  BRA.U UP0, `(.L_x_14044) ;  /* 0x0000000500a07547 */ /* 0x000fea000b800000 */
[----:B------:R-:W0:Y:S01]  /*49e0*/  I2F.S64 R7, R6 ;  /* 0x0000000600077312 */ /* 0x000e220000301400 */
        /* <DEDUP_REMOVED lines=12> */
.L_x_14058:
[----:B------:R-:W-:Y:S05]  /*4ab0*/  BSYNC.RECONVERGENT B0 ;  /* 0x0000000000007941 */ /* 0x000fea0003800200 */
.L_x_14057:
[----:B------:R-:W-:-:S05]  /*4ac0*/  LOP3.LUT R5, R0, 0x80, R5, 0xf8, !PT ;  /* 0x0000008000057812 */ /* 0x000fca00078ef805 */
[----:B------:R0:W-:Y:S01]  /*4ad0*/  STG.E.U8 desc[UR36][R2.64], R5 ;  /* 0x0000000502007986 */ /* 0x0001e2000c101124 */
[----:B------:R-:W-:Y:S05]  /*4ae0*/  BRA `(.L_x_14045) ;  /* 0x0000000400ec7947 */ /* 0x000fea0003800000 */
.L_x_14056:
[----:B------:R-:W0:Y:S01]  /*4af0*/  I2F.S64 R7, R6 ;  /* 0x0000000600077312 */ /* 0x000e220000301400 */
[----:B------:R-:W-:Y:S01]  /*4b00*/  BSSY.RECONVERGENT B0, `(.L_x_14059) ;  /* 0x000000e000007945 */ /* 0x000fe20003800200 */
[----:B0-----:R-:W-:Y:S02]  /*4b10*/  LOP3.LUT R8, R7, 0x7fffffff, RZ, 0xc0, !PT ;  /* 0x7fffffff07087812 */ /* 0x001fe400078ec0ff */
        /* <DEDUP_REMOVED lines=12> */
.L_x_14060:
[----:B------:R-:W-:Y:S05]  /*4be0*/  BSYNC.RECONVERGENT B0 ;  /* 0x0000000000007941 */ /* 0x000fea0003800200 */
.L_x_14059:
[----:B------:R-:W-:-:S05]  /*4bf0*/  LOP3.LUT R5, R0, 0x80, R5, 0xf8, !PT ;  /* 0x0000008000057812 */ /* 0x000fca00078ef805 */
[----:B------:R0:W-:Y:S01]  /*4c00*/  STG.E.U8 desc[UR36][R2.64], R5 ;  /* 0x0000000502007986 */ /* 0x0001e2000c101124 */
[----:B------:R-:W-:Y:S05]  /*4c10*/  BRA `(.L_x_14045) ;  /* 0x0000000400a07947 */ /* 0x000fea0003800000 */
.L_x_14055:
[----:B------:R-:W0:Y:S02]  /*4c20*/  I2F.S64 R0, R6 ;  /* 0x0000000600007312 */ /* 0x000e240000301400 */
[----:B0-----:R-:W-:-:S05]  /*4c30*/  F2FP.BF16.F32.PACK_AB R0, RZ, R0 ;  /* 0x00000000ff00723e */ /* 0x001fca00000010ff */
[----:B------:R0:W-:Y:S01]  /*4c40*/  STG.E.U16 desc[UR36][R2.64], R0 ;  /* 0x0000000002007986 */ /* 0x0001e2000c101524 */
[----:B------:R-:W-:Y:S05]  /*4c50*/  BRA `(.L_x_14045) ;  /* 0x0000000400907947 */ /* 0x000fea0003800000 */
.L_x_14052:
        /* <DEDUP_REMOVED lines=10> */
.L_x_14063:
[----:B------:R-:W0:Y:S01]  /*4d00*/  I2F.S64 R5, R6 ;  /* 0x0000000600057312 */ /* 0x000e220000301400 */
        /* <DEDUP_REMOVED lines=12> */
.L_x_14066:
[----:B------:R-:W-:-:S04]  /*4dd0*/  SHF.R.U32.HI R0, RZ, 0x14, R5 ;  /* 0x00000014ff007819 */ /* 0x000fc80000011605 */
[----:B------:R-:W-:-:S04]  /*4de0*/  LOP3.LUT R0, R0, 0x1, RZ, 0xc0, !PT ;  /* 0x0000000100007812 */ /* 0x000fc800078ec0ff */
[----:B------:R-:W-:-:S04]  /*4df0*/  IADD3 R0, PT, PT, R5, 0x487ffff, R0 ;  /* 0x0487ffff05007810 */ /* 0x000fc80007ffe000 */
[----:B------:R-:W-:-:S04]  /*4e00*/  SHF.R.U32.HI R0, RZ, 0x14, R0 ;  /* 0x00000014ff007819 */ /* 0x000fc80000011600 */
[----:B------:R-:W-:-:S07]  /*4e10*/  LOP3.LUT R4, R0, 0xff, RZ, 0xc0, !PT ;  /* 0x000000ff00047812 */ /* 0x000fce00078ec0ff */
.L_x_14067:
[----:B------:R-:W-:-:S04]  /*4e20*/  SHF.R.U32.HI R5, RZ, 0x18, R5 ;  /* 0x00000018ff057819 */ /* 0x000fc80000011605 */
[----:B------:R-:W-:-:S04]  /*4e30*/  LOP3.LUT R4, R4, 0x80, R5, 0xf8, !PT ;  /* 0x0000008004047812 */ /* 0x000fc800078ef805 */
[----:B------:R-:W-:-:S07]  /*4e40*/  PRMT R0, R4, 0x7610, R0 ;  /* 0x0000761004007816 */ /* 0x000fce0000000000 */
.L_x_14065:
[----:B------:R-:W-:Y:S05]  /*4e50*/  BSYNC.RECONVERGENT B0 ;  /* 0x0000000000007941 */ /* 0x000fea0003800200 */
.L_x_14064:
[----:B------:R4:W-:Y:S01]  /*4e60*/  STG.E.U8 desc[UR36][R2.64], R0 ;  /* 0x0000000002007986 */ /* 0x0009e2000c101124 */
[----:B------:R-:W-:Y:S05]  /*4e70*/  BRA `(.L_x_14045) ;  /* 0x0000000400087947 */ /* 0x000fea0003800000 */
.L_x_14062:
        /* <DEDUP_REMOVED lines=13> */
.L_x_14070:
[----:B------:R-:W-:-:S04]  /*4f50*/  SHF.R.U32.HI R0, RZ, 0x15, R5 ;  /* 0x00000015ff007819 */ /* 0x000fc80000011605 */
[----:B------:R-:W-:-:S04]  /*4f60*/  LOP3.LUT R0, R0, 0x1, RZ, 0xc0, !PT ;  /* 0x0000000100007812 */ /* 0x000fc800078ec0ff */
[----:B------:R-:W-:-:S04]  /*4f70*/  IADD3 R0, PT, PT, R5, 0x88fffff, R0 ;  /* 0x088fffff05007810 */ /* 0x000fc80007ffe000 */
[----:B------:R-:W-:-:S04]  /*4f80*/  SHF.R.U32.HI R0, RZ, 0x15, R0 ;  /* 0x00000015ff007819 */ /* 0x000fc80000011600 */
[----:B------:R-:W-:-:S07]  /*4f90*/  LOP3.LUT R4, R0, 0xff, RZ, 0xc0, !PT ;  /* 0x000000ff00047812 */ /* 0x000fce00078ec0ff */
.L_x_14071:
[----:B------:R-:W-:-:S04]  /*4fa0*/  SHF.R.U32.HI R5, RZ, 0x18, R5 ;  /* 0x00000018ff057819 */ /* 0x000fc80000011605 */
[----:B------:R-:W-:-:S04]  /*4fb0*/  LOP3.LUT R4, R4, 0x80, R5, 0xf8, !PT ;  /* 0x0000008004047812 */ /* 0x000fc800078ef805 */
[----:B------:R-:W-:-:S07]  /*4fc0*/  PRMT R0, R4, 0x7610, R0 ;  /* 0x0000761004007816 */ /* 0x000fce0000000000 */
.L_x_14069:
[----:B------:R-:W-:Y:S05]  /*4fd0*/  BSYNC.RECONVERGENT B0 ;  /* 0x0000000000007941 */ /* 0x000fea0003800200 */
.L_x_14068:
[----:B------:R0:W-:Y:S01]  /*4fe0*/  STG.E.U8 desc[UR36][R2.64], R0 ;  /* 0x0000000002007986 */ /* 0x0001e2000c101124 */
[----:B------:R-:W-:Y:S05]  /*4ff0*/  BRA `(.L_x_14045) ;  /* 0x0000000000a87947 */ /* 0x000fea0003800000 */
.L_x_14061:
[----:B------:R-:W-:-:S09]  /*5000*/  UISETP.NE.AND UP0, UPT, UR4, 0x1c, UPT ;  /* 0x0000001c0400788c */ /* 0x000fd2000bf05270 */
[----:B------:R-:W-:Y:S05]  /*5010*/  BRA.U !UP0, `(.L_x_14072) ;  /* 0x00000001089c7547 */ /* 0x000fea000b800000 */
[----:B------:R-:W-:-:S09]  /*5020*/  UISETP.NE.AND UP0, UPT, UR4, 0x1d, UPT ;  /* 0x0000001d0400788c */ /* 0x000fd2000bf05270 */
[----:B------:R-:W-:Y:S05]  /*5030*/  BRA.U !UP0, `(.L_x_14073) ;  /* 0x00000001088c7547 */ /* 0x000fea000b800000 */
[----:B------:R-:W-:-:S09]  /*5040*/  UISETP.NE.AND UP0, UPT, UR4, 0x2c, UPT ;  /* 0x0000002c0400788c */ /* 0x000fd2000bf05270 */
[----:B------:R-:W-:Y:S05]  /*5050*/  BRA.U !UP0, `(.L_x_14074) ;  /* 0x0000000108447547 */ /* 0x000fea000b800000 */
.L_x_14044:
[----:B------:R-:W-:Y:S01]  /*5060*/  MOV R0, 0x228 ;  /* 0x0000022800007802 */ /* 0x000fe20000000f00 */
[----:B------:R-:W0:Y:S01]  /*5070*/  LDCU.64 UR6, c[0x4][0x218] ;  /* 0x01004300ff0677ac */ /* 0x000e220008000a00 */
[----:B------:R-:W-:Y:S02]  /*5080*/  HFMA2 R8, -RZ, RZ, 0, 6.020069122314453125e-06 ;  /* 0x00000065ff087431 */ /* 0x000fe400000001ff */
[----:B------:R-:W-:Y:S01]  /*5090*/  IMAD.MOV.U32 R12, RZ, RZ, 0x1 ;  /* 0x00000001ff0c7424 */ /* 0x000fe200078e00ff */
[----:B------:R2:W3:Y:S01]  /*50a0*/  LDC.64 R2, c[0x4][R0] ;  /* 0x0100000000027b82 */ /* 0x0004e20000000a00 */
[----:B------:R-:W4:Y:S01]  /*50b0*/  LDCU.64 UR8, c[0x4][0x220] ;  /* 0x01004400ff0877ac */ /* 0x000f220008000a00 */
[----:B------:R-:W-:Y:S01]  /*50c0*/  IMAD.MOV.U32 R13, RZ, RZ, RZ ;  /* 0x000000ffff0d7224 */ /* 0x000fe200078e00ff */
[----:B------:R-:W5:Y:S01]  /*50d0*/  LDCU.64 UR4, c[0x4][0x48] ;  /* 0x01000900ff0477ac */ /* 0x000f620008000a00 */
[----:B0-----:R-:W-:Y:S01]  /*50e0*/  MOV R4, UR6 ;  /* 0x0000000600047c02 */ /* 0x001fe20008000f00 */
[----:B------:R-:W-:-:S02]  /*50f0*/  IMAD.U32 R5, RZ, RZ, UR7 ;  /* 0x00000007ff057e24 */ /* 0x000fc4000f8e00ff */
[----:B----4-:R-:W-:Y:S01]  /*5100*/  IMAD.U32 R6, RZ, RZ, UR8 ;  /* 0x00000008ff067e24 */ /* 0x010fe2000f8e00ff */
[----:B------:R-:W-:Y:S01]  /*5110*/  MOV R7, UR9 ;  /* 0x0000000900077c02 */ /* 0x000fe20008000f00 */
[----:B-----5:R-:W-:Y:S02]  /*5120*/  IMAD.U32 R10, RZ, RZ, UR4 ;  /* 0x00000004ff0a7e24 */ /* 0x020fe4000f8e00ff */
[----:B--2---:R-:W-:-:S07]  /*5130*/  IMAD.U32 R11, RZ, RZ, UR5 ;  /* 0x00000005ff0b7e24 */ /* 0x004fce000f8e00ff */
[----:B------:R-:W-:-:S07]  /*5140*/  LEPC R20, `(.L_x_14075) ;  /* 0x000000001014794e */ /* 0x000fce0000000000 */
[----:B-1-3--:R-:W-:Y:S05]  /*5150*/  CALL.ABS.NOINC R2 ;  /* 0x0000000002007343 */ /* 0x00afea0003c00000 */
.L_x_14075:
[----:B------:R-:W-:Y:S05]  /*5160*/  BRA `(.L_x_14045) ;  /* 0x00000000004c7947 */ /* 0x000fea0003800000 */
.L_x_14074:
[----:B------:R-:W0:Y:S02]  /*5170*/  I2F.S64 R6, R6 ;  /* 0x0000000600067312 */ /* 0x000e240000301400 */
        /* <DEDUP_REMOVED lines=15> */
.L_x_14073:
[----:B------:R2:W-:Y:S01]  /*5270*/  STG.E.64 desc[UR36][R2.64], R6 ;  /* 0x0000000602007986 */ /* 0x0005e2000c101b24 */
[----:B------:R-:W-:Y:S05]  /*5280*/  BRA `(.L_x_14045) ;  /* 0x0000000000047947 */ /* 0x000fea0003800000 */
.L_x_14072:
[----:B------:R0:W-:Y:S02]  /*5290*/  STG.E desc[UR36][R2.64], R4 ;  /* 0x0000000402007986 */ /* 0x0001e4000c101924 */
.L_x_14045:
[----:B------:R-:W-:-:S07]  /*52a0*/  VIADD R23, R23, 0x80 ;  /* 0x0000008017177836 */ /* 0x000fce0000000000 */
.L_x_13936:
[----:B------:R-:W-:Y:S05]  /*52b0*/  BSYNC.RECONVERGENT B6 ;  /* 0x0000000000067941 */ /* 0x000fea0003800200 */
.L_x_13935:
[----:B------:R-:W5:Y:S01]  /*52c0*/  LDCU UR4, c[0x0][0x380] ;  /* 0x00007000ff0477ac */ /* 0x000f620008000800 */
[----:B------:R-:W-:Y:S01]  /*52d0*/  BSSY.RECONVERGENT B6, `(.L_x_14076) ;  /* 0x000051a000067945 */ /* 0x000fe20003800200 */
[----:B-----5:R-:W-:-:S13]  /*52e0*/  ISETP.GE.AND P0, PT, R23, UR4, PT ;  /* 0x0000000417007c0c */ /* 0x020fda000bf06270 */
[----:B------:R-:W-:Y:S05]  /*52f0*/  @P0 BRA `(.L_x_14077) ;  /* 0x00000050005c0947 */ /* 0x000fea0003800000 */
[----:B------:R-:W5:Y:S01]  /*5300*/  LDCU UR4, c[0x0][0x388] ;  /* 0x00007100ff0477ac */ /* 0x000f620008000800 */
[----:B------:R-:W-:Y:S02]  /*5310*/  HFMA2 R16, -RZ, RZ, 0, 0 ;  /* 0x00000000ff107431 */ /* 0x000fe400000001ff */
[----:B-1----:R-:W-:Y:S02]  /*5320*/  IMAD.MOV.U32 R24, RZ, RZ, RZ ;  /* 0x000000ffff187224 */ /* 0x002fe400078e00ff */
[----:B0---4-:R-:W-:Y:S02]  /*5330*/  IMAD.MOV.U32 R0, RZ, RZ, RZ ;  /* 0x000000ffff007224 */ /* 0x011fe400078e00ff */
[----:B------:R-:W-:Y:S01]  /*5340*/  IMAD.MOV.U32 R22, RZ, RZ, RZ ;  /* 0x000000ffff167224 */ /* 0x000fe200078e00ff */
[----:B-----5:R-:W-:-:S09]  /*5350*/  UISETP.NE.AND UP0, UPT, UR4, URZ, UPT ;  /* 0x000000ff0400728c */ /* 0x020fd2000bf05270 */
[----:B------:R-:W-:Y:S05]  /*5360*/  BRA.U !UP0, `(.L_x_14078) ;  /* 0x0000001508d47547 */ /* 0x000fea000b800000 */
[----:B------:R-:W2:Y:S01]  /*5370*/  LDCU.64 UR4, c[0x0][0x390] ;  /* 0x00007200ff0477ac */ /* 0x000ea20008000a00 */
[----:B------:R-:W-:Y:S01]  /*5380*/  MOV R22, RZ ;  /* 0x000000ff00167202 */ /* 0x000fe20000000f00 */
        /* <DEDUP_REMOVED lines=371> */
.L_x_14078:
        /* <DEDUP_REMOVED lines=17> */
.L_x_14082:
[----:B------:R1:W5:Y:S01]  /*6bd0*/  LDG.E.U8 R18, desc[UR36][R2.64] ;  /* 0x0000002402127981 */ /* 0x000362000c1e1100 */
[----:B------:R-:W-:Y:S01]  /*6be0*/  MOV R19, RZ ;  /* 0x000000ff00137202 */ /* 0x000fe20000000f00 */
[----:B------:R-:W-:Y:S06]  /*6bf0*/  BRA `(.L_x_14084) ;  /* 0x0000000c00407947 */ /* 0x000fec0003800000 */
.L_x_14081:
        /* <DEDUP_REMOVED lines=8> */
.L_x_14086:
[----:B------:R-:W2:Y:S02]  /*6c80*/  LDG.E R18, desc[UR36][R2.64] ;  /* 0x0000002402127981 */ /* 0x000ea4000c1e1900 */
[----:B--2---:R-:W-:Y:S01]  /*6c90*/  SHF.R.S32.HI R19, RZ, 0x1f, R18 ;  /* 0x0000001fff137819 */ /* 0x004fe20000011412 */
[----:B------:R-:W-:Y:S06]  /*6ca0*/  BRA `(.L_x_14084) ;  /* 0x0000000c00147947 */ /* 0x000fec0003800000 */
.L_x_14085:
[----:B------:R-:W2:Y:S02]  /*6cb0*/  LDG.E.S16 R18, desc[UR36][R2.64] ;  /* 0x0000002402127981 */ /* 0x000ea4000c1e1700 */
[----:B--2---:R-:W-:Y:S01]  /*6cc0*/  SHF.R.S32.HI R19, RZ, 0x1f, R18 ;  /* 0x0000001fff137819 */ /* 0x004fe20000011412 */
[----:B------:R-:W-:Y:S06]  /*6cd0*/  BRA `(.L_x_14084) ;  /* 0x0000000c00087947 */ /* 0x000fec0003800000 */
.L_x_14080:
[----:B------:R-:W-:-:S09]  /*6ce0*/  UISETP.GT.AND UP0, UPT, UR4, 0x6, UPT ;  /* 0x000000060400788c */ /* 0x000fd2000bf04270 */
[----:B------:R-:W-:Y:S05]  /*6cf0*/  BRA.U UP0, `(.L_x_14087) ;  /* 0x00000001002c7547 */ /* 0x000fea000b800000 */
[----:B------:R-:W-:-:S09]  /*6d00*/  UISETP.NE.AND UP0, UPT, UR4, 0x5, UPT ;  /* 0x000000050400788c */ /* 0x000fd2000bf05270 */
[----:B------:R-:W-:Y:S05]  /*6d10*/  BRA.U !UP0, `(.L_x_14088) ;  /* 0x0000000108147547 */ /* 0x000fea000b800000 */
[----:B------:R-:W-:-:S09]  /*6d20*/  UISETP.NE.AND UP0, UPT, UR4, 0x6, UPT ;  /* 0x000000060400788c */ /* 0x000fd2000bf05270 */
[----:B------:R-:W-:Y:S05]  /*6d30*/  BRA.U UP0, `(.L_x_14083) ;  /* 0x0000000900987547 */ /* 0x000fea000b800000 */
[----:B------:R-:W2:Y:S02]  /*6d40*/  LDG.E R2, desc[UR36][R2.64] ;  /* 0x0000002402027981 */ /* 0x000ea4000c1e1900 */
[----:B--2---:R3:W4:Y:S01]  /*6d50*/  F2I.S64.TRUNC R18, R2 ;  /* 0x0000000200127311 */ /* 0x004722000020d900 */
[----:B------:R-:W-:Y:S05]  /*6d60*/  BRA `(.L_x_14084) ;  /* 0x0000000800e47947 */ /* 0x000fea0003800000 */
.L_x_14088:
[----:B------:R-:W2:Y:S02]  /*6d70*/  LDG.E.U16 R2, desc[UR36][R2.64] ;  /* 0x0000002402027981 */ /* 0x000ea4000c1e1500 */
[----:B--2---:R-:W-:-:S06]  /*6d80*/  HADD2.F32 R18, -RZ, R2.H0_H0 ;  /* 0x20000002ff127230 */ /* 0x004fcc0000004100 */
[----:B------:R-:W2:Y:S01]  /*6d90*/  F2I.S64.TRUNC R18, R18 ;  /* 0x0000001200127311 */ /* 0x000ea2000020d900 */
[----:B------:R-:W-:Y:S05]  /*6da0*/  BRA `(.L_x_14084) ;  /* 0x0000000800d47947 */ /* 0x000fea0003800000 */
.L_x_14087:
        /* <DEDUP_REMOVED lines=9> */
.L_x_14090:
[----:B------:R-:W2:Y:S02]  /*6e40*/  LDG.E.U16 R2, desc[UR36][R2.64] ;  /* 0x0000002402027981 */ /* 0x000ea4000c1e1500 */
[----:B--2---:R-:W-:-:S06]  /*6e50*/  HADD2.F32 R18, -RZ, R2.H0_H0 ;  /* 0x20000002ff127230 */ /* 0x004fcc0000004100 */
[----:B------:R-:W0:Y:S01]  /*6e60*/  F2I.S64.TRUNC R18, R18 ;  /* 0x0000001200127311 */ /* 0x000e22000020d900 */
[----:B------:R-:W-:Y:S05]  /*6e70*/  BRA `(.L_x_14084) ;  /* 0x0000000800a07947 */ /* 0x000fea0003800000 */
.L_x_14089:
[----:B------:R-:W2:Y:S02]  /*6e80*/  LDG.E.64 R2, desc[UR36][R2.64] ;  /* 0x0000002402027981 */ /* 0x000ea4000c1e1b00 */
[----:B--2---:R0:W1:Y:S01]  /*6e90*/  F2I.S64.F64.TRUNC R18, R2 ;  /* 0x0000000200127311 */ /* 0x004062000030d900 */
[----:B------:R-:W-:Y:S05]  /*6ea0*/  BRA `(.L_x_14084) ;  /* 0x0000000800947947 */ /* 0x000fea0003800000 */
.L_x_14079:
        /* <DEDUP_REMOVED lines=13> */
.L_x_14093:
[----:B------:R-:W2:Y:S02]  /*6f80*/  LDG.E.64 R2, desc[UR36][R2.64] ;  /* 0x0000002402027981 */ /* 0x000ea4000c1e1b00 */
[----:B--2---:R0:W1:Y:S01]  /*6f90*/  F2I.S64.F64.TRUNC R18, R2 ;  /* 0x0000000200127311 */ /* 0x004062000030d900 */
[----:B------:R-:W-:Y:S05]  /*6fa0*/  BRA `(.L_x_14084) ;  /* 0x0000000800547947 */ /* 0x000fea0003800000 */
.L_x_14092:
        /* <DEDUP_REMOVED lines=26> */
.L_x_14095:
        /* <DEDUP_REMOVED lines=11> */
[----:B------:R0:W1:Y:S01]  /*7200*/  F2I.S64.TRUNC R18, R0 ;  /* 0x0000000000127311 */ /* 0x000062000020d900 */
[----:B------:R-:W-:Y:S05]  /*7210*/  BRA `(.L_x_14084) ;  /* 0x0000000400b87947 */ /* 0x000fea0003800000 */
.L_x_14094:
[----:B------:R-:W2:Y:S02]  /*7220*/  LDG.E.U16 R18, desc[UR36][R2.64] ;  /* 0x0000002402127981 */ /* 0x000ea4000c1e1500 */
[----:B--2---:R-:W-:-:S06]  /*7230*/  IMAD.U32 R18, R18, 0x10000, RZ ;  /* 0x0001000012127824 */ /* 0x004fcc00078e00ff */
[----:B------:R-:W0:Y:S01]  /*7240*/  F2I.S64.TRUNC R18, R18 ;  /* 0x0000001200127311 */ /* 0x000e22000020d900 */
[----:B------:R-:W-:Y:S05]  /*7250*/  BRA `(.L_x_14084) ;  /* 0x0000000400a87947 */ /* 0x000fea0003800000 */
.L_x_14091:
        /* <DEDUP_REMOVED lines=11> */
.L_x_14098:
        /* <DEDUP_REMOVED lines=21> */
.L_x_14102:
[----:B------:R-:W-:Y:S05]  /*7460*/  BSYNC.RECONVERGENT B1 ;  /* 0x0000000000017941 */ /* 0x000fea0003800200 */
.L_x_14101:
[----:B------:R-:W-:Y:S01]  /*7470*/  IMAD.SHL.U32 R0, R0, 0x100000, RZ ;  /* 0x0010000000007824 */ /* 0x000fe200078e00ff */
[----:B------:R-:W-:-:S04]  /*7480*/  LEA R2, R2, 0x3b800000, 0x17 ;  /* 0x3b80000002027811 */ /* 0x000fc800078eb8ff */
[----:B------:R-:W-:-:S07]  /*7490*/  LOP3.LUT R18, R2, R0, R7, 0xfe, !PT ;  /* 0x0000000002127212 */ /* 0x000fce00078efe07 */
.L_x_14100:
[----:B------:R-:W-:Y:S05]  /*74a0*/  BSYNC.RECONVERGENT B0 ;  /* 0x0000000000007941 */ /* 0x000fea0003800200 */
.L_x_14099:
[----:B------:R-:W0:Y:S01]  /*74b0*/  F2I.S64.TRUNC R18, R18 ;  /* 0x0000001200127311 */ /* 0x000e22000020d900 */
[----:B------:R-:W-:Y:S05]  /*74c0*/  BRA `(.L_x_14084) ;  /* 0x00000004000c7947 */ /* 0x000fea0003800000 */
.L_x_14097:
        /* <DEDUP_REMOVED lines=21> */
.L_x_14106:
[----:B------:R-:W-:Y:S05]  /*7620*/  BSYNC.RECONVERGENT B1 ;  /* 0x0000000000017941 */ /* 0x000fea0003800200 */
.L_x_14105:
[----:B------:R-:W-:Y:S01]  /*7630*/  IMAD.SHL.U32 R0, R0, 0x200000, RZ ;  /* 0x0020000000007824 */ /* 0x000fe200078e00ff */
[----:B------:R-:W-:-:S04]  /*7640*/  LEA R2, R2, 0x37800000, 0x17 ;  /* 0x3780000002027811 */ /* 0x000fc800078eb8ff */
[----:B------:R-:W-:-:S07]  /*7650*/  LOP3.LUT R18, R2, R0, R7, 0xfe, !PT ;  /* 0x0000000002127212 */ /* 0x000fce00078efe07 */
.L_x_14104:
[----:B------:R-:W-:Y:S05]  /*7660*/  BSYNC.RECONVERGENT B0 ;  /* 0x0000000000007941 */ /* 0x000fea0003800200 */
.L_x_14103:
[----:B------:R-:W0:Y:S01]  /*7670*/  F2I.S64.TRUNC R18, R18 ;  /* 0x0000001200127311 */ /* 0x000e22000020d900 */
[----:B------:R-:W-:Y:S05]  /*7680*/  BRA `(.L_x_14084) ;  /* 0x00000000009c7947 */ /* 0x000fea0003800000 */
.L_x_14096:
        /* <DEDUP_REMOVED lines=14> */
.L_x_14110:
[----:B------:R-:W-:Y:S05]  /*7770*/  BSYNC.RECONVERGENT B0 ;  /* 0x0000000000007941 */ /* 0x000fea0003800200 */
.L_x_14109:
[----:B------:R-:W0:Y:S01]  /*7780*/  F2I.S64.TRUNC R18, R18 ;  /* 0x0000001200127311 */ /* 0x000e22000020d900 */
[----:B------:R-:W-:Y:S05]  /*7790*/  BRA `(.L_x_14084) ;  /* 0x0000000000587947 */ /* 0x000fea0003800000 */
.L_x_14083:
        /* <DEDUP_REMOVED lines=16> */
.L_x_14111:
[----:B------:R-:W-:Y:S01]  /*78a0*/  CS2R R18, SRZ ;  /* 0x0000000000127805 */ /* 0x000fe2000001ff00 */
[----:B------:R-:W-:Y:S06]  /*78b0*/  BRA `(.L_x_14084) ;  /* 0x0000000000107947 */ /* 0x000fec0003800000 */
.L_x_14108:
[----:B------:R0:W5:Y:S01]  /*78c0*/  LDG.E.64 R18, desc[UR36][R2.64] ;  /* 0x0000002402127981 */ /* 0x000162000c1e1b00 */
[----:B------:R-:W-:Y:S05]  /*78d0*/  BRA `(.L_x_14084) ;  /* 0x0000000000087947 */ /* 0x000fea0003800000 */
.L_x_14107:
[----:B------:R0:W5:Y:S01]  /*78e0*/  LDG.E R18, desc[UR36][R2.64] ;  /* 0x0000002402127981 */ /* 0x000162000c1e1900 */
[----:B------:R-:W-:-:S07]  /*78f0*/  IMAD.MOV.U32 R19, RZ, RZ, RZ ;  /* 0x000000ffff137224 */ /* 0x000fce00078e00ff */
.L_x_14084:
[----:B------:R-:W0:Y:S01]  /*7900*/  LDCU.64 UR6, c[0x0][0x658] ;  /* 0x0000cb00ff0677ac */ /* 0x000e220008000a00 */
[----:B------:R-:W-:-:S04]  /*7910*/  UPRMT UR4, UR39, 0x7772, URZ ;  /* 0x0000777227047896 */ /* 0x000fc800080000ff */
[----:B------:R-:W-:Y:S01]  /*7920*/  UISETP.GT.AND UP0, UPT, UR4, 0x9, UPT ;  /* 0x000000090400788c */ /* 0x000fe2000bf04270 */
[----:B01-3--:R-:W-:-:S04]  /*7930*/  IADD3 R2, P0, PT, R16, UR6, RZ ;  /* 0x0000000610027c10 */ /* 0x00bfc8000ff1e0ff */
        /* <DEDUP_REMOVED lines=13> */
.L_x_14115:
[----:B------:R0:W5:Y:S01]  /*7a10*/  LDG.E.U8 R16, desc[UR36][R2.64] ;  /* 0x0000002402107981 */ /* 0x000162000c1e1100 */
[----:B------:R-:W-:Y:S01]  /*7a20*/  IMAD.MOV.U32 R17, RZ, RZ, RZ ;  /* 0x000000ffff117224 */ /* 0x000fe200078e00ff */
[----:B------:R-:W-:Y:S06]  /*7a30*/  BRA `(.L_x_14117) ;  /* 0x0000000c00407947 */ /* 0x000fec0003800000 */
.L_x_14114:
        /* <DEDUP_REMOVED lines=8> */
.L_x_14119:
[----:B------:R-:W3:Y:S02]  /*7ac0*/  LDG.E R16, desc[UR36][R2.64] ;  /* 0x0000002402107981 */ /* 0x000ee4000c1e1900 */
[----:B---3--:R-:W-:Y:S01]  /*7ad0*/  SHF.R.S32.HI R17, RZ, 0x1f, R16 ;  /* 0x0000001fff117819 */ /* 0x008fe20000011410 */
[----:B------:R-:W-:Y:S06]  /*7ae0*/  BRA `(.L_x_14117) ;  /* 0x0000000c00147947 */ /* 0x000fec0003800000 */
.L_x_14118:
[----:B------:R-:W3:Y:S02]  /*7af0*/  LDG.E.S16 R16, desc[UR36][R2.64] ;  /* 0x0000002402107981 */ /* 0x000ee4000c1e1700 */
[----:B---3--:R-:W-:Y:S01]  /*7b00*/  SHF.R.S32.HI R17, RZ, 0x1f, R16 ;  /* 0x0000001fff117819 */ /* 0x008fe20000011410 */
[----:B------:R-:W-:Y:S06]  /*7b10*/  BRA `(.L_x_14117) ;  /* 0x0000000c00087947 */ /* 0x000fec0003800000 */
.L_x_14113:
[----:B------:R-:W-:-:S09]  /*7b20*/  UISETP.GT.AND UP0, UPT, UR4, 0x6, UPT ;  /* 0x000000060400788c */ /* 0x000fd2000bf04270 */
[----:B------:R-:W-:Y:S05]  /*7b30*/  BRA.U UP0, `(.L_x_14120) ;  /* 0x00000001002c7547 */ /* 0x000fea000b800000 */
[----:B------:R-:W-:-:S09]  /*7b40*/  UISETP.NE.AND UP0, UPT, UR4, 0x5, UPT ;  /* 0x000000050400788c */ /* 0x000fd2000bf05270 */
[----:B------:R-:W-:Y:S05]  /*7b50*/  BRA.U !UP0, `(.L_x_14121) ;  /* 0x0000000108147547 */ /* 0x000fea000b800000 */
[----:B------:R-:W-:-:S09]  /*7b60*/  UISETP.NE.AND UP0, UPT, UR4, 0x6, UPT ;  /* 0x000000060400788c */ /* 0x000fd2000bf05270 */
[----:B------:R-:W-:Y:S05]  /*7b70*/  BRA.U UP0, `(.L_x_14116) ;  /* 0x0000000900987547 */ /* 0x000fea000b800000 */
[----:B------:R-:W3:Y:S02]  /*7b80*/  LDG.E R2, desc[UR36][R2.64] ;  /* 0x0000002402027981 */ /* 0x000ee4000c1e1900 */
[----:B---3--:R0:W1:Y:S01]  /*7b90*/  F2I.S64.TRUNC R16, R2 ;  /* 0x0000000200107311 */ /* 0x008062000020d900 */
[----:B------:R-:W-:Y:S05]  /*7ba0*/  BRA `(.L_x_14117) ;  /* 0x0000000800e47947 */ /* 0x000fea0003800000 */
.L_x_14121:
[----:B------:R-:W3:Y:S02]  /*7bb0*/  LDG.E.U16 R2, desc[UR36][R2.64] ;  /* 0x0000002402027981 */ /* 0x000ee4000c1e1500 */
[----:B---3--:R-:W-:-:S06]  /*7bc0*/  HADD2.F32 R16, -RZ, R2.H0_H0 ;  /* 0x20000002ff107230 */ /* 0x008fcc0000004100 */
[----:B------:R-:W0:Y:S01]  /*7bd0*/  F2I.S64.TRUNC R16, R16 ;  /* 0x0000001000107311 */ /* 0x000e22000020d900 */
[----:B------:R-:W-:Y:S05]  /*7be0*/  BRA `(.L_x_14117) ;  /* 0x0000000800d47947 */ /* 0x000fea0003800000 */
.L_x_14120:
[----:B------:R-:W-:-:S09]  /*7bf0*/  UISETP.NE.AND UP0, UPT, UR4, 0x7, UPT ;  /* 0x000000070400788c */ /* 0x000fd2000bf05270 */
[----:B------:R-:W-:Y:S05]  /*7c00*/  BRA.U !UP0, `(.L_x_14122) ;  /* 0x00000001082c7547 */ /* 0x000fea000b800000 */
[----:B------:R-:W-:-:S09]  /*7c10*/  UISETP.NE.AND UP0, UPT, UR4, 0x8, UPT ;  /* 0x000000080400788c */ /* 0x000fd2000bf05270 */
[----:B------:R-:W-:Y:S05]  /*7c20*/  BRA.U !UP0, `(.L_x_14123) ;  /* 0x0000000108147547 */ /* 0x000fea000b800000 */
[----:B------:R-:W-:-:S09]  /*7c30*/  UISETP.NE.AND UP0, UPT, UR4, 0x9, UPT ;  /* 0x000000090400788c */ /* 0x000fd2000bf05270 */
[----:B------:R-:W-:Y:S05]  /*7c40*/  BRA.U UP0, `(.L_x_14116) ;  /* 0x0000000900647547 */ /* 0x000fea000b800000 */
[----:B------:R-:W3:Y:S02]  /*7c50*/  LDG.E R2, desc[UR36][R2.64] ;  /* 0x0000002402027981 */ /* 0x000ee4000c1e1900 */
[----:B---3--:R0:W1:Y:S01]  /*7c60*/  F2I.S64.TRUNC R16, R2 ;  /* 0x0000000200107311 */ /* 0x008062000020d900 */
[----:B------:R-:W-:Y:S05]  /*7c70*/  BRA `(.L_x_14117) ;  /* 0x0000000800b07947 */ /* 0x000fea0003800000 */
.L_x_14123:
[----:B------:R-:W3:Y:S02]  /*7c80*/  LDG.E.U16 R2, desc[UR36][R2.64] ;  /* 0x0000002402027981 */ /* 0x000ee4000c1e1500 */
[----:B---3--:R-:W-:-:S06]  /*7c90*/  HADD2.F32 R16, -RZ, R2.H0_H0 ;  /* 0x20000002ff107230 */ /* 0x008fcc0000004100 */
[----:B------:R-:W0:Y:S01]  /*7ca0*/  F2I.S64.TRUNC R16, R16 ;  /* 0x0000001000107311 */ /* 0x000e22000020d900 */
[----:B------:R-:W-:Y:S05]  /*7cb0*/  BRA `(.L_x_14117) ;  /* 0x0000000800a07947 */ /* 0x000fea0003800000 */
.L_x_14122:
[----:B------:R-:W3:Y:S02]  /*7cc0*/  LDG.E.64 R2, desc[UR36][R2.64] ;  /* 0x0000002402027981 */ /* 0x000ee4000c1e1b00 */
[----:B---3--:R0:W1:Y:S01]  /*7cd0*/  F2I.S64.F64.TRUNC R16, R2 ;  /* 0x0000000200107311 */ /* 0x008062000030d900 */
[----:B------:R-:W-:Y:S05]  /*7ce0*/  BRA `(.L_x_14117) ;  /* 0x0000000800947947 */ /* 0x000fea0003800000 */
.L_x_14112:
        /* <DEDUP_REMOVED lines=13> */
.L_x_14126:
[----:B------:R-:W3:Y:S02]  /*7dc0*/  LDG.E.64 R2, desc[UR36][R2.64] ;  /* 0x0000002402027981 */ /* 0x000ee4000c1e1b00 */
[----:B---3--:R0:W1:Y:S01]  /*7dd0*/  F2I.S64.F64.TRUNC R16, R2 ;  /* 0x0000000200107311 */ /* 0x008062000030d900 */
[----:B------:R-:W-:Y:S05]  /*7de0*/  BRA `(.L_x_14117) ;  /* 0x0000000800547947 */ /* 0x000fea0003800000 */
.L_x_14125:
        /* <DEDUP_REMOVED lines=26> */
.L_x_14128:
        /* <DEDUP_REMOVED lines=13> */
.L_x_14127:
[----:B------:R-:W3:Y:S02]  /*8060*/  LDG.E.U16 R16, desc[UR36][R2.64] ;  /* 0x0000002402107981 */ /* 0x000ee4000c1e1500 */
[----:B---3--:R-:W-:-:S06]  /*8070*/  SHF.L.U32 R16, R16, 0x10, RZ ;  /* 0x0000001010107819 */ /* 0x008fcc00000006ff */
[----:B------:R-:W0:Y:S01]  /*8080*/  F2I.S64.TRUNC R16, R16 ;  /* 0x0000001000107311 */ /* 0x000e22000020d900 */
[----:B------:R-:W-:Y:S05]  /*8090*/  BRA `(.L_x_14117) ;  /* 0x0000000400a87947 */ /* 0x000fea0003800000 */
.L_x_14124:
        /* <DEDUP_REMOVED lines=11> */
.L_x_14131:
        /* <DEDUP_REMOVED lines=21> */
.L_x_14135:
[----:B------:R-:W-:Y:S05]  /*82a0*/  BSYNC.RECONVERGENT B1 ;  /* 0x0000000000017941 */ /* 0x000fea0003800200 */
.L_x_14134:
[----:B------:R-:W-:Y:S02]  /*82b0*/  SHF.L.U32 R0, R0, 0x14, RZ ;  /* 0x0000001400007819 */ /* 0x000fe400000006ff */
[----:B------:R-:W-:-:S04]  /*82c0*/  LEA R2, R2, 0x3b800000, 0x17 ;  /* 0x3b80000002027811 */ /* 0x000fc800078eb8ff */
[----:B------:R-:W-:-:S07]  /*82d0*/  LOP3.LUT R16, R2, R0, R7, 0xfe, !PT ;  /* 0x0000000002107212 */ /* 0x000fce00078efe07 */
.L_x_14133:
[----:B------:R-:W-:Y:S05]  /*82e0*/  BSYNC.RECONVERGENT B0 ;  /* 0x0000000000007941 */ /* 0x000fea0003800200 */
.L_x_14132:
[----:B------:R-:W0:Y:S01]  /*82f0*/  F2I.S64.TRUNC R16, R16 ;  /* 0x0000001000107311 */ /* 0x000e22000020d900 */
[----:B------:R-:W-:Y:S05]  /*8300*/  BRA `(.L_x_14117) ;  /* 0x00000004000c7947 */ /* 0x000fea0003800000 */
.L_x_14130:
        /* <DEDUP_REMOVED lines=21> */
.L_x_14139:
[----:B------:R-:W-:Y:S05]  /*8460*/  BSYNC.RECONVERGENT B1 ;  /* 0x0000000000017941 */ /* 0x000fea0003800200 */
.L_x_14138:
[----:B------:R-:W-:Y:S01]  /*8470*/  IMAD.SHL.U32 R0, R0, 0x200000, RZ ;  /* 0x0020000000007824 */ /* 0x000fe200078e00ff */
[----:B------:R-:W-:-:S04]  /*8480*/  LEA R2, R2, 0x37800000, 0x17 ;  /* 0x3780000002027811 */ /* 0x000fc800078eb8ff */
[----:B------:R-:W-:-:S07]  /*8490*/  LOP3.LUT R16, R2, R0, R7, 0xfe, !PT ;  /* 0x0000000002107212 */ /* 0x000fce00078efe07 */
.L_x_14137:
[----:B------:R-:W-:Y:S05]  /*84a0*/  BSYNC.RECONVERGENT B0 ;  /* 0x0000000000007941 */ /* 0x000fea0003800200 */
.L_x_14136:
[----:B------:R-:W0:Y:S01]  /*84b0*/  F2I.S64.TRUNC R16, R16 ;  /* 0x0000001000107311 */ /* 0x000e22000020d900 */
[----:B------:R-:W-:Y:S05]  /*84c0*/  BRA `(.L_x_14117) ;  /* 0x00000000009c7947 */ /* 0x000fea0003800000 */
.L_x_14129:
[----:B------:R-:W-:-:S09]  /*84d0*/  UISETP.NE.AND UP0, UPT, UR4, 0x1c, UPT ;  /* 0x0000001c0400788c */ /* 0x000fd2000bf05270 */
[----:B------:R-:W-:Y:S05]  /*84e0*/  BRA.U !UP0, `(.L_x_14140) ;  /* 0x00000001088c7547 */ /* 0x000fea000b800000 */
[----:B------:R-:W-:-:S09]  /*84f0*/  UISETP.NE.AND UP0, UPT, UR4, 0x1d, UPT ;  /* 0x0000001d0400788c */ /* 0x000fd2000bf05270 */
[----:B------:R-:W-:Y:S05]  /*8500*/  BRA.U !UP0, `(.L_x_14141) ;  /* 0x00000001087c7547 */ /* 0x000fea000b800000 */
[----:B------:R-:W-:-:S09]  /*8510*/  UISETP.NE.AND UP0, UPT, UR4, 0x2c, UPT ;  /* 0x0000002c0400788c */ /* 0x000fd2000bf05270 */
[----:B------:R-:W-:Y:S05]  /*8520*/  BRA.U UP0, `(.L_x_14116) ;  /* 0x00000001002c7547 */ /* 0x000fea000b800000 */
[----:B------:R-:W3:Y:S01]  /*8530*/  LDG.E.U8 R2, desc[UR36][R2.64] ;  /* 0x0000002402027981 */ /* 0x000ee2000c1e1100 */
[----:B------:R-:W-:Y:S01]  /*8540*/  BSSY.RECONVERGENT B0, `(.L_x_14142) ;  /* 0x0000007000007945 */ /* 0x000fe20003800200 */
[----:B------:R-:W-:Y:S01]  /*8550*/  HFMA2 R16, -RZ, RZ, 3.814697265625e-06, 0 ;  /* 0x00400000ff107431 */ /* 0x000fe200000001ff */
[----:B---3--:R-:W-:-:S13]  /*8560*/  ISETP.NE.AND P0, PT, R2, RZ, PT ;  /* 0x000000ff0200720c */ /* 0x008fda0003f05270 */
[----:B------:R-:W-:Y:S05]  /*8570*/  @!P0 BRA `(.L_x_14143) ;  /* 0x00000000000c8947 */ /* 0x000fea0003800000 */
[----:B------:R-:W-:-:S13]  /*8580*/  ISETP.NE.AND P0, PT, R2, 0xff, PT ;  /* 0x000000ff0200780c */ /* 0x000fda0003f05270 */
[----:B------:R-:W-:Y:S02]  /*8590*/  @!P0 IMAD.MOV.U32 R16, RZ, RZ, 0x7f800001 ;  /* 0x7f800001ff108424 */ /* 0x000fe400078e00ff */
[----:B------:R-:W-:-:S07]  /*85a0*/  @P0 IMAD.SHL.U32 R16, R2, 0x800000, RZ ;  /* 0x0080000002100824 */ /* 0x000fce00078e00ff */
.L_x_14143:
[----:B------:R-:W-:Y:S05]  /*85b0*/  BSYNC.RECONVERGENT B0 ;  /* 0x0000000000007941 */ /* 0x000fea0003800200 */
.L_x_14142:
[----:B------:R-:W0:Y:S01]  /*85c0*/  F2I.S64.TRUNC R16, R16 ;  /* 0x0000001000107311 */ /* 0x000e22000020d900 */
[----:B------:R-:W-:Y:S05]  /*85d0*/  BRA `(.L_x_14117) ;  /* 0x0000000000587947 */ /* 0x000fea0003800000 */
.L_x_14116:
[----:B------:R-:W-:Y:S01]  /*85e0*/  MOV R2, 0x228 ;  /* 0x0000022800027802 */ /* 0x000fe20000000f00 */
[----:B------:R-:W0:Y:S01]  /*85f0*/  LDCU.64 UR4, c[0x4][0x218] ;  /* 0x01004300ff0477ac */ /* 0x000e220008000a00 */
[----:B------:R-:W-:Y:S02]  /*8600*/  HFMA2 R8, -RZ, RZ, 0, 4.64916229248046875e-06 ;  /* 0x0000004eff087431 */ /* 0x000fe400000001ff */
[----:B------:R-:W-:Y:S01]  /*8610*/  IMAD.MOV.U32 R12, RZ, RZ, 0x1 ;  /* 0x00000001ff0c7424 */ /* 0x000fe200078e00ff */
[----:B------:R-:W1:Y:S01]  /*8620*/  LDCU.64 UR6, c[0x4][0x220] ;  /* 0x01004400ff0677ac */ /* 0x000e620008000a00 */
[----:B------:R-:W3:Y:S01]  /*8630*/  LDC.64 R2, c[0x4][R2] ;  /* 0x0100000002027b82 */ /* 0x000ee20000000a00 */
[----:B------:R-:W-:Y:S01]  /*8640*/  IMAD.MOV.U32 R13, RZ, RZ, RZ ;  /* 0x000000ffff0d7224 */ /* 0x000fe200078e00ff */
[----:B------:R-:W2:Y:S01]  /*8650*/  LDCU.64 UR8, c[0x4][0x40] ;  /* 0x01000800ff0877ac */ /* 0x000ea20008000a00 */
[----:B0-----:R-:W-:Y:S01]  /*8660*/  MOV R4, UR4 ;  /* 0x0000000400047c02 */ /* 0x001fe20008000f00 */
[----:B------:R-:W-:-:S02]  /*8670*/  IMAD.U32 R5, RZ, RZ, UR5 ;  /* 0x00000005ff057e24 */ /* 0x000fc4000f8e00ff */
[----:B-1----:R-:W-:Y:S01]  /*8680*/  IMAD.U32 R6, RZ, RZ, UR6 ;  /* 0x00000006ff067e24 */ /* 0x002fe2000f8e00ff */
[----:B------:R-:W-:Y:S01]  /*8690*/  MOV R7, UR7 ;  /* 0x0000000700077c02 */ /* 0x000fe20008000f00 */
[----:B--2---:R-:W-:Y:S02]  /*86a0*/  IMAD.U32 R10, RZ, RZ, UR8 ;  /* 0x00000008ff0a7e24 */ /* 0x004fe4000f8e00ff */
[----:B------:R-:W-:-:S07]  /*86b0*/  IMAD.U32 R11, RZ, RZ, UR9 ;  /* 0x00000009ff0b7e24 */ /* 0x000fce000f8e00ff */
[----:B------:R-:W-:-:S07]  /*86c0*/  LEPC R20, `(.L_x_14144) ;  /* 0x000000001014794e */ /* 0x000fce0000000000 */
[----:B---345:R-:W-:Y:S05]  /*86d0*/  CALL.ABS.NOINC R2 ;  /* 0x0000000002007343 */ /* 0x038fea0003c00000 */
.L_x_14144:
[----:B------:R-:W-:Y:S01]  /*86e0*/  CS2R R16, SRZ ;  /* 0x0000000000107805 */ /* 0x000fe2000001ff00 */
[----:B------:R-:W-:Y:S06]  /*86f0*/  BRA `(.L_x_14117) ;  /* 0x0000000000107947 */ /* 0x000fec0003800000 */
.L_x_14141:
[----:B------:R0:W5:Y:S01]  /*8700*/  LDG.E.64 R16, desc[UR36][R2.64] ;  /* 0x0000002402107981 */ /* 0x000162000c1e1b00 */
[----:B------:R-:W-:Y:S05]  /*8710*/  BRA `(.L_x_14117) ;  /* 0x0000000000087947 */ /* 0x000fea0003800000 */
.L_x_14140:
[----:B------:R0:W5:Y:S01]  /*8720*/  LDG.E R16, desc[UR36][R2.64] ;  /* 0x0000002402107981 */ /* 0x000162000c1e1900 */
[----:B------:R-:W-:-:S07]  /*8730*/  MOV R17, RZ ;  /* 0x000000ff00117202 */ /* 0x000fce0000000f00 */
.L_x_14117:
[----:B------:R-:W2:Y:S01]  /*8740*/  LDCU.64 UR6, c[0x0][0x660] ;  /* 0x0000cc00ff0677ac */ /* 0x000ea20008000a00 */
[----:B------:R-:W-:-:S04]  /*8750*/  UPRMT UR4, UR39, 0x7773, URZ ;  /* 0x0000777327047896 */ /* 0x000fc800080000ff */
[----:B------:R-:W-:Y:S01]  /*8760*/  UISETP.GT.AND UP0, UPT, UR4, 0x9, UPT ;  /* 0x000000090400788c */ /* 0x000fe2000bf04270 */
[----:B--2---:R-:W-:-:S05]  /*8770*/  IADD3 R24, P0, PT, R24, UR6, RZ ;  /* 0x0000000618187c10 */ /* 0x004fca000ff1e0ff */
        /* <DEDUP_REMOVED lines=11> */
[----:B--2---:R-:W-:Y:S01]  /*8830*/  SHF.R.S32.HI R3, RZ, 0x1f, R2 ;  /* 0x0000001fff037819 */ /* 0x004fe20000011402 */
[----:B------:R-:W-:Y:S06]  /*8840*/  BRA `(.L_x_14150) ;  /* 0x0000000c004c7947 */ /* 0x000fec0003800000 */
.L_x_14148:
[----:B0-----:R0:W5:Y:S01]  /*8850*/  LDG.E.U8 R2, desc[UR36][R24.64] ;  /* 0x0000002418027981 */ /* 0x001162000c1e1100 */
[----:B------:R-:W-:Y:S01]  /*8860*/  IMAD.MOV.U32 R3, RZ, RZ, RZ ;  /* 0x000000ffff037224 */ /* 0x000fe200078e00ff */
[----:B------:R-:W-:Y:S06]  /*8870*/  BRA `(.L_x_14150) ;  /* 0x0000000c00407947 */ /* 0x000fec0003800000 */
.L_x_14147:
[----:B------:R-:W-:-:S09]  /*8880*/  UISETP.NE.AND UP0, UPT, UR4, 0x2, UPT ;  /* 0x000000020400788c */ /* 0x000fd2000bf05270 */
[----:B------:R-:W-:Y:S05]  /*8890*/  BRA.U !UP0, `(.L_x_14151) ;  /* 0x0000000108247547 */ /* 0x000fea000b800000 */
[----:B------:R-:W-:-:S09]  /*88a0*/  UISETP.NE.AND UP0, UPT, UR4, 0x3, UPT ;  /* 0x000000030400788c */ /* 0x000fd2000bf05270 */
[----:B------:R-:W-:Y:S05]  /*88b0*/  BRA.U !UP0, `(.L_x_14152) ;  /* 0x0000000108107547 */ /* 0x000fea000b800000 */
[----:B------:R-:W-:-:S09]  /*88c0*/  UISETP.NE.AND UP0, UPT, UR4, 0x4, UPT ;  /* 0x000000040400788c */ /* 0x000fd2000bf05270 */
[----:B------:R-:W-:Y:S05]  /*88d0*/  BRA.U UP0, `(.L_x_14149) ;  /* 0x0000000900d07547 */ /* 0x000fea000b800000 */
[----:B0-----:R0:W5:Y:S01]  /*88e0*/  LDG.E.64 R2, desc[UR36][R24.64] ;  /* 0x0000002418027981 */ /* 0x001162000c1e1b00 */
[----:B------:R-:W-:Y:S05]  /*88f0*/  BRA `(.L_x_14150) ;  /* 0x0000000c00207947 */ /* 0x000fea0003800000 */
.L_x_14152:
[----:B0-----:R-:W2:Y:S02]  /*8900*/  LDG.E R2, desc[UR36][R24.64] ;  /* 0x0000002418027981 */ /* 0x001ea4000c1e1900 */
[----:B--2---:R-:W-:Y:S01]  /*8910*/  SHF.R.S32.HI R3, RZ, 0x1f, R2 ;  /* 0x0000001fff037819 */ /* 0x004fe20000011402 */
[----:B------:R-:W-:Y:S06]  /*8920*/  BRA `(.L_x_14150) ;  /* 0x0000000c00147947 */ /* 0x000fec0003800000 */
.L_x_14151:
[----:B0-----:R-:W2:Y:S02]  /*8930*/  LDG.E.S16 R2, desc[UR36][R24.64] ;  /* 0x0000002418027981 */ /* 0x001ea4000c1e1700 */
[----:B--2---:R-:W-:Y:S01]  /*8940*/  SHF.R.S32.HI R3, RZ, 0x1f, R2 ;  /* 0x0000001fff037819 */ /* 0x004fe20000011402 */
[----:B------:R-:W-:Y:S06]  /*8950*/  BRA `(.L_x_14150) ;  /* 0x0000000c00087947 */ /* 0x000fec0003800000 */
.L_x_14146:
[----:B------:R-:W-:-:S09]  /*8960*/  UISETP.GT.AND UP0, UPT, UR4, 0x6, UPT ;  /* 0x000000060400788c */ /* 0x000fd2000bf04270 */
[----:B------:R-:W-:Y:S05]  /*8970*/  BRA.U UP0, `(.L_x_14153) ;  /* 0x00000001002c7547 */ /* 0x000fea000b800000 */
[----:B------:R-:W-:-:S09]  /*8980*/  UISETP.NE.AND UP0, UPT, UR4, 0x5, UPT ;  /* 0x000000050400788c */ /* 0x000fd2000bf05270 */
[----:B------:R-:W-:Y:S05]  /*8990*/  BRA.U !UP0, `(.L_x_14154) ;  /* 0x0000000108147547 */ /* 0x000fea000b800000 */
[----:B------:R-:W-:-:S09]  /*89a0*/  UISETP.NE.AND UP0, UPT, UR4, 0x6, UPT ;  /* 0x000000060400788c */ /* 0x000fd2000bf05270 */
[----:B------:R-:W-:Y:S05]  /*89b0*/  BRA.U UP0, `(.L_x_14149) ;  /* 0x0000000900987547 */ /* 0x000fea000b800000 */
[----:B0-----:R-:W2:Y:S02]  /*89c0*/  LDG.E R2, desc[UR36][R24.64] ;  /* 0x0000002418027981 */ /* 0x001ea4000c1e1900 */
[----:B--2---:R-:W0:Y:S01]  /*89d0*/  F2I.S64.TRUNC R2, R2 ;  /* 0x0000000200027311 */ /* 0x004e22000020d900 */
[----:B------:R-:W-:Y:S05]  /*89e0*/  BRA `(.L_x_14150) ;  /* 0x0000000800e47947 */ /* 0x000fea0003800000 */
.L_x_14154:
[----:B------:R-:W0:Y:S02]  /*89f0*/  LDG.E.U16 R24, desc[UR36][R24.64] ;  /* 0x0000002418187981 */ /* 0x000e24000c1e1500 */
[----:B0-----:R-:W-:-:S06]  /*8a00*/  HADD2.F32 R2, -RZ, R24.H0_H0 ;  /* 0x20000018ff027230 */ /* 0x001fcc0000004100 */
[----:B------:R-:W0:Y:S01]  /*8a10*/  F2I.S64.TRUNC R2, R2 ;  /* 0x0000000200027311 */ /* 0x000e22000020d900 */
[----:B------:R-:W-:Y:S05]  /*8a20*/  BRA `(.L_x_14150) ;  /* 0x0000000800d47947 */ /* 0x000fea0003800000 */
.L_x_14153:
[----:B------:R-:W-:-:S09]  /*8a30*/  UISETP.NE.AND UP0, UPT, UR4, 0x7, UPT ;  /* 0x000000070400788c */ /* 0x000fd2000bf05270 */
[----:B------:R-:W-:Y:S05]  /*8a40*/  BRA.U !UP0, `(.L_x_14155) ;  /* 0x00000001082c7547 */ /* 0x000fea000b800000 */
[----:B------:R-:W-:-:S09]  /*8a50*/  UISETP.NE.AND UP0, UPT, UR4, 0x8, UPT ;  /* 0x000000080400788c */ /* 0x000fd2000bf05270 */
[----:B------:R-:W-:Y:S05]  /*8a60*/  BRA.U !UP0, `(.L_x_14156) ;  /* 0x0000000108147547 */ /* 0x000fea000b800000 */
[----:B------:R-:W-:-:S09]  /*8a70*/  UISETP.NE.AND UP0, UPT, UR4, 0x9, UPT ;  /* 0x000000090400788c */ /* 0x000fd2000bf05270 */
[----:B------:R-:W-:Y:S05]  /*8a80*/  BRA.U UP0, `(.L_x_14149) ;  /* 0x0000000900647547 */ /* 0x000fea000b800000 */
[----:B0-----:R-:W2:Y:S02]  /*8a90*/  LDG.E R2, desc[UR36][R24.64] ;  /* 0x0000002418027981 */ /* 0x001ea4000c1e1900 */
[----:B--2---:R-:W0:Y:S01]  /*8aa0*/  F2I.S64.TRUNC R2, R2 ;  /* 0x0000000200027311 */ /* 0x004e22000020d900 */
[----:B------:R-:W-:Y:S05]  /*8ab0*/  BRA `(.L_x_14150) ;  /* 0x0000000800b07947 */ /* 0x000fea0003800000 */
.L_x_14156:
[----:B------:R-:W0:Y:S02]  /*8ac0*/  LDG.E.U16 R24, desc[UR36][R24.64] ;  /* 0x0000002418187981 */ /* 0x000e24000c1e1500 */
[----:B0-----:R-:W-:-:S06]  /*8ad0*/  HADD2.F32 R2, -RZ, R24.H0_H0 ;  /* 0x20000018ff027230 */ /* 0x001fcc0000004100 */
[----:B------:R-:W0:Y:S01]  /*8ae0*/  F2I.S64.TRUNC R2, R2 ;  /* 0x0000000200027311 */ /* 0x000e22000020d900 */
[----:B------:R-:W-:Y:S05]  /*8af0*/  BRA `(.L_x_14150) ;  /* 0x0000000800a07947 */ /* 0x000fea0003800000 */
.L_x_14155:
[----:B0-----:R-:W2:Y:S02]  /*8b00*/  LDG.E.64 R2, desc[UR36][R24.64] ;  /* 0x0000002418027981 */ /* 0x001ea4000c1e1b00 */
[----:B--2---:R-:W0:Y:S01]  /*8b10*/  F2I.S64.F64.TRUNC R2, R2 ;  /* 0x0000000200027311 */ /* 0x004e22000030d900 */
[----:B------:R-:W-:Y:S05]  /*8b20*/  BRA `(.L_x_14150) ;  /* 0x0000000800947947 */ /* 0x000fea0003800000 */
.L_x_14145:
        /* <DEDUP_REMOVED lines=9> */
[----:B0-----:R-:W-:Y:S01]  /*8bc0*/  HFMA2 R3, -RZ, RZ, 0, 0 ;  /* 0x00000000ff037431 */ /* 0x001fe200000001ff */
[----:B--2---:R-:W-:-:S04]  /*8bd0*/  ISETP.NE.AND P0, PT, R24, RZ, PT ;  /* 0x000000ff1800720c */ /* 0x004fc80003f05270 */
[----:B------:R-:W-:Y:S01]  /*8be0*/  SEL R2, RZ, 0x1, !P0 ;  /* 0x00000001ff027807 */ /* 0x000fe20004000000 */
[----:B------:R-:W-:Y:S08]  /*8bf0*/  BRA `(.L_x_14150) ;  /* 0x0000000800607947 */ /* 0x000ff00003800000 */
.L_x_14159:
[----:B0-----:R-:W2:Y:S02]  /*8c00*/  LDG.E.64 R2, desc[UR36][R24.64] ;  /* 0x0000002418027981 */ /* 0x001ea4000c1e1b00 */
[----:B--2---:R-:W0:Y:S01]  /*8c10*/  F2I.S64.F64.TRUNC R2, R2 ;  /* 0x0000000200027311 */ /* 0x004e22000030d900 */
[----:B------:R-:W-:Y:S05]  /*8c20*/  BRA `(.L_x_14150) ;  /* 0x0000000800547947 */ /* 0x000fea0003800000 */
.L_x_14158:
        /* <DEDUP_REMOVED lines=15> */
[----:B-1----:R-:W-:Y:S01]  /*8d20*/  IMAD.SHL.U32 R5, R3, 0x800000, RZ ;  /* 0x0080000003057824 */ /* 0x002fe200078e00ff */
        /* <DEDUP_REMOVED lines=10> */
.L_x_14161:
[----:B0-----:R-:W2:Y:S02]  /*8dd0*/  LDG.E.U8 R3, desc[UR36][R24.64] ;  /* 0x0000002418037981 */ /* 0x001ea4000c1e1100 */
        /* <DEDUP_REMOVED lines=10> */
[----:B------:R-:W0:Y:S01]  /*8e80*/  F2I.S64.TRUNC R2, R3 ;  /* 0x0000000300027311 */ /* 0x000e22000020d900 */
[----:B------:R-:W-:Y:S05]  /*8e90*/  BRA `(.L_x_14150) ;  /* 0x0000000400b87947 */ /* 0x000fea0003800000 */
.L_x_14160:
[----:B0-----:R-:W2:Y:S02]  /*8ea0*/  LDG.E.U16 R2, desc[UR36][R24.64] ;  /* 0x0000002418027981 */ /* 0x001ea4000c1e1500 */
[----:B--2---:R-:W-:-:S06]  /*8eb0*/  IMAD.U32 R2, R2, 0x10000, RZ ;  /* 0x0001000002027824 */ /* 0x004fcc00078e00ff */
[----:B------:R-:W2:Y:S01]  /*8ec0*/  F2I.S64.TRUNC R2, R2 ;  /* 0x0000000200027311 */ /* 0x000ea2000020d900 */
[----:B------:R-:W-:Y:S05]  /*8ed0*/  BRA `(.L_x_14150) ;  /* 0x0000000400a87947 */ /* 0x000fea0003800000 */
.L_x_14157:
        /* <DEDUP_REMOVED lines=8> */
[----:B0-----:R0:W5:Y:S01]  /*8f60*/  LDG.E.U16 R2, desc[UR36][R24.64] ;  /* 0x0000002418027981 */ /* 0x001162000c1e1500 */
[----:B------:R-:W-:Y:S01]  /*8f70*/  IMAD.MOV.U32 R3, RZ, RZ, RZ ;  /* 0x000000ffff037224 */ /* 0x000fe200078e00ff */
[----:B------:R-:W-:Y:S06]  /*8f80*/  BRA `(.L_x_14150) ;  /* 0x00000004007c7947 */ /* 0x000fec0003800000 */
.L_x_14164:
[----:B------:R-:W2:Y:S01]  /*8f90*/  LDG.E.U8 R24, desc[UR36][R24.64] ;  /* 0x0000002418187981 */ /* 0x000ea2000c1e1100 */
[----:B------:R-:W-:Y:S01]  /*8fa0*/  BSSY.RECONVERGENT B0, `(.L_x_14165) ;  /* 0x0000018000007945 */ /* 0x000fe20003800200 */
[----:B0-----:R-:W-:Y:S02]  /*8fb0*/  MOV R2, RZ ;  /* 0x000000ff00027202 */ /* 0x001fe40000000f00 */
        /* <DEDUP_REMOVED lines=14> */
[----:B-1----:R-:W-:Y:S02]  /*90a0*/  IADD3 R5, PT, PT, R3, -0x1c, RZ ;  /* 0xffffffe403057810 */ /* 0x002fe40007ffe0ff */
[----:B------:R-:W-:Y:S02]  /*90b0*/  IADD3 R2, PT, PT, R2, 0x1d, -R3 ;  /* 0x0000001d02027810 */ /* 0x000fe40007ffe803 */
[----:B------:R-:W-:-:S04]  /*90c0*/  SHF.L.U32 R5, R0, R5, RZ ;  /* 0x0000000500057219 */ /* 0x000fc800000006ff */
[----:B------:R-:W-:-:S07]  /*90d0*/  LOP3.LUT R0, R5, 0x7, RZ, 0xc0, !PT ;  /* 0x0000000705007812 */ /* 0x000fce00078ec0ff */
.L_x_14168:
[----:B------:R-:W-:Y:S05]  /*90e0*/  BSYNC.RECONVERGENT B1 ;  /* 0x0000000000017941 */ /* 0x000fea0003800200 */
.L_x_14167:
[----:B------:R-:W-:Y:S01]  /*90f0*/  IMAD.SHL.U32 R0, R0, 0x100000, RZ ;  /* 0x0010000000007824 */ /* 0x000fe200078e00ff */
[----:B------:R-:W-:-:S04]  /*9100*/  LEA R2, R2, 0x3b800000, 0x17 ;  /* 0x3b80000002027811 */ /* 0x000fc800078eb8ff */
[----:B------:R-:W-:-:S07]  /*9110*/  LOP3.LUT R2, R2, R0, R7, 0xfe, !PT ;  /* 0x0000000002027212 */ /* 0x000fce00078efe07 */
.L_x_14166:
[----:B------:R-:W-:Y:S05]  /*9120*/  BSYNC.RECONVERGENT B0 ;  /* 0x0000000000007941 */ /* 0x000fea0003800200 */
.L_x_14165:
[----:B------:R-:W0:Y:S01]  /*9130*/  F2I.S64.TRUNC R2, R2 ;  /* 0x0000000200027311 */ /* 0x000e22000020d900 */
[----:B------:R-:W-:Y:S05]  /*9140*/  BRA `(.L_x_14150) ;  /* 0x00000004000c7947 */ /* 0x000fea0003800000 */
.L_x_14163:
[----:B------:R-:W2:Y:S01]  /*9150*/  LDG.E.U8 R24, desc[UR36][R24.64] ;  /* 0x0000002418187981 */ /* 0x000ea2000c1e1100 */
[----:B------:R-:W-:Y:S01]  /*9160*/  BSSY.RECONVERGENT B0, `(.L_x_14169) ;  /* 0x0000018000007945 */ /* 0x000fe20003800200 */
[----:B0-----:R-:W-:Y:S01]  /*9170*/  IMAD.MOV.U32 R2, RZ, RZ, RZ ;  /* 0x000000ffff027224 */ /* 0x001fe200078e00ff */
        /* <DEDUP_REMOVED lines=15> */
[----:B-1----:R-:W-:-:S05]  /*9270*/  VIADD R5, R3, 0xffffffe3 ;  /* 0xffffffe303057836 */ /* 0x002fca0000000000 */
[----:B------:R-:W-:-:S04]  /*9280*/  SHF.L.U32 R5, R0, R5, RZ ;  /* 0x0000000500057219 */ /* 0x000fc800000006ff */
[----:B------:R-:W-:-:S07]  /*9290*/  LOP3.LUT R0, R5, 0x3, RZ, 0xc0, !PT ;  /* 0x0000000305007812 */ /* 0x000fce00078ec0ff */
.L_x_14172:
[----:B------:R-:W-:Y:S05]  /*92a0*/  BSYNC.RECONVERGENT B1 ;  /* 0x0000000000017941 */ /* 0x000fea0003800200 */
.L_x_14171:
[----:B------:R-:W-:Y:S02]  /*92b0*/  SHF.L.U32 R0, R0, 0x15, RZ ;  /* 0x0000001500007819 */ /* 0x000fe400000006ff */
[----:B------:R-:W-:-:S04]  /*92c0*/  LEA R2, R2, 0x37800000, 0x17 ;  /* 0x3780000002027811 */ /* 0x000fc800078eb8ff */
[----:B------:R-:W-:-:S07]  /*92d0*/  LOP3.LUT R2, R2, R0, R7, 0xfe, !PT ;  /* 0x0000000002027212 */ /* 0x000fce00078efe07 */
.L_x_14170:
[----:B------:R-:W-:Y:S05]  /*92e0*/  BSYNC.RECONVERGENT B0 ;  /* 0x0000000000007941 */ /* 0x000fea0003800200 */
.L_x_14169:
[----:B------:R-:W0:Y:S01]  /*92f0*/  F2I.S64.TRUNC R2, R2 ;  /* 0x0000000200027311 */ /* 0x000e22000020d900 */
[----:B------:R-:W-:Y:S05]  /*9300*/  BRA `(.L_x_14150) ;  /* 0x00000000009c7947 */ /* 0x000fea0003800000 */
.L_x_14162:
        /* <DEDUP_REMOVED lines=8> */
[----:B0-----:R-:W-:Y:S01]  /*9390*/  IMAD.MOV.U32 R2, RZ, RZ, 0x400000 ;  /* 0x00400000ff027424 */ /* 0x001fe200078e00ff */
[----:B--2---:R-:W-:-:S13]  /*93a0*/  ISETP.NE.AND P0, PT, R24, RZ, PT ;  /* 0x000000ff1800720c */ /* 0x004fda0003f05270 */
[----:B------:R-:W-:Y:S05]  /*93b0*/  @!P0 BRA `(.L_x_14176) ;  /* 0x00000000000c8947 */ /* 0x000fea0003800000 */
[----:B------:R-:W-:-:S13]  /*93c0*/  ISETP.NE.AND P0, PT, R24, 0xff, PT ;  /* 0x000000ff1800780c */ /* 0x000fda0003f05270 */
[----:B------:R-:W-:Y:S01]  /*93d0*/  @!P0 IMAD.MOV.U32 R2, RZ, RZ, 0x7f800001 ;  /* 0x7f800001ff028424 */ /* 0x000fe200078e00ff */
[----:B------:R-:W-:-:S07]  /*93e0*/  @P0 SHF.L.U32 R2, R24, 0x17, RZ ;  /* 0x0000001718020819 */ /* 0x000fce00000006ff */
.L_x_14176:
[----:B------:R-:W-:Y:S05]  /*93f0*/  BSYNC.RECONVERGENT B0 ;  /* 0x0000000000007941 */ /* 0x000fea0003800200 */
.L_x_14175:
[----:B------:R-:W0:Y:S01]  /*9400*/  F2I.S64.TRUNC R2, R2 ;  /* 0x0000000200027311 */ /* 0x000e22000020d900 */
[----:B------:R-:W-:Y:S05]  /*9410*/  BRA `(.L_x_14150) ;  /* 0x0000000000587947 */ /* 0x000fea0003800000 */
.L_x_14149:
[----:B0-----:R-:W-:Y:S01]  /*9420*/  MOV R2, 0x228 ;  /* 0x0000022800027802 */ /* 0x001fe20000000f00 */
        /* <DEDUP_REMOVED lines=8> */
[----:B-1----:R-:W-:Y:S01]  /*94b0*/  IMAD.U32 R5, RZ, RZ, UR5 ;  /* 0x00000005ff057e24 */ /* 0x002fe2000f8e00ff */
[----:B--2---:R-:W-:Y:S01]  /*94c0*/  MOV R6, UR6 ;  /* 0x0000000600067c02 */ /* 0x004fe20008000f00 */
[----:B------:R-:W-:-:S02]  /*94d0*/  IMAD.U32 R7, RZ, RZ, UR7 ;  /* 0x00000007ff077e24 */ /* 0x000fc4000f8e00ff */
[----:B----4-:R-:W-:Y:S01]  /*94e0*/  IMAD.U32 R10, RZ, RZ, UR8 ;  /* 0x00000008ff0a7e24 */ /* 0x010fe2000f8e00ff */
[----:B------:R-:W-:-:S07]  /*94f0*/  MOV R11, UR9 ;  /* 0x00000009000b7c02 */ /* 0x000fce0008000f00 */
[----:B------:R-:W-:-:S07]  /*9500*/  LEPC R20, `(.L_x_14177) ;  /* 0x000000001014794e */ /* 0x000fce0000000000 */
[----:B---3-5:R-:W-:Y:S05]  /*9510*/  CALL.ABS.NOINC R2 ;  /* 0x0000000002007343 */ /* 0x028fea0003c00000 */
.L_x_14177:
[----:B------:R-:W-:Y:S01]  /*9520*/  CS2R R2, SRZ ;  /* 0x0000000000027805 */ /* 0x000fe2000001ff00 */
[----:B------:R-:W-:Y:S06]  /*9530*/  BRA `(.L_x_14150) ;  /* 0x0000000000107947 */ /* 0x000fec0003800000 */
.L_x_14174:
[----:B0-----:R0:W5:Y:S01]  /*9540*/  LDG.E.64 R2, desc[UR36][R24.64] ;  /* 0x0000002418027981 */ /* 0x001162000c1e1b00 */
[----:B------:R-:W-:Y:S05]  /*9550*/  BRA `(.L_x_14150) ;  /* 0x0000000000087947 */ /* 0x000fea0003800000 */
.L_x_14173:
[----:B0-----:R0:W5:Y:S01]  /*9560*/  LDG.E R2, desc[UR36][R24.64] ;  /* 0x0000002418027981 */ /* 0x001162000c1e1900 */
[----:B------:R-:W-:-:S07]  /*9570*/  IMAD.MOV.U32 R3, RZ, RZ, RZ ;  /* 0x000000ffff037224 */ /* 0x000fce00078e00ff */
.L_x_14150:
[----:B------:R-:W4:Y:S01]  /*9580*/  LDCU.64 UR6, c[0x0][0x668] ;  /* 0x0000cd00ff0677ac */ /* 0x000f220008000a00 */
[-C--:B0123-5:R-:W-:Y:S02]  /*9590*/  IMAD R7, R3, R16.reuse, RZ ;  /* 0x0000001003077224 */ /* 0x0affe400078e02ff */
[----:B------:R-:W-:Y:S01]  /*95a0*/  IMAD.WIDE.U32 R4, R2, R16, RZ ;  /* 0x0000001002047225 */ /* 0x000fe200078e00ff */
[----:B------:R-:W0:Y:S03]  /*95b0*/  LDCU.64 UR4, c[0x0][0x648] ;  /* 0x0000c900ff0477ac */ /* 0x000e260008000a00 */
[----:B------:R-:W-:Y:S01]  /*95c0*/  IMAD R7, R17, R2, R7 ;  /* 0x0000000211077224 */ /* 0x000fe200078e0207 */
[----:B------:R-:W1:Y:S03]  /*95d0*/  LDCU.64 UR8, c[0x0][0x670] ;  /* 0x0000ce00ff0877ac */ /* 0x000e660008000a00 */
[----:B------:R-:W-:-:S02]  /*95e0*/  IMAD.IADD R0, R5, 0x1, R7 ;  /* 0x0000000105007824 */ /* 0x000fc400078e0207 */
[----:B----4-:R-:W-:-:S04]  /*95f0*/  IMAD R3, R19, UR6, RZ ;  /* 0x0000000613037c24 */ /* 0x010fc8000f8e02ff */
[----:B------:R-:W-:Y:S01]  /*9600*/  IMAD R3, R18, UR7, R3 ;  /* 0x0000000712037c24 */ /* 0x000fe2000f8e0203 */
[----:B0-----:R-:W-:Y:S01]  /*9610*/  IADD3 R2, P0, PT, R22, UR4, RZ ;  /* 0x0000000416027c10 */ /* 0x001fe2000ff1e0ff */
[----:B------:R-:W-:Y:S01]  /*9620*/  IMAD.WIDE.U32 R18, R18, UR6, RZ ;  /* 0x0000000612127c25 */ /* 0x000fe2000f8e00ff */
[----:B------:R-:W-:-:S04]  /*9630*/  ULOP3.LUT UR4, UR39, 0xff, URZ, 0xc0, !UPT ;  /* 0x000000ff27047892 */ /* 0x000fc8000f8ec0ff */
[----:B------:R-:W-:Y:S01]  /*9640*/  IADD3 R19, PT, PT, R19, R3, RZ ;  /* 0x0000000313137210 */ /* 0x000fe20007ffe0ff */
[----:B------:R-:W-:Y:S01]  /*9650*/  UISETP.GT.AND UP0, UPT, UR4, 0x9, UPT ;  /* 0x000000090400788c */ /* 0x000fe2000bf04270 */
[----:B-1----:R-:W-:-:S04]  /*9660*/  IMAD R3, R0, UR8, RZ ;  /* 0x0000000800037c24 */ /* 0x002fc8000f8e02ff */
        /* <DEDUP_REMOVED lines=16> */
.L_x_14181:
[----:B------:R0:W-:Y:S01]  /*9770*/  STG.E.U8 desc[UR36][R2.64], R4 ;  /* 0x0000000402007986 */ /* 0x0001e2000c101124 */
[----:B------:R-:W-:Y:S05]  /*9780*/  BRA `(.L_x_14183) ;  /* 0x0000000c00347947 */ /* 0x000fea0003800000 */
.L_x_14180:
        /* <DEDUP_REMOVED lines=8> */
.L_x_14185:
[----:B------:R0:W-:Y:S01]  /*9810*/  STG.E desc[UR36][R2.64], R4 ;  /* 0x0000000402007986 */ /* 0x0001e2000c101924 */
[----:B------:R-:W-:Y:S05]  /*9820*/  BRA `(.L_x_14183) ;  /* 0x0000000c000c7947 */ /* 0x000fea0003800000 */
.L_x_14184:
[----:B------:R0:W-:Y:S01]  /*9830*/  STG.E.U16 desc[UR36][R2.64], R4 ;  /* 0x0000000402007986 */ /* 0x0001e2000c101524 */
[----:B------:R-:W-:Y:S05]  /*9840*/  BRA `(.L_x_14183) ;  /* 0x0000000c00047947 */ /* 0x000fea0003800000 */
.L_x_14179:
        /* <DEDUP_REMOVED lines=9> */
.L_x_14187:
[----:B------:R-:W0:Y:S02]  /*98e0*/  I2F.S64 R0, R6 ;  /* 0x0000000600007312 */ /* 0x000e240000301400 */
[----:B0-----:R-:W-:-:S05]  /*98f0*/  F2FP.F16.F32.PACK_AB R0, RZ, R0 ;  /* 0x00000000ff00723e */ /* 0x001fca00000000ff */
[----:B------:R0:W-:Y:S01]  /*9900*/  STG.E.U16 desc[UR36][R2.64], R0 ;  /* 0x0000000002007986 */ /* 0x0001e2000c101524 */
[----:B------:R-:W-:Y:S05]  /*9910*/  BRA `(.L_x_14183) ;  /* 0x0000000800d07947 */ /* 0x000fea0003800000 */
.L_x_14186:
        /* <DEDUP_REMOVED lines=10> */
.L_x_14189:
[----:B------:R-:W0:Y:S02]  /*99c0*/  I2F.S64 R6, R6 ;  /* 0x0000000600067312 */ /* 0x000e240000301400 */
[----:B0-----:R-:W-:-:S04]  /*99d0*/  F2FP.F16.F32.PACK_AB R5, RZ, R6 ;  /* 0x00000006ff05723e */ /* 0x001fc800000000ff */
[----:B------:R-:W-:-:S05]  /*99e0*/  PRMT R5, R5, 0x5410, RZ ;  /* 0x0000541005057816 */ /* 0x000fca00000000ff */
[----:B------:R0:W-:Y:S01]  /*99f0*/  STG.E desc[UR36][R2.64], R5 ;  /* 0x0000000502007986 */ /* 0x0001e2000c101924 */
[----:B------:R-:W-:Y:S05]  /*9a00*/  BRA `(.L_x_14183) ;  /* 0x0000000800947947 */ /* 0x000fea0003800000 */
.L_x_14188:
[----:B------:R-:W0:Y:S02]  /*9a10*/  I2F.F64.S64 R4, R6 ;  /* 0x0000000600047312 */ /* 0x000e240000301c00 */
[----:B0-----:R0:W-:Y:S01]  /*9a20*/  STG.E.64 desc[UR36][R2.64], R4 ;  /* 0x0000000402007986 */ /* 0x0011e2000c101b24 */
[----:B------:R-:W-:Y:S05]  /*9a30*/  BRA `(.L_x_14183) ;  /* 0x0000000800887947 */ /* 0x000fea0003800000 */
.L_x_14178:
        /* <DEDUP_REMOVED lines=12> */
.L_x_14193:
[----:B------:R-:W0:Y:S01]  /*9b00*/  I2F.S64 R5, R6 ;  /* 0x0000000600057312 */ /* 0x000e220000301400 */
        /* <DEDUP_REMOVED lines=17> */
.L_x_14196:
[----:B------:R-:W-:-:S04]  /*9c20*/  SHF.R.U32.HI R5, RZ, 0x18, R5 ;  /* 0x00000018ff057819 */ /* 0x000fc80000011605 */
[----:B------:R-:W-:-:S07]  /*9c30*/  LOP3.LUT R0, R0, 0x80, R5, 0xf8, !PT ;  /* 0x0000008000007812 */ /* 0x000fce00078ef805 */
.L_x_14195:
[----:B------:R-:W-:Y:S05]  /*9c40*/  BSYNC.RECONVERGENT B0 ;  /* 0x0000000000007941 */ /* 0x000fea0003800200 */
.L_x_14194:
[----:B------:R0:W-:Y:S01]  /*9c50*/  STG.E.U8 desc[UR36][R2.64], R0 ;  /* 0x0000000002007986 */ /* 0x0001e2000c101124 */
[----:B------:R-:W-:Y:S05]  /*9c60*/  BRA `(.L_x_14183) ;  /* 0x0000000400fc7947 */ /* 0x000fea0003800000 */
.L_x_14192:
        /* <DEDUP_REMOVED lines=18> */
.L_x_14199:
[----:B------:R-:W-:-:S04]  /*9d90*/  SHF.R.U32.HI R5, RZ, 0x18, R5 ;  /* 0x00000018ff057819 */ /* 0x000fc80000011605 */
[----:B------:R-:W-:-:S07]  /*9da0*/  LOP3.LUT R0, R0, 0x80, R5, 0xf8, !PT ;  /* 0x0000008000007812 */ /* 0x000fce00078ef805 */
.L_x_14198:
[----:B------:R-:W-:Y:S05]  /*9db0*/  BSYNC.RECONVERGENT B0 ;  /* 0x0000000000007941 */ /* 0x000fea0003800200 */
.L_x_14197:
[----:B------:R0:W-:Y:S01]  /*9dc0*/  STG.E.U8 desc[UR36][R2.64], R0 ;  /* 0x0000000002007986 */ /* 0x0001e2000c101124 */
[----:B------:R-:W-:Y:S05]  /*9dd0*/  BRA `(.L_x_14183) ;  /* 0x0000000400a07947 */ /* 0x000fea0003800000 */
.L_x_14191:
[----:B------:R-:W-:-:S09]  /*9de0*/  UISETP.NE.AND UP0, UPT, UR4, 0x1c, UPT ;  /* 0x0000001c0400788c */ /* 0x000fd2000bf05270 */
[----:B------:R-:W-:Y:S05]  /*9df0*/  BRA.U !UP0, `(.L_x_14200) ;  /* 0x0000000108587547 */ /* 0x000fea000b800000 */
[----:B------:R-:W-:-:S09]  /*9e00*/  UISETP.NE.AND UP0, UPT, UR4, 0x1d, UPT ;  /* 0x0000001d0400788c */ /* 0x000fd2000bf05270 */
[----:B------:R-:W-:Y:S05]  /*9e10*/  BRA.U !UP0, `(.L_x_14201) ;  /* 0x0000000108487547 */ /* 0x000fea000b800000 */
[----:B------:R-:W-:-:S09]  /*9e20*/  UISETP.NE.AND UP0, UPT, UR4, 0x2c, UPT ;  /* 0x0000002c0400788c */ /* 0x000fd2000bf05270 */
[----:B------:R-:W-:Y:S05]  /*9e30*/  BRA.U UP0, `(.L_x_14182) ;  /* 0x0000000100a47547 */ /* 0x000fea000b800000 */
        /* <DEDUP_REMOVED lines=16> */
.L_x_14201:
[----:B------:R0:W-:Y:S01]  /*9f40*/  STG.E.64 desc[UR36][R2.64], R6 ;  /* 0x0000000602007986 */ /* 0x0001e2000c101b24 */
[----:B------:R-:W-:Y:S05]  /*9f50*/  BRA `(.L_x_14183) ;  /* 0x0000000400407947 */ /* 0x000fea0003800000 */
.L_x_14200:
[----:B------:R0:W-:Y:S01]  /*9f60*/  STG.E desc[UR36][R2.64], R4 ;  /* 0x0000000402007986 */ /* 0x0001e2000c101924 */
[----:B------:R-:W-:Y:S05]  /*9f70*/  BRA `(.L_x_14183) ;  /* 0x0000000400387947 */ /* 0x000fea0003800000 */
.L_x_14190:
        /* <DEDUP_REMOVED lines=11> */
.L_x_14203:
[----:B------:R-:W0:Y:S01]  /*a030*/  I2F.F64.S64 R8, R6 ;  /* 0x0000000600087312 */ /* 0x000e220000301c00 */
[----:B------:R-:W-:-:S05]  /*a040*/  CS2R R10, SRZ ;  /* 0x00000000000a7805 */ /* 0x000fca000001ff00 */
[----:B0-----:R1:W-:Y:S01]  /*a050*/  STG.E.128 desc[UR36][R2.64], R8 ;  /* 0x0000000802007986 */ /* 0x0013e2000c101d24 */
[----:B------:R-:W-:Y:S05]  /*a060*/  BRA `(.L_x_14183) ;  /* 0x0000000000fc7947 */ /* 0x000fea0003800000 */
.L_x_14202:
[----:B------:R-:W-:-:S09]  /*a070*/  UISETP.NE.AND UP0, UPT, UR4, 0xf, UPT ;  /* 0x0000000f0400788c */ /* 0x000fd2000bf05270 */
[----:B------:R-:W-:Y:S05]  /*a080*/  BRA.U !UP0, `(.L_x_14204) ;  /* 0x0000000108e87547 */ /* 0x000fea000b800000 */
[----:B------:R-:W-:-:S09]  /*a090*/  UISETP.NE.AND UP0, UPT, UR4, 0x17, UPT ;  /* 0x000000170400788c */ /* 0x000fd2000bf05270 */
[----:B------:R-:W-:Y:S05]  /*a0a0*/  BRA.U !UP0, `(.L_x_14205) ;  /* 0x0000000108907547 */ /* 0x000fea000b800000 */
[----:B------:R-:W-:-:S09]  /*a0b0*/  UISETP.NE.AND UP0, UPT, UR4, 0x18, UPT ;  /* 0x000000180400788c */ /* 0x000fd2000bf05270 */
[----:B------:R-:W-:Y:S05]  /*a0c0*/  BRA.U !UP0, `(.L_x_14206) ;  /* 0x0000000108447547 */ /* 0x000fea000b800000 */
.L_x_14182:
        /* <DEDUP_REMOVED lines=16> */
.L_x_14207:
[----:B------:R-:W-:Y:S05]  /*a1d0*/  BRA `(.L_x_14183) ;  /* 0x0000000000a07947 */ /* 0x000fea0003800000 */
.L_x_14206:
[----:B------:R-:W0:Y:S01]  /*a1e0*/  I2F.S64 R7, R6 ;  /* 0x0000000600077312 */ /* 0x000e220000301400 */
        /* <DEDUP_REMOVED lines=12> */
.L_x_14209:
[----:B------:R-:W-:Y:S05]  /*a2b0*/  BSYNC.RECONVERGENT B0 ;  /* 0x0000000000007941 */ /* 0x000fea0003800200 */
.L_x_14208:
[----:B------:R-:W-:-:S05]  /*a2c0*/  LOP3.LUT R5, R0, 0x80, R5, 0xf8, !PT ;  /* 0x0000008000057812 */ /* 0x000fca00078ef805 */
[----:B------:R3:W-:Y:S01]  /*a2d0*/  STG.E.U8 desc[UR36][R2.64], R5 ;  /* 0x0000000502007986 */ /* 0x0007e2000c101124 */
[----:B------:R-:W-:Y:S05]  /*a2e0*/  BRA `(.L_x_14183) ;  /* 0x00000000005c7947 */ /* 0x000fea0003800000 */
.L_x_14205:
[----:B------:R-:W0:Y:S01]  /*a2f0*/  I2F.S64 R5, R6 ;  /* 0x0000000600057312 */ /* 0x000e220000301400 */
        /* <DEDUP_REMOVED lines=11> */
.L_x_14211:
[----:B------:R-:W-:Y:S01]  /*a3b0*/  IMAD.MOV.U32 R0, RZ, RZ, 0x7f ;  /* 0x0000007fff007424 */ /* 0x000fe200078e00ff */
[----:B------:R-:W-:-:S04]  /*a3c0*/  ISETP.GT.U32.AND P0, PT, R4, 0x7f800000, PT ;  /* 0x7f8000000400780c */ /* 0x000fc80003f04070 */
[----:B------:R-:W-:-:S09]  /*a3d0*/  SEL R0, R0, 0x7c, P0 ;  /* 0x0000007c00007807 */ /* 0x000fd20000000000 */
.L_x_14212:
[----:B------:R-:W-:Y:S05]  /*a3e0*/  BSYNC.RECONVERGENT B0 ;  /* 0x0000000000007941 */ /* 0x000fea0003800200 */
.L_x_14210:
[----:B------:R-:W-:-:S04]  /*a3f0*/  SHF.R.U32.HI R5, RZ, 0x18, R5 ;  /* 0x00000018ff057819 */ /* 0x000fc80000011605 */
[----:B------:R-:W-:-:S05]  /*a400*/  LOP3.LUT R5, R0, 0x80, R5, 0xf8, !PT ;  /* 0x0000008000057812 */ /* 0x000fca00078ef805 */
[----:B------:R2:W-:Y:S01]  /*a410*/  STG.E.U8 desc[UR36][R2.64], R5 ;  /* 0x0000000502007986 */ /* 0x0005e2000c101124 */
[----:B------:R-:W-:Y:S05]  /*a420*/  BRA `(.L_x_14183) ;  /* 0x00000000000c7947 */ /* 0x000fea0003800000 */
.L_x_14204:
[----:B------:R-:W0:Y:S02]  /*a430*/  I2F.S64 R0, R6 ;  /* 0x0000000600007312 */ /* 0x000e240000301400 */
[----:B0-----:R-:W-:-:S05]  /*a440*/  F2FP.BF16.F32.PACK_AB R0, RZ, R0 ;  /* 0x00000000ff00723e */ /* 0x001fca00000010ff */
[----:B------:R4:W-:Y:S02]  /*a450*/  STG.E.U16 desc[UR36][R2.64], R0 ;  /* 0x0000000002007986 */ /* 0x0009e4000c101524 */
.L_x_14183:
[----:B------:R-:W-:-:S07]  /*a460*/  IADD3 R23, PT, PT, R23, 0x80, RZ ;  /* 0x0000008017177810 */ /* 0x000fce0007ffe0ff */
.L_x_14077:
[----:B------:R-:W-:Y:S05]  /*a470*/  BSYNC.RECONVERGENT B6 ;  /* 0x0000000000067941 */ /* 0x000fea0003800200 */
.L_x_14076:
[----:B------:R-:W5:Y:S01]  /*a480*/  LDCU UR4, c[0x0][0x380] ;  /* 0x00007000ff0477ac */ /* 0x000f620008000800 */
[----:B------:R-:W-:Y:S01]  /*a490*/  BSSY.RECONVERGENT B6, `(.L_x_14213) ;  /* 0x000051a000067945 */ /* 0x000fe20003800200 */
[----:B-----5:R-:W-:-:S13]  /*a4a0*/  ISETP.GE.AND P0, PT, R23, UR4, PT ;  /* 0x0000000417007c0c */ /* 0x020fda000bf06270 */
[----:B------:R-:W-:Y:S05]  /*a4b0*/  @P0 BRA `(.L_x_14214) ;  /* 0x00000050005c0947 */ /* 0x000fea0003800000 */
[----:B------:R-:W5:Y:S01]  /*a4c0*/  LDCU UR4, c[0x0][0x388] ;  /* 0x00007100ff0477ac */ /* 0x000f620008000800 */
[----:B-1----:R-:W-:Y:S01]  /*a4d0*/  IMAD.MOV.U32 R24, RZ, RZ, RZ ;  /* 0x000000ffff187224 */ /* 0x002fe200078e00ff */
[----:B0---4-:R-:W-:Y:S01]  /*a4e0*/  MOV R0, RZ ;  /* 0x000000ff00007202 */ /* 0x011fe20000000f00 */
[----:B------:R-:W-:Y:S02]  /*a4f0*/  IMAD.MOV.U32 R16, RZ, RZ, RZ ;  /* 0x000000ffff107224 */ /* 0x000fe400078e00ff */
        /* <DEDUP_REMOVED lines=10> */
[----:B------:R-:W-:-:S04]  /*a5a0*/  SHF.R.U32.HI R3, RZ, UR5, R2 ;  /* 0x00000005ff037c19 */ /* 0x000fc80008011602 */
[----:B------:R-:W-:-:S05]  /*a5b0*/  IADD3 R24, PT, PT, -R3, RZ, RZ ;  /* 0x000000ff03187210 */ /* 0x000fca0007ffe1ff */
        /* <DEDUP_REMOVED lines=364> */
.L_x_14215:
        /* <DEDUP_REMOVED lines=17> */
.L_x_14219:
[----:B------:R0:W5:Y:S01]  /*bd90*/  LDG.E.U8 R18, desc[UR36][R2.64] ;  /* 0x0000002402127981 */ /* 0x000162000c1e1100 */
[----:B------:R-:W-:Y:S01]  /*bda0*/  IMAD.MOV.U32 R19, RZ, RZ, RZ ;  /* 0x000000ffff137224 */ /* 0x000fe200078e00ff */
[----:B------:R-:W-:Y:S06]  /*bdb0*/  BRA `(.L_x_14221) ;  /* 0x0000000c00407947 */ /* 0x000fec0003800000 */
.L_x_14218:
        /* <DEDUP_REMOVED lines=8> */
.L_x_14223:
[----:B------:R-:W2:Y:S02]  /*be40*/  LDG.E R18, desc[UR36][R2.64] ;  /* 0x0000002402127981 */ /* 0x000ea4000c1e1900 */
[----:B--2---:R-:W-:Y:S01]  /*be50*/  SHF.R.S32.HI R19, RZ, 0x1f, R18 ;  /* 0x0000001fff137819 */ /* 0x004fe20000011412 */
[----:B------:R-:W-:Y:S06]  /*be60*/  BRA `(.L_x_14221) ;  /* 0x0000000c00147947 */ /* 0x000fec0003800000 */
.L_x_14222:
[----:B------:R-:W2:Y:S02]  /*be70*/  LDG.E.S16 R18, desc[UR36][R2.64] ;  /* 0x0000002402127981 */ /* 0x000ea4000c1e1700 */
[----:B--2---:R-:W-:Y:S01]  /*be80*/  SHF.R.S32.HI R19, RZ, 0x1f, R18 ;  /* 0x0000001fff137819 */ /* 0x004fe20000011412 */
[----:B------:R-:W-:Y:S06]  /*be90*/  BRA `(.L_x_14221) ;  /* 0x0000000c00087947 */ /* 0x000fec0003800000 */
.L_x_14217:
        /* <DEDUP_REMOVED lines=9> */
.L_x_14225:
[----:B------:R-:W2:Y:S02]  /*bf30*/  LDG.E.U16 R2, desc[UR36][R2.64] ;  /* 0x0000002402027981 */ /* 0x000ea4000c1e1500 */
[----:B--2---:R-:W-:-:S06]  /*bf40*/  HADD2.F32 R18, -RZ, R2.H0_H0 ;  /* 0x20000002ff127230 */ /* 0x004fcc0000004100 */
[----:B------:R-:W0:Y:S01]  /*bf50*/  F2I.S64.TRUNC R18, R18 ;  /* 0x0000001200127311 */ /* 0x000e22000020d900 */
[----:B------:R-:W-:Y:S05]  /*bf60*/  BRA `(.L_x_14221) ;  /* 0x0000000800d47947 */ /* 0x000fea0003800000 */
.L_x_14224:
        /* <DEDUP_REMOVED lines=9> */
.L_x_14227:
[----:B------:R-:W2:Y:S02]  /*c000*/  LDG.E.U16 R2, desc[UR36][R2.64] ;  /* 0x0000002402027981 */ /* 0x000ea4000c1e1500 */
[----:B--2---:R-:W-:-:S06]  /*c010*/  HADD2.F32 R18, -RZ, R2.H0_H0 ;  /* 0x20000002ff127230 */ /* 0x004fcc0000004100 */
[----:B------:R-:W0:Y:S01]  /*c020*/  F2I.S64.TRUNC R18, R18 ;  /* 0x0000001200127311 */ /* 0x000e22000020d900 */
[----:B------:R-:W-:Y:S05]  /*c030*/  BRA `(.L_x_14221) ;  /* 0x0000000800a07947 */ /* 0x000fea0003800000 */
.L_x_14226:
[----:B------:R-:W2:Y:S02]  /*c040*/  LDG.E.64 R2, desc[UR36][R2.64] ;  /* 0x0000002402027981 */ /* 0x000ea4000c1e1b00 */
[----:B--2---:R0:W1:Y:S01]  /*c050*/  F2I.S64.F64.TRUNC R18, R2 ;  /* 0x0000000200127311 */ /* 0x004062000030d900 */
[----:B------:R-:W-:Y:S05]  /*c060*/  BRA `(.L_x_14221) ;  /* 0x0000000800947947 */ /* 0x000fea0003800000 */
.L_x_14216:
        /* <DEDUP_REMOVED lines=9> */
[----:B------:R-:W-:Y:S01]  /*c100*/  HFMA2 R19, -RZ, RZ, 0, 0 ;  /* 0x00000000ff137431 */ /* 0x000fe200000001ff */
[----:B--2---:R-:W-:-:S04]  /*c110*/  ISETP.NE.AND P0, PT, R2, RZ, PT ;  /* 0x000000ff0200720c */ /* 0x004fc80003f05270 */
[----:B------:R-:W-:Y:S01]  /*c120*/  SEL R18, RZ, 0x1, !P0 ;  /* 0x00000001ff127807 */ /* 0x000fe20004000000 */
[----:B------:R-:W-:Y:S08]  /*c130*/  BRA `(.L_x_14221) ;  /* 0x0000000800607947 */ /* 0x000ff00003800000 */
.L_x_14230:
[----:B------:R-:W2:Y:S02]  /*c140*/  LDG.E.64 R2, desc[UR36][R2.64] ;  /* 0x0000002402027981 */ /* 0x000ea4000c1e1b00 */
[----:B--2---:R0:W1:Y:S01]  /*c150*/  F2I.S64.F64.TRUNC R18, R2 ;  /* 0x0000000200127311 */ /* 0x004062000030d900 */
[----:B------:R-:W-:Y:S05]  /*c160*/  BRA `(.L_x_14221) ;  /* 0x0000000800547947 */ /* 0x000fea0003800000 */
.L_x_14229:
        /* <DEDUP_REMOVED lines=26> */
.L_x_14232:
        /* <DEDUP_REMOVED lines=13> */
.L_x_14231:
[----:B------:R-:W2:Y:S02]  /*c3e0*/  LDG.E.U16 R18, desc[UR36][R2.64] ;  /* 0x0000002402127981 */ /* 0x000ea4000c1e1500 */
[----:B--2---:R-:W-:-:S06]  /*c3f0*/  IMAD.U32 R18, R18, 0x10000, RZ ;  /* 0x0001000012127824 */ /* 0x004fcc00078e00ff */
[----:B------:R-:W0:Y:S01]  /*c400*/  F2I.S64.TRUNC R18, R18 ;  /* 0x0000001200127311 */ /* 0x000e22000020d900 */
[----:B------:R-:W-:Y:S05]  /*c410*/  BRA `(.L_x_14221) ;  /* 0x0000000400a87947 */ /* 0x000fea0003800000 */
.L_x_14228:
        /* <DEDUP_REMOVED lines=11> */
.L_x_14235:
        /* <DEDUP_REMOVED lines=21> */
.L_x_14239:
[----:B------:R-:W-:Y:S05]  /*c620*/  BSYNC.RECONVERGENT B1 ;  /* 0x0000000000017941 */ /* 0x000fea0003800200 */
.L_x_14238:
[----:B------:R-:W-:Y:S01]  /*c630*/  IMAD.SHL.U32 R0, R0, 0x100000, RZ ;  /* 0x0010000000007824 */ /* 0x000fe200078e00ff */
[----:B------:R-:W-:-:S04]  /*c640*/  LEA R2, R2, 0x3b800000, 0x17 ;  /* 0x3b80000002027811 */ /* 0x000fc800078eb8ff */
[----:B------:R-:W-:-:S07]  /*c650*/  LOP3.LUT R18, R2, R0, R7, 0xfe, !PT ;  /* 0x0000000002127212 */ /* 0x000fce00078efe07 */
.L_x_14237:
[----:B------:R-:W-:Y:S05]  /*c660*/  BSYNC.RECONVERGENT B0 ;  /* 0x0000000000007941 */ /* 0x000fea0003800200 */
.L_x_14236:
[----:B------:R-:W1:Y:S01]  /*c670*/  F2I.S64.TRUNC R18, R18 ;  /* 0x0000001200127311 */ /* 0x000e62000020d900 */
[----:B------:R-:W-:Y:S05]  /*c680*/  BRA `(.L_x_14221) ;  /* 0x00000004000c7947 */ /* 0x000fea0003800000 */
.L_x_14234:
        /* <DEDUP_REMOVED lines=21> */
.L_x_14243:
[----:B------:R-:W-:Y:S05]  /*c7e0*/  BSYNC.RECONVERGENT B1 ;  /* 0x0000000000017941 */ /* 0x000fea0003800200 */
.L_x_14242:
[----:B------:R-:W-:Y:S02]  /*c7f0*/  SHF.L.U32 R0, R0, 0x15, RZ ;  /* 0x0000001500007819 */ /* 0x000fe400000006ff */
[----:B------:R-:W-:-:S04]  /*c800*/  LEA R2, R2, 0x37800000, 0x17 ;  /* 0x3780000002027811 */ /* 0x000fc800078eb8ff */
[----:B------:R-:W-:-:S07]  /*c810*/  LOP3.LUT R18, R2, R0, R7, 0xfe, !PT ;  /* 0x0000000002127212 */ /* 0x000fce00078efe07 */
.L_x_14241:
[----:B------:R-:W-:Y:S05]  /*c820*/  BSYNC.RECONVERGENT B0 ;  /* 0x0000000000007941 */ /* 0x000fea0003800200 */
.L_x_14240:
[----:B------:R-:W2:Y:S01]  /*c830*/  F2I.S64.TRUNC R18, R18 ;  /* 0x0000001200127311 */ /* 0x000ea2000020d900 */
[----:B------:R-:W-:Y:S05]  /*c840*/  BRA `(.L_x_14221) ;  /* 0x00000000009c7947 */ /* 0x000fea0003800000 */
.L_x_14233:
        /* <DEDUP_REMOVED lines=14> */
.L_x_14247:
[----:B------:R-:W-:Y:S05]  /*c930*/  BSYNC.RECONVERGENT B0 ;  /* 0x0000000000007941 */ /* 0x000fea0003800200 */
.L_x_14246:
[----:B------:R-:W4:Y:S01]  /*c940*/  F2I.S64.TRUNC R18, R18 ;  /* 0x0000001200127311 */ /* 0x000f22000020d900 */
[----:B------:R-:W-:Y:S05]  /*c950*/  BRA `(.L_x_14221) ;  /* 0x0000000000587947 */ /* 0x000fea0003800000 */
.L_x_14220:
        /* <DEDUP_REMOVED lines=16> */
.L_x_14248:
[----:B------:R-:W-:Y:S01]  /*ca60*/  CS2R R18, SRZ ;  /* 0x0000000000127805 */ /* 0x000fe2000001ff00 */
[----:B------:R-:W-:Y:S06]  /*ca70*/  BRA `(.L_x_14221) ;  /* 0x0000000000107947 */ /* 0x000fec0003800000 */
.L_x_14245:
[----:B------:R0:W5:Y:S01]  /*ca80*/  LDG.E.64 R18, desc[UR36][R2.64] ;  /* 0x0000002402127981 */ /* 0x000162000c1e1b00 */
[----:B------:R-:W-:Y:S05]  /*ca90*/  BRA `(.L_x_14221) ;  /* 0x0000000000087947 */ /* 0x000fea0003800000 */
.L_x_14244:
[----:B------:R3:W5:Y:S01]  /*caa0*/  LDG.E R18, desc[UR36][R2.64] ;  /* 0x0000002402127981 */ /* 0x000762000c1e1900 */
[----:B------:R-:W-:-:S07]  /*cab0*/  IMAD.MOV.U32 R19, RZ, RZ, RZ ;  /* 0x000000ffff137224 */ /* 0x000fce00078e00ff */
.L_x_14221:
[----:B------:R-:W0:Y:S01]  /*cac0*/  LDCU.64 UR6, c[0x0][0x658] ;  /* 0x0000cb00ff0677ac */ /* 0x000e220008000a00 */
        /* <DEDUP_REMOVED lines=16> */
.L_x_14252:
[----:B------:R0:W5:Y:S01]  /*cbd0*/  LDG.E.U8 R16, desc[UR36][R2.64] ;  /* 0x0000002402107981 */ /* 0x000162000c1e1100 */
[----:B------:R-:W-:Y:S01]  /*cbe0*/  MOV R17, RZ ;  /* 0x000000ff00117202 */ /* 0x000fe20000000f00 */
[----:B------:R-:W-:Y:S06]  /*cbf0*/  BRA `(.L_x_14254) ;  /* 0x0000000c00407947 */ /* 0x000fec0003800000 */
.L_x_14251:
        /* <DEDUP_REMOVED lines=8> */
.L_x_14256:
[----:B------:R-:W3:Y:S02]  /*cc80*/  LDG.E R16, desc[UR36][R2.64] ;  /* 0x0000002402107981 */ /* 0x000ee4000c1e1900 */
[----:B---3--:R-:W-:Y:S01]  /*cc90*/  SHF.R.S32.HI R17, RZ, 0x1f, R16 ;  /* 0x0000001fff117819 */ /* 0x008fe20000011410 */
[----:B------:R-:W-:Y:S06]  /*cca0*/  BRA `(.L_x_14254) ;  /* 0x0000000c00147947 */ /* 0x000fec0003800000 */
.L_x_14255:
[----:B------:R-:W3:Y:S02]  /*ccb0*/  LDG.E.S16 R16, desc[UR36][R2.64] ;  /* 0x0000002402107981 */ /* 0x000ee4000c1e1700 */
[----:B---3--:R-:W-:Y:S01]  /*ccc0*/  SHF.R.S32.HI R17, RZ, 0x1f, R16 ;  /* 0x0000001fff117819 */ /* 0x008fe20000011410 */
[----:B------:R-:W-:Y:S06]  /*ccd0*/  BRA `(.L_x_14254) ;  /* 0x0000000c00087947 */ /* 0x000fec0003800000 */
.L_x_14250:
        /* <DEDUP_REMOVED lines=9> */
.L_x_14258:
[----:B------:R-:W3:Y:S02]  /*cd70*/  LDG.E.U16 R2, desc[UR36][R2.64] ;  /* 0x0000002402027981 */ /* 0x000ee4000c1e1500 */
[----:B---3--:R-:W-:-:S06]  /*cd80*/  HADD2.F32 R16, -RZ, R2.H0_H0 ;  /* 0x20000002ff107230 */ /* 0x008fcc0000004100 */
[----:B------:R-:W0:Y:S01]  /*cd90*/  F2I.S64.TRUNC R16, R16 ;  /* 0x0000001000107311 */ /* 0x000e22000020d900 */
[----:B------:R-:W-:Y:S05]  /*cda0*/  BRA `(.L_x_14254) ;  /* 0x0000000800d47947 */ /* 0x000fea0003800000 */
.L_x_14257:
        /* <DEDUP_REMOVED lines=9> */
.L_x_14260:
[----:B------:R-:W3:Y:S02]  /*ce40*/  LDG.E.U16 R2, desc[UR36][R2.64] ;  /* 0x0000002402027981 */ /* 0x000ee4000c1e1500 */
[----:B---3--:R-:W-:-:S06]  /*ce50*/  HADD2.F32 R16, -RZ, R2.H0_H0 ;  /* 0x20000002ff107230 */ /* 0x008fcc0000004100 */
[----:B------:R-:W0:Y:S01]  /*ce60*/  F2I.S64.TRUNC R16, R16 ;  /* 0x0000001000107311 */ /* 0x000e22000020d900 */
[----:B------:R-:W-:Y:S05]  /*ce70*/  BRA `(.L_x_14254) ;  /* 0x0000000800a07947 */ /* 0x000fea0003800000 */
.L_x_14259:
[----:B------:R-:W3:Y:S02]  /*ce80*/  LDG.E.64 R2, desc[UR36][R2.64] ;  /* 0x0000002402027981 */ /* 0x000ee4000c1e1b00 */
[----:B---3--:R0:W3:Y:S01]  /*ce90*/  F2I.S64.F64.TRUNC R16, R2 ;  /* 0x0000000200107311 */ /* 0x0080e2000030d900 */
[----:B------:R-:W-:Y:S05]  /*cea0*/  BRA `(.L_x_14254) ;  /* 0x0000000800947947 */ /* 0x000fea0003800000 */
.L_x_14249:
        /* <DEDUP_REMOVED lines=13> */
.L_x_14263:
[----:B------:R-:W3:Y:S02]  /*cf80*/  LDG.E.64 R2, desc[UR36][R2.64] ;  /* 0x0000002402027981 */ /* 0x000ee4000c1e1b00 */
[----:B---3--:R0:W3:Y:S01]  /*cf90*/  F2I.S64.F64.TRUNC R16, R2 ;  /* 0x0000000200107311 */ /* 0x0080e2000030d900 */
[----:B------:R-:W-:Y:S05]  /*cfa0*/  BRA `(.L_x_14254) ;  /* 0x0000000800547947 */ /* 0x000fea0003800000 */
.L_x_14262:
[----:B------:R-:W-:-:S09]  /*cfb0*/  UISETP.NE.AND UP0, UPT, UR4, 0xf, UPT ;  /* 0x0000000f0400788c */ /* 0x000fd2000bf05270 */
[----:B------:R-:W-:Y:S05]  /*cfc0*/  BRA.U !UP0, `(.L_x_14264) ;  /* 0x0000000108947547 */ /* 0x000fea000b800000 */
[----:B------:R-:W-:-:S09]  /*cfd0*/  UISETP.NE.AND UP0, UPT, UR4, 0x17, UPT ;  /* 0x000000170400788c */ /* 0x000fd2000bf05270 */
[----:B------:R-:W-:Y:S05]  /*cfe0*/  BRA.U !UP0, `(.L_x_14265) ;  /* 0x0000000108587547 */ /* 0x000fea000b800000 */
[----:B------:R-:W-:-:S09]  /*cff0*/  UISETP.NE.AND UP0, UPT, UR4, 0x18, UPT ;  /* 0x000000180400788c */ /* 0x000fd2000bf05270 */
[----:B------:R-:W-:Y:S05]  /*d000*/  BRA.U UP0, `(.L_x_14253) ;  /* 0x0000000500e47547 */ /* 0x000fea000b800000 */
[----:B------:R-:W3:Y:S01]  /*d010*/  LDG.E.U8 R0, desc[UR36][R2.64] ;  /* 0x0000002402007981 */ /* 0x000ee2000c1e1100 */
[----:B------:R-:W-:Y:S02]  /*d020*/  HFMA2 R6, -RZ, RZ, 0, 1.847743988037109375e-06 ;  /* 0x0000001fff067431 */ /* 0x000fe400000001ff */
        /* <DEDUP_REMOVED lines=16> */
[----:B------:R0:W3:Y:S01]  /*d130*/  F2I.S64.TRUNC R16, R5 ;  /* 0x0000000500107311 */ /* 0x0000e2000020d900 */
[----:B------:R-:W-:Y:S05]  /*d140*/  BRA `(.L_x_14254) ;  /* 0x0000000400ec7947 */ /* 0x000fea0003800000 */
.L_x_14265:
[----:B------:R-:W3:Y:S02]  /*d150*/  LDG.E.U8 R2, desc[UR36][R2.64] ;  /* 0x0000002402027981 */ /* 0x000ee4000c1e1100 */
[C---:B---3--:R-:W-:Y:S01]  /*d160*/  SHF.L.U32 R0, R2.reuse, 0x19, RZ ;  /* 0x0000001902007819 */ /* 0x048fe200000006ff */
        /* <DEDUP_REMOVED lines=9> */
[----:B------:R0:W3:Y:S01]  /*d200*/  F2I.S64.TRUNC R16, R0 ;  /* 0x0000000000107311 */ /* 0x0000e2000020d900 */
[----:B------:R-:W-:Y:S05]  /*d210*/  BRA `(.L_x_14254) ;  /* 0x0000000400b87947 */ /* 0x000fea0003800000 */
.L_x_14264:
[----:B------:R-:W3:Y:S02]  /*d220*/  LDG.E.U16 R16, desc[UR36][R2.64] ;  /* 0x0000002402107981 */ /* 0x000ee4000c1e1500 */
[----:B---3--:R-:W-:-:S06]  /*d230*/  IMAD.U32 R16, R16, 0x10000, RZ ;  /* 0x0001000010107824 */ /* 0x008fcc00078e00ff */
[----:B------:R-:W0:Y:S01]  /*d240*/  F2I.S64.TRUNC R16, R16 ;  /* 0x0000001000107311 */ /* 0x000e22000020d900 */
[----:B------:R-:W-:Y:S05]  /*d250*/  BRA `(.L_x_14254) ;  /* 0x0000000400a87947 */ /* 0x000fea0003800000 */
.L_x_14261:
        /* <DEDUP_REMOVED lines=11> */
.L_x_14268:
        /* <DEDUP_REMOVED lines=21> */
.L_x_14272:
[----:B------:R-:W-:Y:S05]  /*d460*/  BSYNC.RECONVERGENT B1 ;  /* 0x0000000000017941 */ /* 0x000fea0003800200 */
.L_x_14271:
[----:B------:R-:W-:Y:S01]  /*d470*/  IMAD.SHL.U32 R0, R0, 0x100000, RZ ;  /* 0x0010000000007824 */ /* 0x000fe200078e00ff */
[----:B------:R-:W-:-:S04]  /*d480*/  LEA R2, R2, 0x3b800000, 0x17 ;  /* 0x3b80000002027811 */ /* 0x000fc800078eb8ff */
[----:B------:R-:W-:-:S07]  /*d490*/  LOP3.LUT R16, R2, R0, R7, 0xfe, !PT ;  /* 0x0000000002107212 */ /* 0x000fce00078efe07 */
.L_x_14270:
[----:B------:R-:W-:Y:S05]  /*d4a0*/  BSYNC.RECONVERGENT B0 ;  /* 0x0000000000007941 */ /* 0x000fea0003800200 */
.L_x_14269:
[----:B------:R-:W0:Y:S01]  /*d4b0*/  F2I.S64.TRUNC R16, R16 ;  /* 0x0000001000107311 */ /* 0x000e22000020d900 */
[----:B------:R-:W-:Y:S05]  /*d4c0*/  BRA `(.L_x_14254) ;  /* 0x00000004000c7947 */ /* 0x000fea0003800000 */
.L_x_14267:
[----:B------:R-:W3:Y:S01]  /*d4d0*/  LDG.E.U8 R3, desc[UR36][R2.64] ;  /* 0x0000002402037981 */ /* 0x000ee2000c1e1100 */
[----:B------:R-:W-:Y:S01]  /*d4e0*/  BSSY.RECONVERGENT B0, `(.L_x_14273) ;  /* 0x0000018000007945 */ /* 0x000fe20003800200 */
[----:B------:R-:W-:Y:S01]  /*d4f0*/  HFMA2 R16, -RZ, RZ, 0, 0 ;  /* 0x00000000ff107431 */ /* 0x000fe200000001ff */
        /* <DEDUP_REMOVED lines=18> */
.L_x_14276:
[----:B------:R-:W-:Y:S05]  /*d620*/  BSYNC.RECONVERGENT B1 ;  /* 0x0000000000017941 */ /* 0x000fea0003800200 */
.L_x_14275:
[----:B------:R-:W-:Y:S01]  /*d630*/  IMAD.SHL.U32 R0, R0, 0x200000, RZ ;  /* 0x0020000000007824 */ /* 0x000fe200078e00ff */
[----:B------:R-:W-:-:S04]  /*d640*/  LEA R2, R2, 0x37800000, 0x17 ;  /* 0x3780000002027811 */ /* 0x000fc800078eb8ff */
[----:B------:R-:W-:-:S07]  /*d650*/  LOP3.LUT R16, R2, R0, R7, 0xfe, !PT ;  /* 0x0000000002107212 */ /* 0x000fce00078efe07 */
.L_x_14274:
[----:B------:R-:W-:Y:S05]  /*d660*/  BSYNC.RECONVERGENT B0 ;  /* 0x0000000000007941 */ /* 0x000fea0003800200 */
.L_x_14273:
[----:B------:R-:W0:Y:S01]  /*d670*/  F2I.S64.TRUNC R16, R16 ;  /* 0x0000001000107311 */ /* 0x000e22000020d900 */
[----:B------:R-:W-:Y:S05]  /*d680*/  BRA `(.L_x_14254) ;  /* 0x00000000009c7947 */ /* 0x000fea0003800000 */
.L_x_14266:
        /* <DEDUP_REMOVED lines=8> */
[----:B------:R-:W-:Y:S01]  /*d710*/  IMAD.MOV.U32 R16, RZ, RZ, 0x400000 ;  /* 0x00400000ff107424 */ /* 0x000fe200078e00ff */
[----:B---3--:R-:W-:-:S13]  /*d720*/  ISETP.NE.AND P0, PT, R2, RZ, PT ;  /* 0x000000ff0200720c */ /* 0x008fda0003f05270 */
[----:B------:R-:W-:Y:S05]  /*d730*/  @!P0 BRA `(.L_x_14280) ;  /* 0x00000000000c8947 */ /* 0x000fea0003800000 */
[----:B------:R-:W-:-:S13]  /*d740*/  ISETP.NE.AND P0, PT, R2, 0xff, PT ;  /* 0x000000ff0200780c */ /* 0x000fda0003f05270 */
[----:B------:R-:W-:Y:S01]  /*d750*/  @!P0 MOV R16, 0x7f800001 ;  /* 0x7f80000100108802 */ /* 0x000fe20000000f00 */
[----:B------:R-:W-:-:S07]  /*d760*/  @P0 IMAD.SHL.U32 R16, R2, 0x800000, RZ ;  /* 0x0080000002100824 */ /* 0x000fce00078e00ff */
.L_x_14280:
[----:B------:R-:W-:Y:S05]  /*d770*/  BSYNC.RECONVERGENT B0 ;  /* 0x0000000000007941 */ /* 0x000fea0003800200 */
.L_x_14279:
[----:B------:R-:W0:Y:S01]  /*d780*/  F2I.S64.TRUNC R16, R16 ;  /* 0x0000001000107311 */ /* 0x000e22000020d900 */
[----:B------:R-:W-:Y:S05]  /*d790*/  BRA `(.L_x_14254) ;  /* 0x0000000000587947 */ /* 0x000fea0003800000 */
.L_x_14253:
        /* <DEDUP_REMOVED lines=16> */
.L_x_14281:
[----:B------:R-:W-:Y:S01]  /*d8a0*/  CS2R R16, SRZ ;  /* 0x0000000000107805 */ /* 0x000fe2000001ff00 */
[----:B------:R-:W-:Y:S06]  /*d8b0*/  BRA `(.L_x_14254) ;  /* 0x0000000000107947 */ /* 0x000fec0003800000 */
.L_x_14278:
[----:B------:R0:W5:Y:S01]  /*d8c0*/  LDG.E.64 R16, desc[UR36][R2.64] ;  /* 0x0000002402107981 */ /* 0x000162000c1e1b00 */
[----:B------:R-:W-:Y:S05]  /*d8d0*/  BRA `(.L_x_14254) ;  /* 0x0000000000087947 */ /* 0x000fea0003800000 */
.L_x_14277:
[----:B------:R0:W5:Y:S01]  /*d8e0*/  LDG.E R16, desc[UR36][R2.64] ;  /* 0x0000002402107981 */ /* 0x000162000c1e1900 */
[----:B------:R-:W-:-:S07]  /*d8f0*/  IMAD.MOV.U32 R17, RZ, RZ, RZ ;  /* 0x000000ffff117224 */ /* 0x000fce00078e00ff */
.L_x_14254:
[----:B------:R-:W1:Y:S01]  /*d900*/  LDCU.64 UR6, c[0x0][0x660] ;  /* 0x0000cc00ff0677ac */ /* 0x000e620008000a00 */
        /* <DEDUP_REMOVED lines=16> */
.L_x_14285:
[----:B0--3--:R0:W5:Y:S01]  /*da10*/  LDG.E.U8 R2, desc[UR36][R24.64] ;  /* 0x0000002418027981 */ /* 0x009162000c1e1100 */
[----:B------:R-:W-:Y:S01]  /*da20*/  IMAD.MOV.U32 R3, RZ, RZ, RZ ;  /* 0x000000ffff037224 */ /* 0x000fe200078e00ff */
[----:B------:R-:W-:Y:S06]  /*da30*/  BRA `(.L_x_14287) ;  /* 0x0000000c00407947 */ /* 0x000fec0003800000 */
.L_x_14284:
        /* <DEDUP_REMOVED lines=8> */
.L_x_14289:
[----:B0--3--:R-:W3:Y:S02]  /*dac0*/  LDG.E R2, desc[UR36][R24.64] ;  /* 0x0000002418027981 */ /* 0x009ee4000c1e1900 */
[----:B---3--:R-:W-:Y:S01]  /*dad0*/  SHF.R.S32.HI R3, RZ, 0x1f, R2 ;  /* 0x0000001fff037819 */ /* 0x008fe20000011402 */
[----:B------:R-:W-:Y:S06]  /*dae0*/  BRA `(.L_x_14287) ;  /* 0x0000000c00147947 */ /* 0x000fec0003800000 */
.L_x_14288:
[----:B0--3--:R-:W3:Y:S02]  /*daf0*/  LDG.E.S16 R2, desc[UR36][R24.64] ;  /* 0x0000002418027981 */ /* 0x009ee4000c1e1700 */
[----:B---3--:R-:W-:Y:S01]  /*db00*/  SHF.R.S32.HI R3, RZ, 0x1f, R2 ;  /* 0x0000001fff037819 */ /* 0x008fe20000011402 */
[----:B------:R-:W-:Y:S06]  /*db10*/  BRA `(.L_x_14287) ;  /* 0x0000000c00087947 */ /* 0x000fec0003800000 */
.L_x_14283:
        /* <DEDUP_REMOVED lines=9> */
.L_x_14291:
[----:B------:R-:W0:Y:S02]  /*dbb0*/  LDG.E.U16 R24, desc[UR36][R24.64] ;  /* 0x0000002418187981 */ /* 0x000e24000c1e1500 */
[----:B0--3--:R-:W-:-:S06]  /*dbc0*/  HADD2.F32 R2, -RZ, R24.H0_H0 ;  /* 0x20000018ff027230 */ /* 0x009fcc0000004100 */
[----:B------:R-:W0:Y:S01]  /*dbd0*/  F2I.S64.TRUNC R2, R2 ;  /* 0x0000000200027311 */ /* 0x000e22000020d900 */
[----:B------:R-:W-:Y:S05]  /*dbe0*/  BRA `(.L_x_14287) ;  /* 0x0000000800d47947 */ /* 0x000fea0003800000 */
.L_x_14290:
        /* <DEDUP_REMOVED lines=9> */
.L_x_14293:
[----:B------:R-:W0:Y:S02]  /*dc80*/  LDG.E.U16 R24, desc[UR36][R24.64] ;  /* 0x0000002418187981 */ /* 0x000e24000c1e1500 */
[----:B0--3--:R-:W-:-:S06]  /*dc90*/  HADD2.F32 R2, -RZ, R24.H0_H0 ;  /* 0x20000018ff027230 */ /* 0x009fcc0000004100 */
[----:B------:R-:W0:Y:S01]  /*dca0*/  F2I.S64.TRUNC R2, R2 ;  /* 0x0000000200027311 */ /* 0x000e22000020d900 */
[----:B------:R-:W-:Y:S05]  /*dcb0*/  BRA `(.L_x_14287) ;  /* 0x0000000800a07947 */ /* 0x000fea0003800000 */
.L_x_14292:
[----:B0--3--:R-:W3:Y:S02]  /*dcc0*/  LDG.E.64 R2, desc[UR36][R24.64] ;  /* 0x0000002418027981 */ /* 0x009ee4000c1e1b00 */
[----:B---3--:R-:W0:Y:S01]  /*dcd0*/  F2I.S64.F64.TRUNC R2, R2 ;  /* 0x0000000200027311 */ /* 0x008e22000030d900 */
[----:B------:R-:W-:Y:S05]  /*dce0*/  BRA `(.L_x_14287) ;  /* 0x0000000800947947 */ /* 0x000fea0003800000 */
.L_x_14282:
        /* <DEDUP_REMOVED lines=9> */
[----:B0--3--:R-:W-:Y:S01]  /*dd80*/  IMAD.MOV.U32 R3, RZ, RZ, RZ ;  /* 0x000000ffff037224 */ /* 0x009fe200078e00ff */
[----:B--2---:R-:W-:-:S04]  /*dd90*/  ISETP.NE.AND P0, PT, R24, RZ, PT ;  /* 0x000000ff1800720c */ /* 0x004fc80003f05270 */
[----:B------:R-:W-:Y:S01]  /*dda0*/  SEL R2, RZ, 0x1, !P0 ;  /* 0x00000001ff027807 */ /* 0x000fe20004000000 */
[----:B------:R-:W-:Y:S08]  /*ddb0*/  BRA `(.L_x_14287) ;  /* 0x0000000800607947 */ /* 0x000ff00003800000 */
.L_x_14296:
[----:B0--3--:R-:W3:Y:S02]  /*ddc0*/  LDG.E.64 R2, desc[UR36][R24.64] ;  /* 0x0000002418027981 */ /* 0x009ee4000c1e1b00 */
[----:B---3--:R-:W0:Y:S01]  /*ddd0*/  F2I.S64.F64.TRUNC R2, R2 ;  /* 0x0000000200027311 */ /* 0x008e22000030d900 */
[----:B------:R-:W-:Y:S05]  /*dde0*/  BRA `(.L_x_14287) ;  /* 0x0000000800547947 */ /* 0x000fea0003800000 */
.L_x_14295:
        /* <DEDUP_REMOVED lines=9> */
[C---:B---3--:R-:W-:Y:S02]  /*de80*/  LOP3.LUT R2, R0.reuse, 0x7f000000, RZ, 0xc0, !PT ;  /* 0x7f00000000027812 */ /* 0x048fe400078ec0ff */
        /* <DEDUP_REMOVED lines=13> */
[----:B------:R-:W-:-:S06]  /*df60*/  LOP3.LUT R3, R3, 0x80000000, R0, 0xf8, !PT ;  /* 0x8000000003037812 */ /* 0x000fcc00078ef800 */
[----:B------:R-:W0:Y:S01]  /*df70*/  F2I.S64.TRUNC R2, R3 ;  /* 0x0000000300027311 */ /* 0x000e22000020d900 */
[----:B------:R-:W-:Y:S05]  /*df80*/  BRA `(.L_x_14287) ;  /* 0x0000000400ec7947 */ /* 0x000fea0003800000 */
.L_x_14298:
[----:B0--3--:R-:W3:Y:S02]  /*df90*/  LDG.E.U8 R3, desc[UR36][R24.64] ;  /* 0x0000002418037981 */ /* 0x009ee4000c1e1100 */
        /* <DEDUP_REMOVED lines=12> */
.L_x_14297:
[----:B0--3--:R-:W3:Y:S02]  /*e060*/  LDG.E.U16 R2, desc[UR36][R24.64] ;  /* 0x0000002418027981 */ /* 0x009ee4000c1e1500 */
[----:B---3--:R-:W-:-:S06]  /*e070*/  SHF.L.U32 R2, R2, 0x10, RZ ;  /* 0x0000001002027819 */ /* 0x008fcc00000006ff */
[----:B------:R-:W0:Y:S01]  /*e080*/  F2I.S64.TRUNC R2, R2 ;  /* 0x0000000200027311 */ /* 0x000e22000020d900 */
[----:B------:R-:W-:Y:S05]  /*e090*/  BRA `(.L_x_14287) ;  /* 0x0000000400a87947 */ /* 0x000fea0003800000 */
.L_x_14294:
        /* <DEDUP_REMOVED lines=11> */
.L_x_14301:
        /* <DEDUP_REMOVED lines=21> */
.L_x_14305:
[----:B------:R-:W-:Y:S05]  /*e2a0*/  BSYNC.RECONVERGENT B1 ;  /* 0x0000000000017941 */ /* 0x000fea0003800200 */
.L_x_14304:
[----:B------:R-:W-:Y:S02]  /*e2b0*/  SHF.L.U32 R0, R0, 0x14, RZ ;  /* 0x0000001400007819 */ /* 0x000fe400000006ff */
[----:B------:R-:W-:-:S04]  /*e2c0*/  LEA R2, R2, 0x3b800000, 0x17 ;  /* 0x3b80000002027811 */ /* 0x000fc800078eb8ff */
[----:B------:R-:W-:-:S07]  /*e2d0*/  LOP3.LUT R2, R2, R0, R7, 0xfe, !PT ;  /* 0x0000000002027212 */ /* 0x000fce00078efe07 */
.L_x_14303:
[----:B------:R-:W-:Y:S05]  /*e2e0*/  BSYNC.RECONVERGENT B0 ;  /* 0x0000000000007941 */ /* 0x000fea0003800200 */
.L_x_14302:
[----:B------:R-:W0:Y:S01]  /*e2f0*/  F2I.S64.TRUNC R2, R2 ;  /* 0x0000000200027311 */ /* 0x000e22000020d900 */
[----:B------:R-:W-:Y:S05]  /*e300*/  BRA `(.L_x_14287) ;  /* 0x00000004000c7947 */ /* 0x000fea0003800000 */
.L_x_14300:
[----:B------:R-:W2:Y:S01]  /*e310*/  LDG.E.U8 R24, desc[UR36][R24.64] ;  /* 0x0000002418187981 */ /* 0x000ea2000c1e1100 */
[----:B------:R-:W-:Y:S01]  /*e320*/  BSSY.RECONVERGENT B0, `(.L_x_14306) ;  /* 0x0000018000007945 */ /* 0x000fe20003800200 */
[----:B0--3--:R-:W-:Y:S01]  /*e330*/  IMAD.MOV.U32 R2, RZ, RZ, RZ ;  /* 0x000000ffff027224 */ /* 0x009fe200078e00ff */
        /* <DEDUP_REMOVED lines=18> */
.L_x_14309:
[----:B------:R-:W-:Y:S05]  /*e460*/  BSYNC.RECONVERGENT B1 ;  /* 0x0000000000017941 */ /* 0x000fea0003800200 */
.L_x_14308:
[----:B------:R-:W-:Y:S01]  /*e470*/  IMAD.SHL.U32 R0, R0, 0x200000, RZ ;  /* 0x0020000000007824 */ /* 0x000fe200078e00ff */
[----:B------:R-:W-:-:S04]  /*e480*/  LEA R2, R2, 0x37800000, 0x17 ;  /* 0x3780000002027811 */ /* 0x000fc800078eb8ff */
[----:B------:R-:W-:-:S07]  /*e490*/  LOP3.LUT R2, R2, R0, R7, 0xfe, !PT ;  /* 0x0000000002027212 */ /* 0x000fce00078efe07 */
.L_x_14307:
[----:B------:R-:W-:Y:S05]  /*e4a0*/  BSYNC.RECONVERGENT B0 ;  /* 0x0000000000007941 */ /* 0x000fea0003800200 */
.L_x_14306:
[----:B------:R-:W0:Y:S01]  /*e4b0*/  F2I.S64.TRUNC R2, R2 ;  /* 0x0000000200027311 */ /* 0x000e22000020d900 */
[----:B------:R-:W-:Y:S05]  /*e4c0*/  BRA `(.L_x_14287) ;  /* 0x00000000009c7947 */ /* 0x000fea0003800000 */
.L_x_14299:
        /* <DEDUP_REMOVED lines=8> */
[----:B0--3--:R-:W-:Y:S01]  /*e550*/  HFMA2 R2, -RZ, RZ, 3.814697265625e-06, 0 ;  /* 0x00400000ff027431 */ /* 0x009fe200000001ff */
[----:B--2---:R-:W-:-:S13]  /*e560*/  ISETP.NE.AND P0, PT, R24, RZ, PT ;  /* 0x000000ff1800720c */ /* 0x004fda0003f05270 */
[----:B------:R-:W-:Y:S05]  /*e570*/  @!P0 BRA `(.L_x_14313) ;  /* 0x00000000000c8947 */ /* 0x000fea0003800000 */
[----:B------:R-:W-:-:S13]  /*e580*/  ISETP.NE.AND P0, PT, R24, 0xff, PT ;  /* 0x000000ff1800780c */ /* 0x000fda0003f05270 */
[----:B------:R-:W-:Y:S02]  /*e590*/  @!P0 IMAD.MOV.U32 R2, RZ, RZ, 0x7f800001 ;  /* 0x7f800001ff028424 */ /* 0x000fe400078e00ff */
[----:B------:R-:W-:-:S07]  /*e5a0*/  @P0 IMAD.SHL.U32 R2, R24, 0x800000, RZ ;  /* 0x0080000018020824 */ /* 0x000fce00078e00ff */
.L_x_14313:
[----:B------:R-:W-:Y:S05]  /*e5b0*/  BSYNC.RECONVERGENT B0 ;  /* 0x0000000000007941 */ /* 0x000fea0003800200 */
.L_x_14312:
[----:B------:R-:W0:Y:S01]  /*e5c0*/  F2I.S64.TRUNC R2, R2 ;  /* 0x0000000200027311 */ /* 0x000e22000020d900 */
[----:B------:R-:W-:Y:S05]  /*e5d0*/  BRA `(.L_x_14287) ;  /* 0x0000000000587947 */ /* 0x000fea0003800000 */
.L_x_14286:
[----:B0--3--:R-:W-:Y:S01]  /*e5e0*/  MOV R2, 0x228 ;  /* 0x0000022800027802 */ /* 0x009fe20000000f00 */
        /* <DEDUP_REMOVED lines=15> */
.L_x_14314:
[----:B------:R-:W-:Y:S01]  /*e6e0*/  CS2R R2, SRZ ;  /* 0x0000000000027805 */ /* 0x000fe2000001ff00 */
[----:B------:R-:W-:Y:S06]  /*e6f0*/  BRA `(.L_x_14287) ;  /* 0x0000000000107947 */ /* 0x000fec0003800000 */
.L_x_14311:
[----:B0--3--:R0:W5:Y:S01]  /*e700*/  LDG.E.64 R2, desc[UR36][R24.64] ;  /* 0x0000002418027981 */ /* 0x009162000c1e1b00 */
[----:B------:R-:W-:Y:S05]  /*e710*/  BRA `(.L_x_14287) ;  /* 0x0000000000087947 */ /* 0x000fea0003800000 */
.L_x_14310:
[----:B0--3--:R0:W5:Y:S01]  /*e720*/  LDG.E R2, desc[UR36][R24.64] ;  /* 0x0000002418027981 */ /* 0x009162000c1e1900 */
[----:B------:R-:W-:-:S07]  /*e730*/  MOV R3, RZ ;  /* 0x000000ff00037202 */ /* 0x000fce0000000f00 */
.L_x_14287:
[----:B------:R-:W2:Y:S01]  /*e740*/  LDCU.64 UR6, c[0x0][0x668] ;  /* 0x0000cd00ff0677ac */ /* 0x000ea20008000a00 */
[-C--:B0--3-5:R-:W-:Y:S02]  /*e750*/  IMAD R7, R3, R16.reuse, RZ ;  /* 0x0000001003077224 */ /* 0x0a9fe400078e02ff */
[----:B------:R-:W-:Y:S01]  /*e760*/  IMAD.WIDE.U32 R4, R2, R16, RZ ;  /* 0x0000001002047225 */ /* 0x000fe200078e00ff */
[----:B------:R-:W0:Y:S03]  /*e770*/  LDCU.64 UR4, c[0x0][0x648] ;  /* 0x0000c900ff0477ac */ /* 0x000e260008000a00 */
[----:B------:R-:W-:Y:S01]  /*e780*/  IMAD R7, R17, R2, R7 ;  /* 0x0000000211077224 */ /* 0x000fe200078e0207 */
[----:B------:R-:W3:Y:S03]  /*e790*/  LDCU.64 UR8, c[0x0][0x670] ;  /* 0x0000ce00ff0877ac */ /* 0x000ee60008000a00 */
[----:B------:R-:W-:-:S02]  /*e7a0*/  IMAD.IADD R0, R5, 0x1, R7 ;  /* 0x0000000105007824 */ /* 0x000fc400078e0207 */
[----:B--2-4-:R-:W-:Y:S01]  /*e7b0*/  IMAD R3, R19, UR6, RZ ;  /* 0x0000000613037c24 */ /* 0x014fe2000f8e02ff */
[----:B0-----:R-:W-:-:S03]  /*e7c0*/  IADD3 R2, P0, PT, R22, UR4, RZ ;  /* 0x0000000416027c10 */ /* 0x001fc6000ff1e0ff */
[C---:B------:R-:W-:Y:S01]  /*e7d0*/  IMAD R3, R18.reuse, UR7, R3 ;  /* 0x0000000712037c24 */ /* 0x040fe2000f8e0203 */
[----:B------:R-:W-:Y:S01]  /*e7e0*/  ULOP3.LUT UR4, UR39, 0xff, URZ, 0xc0, !UPT ;  /* 0x000000ff27047892 */ /* 0x000fe2000f8ec0ff */
[----:B------:R-:W-:-:S03]  /*e7f0*/  IMAD.WIDE.U32 R18, R18, UR6, RZ ;  /* 0x0000000612127c25 */ /* 0x000fc6000f8e00ff */
[----:B------:R-:W-:Y:S01]  /*e800*/  UISETP.GT.AND UP0, UPT, UR4, 0x9, UPT ;  /* 0x000000090400788c */ /* 0x000fe2000bf04270 */
[----:B------:R-:W-:Y:S02]  /*e810*/  IMAD.IADD R19, R19, 0x1, R3 ;  /* 0x0000000113137824 */ /* 0x000fe400078e0203 */
[----:B---3--:R-:W-:-:S04]  /*e820*/  IMAD R3, R0, UR8, RZ ;  /* 0x0000000800037c24 */ /* 0x008fc8000f8e02ff */
[C---:B------:R-:W-:Y:S01]  /*e830*/  IMAD R7, R4.reuse, UR9, R3 ;  /* 0x0000000904077c24 */ /* 0x040fe2000f8e0203 */
[----:B------:R-:W-:Y:S01]  /*e840*/  IADD3.X R3, PT, PT, RZ, UR5, RZ, P0, !PT ;  /* 0x00000005ff037c10 */ /* 0x000fe200087fe4ff */
[----:B------:R-:W-:-:S04]  /*e850*/  IMAD.WIDE.U32 R4, R4, UR8, R18 ;  /* 0x0000000804047c25 */ /* 0x000fc8000f8e0012 */
[----:B------:R-:W-:Y:S02]  /*e860*/  IMAD.IADD R7, R5, 0x1, R7 ;  /* 0x0000000105077824 */ /* 0x000fe400078e0207 */
[----:B------:R-:W-:Y:S01]  /*e870*/  IMAD.MOV.U32 R6, RZ, RZ, R4 ;  /* 0x000000ffff067224 */ /* 0x000fe200078e0004 */
        /* <DEDUP_REMOVED lines=11> */
.L_x_14318:
[----:B------:R2:W-:Y:S01]  /*e930*/  STG.E.U8 desc[UR36][R2.64], R4 ;  /* 0x0000000402007986 */ /* 0x0005e2000c101124 */
[----:B------:R-:W-:Y:S05]  /*e940*/  BRA `(.L_x_14320) ;  /* 0x0000000c00347947 */ /* 0x000fea0003800000 */
.L_x_14317:
        /* <DEDUP_REMOVED lines=8> */
.L_x_14322:
[----:B------:R4:W-:Y:S01]  /*e9d0*/  STG.E desc[UR36][R2.64], R4 ;  /* 0x0000000402007986 */ /* 0x0009e2000c101924 */
[----:B------:R-:W-:Y:S05]  /*e9e0*/  BRA `(.L_x_14320) ;  /* 0x0000000c000c7947 */ /* 0x000fea0003800000 */
.L_x_14321:
[----:B------:R3:W-:Y:S01]  /*e9f0*/  STG.E.U16 desc[UR36][R2.64], R4 ;  /* 0x0000000402007986 */ /* 0x0007e2000c101524 */
[----:B------:R-:W-:Y:S05]  /*ea00*/  BRA `(.L_x_14320) ;  /* 0x0000000c00047947 */ /* 0x000fea0003800000 */
.L_x_14316:
        /* <DEDUP_REMOVED lines=9> */
.L_x_14324:
[----:B------:R-:W0:Y:S02]  /*eaa0*/  I2F.S64 R0, R6 ;  /* 0x0000000600007312 */ /* 0x000e240000301400 */
[----:B0-----:R-:W-:-:S05]  /*eab0*/  F2FP.F16.F32.PACK_AB R0, RZ, R0 ;  /* 0x00000000ff00723e */ /* 0x001fca00000000ff */
[----:B------:R0:W-:Y:S01]  /*eac0*/  STG.E.U16 desc[UR36][R2.64], R0 ;  /* 0x0000000002007986 */ /* 0x0001e2000c101524 */
[----:B------:R-:W-:Y:S05]  /*ead0*/  BRA `(.L_x_14320) ;  /* 0x0000000800d07947 */ /* 0x000fea0003800000 */
.L_x_14323:
[----:B------:R-:W-:-:S09]  /*eae0*/  UISETP.NE.AND UP0, UPT, UR4, 0x7, UPT ;  /* 0x000000070400788c */ /* 0x000fd2000bf05270 */
[----:B------:R-:W-:Y:S05]  /*eaf0*/  BRA.U !UP0, `(.L_x_14325) ;  /* 0x0000000108347547 */ /* 0x000fea000b800000 */
[----:B------:R-:W-:-:S09]  /*eb00*/  UISETP.NE.AND UP0, UPT, UR4, 0x8, UPT ;  /* 0x000000080400788c */ /* 0x000fd2000bf05270 */
[----:B------:R-:W-:Y:S05]  /*eb10*/  BRA.U !UP0, `(.L_x_14326) ;  /* 0x0000000108187547 */ /* 0x000fea000b800000 */
[----:B------:R-:W-:-:S09]  /*eb20*/  UISETP.NE.AND UP0, UPT, UR4, 0x9, UPT ;  /* 0x000000090400788c */ /* 0x000fd2000bf05270 */
[----:B------:R-:W-:Y:S05]  /*eb30*/  BRA.U UP0, `(.L_x_14319) ;  /* 0x0000000500d47547 */ /* 0x000fea000b800000 */
[----:B------:R-:W0:Y:S01]  /*eb40*/  I2F.S64 R4, R6 ;  /* 0x0000000600047312 */ /* 0x000e220000301400 */
[----:B------:R-:W-:-:S05]  /*eb50*/  HFMA2 R5, -RZ, RZ, 0, 0 ;  /* 0x00000000ff057431 */ /* 0x000fca00000001ff */
[----:B0-----:R0:W-:Y:S01]  /*eb60*/  STG.E.64 desc[UR36][R2.64], R4 ;  /* 0x0000000402007986 */ /* 0x0011e2000c101b24 */
[----:B------:R-:W-:Y:S05]  /*eb70*/  BRA `(.L_x_14320) ;  /* 0x0000000800a87947 */ /* 0x000fea0003800000 */
.L_x_14326:
[----:B------:R-:W0:Y:S02]  /*eb80*/  I2F.S64 R6, R6 ;  /* 0x0000000600067312 */ /* 0x000e240000301400 */
[----:B0-----:R-:W-:-:S04]  /*eb90*/  F2FP.F16.F32.PACK_AB R5, RZ, R6 ;  /* 0x00000006ff05723e */ /* 0x001fc800000000ff */
[----:B------:R-:W-:-:S05]  /*eba0*/  PRMT R5, R5, 0x5410, RZ ;  /* 0x0000541005057816 */ /* 0x000fca00000000ff */
[----:B------:R0:W-:Y:S01]  /*ebb0*/  STG.E desc[UR36][R2.64], R5 ;  /* 0x0000000502007986 */ /* 0x0001e2000c101924 */
[----:B------:R-:W-:Y:S05]  /*ebc0*/  BRA `(.L_x_14320) ;  /* 0x0000000800947947 */ /* 0x000fea0003800000 */
.L_x_14325:
[----:B------:R-:W0:Y:S02]  /*ebd0*/  I2F.F64.S64 R4, R6 ;  /* 0x0000000600047312 */ /* 0x000e240000301c00 */
[----:B0-----:R0:W-:Y:S01]  /*ebe0*/  STG.E.64 desc[UR36][R2.64], R4 ;  /* 0x0000000402007986 */ /* 0x0011e2000c101b24 */
[----:B------:R-:W-:Y:S05]  /*ebf0*/  BRA `(.L_x_14320) ;  /* 0x0000000800887947 */ /* 0x000fea0003800000 */
.L_x_14315:
        /* <DEDUP_REMOVED lines=12> */
.L_x_14330:
        /* <DEDUP_REMOVED lines=18> */
.L_x_14333:
[----:B------:R-:W-:-:S04]  /*ede0*/  SHF.R.U32.HI R5, RZ, 0x18, R5 ;  /* 0x00000018ff057819 */ /* 0x000fc80000011605 */
[----:B------:R-:W-:-:S07]  /*edf0*/  LOP3.LUT R0, R0, 0x80, R5, 0xf8, !PT ;  /* 0x0000008000007812 */ /* 0x000fce00078ef805 */
.L_x_14332:
[----:B------:R-:W-:Y:S05]  /*ee00*/  BSYNC.RECONVERGENT B0 ;  /* 0x0000000000007941 */ /* 0x000fea0003800200 */
.L_x_14331:
[----:B------:R0:W-:Y:S01]  /*ee10*/  STG.E.U8 desc[UR36][R2.64], R0 ;  /* 0x0000000002007986 */ /* 0x0001e2000c101124 */
[----:B------:R-:W-:Y:S05]  /*ee20*/  BRA `(.L_x_14320) ;  /* 0x0000000400fc7947 */ /* 0x000fea0003800000 */
.L_x_14329:
[----:B------:R-:W0:Y:S01]  /*ee30*/  I2F.S64 R5, R6 ;  /* 0x0000000600057312 */ /* 0x000e220000301400 */
[----:B------:R-:W-:Y:S01]  /*ee40*/  BSSY.RECONVERGENT B0, `(.L_x_14334) ;  /* 0x0000013000007945 */ /* 0x000fe20003800200 */
[----:B------:R-:W-:Y:S02]  /*ee50*/  MOV R0, 0x80 ;  /* 0x0000008000007802 */ /* 0x000fe40000000f00 */
        /* <DEDUP_REMOVED lines=15> */
.L_x_14336:
[----:B------:R-:W-:-:S04]  /*ef50*/  SHF.R.U32.HI R5, RZ, 0x18, R5 ;  /* 0x00000018ff057819 */ /* 0x000fc80000011605 */
[----:B------:R-:W-:-:S07]  /*ef60*/  LOP3.LUT R0, R0, 0x80, R5, 0xf8, !PT ;  /* 0x0000008000007812 */ /* 0x000fce00078ef805 */
.L_x_14335:
[----:B------:R-:W-:Y:S05]  /*ef70*/  BSYNC.RECONVERGENT B0 ;  /* 0x0000000000007941 */ /* 0x000fea0003800200 */
.L_x_14334:
[----:B------:R0:W-:Y:S01]  /*ef80*/  STG.E.U8 desc[UR36][R2.64], R0 ;  /* 0x0000000002007986 */ /* 0x0001e2000c101124 */
[----:B------:R-:W-:Y:S05]  /*ef90*/  BRA `(.L_x_14320) ;  /* 0x0000000400a07947 */ /* 0x000fea0003800000 */
.L_x_14328:
        /* <DEDUP_REMOVED lines=22> */
.L_x_14338:
[----:B------:R0:W-:Y:S01]  /*f100*/  STG.E.64 desc[UR36][R2.64], R6 ;  /* 0x0000000602007986 */ /* 0x0001e2000c101b24 */
[----:B------:R-:W-:Y:S05]  /*f110*/  BRA `(.L_x_14320) ;  /* 0x0000000400407947 */ /* 0x000fea0003800000 */
.L_x_14337:
[----:B------:R0:W-:Y:S01]  /*f120*/  STG.E desc[UR36][R2.64], R4 ;  /* 0x0000000402007986 */ /* 0x0001e2000c101924 */
[----:B------:R-:W-:Y:S05]  /*f130*/  BRA `(.L_x_14320) ;  /* 0x0000000400387947 */ /* 0x000fea0003800000 */
.L_x_14327:
        /* <DEDUP_REMOVED lines=11> */
.L_x_14340:
[----:B------:R-:W0:Y:S01]  /*f1f0*/  I2F.F64.S64 R8, R6 ;  /* 0x0000000600087312 */ /* 0x000e220000301c00 */
[----:B------:R-:W-:-:S05]  /*f200*/  CS2R R10, SRZ ;  /* 0x00000000000a7805 */ /* 0x000fca000001ff00 */
[----:B0-----:R0:W-:Y:S01]  /*f210*/  STG.E.128 desc[UR36][R2.64], R8 ;  /* 0x0000000802007986 */ /* 0x0011e2000c101d24 */
[----:B------:R-:W-:Y:S05]  /*f220*/  BRA `(.L_x_14320) ;  /* 0x0000000000fc7947 */ /* 0x000fea0003800000 */
.L_x_14339:
[----:B------:R-:W-:-:S09]  /*f230*/  UISETP.NE.AND UP0, UPT, UR4, 0xf, UPT ;  /* 0x0000000f0400788c */ /* 0x000fd2000bf05270 */
[----:B------:R-:W-:Y:S05]  /*f240*/  BRA.U !UP0, `(.L_x_14341) ;  /* 0x0000000108e87547 */ /* 0x000fea000b800000 */
[----:B------:R-:W-:-:S09]  /*f250*/  UISETP.NE.AND UP0, UPT, UR4, 0x17, UPT ;  /* 0x000000170400788c */ /* 0x000fd2000bf05270 */
[----:B------:R-:W-:Y:S05]  /*f260*/  BRA.U !UP0, `(.L_x_14342) ;  /* 0x0000000108907547 */ /* 0x000fea000b800000 */
[----:B------:R-:W-:-:S09]  /*f270*/  UISETP.NE.AND UP0, UPT, UR4, 0x18, UPT ;  /* 0x000000180400788c */ /* 0x000fd2000bf05270 */
[----:B------:R-:W-:Y:S05]  /*f280*/  BRA.U !UP0, `(.L_x_14343) ;  /* 0x0000000108447547 */ /* 0x000fea000b800000 */
.L_x_14319:
        /* <DEDUP_REMOVED lines=16> */
.L_x_14344:
[----:B------:R-:W-:Y:S05]  /*f390*/  BRA `(.L_x_14320) ;  /* 0x0000000000a07947 */ /* 0x000fea0003800000 */
.L_x_14343:
[----:B------:R-:W0:Y:S01]  /*f3a0*/  I2F.S64 R7, R6 ;  /* 0x0000000600077312 */ /* 0x000e220000301400 */
[----:B------:R-:W-:Y:S01]  /*f3b0*/  BSSY.RECONVERGENT B0, `(.L_x_14345) ;  /* 0x000000c000007945 */ /* 0x000fe20003800200 */
[----:B------:R-:W-:Y:S02]  /*f3c0*/  MOV R0, 0x7f ;  /* 0x0000007f00007802 */ /* 0x000fe40000000f00 */
        /* <DEDUP_REMOVED lines=10> */
.L_x_14346:
[----:B------:R-:W-:Y:S05]  /*f470*/  BSYNC.RECONVERGENT B0 ;  /* 0x0000000000007941 */ /* 0x000fea0003800200 */
.L_x_14345:
[----:B------:R-:W-:-:S05]  /*f480*/  LOP3.LUT R5, R0, 0x80, R5, 0xf8, !PT ;  /* 0x0000008000057812 */ /* 0x000fca00078ef805 */
[----:B------:R0:W-:Y:S01]  /*f490*/  STG.E.U8 desc[UR36][R2.64], R5 ;  /* 0x0000000502007986 */ /* 0x0001e2000c101124 */
[----:B------:R-:W-:Y:S05]  /*f4a0*/  BRA `(.L_x_14320) ;  /* 0x00000000005c7947 */ /* 0x000fea0003800000 */
.L_x_14342:
        /* <DEDUP_REMOVED lines=12> */
.L_x_14348:
[----:B------:R-:W-:Y:S01]  /*f570*/  IMAD.MOV.U32 R0, RZ, RZ, 0x7f ;  /* 0x0000007fff007424 */ /* 0x000fe200078e00ff */
[----:B------:R-:W-:-:S04]  /*f580*/  ISETP.GT.U32.AND P0, PT, R4, 0x7f800000, PT ;  /* 0x7f8000000400780c */ /* 0x000fc80003f04070 */
[----:B------:R-:W-:-:S09]  /*f590*/  SEL R0, R0, 0x7c, P0 ;  /* 0x0000007c00007807 */ /* 0x000fd20000000000 */
.L_x_14349:
[----:B------:R-:W-:Y:S05]  /*f5a0*/  BSYNC.RECONVERGENT B0 ;  /* 0x0000000000007941 */ /* 0x000fea0003800200 */
.L_x_14347:
[----:B------:R-:W-:-:S04]  /*f5b0*/  SHF.R.U32.HI R5, RZ, 0x18, R5 ;  /* 0x00000018ff057819 */ /* 0x000fc80000011605 */
[----:B------:R-:W-:-:S05]  /*f5c0*/  LOP3.LUT R5, R0, 0x80, R5, 0xf8, !PT ;  /* 0x0000008000057812 */ /* 0x000fca00078ef805 */
[----:B------:R0:W-:Y:S01]  /*f5d0*/  STG.E.U8 desc[UR36][R2.64], R5 ;  /* 0x0000000502007986 */ /* 0x0001e2000c101124 */
[----:B------:R-:W-:Y:S05]  /*f5e0*/  BRA `(.L_x_14320) ;  /* 0x00000000000c7947 */ /* 0x000fea0003800000 */
.L_x_14341:
[----:B------:R-:W0:Y:S02]  /*f5f0*/  I2F.S64 R0, R6 ;  /* 0x0000000600007312 */ /* 0x000e240000301400 */
[----:B0-----:R-:W-:-:S05]  /*f600*/  F2FP.BF16.F32.PACK_AB R0, RZ, R0 ;  /* 0x00000000ff00723e */ /* 0x001fca00000010ff */
[----:B------:R0:W-:Y:S02]  /*f610*/  STG.E.U16 desc[UR36][R2.64], R0 ;  /* 0x0000000002007986 */ /* 0x0001e4000c101524 */
.L_x_14320:
[----:B------:R-:W-:-:S07]  /*f620*/  VIADD R23, R23, 0x80 ;  /* 0x0000008017177836 */ /* 0x000fce0000000000 */
.L_x_14214:
[----:B------:R-:W-:Y:S05]  /*f630*/  BSYNC.RECONVERGENT B6 ;  /* 0x0000000000067941 */ /* 0x000fea0003800200 */
.L_x_14213:
[----:B------:R-:W5:Y:S02]  /*f640*/  LDCU UR4, c[0x0][0x380] ;  /* 0x00007000ff0477ac */ /* 0x000f640008000800 */
[----:B-----5:R-:W-:-:S13]  /*f650*/  ISETP.GE.AND P0, PT, R23, UR4, PT ;  /* 0x0000000417007c0c */ /* 0x020fda000bf06270 */
[----:B------:R-:W-:Y:S05]  /*f660*/  @P0 EXIT ;  /* 0x000000000000094d */ /* 0x000fea0003800000 */
[----:B------:R-:W5:Y:S01]  /*f670*/  LDCU UR4, c[0x0][0x388] ;  /* 0x00007100ff0477ac */ /* 0x000f620008000800 */
[----:B-1----:R-:W-:Y:S02]  /*f680*/  HFMA2 R24, -RZ, RZ, 0, 0 ;  /* 0x00000000ff187431 */ /* 0x002fe400000001ff */
[----:B------:R-:W-:Y:S01]  /*f690*/  IMAD.MOV.U32 R18, RZ, RZ, RZ ;  /* 0x000000ffff127224 */ /* 0x000fe200078e00ff */
[----:B------:R-:W-:Y:S01]  /*f6a0*/  MOV R16, RZ ;  /* 0x000000ff00107202 */ /* 0x000fe20000000f00 */
[----:B0---4-:R-:W-:Y:S01]  /*f6b0*/  IMAD.MOV.U32 R0, RZ, RZ, RZ ;  /* 0x000000ffff007224 */ /* 0x011fe200078e00ff */
        /* <DEDUP_REMOVED lines=375> */
.L_x_14350:
[----:B------:R-:W2:Y:S01]  /*10e30*/  LDCU.64 UR8, c[0x0][0x650] ;  /* 0x0000ca00ff0877ac */ /* 0x000ea20008000a00 */
[----:B------:R-:W0:Y:S01]  /*10e40*/  LDCU.64 UR6, c[0x0][0x648] ;  /* 0x0000c900ff0677ac */ /* 0x000e220008000a00 */
[----:B------:R-:W-:-:S04]  /*10e50*/  UPRMT UR4, UR39, 0x7771, URZ ;  /* 0x0000777127047896 */ /* 0x000fc800080000ff */
[----:B------:R-:W-:Y:S01]  /*10e60*/  UISETP.GT.AND UP0, UPT, UR4, 0x9, UPT ;  /* 0x000000090400788c */ /* 0x000fe2000bf04270 */
[----:B--23--:R-:W-:Y:S02]  /*10e70*/  IADD3 R2, P1, PT, R0, UR8, RZ ;  /* 0x0000000800027c10 */ /* 0x00cfe4000ff3e0ff */
        /* <DEDUP_REMOVED lines=15> */
.L_x_14354:
[----:B------:R0:W5:Y:S01]  /*10f70*/  LDG.E.U8 R22, desc[UR36][R2.64] ;  /* 0x0000002402167981 */ /* 0x000162000c1e1100 */
[----:B------:R-:W-:Y:S01]  /*10f80*/  IMAD.MOV.U32 R23, RZ, RZ, RZ ;  /* 0x000000ffff177224 */ /* 0x000fe200078e00ff */
[----:B------:R-:W-:Y:S06]  /*10f90*/  BRA `(.L_x_14356) ;  /* 0x0000000c00407947 */ /* 0x000fec0003800000 */
.L_x_14353:
        /* <DEDUP_REMOVED lines=8> */
.L_x_14358:
[----:B------:R-:W2:Y:S02]  /*11020*/  LDG.E R22, desc[UR36][R2.64] ;  /* 0x0000002402167981 */ /* 0x000ea4000c1e1900 */
[----:B--2---:R-:W-:Y:S01]  /*11030*/  SHF.R.S32.HI R23, RZ, 0x1f, R22 ;  /* 0x0000001fff177819 */ /* 0x004fe20000011416 */
[----:B------:R-:W-:Y:S06]  /*11040*/  BRA `(.L_x_14356) ;  /* 0x0000000c00147947 */ /* 0x000fec0003800000 */
.L_x_14357:
[----:B------:R-:W2:Y:S02]  /*11050*/  LDG.E.S16 R22, desc[UR36][R2.64] ;  /* 0x0000002402167981 */ /* 0x000ea4000c1e1700 */
[----:B--2---:R-:W-:Y:S01]  /*11060*/  SHF.R.S32.HI R23, RZ, 0x1f, R22 ;  /* 0x0000001fff177819 */ /* 0x004fe20000011416 */
[----:B------:R-:W-:Y:S06]  /*11070*/  BRA `(.L_x_14356) ;  /* 0x0000000c00087947 */ /* 0x000fec0003800000 */
.L_x_14352:
        /* <DEDUP_REMOVED lines=9> */
.L_x_14360:
[----:B------:R-:W2:Y:S02]  /*11110*/  LDG.E.U16 R2, desc[UR36][R2.64] ;  /* 0x0000002402027981 */ /* 0x000ea4000c1e1500 */
[----:B--2---:R-:W-:-:S06]  /*11120*/  HADD2.F32 R22, -RZ, R2.H0_H0 ;  /* 0x20000002ff167230 */ /* 0x004fcc0000004100 */
[----:B------:R-:W0:Y:S01]  /*11130*/  F2I.S64.TRUNC R22, R22 ;  /* 0x0000001600167311 */ /* 0x000e22000020d900 */
[----:B------:R-:W-:Y:S05]  /*11140*/  BRA `(.L_x_14356) ;  /* 0x0000000800d47947 */ /* 0x000fea0003800000 */
.L_x_14359:
        /* <DEDUP_REMOVED lines=9> */
.L_x_14362:
[----:B------:R-:W2:Y:S02]  /*111e0*/  LDG.E.U16 R2, desc[UR36][R2.64] ;  /* 0x0000002402027981 */ /* 0x000ea4000c1e1500 */
[----:B--2---:R-:W-:-:S06]  /*111f0*/  HADD2.F32 R22, -RZ, R2.H0_H0 ;  /* 0x20000002ff167230 */ /* 0x004fcc0000004100 */
[----:B------:R-:W0:Y:S01]  /*11200*/  F2I.S64.TRUNC R22, R22 ;  /* 0x0000001600167311 */ /* 0x000e22000020d900 */
[----:B------:R-:W-:Y:S05]  /*11210*/  BRA `(.L_x_14356) ;  /* 0x0000000800a07947 */ /* 0x000fea0003800000 */
.L_x_14361:
[----:B------:R-:W2:Y:S02]  /*11220*/  LDG.E.64 R2, desc[UR36][R2.64] ;  /* 0x0000002402027981 */ /* 0x000ea4000c1e1b00 */
[----:B--2---:R0:W1:Y:S01]  /*11230*/  F2I.S64.F64.TRUNC R22, R2 ;  /* 0x0000000200167311 */ /* 0x004062000030d900 */
[----:B------:R-:W-:Y:S05]  /*11240*/  BRA `(.L_x_14356) ;  /* 0x0000000800947947 */ /* 0x000fea0003800000 */
.L_x_14351:
        /* <DEDUP_REMOVED lines=13> */
.L_x_14365:
[----:B------:R-:W2:Y:S02]  /*11320*/  LDG.E.64 R2, desc[UR36][R2.64] ;  /* 0x0000002402027981 */ /* 0x000ea4000c1e1b00 */
[----:B--2---:R0:W1:Y:S01]  /*11330*/  F2I.S64.F64.TRUNC R22, R2 ;  /* 0x0000000200167311 */ /* 0x004062000030d900 */
[----:B------:R-:W-:Y:S05]  /*11340*/  BRA `(.L_x_14356) ;  /* 0x0000000800547947 */ /* 0x000fea0003800000 */
.L_x_14364:
        /* <DEDUP_REMOVED lines=26> */
.L_x_14367:
        /* <DEDUP_REMOVED lines=13> */
.L_x_14366:
[----:B------:R-:W2:Y:S02]  /*115c0*/  LDG.E.U16 R22, desc[UR36][R2.64] ;  /* 0x0000002402167981 */ /* 0x000ea4000c1e1500 */
[----:B--2---:R-:W-:-:S06]  /*115d0*/  IMAD.U32 R22, R22, 0x10000, RZ ;  /* 0x0001000016167824 */ /* 0x004fcc00078e00ff */
[----:B------:R-:W4:Y:S01]  /*115e0*/  F2I.S64.TRUNC R22, R22 ;  /* 0x0000001600167311 */ /* 0x000f22000020d900 */
[----:B------:R-:W-:Y:S05]  /*115f0*/  BRA `(.L_x_14356) ;  /* 0x0000000400a87947 */ /* 0x000fea0003800000 */
.L_x_14363:
        /* <DEDUP_REMOVED lines=11> */
.L_x_14370:
        /* <DEDUP_REMOVED lines=21> */
.L_x_14374:
[----:B------:R-:W-:Y:S05]  /*11800*/  BSYNC.RECONVERGENT B1 ;  /* 0x0000000000017941 */ /* 0x000fea0003800200 */
.L_x_14373:
[----:B------:R-:W-:Y:S01]  /*11810*/  IMAD.SHL.U32 R0, R0, 0x100000, RZ ;  /* 0x0010000000007824 */ /* 0x000fe200078e00ff */
[----:B------:R-:W-:-:S04]  /*11820*/  LEA R2, R2, 0x3b800000, 0x17 ;  /* 0x3b80000002027811 */ /* 0x000fc800078eb8ff */
[----:B------:R-:W-:-:S07]  /*11830*/  LOP3.LUT R22, R2, R0, R7, 0xfe, !PT ;  /* 0x0000000002167212 */ /* 0x000fce00078efe07 */
.L_x_14372:
[----:B------:R-:W-:Y:S05]  /*11840*/  BSYNC.RECONVERGENT B0 ;  /* 0x0000000000007941 */ /* 0x000fea0003800200 */
.L_x_14371:
[----:B------:R-:W0:Y:S01]  /*11850*/  F2I.S64.TRUNC R22, R22 ;  /* 0x0000001600167311 */ /* 0x000e22000020d900 */
[----:B------:R-:W-:Y:S05]  /*11860*/  BRA `(.L_x_14356) ;  /* 0x00000004000c7947 */ /* 0x000fea0003800000 */
.L_x_14369:
        /* <DEDUP_REMOVED lines=21> */
.L_x_14378:
[----:B------:R-:W-:Y:S05]  /*119c0*/  BSYNC.RECONVERGENT B1 ;  /* 0x0000000000017941 */ /* 0x000fea0003800200 */
.L_x_14377:
[----:B------:R-:W-:Y:S02]  /*119d0*/  SHF.L.U32 R0, R0, 0x15, RZ ;  /* 0x0000001500007819 */ /* 0x000fe400000006ff */
[----:B------:R-:W-:-:S04]  /*119e0*/  LEA R2, R2, 0x37800000, 0x17 ;  /* 0x3780000002027811 */ /* 0x000fc800078eb8ff */
[----:B------:R-:W-:-:S07]  /*119f0*/  LOP3.LUT R22, R2, R0, R7, 0xfe, !PT ;  /* 0x0000000002167212 */ /* 0x000fce00078efe07 */
.L_x_14376:
[----:B------:R-:W-:Y:S05]  /*11a00*/  BSYNC.RECONVERGENT B0 ;  /* 0x0000000000007941 */ /* 0x000fea0003800200 */
.L_x_14375:
[----:B------:R-:W0:Y:S01]  /*11a10*/  F2I.S64.TRUNC R22, R22 ;  /* 0x0000001600167311 */ /* 0x000e22000020d900 */
[----:B------:R-:W-:Y:S05]  /*11a20*/  BRA `(.L_x_14356) ;  /* 0x00000000009c7947 */ /* 0x000fea0003800000 */
.L_x_14368:
        /* <DEDUP_REMOVED lines=14> */
.L_x_14382:
[----:B------:R-:W-:Y:S05]  /*11b10*/  BSYNC.RECONVERGENT B0 ;  /* 0x0000000000007941 */ /* 0x000fea0003800200 */
.L_x_14381:
[----:B------:R-:W0:Y:S01]  /*11b20*/  F2I.S64.TRUNC R22, R22 ;  /* 0x0000001600167311 */ /* 0x000e22000020d900 */
[----:B------:R-:W-:Y:S05]  /*11b30*/  BRA `(.L_x_14356) ;  /* 0x0000000000587947 */ /* 0x000fea0003800000 */
.L_x_14355:
        /* <DEDUP_REMOVED lines=16> */
.L_x_14383:
[----:B------:R-:W-:Y:S01]  /*11c40*/  CS2R R22, SRZ ;  /* 0x0000000000167805 */ /* 0x000fe2000001ff00 */
[----:B------:R-:W-:Y:S06]  /*11c50*/  BRA `(.L_x_14356) ;  /* 0x0000000000107947 */ /* 0x000fec0003800000 */
.L_x_14380:
[----:B------:R0:W5:Y:S01]  /*11c60*/  LDG.E.64 R22, desc[UR36][R2.64] ;  /* 0x0000002402167981 */ /* 0x000162000c1e1b00 */
[----:B------:R-:W-:Y:S05]  /*11c70*/  BRA `(.L_x_14356) ;  /* 0x0000000000087947 */ /* 0x000fea0003800000 */
.L_x_14379:
[----:B------:R0:W5:Y:S01]  /*11c80*/  LDG.E R22, desc[UR36][R2.64] ;  /* 0x0000002402167981 */ /* 0x000162000c1e1900 */
[----:B------:R-:W-:-:S07]  /*11c90*/  IMAD.MOV.U32 R23, RZ, RZ, RZ ;  /* 0x000000ffff177224 */ /* 0x000fce00078e00ff */
.L_x_14356:
        /* <DEDUP_REMOVED lines=17> */
.L_x_14387:
[----:B------:R0:W5:Y:S01]  /*11db0*/  LDG.E.U8 R18, desc[UR36][R2.64] ;  /* 0x0000002402127981 */ /* 0x000162000c1e1100 */
[----:B------:R-:W-:Y:S01]  /*11dc0*/  MOV R19, RZ ;  /* 0x000000ff00137202 */ /* 0x000fe20000000f00 */
[----:B------:R-:W-:Y:S06]  /*11dd0*/  BRA `(.L_x_14389) ;  /* 0x0000000c00407947 */ /* 0x000fec0003800000 */
.L_x_14386:
        /* <DEDUP_REMOVED lines=8> */
.L_x_14391:
[----:B------:R-:W2:Y:S02]  /*11e60*/  LDG.E R18, desc[UR36][R2.64] ;  /* 0x0000002402127981 */ /* 0x000ea4000c1e1900 */
[----:B--2---:R-:W-:Y:S01]  /*11e70*/  SHF.R.S32.HI R19, RZ, 0x1f, R18 ;  /* 0x0000001fff137819 */ /* 0x004fe20000011412 */
[----:B------:R-:W-:Y:S06]  /*11e80*/  BRA `(.L_x_14389) ;  /* 0x0000000c00147947 */ /* 0x000fec0003800000 */
.L_x_14390:
[----:B------:R-:W2:Y:S02]  /*11e90*/  LDG.E.S16 R18, desc[UR36][R2.64] ;  /* 0x0000002402127981 */ /* 0x000ea4000c1e1700 */
[----:B--2---:R-:W-:Y:S01]  /*11ea0*/  SHF.R.S32.HI R19, RZ, 0x1f, R18 ;  /* 0x0000001fff137819 */ /* 0x004fe20000011412 */
[----:B------:R-:W-:Y:S06]  /*11eb0*/  BRA `(.L_x_14389) ;  /* 0x0000000c00087947 */ /* 0x000fec0003800000 */
.L_x_14385:
[----:B------:R-:W-:-:S09]  /*11ec0*/  UISETP.GT.AND UP0, UPT, UR4, 0x6, UPT ;  /* 0x000000060400788c */ /* 0x000fd2000bf04270 */
[----:B------:R-:W-:Y:S05]  /*11ed0*/  BRA.U UP0, `(.L_x_14392) ;  /* 0x00000001002c7547 */ /* 0x000fea000b800000 */
[----:B------:R-:W-:-:S09]  /*11ee0*/  UISETP.NE.AND UP0, UPT, UR4, 0x5, UPT ;  /* 0x000000050400788c */ /* 0x000fd2000bf05270 */
[----:B------:R-:W-:Y:S05]  /*11ef0*/  BRA.U !UP0, `(.L_x_14393) ;  /* 0x0000000108147547 */ /* 0x000fea000b800000 */
[----:B------:R-:W-:-:S09]  /*11f00*/  UISETP.NE.AND UP0, UPT, UR4, 0x6, UPT ;  /* 0x000000060400788c */ /* 0x000fd2000bf05270 */
[----:B------:R-:W-:Y:S05]  /*11f10*/  BRA.U UP0, `(.L_x_14388) ;  /* 0x0000000900987547 */ /* 0x000fea000b800000 */
[----:B------:R-:W2:Y:S02]  /*11f20*/  LDG.E R2, desc[UR36][R2.64] ;  /* 0x0000002402027981 */ /* 0x000ea4000c1e1900 */
[----:B--2---:R0:W2:Y:S01]  /*11f30*/  F2I.S64.TRUNC R18, R2 ;  /* 0x0000000200127311 */ /* 0x0040a2000020d900 */
[----:B------:R-:W-:Y:S05]  /*11f40*/  BRA `(.L_x_14389) ;  /* 0x0000000800e47947 */ /* 0x000fea0003800000 */
.L_x_14393:
[----:B------:R-:W2:Y:S02]  /*11f50*/  LDG.E.U16 R2, desc[UR36][R2.64] ;  /* 0x0000002402027981 */ /* 0x000ea4000c1e1500 */
[----:B--2---:R-:W-:-:S06]  /*11f60*/  HADD2.F32 R18, -RZ, R2.H0_H0 ;  /* 0x20000002ff127230 */ /* 0x004fcc0000004100 */
[----:B------:R-:W0:Y:S01]  /*11f70*/  F2I.S64.TRUNC R18, R18 ;  /* 0x0000001200127311 */ /* 0x000e22000020d900 */
[----:B------:R-:W-:Y:S05]  /*11f80*/  BRA `(.L_x_14389) ;  /* 0x0000000800d47947 */ /* 0x000fea0003800000 */
.L_x_14392:
[----:B------:R-:W-:-:S09]  /*11f90*/  UISETP.NE.AND UP0, UPT, UR4, 0x7, UPT ;  /* 0x000000070400788c */ /* 0x000fd2000bf05270 */
[----:B------:R-:W-:Y:S05]  /*11fa0*/  BRA.U !UP0, `(.L_x_14394) ;  /* 0x00000001082c7547 */ /* 0x000fea000b800000 */
[----:B------:R-:W-:-:S09]  /*11fb0*/  UISETP.NE.AND UP0, UPT, UR4, 0x8, UPT ;  /* 0x000000080400788c */ /* 0x000fd2000bf05270 */
[----:B------:R-:W-:Y:S05]  /*11fc0*/  BRA.U !UP0, `(.L_x_14395) ;  /* 0x0000000108147547 */ /* 0x000fea000b800000 */
[----:B------:R-:W-:-:S09]  /*11fd0*/  UISETP.NE.AND UP0, UPT, UR4, 0x9, UPT ;  /* 0x000000090400788c */ /* 0x000fd2000bf05270 */
[----:B------:R-:W-:Y:S05]  /*11fe0*/  BRA.U UP0, `(.L_x_14388) ;  /* 0x0000000900647547 */ /* 0x000fea000b800000 */
[----:B------:R-:W2:Y:S02]  /*11ff0*/  LDG.E R2, desc[UR36][R2.64] ;  /* 0x0000002402027981 */ /* 0x000ea4000c1e1900 */
[----:B--2---:R0:W2:Y:S01]  /*12000*/  F2I.S64.TRUNC R18, R2 ;  /* 0x0000000200127311 */ /* 0x0040a2000020d900 */
[----:B------:R-:W-:Y:S05]  /*12010*/  BRA `(.L_x_14389) ;  /* 0x0000000800b07947 */ /* 0x000fea0003800000 */
.L_x_14395:
[----:B------:R-:W2:Y:S02]  /*12020*/  LDG.E.U16 R2, desc[UR36][R2.64] ;  /* 0x0000002402027981 */ /* 0x000ea4000c1e1500 */
[----:B--2---:R-:W-:-:S06]  /*12030*/  HADD2.F32 R18, -RZ, R2.H0_H0 ;  /* 0x20000002ff127230 */ /* 0x004fcc0000004100 */
[----:B------:R-:W0:Y:S01]  /*12040*/  F2I.S64.TRUNC R18, R18 ;  /* 0x0000001200127311 */ /* 0x000e22000020d900 */
[----:B------:R-:W-:Y:S05]  /*12050*/  BRA `(.L_x_14389) ;  /* 0x0000000800a07947 */ /* 0x000fea0003800000 */
.L_x_14394:
[----:B------:R-:W2:Y:S02]  /*12060*/  LDG.E.64 R2, desc[UR36][R2.64] ;  /* 0x0000002402027981 */ /* 0x000ea4000c1e1b00 */
[----:B--2---:R0:W2:Y:S01]  /*12070*/  F2I.S64.F64.TRUNC R18, R2 ;  /* 0x0000000200127311 */ /* 0x0040a2000030d900 */
[----:B------:R-:W-:Y:S05]  /*12080*/  BRA `(.L_x_14389) ;  /* 0x0000000800947947 */ /* 0x000fea0003800000 */
.L_x_14384:
        /* <DEDUP_REMOVED lines=13> */
.L_x_14398:
[----:B------:R-:W2:Y:S02]  /*12160*/  LDG.E.64 R2, desc[UR36][R2.64] ;  /* 0x0000002402027981 */ /* 0x000ea4000c1e1b00 */
[----:B--2---:R0:W2:Y:S01]  /*12170*/  F2I.S64.F64.TRUNC R18, R2 ;  /* 0x0000000200127311 */ /* 0x0040a2000030d900 */
[----:B------:R-:W-:Y:S05]  /*12180*/  BRA `(.L_x_14389) ;  /* 0x0000000800547947 */ /* 0x000fea0003800000 */
.L_x_14397:
[----:B------:R-:W-:-:S09]  /*12190*/  UISETP.NE.AND UP0, UPT, UR4, 0xf, UPT ;  /* 0x0000000f0400788c */ /* 0x000fd2000bf05270 */
[----:B------:R-:W-:Y:S05]  /*121a0*/  BRA.U !UP0, `(.L_x_14399) ;  /* 0x0000000108947547 */ /* 0x000fea000b800000 */
[----:B------:R-:W-:-:S09]  /*121b0*/  UISETP.NE.AND UP0, UPT, UR4, 0x17, UPT ;  /* 0x000000170400788c */ /* 0x000fd2000bf05270 */
[----:B------:R-:W-:Y:S05]  /*121c0*/  BRA.U !UP0, `(.L_x_14400) ;  /* 0x0000000108587547 */ /* 0x000fea000b800000 */
[----:B------:R-:W-:-:S09]  /*121d0*/  UISETP.NE.AND UP0, UPT, UR4, 0x18, UPT ;  /* 0x000000180400788c */ /* 0x000fd2000bf05270 */
[----:B------:R-:W-:Y:S05]  /*121e0*/  BRA.U UP0, `(.L_x_14388) ;  /* 0x0000000500e47547 */ /* 0x000fea000b800000 */
[----:B--2---:R-:W2:Y:S01]  /*121f0*/  LDG.E.U8 R0, desc[UR36][R2.64] ;  /* 0x0000002402007981 */ /* 0x004ea2000c1e1100 */
        /* <DEDUP_REMOVED lines=17> */
[----:B------:R0:W2:Y:S01]  /*12310*/  F2I.S64.TRUNC R18, R5 ;  /* 0x0000000500127311 */ /* 0x0000a2000020d900 */
[----:B------:R-:W-:Y:S05]  /*12320*/  BRA `(.L_x_14389) ;  /* 0x0000000400ec7947 */ /* 0x000fea0003800000 */
.L_x_14400:
        /* <DEDUP_REMOVED lines=11> */
[----:B------:R0:W2:Y:S01]  /*123e0*/  F2I.S64.TRUNC R18, R0 ;  /* 0x0000000000127311 */ /* 0x0000a2000020d900 */
[----:B------:R-:W-:Y:S05]  /*123f0*/  BRA `(.L_x_14389) ;  /* 0x0000000400b87947 */ /* 0x000fea0003800000 */
.L_x_14399:
[----:B------:R-:W2:Y:S02]  /*12400*/  LDG.E.U16 R18, desc[UR36][R2.64] ;  /* 0x0000002402127981 */ /* 0x000ea4000c1e1500 */
[----:B--2---:R-:W-:-:S06]  /*12410*/  IMAD.U32 R18, R18, 0x10000, RZ ;  /* 0x0001000012127824 */ /* 0x004fcc00078e00ff */
[----:B------:R-:W0:Y:S01]  /*12420*/  F2I.S64.TRUNC R18, R18 ;  /* 0x0000001200127311 */ /* 0x000e22000020d900 */
[----:B------:R-:W-:Y:S05]  /*12430*/  BRA `(.L_x_14389) ;  /* 0x0000000400a87947 */ /* 0x000fea0003800000 */
.L_x_14396:
        /* <DEDUP_REMOVED lines=11> */
.L_x_14403:
        /* <DEDUP_REMOVED lines=21> */
.L_x_14407:
[----:B------:R-:W-:Y:S05]  /*12640*/  BSYNC.RECONVERGENT B1 ;  /* 0x0000000000017941 */ /* 0x000fea0003800200 */
.L_x_14406:
[----:B------:R-:W-:Y:S01]  /*12650*/  IMAD.SHL.U32 R0, R0, 0x100000, RZ ;  /* 0x0010000000007824 */ /* 0x000fe200078e00ff */
[----:B------:R-:W-:-:S04]  /*12660*/  LEA R2, R2, 0x3b800000, 0x17 ;  /* 0x3b80000002027811 */ /* 0x000fc800078eb8ff */
[----:B------:R-:W-:-:S07]  /*12670*/  LOP3.LUT R18, R2, R0, R7, 0xfe, !PT ;  /* 0x0000000002127212 */ /* 0x000fce00078efe07 */
.L_x_14405:
[----:B------:R-:W-:Y:S05]  /*12680*/  BSYNC.RECONVERGENT B0 ;  /* 0x0000000000007941 */ /* 0x000fea0003800200 */
.L_x_14404:
[----:B------:R-:W0:Y:S01]  /*12690*/  F2I.S64.TRUNC R18, R18 ;  /* 0x0000001200127311 */ /* 0x000e22000020d900 */
[----:B------:R-:W-:Y:S05]  /*126a0*/  BRA `(.L_x_14389) ;  /* 0x00000004000c7947 */ /* 0x000fea0003800000 */
.L_x_14402:
        /* <DEDUP_REMOVED lines=21> */
.L_x_14411:
[----:B------:R-:W-:Y:S05]  /*12800*/  BSYNC.RECONVERGENT B1 ;  /* 0x0000000000017941 */ /* 0x000fea0003800200 */
.L_x_14410:
[----:B------:R-:W-:Y:S01]  /*12810*/  IMAD.SHL.U32 R0, R0, 0x200000, RZ ;  /* 0x0020000000007824 */ /* 0x000fe200078e00ff */
[----:B------:R-:W-:-:S04]  /*12820*/  LEA R2, R2, 0x37800000, 0x17 ;  /* 0x3780000002027811 */ /* 0x000fc800078eb8ff */
[----:B------:R-:W-:-:S07]  /*12830*/  LOP3.LUT R18, R2, R0, R7, 0xfe, !PT ;  /* 0x0000000002127212 */ /* 0x000fce00078efe07 */
.L_x_14409:
[----:B------:R-:W-:Y:S05]  /*12840*/  BSYNC.RECONVERGENT B0 ;  /* 0x0000000000007941 */ /* 0x000fea0003800200 */
.L_x_14408:
[----:B------:R-:W0:Y:S01]  /*12850*/  F2I.S64.TRUNC R18, R18 ;  /* 0x0000001200127311 */ /* 0x000e22000020d900 */
[----:B------:R-:W-:Y:S05]  /*12860*/  BRA `(.L_x_14389) ;  /* 0x00000000009c7947 */ /* 0x000fea0003800000 */
.L_x_14401:
        /* <DEDUP_REMOVED lines=14> */
.L_x_14415:
[----:B------:R-:W-:Y:S05]  /*12950*/  BSYNC.RECONVERGENT B0 ;  /* 0x0000000000007941 */ /* 0x000fea0003800200 */
.L_x_14414:
[----:B------:R-:W0:Y:S01]  /*12960*/  F2I.S64.TRUNC R18, R18 ;  /* 0x0000001200127311 */ /* 0x000e22000020d900 */
[----:B------:R-:W-:Y:S05]  /*12970*/  BRA `(.L_x_14389) ;  /* 0x0000000000587947 */ /* 0x000fea0003800000 */
.L_x_14388:
        /* <DEDUP_REMOVED lines=16> */
.L_x_14416:
[----:B------:R-:W-:Y:S01]  /*12a80*/  CS2R R18, SRZ ;  /* 0x0000000000127805 */ /* 0x000fe2000001ff00 */
[----:B------:R-:W-:Y:S06]  /*12a90*/  BRA `(.L_x_14389) ;  /* 0x0000000000107947 */ /* 0x000fec0003800000 */
.L_x_14413:
[----:B------:R0:W5:Y:S01]  /*12aa0*/  LDG.E.64 R18, desc[UR36][R2.64] ;  /* 0x0000002402127981 */ /* 0x000162000c1e1b00 */
[----:B------:R-:W-:Y:S05]  /*12ab0*/  BRA `(.L_x_14389) ;  /* 0x0000000000087947 */ /* 0x000fea0003800000 */
.L_x_14412:
[----:B------:R0:W5:Y:S01]  /*12ac0*/  LDG.E R18, desc[UR36][R2.64] ;  /* 0x0000002402127981 */ /* 0x000162000c1e1900 */
[----:B------:R-:W-:-:S07]  /*12ad0*/  IMAD.MOV.U32 R19, RZ, RZ, RZ ;  /* 0x000000ffff137224 */ /* 0x000fce00078e00ff */
.L_x_14389:
        /* <DEDUP_REMOVED lines=17> */
.L_x_14420:
[----:B0-----:R1:W5:Y:S01]  /*12bf0*/  LDG.E.U8 R2, desc[UR36][R24.64] ;  /* 0x0000002418027981 */ /* 0x001362000c1e1100 */
[----:B------:R-:W-:Y:S01]  /*12c00*/  IMAD.MOV.U32 R3, RZ, RZ, RZ ;  /* 0x000000ffff037224 */ /* 0x000fe200078e00ff */
[----:B------:R-:W-:Y:S06]  /*12c10*/  BRA `(.L_x_14422) ;  /* 0x0000000c00407947 */ /* 0x000fec0003800000 */
.L_x_14419:
        /* <DEDUP_REMOVED lines=8> */
.L_x_14424:
[----:B0-----:R-:W2:Y:S02]  /*12ca0*/  LDG.E R2, desc[UR36][R24.64] ;  /* 0x0000002418027981 */ /* 0x001ea4000c1e1900 */
[----:B--2---:R-:W-:Y:S01]  /*12cb0*/  SHF.R.S32.HI R3, RZ, 0x1f, R2 ;  /* 0x0000001fff037819 */ /* 0x004fe20000011402 */
[----:B------:R-:W-:Y:S06]  /*12cc0*/  BRA `(.L_x_14422) ;  /* 0x0000000c00147947 */ /* 0x000fec0003800000 */
.L_x_14423:
[----:B0-----:R-:W2:Y:S02]  /*12cd0*/  LDG.E.S16 R2, desc[UR36][R24.64] ;  /* 0x0000002418027981 */ /* 0x001ea4000c1e1700 */
[----:B--2---:R-:W-:Y:S01]  /*12ce0*/  SHF.R.S32.HI R3, RZ, 0x1f, R2 ;  /* 0x0000001fff037819 */ /* 0x004fe20000011402 */
[----:B------:R-:W-:Y:S06]  /*12cf0*/  BRA `(.L_x_14422) ;  /* 0x0000000c00087947 */ /* 0x000fec0003800000 */
.L_x_14418:
        /* <DEDUP_REMOVED lines=9> */
.L_x_14426:
[----:B------:R-:W0:Y:S02]  /*12d90*/  LDG.E.U16 R24, desc[UR36][R24.64] ;  /* 0x0000002418187981 */ /* 0x000e24000c1e1500 */
[----:B0-----:R-:W-:-:S06]  /*12da0*/  HADD2.F32 R2, -RZ, R24.H0_H0 ;  /* 0x20000018ff027230 */ /* 0x001fcc0000004100 */
[----:B------:R-:W0:Y:S01]  /*12db0*/  F2I.S64.TRUNC R2, R2 ;  /* 0x0000000200027311 */ /* 0x000e22000020d900 */
[----:B------:R-:W-:Y:S05]  /*12dc0*/  BRA `(.L_x_14422) ;  /* 0x0000000800d47947 */ /* 0x000fea0003800000 */
.L_x_14425:
        /* <DEDUP_REMOVED lines=9> */
.L_x_14428:
[----:B------:R-:W0:Y:S02]  /*12e60*/  LDG.E.U16 R24, desc[UR36][R24.64] ;  /* 0x0000002418187981 */ /* 0x000e24000c1e1500 */
[----:B0-----:R-:W-:-:S06]  /*12e70*/  HADD2.F32 R2, -RZ, R24.H0_H0 ;  /* 0x20000018ff027230 */ /* 0x001fcc0000004100 */
[----:B------:R-:W0:Y:S01]  /*12e80*/  F2I.S64.TRUNC R2, R2 ;  /* 0x0000000200027311 */ /* 0x000e22000020d900 */
[----:B------:R-:W-:Y:S05]  /*12e90*/  BRA `(.L_x_14422) ;  /* 0x0000000800a07947 */ /* 0x000fea0003800000 */
.L_x_14427:
[----:B0-----:R-:W2:Y:S02]  /*12ea0*/  LDG.E.64 R2, desc[UR36][R24.64] ;  /* 0x0000002418027981 */ /* 0x001ea4000c1e1b00 */
[----:B--2---:R-:W0:Y:S01]  /*12eb0*/  F2I.S64.F64.TRUNC R2, R2 ;  /* 0x0000000200027311 */ /* 0x004e22000030d900 */
[----:B------:R-:W-:Y:S05]  /*12ec0*/  BRA `(.L_x_14422) ;  /* 0x0000000800947947 */ /* 0x000fea0003800000 */
.L_x_14417:
        /* <DEDUP_REMOVED lines=11> */
[----:B------:R-:W-:Y:S01]  /*12f80*/  SEL R2, RZ, 0x1, !P0 ;  /* 0x00000001ff027807 */ /* 0x000fe20004000000 */
[----:B------:R-:W-:Y:S08]  /*12f90*/  BRA `(.L_x_14422) ;  /* 0x0000000800607947 */ /* 0x000ff00003800000 */
.L_x_14431:
[----:B0-----:R-:W2:Y:S02]  /*12fa0*/  LDG.E.64 R2, desc[UR36][R24.64] ;  /* 0x0000002418027981 */ /* 0x001ea4000c1e1b00 */
[----:B--2---:R-:W0:Y:S01]  /*12fb0*/  F2I.S64.F64.TRUNC R2, R2 ;  /* 0x0000000200027311 */ /* 0x004e22000030d900 */
[----:B------:R-:W-:Y:S05]  /*12fc0*/  BRA `(.L_x_14422) ;  /* 0x0000000800547947 */ /* 0x000fea0003800000 */
.L_x_14430:
        /* <DEDUP_REMOVED lines=26> */
.L_x_14433:
[----:B0-----:R-:W2:Y:S02]  /*13170*/  LDG.E.U8 R3, desc[UR36][R24.64] ;  /* 0x0000002418037981 */ /* 0x001ea4000c1e1100 */
        /* <DEDUP_REMOVED lines=12> */
.L_x_14432:
[----:B0-----:R-:W2:Y:S02]  /*13240*/  LDG.E.U16 R2, desc[UR36][R24.64] ;  /* 0x0000002418027981 */ /* 0x001ea4000c1e1500 */
[----:B--2---:R-:W-:-:S06]  /*13250*/  SHF.L.U32 R2, R2, 0x10, RZ ;  /* 0x0000001002027819 */ /* 0x004fcc00000006ff */
[----:B------:R-:W0:Y:S01]  /*13260*/  F2I.S64.TRUNC R2, R2 ;  /* 0x0000000200027311 */ /* 0x000e22000020d900 */
[----:B------:R-:W-:Y:S05]  /*13270*/  BRA `(.L_x_14422) ;  /* 0x0000000400a87947 */ /* 0x000fea0003800000 */
.L_x_14429:
        /* <DEDUP_REMOVED lines=11> */
.L_x_14436:
        /* <DEDUP_REMOVED lines=21> */
.L_x_14440:
[----:B------:R-:W-:Y:S05]  /*13480*/  BSYNC.RECONVERGENT B1 ;  /* 0x0000000000017941 */ /* 0x000fea0003800200 */
.L_x_14439:
[----:B------:R-:W-:Y:S02]  /*13490*/  SHF.L.U32 R0, R0, 0x14, RZ ;  /* 0x0000001400007819 */ /* 0x000fe400000006ff */
[----:B------:R-:W-:-:S04]  /*134a0*/  LEA R2, R2, 0x3b800000, 0x17 ;  /* 0x3b80000002027811 */ /* 0x000fc800078eb8ff */
[----:B------:R-:W-:-:S07]  /*134b0*/  LOP3.LUT R2, R2, R0, R7, 0xfe, !PT ;  /* 0x0000000002027212 */ /* 0x000fce00078efe07 */
.L_x_14438:
[----:B------:R-:W-:Y:S05]  /*134c0*/  BSYNC.RECONVERGENT B0 ;  /* 0x0000000000007941 */ /* 0x000fea0003800200 */
.L_x_14437:
[----:B------:R-:W0:Y:S01]  /*134d0*/  F2I.S64.TRUNC R2, R2 ;  /* 0x0000000200027311 */ /* 0x000e22000020d900 */
[----:B------:R-:W-:Y:S05]  /*134e0*/  BRA `(.L_x_14422) ;  /* 0x00000004000c7947 */ /* 0x000fea0003800000 */
.L_x_14435:
[----:B------:R-:W2:Y:S01]  /*134f0*/  LDG.E.U8 R24, desc[UR36][R24.64] ;  /* 0x0000002418187981 */ /* 0x000ea2000c1e1100 */
[----:B------:R-:W-:Y:S01]  /*13500*/  BSSY.RECONVERGENT B0, `(.L_x_14441) ;  /* 0x0000018000007945 */ /* 0x000fe20003800200 */
[----:B0-----:R-:W-:Y:S01]  /*13510*/  IMAD.MOV.U32 R2, RZ, RZ, RZ ;  /* 0x000000ffff027224 */ /* 0x001fe200078e00ff */
        /* <DEDUP_REMOVED lines=18> */
.L_x_14444:
[----:B------:R-:W-:Y:S05]  /*13640*/  BSYNC.RECONVERGENT B1 ;  /* 0x0000000000017941 */ /* 0x000fea0003800200 */
.L_x_14443:
[----:B------:R-:W-:Y:S01]  /*13650*/  IMAD.SHL.U32 R0, R0, 0x200000, RZ ;  /* 0x0020000000007824 */ /* 0x000fe200078e00ff */
[----:B------:R-:W-:-:S04]  /*13660*/  LEA R2, R2, 0x37800000, 0x17 ;  /* 0x3780000002027811 */ /* 0x000fc800078eb8ff */
[----:B------:R-:W-:-:S07]  /*13670*/  LOP3.LUT R2, R2, R0, R7, 0xfe, !PT ;  /* 0x0000000002027212 */ /* 0x000fce00078efe07 */
.L_x_14442:
[----:B------:R-:W-:Y:S05]  /*13680*/  BSYNC.RECONVERGENT B0 ;  /* 0x0000000000007941 */ /* 0x000fea0003800200 */
.L_x_14441:
[----:B------:R-:W0:Y:S01]  /*13690*/  F2I.S64.TRUNC R2, R2 ;  /* 0x0000000200027311 */ /* 0x000e22000020d900 */
[----:B------:R-:W-:Y:S05]  /*136a0*/  BRA `(.L_x_14422) ;  /* 0x00000000009c7947 */ /* 0x000fea0003800000 */
.L_x_14434:
        /* <DEDUP_REMOVED lines=8> */
[----:B0-----:R-:W-:Y:S01]  /*13730*/  HFMA2 R2, -RZ, RZ, 3.814697265625e-06, 0 ;  /* 0x00400000ff027431 */ /* 0x001fe200000001ff */
[----:B--2---:R-:W-:-:S13]  /*13740*/  ISETP.NE.AND P0, PT, R24, RZ, PT ;  /* 0x000000ff1800720c */ /* 0x004fda0003f05270 */
[----:B------:R-:W-:Y:S05]  /*13750*/  @!P0 BRA `(.L_x_14448) ;  /* 0x00000000000c8947 */ /* 0x000fea0003800000 */
[----:B------:R-:W-:-:S13]  /*13760*/  ISETP.NE.AND P0, PT, R24, 0xff, PT ;  /* 0x000000ff1800780c */ /* 0x000fda0003f05270 */
[----:B------:R-:W-:Y:S02]  /*13770*/  @!P0 IMAD.MOV.U32 R2, RZ, RZ, 0x7f800001 ;  /* 0x7f800001ff028424 */ /* 0x000fe400078e00ff */
[----:B------:R-:W-:-:S07]  /*13780*/  @P0 IMAD.SHL.U32 R2, R24, 0x800000, RZ ;  /* 0x0080000018020824 */ /* 0x000fce00078e00ff */
.L_x_14448:
[----:B------:R-:W-:Y:S05]  /*13790*/  BSYNC.RECONVERGENT B0 ;  /* 0x0000000000007941 */ /* 0x000fea0003800200 */
.L_x_14447:
[----:B------:R-:W0:Y:S01]  /*137a0*/  F2I.S64.TRUNC R2, R2 ;  /* 0x0000000200027311 */ /* 0x000e22000020d900 */
[----:B------:R-:W-:Y:S05]  /*137b0*/  BRA `(.L_x_14422) ;  /* 0x0000000000587947 */ /* 0x000fea0003800000 */
.L_x_14421:
[----:B0-----:R-:W-:Y:S01]  /*137c0*/  MOV R2, 0x228 ;  /* 0x0000022800027802 */ /* 0x001fe20000000f00 */
        /* <DEDUP_REMOVED lines=15> */
.L_x_14449:
[----:B------:R-:W-:Y:S01]  /*138c0*/  CS2R R2, SRZ ;  /* 0x0000000000027805 */ /* 0x000fe2000001ff00 */
[----:B------:R-:W-:Y:S06]  /*138d0*/  BRA `(.L_x_14422) ;  /* 0x0000000000107947 */ /* 0x000fec0003800000 */
.L_x_14446:
[----:B0-----:R0:W5:Y:S01]  /*138e0*/  LDG.E.64 R2, desc[UR36][R24.64] ;  /* 0x0000002418027981 */ /* 0x001162000c1e1b00 */
[----:B------:R-:W-:Y:S05]  /*138f0*/  BRA `(.L_x_14422) ;  /* 0x0000000000087947 */ /* 0x000fea0003800000 */
.L_x_14445:
[----:B0-----:R0:W5:Y:S01]  /*13900*/  LDG.E R2, desc[UR36][R24.64] ;  /* 0x0000002418027981 */ /* 0x001162000c1e1900 */
[----:B------:R-:W-:-:S07]  /*13910*/  MOV R3, RZ ;  /* 0x000000ff00037202 */ /* 0x000fce0000000f00 */
.L_x_14422:
[----:B------:R-:W3:Y:S01]  /*13920*/  LDCU.64 UR4, c[0x0][0x668] ;  /* 0x0000cd00ff0477ac */ /* 0x000ee20008000a00 */
[-C--:B0-2--5:R-:W-:Y:S02]  /*13930*/  IMAD R7, R3, R18.reuse, RZ ;  /* 0x0000001203077224 */ /* 0x0a5fe400078e02ff */
[----:B------:R-:W-:Y:S01]  /*13940*/  IMAD.WIDE.U32 R4, R2, R18, RZ ;  /* 0x0000001202047225 */ /* 0x000fe200078e00ff */
[----:B------:R-:W0:Y:S03]  /*13950*/  LDCU.64 UR6, c[0x0][0x670] ;  /* 0x0000ce00ff0677ac */ /* 0x000e260008000a00 */
[----:B------:R-:W-:-:S04]  /*13960*/  IMAD R7, R19, R2, R7 ;  /* 0x0000000213077224 */ /* 0x000fc800078e0207 */
[----:B------:R-:W-:Y:S02]  /*13970*/  IMAD.IADD R0, R5, 0x1, R7 ;  /* 0x0000000105007824 */ /* 0x000fe400078e0207 */
[----:B---34-:R-:W-:-:S04]  /*13980*/  IMAD R3, R23, UR4, RZ ;  /* 0x0000000417037c24 */ /* 0x018fc8000f8e02ff */
[C---:B------:R-:W-:Y:S02]  /*13990*/  IMAD R3, R22.reuse, UR5, R3 ;  /* 0x0000000516037c24 */ /* 0x040fe4000f8e0203 */
[----:B------:R-:W-:Y:S01]  /*139a0*/  IMAD.WIDE.U32 R22, R22, UR4, RZ ;  /* 0x0000000416167c25 */ /* 0x000fe2000f8e00ff */
[----:B------:R-:W-:-:S03]  /*139b0*/  ULOP3.LUT UR4, UR39, 0xff, URZ, 0xc0, !UPT ;  /* 0x000000ff27047892 */ /* 0x000fc6000f8ec0ff */
[----:B------:R-:W-:Y:S01]  /*139c0*/  IMAD.IADD R23, R23, 0x1, R3 ;  /* 0x0000000117177824 */ /* 0x000fe200078e0203 */
[----:B------:R-:W-:Y:S01]  /*139d0*/  UISETP.GT.AND UP0, UPT, UR4, 0x9, UPT ;  /* 0x000000090400788c */ /* 0x000fe2000bf04270 */
[----:B0-----:R-:W-:-:S04]  /*139e0*/  IMAD R3, R0, UR6, RZ ;  /* 0x0000000600037c24 */ /* 0x001fc8000f8e02ff */
[C---:B------:R-:W-:Y:S02]  /*139f0*/  IMAD R3, R4.reuse, UR7, R3 ;  /* 0x0000000704037c24 */ /* 0x040fe4000f8e0203 */
[----:B------:R-:W-:-:S04]  /*13a00*/  IMAD.WIDE.U32 R4, R4, UR6, R22 ;  /* 0x0000000604047c25 */ /* 0x000fc8000f8e0016 */
[----:B------:R-:W-:Y:S01]  /*13a10*/  IMAD.MOV.U32 R2, RZ, RZ, R4 ;  /* 0x000000ffff027224 */ /* 0x000fe200078e0004 */
[----:B------:R-:W-:Y:S01]  /*13a20*/  IADD3 R3, PT, PT, R5, R3, RZ ;  /* 0x0000000305037210 */ /* 0x000fe20007ffe0ff */
        /* <DEDUP_REMOVED lines=11> */
.L_x_14453:
[----:B------:R-:W-:Y:S01]  /*13ae0*/  STG.E.U8 desc[UR36][R16.64], R4 ;  /* 0x0000000410007986 */ /* 0x000fe2000c101124 */
[----:B------:R-:W-:Y:S05]  /*13af0*/  EXIT ;  /* 0x000000000000794d */ /* 0x000fea0003800000 */
.L_x_14452:
        /* <DEDUP_REMOVED lines=8> */
.L_x_14456:
[----:B------:R-:W-:Y:S01]  /*13b80*/  STG.E desc[UR36][R16.64], R4 ;  /* 0x0000000410007986 */ /* 0x000fe2000c101924 */
[----:B------:R-:W-:Y:S05]  /*13b90*/  EXIT ;  /* 0x000000000000794d */ /* 0x000fea0003800000 */
.L_x_14455:
[----:B------:R-:W-:Y:S01]  /*13ba0*/  STG.E.U16 desc[UR36][R16.64], R4 ;  /* 0x0000000410007986 */ /* 0x000fe2000c101524 */
[----:B------:R-:W-:Y:S05]  /*13bb0*/  EXIT ;  /* 0x000000000000794d */ /* 0x000fea0003800000 */
.L_x_14451:
[----:B------:R-:W-:-:S09]  /*13bc0*/  UISETP.GT.AND UP0, UPT, UR4, 0x6, UPT ;  /* 0x000000060400788c */ /* 0x000fd2000bf04270 */
[----:B------:R-:W-:Y:S05]  /*13bd0*/  BRA.U UP0, `(.L_x_14457) ;  /* 0x00000001002c7547 */ /* 0x000fea000b800000 */
[----:B------:R-:W-:-:S09]  /*13be0*/  UISETP.NE.AND UP0, UPT, UR4, 0x5, UPT ;  /* 0x000000050400788c */ /* 0x000fd2000bf05270 */
[----:B------:R-:W-:Y:S05]  /*13bf0*/  BRA.U !UP0, `(.L_x_14458) ;  /* 0x0000000108147547 */ /* 0x000fea000b800000 */
[----:B------:R-:W-:-:S09]  /*13c00*/  UISETP.NE.AND UP0, UPT, UR4, 0x6, UPT ;  /* 0x000000060400788c */ /* 0x000fd2000bf05270 */
[----:B------:R-:W-:Y:S05]  /*13c10*/  BRA.U UP0, `(.L_x_14454) ;  /* 0x00000009000c7547 */ /* 0x000fea000b800000 */
[----:B------:R-:W0:Y:S02]  /*13c20*/  I2F.S64 R3, R2 ;  /* 0x0000000200037312 */ /* 0x000e240000301400 */
[----:B0-----:R-:W-:Y:S01]  /*13c30*/  STG.E desc[UR36][R16.64], R3 ;  /* 0x0000000310007986 */ /* 0x001fe2000c101924 */
[----:B------:R-:W-:Y:S05]  /*13c40*/  EXIT ;  /* 0x000000000000794d */ /* 0x000fea0003800000 */
.L_x_14458:
[----:B------:R-:W0:Y:S02]  /*13c50*/  I2F.S64 R0, R2 ;  /* 0x0000000200007312 */ /* 0x000e240000301400 */
[----:B0-----:R-:W-:-:S05]  /*13c60*/  F2FP.F16.F32.PACK_AB R0, RZ, R0 ;  /* 0x00000000ff00723e */ /* 0x001fca00000000ff */
[----:B------:R-:W-:Y:S01]  /*13c70*/  STG.E.U16 desc[UR36][R16.64], R0 ;  /* 0x0000000010007986 */ /* 0x000fe2000c101524 */
[----:B------:R-:W-:Y:S05]  /*13c80*/  EXIT ;  /* 0x000000000000794d */ /* 0x000fea0003800000 */
.L_x_14457:
        /* <DEDUP_REMOVED lines=8> */
[----:B0-----:R-:W-:Y:S01]  /*13d10*/  STG.E.64 desc[UR36][R16.64], R4 ;  /* 0x0000000410007986 */ /* 0x001fe2000c101b24 */
[----:B------:R-:W-:Y:S05]  /*13d20*/  EXIT ;  /* 0x000000000000794d */ /* 0x000fea0003800000 */
.L_x_14460:
[----:B------:R-:W0:Y:S02]  /*13d30*/  I2F.S64 R2, R2 ;  /* 0x0000000200027312 */ /* 0x000e240000301400 */
[----:B0-----:R-:W-:-:S04]  /*13d40*/  F2FP.F16.F32.PACK_AB R3, RZ, R2 ;  /* 0x00000002ff03723e */ /* 0x001fc800000000ff */
[----:B------:R-:W-:-:S05]  /*13d50*/  PRMT R3, R3, 0x5410, RZ ;  /* 0x0000541003037816 */ /* 0x000fca00000000ff */
[----:B------:R-:W-:Y:S01]  /*13d60*/  STG.E desc[UR36][R16.64], R3 ;  /* 0x0000000310007986 */ /* 0x000fe2000c101924 */
[----:B------:R-:W-:Y:S05]  /*13d70*/  EXIT ;  /* 0x000000000000794d */ /* 0x000fea0003800000 */
.L_x_14459:
[----:B------:R-:W0:Y:S02]  /*13d80*/  I2F.F64.S64 R2, R2 ;  /* 0x0000000200027312 */ /* 0x000e240000301c00 */
[----:B0-----:R-:W-:Y:S01]  /*13d90*/  STG.E.64 desc[UR36][R16.64], R2 ;  /* 0x0000000210007986 */ /* 0x001fe2000c101b24 */
[----:B------:R-:W-:Y:S05]  /*13da0*/  EXIT ;  /* 0x000000000000794d */ /* 0x000fea0003800000 */
.L_x_14450:
        /* <DEDUP_REMOVED lines=12> */
.L_x_14464:
[----:B------:R-:W0:Y:S01]  /*13e70*/  I2F.S64 R3, R2 ;  /* 0x0000000200037312 */ /* 0x000e220000301400 */
[----:B------:R-:W-:Y:S01]  /*13e80*/  BSSY.RECONVERGENT B0, `(.L_x_14465) ;  /* 0x0000013000007945 */ /* 0x000fe20003800200 */
[----:B------:R-:W-:Y:S01]  /*13e90*/  HFMA2 R8, -RZ, RZ, 0, 7.62939453125e-06 ;  /* 0x00000080ff087431 */ /* 0x000fe200000001ff */
        /* <DEDUP_REMOVED lines=14> */
.L_x_14467:
[----:B------:R-:W-:-:S04]  /*13f80*/  SHF.R.U32.HI R3, RZ, 0x18, R3 ;  /* 0x00000018ff037819 */ /* 0x000fc80000011603 */
[----:B------:R-:W-:-:S04]  /*13f90*/  LOP3.LUT R0, R0, 0x80, R3, 0xf8, !PT ;  /* 0x0000008000007812 */ /* 0x000fc800078ef803 */
[----:B------:R-:W-:-:S07]  /*13fa0*/  PRMT R8, R0, 0x7610, R8 ;  /* 0x0000761000087816 */ /* 0x000fce0000000008 */
.L_x_14466:
[----:B------:R-:W-:Y:S05]  /*13fb0*/  BSYNC.RECONVERGENT B0 ;  /* 0x0000000000007941 */ /* 0x000fea0003800200 */
.L_x_14465:
[----:B------:R-:W-:Y:S01]  /*13fc0*/  STG.E.U8 desc[UR36][R16.64], R8 ;  /* 0x0000000810007986 */ /* 0x000fe2000c101124 */
[----:B------:R-:W-:Y:S05]  /*13fd0*/  EXIT ;  /* 0x000000000000794d */ /* 0x000fea0003800000 */
.L_x_14463:
        /* <DEDUP_REMOVED lines=17> */
.L_x_14470:
[----:B------:R-:W-:-:S04]  /*140f0*/  SHF.R.U32.HI R3, RZ, 0x18, R3 ;  /* 0x00000018ff037819 */ /* 0x000fc80000011603 */
[----:B------:R-:W-:-:S04]  /*14100*/  LOP3.LUT R0, R0, 0x80, R3, 0xf8, !PT ;  /* 0x0000008000007812 */ /* 0x000fc800078ef803 */
[----:B------:R-:W-:-:S07]  /*14110*/  PRMT R8, R0, 0x7610, R8 ;  /* 0x0000761000087816 */ /* 0x000fce0000000008 */
.L_x_14469:
[----:B------:R-:W-:Y:S05]  /*14120*/  BSYNC.RECONVERGENT B0 ;  /* 0x0000000000007941 */ /* 0x000fea0003800200 */
.L_x_14468:
[----:B------:R-:W-:Y:S01]  /*14130*/  STG.E.U8 desc[UR36][R16.64], R8 ;  /* 0x0000000810007986 */ /* 0x000fe2000c101124 */
[----:B------:R-:W-:Y:S05]  /*14140*/  EXIT ;  /* 0x000000000000794d */ /* 0x000fea0003800000 */
.L_x_14462:
        /* <DEDUP_REMOVED lines=11> */
[----:B------:R-:W-:Y:S02]  /*14200*/  @P1 LOP3.LUT P0, RZ, R5, 0x3fffff, R2, 0xf8, !PT ;  /* 0x003fffff05ff1812 */ /* 0x000fe4000780f802 */
[----:B------:R-:W-:Y:S02]  /*14210*/  @P1 LOP3.LUT R0, R0, 0x1, RZ, 0xc0, !PT ;  /* 0x0000000100001812 */ /* 0x000fe400078ec0ff */
[----:B------:R-:W-:Y:S02]  /*14220*/  @P1 IADD3 R2, PT, PT, R4, 0x1, RZ ;  /* 0x0000000104021810 */ /* 0x000fe40007ffe0ff */
[----:B------:R-:W-:Y:S01]  /*14230*/  @P1 ISETP.EQ.U32.AND P2, PT, R0, 0x1, P0 ;  /* 0x000000010000180c */ /* 0x000fe20000742070 */
[----:B------:R-:W-:Y:S01]  /*14240*/  IMAD.MOV.U32 R0, RZ, RZ, 0xff ;  /* 0x000000ffff007424 */ /* 0x000fe200078e00ff */
[----:B------:R-:W-:-:S02]  /*14250*/  PLOP3.LUT P0, PT, PT, PT, PT, 0x80, 0x8 ;  /* 0x000000000008781c */ /* 0x000fc40003f0f070 */
[----:B------:R-:W-:Y:S02]  /*14260*/  @P1 PLOP3.LUT P0, PT, P2, PT, PT, 0x80, 0x8 ;  /* 0x000000000008181c */ /* 0x000fe4000170f070 */
[----:B------:R-:W-:-:S11]  /*14270*/  PRMT R3, R0, 0x7610, R3 ;  /* 0x0000761000037816 */ /* 0x000fd60000000003 */
[----:B------:R-:W-:-:S04]  /*14280*/  @!P0 IMAD.MOV R2, RZ, RZ, R4 ;  /* 0x000000ffff028224 */ /* 0x000fc800078e0204 */
[----:B------:R-:W-:-:S05]  /*14290*/  @P1 IMAD.MOV.U32 R3, RZ, RZ, R2 ;  /* 0x000000ffff031224 */ /* 0x000fca00078e0002 */
[----:B------:R-:W-:Y:S01]  /*142a0*/  STG.E.U8 desc[UR36][R16.64], R3 ;  /* 0x0000000310007986 */ /* 0x000fe2000c101124 */
[----:B------:R-:W-:Y:S05]  /*142b0*/  EXIT ;  /* 0x000000000000794d */ /* 0x000fea0003800000 */
.L_x_14472:
[----:B------:R-:W-:Y:S01]  /*142c0*/  STG.E.64 desc[UR36][R16.64], R2 ;  /* 0x0000000210007986 */ /* 0x000fe2000c101b24 */
[----:B------:R-:W-:Y:S05]  /*142d0*/  EXIT ;  /* 0x000000000000794d */ /* 0x000fea0003800000 */
.L_x_14471:
[----:B------:R-:W-:Y:S01]  /*142e0*/  STG.E desc[UR36][R16.64], R4 ;  /* 0x0000000410007986 */ /* 0x000fe2000c101924 */
[----:B------:R-:W-:Y:S05]  /*142f0*/  EXIT ;  /* 0x000000000000794d */ /* 0x000fea0003800000 */
.L_x_14461:
        /* <DEDUP_REMOVED lines=9> */
[----:B------:R-:W-:Y:S01]  /*14390*/  STG.E.U8 desc[UR36][R16.64], R3 ;  /* 0x0000000310007986 */ /* 0x000fe2000c101124 */
[----:B------:R-:W-:Y:S05]  /*143a0*/  EXIT ;  /* 0x000000000000794d */ /* 0x000fea0003800000 */
.L_x_14474:
[----:B------:R-:W0:Y:S01]  /*143b0*/  I2F.F64.S64 R4, R2 ;  /* 0x0000000200047312 */ /* 0x000e220000301c00 */
[----:B------:R-:W-:-:S05]  /*143c0*/  CS2R R6, SRZ ;  /* 0x0000000000067805 */ /* 0x000fca000001ff00 */
[----:B0-----:R-:W-:Y:S01]  /*143d0*/  STG.E.128 desc[UR36][R16.64], R4 ;  /* 0x0000000410007986 */ /* 0x001fe2000c101d24 */
[----:B------:R-:W-:Y:S05]  /*143e0*/  EXIT ;  /* 0x000000000000794d */ /* 0x000fea0003800000 */
.L_x_14473:
[----:B------:R-:W-:-:S09]  /*143f0*/  UISETP.NE.AND UP0, UPT, UR4, 0xf, UPT ;  /* 0x0000000f0400788c */ /* 0x000fd2000bf05270 */
[----:B------:R-:W-:Y:S05]  /*14400*/  BRA.U !UP0, `(.L_x_14475) ;  /* 0x0000000108e87547 */ /* 0x000fea000b800000 */
[----:B------:R-:W-:-:S09]  /*14410*/  UISETP.NE.AND UP0, UPT, UR4, 0x17, UPT ;  /* 0x000000170400788c */ /* 0x000fd2000bf05270 */
[----:B------:R-:W-:Y:S05]  /*14420*/  BRA.U !UP0, `(.L_x_14476) ;  /* 0x0000000108907547 */ /* 0x000fea000b800000 */
[----:B------:R-:W-:-:S09]  /*14430*/  UISETP.NE.AND UP0, UPT, UR4, 0x18, UPT ;  /* 0x000000180400788c */ /* 0x000fd2000bf05270 */
[----:B------:R-:W-:Y:S05]  /*14440*/  BRA.U !UP0, `(.L_x_14477) ;  /* 0x0000000108447547 */ /* 0x000fea000b800000 */
.L_x_14454:
        /* <DEDUP_REMOVED lines=16> */
.L_x_14478:
[----:B------:R-:W-:Y:S05]  /*14550*/  EXIT ;  /* 0x000000000000794d */ /* 0x000fea0003800000 */
.L_x_14477:
        /* <DEDUP_REMOVED lines=13> */
.L_x_14480:
[----:B------:R-:W-:Y:S05]  /*14630*/  BSYNC.RECONVERGENT B0 ;  /* 0x0000000000007941 */ /* 0x000fea0003800200 */
.L_x_14479:
[----:B------:R-:W-:-:S05]  /*14640*/  LOP3.LUT R5, R0, 0x80, R5, 0xf8, !PT ;  /* 0x0000008000057812 */ /* 0x000fca00078ef805 */
[----:B------:R-:W-:Y:S01]  /*14650*/  STG.E.U8 desc[UR36][R16.64], R5 ;  /* 0x0000000510007986 */ /* 0x000fe2000c101124 */
[----:B------:R-:W-:Y:S05]  /*14660*/  EXIT ;  /* 0x000000000000794d */ /* 0x000fea0003800000 */
.L_x_14476:
        /* <DEDUP_REMOVED lines=12> */
.L_x_14482:
[----:B------:R-:W-:Y:S01]  /*14730*/  IMAD.MOV.U32 R0, RZ, RZ, 0x7f ;  /* 0x0000007fff007424 */ /* 0x000fe200078e00ff */
[----:B------:R-:W-:-:S04]  /*14740*/  ISETP.GT.U32.AND P0, PT, R4, 0x7f800000, PT ;  /* 0x7f8000000400780c */ /* 0x000fc80003f04070 */
[----:B------:R-:W-:-:S09]  /*14750*/  SEL R0, R0, 0x7c, P0 ;  /* 0x0000007c00007807 */ /* 0x000fd20000000000 */
.L_x_14483:
[----:B------:R-:W-:Y:S05]  /*14760*/  BSYNC.RECONVERGENT B0 ;  /* 0x0000000000007941 */ /* 0x000fea0003800200 */
.L_x_14481:
[----:B------:R-:W-:-:S04]  /*14770*/  SHF.R.U32.HI R3, RZ, 0x18, R3 ;  /* 0x00000018ff037819 */ /* 0x000fc80000011603 */
[----:B------:R-:W-:-:S05]  /*14780*/  LOP3.LUT R3, R0, 0x80, R3, 0xf8, !PT ;  /* 0x0000008000037812 */ /* 0x000fca00078ef803 */
[----:B------:R-:W-:Y:S01]  /*14790*/  STG.E.U8 desc[UR36][R16.64], R3 ;  /* 0x0000000310007986 */ /* 0x000fe2000c101124 */
[----:B------:R-:W-:Y:S05]  /*147a0*/  EXIT ;  /* 0x000000000000794d */ /* 0x000fea0003800000 */
.L_x_14475:
[----:B------:R-:W0:Y:S02]  /*147b0*/  I2F.S64 R0, R2 ;  /* 0x0000000200007312 */ /* 0x000e240000301400 */
[----:B0-----:R-:W-:-:S05]  /*147c0*/  F2FP.BF16.F32.PACK_AB R0, RZ, R0 ;  /* 0x00000000ff00723e */ /* 0x001fca00000010ff */
[----:B------:R-:W-:Y:S01]  /*147d0*/  STG.E.U16 desc[UR36][R16.64], R0 ;  /* 0x0000000010007986 */ /* 0x000fe2000c101524 */
[----:B------:R-:W-:Y:S05]  /*147e0*/  EXIT ;  /* 0x000000000000794d */ /* 0x000fea0003800000 */
.L_x_14484:
        /* <DEDUP_REMOVED lines=9> */
.L_x_23931:


//--------------------- .text._ZN2at6native27unrolled_elementwise_kernelIZZZNS0_54_GLOBAL__N__d8c5977b_16_LinearAlgebra_cu_35b291db_316116addr_kernel_cudaERNS_14TensorIteratorERKN3c106ScalarES8_ENKUlvE_clEvENKUlvE2_clEvEUllllE0_St5arrayIPcLm4EELi4E23TrivialOffsetCalculatorILi3EjESF_ILi1EjENS0_6memory12LoadWithCastILi3EEENSI_13StoreWithCastILi1EEEEEviT_T0_T2_T3_T4_T5_ --------------------------
	.section	.text._ZN2at6native27unrolled_elementwise_kernelIZZZNS0_54_GLOBAL__N__d8c5977b_16_LinearAlgebra_cu_35b291db_316116addr_kernel_cudaERNS_14TensorIteratorERKN3c106ScalarES8_ENKUlvE_clEvENKUlvE2_clEvEUllllE0_St5arrayIPcLm4EELi4E23TrivialOffsetCalculatorILi3EjESF_ILi1EjENS0_6memory12LoadWithCastILi3EEENSI_13StoreWithCastILi1EEEEEviT_T0_T2_T3_T4_T5_,"ax",@progbits
	.align	128
        .global         _ZN2at6native27unrolled_elementwise_kernelIZZZNS0_54_GLOBAL__N__d8c5977b_16_LinearAlgebra_cu_35b291db_316116addr_kernel_cudaERNS_14TensorIteratorERKN3c106ScalarES8_ENKUlvE_clEvENKUlvE2_clEvEUllllE0_St5arrayIPcLm4EELi4E23TrivialOffsetCalculatorILi3EjESF_ILi1EjENS0_6memory12LoadWithCastILi3EEENSI_13StoreWithCastILi1EEEEEviT_T0_T2_T3_T4_T5_
        .type           _ZN2at6native27unrolled_elementwise_kernelIZZZNS0_54_GLOBAL__N__d8c5977b_16_LinearAlgebra_cu_35b291db_316116addr_kernel_cudaERNS_14TensorIteratorERKN3c106ScalarES8_ENKUlvE_clEvENKUlvE2_clEvEUllllE0_St5arrayIPcLm4EELi4E23TrivialOffsetCalculatorILi3EjESF_ILi1EjENS0_6memory12LoadWithCastILi3EEENSI_13StoreWithCastILi1EEEEEviT_T0_T2_T3_T4_T5_,@function
        .size           _ZN2at6native27unrolled_elementwise_kernelIZZZNS0_54_GLOBAL__N__d8c5977b_16_LinearAlgebra_cu_35b291db_316116addr_kernel_cudaERNS_14TensorIteratorERKN3c106ScalarES8_ENKUlvE_clEvENKUlvE2_clEvEUllllE0_St5arrayIPcLm4EELi4E23TrivialOffsetCalculatorILi3EjESF_ILi1EjENS0_6memory12LoadWithCastILi3EEENSI_13StoreWithCastILi1EEEEEviT_T0_T2_T3_T4_T5_,(.L_x_23932 - _ZN2at6native27unrolled_elementwise_kernelIZZZNS0_54_GLOBAL__N__d8c5977b_16_LinearAlgebra_cu_35b291db_316116addr_kernel_cudaERNS_14TensorIteratorERKN3c106ScalarES8_ENKUlvE_clEvENKUlvE2_clEvEUllllE0_St5arrayIPcLm4EELi4E23TrivialOffsetCalculatorILi3EjESF_ILi1EjENS0_6memory12LoadWithCastILi3EEENSI_13StoreWithCastILi1EEEEEviT_T0_T2_T3_T4_T5_)
        .other          _ZN2at6native27unrolled_elementwise_kernelIZZZNS0_54_GLOBAL__N__d8c5977b_16_LinearAlgebra_cu_35b291db_316116addr_kernel_cudaERNS_14TensorIteratorERKN3c106ScalarES8_ENKUlvE_clEvENKUlvE2_clEvEUllllE0_St5arrayIPcLm4EELi4E23TrivialOffsetCalculatorILi3EjESF_ILi1EjENS0_6memory12LoadWithCastILi3EEENSI_13StoreWithCastILi1EEEEEviT_T0_T2_T3_T4_T5_,@"STO_CUDA_ENTRY STV_DEFAULT"
_ZN2at6native27unrolled_elementwise_kernelIZZZNS0_54_GLOBAL__N__d8c5977b_16_LinearAlgebra_cu_35b291db_316116addr_kernel_cudaERNS_14TensorIteratorERKN3c106ScalarES8_ENKUlvE_clEvENKUlvE2_clEvEUllllE0_St5arrayIPcLm4EELi4E23TrivialOffsetCalculatorILi3EjESF_ILi1EjENS0_6memory12LoadWithCastILi3EEENSI_13StoreWithCastILi1EEEEEviT_T0_T2_T3_T4_T5_:
.text._ZN2at6native27unrolled_elementwise_kernelIZZZNS0_54_GLOBAL__N__d8c5977b_16_LinearAlgebra_cu_35b291db_316116addr_kernel_cudaERNS_14TensorIteratorERKN3c106ScalarES8_ENKUlvE_clEvENKUlvE2_clEvEUllllE0_St5arrayIPcLm4EELi4E23TrivialOffsetCalculatorILi3EjESF_ILi1EjENS0_6memory12LoadWithCastILi3EEENSI_13StoreWithCastILi1EEEEEviT_T0_T2_T3_T4_T5_:
        /* <DEDUP_REMOVED lines=36> */
.L_x_14490:
[----:B------:R1:W5:Y:S01]  /*0240*/  LDG.E.U8 R44, desc[UR36][R4.64] ;  /* 0x00000024042c7981 */ /* 0x000362000c1e1100 */
[----:B------:R-:W-:Y:S01]  /*0250*/  IMAD.MOV.U32 R45, RZ, RZ, RZ ;  /* 0x000000ffff2d7224 */ /* 0x000fe200078e00ff */
[----:B------:R-:W-:Y:S06]  /*0260*/  BRA `(.L_x_14492) ;  /* 0x0000000c00447947 */ /* 0x000fec0003800000 */
.L_x_14489:
        /* <DEDUP_REMOVED lines=8> */
.L_x_14494:
[----:B------:R-:W2:Y:S02]  /*02f0*/  LDG.E R44, desc[UR36][R4.64] ;  /* 0x00000024042c7981 */ /* 0x000ea4000c1e1900 */
[----:B--2---:R-:W-:Y:S01]  /*0300*/  SHF.R.S32.HI R45, RZ, 0x1f, R44 ;  /* 0x0000001fff2d7819 */ /* 0x004fe2000001142c */
[----:B------:R-:W-:Y:S06]  /*0310*/  BRA `(.L_x_14492) ;  /* 0x0000000c00187947 */ /* 0x000fec0003800000 */
.L_x_14493:
[----:B------:R-:W2:Y:S02]  /*0320*/  LDG.E.S16 R44, desc[UR36][R4.64] ;  /* 0x00000024042c7981 */ /* 0x000ea4000c1e1700 */
[----:B--2---:R-:W-:Y:S01]  /*0330*/  SHF.R.S32.HI R45, RZ, 0x1f, R44 ;  /* 0x0000001fff2d7819 */ /* 0x004fe2000001142c */
[----:B------:R-:W-:Y:S06]  /*0340*/  BRA `(.L_x_14492) ;  /* 0x0000000c000c7947 */ /* 0x000fec0003800000 */
.L_x_14488:
        /* <DEDUP_REMOVED lines=9> */
.L_x_14496:
[----:B------:R-:W2:Y:S02]  /*03e0*/  LDG.E.U16 R4, desc[UR36][R4.64] ;  /* 0x0000002404047981 */ /* 0x000ea4000c1e1500 */
[----:B--2---:R-:W-:-:S06]  /*03f0*/  HADD2.F32 R44, -RZ, R4.H0_H0 ;  /* 0x20000004ff2c7230 */ /* 0x004fcc0000004100 */
[----:B------:R-:W0:Y:S01]  /*0400*/  F2I.S64.TRUNC R44, R44 ;  /* 0x0000002c002c7311 */ /* 0x000e22000020d900 */
[----:B------:R-:W-:Y:S05]  /*0410*/  BRA `(.L_x_14492) ;  /* 0x0000000800d87947 */ /* 0x000fea0003800000 */
.L_x_14495:
        /* <DEDUP_REMOVED lines=9> */
.L_x_14498:
[----:B------:R-:W2:Y:S02]  /*04b0*/  LDG.E.U16 R4, desc[UR36][R4.64] ;  /* 0x0000002404047981 */ /* 0x000ea4000c1e1500 */
[----:B--2---:R-:W-:-:S06]  /*04c0*/  HADD2.F32 R44, -RZ, R4.H0_H0 ;  /* 0x20000004ff2c7230 */ /* 0x004fcc0000004100 */
[----:B------:R-:W4:Y:S01]  /*04d0*/  F2I.S64.TRUNC R44, R44 ;  /* 0x0000002c002c7311 */ /* 0x000f22000020d900 */
[----:B------:R-:W-:Y:S05]  /*04e0*/  BRA `(.L_x_14492) ;  /* 0x0000000800a47947 */ /* 0x000fea0003800000 */
.L_x_14497:
[----:B------:R-:W2:Y:S02]  /*04f0*/  LDG.E.64 R4, desc[UR36][R4.64] ;  /* 0x0000002404047981 */ /* 0x000ea4000c1e1b00 */
[----:B--2---:R2:W3:Y:S01]  /*0500*/  F2I.S64.F64.TRUNC R44, R4 ;  /* 0x00000004002c7311 */ /* 0x0044e2000030d900 */
[----:B------:R-:W-:Y:S05]  /*0510*/  BRA `(.L_x_14492) ;  /* 0x0000000800987947 */ /* 0x000fea0003800000 */
.L_x_14487:
        /* <DEDUP_REMOVED lines=13> */
.L_x_14501:
[----:B------:R-:W2:Y:S02]  /*05f0*/  LDG.E.64 R4, desc[UR36][R4.64] ;  /* 0x0000002404047981 */ /* 0x000ea4000c1e1b00 */
[----:B--2---:R0:W1:Y:S01]  /*0600*/  F2I.S64.F64.TRUNC R44, R4 ;  /* 0x00000004002c7311 */ /* 0x004062000030d900 */
[----:B------:R-:W-:Y:S05]  /*0610*/  BRA `(.L_x_14492) ;  /* 0x0000000800587947 */ /* 0x000fea0003800000 */
.L_x_14500:
        /* <DEDUP_REMOVED lines=26> */
.L_x_14503:
        /* <DEDUP_REMOVED lines=12> */
[----:B------:R0:W1:Y:S01]  /*0880*/  F2I.S64.TRUNC R44, R0 ;  /* 0x00000000002c7311 */ /* 0x000062000020d900 */
[----:B------:R-:W-:Y:S05]  /*0890*/  BRA `(.L_x_14492) ;  /* 0x0000000400b87947 */ /* 0x000fea0003800000 */
.L_x_14502:
[----:B------:R-:W2:Y:S02]  /*08a0*/  LDG.E.U16 R44, desc[UR36][R4.64] ;  /* 0x00000024042c7981 */ /* 0x000ea4000c1e1500 */
[----:B--2---:R-:W-:-:S06]  /*08b0*/  IMAD.U32 R44, R44, 0x10000, RZ ;  /* 0x000100002c2c7824 */ /* 0x004fcc00078e00ff */
[----:B------:R-:W0:Y:S01]  /*08c0*/  F2I.S64.TRUNC R44, R44 ;  /* 0x0000002c002c7311 */ /* 0x000e22000020d900 */
[----:B------:R-:W-:Y:S05]  /*08d0*/  BRA `(.L_x_14492) ;  /* 0x0000000400a87947 */ /* 0x000fea0003800000 */
.L_x_14499:
        /* <DEDUP_REMOVED lines=11> */
.L_x_14506:
        /* <DEDUP_REMOVED lines=21> */
.L_x_14510:
[----:B------:R-:W-:Y:S05]  /*0ae0*/  BSYNC.RECONVERGENT B1 ;  /* 0x0000000000017941 */ /* 0x000fea0003800200 */
.L_x_14509:
[----:B------:R-:W-:Y:S01]  /*0af0*/  IMAD.SHL.U32 R0, R0, 0x100000, RZ ;  /* 0x0010000000007824 */ /* 0x000fe200078e00ff */
[----:B------:R-:W-:-:S04]  /*0b00*/  LEA R3, R3, 0x3b800000, 0x17 ;  /* 0x3b80000003037811 */ /* 0x000fc800078eb8ff */
[----:B------:R-:W-:-:S07]  /*0b10*/  LOP3.LUT R44, R3, R0, R7, 0xfe, !PT ;  /* 0x00000000032c7212 */ /* 0x000fce00078efe07 */
.L_x_14508:
[----:B------:R-:W-:Y:S05]  /*0b20*/  BSYNC.RECONVERGENT B0 ;  /* 0x0000000000007941 */ /* 0x000fea0003800200 */
.L_x_14507:
[----:B------:R-:W0:Y:S01]  /*0b30*/  F2I.S64.TRUNC R44, R44 ;  /* 0x0000002c002c7311 */ /* 0x000e22000020d900 */
[----:B------:R-:W-:Y:S05]  /*0b40*/  BRA `(.L_x_14492) ;  /* 0x00000004000c7947 */ /* 0x000fea0003800000 */
.L_x_14505:
        /* <DEDUP_REMOVED lines=21> */
.L_x_14514:
[----:B------:R-:W-:Y:S05]  /*0ca0*/  BSYNC.RECONVERGENT B1 ;  /* 0x0000000000017941 */ /* 0x000fea0003800200 */
.L_x_14513:
[----:B------:R-:W-:Y:S01]  /*0cb0*/  IMAD.SHL.U32 R0, R0, 0x200000, RZ ;  /* 0x0020000000007824 */ /* 0x000fe200078e00ff */
[----:B------:R-:W-:-:S04]  /*0cc0*/  LEA R3, R3, 0x37800000, 0x17 ;  /* 0x3780000003037811 */ /* 0x000fc800078eb8ff */
[----:B------:R-:W-:-:S07]  /*0cd0*/  LOP3.LUT R44, R3, R0, R7, 0xfe, !PT ;  /* 0x00000000032c7212 */ /* 0x000fce00078efe07 */
.L_x_14512:
[----:B------:R-:W-:Y:S05]  /*0ce0*/  BSYNC.RECONVERGENT B0 ;  /* 0x0000000000007941 */ /* 0x000fea0003800200 */
.L_x_14511:
[----:B------:R-:W0:Y:S01]  /*0cf0*/  F2I.S64.TRUNC R44, R44 ;  /* 0x0000002c002c7311 */ /* 0x000e22000020d900 */
[----:B------:R-:W-:Y:S05]  /*0d00*/  BRA `(.L_x_14492) ;  /* 0x00000000009c7947 */ /* 0x000fea0003800000 */
.L_x_14504:
[----:B------:R-:W-:-:S09]  /*0d10*/  UISETP.NE.AND UP0, UPT, UR4, 0x1c, UPT ;  /* 0x0000001c0400788c */ /* 0x000fd2000bf05270 */
[----:B------:R-:W-:Y:S05]  /*0d20*/  BRA.U !UP0, `(.L_x_14515) ;  /* 0x00000001088c7547 */ /* 0x000fea000b800000 */
[----:B------:R-:W-:-:S09]  /*0d30*/  UISETP.NE.AND UP0, UPT, UR4, 0x1d, UPT ;  /* 0x0000001d0400788c */ /* 0x000fd2000bf05270 */
[----:B------:R-:W-:Y:S05]  /*0d40*/  BRA.U !UP0, `(.L_x_14516) ;  /* 0x00000001087c7547 */ /* 0x000fea000b800000 */
[----:B------:R-:W-:-:S09]  /*0d50*/  UISETP.NE.AND UP0, UPT, UR4, 0x2c, UPT ;  /* 0x0000002c0400788c */ /* 0x000fd2000bf05270 */
[----:B------:R-:W-:Y:S05]  /*0d60*/  BRA.U !UP0, `(.L_x_14517) ;  /* 0x0000000108487547 */ /* 0x000fea000b800000 */
.L_x_14491:
        /* <DEDUP_REMOVED lines=16> */
.L_x_14518:
[----:B------:R-:W-:Y:S01]  /*0e70*/  CS2R R44, SRZ ;  /* 0x00000000002c7805 */ /* 0x000fe2000001ff00 */
[----:B------:R-:W-:Y:S06]  /*0e80*/  BRA `(.L_x_14492) ;  /* 0x00000000003c7947 */ /* 0x000fec0003800000 */
.L_x_14517:
        /* <DEDUP_REMOVED lines=8> */
.L_x_14520:
[----:B------:R-:W-:Y:S05]  /*0f10*/  BSYNC.RECONVERGENT B0 ;  /* 0x0000000000007941 */ /* 0x000fea0003800200 */
.L_x_14519:
[----:B------:R-:W0:Y:S01]  /*0f20*/  F2I.S64.TRUNC R44, R44 ;  /* 0x0000002c002c7311 */ /* 0x000e22000020d900 */
[----:B------:R-:W-:Y:S05]  /*0f30*/  BRA `(.L_x_14492) ;  /* 0x0000000000107947 */ /* 0x000fea0003800000 */
.L_x_14516:
[----:B------:R0:W5:Y:S01]  /*0f40*/  LDG.E.64 R44, desc[UR36][R4.64] ;  /* 0x00000024042c7981 */ /* 0x000162000c1e1b00 */
[----:B------:R-:W-:Y:S05]  /*0f50*/  BRA `(.L_x_14492) ;  /* 0x0000000000087947 */ /* 0x000fea0003800000 */
.L_x_14515:
[----:B------:R0:W5:Y:S01]  /*0f60*/  LDG.E R44, desc[UR36][R4.64] ;  /* 0x00000024042c7981 */ /* 0x000162000c1e1900 */
[----:B------:R-:W-:-:S07]  /*0f70*/  IMAD.MOV.U32 R45, RZ, RZ, RZ ;  /* 0x000000ffff2d7224 */ /* 0x000fce00078e00ff */
.L_x_14492:
[----:B012---:R-:W0:Y:S01]  /*0f80*/  LDC.64 R4, c[0x0][0x3b0] ;  /* 0x0000ec00ff047b82 */ /* 0x007e220000000a00 */
        /* <DEDUP_REMOVED lines=18> */
.L_x_14524:
[----:B------:R0:W5:Y:S01]  /*10b0*/  LDG.E.U8 R38, desc[UR36][R4.64] ;  /* 0x0000002404267981 */ /* 0x000162000c1e1100 */
[----:B------:R-:W-:Y:S01]  /*10c0*/  IMAD.MOV.U32 R39, RZ, RZ, RZ ;  /* 0x000000ffff277224 */ /* 0x000fe200078e00ff */
[----:B------:R-:W-:Y:S06]  /*10d0*/  BRA `(.L_x_14526) ;  /* 0x0000000c00447947 */ /* 0x000fec0003800000 */
.L_x_14523:
        /* <DEDUP_REMOVED lines=8> */
.L_x_14528:
[----:B------:R-:W2:Y:S02]  /*1160*/  LDG.E R38, desc[UR36][R4.64] ;  /* 0x0000002404267981 */ /* 0x000ea4000c1e1900 */
[----:B--2---:R-:W-:Y:S01]  /*1170*/  SHF.R.S32.HI R39, RZ, 0x1f, R38 ;  /* 0x0000001fff277819 */ /* 0x004fe20000011426 */
[----:B------:R-:W-:Y:S06]  /*1180*/  BRA `(.L_x_14526) ;  /* 0x0000000c00187947 */ /* 0x000fec0003800000 */
.L_x_14527:
[----:B------:R-:W2:Y:S02]  /*1190*/  LDG.E.S16 R38, desc[UR36][R4.64] ;  /* 0x0000002404267981 */ /* 0x000ea4000c1e1700 */
[----:B--2---:R-:W-:Y:S01]  /*11a0*/  SHF.R.S32.HI R39, RZ, 0x1f, R38 ;  /* 0x0000001fff277819 */ /* 0x004fe20000011426 */
[----:B------:R-:W-:Y:S06]  /*11b0*/  BRA `(.L_x_14526) ;  /* 0x0000000c000c7947 */ /* 0x000fec0003800000 */
.L_x_14522:
        /* <DEDUP_REMOVED lines=9> */
.L_x_14530:
[----:B------:R-:W2:Y:S02]  /*1250*/  LDG.E.U16 R4, desc[UR36][R4.64] ;  /* 0x0000002404047981 */ /* 0x000ea4000c1e1500 */
[----:B--2---:R-:W-:-:S06]  /*1260*/  HADD2.F32 R38, -RZ, R4.H0_H0 ;  /* 0x20000004ff267230 */ /* 0x004fcc0000004100 */
[----:B------:R-:W0:Y:S01]  /*1270*/  F2I.S64.TRUNC R38, R38 ;  /* 0x0000002600267311 */ /* 0x000e22000020d900 */
[----:B------:R-:W-:Y:S05]  /*1280*/  BRA `(.L_x_14526) ;  /* 0x0000000800d87947 */ /* 0x000fea0003800000 */
.L_x_14529:
[----:B------:R-:W-:-:S09]  /*1290*/  UISETP.NE.AND UP0, UPT, UR4, 0x7, UPT ;  /* 0x000000070400788c */ /* 0x000fd2000bf05270 */
[----:B------:R-:W-:Y:S05]  /*12a0*/  BRA.U !UP0, `(.L_x_14531) ;  /* 0x00000001082c7547 */ /* 0x000fea000b800000 */
[----:B------:R-:W-:-:S09]  /*12b0*/  UISETP.NE.AND UP0, UPT, UR4, 0x8, UPT ;  /* 0x000000080400788c */ /* 0x000fd2000bf05270 */
[----:B------:R-:W-:Y:S05]  /*12c0*/  BRA.U !UP0, `(.L_x_14532) ;  /* 0x0000000108147547 */ /* 0x000fea000b800000 */
[----:B------:R-:W-:-:S09]  /*12d0*/  UISETP.NE.AND UP0, UPT, UR4, 0x9, UPT ;  /* 0x000000090400788c */ /* 0x000fd2000bf05270 */
[----:B------:R-:W-:Y:S05]  /*12e0*/  BRA.U UP0, `(.L_x_14525) ;  /* 0x00000009003c7547 */ /* 0x000fea000b800000 */
[----:B------:R-:W2:Y:S02]  /*12f0*/  LDG.E R4, desc[UR36][R4.64] ;  /* 0x0000002404047981 */ /* 0x000ea4000c1e1900 */
[----:B--2---:R2:W0:Y:S01]  /*1300*/  F2I.S64.TRUNC R38, R4 ;  /* 0x0000000400267311 */ /* 0x004422000020d900 */
[----:B------:R-:W-:Y:S05]  /*1310*/  BRA `(.L_x_14526) ;  /* 0x0000000800b47947 */ /* 0x000fea0003800000 */
.L_x_14532:
[----:B------:R-:W2:Y:S02]  /*1320*/  LDG.E.U16 R4, desc[UR36][R4.64] ;  /* 0x0000002404047981 */ /* 0x000ea4000c1e1500 */
[----:B--2---:R-:W-:-:S06]  /*1330*/  HADD2.F32 R38, -RZ, R4.H0_H0 ;  /* 0x20000004ff267230 */ /* 0x004fcc0000004100 */
[----:B------:R-:W0:Y:S01]  /*1340*/  F2I.S64.TRUNC R38, R38 ;  /* 0x0000002600267311 */ /* 0x000e22000020d900 */
[----:B------:R-:W-:Y:S05]  /*1350*/  BRA `(.L_x_14526) ;  /* 0x0000000800a47947 */ /* 0x000fea0003800000 */
.L_x_14531:
[----:B------:R-:W2:Y:S02]  /*1360*/  LDG.E.64 R4, desc[UR36][R4.64] ;  /* 0x0000002404047981 */ /* 0x000ea4000c1e1b00 */
[----:B--2---:R0:W1:Y:S01]  /*1370*/  F2I.S64.F64.TRUNC R38, R4 ;  /* 0x0000000400267311 */ /* 0x004062000030d900 */
[----:B------:R-:W-:Y:S05]  /*1380*/  BRA `(.L_x_14526) ;  /* 0x0000000800987947 */ /* 0x000fea0003800000 */
.L_x_14521:
        /* <DEDUP_REMOVED lines=13> */
.L_x_14535:
[----:B------:R-:W2:Y:S02]  /*1460*/  LDG.E.64 R4, desc[UR36][R4.64] ;  /* 0x0000002404047981 */ /* 0x000ea4000c1e1b00 */
[----:B--2---:R0:W1:Y:S01]  /*1470*/  F2I.S64.F64.TRUNC R38, R4 ;  /* 0x0000000400267311 */ /* 0x004062000030d900 */
[----:B------:R-:W-:Y:S05]  /*1480*/  BRA `(.L_x_14526) ;  /* 0x0000000800587947 */ /* 0x000fea0003800000 */
.L_x_14534:
        /* <DEDUP_REMOVED lines=26> */
.L_x_14537:
        /* <DEDUP_REMOVED lines=14> */
.L_x_14536:
[----:B------:R-:W2:Y:S02]  /*1710*/  LDG.E.U16 R38, desc[UR36][R4.64] ;  /* 0x0000002404267981 */ /* 0x000ea4000c1e1500 */
[----:B--2---:R-:W-:-:S06]  /*1720*/  IMAD.U32 R38, R38, 0x10000, RZ ;  /* 0x0001000026267824 */ /* 0x004fcc00078e00ff */
[----:B------:R-:W0:Y:S01]  /*1730*/  F2I.S64.TRUNC R38, R38 ;  /* 0x0000002600267311 */ /* 0x000e22000020d900 */
[----:B------:R-:W-:Y:S05]  /*1740*/  BRA `(.L_x_14526) ;  /* 0x0000000400a87947 */ /* 0x000fea0003800000 */
.L_x_14533:
        /* <DEDUP_REMOVED lines=11> */
.L_x_14540:
        /* <DEDUP_REMOVED lines=21> */
.L_x_14544:
[----:B------:R-:W-:Y:S05]  /*1950*/  BSYNC.RECONVERGENT B1 ;  /* 0x0000000000017941 */ /* 0x000fea0003800200 */
.L_x_14543:
[----:B------:R-:W-:Y:S01]  /*1960*/  IMAD.SHL.U32 R0, R0, 0x100000, RZ ;  /* 0x0010000000007824 */ /* 0x000fe200078e00ff */
[----:B------:R-:W-:-:S04]  /*1970*/  LEA R3, R3, 0x3b800000, 0x17 ;  /* 0x3b80000003037811 */ /* 0x000fc800078eb8ff */
[----:B------:R-:W-:-:S07]  /*1980*/  LOP3.LUT R38, R3, R0, R7, 0xfe, !PT ;  /* 0x0000000003267212 */ /* 0x000fce00078efe07 */
.L_x_14542:
[----:B------:R-:W-:Y:S05]  /*1990*/  BSYNC.RECONVERGENT B0 ;  /* 0x0000000000007941 */ /* 0x000fea0003800200 */
.L_x_14541:
[----:B------:R-:W0:Y:S01]  /*19a0*/  F2I.S64.TRUNC R38, R38 ;  /* 0x0000002600267311 */ /* 0x000e22000020d900 */
[----:B------:R-:W-:Y:S05]  /*19b0*/  BRA `(.L_x_14526) ;  /* 0x00000004000c7947 */ /* 0x000fea0003800000 */
.L_x_14539:
        /* <DEDUP_REMOVED lines=21> */
.L_x_14548:
[----:B------:R-:W-:Y:S05]  /*1b10*/  BSYNC.RECONVERGENT B1 ;  /* 0x0000000000017941 */ /* 0x000fea0003800200 */
.L_x_14547:
[----:B------:R-:W-:Y:S01]  /*1b20*/  IMAD.SHL.U32 R0, R0, 0x200000, RZ ;  /* 0x0020000000007824 */ /* 0x000fe200078e00ff */
[----:B------:R-:W-:-:S04]  /*1b30*/  LEA R3, R3, 0x37800000, 0x17 ;  /* 0x3780000003037811 */ /* 0x000fc800078eb8ff */
[----:B------:R-:W-:-:S07]  /*1b40*/  LOP3.LUT R38, R3, R0, R7, 0xfe, !PT ;  /* 0x0000000003267212 */ /* 0x000fce00078efe07 */
.L_x_14546:
[----:B------:R-:W-:Y:S05]  /*1b50*/  BSYNC.RECONVERGENT B0 ;  /* 0x0000000000007941 */ /* 0x000fea0003800200 */
.L_x_14545:
[----:B------:R-:W0:Y:S01]  /*1b60*/  F2I.S64.TRUNC R38, R38 ;  /* 0x0000002600267311 */ /* 0x000e22000020d900 */
[----:B------:R-:W-:Y:S05]  /*1b70*/  BRA `(.L_x_14526) ;  /* 0x00000000009c7947 */ /* 0x000fea0003800000 */
.L_x_14538:
[----:B------:R-:W-:-:S09]  /*1b80*/  UISETP.NE.AND UP0, UPT, UR4, 0x1c, UPT ;  /* 0x0000001c0400788c */ /* 0x000fd2000bf05270 */
[----:B------:R-:W-:Y:S05]  /*1b90*/  BRA.U !UP0, `(.L_x_14549) ;  /* 0x00000001088c7547 */ /* 0x000fea000b800000 */
[----:B------:R-:W-:-:S09]  /*1ba0*/  UISETP.NE.AND UP0, UPT, UR4, 0x1d, UPT ;  /* 0x0000001d0400788c */ /* 0x000fd2000bf05270 */
[----:B------:R-:W-:Y:S05]  /*1bb0*/  BRA.U !UP0, `(.L_x_14550) ;  /* 0x00000001087c7547 */ /* 0x000fea000b800000 */
[----:B------:R-:W-:-:S09]  /*1bc0*/  UISETP.NE.AND UP0, UPT, UR4, 0x2c, UPT ;  /* 0x0000002c0400788c */ /* 0x000fd2000bf05270 */
[----:B------:R-:W-:Y:S05]  /*1bd0*/  BRA.U !UP0, `(.L_x_14551) ;  /* 0x0000000108487547 */ /* 0x000fea000b800000 */
.L_x_14525:
        /* <DEDUP_REMOVED lines=15> */
[----:B--2--5:R-:W-:Y:S05]  /*1cd0*/  CALL.ABS.NOINC R14 ;  /* 0x000000000e007343 */ /* 0x024fea0003c00000 */
.L_x_14552:
[----:B------:R-:W-:Y:S01]  /*1ce0*/  CS2R R38, SRZ ;  /* 0x0000000000267805 */ /* 0x000fe2000001ff00 */
[----:B------:R-:W-:Y:S06]  /*1cf0*/  BRA `(.L_x_14526) ;  /* 0x00000000003c7947 */ /* 0x000fec0003800000 */
.L_x_14551:
        /* <DEDUP_REMOVED lines=8> */
.L_x_14554:
[----:B------:R-:W-:Y:S05]  /*1d80*/  BSYNC.RECONVERGENT B0 ;  /* 0x0000000000007941 */ /* 0x000fea0003800200 */
.L_x_14553:
[----:B------:R-:W0:Y:S01]  /*1d90*/  F2I.S64.TRUNC R38, R38 ;  /* 0x0000002600267311 */ /* 0x000e22000020d900 */
[----:B------:R-:W-:Y:S05]  /*1da0*/  BRA `(.L_x_14526) ;  /* 0x0000000000107947 */ /* 0x000fea0003800000 */
.L_x_14550:
[----:B------:R0:W5:Y:S01]  /*1db0*/  LDG.E.64 R38, desc[UR36][R4.64] ;  /* 0x0000002404267981 */ /* 0x000162000c1e1b00 */
[----:B------:R-:W-:Y:S05]  /*1dc0*/  BRA `(.L_x_14526) ;  /* 0x0000000000087947 */ /* 0x000fea0003800000 */
.L_x_14549:
[----:B------:R0:W5:Y:S01]  /*1dd0*/  LDG.E R38, desc[UR36][R4.64] ;  /* 0x0000002404267981 */ /* 0x000162000c1e1900 */
[----:B------:R-:W-:-:S07]  /*1de0*/  IMAD.MOV.U32 R39, RZ, RZ, RZ ;  /* 0x000000ffff277224 */ /* 0x000fce00078e00ff */
.L_x_14526:
        /* <DEDUP_REMOVED lines=19> */
.L_x_14558:
[----:B------:R0:W5:Y:S01]  /*1f20*/  LDG.E.U8 R36, desc[UR36][R4.64] ;  /* 0x0000002404247981 */ /* 0x000162000c1e1100 */
[----:B------:R-:W-:Y:S01]  /*1f30*/  IMAD.MOV.U32 R37, RZ, RZ, RZ ;  /* 0x000000ffff257224 */ /* 0x000fe200078e00ff */
[----:B------:R-:W-:Y:S06]  /*1f40*/  BRA `(.L_x_14560) ;  /* 0x0000000c00447947 */ /* 0x000fec0003800000 */
.L_x_14557:
        /* <DEDUP_REMOVED lines=8> */
.L_x_14562:
[----:B------:R-:W2:Y:S02]  /*1fd0*/  LDG.E R36, desc[UR36][R4.64] ;  /* 0x0000002404247981 */ /* 0x000ea4000c1e1900 */
[----:B--2---:R-:W-:Y:S01]  /*1fe0*/  SHF.R.S32.HI R37, RZ, 0x1f, R36 ;  /* 0x0000001fff257819 */ /* 0x004fe20000011424 */
[----:B------:R-:W-:Y:S06]  /*1ff0*/  BRA `(.L_x_14560) ;  /* 0x0000000c00187947 */ /* 0x000fec0003800000 */
.L_x_14561:
[----:B------:R-:W2:Y:S02]  /*2000*/  LDG.E.S16 R36, desc[UR36][R4.64] ;  /* 0x0000002404247981 */ /* 0x000ea4000c1e1700 */
[----:B--2---:R-:W-:Y:S01]  /*2010*/  SHF.R.S32.HI R37, RZ, 0x1f, R36 ;  /* 0x0000001fff257819 */ /* 0x004fe20000011424 */
[----:B------:R-:W-:Y:S06]  /*2020*/  BRA `(.L_x_14560) ;  /* 0x0000000c000c7947 */ /* 0x000fec0003800000 */
.L_x_14556:
        /* <DEDUP_REMOVED lines=9> */
.L_x_14564:
[----:B------:R-:W2:Y:S02]  /*20c0*/  LDG.E.U16 R4, desc[UR36][R4.64] ;  /* 0x0000002404047981 */ /* 0x000ea4000c1e1500 */
[----:B--2---:R-:W-:-:S06]  /*20d0*/  HADD2.F32 R36, -RZ, R4.H0_H0 ;  /* 0x20000004ff247230 */ /* 0x004fcc0000004100 */
[----:B------:R-:W0:Y:S01]  /*20e0*/  F2I.S64.TRUNC R36, R36 ;  /* 0x0000002400247311 */ /* 0x000e22000020d900 */
[----:B------:R-:W-:Y:S05]  /*20f0*/  BRA `(.L_x_14560) ;  /* 0x0000000800d87947 */ /* 0x000fea0003800000 */
.L_x_14563:
        /* <DEDUP_REMOVED lines=9> */
.L_x_14566:
[----:B------:R-:W2:Y:S02]  /*2190*/  LDG.E.U16 R4, desc[UR36][R4.64] ;  /* 0x0000002404047981 */ /* 0x000ea4000c1e1500 */
[----:B--2---:R-:W-:-:S06]  /*21a0*/  HADD2.F32 R36, -RZ, R4.H0_H0 ;  /* 0x20000004ff247230 */ /* 0x004fcc0000004100 */
[----:B------:R-:W0:Y:S01]  /*21b0*/  F2I.S64.TRUNC R36, R36 ;  /* 0x0000002400247311 */ /* 0x000e22000020d900 */
[----:B------:R-:W-:Y:S05]  /*21c0*/  BRA `(.L_x_14560) ;  /* 0x0000000800a47947 */ /* 0x000fea0003800000 */
.L_x_14565:
[----:B------:R-:W2:Y:S02]  /*21d0*/  LDG.E.64 R4, desc[UR36][R4.64] ;  /* 0x0000002404047981 */ /* 0x000ea4000c1e1b00 */
[----:B--2---:R0:W1:Y:S01]  /*21e0*/  F2I.S64.F64.TRUNC R36, R4 ;  /* 0x0000000400247311 */ /* 0x004062000030d900 */
[----:B------:R-:W-:Y:S05]  /*21f0*/  BRA `(.L_x_14560) ;  /* 0x0000000800987947 */ /* 0x000fea0003800000 */
.L_x_14555:
        /* <DEDUP_REMOVED lines=13> */
.L_x_14569:
[----:B------:R-:W2:Y:S02]  /*22d0*/  LDG.E.64 R4, desc[UR36][R4.64] ;  /* 0x0000002404047981 */ /* 0x000ea4000c1e1b00 */
[----:B--2---:R0:W1:Y:S01]  /*22e0*/  F2I.S64.F64.TRUNC R36, R4 ;  /* 0x0000000400247311 */ /* 0x004062000030d900 */
[----:B------:R-:W-:Y:S05]  /*22f0*/  BRA `(.L_x_14560) ;  /* 0x0000000800587947 */ /* 0x000fea0003800000 */
.L_x_14568:
        /* <DEDUP_REMOVED lines=26> */
.L_x_14571:
        /* <DEDUP_REMOVED lines=14> */
.L_x_14570:
[----:B------:R-:W2:Y:S02]  /*2580*/  LDG.E.U16 R36, desc[UR36][R4.64] ;  /* 0x0000002404247981 */ /* 0x000ea4000c1e1500 */
[----:B--2---:R-:W-:-:S06]  /*2590*/  IMAD.U32 R36, R36, 0x10000, RZ ;  /* 0x0001000024247824 */ /* 0x004fcc00078e00ff */
[----:B------:R-:W0:Y:S01]  /*25a0*/  F2I.S64.TRUNC R36, R36 ;  /* 0x0000002400247311 */ /* 0x000e22000020d900 */
[----:B------:R-:W-:Y:S05]  /*25b0*/  BRA `(.L_x_14560) ;  /* 0x0000000400a87947 */ /* 0x000fea0003800000 */
.L_x_14567:
        /* <DEDUP_REMOVED lines=11> */
.L_x_14574:
        /* <DEDUP_REMOVED lines=21> */
.L_x_14578:
[----:B------:R-:W-:Y:S05]  /*27c0*/  BSYNC.RECONVERGENT B1 ;  /* 0x0000000000017941 */ /* 0x000fea0003800200 */
.L_x_14577:
[----:B------:R-:W-:Y:S01]  /*27d0*/  IMAD.SHL.U32 R0, R0, 0x100000, RZ ;  /* 0x0010000000007824 */ /* 0x000fe200078e00ff */
[----:B------:R-:W-:-:S04]  /*27e0*/  LEA R3, R3, 0x3b800000, 0x17 ;  /* 0x3b80000003037811 */ /* 0x000fc800078eb8ff */
[----:B------:R-:W-:-:S07]  /*27f0*/  LOP3.LUT R36, R3, R0, R7, 0xfe, !PT ;  /* 0x0000000003247212 */ /* 0x000fce00078efe07 */
.L_x_14576:
[----:B------:R-:W-:Y:S05]  /*2800*/  BSYNC.RECONVERGENT B0 ;  /* 0x0000000000007941 */ /* 0x000fea0003800200 */
.L_x_14575:
[----:B------:R-:W0:Y:S01]  /*2810*/  F2I.S64.TRUNC R36, R36 ;  /* 0x0000002400247311 */ /* 0x000e22000020d900 */
[----:B------:R-:W-:Y:S05]  /*2820*/  BRA `(.L_x_14560) ;  /* 0x00000004000c7947 */ /* 0x000fea0003800000 */
.L_x_14573:
        /* <DEDUP_REMOVED lines=21> */
.L_x_14582:
[----:B------:R-:W-:Y:S05]  /*2980*/  BSYNC.RECONVERGENT B1 ;  /* 0x0000000000017941 */ /* 0x000fea0003800200 */
.L_x_14581:
[----:B------:R-:W-:Y:S01]  /*2990*/  IMAD.SHL.U32 R0, R0, 0x200000, RZ ;  /* 0x0020000000007824 */ /* 0x000fe200078e00ff */
[----:B------:R-:W-:-:S04]  /*29a0*/  LEA R3, R3, 0x37800000, 0x17 ;  /* 0x3780000003037811 */ /* 0x000fc800078eb8ff */
[----:B------:R-:W-:-:S07]  /*29b0*/  LOP3.LUT R36, R3, R0, R7, 0xfe, !PT ;  /* 0x0000000003247212 */ /* 0x000fce00078efe07 */
.L_x_14580:
[----:B------:R-:W-:Y:S05]  /*29c0*/  BSYNC.RECONVERGENT B0 ;  /* 0x0000000000007941 */ /* 0x000fea0003800200 */
.L_x_14579:
[----:B------:R-:W0:Y:S01]  /*29d0*/  F2I.S64.TRUNC R36, R36 ;  /* 0x0000002400247311 */ /* 0x000e22000020d900 */
[----:B------:R-:W-:Y:S05]  /*29e0*/  BRA `(.L_x_14560) ;  /* 0x00000000009c7947 */ /* 0x000fea0003800000 */
.L_x_14572:
[----:B------:R-:W-:-:S09]  /*29f0*/  UISETP.NE.AND UP0, UPT, UR4, 0x1c, UPT ;  /* 0x0000001c0400788c */ /* 0x000fd2000bf05270 */
[----:B------:R-:W-:Y:S05]  /*2a00*/  BRA.U !UP0, `(.L_x_14583) ;  /* 0x00000001088c7547 */ /* 0x000fea000b800000 */
[----:B------:R-:W-:-:S09]  /*2a10*/  UISETP.NE.AND UP0, UPT, UR4, 0x1d, UPT ;  /* 0x0000001d0400788c */ /* 0x000fd2000bf05270 */
[----:B------:R-:W-:Y:S05]  /*2a20*/  BRA.U !UP0, `(.L_x_14584) ;  /* 0x00000001087c7547 */ /* 0x000fea000b800000 */
[----:B------:R-:W-:-:S09]  /*2a30*/  UISETP.NE.AND UP0, UPT, UR4, 0x2c, UPT ;  /* 0x0000002c0400788c */ /* 0x000fd2000bf05270 */
[----:B------:R-:W-:Y:S05]  /*2a40*/  BRA.U !UP0, `(.L_x_14585) ;  /* 0x0000000108487547 */ /* 0x000fea000b800000 */
.L_x_14559:
        /* <DEDUP_REMOVED lines=16> */
.L_x_14586:
[----:B------:R-:W-:Y:S01]  /*2b50*/  CS2R R36, SRZ ;  /* 0x0000000000247805 */ /* 0x000fe2000001ff00 */
[----:B------:R-:W-:Y:S06]  /*2b60*/  BRA `(.L_x_14560) ;  /* 0x00000000003c7947 */ /* 0x000fec0003800000 */
.L_x_14585:
        /* <DEDUP_REMOVED lines=8> */
.L_x_14588:
[----:B------:R-:W-:Y:S05]  /*2bf0*/  BSYNC.RECONVERGENT B0 ;  /* 0x0000000000007941 */ /* 0x000fea0003800200 */
.L_x_14587:
[----:B------:R-:W0:Y:S01]  /*2c00*/  F2I.S64.TRUNC R36, R36 ;  /* 0x0000002400247311 */ /* 0x000e22000020d900 */
[----:B------:R-:W-:Y:S05]  /*2c10*/  BRA `(.L_x_14560) ;  /* 0x0000000000107947 */ /* 0x000fea0003800000 */
.L_x_14584:
[----:B------:R0:W5:Y:S01]  /*2c20*/  LDG.E.64 R36, desc[UR36][R4.64] ;  /* 0x0000002404247981 */ /* 0x000162000c1e1b00 */
[----:B------:R-:W-:Y:S05]  /*2c30*/  BRA `(.L_x_14560) ;  /* 0x0000000000087947 */ /* 0x000fea0003800000 */
.L_x_14583:
[----:B------:R0:W5:Y:S01]  /*2c40*/  LDG.E R36, desc[UR36][R4.64] ;  /* 0x0000002404247981 */ /* 0x000162000c1e1900 */
[----:B------:R-:W-:-:S07]  /*2c50*/  IMAD.MOV.U32 R37, RZ, RZ, RZ ;  /* 0x000000ffff257224 */ /* 0x000fce00078e00ff */
.L_x_14560:
[----:B------:R-:W-:-:S07]  /*2c60*/  VIADD R41, R43, 0x80 ;  /* 0x000000802b297836 */ /* 0x000fce0000000000 */
.L_x_14486:
[----:B------:R-:W-:Y:S05]  /*2c70*/  BSYNC.RECONVERGENT B6 ;  /* 0x0000000000067941 */ /* 0x000fea0003800200 */
.L_x_14485:
[----:B------:R-:W-:Y:S01]  /*2c80*/  ISETP.GE.AND P0, PT, R41, R2, PT ;  /* 0x000000022900720c */ /* 0x000fe20003f06270 */
[----:B------:R-:W-:Y:S01]  /*2c90*/  BSSY.RECONVERGENT B6, `(.L_x_14589) ;  /* 0x00002bc000067945 */ /* 0x000fe20003800200 */
[----:B------:R-:W-:Y:S02]  /*2ca0*/  CS2R R34, SRZ ;  /* 0x0000000000227805 */ /* 0x000fe4000001ff00 */
[----:B------:R-:W-:Y:S02]  /*2cb0*/  CS2R R32, SRZ ;  /* 0x0000000000207805 */ /* 0x000fe4000001ff00 */
[----:B------:R-:W-:-:S07]  /*2cc0*/  CS2R R30, SRZ ;  /* 0x00000000001e7805 */ /* 0x000fce000001ff00 */
        /* <DEDUP_REMOVED lines=21> */
.L_x_14594:
[----:B------:R0:W5:Y:S01]  /*2e20*/  LDG.E.U8 R34, desc[UR36][R4.64] ;  /* 0x0000002404227981 */ /* 0x000162000c1e1100 */
[----:B------:R-:W-:Y:S01]  /*2e30*/  IMAD.MOV.U32 R35, RZ, RZ, RZ ;  /* 0x000000ffff237224 */ /* 0x000fe200078e00ff */
[----:B------:R-:W-:Y:S06]  /*2e40*/  BRA `(.L_x_14596) ;  /* 0x0000000c00447947 */ /* 0x000fec0003800000 */
.L_x_14593:
        /* <DEDUP_REMOVED lines=8> */
.L_x_14598:
[----:B------:R-:W2:Y:S02]  /*2ed0*/  LDG.E R34, desc[UR36][R4.64] ;  /* 0x0000002404227981 */ /* 0x000ea4000c1e1900 */
[----:B--2---:R-:W-:Y:S01]  /*2ee0*/  SHF.R.S32.HI R35, RZ, 0x1f, R34 ;  /* 0x0000001fff237819 */ /* 0x004fe20000011422 */
[----:B------:R-:W-:Y:S06]  /*2ef0*/  BRA `(.L_x_14596) ;  /* 0x0000000c00187947 */ /* 0x000fec0003800000 */
.L_x_14597:
[----:B------:R-:W2:Y:S02]  /*2f00*/  LDG.E.S16 R34, desc[UR36][R4.64] ;  /* 0x0000002404227981 */ /* 0x000ea4000c1e1700 */
[----:B--2---:R-:W-:Y:S01]  /*2f10*/  SHF.R.S32.HI R35, RZ, 0x1f, R34 ;  /* 0x0000001fff237819 */ /* 0x004fe20000011422 */
[----:B------:R-:W-:Y:S06]  /*2f20*/  BRA `(.L_x_14596) ;  /* 0x0000000c000c7947 */ /* 0x000fec0003800000 */
.L_x_14592:
        /* <DEDUP_REMOVED lines=9> */
.L_x_14600:
[----:B------:R-:W2:Y:S02]  /*2fc0*/  LDG.E.U16 R4, desc[UR36][R4.64] ;  /* 0x0000002404047981 */ /* 0x000ea4000c1e1500 */
[----:B--2---:R-:W-:-:S06]  /*2fd0*/  HADD2.F32 R34, -RZ, R4.H0_H0 ;  /* 0x20000004ff227230 */ /* 0x004fcc0000004100 */
[----:B------:R-:W0:Y:S01]  /*2fe0*/  F2I.S64.TRUNC R34, R34 ;  /* 0x0000002200227311 */ /* 0x000e22000020d900 */
[----:B------:R-:W-:Y:S05]  /*2ff0*/  BRA `(.L_x_14596) ;  /* 0x0000000800d87947 */ /* 0x000fea0003800000 */
.L_x_14599:
        /* <DEDUP_REMOVED lines=9> */
.L_x_14602:
[----:B------:R-:W2:Y:S02]  /*3090*/  LDG.E.U16 R4, desc[UR36][R4.64] ;  /* 0x0000002404047981 */ /* 0x000ea4000c1e1500 */
[----:B--2---:R-:W-:-:S06]  /*30a0*/  HADD2.F32 R34, -RZ, R4.H0_H0 ;  /* 0x20000004ff227230 */ /* 0x004fcc0000004100 */
[----:B------:R-:W0:Y:S01]  /*30b0*/  F2I.S64.TRUNC R34, R34 ;  /* 0x0000002200227311 */ /* 0x000e22000020d900 */
[----:B------:R-:W-:Y:S05]  /*30c0*/  BRA `(.L_x_14596) ;  /* 0x0000000800a47947 */ /* 0x000fea0003800000 */
.L_x_14601:
[----:B------:R-:W2:Y:S02]  /*30d0*/  LDG.E.64 R4, desc[UR36][R4.64] ;  /* 0x0000002404047981 */ /* 0x000ea4000c1e1b00 */
[----:B--2---:R0:W1:Y:S01]  /*30e0*/  F2I.S64.F64.TRUNC R34, R4 ;  /* 0x0000000400227311 */ /* 0x004062000030d900 */
[----:B------:R-:W-:Y:S05]  /*30f0*/  BRA `(.L_x_14596) ;  /* 0x0000000800987947 */ /* 0x000fea0003800000 */
.L_x_14591:
        /* <DEDUP_REMOVED lines=13> */
.L_x_14605:
[----:B------:R-:W2:Y:S02]  /*31d0*/  LDG.E.64 R4, desc[UR36][R4.64] ;  /* 0x0000002404047981 */ /* 0x000ea4000c1e1b00 */
[----:B--2---:R0:W1:Y:S01]  /*31e0*/  F2I.S64.F64.TRUNC R34, R4 ;  /* 0x0000000400227311 */ /* 0x004062000030d900 */
[----:B------:R-:W-:Y:S05]  /*31f0*/  BRA `(.L_x_14596) ;  /* 0x0000000800587947 */ /* 0x000fea0003800000 */
.L_x_14604:
        /* <DEDUP_REMOVED lines=26> */
.L_x_14607:
        /* <DEDUP_REMOVED lines=12> */
[----:B------:R0:W1:Y:S01]  /*3460*/  F2I.S64.TRUNC R34, R0 ;  /* 0x0000000000227311 */ /* 0x000062000020d900 */
[----:B------:R-:W-:Y:S05]  /*3470*/  BRA `(.L_x_14596) ;  /* 0x0000000400b87947 */ /* 0x000fea0003800000 */
.L_x_14606:
[----:B------:R-:W2:Y:S02]  /*3480*/  LDG.E.U16 R34, desc[UR36][R4.64] ;  /* 0x0000002404227981 */ /* 0x000ea4000c1e1500 */
[----:B--2---:R-:W-:-:S06]  /*3490*/  IMAD.U32 R34, R34, 0x10000, RZ ;  /* 0x0001000022227824 */ /* 0x004fcc00078e00ff */
[----:B------:R-:W0:Y:S01]  /*34a0*/  F2I.S64.TRUNC R34, R34 ;  /* 0x0000002200227311 */ /* 0x000e22000020d900 */
[----:B------:R-:W-:Y:S05]  /*34b0*/  BRA `(.L_x_14596) ;  /* 0x0000000400a87947 */ /* 0x000fea0003800000 */
.L_x_14603:
        /* <DEDUP_REMOVED lines=11> */
.L_x_14610:
        /* <DEDUP_REMOVED lines=21> */
.L_x_14614:
[----:B------:R-:W-:Y:S05]  /*36c0*/  BSYNC.RECONVERGENT B1 ;  /* 0x0000000000017941 */ /* 0x000fea0003800200 */
.L_x_14613:
[----:B------:R-:W-:Y:S01]  /*36d0*/  IMAD.SHL.U32 R0, R0, 0x100000, RZ ;  /* 0x0010000000007824 */ /* 0x000fe200078e00ff */
[----:B------:R-:W-:-:S04]  /*36e0*/  LEA R3, R3, 0x3b800000, 0x17 ;  /* 0x3b80000003037811 */ /* 0x000fc800078eb8ff */
[----:B------:R-:W-:-:S07]  /*36f0*/  LOP3.LUT R34, R3, R0, R7, 0xfe, !PT ;  /* 0x0000000003227212 */ /* 0x000fce00078efe07 */
.L_x_14612:
[----:B------:R-:W-:Y:S05]  /*3700*/  BSYNC.RECONVERGENT B0 ;  /* 0x0000000000007941 */ /* 0x000fea0003800200 */
.L_x_14611:
[----:B------:R-:W1:Y:S01]  /*3710*/  F2I.S64.TRUNC R34, R34 ;  /* 0x0000002200227311 */ /* 0x000e62000020d900 */
[----:B------:R-:W-:Y:S05]  /*3720*/  BRA `(.L_x_14596) ;  /* 0x00000004000c7947 */ /* 0x000fea0003800000 */
.L_x_14609:
        /* <DEDUP_REMOVED lines=21> */
.L_x_14618:
[----:B------:R-:W-:Y:S05]  /*3880*/  BSYNC.RECONVERGENT B1 ;  /* 0x0000000000017941 */ /* 0x000fea0003800200 */
.L_x_14617:
[----:B------:R-:W-:Y:S01]  /*3890*/  IMAD.SHL.U32 R0, R0, 0x200000, RZ ;  /* 0x0020000000007824 */ /* 0x000fe200078e00ff */
[----:B------:R-:W-:-:S04]  /*38a0*/  LEA R3, R3, 0x37800000, 0x17 ;  /* 0x3780000003037811 */ /* 0x000fc800078eb8ff */
[----:B------:R-:W-:-:S07]  /*38b0*/  LOP3.LUT R34, R3, R0, R7, 0xfe, !PT ;  /* 0x0000000003227212 */ /* 0x000fce00078efe07 */
.L_x_14616:
[----:B------:R-:W-:Y:S05]  /*38c0*/  BSYNC.RECONVERGENT B0 ;  /* 0x0000000000007941 */ /* 0x000fea0003800200 */
.L_x_14615:
[----:B------:R-:W0:Y:S01]  /*38d0*/  F2I.S64.TRUNC R34, R34 ;  /* 0x0000002200227311 */ /* 0x000e22000020d900 */
[----:B------:R-:W-:Y:S05]  /*38e0*/  BRA `(.L_x_14596) ;  /* 0x00000000009c7947 */ /* 0x000fea0003800000 */
.L_x_14608:
        /* <DEDUP_REMOVED lines=14> */
.L_x_14622:
[----:B------:R-:W-:Y:S05]  /*39d0*/  BSYNC.RECONVERGENT B0 ;  /* 0x0000000000007941 */ /* 0x000fea0003800200 */
.L_x_14621:
[----:B------:R-:W0:Y:S01]  /*39e0*/  F2I.S64.TRUNC R34, R34 ;  /* 0x0000002200227311 */ /* 0x000e22000020d900 */
[----:B------:R-:W-:Y:S05]  /*39f0*/  BRA `(.L_x_14596) ;  /* 0x0000000000587947 */ /* 0x000fea0003800000 */
.L_x_14595:
        /* <DEDUP_REMOVED lines=16> */
.L_x_14623:
[----:B------:R-:W-:Y:S01]  /*3b00*/  CS2R R34, SRZ ;  /* 0x0000000000227805 */ /* 0x000fe2000001ff00 */
[----:B------:R-:W-:Y:S06]  /*3b10*/  BRA `(.L_x_14596) ;  /* 0x0000000000107947 */ /* 0x000fec0003800000 */
.L_x_14620:
[----:B------:R0:W5:Y:S01]  /*3b20*/  LDG.E.64 R34, desc[UR36][R4.64] ;  /* 0x0000002404227981 */ /* 0x000162000c1e1b00 */
[----:B------:R-:W-:Y:S05]  /*3b30*/  BRA `(.L_x_14596) ;  /* 0x0000000000087947 */ /* 0x000fea0003800000 */
.L_x_14619:
[----:B------:R0:W5:Y:S01]  /*3b40*/  LDG.E R34, desc[UR36][R4.64] ;  /* 0x0000002404227981 */ /* 0x000162000c1e1900 */
[----:B------:R-:W-:-:S07]  /*3b50*/  IMAD.MOV.U32 R35, RZ, RZ, RZ ;  /* 0x000000ffff237224 */ /* 0x000fce00078e00ff */
.L_x_14596:
[----:B0-----:R-:W0:Y:S01]  /*3b60*/  LDC.64 R4, c[0x0][0x3b0] ;  /* 0x0000ec00ff047b82 */ /* 0x001e220000000a00 */
        /* <DEDUP_REMOVED lines=18> */
.L_x_14627:
[----:B------:R0:W5:Y:S01]  /*3c90*/  LDG.E.U8 R32, desc[UR36][R4.64] ;  /* 0x0000002404207981 */ /* 0x000162000c1e1100 */
[----:B------:R-:W-:Y:S01]  /*3ca0*/  IMAD.MOV.U32 R33, RZ, RZ, RZ ;  /* 0x000000ffff217224 */ /* 0x000fe200078e00ff */
[----:B------:R-:W-:Y:S06]  /*3cb0*/  BRA `(.L_x_14629) ;  /* 0x0000000c00447947 */ /* 0x000fec0003800000 */
.L_x_14626:
        /* <DEDUP_REMOVED lines=8> */
.L_x_14631:
[----:B------:R-:W2:Y:S02]  /*3d40*/  LDG.E R32, desc[UR36][R4.64] ;  /* 0x0000002404207981 */ /* 0x000ea4000c1e1900 */
[----:B--2---:R-:W-:Y:S01]  /*3d50*/  SHF.R.S32.HI R33, RZ, 0x1f, R32 ;  /* 0x0000001fff217819 */ /* 0x004fe20000011420 */
[----:B------:R-:W-:Y:S06]  /*3d60*/  BRA `(.L_x_14629) ;  /* 0x0000000c00187947 */ /* 0x000fec0003800000 */
.L_x_14630:
[----:B------:R-:W2:Y:S02]  /*3d70*/  LDG.E.S16 R32, desc[UR36][R4.64] ;  /* 0x0000002404207981 */ /* 0x000ea4000c1e1700 */
[----:B--2---:R-:W-:Y:S01]  /*3d80*/  SHF.R.S32.HI R33, RZ, 0x1f, R32 ;  /* 0x0000001fff217819 */ /* 0x004fe20000011420 */
[----:B------:R-:W-:Y:S06]  /*3d90*/  BRA `(.L_x_14629) ;  /* 0x0000000c000c7947 */ /* 0x000fec0003800000 */
.L_x_14625:
        /* <DEDUP_REMOVED lines=9> */
.L_x_14633:
[----:B------:R-:W2:Y:S02]  /*3e30*/  LDG.E.U16 R4, desc[UR36][R4.64] ;  /* 0x0000002404047981 */ /* 0x000ea4000c1e1500 */
[----:B--2---:R-:W-:-:S06]  /*3e40*/  HADD2.F32 R32, -RZ, R4.H0_H0 ;  /* 0x20000004ff207230 */ /* 0x004fcc0000004100 */
[----:B------:R-:W0:Y:S01]  /*3e50*/  F2I.S64.TRUNC R32, R32 ;  /* 0x0000002000207311 */ /* 0x000e22000020d900 */
[----:B------:R-:W-:Y:S05]  /*3e60*/  BRA `(.L_x_14629) ;  /* 0x0000000800d87947 */ /* 0x000fea0003800000 */
.L_x_14632:
        /* <DEDUP_REMOVED lines=9> */
.L_x_14635:
[----:B------:R-:W2:Y:S02]  /*3f00*/  LDG.E.U16 R4, desc[UR36][R4.64] ;  /* 0x0000002404047981 */ /* 0x000ea4000c1e1500 */
[----:B--2---:R-:W-:-:S06]  /*3f10*/  HADD2.F32 R32, -RZ, R4.H0_H0 ;  /* 0x20000004ff207230 */ /* 0x004fcc0000004100 */
[----:B------:R-:W0:Y:S01]  /*3f20*/  F2I.S64.TRUNC R32, R32 ;  /* 0x0000002000207311 */ /* 0x000e22000020d900 */
[----:B------:R-:W-:Y:S05]  /*3f30*/  BRA `(.L_x_14629) ;  /* 0x0000000800a47947 */ /* 0x000fea0003800000 */
.L_x_14634:
[----:B------:R-:W2:Y:S02]  /*3f40*/  LDG.E.64 R4, desc[UR36][R4.64] ;  /* 0x0000002404047981 */ /* 0x000ea4000c1e1b00 */
[----:B--2---:R0:W2:Y:S01]  /*3f50*/  F2I.S64.F64.TRUNC R32, R4 ;  /* 0x0000000400207311 */ /* 0x0040a2000030d900 */
[----:B------:R-:W-:Y:S05]  /*3f60*/  BRA `(.L_x_14629) ;  /* 0x0000000800987947 */ /* 0x000fea0003800000 */
.L_x_14624:
        /* <DEDUP_REMOVED lines=13> */
.L_x_14638:
[----:B------:R-:W2:Y:S02]  /*4040*/  LDG.E.64 R4, desc[UR36][R4.64] ;  /* 0x0000002404047981 */ /* 0x000ea4000c1e1b00 */
[----:B--2---:R0:W2:Y:S01]  /*4050*/  F2I.S64.F64.TRUNC R32, R4 ;  /* 0x0000000400207311 */ /* 0x0040a2000030d900 */
[----:B------:R-:W-:Y:S05]  /*4060*/  BRA `(.L_x_14629) ;  /* 0x0000000800587947 */ /* 0x000fea0003800000 */
.L_x_14637:
        /* <DEDUP_REMOVED lines=24> */
[----:B------:R2:W0:Y:S01]  /*41f0*/  F2I.S64.TRUNC R32, R3 ;  /* 0x0000000300207311 */ /* 0x000422000020d900 */
[----:B------:R-:W-:Y:S05]  /*4200*/  BRA `(.L_x_14629) ;  /* 0x0000000400f07947 */ /* 0x000fea0003800000 */
.L_x_14640:
        /* <DEDUP_REMOVED lines=12> */
[----:B------:R0:W2:Y:S01]  /*42d0*/  F2I.S64.TRUNC R32, R0 ;  /* 0x0000000000207311 */ /* 0x0000a2000020d900 */
[----:B------:R-:W-:Y:S05]  /*42e0*/  BRA `(.L_x_14629) ;  /* 0x0000000400b87947 */ /* 0x000fea0003800000 */
.L_x_14639:
[----:B------:R-:W2:Y:S02]  /*42f0*/  LDG.E.U16 R32, desc[UR36][R4.64] ;  /* 0x0000002404207981 */ /* 0x000ea4000c1e1500 */
[----:B--2---:R-:W-:-:S06]  /*4300*/  IMAD.U32 R32, R32, 0x10000, RZ ;  /* 0x0001000020207824 */ /* 0x004fcc00078e00ff */
[----:B------:R-:W0:Y:S01]  /*4310*/  F2I.S64.TRUNC R32, R32 ;  /* 0x0000002000207311 */ /* 0x000e22000020d900 */
[----:B------:R-:W-:Y:S05]  /*4320*/  BRA `(.L_x_14629) ;  /* 0x0000000400a87947 */ /* 0x000fea0003800000 */
.L_x_14636:
        /* <DEDUP_REMOVED lines=11> */
.L_x_14643:
        /* <DEDUP_REMOVED lines=21> */
.L_x_14647:
[----:B------:R-:W-:Y:S05]  /*4530*/  BSYNC.RECONVERGENT B1 ;  /* 0x0000000000017941 */ /* 0x000fea0003800200 */
.L_x_14646:
[----:B------:R-:W-:Y:S01]  /*4540*/  IMAD.SHL.U32 R0, R0, 0x100000, RZ ;  /* 0x0010000000007824 */ /* 0x000fe200078e00ff */
[----:B------:R-:W-:-:S04]  /*4550*/  LEA R3, R3, 0x3b800000, 0x17 ;  /* 0x3b80000003037811 */ /* 0x000fc800078eb8ff */
[----:B------:R-:W-:-:S07]  /*4560*/  LOP3.LUT R32, R3, R0, R7, 0xfe, !PT ;  /* 0x0000000003207212 */ /* 0x000fce00078efe07 */
.L_x_14645:
[----:B------:R-:W-:Y:S05]  /*4570*/  BSYNC.RECONVERGENT B0 ;  /* 0x0000000000007941 */ /* 0x000fea0003800200 */
.L_x_14644:
[----:B------:R-:W0:Y:S01]  /*4580*/  F2I.S64.TRUNC R32, R32 ;  /* 0x0000002000207311 */ /* 0x000e22000020d900 */
[----:B------:R-:W-:Y:S05]  /*4590*/  BRA `(.L_x_14629) ;  /* 0x00000004000c7947 */ /* 0x000fea0003800000 */
.L_x_14642:
        /* <DEDUP_REMOVED lines=21> */
.L_x_14651:
[----:B------:R-:W-:Y:S05]  /*46f0*/  BSYNC.RECONVERGENT B1 ;  /* 0x0000000000017941 */ /* 0x000fea0003800200 */
.L_x_14650:
[----:B------:R-:W-:Y:S01]  /*4700*/  IMAD.SHL.U32 R0, R0, 0x200000, RZ ;  /* 0x0020000000007824 */ /* 0x000fe200078e00ff */
[----:B------:R-:W-:-:S04]  /*4710*/  LEA R3, R3, 0x37800000, 0x17 ;  /* 0x3780000003037811 */ /* 0x000fc800078eb8ff */
[----:B------:R-:W-:-:S07]  /*4720*/  LOP3.LUT R32, R3, R0, R7, 0xfe, !PT ;  /* 0x0000000003207212 */ /* 0x000fce00078efe07 */
.L_x_14649:
[----:B------:R-:W-:Y:S05]  /*4730*/  BSYNC.RECONVERGENT B0 ;  /* 0x0000000000007941 */ /* 0x000fea0003800200 */
.L_x_14648:
[----:B------:R-:W0:Y:S01]  /*4740*/  F2I.S64.TRUNC R32, R32 ;  /* 0x0000002000207311 */ /* 0x000e22000020d900 */
[----:B------:R-:W-:Y:S05]  /*4750*/  BRA `(.L_x_14629) ;  /* 0x00000000009c7947 */ /* 0x000fea0003800000 */
.L_x_14641:
        /* <DEDUP_REMOVED lines=14> */
.L_x_14655:
[----:B------:R-:W-:Y:S05]  /*4840*/  BSYNC.RECONVERGENT B0 ;  /* 0x0000000000007941 */ /* 0x000fea0003800200 */
.L_x_14654:
[----:B------:R-:W0:Y:S01]  /*4850*/  F2I.S64.TRUNC R32, R32 ;  /* 0x0000002000207311 */ /* 0x000e22000020d900 */
[----:B------:R-:W-:Y:S05]  /*4860*/  BRA `(.L_x_14629) ;  /* 0x0000000000587947 */ /* 0x000fea0003800000 */
.L_x_14628:
        /* <DEDUP_REMOVED lines=16> */
.L_x_14656:
[----:B------:R-:W-:Y:S01]  /*4970*/  CS2R R32, SRZ ;  /* 0x0000000000207805 */ /* 0x000fe2000001ff00 */
[----:B------:R-:W-:Y:S06]  /*4980*/  BRA `(.L_x_14629) ;  /* 0x0000000000107947 */ /* 0x000fec0003800000 */
.L_x_14653:
[----:B------:R0:W5:Y:S01]  /*4990*/  LDG.E.64 R32, desc[UR36][R4.64] ;  /* 0x0000002404207981 */ /* 0x000162000c1e1b00 */
[----:B------:R-:W-:Y:S05]  /*49a0*/  BRA `(.L_x_14629) ;  /* 0x0000000000087947 */ /* 0x000fea0003800000 */
.L_x_14652:
[----:B------:R0:W5:Y:S01]  /*49b0*/  LDG.E R32, desc[UR36][R4.64] ;  /* 0x0000002404207981 */ /* 0x000162000c1e1900 */
[----:B------:R-:W-:-:S07]  /*49c0*/  IMAD.MOV.U32 R33, RZ, RZ, RZ ;  /* 0x000000ffff217224 */ /* 0x000fce00078e00ff */
.L_x_14629:
        /* <DEDUP_REMOVED lines=19> */
.L_x_14660:
[----:B------:R0:W5:Y:S01]  /*4b00*/  LDG.E.U8 R30, desc[UR36][R4.64] ;  /* 0x00000024041e7981 */ /* 0x000162000c1e1100 */
[----:B------:R-:W-:Y:S01]  /*4b10*/  IMAD.MOV.U32 R31, RZ, RZ, RZ ;  /* 0x000000ffff1f7224 */ /* 0x000fe200078e00ff */
[----:B------:R-:W-:Y:S06]  /*4b20*/  BRA `(.L_x_14662) ;  /* 0x0000000c00447947 */ /* 0x000fec0003800000 */
.L_x_14659:
        /* <DEDUP_REMOVED lines=8> */
.L_x_14664:
[----:B------:R-:W2:Y:S02]  /*4bb0*/  LDG.E R30, desc[UR36][R4.64] ;  /* 0x00000024041e7981 */ /* 0x000ea4000c1e1900 */
[----:B--2---:R-:W-:Y:S01]  /*4bc0*/  SHF.R.S32.HI R31, RZ, 0x1f, R30 ;  /* 0x0000001fff1f7819 */ /* 0x004fe2000001141e */
[----:B------:R-:W-:Y:S06]  /*4bd0*/  BRA `(.L_x_14662) ;  /* 0x0000000c00187947 */ /* 0x000fec0003800000 */
.L_x_14663:
[----:B------:R-:W2:Y:S02]  /*4be0*/  LDG.E.S16 R30, desc[UR36][R4.64] ;  /* 0x00000024041e7981 */ /* 0x000ea4000c1e1700 */
[----:B--2---:R-:W-:Y:S01]  /*4bf0*/  SHF.R.S32.HI R31, RZ, 0x1f, R30 ;  /* 0x0000001fff1f7819 */ /* 0x004fe2000001141e */
[----:B------:R-:W-:Y:S06]  /*4c00*/  BRA `(.L_x_14662) ;  /* 0x0000000c000c7947 */ /* 0x000fec0003800000 */
.L_x_14658:
        /* <DEDUP_REMOVED lines=9> */
.L_x_14666:
[----:B------:R-:W2:Y:S02]  /*4ca0*/  LDG.E.U16 R4, desc[UR36][R4.64] ;  /* 0x0000002404047981 */ /* 0x000ea4000c1e1500 */
[----:B--2---:R-:W-:-:S06]  /*4cb0*/  HADD2.F32 R30, -RZ, R4.H0_H0 ;  /* 0x20000004ff1e7230 */ /* 0x004fcc0000004100 */
[----:B------:R-:W0:Y:S01]  /*4cc0*/  F2I.S64.TRUNC R30, R30 ;  /* 0x0000001e001e7311 */ /* 0x000e22000020d900 */
[----:B------:R-:W-:Y:S05]  /*4cd0*/  BRA `(.L_x_14662) ;  /* 0x0000000800d87947 */ /* 0x000fea0003800000 */
.L_x_14665:
        /* <DEDUP_REMOVED lines=9> */
.L_x_14668:
[----:B------:R-:W2:Y:S02]  /*4d70*/  LDG.E.U16 R4, desc[UR36][R4.64] ;  /* 0x0000002404047981 */ /* 0x000ea4000c1e1500 */
[----:B--2---:R-:W-:-:S06]  /*4d80*/  HADD2.F32 R30, -RZ, R4.H0_H0 ;  /* 0x20000004ff1e7230 */ /* 0x004fcc0000004100 */
[----:B------:R-:W0:Y:S01]  /*4d90*/  F2I.S64.TRUNC R30, R30 ;  /* 0x0000001e001e7311 */ /* 0x000e22000020d900 */
[----:B------:R-:W-:Y:S05]  /*4da0*/  BRA `(.L_x_14662) ;  /* 0x0000000800a47947 */ /* 0x000fea0003800000 */
.L_x_14667:
[----:B------:R-:W2:Y:S02]  /*4db0*/  LDG.E.64 R4, desc[UR36][R4.64] ;  /* 0x0000002404047981 */ /* 0x000ea4000c1e1b00 */
[----:B--2---:R0:W2:Y:S01]  /*4dc0*/  F2I.S64.F64.TRUNC R30, R4 ;  /* 0x00000004001e7311 */ /* 0x0040a2000030d900 */
[----:B------:R-:W-:Y:S05]  /*4dd0*/  BRA `(.L_x_14662) ;  /* 0x0000000800987947 */ /* 0x000fea0003800000 */
.L_x_14657:
        /* <DEDUP_REMOVED lines=13> */
.L_x_14671:
[----:B------:R-:W2:Y:S02]  /*4eb0*/  LDG.E.64 R4, desc[UR36][R4.64] ;  /* 0x0000002404047981 */ /* 0x000ea4000c1e1b00 */
[----:B--2---:R0:W2:Y:S01]  /*4ec0*/  F2I.S64.F64.TRUNC R30, R4 ;  /* 0x00000004001e7311 */ /* 0x0040a2000030d900 */
[----:B------:R-:W-:Y:S05]  /*4ed0*/  BRA `(.L_x_14662) ;  /* 0x0000000800587947 */ /* 0x000fea0003800000 */
.L_x_14670:
        /* <DEDUP_REMOVED lines=26> */
.L_x_14673:
        /* <DEDUP_REMOVED lines=14> */
.L_x_14672:
[----:B------:R-:W2:Y:S02]  /*5160*/  LDG.E.U16 R30, desc[UR36][R4.64] ;  /* 0x00000024041e7981 */ /* 0x000ea4000c1e1500 */
[----:B--2---:R-:W-:-:S06]  /*5170*/  IMAD.U32 R30, R30, 0x10000, RZ ;  /* 0x000100001e1e7824 */ /* 0x004fcc00078e00ff */
[----:B------:R-:W0:Y:S01]  /*5180*/  F2I.S64.TRUNC R30, R30 ;  /* 0x0000001e001e7311 */ /* 0x000e22000020d900 */
[----:B------:R-:W-:Y:S05]  /*5190*/  BRA `(.L_x_14662) ;  /* 0x0000000400a87947 */ /* 0x000fea0003800000 */
.L_x_14669:
        /* <DEDUP_REMOVED lines=11> */
.L_x_14676:
        /* <DEDUP_REMOVED lines=21> */
.L_x_14680:
[----:B------:R-:W-:Y:S05]  /*53a0*/  BSYNC.RECONVERGENT B1 ;  /* 0x0000000000017941 */ /* 0x000fea0003800200 */
.L_x_14679:
[----:B------:R-:W-:Y:S01]  /*53b0*/  IMAD.SHL.U32 R0, R0, 0x100000, RZ ;  /* 0x0010000000007824 */ /* 0x000fe200078e00ff */
[----:B------:R-:W-:-:S04]  /*53c0*/  LEA R3, R3, 0x3b800000, 0x17 ;  /* 0x3b80000003037811 */ /* 0x000fc800078eb8ff */
[----:B------:R-:W-:-:S07]  /*53d0*/  LOP3.LUT R30, R3, R0, R7, 0xfe, !PT ;  /* 0x00000000031e7212 */ /* 0x000fce00078efe07 */
.L_x_14678:
[----:B------:R-:W-:Y:S05]  /*53e0*/  BSYNC.RECONVERGENT B0 ;  /* 0x0000000000007941 */ /* 0x000fea0003800200 */
.L_x_14677:
[----:B------:R-:W0:Y:S01]  /*53f0*/  F2I.S64.TRUNC R30, R30 ;  /* 0x0000001e001e7311 */ /* 0x000e22000020d900 */
[----:B------:R-:W-:Y:S05]  /*5400*/  BRA `(.L_x_14662) ;  /* 0x00000004000c7947 */ /* 0x000fea0003800000 */
.L_x_14675:
        /* <DEDUP_REMOVED lines=21> */
.L_x_14684:
[----:B------:R-:W-:Y:S05]  /*5560*/  BSYNC.RECONVERGENT B1 ;  /* 0x0000000000017941 */ /* 0x000fea0003800200 */
.L_x_14683:
[----:B------:R-:W-:Y:S01]  /*5570*/  IMAD.SHL.U32 R0, R0, 0x200000, RZ ;  /* 0x0020000000007824 */ /* 0x000fe200078e00ff */
[----:B------:R-:W-:-:S04]  /*5580*/  LEA R3, R3, 0x37800000, 0x17 ;  /* 0x3780000003037811 */ /* 0x000fc800078eb8ff */
[----:B------:R-:W-:-:S07]  /*5590*/  LOP3.LUT R30, R3, R0, R7, 0xfe, !PT ;  /* 0x00000000031e7212 */ /* 0x000fce00078efe07 */
.L_x_14682:
[----:B------:R-:W-:Y:S05]  /*55a0*/  BSYNC.RECONVERGENT B0 ;  /* 0x0000000000007941 */ /* 0x000fea0003800200 */
.L_x_14681:
[----:B------:R-:W0:Y:S01]  /*55b0*/  F2I.S64.TRUNC R30, R30 ;  /* 0x0000001e001e7311 */ /* 0x000e22000020d900 */
[----:B------:R-:W-:Y:S05]  /*55c0*/  BRA `(.L_x_14662) ;  /* 0x00000000009c7947 */ /* 0x000fea0003800000 */
.L_x_14674:
        /* <DEDUP_REMOVED lines=14> */
.L_x_14688:
[----:B------:R-:W-:Y:S05]  /*56b0*/  BSYNC.RECONVERGENT B0 ;  /* 0x0000000000007941 */ /* 0x000fea0003800200 */
.L_x_14687:
[----:B------:R-:W0:Y:S01]  /*56c0*/  F2I.S64.TRUNC R30, R30 ;  /* 0x0000001e001e7311 */ /* 0x000e22000020d900 */
[----:B------:R-:W-:Y:S05]  /*56d0*/  BRA `(.L_x_14662) ;  /* 0x0000000000587947 */ /* 0x000fea0003800000 */
.L_x_14661:
        /* <DEDUP_REMOVED lines=16> */
.L_x_14689:
[----:B------:R-:W-:Y:S01]  /*57e0*/  CS2R R30, SRZ ;  /* 0x00000000001e7805 */ /* 0x000fe2000001ff00 */
[----:B------:R-:W-:Y:S06]  /*57f0*/  BRA `(.L_x_14662) ;  /* 0x0000000000107947 */ /* 0x000fec0003800000 */
.L_x_14686:
[----:B------:R0:W5:Y:S01]  /*5800*/  LDG.E.64 R30, desc[UR36][R4.64] ;  /* 0x00000024041e7981 */ /* 0x000162000c1e1b00 */
[----:B------:R-:W-:Y:S05]  /*5810*/  BRA `(.L_x_14662) ;  /* 0x0000000000087947 */ /* 0x000fea0003800000 */
.L_x_14685:
[----:B------:R0:W5:Y:S01]  /*5820*/  LDG.E R30, desc[UR36][R4.64] ;  /* 0x00000024041e7981 */ /* 0x000162000c1e1900 */
[----:B------:R-:W-:-:S07]  /*5830*/  IMAD.MOV.U32 R31, RZ, RZ, RZ ;  /* 0x000000ffff1f7224 */ /* 0x000fce00078e00ff */
.L_x_14662:
[----:B------:R-:W-:-:S07]  /*5840*/  VIADD R41, R41, 0x80 ;  /* 0x0000008029297836 */ /* 0x000fce0000000000 */
.L_x_14590:
[----:B------:R-:W-:Y:S05]  /*5850*/  BSYNC.RECONVERGENT B6 ;  /* 0x0000000000067941 */ /* 0x000fea0003800200 */
.L_x_14589:
        /* <DEDUP_REMOVED lines=26> */
.L_x_14695:
[----:B------:R1:W5:Y:S01]  /*5a00*/  LDG.E.U8 R28, desc[UR36][R4.64] ;  /* 0x00000024041c7981 */ /* 0x000362000c1e1100 */
[----:B------:R-:W-:Y:S01]  /*5a10*/  IMAD.MOV.U32 R29, RZ, RZ, RZ ;  /* 0x000000ffff1d7224 */ /* 0x000fe200078e00ff */
[----:B------:R-:W-:Y:S06]  /*5a20*/  BRA `(.L_x_14697) ;  /* 0x0000000c00447947 */ /* 0x000fec0003800000 */
.L_x_14694:
        /* <DEDUP_REMOVED lines=8> */
.L_x_14699:
[----:B------:R-:W2:Y:S02]  /*5ab0*/  LDG.E R28, desc[UR36][R4.64] ;  /* 0x00000024041c7981 */ /* 0x000ea4000c1e1900 */
[----:B--2---:R-:W-:Y:S01]  /*5ac0*/  SHF.R.S32.HI R29, RZ, 0x1f, R28 ;  /* 0x0000001fff1d7819 */ /* 0x004fe2000001141c */
[----:B------:R-:W-:Y:S06]  /*5ad0*/  BRA `(.L_x_14697) ;  /* 0x0000000c00187947 */ /* 0x000fec0003800000 */
.L_x_14698:
[----:B------:R-:W2:Y:S02]  /*5ae0*/  LDG.E.S16 R28, desc[UR36][R4.64] ;  /* 0x00000024041c7981 */ /* 0x000ea4000c1e1700 */
[----:B--2---:R-:W-:Y:S01]  /*5af0*/  SHF.R.S32.HI R29, RZ, 0x1f, R28 ;  /* 0x0000001fff1d7819 */ /* 0x004fe2000001141c */
[----:B------:R-:W-:Y:S06]  /*5b00*/  BRA `(.L_x_14697) ;  /* 0x0000000c000c7947 */ /* 0x000fec0003800000 */
.L_x_14693:
        /* <DEDUP_REMOVED lines=9> */
.L_x_14701:
[----:B------:R-:W2:Y:S02]  /*5ba0*/  LDG.E.U16 R4, desc[UR36][R4.64] ;  /* 0x0000002404047981 */ /* 0x000ea4000c1e1500 */
[----:B--2---:R-:W-:-:S06]  /*5bb0*/  HADD2.F32 R28, -RZ, R4.H0_H0 ;  /* 0x20000004ff1c7230 */ /* 0x004fcc0000004100 */
[----:B------:R-:W0:Y:S01]  /*5bc0*/  F2I.S64.TRUNC R28, R28 ;  /* 0x0000001c001c7311 */ /* 0x000e22000020d900 */
[----:B------:R-:W-:Y:S05]  /*5bd0*/  BRA `(.L_x_14697) ;  /* 0x0000000800d87947 */ /* 0x000fea0003800000 */
.L_x_14700:
        /* <DEDUP_REMOVED lines=9> */
.L_x_14703:
[----:B------:R-:W2:Y:S02]  /*5c70*/  LDG.E.U16 R4, desc[UR36][R4.64] ;  /* 0x0000002404047981 */ /* 0x000ea4000c1e1500 */
[----:B--2---:R-:W-:-:S06]  /*5c80*/  HADD2.F32 R28, -RZ, R4.H0_H0 ;  /* 0x20000004ff1c7230 */ /* 0x004fcc0000004100 */
[----:B------:R-:W0:Y:S01]  /*5c90*/  F2I.S64.TRUNC R28, R28 ;  /* 0x0000001c001c7311 */ /* 0x000e22000020d900 */
[----:B------:R-:W-:Y:S05]  /*5ca0*/  BRA `(.L_x_14697) ;  /* 0x0000000800a47947 */ /* 0x000fea0003800000 */
.L_x_14702:
[----:B------:R-:W2:Y:S02]  /*5cb0*/  LDG.E.64 R4, desc[UR36][R4.64] ;  /* 0x0000002404047981 */ /* 0x000ea4000c1e1b00 */
[----:B--2---:R0:W1:Y:S01]  /*5cc0*/  F2I.S64.F64.TRUNC R28, R4 ;  /* 0x00000004001c7311 */ /* 0x004062000030d900 */
[----:B------:R-:W-:Y:S05]  /*5cd0*/  BRA `(.L_x_14697) ;  /* 0x0000000800987947 */ /* 0x000fea0003800000 */
.L_x_14692:
        /* <DEDUP_REMOVED lines=13> */
.L_x_14706:
[----:B------:R-:W2:Y:S02]  /*5db0*/  LDG.E.64 R4, desc[UR36][R4.64] ;  /* 0x0000002404047981 */ /* 0x000ea4000c1e1b00 */
[----:B--2---:R0:W1:Y:S01]  /*5dc0*/  F2I.S64.F64.TRUNC R28, R4 ;  /* 0x00000004001c7311 */ /* 0x004062000030d900 */
[----:B------:R-:W-:Y:S05]  /*5dd0*/  BRA `(.L_x_14697) ;  /* 0x0000000800587947 */ /* 0x000fea0003800000 */
.L_x_14705:
        /* <DEDUP_REMOVED lines=26> */
.L_x_14708:
        /* <DEDUP_REMOVED lines=14> */
.L_x_14707:
[----:B------:R-:W2:Y:S02]  /*6060*/  LDG.E.U16 R28, desc[UR36][R4.64] ;  /* 0x00000024041c7981 */ /* 0x000ea4000c1e1500 */
[----:B--2---:R-:W-:-:S06]  /*6070*/  IMAD.U32 R28, R28, 0x10000, RZ ;  /* 0x000100001c1c7824 */ /* 0x004fcc00078e00ff */
[----:B------:R-:W0:Y:S01]  /*6080*/  F2I.S64.TRUNC R28, R28 ;  /* 0x0000001c001c7311 */ /* 0x000e22000020d900 */
[----:B------:R-:W-:Y:S05]  /*6090*/  BRA `(.L_x_14697) ;  /* 0x0000000400a87947 */ /* 0x000fea0003800000 */
.L_x_14704:
        /* <DEDUP_REMOVED lines=11> */
.L_x_14711:
        /* <DEDUP_REMOVED lines=21> */
.L_x_14715:
[----:B------:R-:W-:Y:S05]  /*62a0*/  BSYNC.RECONVERGENT B1 ;  /* 0x0000000000017941 */ /* 0x000fea0003800200 */
.L_x_14714:
[----:B------:R-:W-:Y:S01]  /*62b0*/  IMAD.SHL.U32 R0, R0, 0x100000, RZ ;  /* 0x0010000000007824 */ /* 0x000fe200078e00ff */
[----:B------:R-:W-:-:S04]  /*62c0*/  LEA R3, R3, 0x3b800000, 0x17 ;  /* 0x3b80000003037811 */ /* 0x000fc800078eb8ff */
[----:B------:R-:W-:-:S07]  /*62d0*/  LOP3.LUT R28, R3, R0, R7, 0xfe, !PT ;  /* 0x00000000031c7212 */ /* 0x000fce00078efe07 */
.L_x_14713:
[----:B------:R-:W-:Y:S05]  /*62e0*/  BSYNC.RECONVERGENT B0 ;  /* 0x0000000000007941 */ /* 0x000fea0003800200 */
.L_x_14712:
[----:B------:R-:W0:Y:S01]  /*62f0*/  F2I.S64.TRUNC R28, R28 ;  /* 0x0000001c001c7311 */ /* 0x000e22000020d900 */
[----:B------:R-:W-:Y:S05]  /*6300*/  BRA `(.L_x_14697) ;  /* 0x00000004000c7947 */ /* 0x000fea0003800000 */
.L_x_14710:
        /* <DEDUP_REMOVED lines=21> */
.L_x_14719:
[----:B------:R-:W-:Y:S05]  /*6460*/  BSYNC.RECONVERGENT B1 ;  /* 0x0000000000017941 */ /* 0x000fea0003800200 */
.L_x_14718:
[----:B------:R-:W-:Y:S01]  /*6470*/  IMAD.SHL.U32 R0, R0, 0x200000, RZ ;  /* 0x0020000000007824 */ /* 0x000fe200078e00ff */
[----:B------:R-:W-:-:S04]  /*6480*/  LEA R3, R3, 0x37800000, 0x17 ;  /* 0x3780000003037811 */ /* 0x000fc800078eb8ff */
[----:B------:R-:W-:-:S07]  /*6490*/  LOP3.LUT R28, R3, R0, R7, 0xfe, !PT ;  /* 0x00000000031c7212 */ /* 0x000fce00078efe07 */
.L_x_14717:
[----:B------:R-:W-:Y:S05]  /*64a0*/  BSYNC.RECONVERGENT B0 ;  /* 0x0000000000007941 */ /* 0x000fea0003800200 */
.L_x_14716:
[----:B------:R-:W0:Y:S01]  /*64b0*/  F2I.S64.TRUNC R28, R28 ;  /* 0x0000001c001c7311 */ /* 0x000e22000020d900 */
[----:B------:R-:W-:Y:S05]  /*64c0*/  BRA `(.L_x_14697) ;  /* 0x00000000009c7947 */ /* 0x000fea0003800000 */
.L_x_14709:
        /* <DEDUP_REMOVED lines=14> */
.L_x_14723:
[----:B------:R-:W-:Y:S05]  /*65b0*/  BSYNC.RECONVERGENT B0 ;  /* 0x0000000000007941 */ /* 0x000fea0003800200 */
.L_x_14722:
[----:B------:R-:W0:Y:S01]  /*65c0*/  F2I.S64.TRUNC R28, R28 ;  /* 0x0000001c001c7311 */ /* 0x000e22000020d900 */
[----:B------:R-:W-:Y:S05]  /*65d0*/  BRA `(.L_x_14697) ;  /* 0x0000000000587947 */ /* 0x000fea0003800000 */
.L_x_14696:
        /* <DEDUP_REMOVED lines=16> */
.L_x_14724:
[----:B------:R-:W-:Y:S01]  /*66e0*/  CS2R R28, SRZ ;  /* 0x00000000001c7805 */ /* 0x000fe2000001ff00 */
[----:B------:R-:W-:Y:S06]  /*66f0*/  BRA `(.L_x_14697) ;  /* 0x0000000000107947 */ /* 0x000fec0003800000 */
.L_x_14721:
[----:B------:R0:W5:Y:S01]  /*6700*/  LDG.E.64 R28, desc[UR36][R4.64] ;  /* 0x00000024041c7981 */ /* 0x000162000c1e1b00 */
[----:B------:R-:W-:Y:S05]  /*6710*/  BRA `(.L_x_14697) ;  /* 0x0000000000087947 */ /* 0x000fea0003800000 */
.L_x_14720:
[----:B------:R0:W5:Y:S01]  /*6720*/  LDG.E R28, desc[UR36][R4.64] ;  /* 0x00000024041c7981 */ /* 0x000162000c1e1900 */
[----:B------:R-:W-:-:S07]  /*6730*/  IMAD.MOV.U32 R29, RZ, RZ, RZ ;  /* 0x000000ffff1d7224 */ /* 0x000fce00078e00ff */
.L_x_14697:
        /* <DEDUP_REMOVED lines=19> */
.L_x_14728:
[----:B------:R0:W5:Y:S01]  /*6870*/  LDG.E.U8 R16, desc[UR36][R4.64] ;  /* 0x0000002404107981 */ /* 0x000162000c1e1100 */
[----:B------:R-:W-:Y:S01]  /*6880*/  IMAD.MOV.U32 R17, RZ, RZ, RZ ;  /* 0x000000ffff117224 */ /* 0x000fe200078e00ff */
[----:B------:R-:W-:Y:S06]  /*6890*/  BRA `(.L_x_14730) ;  /* 0x0000000c00447947 */ /* 0x000fec0003800000 */
.L_x_14727:
        /* <DEDUP_REMOVED lines=8> */
.L_x_14732:
[----:B------:R-:W2:Y:S02]  /*6920*/  LDG.E R16, desc[UR36][R4.64] ;  /* 0x0000002404107981 */ /* 0x000ea4000c1e1900 */
[----:B--2---:R-:W-:Y:S01]  /*6930*/  SHF.R.S32.HI R17, RZ, 0x1f, R16 ;  /* 0x0000001fff117819 */ /* 0x004fe20000011410 */
[----:B------:R-:W-:Y:S06]  /*6940*/  BRA `(.L_x_14730) ;  /* 0x0000000c00187947 */ /* 0x000fec0003800000 */
.L_x_14731:
[----:B------:R-:W2:Y:S02]  /*6950*/  LDG.E.S16 R16, desc[UR36][R4.64] ;  /* 0x0000002404107981 */ /* 0x000ea4000c1e1700 */
[----:B--2---:R-:W-:Y:S01]  /*6960*/  SHF.R.S32.HI R17, RZ, 0x1f, R16 ;  /* 0x0000001fff117819 */ /* 0x004fe20000011410 */
[----:B------:R-:W-:Y:S06]  /*6970*/  BRA `(.L_x_14730) ;  /* 0x0000000c000c7947 */ /* 0x000fec0003800000 */
.L_x_14726:
        /* <DEDUP_REMOVED lines=9> */
.L_x_14734:
[----:B------:R-:W2:Y:S02]  /*6a10*/  LDG.E.U16 R4, desc[UR36][R4.64] ;  /* 0x0000002404047981 */ /* 0x000ea4000c1e1500 */
[----:B--2---:R-:W-:-:S06]  /*6a20*/  HADD2.F32 R16, -RZ, R4.H0_H0 ;  /* 0x20000004ff107230 */ /* 0x004fcc0000004100 */
[----:B------:R-:W0:Y:S01]  /*6a30*/  F2I.S64.TRUNC R16, R16 ;  /* 0x0000001000107311 */ /* 0x000e22000020d900 */
[----:B------:R-:W-:Y:S05]  /*6a40*/  BRA `(.L_x_14730) ;  /* 0x0000000800d87947 */ /* 0x000fea0003800000 */
.L_x_14733:
        /* <DEDUP_REMOVED lines=9> */
.L_x_14736:
[----:B------:R-:W2:Y:S02]  /*6ae0*/  LDG.E.U16 R4, desc[UR36][R4.64] ;  /* 0x0000002404047981 */ /* 0x000ea4000c1e1500 */
[----:B--2---:R-:W-:-:S06]  /*6af0*/  HADD2.F32 R16, -RZ, R4.H0_H0 ;  /* 0x20000004ff107230 */ /* 0x004fcc0000004100 */
[----:B------:R-:W0:Y:S01]  /*6b00*/  F2I.S64.TRUNC R16, R16 ;  /* 0x0000001000107311 */ /* 0x000e22000020d900 */
[----:B------:R-:W-:Y:S05]  /*6b10*/  BRA `(.L_x_14730) ;  /* 0x0000000800a47947 */ /* 0x000fea0003800000 */
.L_x_14735:
[----:B------:R-:W2:Y:S02]  /*6b20*/  LDG.E.64 R4, desc[UR36][R4.64] ;  /* 0x0000002404047981 */ /* 0x000ea4000c1e1b00 */
[----:B--2---:R0:W1:Y:S01]  /*6b30*/  F2I.S64.F64.TRUNC R16, R4 ;  /* 0x0000000400107311 */ /* 0x004062000030d900 */
[----:B------:R-:W-:Y:S05]  /*6b40*/  BRA `(.L_x_14730) ;  /* 0x0000000800987947 */ /* 0x000fea0003800000 */
.L_x_14725:
        /* <DEDUP_REMOVED lines=13> */
.L_x_14739:
[----:B------:R-:W2:Y:S02]  /*6c20*/  LDG.E.64 R4, desc[UR36][R4.64] ;  /* 0x0000002404047981 */ /* 0x000ea4000c1e1b00 */
[----:B--2---:R0:W1:Y:S01]  /*6c30*/  F2I.S64.F64.TRUNC R16, R4 ;  /* 0x0000000400107311 */ /* 0x004062000030d900 */
[----:B------:R-:W-:Y:S05]  /*6c40*/  BRA `(.L_x_14730) ;  /* 0x0000000800587947 */ /* 0x000fea0003800000 */
.L_x_14738:
        /* <DEDUP_REMOVED lines=26> */
.L_x_14741:
        /* <DEDUP_REMOVED lines=14> */
.L_x_14740:
[----:B------:R-:W2:Y:S02]  /*6ed0*/  LDG.E.U16 R16, desc[UR36][R4.64] ;  /* 0x0000002404107981 */ /* 0x000ea4000c1e1500 */
[----:B--2---:R-:W-:-:S06]  /*6ee0*/  IMAD.U32 R16, R16, 0x10000, RZ ;  /* 0x0001000010107824 */ /* 0x004fcc00078e00ff */
[----:B------:R-:W0:Y:S01]  /*6ef0*/  F2I.S64.TRUNC R16, R16 ;  /* 0x0000001000107311 */ /* 0x000e22000020d900 */
[----:B------:R-:W-:Y:S05]  /*6f00*/  BRA `(.L_x_14730) ;  /* 0x0000000400a87947 */ /* 0x000fea0003800000 */
.L_x_14737:
        /* <DEDUP_REMOVED lines=11> */
.L_x_14744:
        /* <DEDUP_REMOVED lines=21> */
.L_x_14748:
[----:B------:R-:W-:Y:S05]  /*7110*/  BSYNC.RECONVERGENT B1 ;  /* 0x0000000000017941 */ /* 0x000fea0003800200 */
.L_x_14747:
[----:B------:R-:W-:Y:S01]  /*7120*/  IMAD.SHL.U32 R0, R0, 0x100000, RZ ;  /* 0x0010000000007824 */ /* 0x000fe200078e00ff */
[----:B------:R-:W-:-:S04]  /*7130*/  LEA R3, R3, 0x3b800000, 0x17 ;  /* 0x3b80000003037811 */ /* 0x000fc800078eb8ff */
[----:B------:R-:W-:-:S07]  /*7140*/  LOP3.LUT R16, R3, R0, R7, 0xfe, !PT ;  /* 0x0000000003107212 */ /* 0x000fce00078efe07 */
.L_x_14746:
[----:B------:R-:W-:Y:S05]  /*7150*/  BSYNC.RECONVERGENT B0 ;  /* 0x0000000000007941 */ /* 0x000fea0003800200 */
.L_x_14745:
[----:B------:R-:W0:Y:S01]  /*7160*/  F2I.S64.TRUNC R16, R16 ;  /* 0x0000001000107311 */ /* 0x000e22000020d900 */
[----:B------:R-:W-:Y:S05]  /*7170*/  BRA `(.L_x_14730) ;  /* 0x00000004000c7947 */ /* 0x000fea0003800000 */
.L_x_14743:
        /* <DEDUP_REMOVED lines=21> */
.L_x_14752:
[----:B------:R-:W-:Y:S05]  /*72d0*/  BSYNC.RECONVERGENT B1 ;  /* 0x0000000000017941 */ /* 0x000fea0003800200 */
.L_x_14751:
[----:B------:R-:W-:Y:S01]  /*72e0*/  IMAD.SHL.U32 R0, R0, 0x200000, RZ ;  /* 0x0020000000007824 */ /* 0x000fe200078e00ff */
[----:B------:R-:W-:-:S04]  /*72f0*/  LEA R3, R3, 0x37800000, 0x17 ;  /* 0x3780000003037811 */ /* 0x000fc800078eb8ff */
[----:B------:R-:W-:-:S07]  /*7300*/  LOP3.LUT R16, R3, R0, R7, 0xfe, !PT ;  /* 0x0000000003107212 */ /* 0x000fce00078efe07 */
.L_x_14750:
[----:B------:R-:W-:Y:S05]  /*7310*/  BSYNC.RECONVERGENT B0 ;  /* 0x0000000000007941 */ /* 0x000fea0003800200 */
.L_x_14749:
[----:B------:R-:W0:Y:S01]  /*7320*/  F2I.S64.TRUNC R16, R16 ;  /* 0x0000001000107311 */ /* 0x000e22000020d900 */
[----:B------:R-:W-:Y:S05]  /*7330*/  BRA `(.L_x_14730) ;  /* 0x00000000009c7947 */ /* 0x000fea0003800000 */
.L_x_14742:
        /* <DEDUP_REMOVED lines=14> */
.L_x_14756:
[----:B------:R-:W-:Y:S05]  /*7420*/  BSYNC.RECONVERGENT B0 ;  /* 0x0000000000007941 */ /* 0x000fea0003800200 */
.L_x_14755:
[----:B------:R-:W0:Y:S01]  /*7430*/  F2I.S64.TRUNC R16, R16 ;  /* 0x0000001000107311 */ /* 0x000e22000020d900 */
[----:B------:R-:W-:Y:S05]  /*7440*/  BRA `(.L_x_14730) ;  /* 0x0000000000587947 */ /* 0x000fea0003800000 */
.L_x_14729:
        /* <DEDUP_REMOVED lines=16> */
.L_x_14757:
[----:B------:R-:W-:Y:S01]  /*7550*/  CS2R R16, SRZ ;  /* 0x0000000000107805 */ /* 0x000fe2000001ff00 */
[----:B------:R-:W-:Y:S06]  /*7560*/  BRA `(.L_x_14730) ;  /* 0x0000000000107947 */ /* 0x000fec0003800000 */
.L_x_14754:
[----:B------:R0:W5:Y:S01]  /*7570*/  LDG.E.64 R16, desc[UR36][R4.64] ;  /* 0x0000002404107981 */ /* 0x000162000c1e1b00 */
[----:B------:R-:W-:Y:S05]  /*7580*/  BRA `(.L_x_14730) ;  /* 0x0000000000087947 */ /* 0x000fea0003800000 */
.L_x_14753:
[----:B------:R0:W5:Y:S01]  /*7590*/  LDG.E R16, desc[UR36][R4.64] ;  /* 0x0000002404107981 */ /* 0x000162000c1e1900 */
[----:B------:R-:W-:-:S07]  /*75a0*/  IMAD.MOV.U32 R17, RZ, RZ, RZ ;  /* 0x000000ffff117224 */ /* 0x000fce00078e00ff */
.L_x_14730:
        /* <DEDUP_REMOVED lines=19> */
.L_x_14761:
[----:B------:R0:W5:Y:S01]  /*76e0*/  LDG.E.U8 R18, desc[UR36][R4.64] ;  /* 0x0000002404127981 */ /* 0x000162000c1e1100 */
[----:B------:R-:W-:Y:S01]  /*76f0*/  IMAD.MOV.U32 R19, RZ, RZ, RZ ;  /* 0x000000ffff137224 */ /* 0x000fe200078e00ff */
[----:B------:R-:W-:Y:S06]  /*7700*/  BRA `(.L_x_14763) ;  /* 0x0000000c00447947 */ /* 0x000fec0003800000 */
.L_x_14760:
        /* <DEDUP_REMOVED lines=8> */
.L_x_14765:
[----:B------:R-:W2:Y:S02]  /*7790*/  LDG.E R18, desc[UR36][R4.64] ;  /* 0x0000002404127981 */ /* 0x000ea4000c1e1900 */
[----:B--2---:R-:W-:Y:S01]  /*77a0*/  SHF.R.S32.HI R19, RZ, 0x1f, R18 ;  /* 0x0000001fff137819 */ /* 0x004fe20000011412 */
[----:B------:R-:W-:Y:S06]  /*77b0*/  BRA `(.L_x_14763) ;  /* 0x0000000c00187947 */ /* 0x000fec0003800000 */
.L_x_14764:
[----:B------:R-:W2:Y:S02]  /*77c0*/  LDG.E.S16 R18, desc[UR36][R4.64] ;  /* 0x0000002404127981 */ /* 0x000ea4000c1e1700 */
[----:B--2---:R-:W-:Y:S01]  /*77d0*/  SHF.R.S32.HI R19, RZ, 0x1f, R18 ;  /* 0x0000001fff137819 */ /* 0x004fe20000011412 */
[----:B------:R-:W-:Y:S06]  /*77e0*/  BRA `(.L_x_14763) ;  /* 0x0000000c000c7947 */ /* 0x000fec0003800000 */
.L_x_14759:
        /* <DEDUP_REMOVED lines=9> */
.L_x_14767:
[----:B------:R-:W2:Y:S02]  /*7880*/  LDG.E.U16 R4, desc[UR36][R4.64] ;  /* 0x0000002404047981 */ /* 0x000ea4000c1e1500 */
[----:B--2---:R-:W-:-:S06]  /*7890*/  HADD2.F32 R18, -RZ, R4.H0_H0 ;  /* 0x20000004ff127230 */ /* 0x004fcc0000004100 */
[----:B------:R-:W0:Y:S01]  /*78a0*/  F2I.S64.TRUNC R18, R18 ;  /* 0x0000001200127311 */ /* 0x000e22000020d900 */
[----:B------:R-:W-:Y:S05]  /*78b0*/  BRA `(.L_x_14763) ;  /* 0x0000000800d87947 */ /* 0x000fea0003800000 */
.L_x_14766:
        /* <DEDUP_REMOVED lines=9> */
.L_x_14769:
[----:B------:R-:W2:Y:S02]  /*7950*/  LDG.E.U16 R4, desc[UR36][R4.64] ;  /* 0x0000002404047981 */ /* 0x000ea4000c1e1500 */
[----:B--2---:R-:W-:-:S06]  /*7960*/  HADD2.F32 R18, -RZ, R4.H0_H0 ;  /* 0x20000004ff127230 */ /* 0x004fcc0000004100 */
[----:B------:R-:W0:Y:S01]  /*7970*/  F2I.S64.TRUNC R18, R18 ;  /* 0x0000001200127311 */ /* 0x000e22000020d900 */
[----:B------:R-:W-:Y:S05]  /*7980*/  BRA `(.L_x_14763) ;  /* 0x0000000800a47947 */ /* 0x000fea0003800000 */
.L_x_14768:
[----:B------:R-:W2:Y:S02]  /*7990*/  LDG.E.64 R4, desc[UR36][R4.64] ;  /* 0x0000002404047981 */ /* 0x000ea4000c1e1b00 */
[----:B--2---:R0:W1:Y:S01]  /*79a0*/  F2I.S64.F64.TRUNC R18, R4 ;  /* 0x0000000400127311 */ /* 0x004062000030d900 */
[----:B------:R-:W-:Y:S05]  /*79b0*/  BRA `(.L_x_14763) ;  /* 0x0000000800987947 */ /* 0x000fea0003800000 */
.L_x_14758:
        /* <DEDUP_REMOVED lines=13> */
.L_x_14772:
[----:B------:R-:W2:Y:S02]  /*7a90*/  LDG.E.64 R4, desc[UR36][R4.64] ;  /* 0x0000002404047981 */ /* 0x000ea4000c1e1b00 */
[----:B--2---:R0:W1:Y:S01]  /*7aa0*/  F2I.S64.F64.TRUNC R18, R4 ;  /* 0x0000000400127311 */ /* 0x004062000030d900 */
[----:B------:R-:W-:Y:S05]  /*7ab0*/  BRA `(.L_x_14763) ;  /* 0x0000000800587947 */ /* 0x000fea0003800000 */
.L_x_14771:
        /* <DEDUP_REMOVED lines=26> */
.L_x_14774:
        /* <DEDUP_REMOVED lines=14> */
.L_x_14773:
[----:B------:R-:W2:Y:S02]  /*7d40*/  LDG.E.U16 R18, desc[UR36][R4.64] ;  /* 0x0000002404127981 */ /* 0x000ea4000c1e1500 */
[----:B--2---:R-:W-:-:S06]  /*7d50*/  IMAD.U32 R18, R18, 0x10000, RZ ;  /* 0x0001000012127824 */ /* 0x004fcc00078e00ff */
[----:B------:R-:W0:Y:S01]  /*7d60*/  F2I.S64.TRUNC R18, R18 ;  /* 0x0000001200127311 */ /* 0x000e22000020d900 */
[----:B------:R-:W-:Y:S05]  /*7d70*/  BRA `(.L_x_14763) ;  /* 0x0000000400a87947 */ /* 0x000fea0003800000 */
.L_x_14770:
        /* <DEDUP_REMOVED lines=11> */
.L_x_14777:
        /* <DEDUP_REMOVED lines=21> */
.L_x_14781:
[----:B------:R-:W-:Y:S05]  /*7f80*/  BSYNC.RECONVERGENT B1 ;  /* 0x0000000000017941 */ /* 0x000fea0003800200 */
.L_x_14780:
[----:B------:R-:W-:Y:S01]  /*7f90*/  IMAD.SHL.U32 R0, R0, 0x100000, RZ ;  /* 0x0010000000007824 */ /* 0x000fe200078e00ff */
[----:B------:R-:W-:-:S04]  /*7fa0*/  LEA R3, R3, 0x3b800000, 0x17 ;  /* 0x3b80000003037811 */ /* 0x000fc800078eb8ff */
[----:B------:R-:W-:-:S07]  /*7fb0*/  LOP3.LUT R18, R3, R0, R7, 0xfe, !PT ;  /* 0x0000000003127212 */ /* 0x000fce00078efe07 */
.L_x_14779:
[----:B------:R-:W-:Y:S05]  /*7fc0*/  BSYNC.RECONVERGENT B0 ;  /* 0x0000000000007941 */ /* 0x000fea0003800200 */
.L_x_14778:
[----:B------:R-:W0:Y:S01]  /*7fd0*/  F2I.S64.TRUNC R18, R18 ;  /* 0x0000001200127311 */ /* 0x000e22000020d900 */
[----:B------:R-:W-:Y:S05]  /*7fe0*/  BRA `(.L_x_14763) ;  /* 0x00000004000c7947 */ /* 0x000fea0003800000 */
.L_x_14776:
        /* <DEDUP_REMOVED lines=21> */
.L_x_14785:
[----:B------:R-:W-:Y:S05]  /*8140*/  BSYNC.RECONVERGENT B1 ;  /* 0x0000000000017941 */ /* 0x000fea0003800200 */
.L_x_14784:
[----:B------:R-:W-:Y:S01]  /*8150*/  IMAD.SHL.U32 R0, R0, 0x200000, RZ ;  /* 0x0020000000007824 */ /* 0x000fe200078e00ff */
[----:B------:R-:W-:-:S04]  /*8160*/  LEA R3, R3, 0x37800000, 0x17 ;  /* 0x3780000003037811 */ /* 0x000fc800078eb8ff */
[----:B------:R-:W-:-:S07]  /*8170*/  LOP3.LUT R18, R3, R0, R7, 0xfe, !PT ;  /* 0x0000000003127212 */ /* 0x000fce00078efe07 */
.L_x_14783:
[----:B------:R-:W-:Y:S05]  /*8180*/  BSYNC.RECONVERGENT B0 ;  /* 0x0000000000007941 */ /* 0x000fea0003800200 */
.L_x_14782:
[----:B------:R-:W0:Y:S01]  /*8190*/  F2I.S64.TRUNC R18, R18 ;  /* 0x0000001200127311 */ /* 0x000e22000020d900 */
[----:B------:R-:W-:Y:S05]  /*81a0*/  BRA `(.L_x_14763) ;  /* 0x00000000009c7947 */ /* 0x000fea0003800000 */
.L_x_14775:
        /* <DEDUP_REMOVED lines=14> */
.L_x_14789:
[----:B------:R-:W-:Y:S05]  /*8290*/  BSYNC.RECONVERGENT B0 ;  /* 0x0000000000007941 */ /* 0x000fea0003800200 */
.L_x_14788:
[----:B------:R-:W0:Y:S01]  /*82a0*/  F2I.S64.TRUNC R18, R18 ;  /* 0x0000001200127311 */ /* 0x000e22000020d900 */
[----:B------:R-:W-:Y:S05]  /*82b0*/  BRA `(.L_x_14763) ;  /* 0x0000000000587947 */ /* 0x000fea0003800000 */
.L_x_14762:
        /* <DEDUP_REMOVED lines=16> */
.L_x_14790:
[----:B------:R-:W-:Y:S01]  /*83c0*/  CS2R R18, SRZ ;  /* 0x0000000000127805 */ /* 0x000fe2000001ff00 */
[----:B------:R-:W-:Y:S06]  /*83d0*/  BRA `(.L_x_14763) ;  /* 0x0000000000107947 */ /* 0x000fec0003800000 */
.L_x_14787:
[----:B------:R0:W5:Y:S01]  /*83e0*/  LDG.E.64 R18, desc[UR36][R4.64] ;  /* 0x0000002404127981 */ /* 0x000162000c1e1b00 */
[----:B------:R-:W-:Y:S05]  /*83f0*/  BRA `(.L_x_14763) ;  /* 0x0000000000087947 */ /* 0x000fea0003800000 */
.L_x_14786:
[----:B------:R0:W5:Y:S01]  /*8400*/  LDG.E R18, desc[UR36][R4.64] ;  /* 0x0000002404127981 */ /* 0x000162000c1e1900 */
[----:B------:R-:W-:-:S07]  /*8410*/  IMAD.MOV.U32 R19, RZ, RZ, RZ ;  /* 0x000000ffff137224 */ /* 0x000fce00078e00ff */
.L_x_14763:
[----:B------:R-:W-:-:S07]  /*8420*/  VIADD R41, R41, 0x80 ;  /* 0x0000008029297836 */ /* 0x000fce0000000000 */
.L_x_14691:
[----:B------:R-:W-:Y:S05]  /*8430*/  BSYNC.RECONVERGENT B6 ;  /* 0x0000000000067941 */ /* 0x000fea0003800200 */
.L_x_14690:
        /* <DEDUP_REMOVED lines=26> */
.L_x_14796:
[----:B------:R0:W5:Y:S01]  /*85e0*/  LDG.E.U8 R24, desc[UR36][R4.64] ;  /* 0x0000002404187981 */ /* 0x000162000c1e1100 */
[----:B------:R-:W-:Y:S01]  /*85f0*/  IMAD.MOV.U32 R25, RZ, RZ, RZ ;  /* 0x000000ffff197224 */ /* 0x000fe200078e00ff */
[----:B------:R-:W-:Y:S06]  /*8600*/  BRA `(.L_x_14798) ;  /* 0x0000000c00447947 */ /* 0x000fec0003800000 */
.L_x_14795:
        /* <DEDUP_REMOVED lines=8> */
.L_x_14800:
[----:B------:R-:W2:Y:S02]  /*8690*/  LDG.E R24, desc[UR36][R4.64] ;  /* 0x0000002404187981 */ /* 0x000ea4000c1e1900 */
[----:B--2---:R-:W-:Y:S01]  /*86a0*/  SHF.R.S32.HI R25, RZ, 0x1f, R24 ;  /* 0x0000001fff197819 */ /* 0x004fe20000011418 */
[----:B------:R-:W-:Y:S06]  /*86b0*/  BRA `(.L_x_14798) ;  /* 0x0000000c00187947 */ /* 0x000fec0003800000 */
.L_x_14799:
[----:B------:R-:W2:Y:S02]  /*86c0*/  LDG.E.S16 R24, desc[UR36][R4.64] ;  /* 0x0000002404187981 */ /* 0x000ea4000c1e1700 */
[----:B--2---:R-:W-:Y:S01]  /*86d0*/  SHF.R.S32.HI R25, RZ, 0x1f, R24 ;  /* 0x0000001fff197819 */ /* 0x004fe20000011418 */
[----:B------:R-:W-:Y:S06]  /*86e0*/  BRA `(.L_x_14798) ;  /* 0x0000000c000c7947 */ /* 0x000fec0003800000 */
.L_x_14794:
        /* <DEDUP_REMOVED lines=9> */
.L_x_14802:
[----:B------:R-:W2:Y:S02]  /*8780*/  LDG.E.U16 R4, desc[UR36][R4.64] ;  /* 0x0000002404047981 */ /* 0x000ea4000c1e1500 */
[----:B--2---:R-:W-:-:S06]  /*8790*/  HADD2.F32 R24, -RZ, R4.H0_H0 ;  /* 0x20000004ff187230 */ /* 0x004fcc0000004100 */
[----:B------:R-:W0:Y:S01]  /*87a0*/  F2I.S64.TRUNC R24, R24 ;  /* 0x0000001800187311 */ /* 0x000e22000020d900 */
[----:B------:R-:W-:Y:S05]  /*87b0*/  BRA `(.L_x_14798) ;  /* 0x0000000800d87947 */ /* 0x000fea0003800000 */
.L_x_14801:
        /* <DEDUP_REMOVED lines=9> */
.L_x_14804:
[----:B------:R-:W2:Y:S02]  /*8850*/  LDG.E.U16 R4, desc[UR36][R4.64] ;  /* 0x0000002404047981 */ /* 0x000ea4000c1e1500 */
[----:B--2---:R-:W-:-:S06]  /*8860*/  HADD2.F32 R24, -RZ, R4.H0_H0 ;  /* 0x20000004ff187230 */ /* 0x004fcc0000004100 */
[----:B------:R-:W0:Y:S01]  /*8870*/  F2I.S64.TRUNC R24, R24 ;  /* 0x0000001800187311 */ /* 0x000e22000020d900 */
[----:B------:R-:W-:Y:S05]  /*8880*/  BRA `(.L_x_14798) ;  /* 0x0000000800a47947 */ /* 0x000fea0003800000 */
.L_x_14803:
[----:B------:R-:W2:Y:S02]  /*8890*/  LDG.E.64 R4, desc[UR36][R4.64] ;  /* 0x0000002404047981 */ /* 0x000ea4000c1e1b00 */
[----:B--2---:R0:W1:Y:S01]  /*88a0*/  F2I.S64.F64.TRUNC R24, R4 ;  /* 0x0000000400187311 */ /* 0x004062000030d900 */
[----:B------:R-:W-:Y:S05]  /*88b0*/  BRA `(.L_x_14798) ;  /* 0x0000000800987947 */ /* 0x000fea0003800000 */
.L_x_14793:
        /* <DEDUP_REMOVED lines=13> */
.L_x_14807:
[----:B------:R-:W2:Y:S02]  /*8990*/  LDG.E.64 R4, desc[UR36][R4.64] ;  /* 0x0000002404047981 */ /* 0x000ea4000c1e1b00 */
[----:B--2---:R0:W1:Y:S01]  /*89a0*/  F2I.S64.F64.TRUNC R24, R4 ;  /* 0x0000000400187311 */ /* 0x004062000030d900 */
[----:B------:R-:W-:Y:S05]  /*89b0*/  BRA `(.L_x_14798) ;  /* 0x0000000800587947 */ /* 0x000fea0003800000 */
.L_x_14806:
        /* <DEDUP_REMOVED lines=26> */
.L_x_14809:
        /* <DEDUP_REMOVED lines=14> */
.L_x_14808:
[----:B------:R-:W2:Y:S02]  /*8c40*/  LDG.E.U16 R24, desc[UR36][R4.64] ;  /* 0x0000002404187981 */ /* 0x000ea4000c1e1500 */
[----:B--2---:R-:W-:-:S06]  /*8c50*/  IMAD.U32 R24, R24, 0x10000, RZ ;  /* 0x0001000018187824 */ /* 0x004fcc00078e00ff */
[----:B------:R-:W0:Y:S01]  /*8c60*/  F2I.S64.TRUNC R24, R24 ;  /* 0x0000001800187311 */ /* 0x000e22000020d900 */
[----:B------:R-:W-:Y:S05]  /*8c70*/  BRA `(.L_x_14798) ;  /* 0x0000000400a87947 */ /* 0x000fea0003800000 */
.L_x_14805:
        /* <DEDUP_REMOVED lines=11> */
.L_x_14812:
        /* <DEDUP_REMOVED lines=21> */
.L_x_14816:
[----:B------:R-:W-:Y:S05]  /*8e80*/  BSYNC.RECONVERGENT B1 ;  /* 0x0000000000017941 */ /* 0x000fea0003800200 */
.L_x_14815:
[----:B------:R-:W-:Y:S01]  /*8e90*/  IMAD.SHL.U32 R0, R0, 0x100000, RZ ;  /* 0x0010000000007824 */ /* 0x000fe200078e00ff */
[----:B------:R-:W-:-:S04]  /*8ea0*/  LEA R3, R3, 0x3b800000, 0x17 ;  /* 0x3b80000003037811 */ /* 0x000fc800078eb8ff */
[----:B------:R-:W-:-:S07]  /*8eb0*/  LOP3.LUT R24, R3, R0, R7, 0xfe, !PT ;  /* 0x0000000003187212 */ /* 0x000fce00078efe07 */
.L_x_14814:
[----:B------:R-:W-:Y:S05]  /*8ec0*/  BSYNC.RECONVERGENT B0 ;  /* 0x0000000000007941 */ /* 0x000fea0003800200 */
.L_x_14813:
[----:B------:R-:W0:Y:S01]  /*8ed0*/  F2I.S64.TRUNC R24, R24 ;  /* 0x0000001800187311 */ /* 0x000e22000020d900 */
[----:B------:R-:W-:Y:S05]  /*8ee0*/  BRA `(.L_x_14798) ;  /* 0x00000004000c7947 */ /* 0x000fea0003800000 */
.L_x_14811:
        /* <DEDUP_REMOVED lines=21> */
.L_x_14820:
[----:B------:R-:W-:Y:S05]  /*9040*/  BSYNC.RECONVERGENT B1 ;  /* 0x0000000000017941 */ /* 0x000fea0003800200 */
.L_x_14819:
[----:B------:R-:W-:Y:S01]  /*9050*/  IMAD.SHL.U32 R0, R0, 0x200000, RZ ;  /* 0x0020000000007824 */ /* 0x000fe200078e00ff */
[----:B------:R-:W-:-:S04]  /*9060*/  LEA R3, R3, 0x37800000, 0x17 ;  /* 0x3780000003037811 */ /* 0x000fc800078eb8ff */
[----:B------:R-:W-:-:S07]  /*9070*/  LOP3.LUT R24, R3, R0, R7, 0xfe, !PT ;  /* 0x0000000003187212 */ /* 0x000fce00078efe07 */
.L_x_14818:
[----:B------:R-:W-:Y:S05]  /*9080*/  BSYNC.RECONVERGENT B0 ;  /* 0x0000000000007941 */ /* 0x000fea0003800200 */
.L_x_14817:
[----:B------:R-:W0:Y:S01]  /*9090*/  F2I.S64.TRUNC R24, R24 ;  /* 0x0000001800187311 */ /* 0x000e22000020d900 */
[----:B------:R-:W-:Y:S05]  /*90a0*/  BRA `(.L_x_14798) ;  /* 0x00000000009c7947 */ /* 0x000fea0003800000 */
.L_x_14810:
        /* <DEDUP_REMOVED lines=14> */
.L_x_14824:
[----:B------:R-:W-:Y:S05]  /*9190*/  BSYNC.RECONVERGENT B0 ;  /* 0x0000000000007941 */ /* 0x000fea0003800200 */
.L_x_14823:
[----:B------:R-:W0:Y:S01]  /*91a0*/  F2I.S64.TRUNC R24, R24 ;  /* 0x0000001800187311 */ /* 0x000e22000020d900 */
[----:B------:R-:W-:Y:S05]  /*91b0*/  BRA `(.L_x_14798) ;  /* 0x0000000000587947 */ /* 0x000fea0003800000 */
.L_x_14797:
        /* <DEDUP_REMOVED lines=16> */
.L_x_14825:
[----:B------:R-:W-:Y:S01]  /*92c0*/  CS2R R24, SRZ ;  /* 0x0000000000187805 */ /* 0x000fe2000001ff00 */
[----:B------:R-:W-:Y:S06]  /*92d0*/  BRA `(.L_x_14798) ;  /* 0x0000000000107947 */ /* 0x000fec0003800000 */
.L_x_14822:
[----:B------:R0:W5:Y:S01]  /*92e0*/  LDG.E.64 R24, desc[UR36][R4.64] ;  /* 0x0000002404187981 */ /* 0x000162000c1e1b00 */
[----:B------:R-:W-:Y:S05]  /*92f0*/  BRA `(.L_x_14798) ;  /* 0x0000000000087947 */ /* 0x000fea0003800000 */
.L_x_14821:
[----:B------:R0:W5:Y:S01]  /*9300*/  LDG.E R24, desc[UR36][R4.64] ;  /* 0x0000002404187981 */ /* 0x000162000c1e1900 */
[----:B------:R-:W-:-:S07]  /*9310*/  IMAD.MOV.U32 R25, RZ, RZ, RZ ;  /* 0x000000ffff197224 */ /* 0x000fce00078e00ff */
.L_x_14798:
        /* <DEDUP_REMOVED lines=19> */
.L_x_14829:
[----:B------:R1:W5:Y:S01]  /*9450*/  LDG.E.U8 R26, desc[UR36][R4.64] ;  /* 0x00000024041a7981 */ /* 0x000362000c1e1100 */
[----:B------:R-:W-:Y:S01]  /*9460*/  IMAD.MOV.U32 R27, RZ, RZ, RZ ;  /* 0x000000ffff1b7224 */ /* 0x000fe200078e00ff */
[----:B------:R-:W-:Y:S06]  /*9470*/  BRA `(.L_x_14831) ;  /* 0x0000000c00447947 */ /* 0x000fec0003800000 */
.L_x_14828:
        /* <DEDUP_REMOVED lines=8> */
.L_x_14833:
[----:B------:R-:W2:Y:S02]  /*9500*/  LDG.E R26, desc[UR36][R4.64] ;  /* 0x00000024041a7981 */ /* 0x000ea4000c1e1900 */
[----:B--2---:R-:W-:Y:S01]  /*9510*/  SHF.R.S32.HI R27, RZ, 0x1f, R26 ;  /* 0x0000001fff1b7819 */ /* 0x004fe2000001141a */
[----:B------:R-:W-:Y:S06]  /*9520*/  BRA `(.L_x_14831) ;  /* 0x0000000c00187947 */ /* 0x000fec0003800000 */
.L_x_14832:
[----:B------:R-:W2:Y:S02]  /*9530*/  LDG.E.S16 R26, desc[UR36][R4.64] ;  /* 0x00000024041a7981 */ /* 0x000ea4000c1e1700 */
[----:B--2---:R-:W-:Y:S01]  /*9540*/  SHF.R.S32.HI R27, RZ, 0x1f, R26 ;  /* 0x0000001fff1b7819 */ /* 0x004fe2000001141a */
[----:B------:R-:W-:Y:S06]  /*9550*/  BRA `(.L_x_14831) ;  /* 0x0000000c000c7947 */ /* 0x000fec0003800000 */
.L_x_14827:
        /* <DEDUP_REMOVED lines=9> */
.L_x_14835:
[----:B------:R-:W2:Y:S02]  /*95f0*/  LDG.E.U16 R4, desc[UR36][R4.64] ;  /* 0x0000002404047981 */ /* 0x000ea4000c1e1500 */
[----:B--2---:R-:W-:-:S06]  /*9600*/  HADD2.F32 R26, -RZ, R4.H0_H0 ;  /* 0x20000004ff1a7230 */ /* 0x004fcc0000004100 */
[----:B------:R-:W0:Y:S01]  /*9610*/  F2I.S64.TRUNC R26, R26 ;  /* 0x0000001a001a7311 */ /* 0x000e22000020d900 */
[----:B------:R-:W-:Y:S05]  /*9620*/  BRA `(.L_x_14831) ;  /* 0x0000000800d87947 */ /* 0x000fea0003800000 */
.L_x_14834:
        /* <DEDUP_REMOVED lines=9> */
.L_x_14837:
[----:B------:R-:W2:Y:S02]  /*96c0*/  LDG.E.U16 R4, desc[UR36][R4.64] ;  /* 0x0000002404047981 */ /* 0x000ea4000c1e1500 */
[----:B--2---:R-:W-:-:S06]  /*96d0*/  HADD2.F32 R26, -RZ, R4.H0_H0 ;  /* 0x20000004ff1a7230 */ /* 0x004fcc0000004100 */
[----:B------:R-:W0:Y:S01]  /*96e0*/  F2I.S64.TRUNC R26, R26 ;  /* 0x0000001a001a7311 */ /* 0x000e22000020d900 */
[----:B------:R-:W-:Y:S05]  /*96f0*/  BRA `(.L_x_14831) ;  /* 0x0000000800a47947 */ /* 0x000fea0003800000 */
.L_x_14836:
[----:B------:R-:W2:Y:S02]  /*9700*/  LDG.E.64 R4, desc[UR36][R4.64] ;  /* 0x0000002404047981 */ /* 0x000ea4000c1e1b00 */
[----:B--2---:R0:W1:Y:S01]  /*9710*/  F2I.S64.F64.TRUNC R26, R4 ;  /* 0x00000004001a7311 */ /* 0x004062000030d900 */
[----:B------:R-:W-:Y:S05]  /*9720*/  BRA `(.L_x_14831) ;  /* 0x0000000800987947 */ /* 0x000fea0003800000 */
.L_x_14826:
        /* <DEDUP_REMOVED lines=13> */
.L_x_14840:
[----:B------:R-:W2:Y:S02]  /*9800*/  LDG.E.64 R4, desc[UR36][R4.64] ;  /* 0x0000002404047981 */ /* 0x000ea4000c1e1b00 */
[----:B--2---:R0:W1:Y:S01]  /*9810*/  F2I.S64.F64.TRUNC R26, R4 ;  /* 0x00000004001a7311 */ /* 0x004062000030d900 */
[----:B------:R-:W-:Y:S05]  /*9820*/  BRA `(.L_x_14831) ;  /* 0x0000000800587947 */ /* 0x000fea0003800000 */
.L_x_14839:
        /* <DEDUP_REMOVED lines=26> */
.L_x_14842:
        /* <DEDUP_REMOVED lines=14> */
.L_x_14841:
[----:B------:R-:W2:Y:S02]  /*9ab0*/  LDG.E.U16 R26, desc[UR36][R4.64] ;  /* 0x00000024041a7981 */ /* 0x000ea4000c1e1500 */
[----:B--2---:R-:W-:-:S06]  /*9ac0*/  IMAD.U32 R26, R26, 0x10000, RZ ;  /* 0x000100001a1a7824 */ /* 0x004fcc00078e00ff */
[----:B------:R-:W0:Y:S01]  /*9ad0*/  F2I.S64.TRUNC R26, R26 ;  /* 0x0000001a001a7311 */ /* 0x000e22000020d900 */
[----:B------:R-:W-:Y:S05]  /*9ae0*/  BRA `(.L_x_14831) ;  /* 0x0000000400a87947 */ /* 0x000fea0003800000 */
.L_x_14838:
        /* <DEDUP_REMOVED lines=11> */
.L_x_14845:
        /* <DEDUP_REMOVED lines=21> */
.L_x_14849:
[----:B------:R-:W-:Y:S05]  /*9cf0*/  BSYNC.RECONVERGENT B1 ;  /* 0x0000000000017941 */ /* 0x000fea0003800200 */
.L_x_14848:
[----:B------:R-:W-:Y:S01]  /*9d00*/  IMAD.SHL.U32 R0, R0, 0x100000, RZ ;  /* 0x0010000000007824 */ /* 0x000fe200078e00ff */
[----:B------:R-:W-:-:S04]  /*9d10*/  LEA R3, R3, 0x3b800000, 0x17 ;  /* 0x3b80000003037811 */ /* 0x000fc800078eb8ff */
[----:B------:R-:W-:-:S07]  /*9d20*/  LOP3.LUT R26, R3, R0, R7, 0xfe, !PT ;  /* 0x00000000031a7212 */ /* 0x000fce00078efe07 */
.L_x_14847:
[----:B------:R-:W-:Y:S05]  /*9d30*/  BSYNC.RECONVERGENT B0 ;  /* 0x0000000000007941 */ /* 0x000fea0003800200 */
.L_x_14846:
[----:B------:R-:W0:Y:S01]  /*9d40*/  F2I.S64.TRUNC R26, R26 ;  /* 0x0000001a001a7311 */ /* 0x000e22000020d900 */
[----:B------:R-:W-:Y:S05]  /*9d50*/  BRA `(.L_x_14831) ;  /* 0x00000004000c7947 */ /* 0x000fea0003800000 */
.L_x_14844:
        /* <DEDUP_REMOVED lines=21> */
.L_x_14853:
[----:B------:R-:W-:Y:S05]  /*9eb0*/  BSYNC.RECONVERGENT B1 ;  /* 0x0000000000017941 */ /* 0x000fea0003800200 */
.L_x_14852:
[----:B------:R-:W-:Y:S01]  /*9ec0*/  IMAD.SHL.U32 R0, R0, 0x200000, RZ ;  /* 0x0020000000007824 */ /* 0x000fe200078e00ff */
[----:B------:R-:W-:-:S04]  /*9ed0*/  LEA R3, R3, 0x37800000, 0x17 ;  /* 0x3780000003037811 */ /* 0x000fc800078eb8ff */
[----:B------:R-:W-:-:S07]  /*9ee0*/  LOP3.LUT R26, R3, R0, R7, 0xfe, !PT ;  /* 0x00000000031a7212 */ /* 0x000fce00078efe07 */
.L_x_14851:
[----:B------:R-:W-:Y:S05]  /*9ef0*/  BSYNC.RECONVERGENT B0 ;  /* 0x0000000000007941 */ /* 0x000fea0003800200 */
.L_x_14850:
[----:B------:R-:W0:Y:S01]  /*9f00*/  F2I.S64.TRUNC R26, R26 ;  /* 0x0000001a001a7311 */ /* 0x000e22000020d900 */
[----:B------:R-:W-:Y:S05]  /*9f10*/  BRA `(.L_x_14831) ;  /* 0x00000000009c7947 */ /* 0x000fea0003800000 */
.L_x_14843:
        /* <DEDUP_REMOVED lines=14> */
.L_x_14857:
[----:B------:R-:W-:Y:S05]  /*a000*/  BSYNC.RECONVERGENT B0 ;  /* 0x0000000000007941 */ /* 0x000fea0003800200 */
.L_x_14856:
[----:B------:R-:W0:Y:S01]  /*a010*/  F2I.S64.TRUNC R26, R26 ;  /* 0x0000001a001a7311 */ /* 0x000e22000020d900 */
[----:B------:R-:W-:Y:S05]  /*a020*/  BRA `(.L_x_14831) ;  /* 0x0000000000587947 */ /* 0x000fea0003800000 */
.L_x_14830:
        /* <DEDUP_REMOVED lines=16> */
.L_x_14858:
[----:B------:R-:W-:Y:S01]  /*a130*/  CS2R R26, SRZ ;  /* 0x00000000001a7805 */ /* 0x000fe2000001ff00 */
[----:B------:R-:W-:Y:S06]  /*a140*/  BRA `(.L_x_14831) ;  /* 0x0000000000107947 */ /* 0x000fec0003800000 */
.L_x_14855:
[----:B------:R0:W5:Y:S01]  /*a150*/  LDG.E.64 R26, desc[UR36][R4.64] ;  /* 0x00000024041a7981 */ /* 0x000162000c1e1b00 */
[----:B------:R-:W-:Y:S05]  /*a160*/  BRA `(.L_x_14831) ;  /* 0x0000000000087947 */ /* 0x000fea0003800000 */
.L_x_14854:
[----:B------:R0:W5:Y:S01]  /*a170*/  LDG.E R26, desc[UR36][R4.64] ;  /* 0x00000024041a7981 */ /* 0x000162000c1e1900 */
[----:B------:R-:W-:-:S07]  /*a180*/  IMAD.MOV.U32 R27, RZ, RZ, RZ ;  /* 0x000000ffff1b7224 */ /* 0x000fce00078e00ff */
.L_x_14831:
        /* <DEDUP_REMOVED lines=19> */
.L_x_14862:
[----:B------:R0:W5:Y:S01]  /*a2c0*/  LDG.E.U8 R22, desc[UR36][R4.64] ;  /* 0x0000002404167981 */ /* 0x000162000c1e1100 */
[----:B------:R-:W-:Y:S01]  /*a2d0*/  IMAD.MOV.U32 R23, RZ, RZ, RZ ;  /* 0x000000ffff177224 */ /* 0x000fe200078e00ff */
[----:B------:R-:W-:Y:S06]  /*a2e0*/  BRA `(.L_x_14792) ;  /* 0x0000000c00407947 */ /* 0x000fec0003800000 */
.L_x_14861:
        /* <DEDUP_REMOVED lines=8> */
.L_x_14865:
[----:B------:R-:W2:Y:S02]  /*a370*/  LDG.E R22, desc[UR36][R4.64] ;  /* 0x0000002404167981 */ /* 0x000ea4000c1e1900 */
[----:B--2---:R-:W-:Y:S01]  /*a380*/  SHF.R.S32.HI R23, RZ, 0x1f, R22 ;  /* 0x0000001fff177819 */ /* 0x004fe20000011416 */
[----:B------:R-:W-:Y:S06]  /*a390*/  BRA `(.L_x_14792) ;  /* 0x0000000c00147947 */ /* 0x000fec0003800000 */
.L_x_14864:
[----:B------:R-:W2:Y:S02]  /*a3a0*/  LDG.E.S16 R22, desc[UR36][R4.64] ;  /* 0x0000002404167981 */ /* 0x000ea4000c1e1700 */
[----:B--2---:R-:W-:Y:S01]  /*a3b0*/  SHF.R.S32.HI R23, RZ, 0x1f, R22 ;  /* 0x0000001fff177819 */ /* 0x004fe20000011416 */
[----:B------:R-:W-:Y:S06]  /*a3c0*/  BRA `(.L_x_14792) ;  /* 0x0000000c00087947 */ /* 0x000fec0003800000 */
.L_x_14860:
        /* <DEDUP_REMOVED lines=9> */
.L_x_14867:
[----:B------:R-:W2:Y:S02]  /*a460*/  LDG.E.U16 R4, desc[UR36][R4.64] ;  /* 0x0000002404047981 */ /* 0x000ea4000c1e1500 */
[----:B--2---:R-:W-:-:S06]  /*a470*/  HADD2.F32 R22, -RZ, R4.H0_H0 ;  /* 0x20000004ff167230 */ /* 0x004fcc0000004100 */
[----:B------:R-:W0:Y:S01]  /*a480*/  F2I.S64.TRUNC R22, R22 ;  /* 0x0000001600167311 */ /* 0x000e22000020d900 */
[----:B------:R-:W-:Y:S05]  /*a490*/  BRA `(.L_x_14792) ;  /* 0x0000000800d47947 */ /* 0x000fea0003800000 */
.L_x_14866:
        /* <DEDUP_REMOVED lines=9> */
.L_x_14869:
[----:B------:R-:W2:Y:S02]  /*a530*/  LDG.E.U16 R4, desc[UR36][R4.64] ;  /* 0x0000002404047981 */ /* 0x000ea4000c1e1500 */
[----:B--2---:R-:W-:-:S06]  /*a540*/  HADD2.F32 R22, -RZ, R4.H0_H0 ;  /* 0x20000004ff167230 */ /* 0x004fcc0000004100 */
[----:B------:R-:W0:Y:S01]  /*a550*/  F2I.S64.TRUNC R22, R22 ;  /* 0x0000001600167311 */ /* 0x000e22000020d900 */
[----:B------:R-:W-:Y:S05]  /*a560*/  BRA `(.L_x_14792) ;  /* 0x0000000800a07947 */ /* 0x000fea0003800000 */
.L_x_14868:
[----:B------:R-:W2:Y:S02]  /*a570*/  LDG.E.64 R4, desc[UR36][R4.64] ;  /* 0x0000002404047981 */ /* 0x000ea4000c1e1b00 */
[----:B--2---:R0:W1:Y:S01]  /*a580*/  F2I.S64.F64.TRUNC R22, R4 ;  /* 0x0000000400167311 */ /* 0x004062000030d900 */
[----:B------:R-:W-:Y:S05]  /*a590*/  BRA `(.L_x_14792) ;  /* 0x0000000800947947 */ /* 0x000fea0003800000 */
.L_x_14859:
        /* <DEDUP_REMOVED lines=13> */
.L_x_14872:
[----:B------:R-:W2:Y:S02]  /*a670*/  LDG.E.64 R4, desc[UR36][R4.64] ;  /* 0x0000002404047981 */ /* 0x000ea4000c1e1b00 */
[----:B--2---:R0:W1:Y:S01]  /*a680*/  F2I.S64.F64.TRUNC R22, R4 ;  /* 0x0000000400167311 */ /* 0x004062000030d900 */
[----:B------:R-:W-:Y:S05]  /*a690*/  BRA `(.L_x_14792) ;  /* 0x0000000800547947 */ /* 0x000fea0003800000 */
.L_x_14871:
        /* <DEDUP_REMOVED lines=26> */
.L_x_14874:
        /* <DEDUP_REMOVED lines=14> */
.L_x_14873:
[----:B------:R-:W2:Y:S02]  /*a920*/  LDG.E.U16 R22, desc[UR36][R4.64] ;  /* 0x0000002404167981 */ /* 0x000ea4000c1e1500 */
[----:B--2---:R-:W-:-:S06]  /*a930*/  IMAD.U32 R22, R22, 0x10000, RZ ;  /* 0x0001000016167824 */ /* 0x004fcc00078e00ff */
[----:B------:R-:W0:Y:S01]  /*a940*/  F2I.S64.TRUNC R22, R22 ;  /* 0x0000001600167311 */ /* 0x000e22000020d900 */
[----:B------:R-:W-:Y:S05]  /*a950*/  BRA `(.L_x_14792) ;  /* 0x0000000400a47947 */ /* 0x000fea0003800000 */
.L_x_14870:
        /* <DEDUP_REMOVED lines=11> */
.L_x_14877:
        /* <DEDUP_REMOVED lines=21> */
.L_x_14881:
[----:B------:R-:W-:Y:S05]  /*ab60*/  BSYNC.RECONVERGENT B1 ;  /* 0x0000000000017941 */ /* 0x000fea0003800200 */
.L_x_14880:
[----:B------:R-:W-:Y:S01]  /*ab70*/  IMAD.SHL.U32 R0, R0, 0x100000, RZ ;  /* 0x0010000000007824 */ /* 0x000fe200078e00ff */
[----:B------:R-:W-:-:S04]  /*ab80*/  LEA R3, R3, 0x3b800000, 0x17 ;  /* 0x3b80000003037811 */ /* 0x000fc800078eb8ff */
[----:B------:R-:W-:-:S07]  /*ab90*/  LOP3.LUT R22, R3, R0, R7, 0xfe, !PT ;  /* 0x0000000003167212 */ /* 0x000fce00078efe07 */
.L_x_14879:
[----:B------:R-:W-:Y:S05]  /*aba0*/  BSYNC.RECONVERGENT B0 ;  /* 0x0000000000007941 */ /* 0x000fea0003800200 */
.L_x_14878:
[----:B------:R-:W0:Y:S01]  /*abb0*/  F2I.S64.TRUNC R22, R22 ;  /* 0x0000001600167311 */ /* 0x000e22000020d900 */
[----:B------:R-:W-:Y:S05]  /*abc0*/  BRA `(.L_x_14792) ;  /* 0x0000000400087947 */ /* 0x000fea0003800000 */
.L_x_14876:
        /* <DEDUP_REMOVED lines=21> */
.L_x_14885:
[----:B------:R-:W-:Y:S05]  /*ad20*/  BSYNC.RECONVERGENT B1 ;  /* 0x0000000000017941 */ /* 0x000fea0003800200 */
.L_x_14884:
[----:B------:R-:W-:Y:S01]  /*ad30*/  IMAD.SHL.U32 R0, R0, 0x200000, RZ ;  /* 0x0020000000007824 */ /* 0x000fe200078e00ff */
[----:B------:R-:W-:-:S04]  /*ad40*/  LEA R3, R3, 0x37800000, 0x17 ;  /* 0x3780000003037811 */ /* 0x000fc800078eb8ff */
[----:B------:R-:W-:-:S07]  /*ad50*/  LOP3.LUT R22, R3, R0, R7, 0xfe, !PT ;  /* 0x0000000003167212 */ /* 0x000fce00078efe07 */
.L_x_14883:
[----:B------:R-:W-:Y:S05]  /*ad60*/  BSYNC.RECONVERGENT B0 ;  /* 0x0000000000007941 */ /* 0x000fea0003800200 */
.L_x_14882:
[----:B------:R-:W0:Y:S01]  /*ad70*/  F2I.S64.TRUNC R22, R22 ;  /* 0x0000001600167311 */ /* 0x000e22000020d900 */
[----:B------:R-:W-:Y:S05]  /*ad80*/  BRA `(.L_x_14792) ;  /* 0x0000000000987947 */ /* 0x000fea0003800000 */
.L_x_14875:
        /* <DEDUP_REMOVED lines=14> */
.L_x_14889:
[----:B------:R-:W-:Y:S05]  /*ae70*/  BSYNC.RECONVERGENT B0 ;  /* 0x0000000000007941 */ /* 0x000fea0003800200 */
.L_x_14888:
[----:B------:R-:W0:Y:S01]  /*ae80*/  F2I.S64.TRUNC R22, R22 ;  /* 0x0000001600167311 */ /* 0x000e22000020d900 */
[----:B------:R-:W-:Y:S05]  /*ae90*/  BRA `(.L_x_14792) ;  /* 0x0000000000547947 */ /* 0x000fea0003800000 */
.L_x_14863:
        /* <DEDUP_REMOVED lines=16> */
.L_x_14890:
[----:B------:R-:W-:Y:S05]  /*afa0*/  BRA `(.L_x_14792) ;  /* 0x0000000000107947 */ /* 0x000fea0003800000 */
.L_x_14887:
[----:B------:R0:W5:Y:S01]  /*afb0*/  LDG.E.64 R22, desc[UR36][R4.64] ;  /* 0x0000002404167981 */ /* 0x000162000c1e1b00 */
[----:B------:R-:W-:Y:S05]  /*afc0*/  BRA `(.L_x_14792) ;  /* 0x0000000000087947 */ /* 0x000fea0003800000 */
.L_x_14886:
[----:B------:R0:W5:Y:S01]  /*afd0*/  LDG.E R22, desc[UR36][R4.64] ;  /* 0x0000002404167981 */ /* 0x000162000c1e1900 */
[----:B------:R-:W-:-:S07]  /*afe0*/  IMAD.MOV.U32 R23, RZ, RZ, RZ ;  /* 0x000000ffff177224 */ /* 0x000fce00078e00ff */
.L_x_14792:
[----:B------:R-:W-:Y:S05]  /*aff0*/  BSYNC.RECONVERGENT B6 ;  /* 0x0000000000067941 */ /* 0x000fea0003800200 */
.L_x_14791:
[----:B------:R-:W-:Y:S01]  /*b000*/  ISETP.GE.AND P0, PT, R43, R2, PT ;  /* 0x000000022b00720c */ /* 0x000fe20003f06270 */
[----:B------:R-:W-:-:S12]  /*b010*/  BSSY.RECONVERGENT B0, `(.L_x_14891) ;  /* 0x0000011000007945 */ /* 0x000fd80003800200 */
[----:B------:R-:W-:Y:S05]  /*b020*/  @P0 BRA `(.L_x_14892) ;  /* 0x00000000003c0947 */ /* 0x000fea0003800000 */
[----:B------:R-:W0:Y:S01]  /*b030*/  LDCU.64 UR6, c[0x0][0x390] ;  /* 0x00007200ff0677ac */ /* 0x000e220008000a00 */
[----:B------:R-:W3:Y:S01]  /*b040*/  LDCU.64 UR4, c[0x0][0x388] ;  /* 0x00007100ff0477ac */ /* 0x000ee20008000a00 */
[----:B0----5:R-:W-:Y:S02]  /*b050*/  IMAD R5, R39, UR6, RZ ;  /* 0x0000000627057c24 */ /* 0x021fe4000f8e02ff */
[----:B------:R-:W-:-:S04]  /*b060*/  IMAD.WIDE.U32 R6, R38, UR6, RZ ;  /* 0x0000000626067c25 */ /* 0x000fc8000f8e00ff */
[----:B---34-:R-:W-:Y:S02]  /*b070*/  IMAD R3, R45, UR4, RZ ;  /* 0x000000042d037c24 */ /* 0x018fe4000f8e02ff */
[----:B------:R-:W-:Y:S02]  /*b080*/  IMAD R39, R38, UR7, R5 ;  /* 0x0000000726277c24 */ /* 0x000fe4000f8e0205 */
[C---:B------:R-:W-:Y:S02]  /*b090*/  IMAD R5, R44.reuse, UR5, R3 ;  /* 0x000000052c057c24 */ /* 0x040fe4000f8e0203 */
[----:B------:R-:W-:-:S04]  /*b0a0*/  IMAD.WIDE.U32 R44, R44, UR4, RZ ;  /* 0x000000042c2c7c25 */ /* 0x000fc8000f8e00ff */
[----:B------:R-:W-:Y:S02]  /*b0b0*/  IMAD.IADD R3, R7, 0x1, R39 ;  /* 0x0000000107037824 */ /* 0x000fe400078e0227 */
[----:B------:R-:W-:Y:S02]  /*b0c0*/  IMAD.IADD R45, R45, 0x1, R5 ;  /* 0x000000012d2d7824 */ /* 0x000fe400078e0205 */
[----:B-12---:R-:W-:Y:S02]  /*b0d0*/  IMAD R3, R3, R36, RZ ;  /* 0x0000002403037224 */ /* 0x006fe400078e02ff */
[----:B------:R-:W-:-:S04]  /*b0e0*/  IMAD.WIDE.U32 R4, R36, R6, R44 ;  /* 0x0000000624047225 */ /* 0x000fc800078e002c */
[----:B------:R-:W-:Y:S02]  /*b0f0*/  IMAD R3, R37, R6, R3 ;  /* 0x0000000625037224 */ /* 0x000fe400078e0203 */
[----:B------:R-:W-:Y:S02]  /*b100*/  IMAD.MOV.U32 R8, RZ, RZ, R4 ;  /* 0x000000ffff087224 */ /* 0x000fe400078e0004 */
[----:B------:R-:W-:-:S07]  /*b110*/  IMAD.IADD R9, R5, 0x1, R3 ;  /* 0x0000000105097824 */ /* 0x000fce00078e0203 */
.L_x_14892:
[----:B------:R-:W-:Y:S05]  /*b120*/  BSYNC.RECONVERGENT B0 ;  /* 0x0000000000007941 */ /* 0x000fea0003800200 */
.L_x_14891:
[----:B012--5:R-:W-:Y:S01]  /*b130*/  VIADD R37, R43, 0x80 ;  /* 0x000000802b257836 */ /* 0x027fe20000000000 */
[----:B------:R-:W-:Y:S04]  /*b140*/  BSSY.RECONVERGENT B0, `(.L_x_14893) ;  /* 0x0000012000007945 */ /* 0x000fe80003800200 */
[----:B------:R-:W-:-:S13]  /*b150*/  ISETP.GE.AND P1, PT, R37, R2, PT ;  /* 0x000000022500720c */ /* 0x000fda0003f26270 */
[----:B------:R-:W-:Y:S05]  /*b160*/  @P1 BRA `(.L_x_14894) ;  /* 0x00000000003c1947 */ /* 0x000fea0003800000 */
[----:B------:R-:W0:Y:S01]  /*b170*/  LDCU.64 UR6, c[0x0][0x390] ;  /* 0x00007200ff0677ac */ /* 0x000e220008000a00 */
[----:B------:R-:W1:Y:S01]  /*b180*/  LDCU.64 UR4, c[0x0][0x388] ;  /* 0x00007100ff0477ac */ /* 0x000e620008000a00 */
[----:B0-----:R-:W-:Y:S02]  /*b190*/  IMAD R11, R33, UR6, RZ ;  /* 0x00000006210b7c24 */ /* 0x001fe4000f8e02ff */
[----:B------:R-:W-:-:S04]  /*b1a0*/  IMAD.WIDE.U32 R6, R32, UR6, RZ ;  /* 0x0000000620067c25 */ /* 0x000fc8000f8e00ff */
[----:B-1----:R-:W-:Y:S02]  /*b1b0*/  IMAD R3, R35, UR4, RZ ;  /* 0x0000000423037c24 */ /* 0x002fe4000f8e02ff */
[----:B------:R-:W-:Y:S02]  /*b1c0*/  IMAD R33, R32, UR7, R11 ;  /* 0x0000000720217c24 */ /* 0x000fe4000f8e020b */
[C---:B------:R-:W-:Y:S02]  /*b1d0*/  IMAD R11, R34.reuse, UR5, R3 ;  /* 0x00000005220b7c24 */ /* 0x040fe4000f8e0203 */
[----:B------:R-:W-:-:S04]  /*b1e0*/  IMAD.WIDE.U32 R34, R34, UR4, RZ ;  /* 0x0000000422227c25 */ /* 0x000fc8000f8e00ff */
[----:B------:R-:W-:Y:S02]  /*b1f0*/  IMAD.IADD R3, R7, 0x1, R33 ;  /* 0x0000000107037824 */ /* 0x000fe400078e0221 */
[----:B------:R-:W-:Y:S02]  /*b200*/  IMAD.IADD R35, R35, 0x1, R11 ;  /* 0x0000000123237824 */ /* 0x000fe400078e020b */
[----:B------:R-:W-:Y:S02]  /*b210*/  IMAD R3, R3, R30, RZ ;  /* 0x0000001e03037224 */ /* 0x000fe400078e02ff */
[----:B------:R-:W-:-:S04]  /*b220*/  IMAD.WIDE.U32 R32, R30, R6, R34 ;  /* 0x000000061e207225 */ /* 0x000fc800078e0022 */
[----:B------:R-:W-:Y:S02]  /*b230*/  IMAD R3, R31, R6, R3 ;  /* 0x000000061f037224 */ /* 0x000fe400078e0203 */
[----:B------:R-:W-:Y:S02]  /*b240*/  IMAD.MOV.U32 R30, RZ, RZ, R32 ;  /* 0x000000ffff1e7224 */ /* 0x000fe400078e0020 */
[----:B------:R-:W-:-:S07]  /*b250*/  IMAD.IADD R31, R33, 0x1, R3 ;  /* 0x00000001211f7824 */ /* 0x000fce00078e0203 */
.L_x_14894:
[----:B------:R-:W-:Y:S05]  /*b260*/  BSYNC.RECONVERGENT B0 ;  /* 0x0000000000007941 */ /* 0x000fea0003800200 */
.L_x_14893:
[----:B------:R-:W0:Y:S01]  /*b270*/  LDC.U8 R34, c[0x0][0x3d4] ;  /* 0x0000f500ff227b82 */ /* 0x000e220000000000 */
[C---:B------:R-:W-:Y:S01]  /*b280*/  VIADD R3, R43.reuse, 0x100 ;  /* 0x000001002b037836 */ /* 0x040fe20000000000 */
[----:B------:R-:W-:Y:S01]  /*b290*/  BSSY.RECONVERGENT B0, `(.L_x_14895) ;  /* 0x0000014000007945 */ /* 0x000fe20003800200 */
[----:B------:R-:W-:-:S03]  /*b2a0*/  VIADD R7, R43, 0x180 ;  /* 0x000001802b077836 */ /* 0x000fc60000000000 */
[-C--:B------:R-:W-:Y:S02]  /*b2b0*/  ISETP.GE.AND P1, PT, R3, R2.reuse, PT ;  /* 0x000000020300720c */ /* 0x080fe40003f26270 */
[----:B------:R-:W-:-:S11]  /*b2c0*/  ISETP.GE.AND P2, PT, R7, R2, PT ;  /* 0x000000020700720c */ /* 0x000fd60003f46270 */
[----:B------:R-:W-:Y:S05]  /*b2d0*/  @P1 BRA `(.L_x_14896) ;  /* 0x00000000003c1947 */ /* 0x000fea0003800000 */
[----:B------:R-:W1:Y:S01]  /*b2e0*/  LDCU.64 UR6, c[0x0][0x390] ;  /* 0x00007200ff0677ac */ /* 0x000e620008000a00 */
[----:B------:R-:W2:Y:S01]  /*b2f0*/  LDCU.64 UR4, c[0x0][0x388] ;  /* 0x00007100ff0477ac */ /* 0x000ea20008000a00 */
[----:B-1----:R-:W-:Y:S02]  /*b300*/  IMAD R11, R17, UR6, RZ ;  /* 0x00000006110b7c24 */ /* 0x002fe4000f8e02ff */
[----:B------:R-:W-:-:S04]  /*b310*/  IMAD.WIDE.U32 R6, R16, UR6, RZ ;  /* 0x0000000610067c25 */ /* 0x000fc8000f8e00ff */
[----:B--2---:R-:W-:Y:S02]  /*b320*/  IMAD R3, R29, UR4, RZ ;  /* 0x000000041d037c24 */ /* 0x004fe4000f8e02ff */
        /* <DEDUP_REMOVED lines=10> */
.L_x_14896:
[----:B------:R-:W-:Y:S05]  /*b3d0*/  BSYNC.RECONVERGENT B0 ;  /* 0x0000000000007941 */ /* 0x000fea0003800200 */
.L_x_14895:
[----:B------:R-:W-:Y:S04]  /*b3e0*/  BSSY.RECONVERGENT B0, `(.L_x_14897) ;  /* 0x0000011000007945 */ /* 0x000fe80003800200 */
        /* <DEDUP_REMOVED lines=16> */
.L_x_14898:
[----:B------:R-:W-:Y:S05]  /*b4f0*/  BSYNC.RECONVERGENT B0 ;  /* 0x0000000000007941 */ /* 0x000fea0003800200 */
.L_x_14897:
[----:B------:R-:W-:Y:S04]  /*b500*/  BSSY.RECONVERGENT B6, `(.L_x_14899) ;  /* 0x00000fc000067945 */ /* 0x000fe80003800200 */
[----:B------:R-:W-:Y:S05]  /*b510*/  @P0 BRA `(.L_x_14900) ;  /* 0x0000000c00e80947 */ /* 0x000fea0003800000 */
[----:B------:R-:W1:Y:S01]  /*b520*/  LDCU UR4, c[0x0][0x3d8] ;  /* 0x00007b00ff0477ac */ /* 0x000e620008000800 */
[----:B------:R-:W2:Y:S01]  /*b530*/  LDC.64 R10, c[0x0][0x3a0] ;  /* 0x0000e800ff0a7b82 */ /* 0x000ea20000000a00 */
[----:B------:R-:W-:Y:S01]  /*b540*/  IMAD R0, R40, 0x200, R43 ;  /* 0x0000020028007824 */ /* 0x000fe200078e022b */
[----:B0-----:R-:W-:-:S03]  /*b550*/  PRMT R6, R34, 0x9910, RZ ;  /* 0x0000991022067816 */ /* 0x001fc600000000ff */
[----:B-1----:R-:W-:Y:S02]  /*b560*/  IMAD R3, R0, UR4, RZ ;  /* 0x0000000400037c24 */ /* 0x002fe4000f8e02ff */
        /* <DEDUP_REMOVED lines=16> */
.L_x_14904:
[----:B------:R0:W-:Y:S01]  /*b670*/  STG.E.U8 desc[UR36][R10.64], R4 ;  /* 0x000000040a007986 */ /* 0x0001e2000c101124 */
[----:B------:R-:W-:Y:S01]  /*b680*/  IMAD.MOV.U32 R43, RZ, RZ, R37 ;  /* 0x000000ffff2b7224 */ /* 0x000fe200078e0025 */
[----:B------:R-:W-:Y:S06]  /*b690*/  BRA `(.L_x_14900) ;  /* 0x0000000c00887947 */ /* 0x000fec0003800000 */
.L_x_14903:
        /* <DEDUP_REMOVED lines=9> */
.L_x_14907:
[----:B------:R2:W-:Y:S01]  /*b730*/  STG.E desc[UR36][R10.64], R4 ;  /* 0x000000040a007986 */ /* 0x0005e2000c101924 */
[----:B------:R-:W-:Y:S01]  /*b740*/  IMAD.MOV.U32 R43, RZ, RZ, R37 ;  /* 0x000000ffff2b7224 */ /* 0x000fe200078e0025 */
[----:B------:R-:W-:Y:S06]  /*b750*/  BRA `(.L_x_14900) ;  /* 0x0000000c00587947 */ /* 0x000fec0003800000 */
.L_x_14906:
[----:B------:R0:W-:Y:S01]  /*b760*/  STG.E.U16 desc[UR36][R10.64], R4 ;  /* 0x000000040a007986 */ /* 0x0001e2000c101524 */
[----:B------:R-:W-:Y:S01]  /*b770*/  IMAD.MOV.U32 R43, RZ, RZ, R37 ;  /* 0x000000ffff2b7224 */ /* 0x000fe200078e0025 */
[----:B------:R-:W-:Y:S06]  /*b780*/  BRA `(.L_x_14900) ;  /* 0x0000000c004c7947 */ /* 0x000fec0003800000 */
.L_x_14902:
[----:B------:R-:W-:-:S13]  /*b790*/  ISETP.GT.AND P0, PT, R0, 0x6, PT ;  /* 0x000000060000780c */ /* 0x000fda0003f04270 */
[----:B------:R-:W-:Y:S05]  /*b7a0*/  @P0 BRA `(.L_x_14908) ;  /* 0x0000000000340947 */ /* 0x000fea0003800000 */
[----:B------:R-:W-:-:S13]  /*b7b0*/  ISETP.NE.AND P0, PT, R0, 0x5, PT ;  /* 0x000000050000780c */ /* 0x000fda0003f05270 */
[----:B------:R-:W-:Y:S05]  /*b7c0*/  @!P0 BRA `(.L_x_14909) ;  /* 0x0000000000188947 */ /* 0x000fea0003800000 */
[----:B------:R-:W-:-:S13]  /*b7d0*/  ISETP.NE.AND P0, PT, R0, 0x6, PT ;  /* 0x000000060000780c */ /* 0x000fda0003f05270 */
[----:B------:R-:W-:Y:S05]  /*b7e0*/  @P0 BRA `(.L_x_14905) ;  /* 0x0000000800940947 */ /* 0x000fea0003800000 */
[----:B------:R-:W0:Y:S01]  /*b7f0*/  I2F.S64 R9, R8 ;  /* 0x0000000800097312 */ /* 0x000e220000301400 */
[----:B------:R-:W-:Y:S01]  /*b800*/  IMAD.MOV.U32 R43, RZ, RZ, R37 ;  /* 0x000000ffff2b7224 */ /* 0x000fe200078e0025 */
[----:B0-----:R0:W-:Y:S01]  /*b810*/  STG.E desc[UR36][R10.64], R9 ;  /* 0x000000090a007986 */ /* 0x0011e2000c101924 */
[----:B------:R-:W-:Y:S05]  /*b820*/  BRA `(.L_x_14900) ;  /* 0x0000000c00247947 */ /* 0x000fea0003800000 */
.L_x_14909:
[----:B------:R-:W0:Y:S01]  /*b830*/  I2F.S64 R0, R8 ;  /* 0x0000000800007312 */ /* 0x000e220000301400 */
[----:B------:R-:W-:Y:S01]  /*b840*/  IMAD.MOV.U32 R43, RZ, RZ, R37 ;  /* 0x000000ffff2b7224 */ /* 0x000fe200078e0025 */
[----:B0-----:R-:W-:-:S05]  /*b850*/  F2FP.F16.F32.PACK_AB R0, RZ, R0 ;  /* 0x00000000ff00723e */ /* 0x001fca00000000ff */
[----:B------:R0:W-:Y:S01]  /*b860*/  STG.E.U16 desc[UR36][R10.64], R0 ;  /* 0x000000000a007986 */ /* 0x0001e2000c101524 */
[----:B------:R-:W-:Y:S05]  /*b870*/  BRA `(.L_x_14900) ;  /* 0x0000000c00107947 */ /* 0x000fea0003800000 */
.L_x_14908:
[----:B------:R-:W-:-:S13]  /*b880*/  ISETP.NE.AND P0, PT, R0, 0x7, PT ;  /* 0x000000070000780c */ /* 0x000fda0003f05270 */
[----:B------:R-:W-:Y:S05]  /*b890*/  @!P0 BRA `(.L_x_14910) ;  /* 0x00000000003c8947 */ /* 0x000fea0003800000 */
[----:B------:R-:W-:-:S13]  /*b8a0*/  ISETP.NE.AND P0, PT, R0, 0x8, PT ;  /* 0x000000080000780c */ /* 0x000fda0003f05270 */
[----:B------:R-:W-:Y:S05]  /*b8b0*/  @!P0 BRA `(.L_x_14911) ;  /* 0x00000000001c8947 */ /* 0x000fea0003800000 */
[----:B------:R-:W-:-:S13]  /*b8c0*/  ISETP.NE.AND P0, PT, R0, 0x9, PT ;  /* 0x000000090000780c */ /* 0x000fda0003f05270 */
[----:B------:R-:W-:Y:S05]  /*b8d0*/  @P0 BRA `(.L_x_14905) ;  /* 0x0000000800580947 */ /* 0x000fea0003800000 */
[----:B------:R-:W0:Y:S01]  /*b8e0*/  I2F.S64 R4, R8 ;  /* 0x0000000800047312 */ /* 0x000e220000301400 */
[----:B------:R-:W-:Y:S02]  /*b8f0*/  IMAD.MOV.U32 R5, RZ, RZ, RZ ;  /* 0x000000ffff057224 */ /* 0x000fe400078e00ff */
[----:B------:R-:W-:-:S03]  /*b900*/  IMAD.MOV.U32 R43, RZ, RZ, R37 ;  /* 0x000000ffff2b7224 */ /* 0x000fc600078e0025 */
[----:B0-----:R0:W-:Y:S01]  /*b910*/  STG.E.64 desc[UR36][R10.64], R4 ;  /* 0x000000040a007986 */ /* 0x0011e2000c101b24 */
[----:B------:R-:W-:Y:S05]  /*b920*/  BRA `(.L_x_14900) ;  /* 0x0000000800e47947 */ /* 0x000fea0003800000 */
.L_x_14911:
[----:B------:R-:W0:Y:S01]  /*b930*/  I2F.S64 R8, R8 ;  /* 0x0000000800087312 */ /* 0x000e220000301400 */
[----:B------:R-:W-:Y:S01]  /*b940*/  IMAD.MOV.U32 R43, RZ, RZ, R37 ;  /* 0x000000ffff2b7224 */ /* 0x000fe200078e0025 */
[----:B0-----:R-:W-:-:S04]  /*b950*/  F2FP.F16.F32.PACK_AB R3, RZ, R8 ;  /* 0x00000008ff03723e */ /* 0x001fc800000000ff */
[----:B------:R-:W-:-:S05]  /*b960*/  PRMT R3, R3, 0x5410, RZ ;  /* 0x0000541003037816 */ /* 0x000fca00000000ff */
[----:B------:R0:W-:Y:S01]  /*b970*/  STG.E desc[UR36][R10.64], R3 ;  /* 0x000000030a007986 */ /* 0x0001e2000c101924 */
[----:B------:R-:W-:Y:S05]  /*b980*/  BRA `(.L_x_14900) ;  /* 0x0000000800cc7947 */ /* 0x000fea0003800000 */
.L_x_14910:
[----:B------:R-:W0:Y:S01]  /*b990*/  I2F.F64.S64 R8, R8 ;  /* 0x0000000800087312 */ /* 0x000e220000301c00 */
[----:B------:R-:W-:Y:S01]  /*b9a0*/  IMAD.MOV.U32 R43, RZ, RZ, R37 ;  /* 0x000000ffff2b7224 */ /* 0x000fe200078e0025 */
[----:B0-----:R0:W-:Y:S01]  /*b9b0*/  STG.E.64 desc[UR36][R10.64], R8 ;  /* 0x000000080a007986 */ /* 0x0011e2000c101b24 */
[----:B------:R-:W-:Y:S05]  /*b9c0*/  BRA `(.L_x_14900) ;  /* 0x0000000800bc7947 */ /* 0x000fea0003800000 */
.L_x_14901:
        /* <DEDUP_REMOVED lines=8> */
[----:B------:R-:W-:Y:S01]  /*ba50*/  ISETP.NE.U32.AND P0, PT, R4, RZ, PT ;  /* 0x000000ff0400720c */ /* 0x000fe20003f05070 */
[----:B------:R-:W-:-:S03]  /*ba60*/  IMAD.MOV.U32 R43, RZ, RZ, R37 ;  /* 0x000000ffff2b7224 */ /* 0x000fc600078e0025 */
[----:B------:R-:W-:-:S04]  /*ba70*/  ISETP.NE.AND.EX P0, PT, R9, RZ, PT, P0 ;  /* 0x000000ff0900720c */ /* 0x000fc80003f05300 */
[----:B------:R-:W-:-:S05]  /*ba80*/  SEL R3, RZ, 0x1, !P0 ;  /* 0x00000001ff037807 */ /* 0x000fca0004000000 */
[----:B------:R0:W-:Y:S01]  /*ba90*/  STG.E.U8 desc[UR36][R10.64], R3 ;  /* 0x000000030a007986 */ /* 0x0001e2000c101124 */
[----:B------:R-:W-:Y:S05]  /*baa0*/  BRA `(.L_x_14900) ;  /* 0x0000000800847947 */ /* 0x000fea0003800000 */
.L_x_14914:
[----:B------:R-:W0:Y:S01]  /*bab0*/  I2F.F64.S64 R4, R8 ;  /* 0x0000000800047312 */ /* 0x000e220000301c00 */
[----:B------:R-:W-:Y:S01]  /*bac0*/  CS2R R6, SRZ ;  /* 0x0000000000067805 */ /* 0x000fe2000001ff00 */
[----:B------:R-:W-:-:S04]  /*bad0*/  IMAD.MOV.U32 R43, RZ, RZ, R37 ;  /* 0x000000ffff2b7224 */ /* 0x000fc800078e0025 */
[----:B0-----:R0:W-:Y:S01]  /*bae0*/  STG.E.128 desc[UR36][R10.64], R4 ;  /* 0x000000040a007986 */ /* 0x0011e2000c101d24 */
[----:B------:R-:W-:Y:S05]  /*baf0*/  BRA `(.L_x_14900) ;  /* 0x0000000800707947 */ /* 0x000fea0003800000 */
.L_x_14913:
[----:B------:R-:W-:-:S13]  /*bb00*/  ISETP.NE.AND P0, PT, R0, 0xf, PT ;  /* 0x0000000f0000780c */ /* 0x000fda0003f05270 */
[----:B------:R-:W-:Y:S05]  /*bb10*/  @!P0 BRA `(.L_x_14915) ;  /* 0x0000000000a88947 */ /* 0x000fea0003800000 */
[----:B------:R-:W-:-:S13]  /*bb20*/  ISETP.NE.AND P0, PT, R0, 0x17, PT ;  /* 0x000000170000780c */ /* 0x000fda0003f05270 */
[----:B------:R-:W-:Y:S05]  /*bb30*/  @!P0 BRA `(.L_x_14916) ;  /* 0x0000000000508947 */ /* 0x000fea0003800000 */
[----:B------:R-:W-:-:S13]  /*bb40*/  ISETP.NE.AND P0, PT, R0, 0x18, PT ;  /* 0x000000180000780c */ /* 0x000fda0003f05270 */
[----:B------:R-:W-:Y:S05]  /*bb50*/  @P0 BRA `(.L_x_14905) ;  /* 0x0000000400b80947 */ /* 0x000fea0003800000 */
        /* <DEDUP_REMOVED lines=13> */
.L_x_14918:
[----:B------:R-:W-:Y:S05]  /*bc30*/  BSYNC.RECONVERGENT B0 ;  /* 0x0000000000007941 */ /* 0x000fea0003800200 */
.L_x_14917:
[----:B------:R-:W-:Y:S01]  /*bc40*/  LOP3.LUT R5, R0, 0x80, R5, 0xf8, !PT ;  /* 0x0000008000057812 */ /* 0x000fe200078ef805 */
[----:B------:R-:W-:-:S04]  /*bc50*/  IMAD.MOV.U32 R43, RZ, RZ, R37 ;  /* 0x000000ffff2b7224 */ /* 0x000fc800078e0025 */
[----:B------:R0:W-:Y:S01]  /*bc60*/  STG.E.U8 desc[UR36][R10.64], R5 ;  /* 0x000000050a007986 */ /* 0x0001e2000c101124 */
[----:B------:R-:W-:Y:S05]  /*bc70*/  BRA `(.L_x_14900) ;  /* 0x0000000800107947 */ /* 0x000fea0003800000 */
.L_x_14916:
[----:B------:R-:W0:Y:S01]  /*bc80*/  I2F.S64 R8, R8 ;  /* 0x0000000800087312 */ /* 0x000e220000301400 */
        /* <DEDUP_REMOVED lines=14> */
.L_x_14920:
[----:B------:R-:W-:Y:S05]  /*bd70*/  BSYNC.RECONVERGENT B0 ;  /* 0x0000000000007941 */ /* 0x000fea0003800200 */
.L_x_14919:
[----:B------:R-:W-:Y:S01]  /*bd80*/  LOP3.LUT R5, R0, 0x80, R5, 0xf8, !PT ;  /* 0x0000008000057812 */ /* 0x000fe200078ef805 */
[----:B------:R-:W-:-:S04]  /*bd90*/  IMAD.MOV.U32 R43, RZ, RZ, R37 ;  /* 0x000000ffff2b7224 */ /* 0x000fc800078e0025 */
[----:B------:R0:W-:Y:S01]  /*bda0*/  STG.E.U8 desc[UR36][R10.64], R5 ;  /* 0x000000050a007986 */ /* 0x0001e2000c101124 */
[----:B------:R-:W-:Y:S05]  /*bdb0*/  BRA `(.L_x_14900) ;  /* 0x0000000400c07947 */ /* 0x000fea0003800000 */
.L_x_14915:
[----:B------:R-:W0:Y:S01]  /*bdc0*/  I2F.S64 R0, R8 ;  /* 0x0000000800007312 */ /* 0x000e220000301400 */
[----:B------:R-:W-:Y:S01]  /*bdd0*/  IMAD.MOV.U32 R43, RZ, RZ, R37 ;  /* 0x000000ffff2b7224 */ /* 0x000fe200078e0025 */
[----:B0-----:R-:W-:-:S05]  /*bde0*/  F2FP.BF16.F32.PACK_AB R0, RZ, R0 ;  /* 0x00000000ff00723e */ /* 0x001fca00000010ff */
[----:B------:R0:W-:Y:S01]  /*bdf0*/  STG.E.U16 desc[UR36][R10.64], R0 ;  /* 0x000000000a007986 */ /* 0x0001e2000c101524 */
[----:B------:R-:W-:Y:S05]  /*be00*/  BRA `(.L_x_14900) ;  /* 0x0000000400ac7947 */ /* 0x000fea0003800000 */
.L_x_14912:
        /* <DEDUP_REMOVED lines=11> */
.L_x_14923:
        /* <DEDUP_REMOVED lines=13> */
.L_x_14926:
[----:B------:R-:W-:-:S04]  /*bf90*/  SHF.R.U32.HI R0, RZ, 0x14, R3 ;  /* 0x00000014ff007819 */ /* 0x000fc80000011603 */
[----:B------:R-:W-:-:S04]  /*bfa0*/  LOP3.LUT R0, R0, 0x1, RZ, 0xc0, !PT ;  /* 0x0000000100007812 */ /* 0x000fc800078ec0ff */
[----:B------:R-:W-:-:S04]  /*bfb0*/  IADD3 R0, PT, PT, R3, 0x487ffff, R0 ;  /* 0x0487ffff03007810 */ /* 0x000fc80007ffe000 */
[----:B------:R-:W-:-:S04]  /*bfc0*/  SHF.R.U32.HI R0, RZ, 0x14, R0 ;  /* 0x00000014ff007819 */ /* 0x000fc80000011600 */
[----:B------:R-:W-:-:S07]  /*bfd0*/  LOP3.LUT R0, R0, 0xff, RZ, 0xc0, !PT ;  /* 0x000000ff00007812 */ /* 0x000fce00078ec0ff */
.L_x_14927:
[----:B------:R-:W-:-:S04]  /*bfe0*/  SHF.R.U32.HI R3, RZ, 0x18, R3 ;  /* 0x00000018ff037819 */ /* 0x000fc80000011603 */
[----:B------:R-:W-:-:S04]  /*bff0*/  LOP3.LUT R0, R0, 0x80, R3, 0xf8, !PT ;  /* 0x0000008000007812 */ /* 0x000fc800078ef803 */
[----:B------:R-:W-:-:S07]  /*c000*/  PRMT R5, R0, 0x7610, R5 ;  /* 0x0000761000057816 */ /* 0x000fce0000000005 */
.L_x_14925:
[----:B------:R-:W-:Y:S05]  /*c010*/  BSYNC.RECONVERGENT B0 ;  /* 0x0000000000007941 */ /* 0x000fea0003800200 */
.L_x_14924:
[----:B------:R0:W-:Y:S01]  /*c020*/  STG.E.U8 desc[UR36][R10.64], R5 ;  /* 0x000000050a007986 */ /* 0x0001e2000c101124 */
[----:B------:R-:W-:Y:S01]  /*c030*/  IMAD.MOV.U32 R43, RZ, RZ, R37 ;  /* 0x000000ffff2b7224 */ /* 0x000fe200078e0025 */
[----:B------:R-:W-:Y:S06]  /*c040*/  BRA `(.L_x_14900) ;  /* 0x00000004001c7947 */ /* 0x000fec0003800000 */
.L_x_14922:
        /* <DEDUP_REMOVED lines=13> */
.L_x_14930:
[----:B------:R-:W-:-:S04]  /*c120*/  SHF.R.U32.HI R0, RZ, 0x15, R3 ;  /* 0x00000015ff007819 */ /* 0x000fc80000011603 */
[----:B------:R-:W-:-:S04]  /*c130*/  LOP3.LUT R0, R0, 0x1, RZ, 0xc0, !PT ;  /* 0x0000000100007812 */ /* 0x000fc800078ec0ff */
[----:B------:R-:W-:-:S04]  /*c140*/  IADD3 R0, PT, PT, R3, 0x88fffff, R0 ;  /* 0x088fffff03007810 */ /* 0x000fc80007ffe000 */
[----:B------:R-:W-:-:S04]  /*c150*/  SHF.R.U32.HI R0, RZ, 0x15, R0 ;  /* 0x00000015ff007819 */ /* 0x000fc80000011600 */
[----:B------:R-:W-:-:S07]  /*c160*/  LOP3.LUT R0, R0, 0xff, RZ, 0xc0, !PT ;  /* 0x000000ff00007812 */ /* 0x000fce00078ec0ff */
.L_x_14931:
[----:B------:R-:W-:-:S04]  /*c170*/  SHF.R.U32.HI R3, RZ, 0x18, R3 ;  /* 0x00000018ff037819 */ /* 0x000fc80000011603 */
[----:B------:R-:W-:-:S04]  /*c180*/  LOP3.LUT R0, R0, 0x80, R3, 0xf8, !PT ;  /* 0x0000008000007812 */ /* 0x000fc800078ef803 */
[----:B------:R-:W-:-:S07]  /*c190*/  PRMT R5, R0, 0x7610, R5 ;  /* 0x0000761000057816 */ /* 0x000fce0000000005 */
.L_x_14929:
[----:B------:R-:W-:Y:S05]  /*c1a0*/  BSYNC.RECONVERGENT B0 ;  /* 0x0000000000007941 */ /* 0x000fea0003800200 */
.L_x_14928:
[----:B------:R0:W-:Y:S01]  /*c1b0*/  STG.E.U8 desc[UR36][R10.64], R5 ;  /* 0x000000050a007986 */ /* 0x0001e2000c101124 */
[----:B------:R-:W-:Y:S01]  /*c1c0*/  IMAD.MOV.U32 R43, RZ, RZ, R37 ;  /* 0x000000ffff2b7224 */ /* 0x000fe200078e0025 */
[----:B------:R-:W-:Y:S06]  /*c1d0*/  BRA `(.L_x_14900) ;  /* 0x0000000000b87947 */ /* 0x000fec0003800000 */
.L_x_14921:
[----:B------:R-:W-:-:S13]  /*c1e0*/  ISETP.NE.AND P0, PT, R0, 0x1c, PT ;  /* 0x0000001c0000780c */ /* 0x000fda0003f05270 */
[----:B------:R-:W-:Y:S05]  /*c1f0*/  @!P0 BRA `(.L_x_14932) ;  /* 0x0000000000a88947 */ /* 0x000fea0003800000 */
[----:B------:R-:W-:-:S13]  /*c200*/  ISETP.NE.AND P0, PT, R0, 0x1d, PT ;  /* 0x0000001d0000780c */ /* 0x000fda0003f05270 */
[----:B------:R-:W-:Y:S05]  /*c210*/  @!P0 BRA `(.L_x_14933) ;  /* 0x0000000000948947 */ /* 0x000fea0003800000 */
[----:B------:R-:W-:-:S13]  /*c220*/  ISETP.NE.AND P0, PT, R0, 0x2c, PT ;  /* 0x0000002c0000780c */ /* 0x000fda0003f05270 */
[----:B------:R-:W-:Y:S05]  /*c230*/  @!P0 BRA `(.L_x_14934) ;  /* 0x0000000000488947 */ /* 0x000fea0003800000 */
.L_x_14905:
        /* <DEDUP_REMOVED lines=11> */
[----:B------:R-:W-:Y:S02]  /*c2f0*/  IMAD.U32 R7, RZ, RZ, UR9 ;  /* 0x00000009ff077e24 */ /* 0x000fe4000f8e00ff */
[----:B-----5:R-:W-:Y:S02]  /*c300*/  IMAD.U32 R10, RZ, RZ, UR4 ;  /* 0x00000004ff0a7e24 */ /* 0x020fe4000f8e00ff */
[----:B------:R-:W-:-:S07]  /*c310*/  IMAD.U32 R11, RZ, RZ, UR5 ;  /* 0x00000005ff0b7e24 */ /* 0x000fce000f8e00ff */
[----:B------:R-:W-:-:S07]  /*c320*/  LEPC R20, `(.L_x_14935) ;  /* 0x000000001014794e */ /* 0x000fce0000000000 */
[----:B--234-:R-:W-:Y:S05]  /*c330*/  CALL.ABS.NOINC R14 ;  /* 0x000000000e007343 */ /* 0x01cfea0003c00000 */
.L_x_14935:
[----:B------:R-:W-:Y:S01]  /*c340*/  IMAD.MOV.U32 R43, RZ, RZ, R37 ;  /* 0x000000ffff2b7224 */ /* 0x000fe200078e0025 */
[----:B------:R-:W-:Y:S06]  /*c350*/  BRA `(.L_x_14900) ;  /* 0x0000000000587947 */ /* 0x000fec0003800000 */
.L_x_14934:
[----:B------:R-:W0:Y:S01]  /*c360*/  I2F.S64 R8, R8 ;  /* 0x0000000800087312 */ /* 0x000e220000301400 */
[----:B------:R-:W-:Y:S01]  /*c370*/  IMAD.MOV.U32 R43, RZ, RZ, R37 ;  /* 0x000000ffff2b7224 */ /* 0x000fe200078e0025 */
        /* <DEDUP_REMOVED lines=15> */
.L_x_14933:
[----:B------:R0:W-:Y:S01]  /*c470*/  STG.E.64 desc[UR36][R10.64], R8 ;  /* 0x000000080a007986 */ /* 0x0001e2000c101b24 */
[----:B------:R-:W-:Y:S01]  /*c480*/  IMAD.MOV.U32 R43, RZ, RZ, R37 ;  /* 0x000000ffff2b7224 */ /* 0x000fe200078e0025 */
[----:B------:R-:W-:Y:S06]  /*c490*/  BRA `(.L_x_14900) ;  /* 0x0000000000087947 */ /* 0x000fec0003800000 */
.L_x_14932:
[----:B------:R0:W-:Y:S01]  /*c4a0*/  STG.E desc[UR36][R10.64], R4 ;  /* 0x000000040a007986 */ /* 0x0001e2000c101924 */
[----:B------:R-:W-:-:S07]  /*c4b0*/  IMAD.MOV.U32 R43, RZ, RZ, R37 ;  /* 0x000000ffff2b7224 */ /* 0x000fce00078e0025 */
.L_x_14900:
[----:B------:R-:W-:Y:S05]  /*c4c0*/  BSYNC.RECONVERGENT B6 ;  /* 0x0000000000067941 */ /* 0x000fea0003800200 */
.L_x_14899:
[----:B------:R-:W-:Y:S01]  /*c4d0*/  ISETP.GE.AND P0, PT, R43, R2, PT ;  /* 0x000000022b00720c */ /* 0x000fe20003f06270 */
[----:B------:R-:W-:-:S12]  /*c4e0*/  BSSY.RECONVERGENT B6, `(.L_x_14936) ;  /* 0x00001cc000067945 */ /* 0x000fd80003800200 */
[----:B------:R-:W-:Y:S05]  /*c4f0*/  @P0 BRA `(.L_x_14937) ;  /* 0x0000001c00280947 */ /* 0x000fea0003800000 */
[----:B------:R-:W5:Y:S01]  /*c500*/  LDCU UR4, c[0x0][0x3d8] ;  /* 0x00007b00ff0477ac */ /* 0x000f620008000800 */
[----:B0-2---:R-:W0:Y:S01]  /*c510*/  LDC.64 R4, c[0x0][0x3a0] ;  /* 0x0000e800ff047b82 */ /* 0x005e220000000a00 */
        /* <DEDUP_REMOVED lines=18> */
.L_x_14941:
[----:B------:R0:W-:Y:S01]  /*c640*/  STG.E.U8 desc[UR36][R4.64], R32 ;  /* 0x0000002004007986 */ /* 0x0001e2000c101124 */
[----:B------:R-:W-:Y:S05]  /*c650*/  BRA `(.L_x_14943) ;  /* 0x0000000c00347947 */ /* 0x000fea0003800000 */
.L_x_14940:
        /* <DEDUP_REMOVED lines=8> */
.L_x_14945:
[----:B------:R0:W-:Y:S01]  /*c6e0*/  STG.E desc[UR36][R4.64], R32 ;  /* 0x0000002004007986 */ /* 0x0001e2000c101924 */
[----:B------:R-:W-:Y:S05]  /*c6f0*/  BRA `(.L_x_14943) ;  /* 0x0000000c000c7947 */ /* 0x000fea0003800000 */
.L_x_14944:
[----:B------:R0:W-:Y:S01]  /*c700*/  STG.E.U16 desc[UR36][R4.64], R32 ;  /* 0x0000002004007986 */ /* 0x0001e2000c101524 */
[----:B------:R-:W-:Y:S05]  /*c710*/  BRA `(.L_x_14943) ;  /* 0x0000000c00047947 */ /* 0x000fea0003800000 */
.L_x_14939:
[----:B------:R-:W-:-:S13]  /*c720*/  ISETP.GT.AND P0, PT, R0, 0x6, PT ;  /* 0x000000060000780c */ /* 0x000fda0003f04270 */
[----:B------:R-:W-:Y:S05]  /*c730*/  @P0 BRA `(.L_x_14946) ;  /* 0x00000000002c0947 */ /* 0x000fea0003800000 */
[----:B------:R-:W-:-:S13]  /*c740*/  ISETP.NE.AND P0, PT, R0, 0x5, PT ;  /* 0x000000050000780c */ /* 0x000fda0003f05270 */
[----:B------:R-:W-:Y:S05]  /*c750*/  @!P0 BRA `(.L_x_14947) ;  /* 0x0000000000148947 */ /* 0x000fea0003800000 */
[----:B------:R-:W-:-:S13]  /*c760*/  ISETP.NE.AND P0, PT, R0, 0x6, PT ;  /* 0x000000060000780c */ /* 0x000fda0003f05270 */
[----:B------:R-:W-:Y:S05]  /*c770*/  @P0 BRA `(.L_x_14942) ;  /* 0x0000000800080947 */ /* 0x000fea0003800000 */
[----:B------:R-:W0:Y:S02]  /*c780*/  I2F.S64 R31, R30 ;  /* 0x0000001e001f7312 */ /* 0x000e240000301400 */
[----:B0-----:R0:W-:Y:S01]  /*c790*/  STG.E desc[UR36][R4.64], R31 ;  /* 0x0000001f04007986 */ /* 0x0011e2000c101924 */
[----:B------:R-:W-:Y:S05]  /*c7a0*/  BRA `(.L_x_14943) ;  /* 0x0000000800e07947 */ /* 0x000fea0003800000 */
.L_x_14947:
[----:B------:R-:W0:Y:S02]  /*c7b0*/  I2F.S64 R0, R30 ;  /* 0x0000001e00007312 */ /* 0x000e240000301400 */
[----:B0-----:R-:W-:-:S05]  /*c7c0*/  F2FP.F16.F32.PACK_AB R0, RZ, R0 ;  /* 0x00000000ff00723e */ /* 0x001fca00000000ff */
[----:B------:R0:W-:Y:S01]  /*c7d0*/  STG.E.U16 desc[UR36][R4.64], R0 ;  /* 0x0000000004007986 */ /* 0x0001e2000c101524 */
[----:B------:R-:W-:Y:S05]  /*c7e0*/  BRA `(.L_x_14943) ;  /* 0x0000000800d07947 */ /* 0x000fea0003800000 */
.L_x_14946:
[----:B------:R-:W-:-:S13]  /*c7f0*/  ISETP.NE.AND P0, PT, R0, 0x7, PT ;  /* 0x000000070000780c */ /* 0x000fda0003f05270 */
[----:B------:R-:W-:Y:S05]  /*c800*/  @!P0 BRA `(.L_x_14948) ;  /* 0x0000000000348947 */ /* 0x000fea0003800000 */
[----:B------:R-:W-:-:S13]  /*c810*/  ISETP.NE.AND P0, PT, R0, 0x8, PT ;  /* 0x000000080000780c */ /* 0x000fda0003f05270 */
[----:B------:R-:W-:Y:S05]  /*c820*/  @!P0 BRA `(.L_x_14949) ;  /* 0x0000000000188947 */ /* 0x000fea0003800000 */
[----:B------:R-:W-:-:S13]  /*c830*/  ISETP.NE.AND P0, PT, R0, 0x9, PT ;  /* 0x000000090000780c */ /* 0x000fda0003f05270 */
[----:B------:R-:W-:Y:S05]  /*c840*/  @P0 BRA `(.L_x_14942) ;  /* 0x0000000400d40947 */ /* 0x000fea0003800000 */
[----:B------:R-:W0:Y:S01]  /*c850*/  I2F.S64 R6, R30 ;  /* 0x0000001e00067312 */ /* 0x000e220000301400 */
[----:B------:R-:W-:-:S05]  /*c860*/  IMAD.MOV.U32 R7, RZ, RZ, RZ ;  /* 0x000000ffff077224 */ /* 0x000fca00078e00ff */
[----:B0-----:R0:W-:Y:S01]  /*c870*/  STG.E.64 desc[UR36][R4.64], R6 ;  /* 0x0000000604007986 */ /* 0x0011e2000c101b24 */
[----:B------:R-:W-:Y:S05]  /*c880*/  BRA `(.L_x_14943) ;  /* 0x0000000800a87947 */ /* 0x000fea0003800000 */
.L_x_14949:
[----:B------:R-:W0:Y:S02]  /*c890*/  I2F.S64 R30, R30 ;  /* 0x0000001e001e7312 */ /* 0x000e240000301400 */
[----:B0-----:R-:W-:-:S04]  /*c8a0*/  F2FP.F16.F32.PACK_AB R3, RZ, R30 ;  /* 0x0000001eff03723e */ /* 0x001fc800000000ff */
[----:B------:R-:W-:-:S05]  /*c8b0*/  PRMT R3, R3, 0x5410, RZ ;  /* 0x0000541003037816 */ /* 0x000fca00000000ff */
[----:B------:R0:W-:Y:S01]  /*c8c0*/  STG.E desc[UR36][R4.64], R3 ;  /* 0x0000000304007986 */ /* 0x0001e2000c101924 */
[----:B------:R-:W-:Y:S05]  /*c8d0*/  BRA `(.L_x_14943) ;  /* 0x0000000800947947 */ /* 0x000fea0003800000 */
.L_x_14948:
[----:B------:R-:W0:Y:S02]  /*c8e0*/  I2F.F64.S64 R30, R30 ;  /* 0x0000001e001e7312 */ /* 0x000e240000301c00 */
[----:B0-----:R0:W-:Y:S01]  /*c8f0*/  STG.E.64 desc[UR36][R4.64], R30 ;  /* 0x0000001e04007986 */ /* 0x0011e2000c101b24 */
[----:B------:R-:W-:Y:S05]  /*c900*/  BRA `(.L_x_14943) ;  /* 0x0000000800887947 */ /* 0x000fea0003800000 */
.L_x_14938:
        /* <DEDUP_REMOVED lines=12> */
.L_x_14953:
        /* <DEDUP_REMOVED lines=18> */
.L_x_14956:
[----:B------:R-:W-:-:S04]  /*caf0*/  SHF.R.U32.HI R3, RZ, 0x18, R31 ;  /* 0x00000018ff037819 */ /* 0x000fc8000001161f */
[----:B------:R-:W-:-:S07]  /*cb00*/  LOP3.LUT R0, R0, 0x80, R3, 0xf8, !PT ;  /* 0x0000008000007812 */ /* 0x000fce00078ef803 */
.L_x_14955:
[----:B------:R-:W-:Y:S05]  /*cb10*/  BSYNC.RECONVERGENT B0 ;  /* 0x0000000000007941 */ /* 0x000fea0003800200 */
.L_x_14954:
[----:B------:R0:W-:Y:S01]  /*cb20*/  STG.E.U8 desc[UR36][R4.64], R0 ;  /* 0x0000000004007986 */ /* 0x0001e2000c101124 */
[----:B------:R-:W-:Y:S05]  /*cb30*/  BRA `(.L_x_14943) ;  /* 0x0000000400fc7947 */ /* 0x000fea0003800000 */
.L_x_14952:
        /* <DEDUP_REMOVED lines=18> */
.L_x_14959:
[----:B------:R-:W-:-:S04]  /*cc60*/  SHF.R.U32.HI R3, RZ, 0x18, R31 ;  /* 0x00000018ff037819 */ /* 0x000fc8000001161f */
[----:B------:R-:W-:-:S07]  /*cc70*/  LOP3.LUT R0, R0, 0x80, R3, 0xf8, !PT ;  /* 0x0000008000007812 */ /* 0x000fce00078ef803 */
.L_x_14958:
[----:B------:R-:W-:Y:S05]  /*cc80*/  BSYNC.RECONVERGENT B0 ;  /* 0x0000000000007941 */ /* 0x000fea0003800200 */
.L_x_14957:
[----:B------:R0:W-:Y:S01]  /*cc90*/  STG.E.U8 desc[UR36][R4.64], R0 ;  /* 0x0000000004007986 */ /* 0x0001e2000c101124 */
[----:B------:R-:W-:Y:S05]  /*cca0*/  BRA `(.L_x_14943) ;  /* 0x0000000400a07947 */ /* 0x000fea0003800000 */
.L_x_14951:
[----:B------:R-:W-:-:S13]  /*ccb0*/  ISETP.NE.AND P0, PT, R0, 0x1c, PT ;  /* 0x0000001c0000780c */ /* 0x000fda0003f05270 */
[----:B------:R-:W-:Y:S05]  /*ccc0*/  @!P0 BRA `(.L_x_14960) ;  /* 0x0000000000588947 */ /* 0x000fea0003800000 */
[----:B------:R-:W-:-:S13]  /*ccd0*/  ISETP.NE.AND P0, PT, R0, 0x1d, PT ;  /* 0x0000001d0000780c */ /* 0x000fda0003f05270 */
[----:B------:R-:W-:Y:S05]  /*cce0*/  @!P0 BRA `(.L_x_14961) ;  /* 0x0000000000488947 */ /* 0x000fea0003800000 */
[----:B------:R-:W-:-:S13]  /*ccf0*/  ISETP.NE.AND P0, PT, R0, 0x2c, PT ;  /* 0x0000002c0000780c */ /* 0x000fda0003f05270 */
[----:B------:R-:W-:Y:S05]  /*cd00*/  @P0 BRA `(.L_x_14942) ;  /* 0x0000000000a40947 */ /* 0x000fea0003800000 */
        /* <DEDUP_REMOVED lines=16> */
.L_x_14961:
[----:B------:R0:W-:Y:S01]  /*ce10*/  STG.E.64 desc[UR36][R4.64], R30 ;  /* 0x0000001e04007986 */ /* 0x0001e2000c101b24 */
[----:B------:R-:W-:Y:S05]  /*ce20*/  BRA `(.L_x_14943) ;  /* 0x0000000400407947 */ /* 0x000fea0003800000 */
.L_x_14960:
[----:B------:R0:W-:Y:S01]  /*ce30*/  STG.E desc[UR36][R4.64], R32 ;  /* 0x0000002004007986 */ /* 0x0001e2000c101924 */
[----:B------:R-:W-:Y:S05]  /*ce40*/  BRA `(.L_x_14943) ;  /* 0x0000000400387947 */ /* 0x000fea0003800000 */
.L_x_14950:
[----:B------:R-:W-:-:S13]  /*ce50*/  ISETP.GT.AND P0, PT, R0, 0xe, PT ;  /* 0x0000000e0000780c */ /* 0x000fda0003f04270 */
[----:B------:R-:W-:Y:S05]  /*ce60*/  @P0 BRA `(.L_x_14962) ;  /* 0x0000000000340947 */ /* 0x000fea0003800000 */
[----:B------:R-:W-:-:S13]  /*ce70*/  ISETP.NE.AND P0, PT, R0, 0xa, PT ;  /* 0x0000000a0000780c */ /* 0x000fda0003f05270 */
[----:B------:R-:W-:Y:S05]  /*ce80*/  @!P0 BRA `(.L_x_14963) ;  /* 0x00000000001c8947 */ /* 0x000fea0003800000 */
[----:B------:R-:W-:-:S13]  /*ce90*/  ISETP.NE.AND P0, PT, R0, 0xb, PT ;  /* 0x0000000b0000780c */ /* 0x000fda0003f05270 */
[----:B------:R-:W-:Y:S05]  /*cea0*/  @P0 BRA `(.L_x_14942) ;  /* 0x00000000003c0947 */ /* 0x000fea0003800000 */
[----:B------:R-:W-:-:S04]  /*ceb0*/  ISETP.NE.U32.AND P0, PT, R32, RZ, PT ;  /* 0x000000ff2000720c */ /* 0x000fc80003f05070 */
[----:B------:R-:W-:-:S04]  /*cec0*/  ISETP.NE.AND.EX P0, PT, R31, RZ, PT, P0 ;  /* 0x000000ff1f00720c */ /* 0x000fc80003f05300 */
[----:B------:R-:W-:-:S05]  /*ced0*/  SEL R3, RZ, 0x1, !P0 ;  /* 0x00000001ff037807 */ /* 0x000fca0004000000 */
[----:B------:R0:W-:Y:S01]  /*cee0*/  STG.E.U8 desc[UR36][R4.64], R3 ;  /* 0x0000000304007986 */ /* 0x0001e2000c101124 */
[----:B------:R-:W-:Y:S05]  /*cef0*/  BRA `(.L_x_14943) ;  /* 0x00000004000c7947 */ /* 0x000fea0003800000 */
.L_x_14963:
[----:B-1----:R-:W0:Y:S01]  /*cf00*/  I2F.F64.S64 R8, R30 ;  /* 0x0000001e00087312 */ /* 0x002e220000301c00 */
[----:B------:R-:W-:-:S05]  /*cf10*/  CS2R R10, SRZ ;  /* 0x00000000000a7805 */ /* 0x000fca000001ff00 */
[----:B0-----:R2:W-:Y:S01]  /*cf20*/  STG.E.128 desc[UR36][R4.64], R8 ;  /* 0x0000000804007986 */ /* 0x0015e2000c101d24 */
[----:B------:R-:W-:Y:S05]  /*cf30*/  BRA `(.L_x_14943) ;  /* 0x0000000000fc7947 */ /* 0x000fea0003800000 */
.L_x_14962:
[----:B------:R-:W-:-:S13]  /*cf40*/  ISETP.NE.AND P0, PT, R0, 0xf, PT ;  /* 0x0000000f0000780c */ /* 0x000fda0003f05270 */
[----:B------:R-:W-:Y:S05]  /*cf50*/  @!P0 BRA `(.L_x_14964) ;  /* 0x0000000000e88947 */ /* 0x000fea0003800000 */
[----:B------:R-:W-:-:S13]  /*cf60*/  ISETP.NE.AND P0, PT, R0, 0x17, PT ;  /* 0x000000170000780c */ /* 0x000fda0003f05270 */
[----:B------:R-:W-:Y:S05]  /*cf70*/  @!P0 BRA `(.L_x_14965) ;  /* 0x0000000000908947 */ /* 0x000fea0003800000 */
[----:B------:R-:W-:-:S13]  /*cf80*/  ISETP.NE.AND P0, PT, R0, 0x18, PT ;  /* 0x000000180000780c */ /* 0x000fda0003f05270 */
[----:B------:R-:W-:Y:S05]  /*cf90*/  @!P0 BRA `(.L_x_14966) ;  /* 0x0000000000448947 */ /* 0x000fea0003800000 */
.L_x_14942:
[----:B------:R-:W-:Y:S01]  /*cfa0*/  MOV R0, 0x228 ;  /* 0x0000022800007802 */ /* 0x000fe20000000f00 */
[----:B------:R-:W0:Y:S01]  /*cfb0*/  LDCU.64 UR4, c[0x4][0x218] ;  /* 0x01004300ff0477ac */ /* 0x000e220008000a00 */
[----:B-1----:R-:W-:Y:S02]  /*cfc0*/  IMAD.MOV.U32 R8, RZ, RZ, 0x65 ;  /* 0x00000065ff087424 */ /* 0x002fe400078e00ff */
[----:B------:R1:W2:Y:S01]  /*cfd0*/  LDC.64 R14, c[0x4][R0] ;  /* 0x01000000000e7b82 */ /* 0x0002a20000000a00 */
[----:B------:R-:W5:Y:S01]  /*cfe0*/  LDCU.64 UR6, c[0x4][0x220] ;  /* 0x01004400ff0677ac */ /* 0x000f620008000a00 */
[----:B------:R-:W-:Y:S02]  /*cff0*/  IMAD.MOV.U32 R12, RZ, RZ, 0x1 ;  /* 0x00000001ff0c7424 */ /* 0x000fe400078e00ff */
[----:B------:R-:W-:Y:S01]  /*d000*/  IMAD.MOV.U32 R13, RZ, RZ, RZ ;  /* 0x000000ffff0d7224 */ /* 0x000fe200078e00ff */
[----:B------:R-:W3:Y:S01]  /*d010*/  LDCU.64 UR8, c[0x4][0x48] ;  /* 0x01000900ff0877ac */ /* 0x000ee20008000a00 */
[----:B0-----:R-:W-:-:S02]  /*d020*/  IMAD.U32 R4, RZ, RZ, UR4 ;  /* 0x00000004ff047e24 */ /* 0x001fc4000f8e00ff */
[----:B------:R-:W-:Y:S02]  /*d030*/  IMAD.U32 R5, RZ, RZ, UR5 ;  /* 0x00000005ff057e24 */ /* 0x000fe4000f8e00ff */
[----:B-----5:R-:W-:Y:S02]  /*d040*/  IMAD.U32 R6, RZ, RZ, UR6 ;  /* 0x00000006ff067e24 */ /* 0x020fe4000f8e00ff */
[----:B------:R-:W-:Y:S02]  /*d050*/  IMAD.U32 R7, RZ, RZ, UR7 ;  /* 0x00000007ff077e24 */ /* 0x000fe4000f8e00ff */
[----:B---3--:R-:W-:Y:S02]  /*d060*/  IMAD.U32 R10, RZ, RZ, UR8 ;  /* 0x00000008ff0a7e24 */ /* 0x008fe4000f8e00ff */
[----:B-1----:R-:W-:-:S07]  /*d070*/  IMAD.U32 R11, RZ, RZ, UR9 ;  /* 0x00000009ff0b7e24 */ /* 0x002fce000f8e00ff */
[----:B------:R-:W-:-:S07]  /*d080*/  LEPC R20, `(.L_x_14967) ;  /* 0x000000001014794e */ /* 0x000fce0000000000 */
[----:B--2-4-:R-:W-:Y:S05]  /*d090*/  CALL.ABS.NOINC R14 ;  /* 0x000000000e007343 */ /* 0x014fea0003c00000 */
.L_x_14967:
[----:B------:R-:W-:Y:S05]  /*d0a0*/  BRA `(.L_x_14943) ;  /* 0x0000000000a07947 */ /* 0x000fea0003800000 */
.L_x_14966:
        /* <DEDUP_REMOVED lines=13> */
.L_x_14969:
[----:B------:R-:W-:Y:S05]  /*d180*/  BSYNC.RECONVERGENT B0 ;  /* 0x0000000000007941 */ /* 0x000fea0003800200 */
.L_x_14968:
[----:B------:R-:W-:-:S05]  /*d190*/  LOP3.LUT R3, R0, 0x80, R3, 0xf8, !PT ;  /* 0x0000008000037812 */ /* 0x000fca00078ef803 */
[----:B------:R0:W-:Y:S01]  /*d1a0*/  STG.E.U8 desc[UR36][R4.64], R3 ;  /* 0x0000000304007986 */ /* 0x0001e2000c101124 */
[----:B------:R-:W-:Y:S05]  /*d1b0*/  BRA `(.L_x_14943) ;  /* 0x00000000005c7947 */ /* 0x000fea0003800000 */
.L_x_14965:
        /* <DEDUP_REMOVED lines=12> */
.L_x_14971:
[----:B------:R-:W-:Y:S01]  /*d280*/  IMAD.MOV.U32 R0, RZ, RZ, 0x7f ;  /* 0x0000007fff007424 */ /* 0x000fe200078e00ff */
[----:B------:R-:W-:-:S04]  /*d290*/  ISETP.GT.U32.AND P0, PT, R3, 0x7f800000, PT ;  /* 0x7f8000000300780c */ /* 0x000fc80003f04070 */
[----:B------:R-:W-:-:S09]  /*d2a0*/  SEL R0, R0, 0x7c, P0 ;  /* 0x0000007c00007807 */ /* 0x000fd20000000000 */
.L_x_14972:
[----:B------:R-:W-:Y:S05]  /*d2b0*/  BSYNC.RECONVERGENT B0 ;  /* 0x0000000000007941 */ /* 0x000fea0003800200 */
.L_x_14970:
[----:B------:R-:W-:-:S04]  /*d2c0*/  SHF.R.U32.HI R3, RZ, 0x18, R31 ;  /* 0x00000018ff037819 */ /* 0x000fc8000001161f */
[----:B------:R-:W-:-:S05]  /*d2d0*/  LOP3.LUT R3, R0, 0x80, R3, 0xf8, !PT ;  /* 0x0000008000037812 */ /* 0x000fca00078ef803 */
[----:B------:R0:W-:Y:S01]  /*d2e0*/  STG.E.U8 desc[UR36][R4.64], R3 ;  /* 0x0000000304007986 */ /* 0x0001e2000c101124 */
[----:B------:R-:W-:Y:S05]  /*d2f0*/  BRA `(.L_x_14943) ;  /* 0x00000000000c7947 */ /* 0x000fea0003800000 */
.L_x_14964:
[----:B------:R-:W0:Y:S02]  /*d300*/  I2F.S64 R0, R30 ;  /* 0x0000001e00007312 */ /* 0x000e240000301400 */
[----:B0-----:R-:W-:-:S05]  /*d310*/  F2FP.BF16.F32.PACK_AB R0, RZ, R0 ;  /* 0x00000000ff00723e */ /* 0x001fca00000010ff */
[----:B------:R0:W-:Y:S02]  /*d320*/  STG.E.U16 desc[UR36][R4.64], R0 ;  /* 0x0000000004007986 */ /* 0x0001e4000c101524 */
.L_x_14943:
[----:B------:R-:W-:-:S05]  /*d330*/  VIADD R43, R43, 0x80 ;  /* 0x000000802b2b7836 */ /* 0x000fca0000000000 */
[----:B------:R-:W-:-:S13]  /*d340*/  ISETP.GE.AND P0, PT, R43, R2, PT ;  /* 0x000000022b00720c */ /* 0x000fda0003f06270 */
        /* <DEDUP_REMOVED lines=21> */
.L_x_14976:
[----:B------:R0:W-:Y:S01]  /*d4a0*/  STG.E.U8 desc[UR36][R4.64], R16 ;  /* 0x0000001004007986 */ /* 0x0001e2000c101124 */
[----:B------:R-:W-:Y:S05]  /*d4b0*/  BRA `(.L_x_14978) ;  /* 0x0000000c00347947 */ /* 0x000fea0003800000 */
.L_x_14975:
        /* <DEDUP_REMOVED lines=8> */
.L_x_14980:
[----:B------:R0:W-:Y:S01]  /*d540*/  STG.E desc[UR36][R4.64], R16 ;  /* 0x0000001004007986 */ /* 0x0001e2000c101924 */
[----:B------:R-:W-:Y:S05]  /*d550*/  BRA `(.L_x_14978) ;  /* 0x0000000c000c7947 */ /* 0x000fea0003800000 */
.L_x_14979:
[----:B------:R0:W-:Y:S01]  /*d560*/  STG.E.U16 desc[UR36][R4.64], R16 ;  /* 0x0000001004007986 */ /* 0x0001e2000c101524 */
[----:B------:R-:W-:Y:S05]  /*d570*/  BRA `(.L_x_14978) ;  /* 0x0000000c00047947 */ /* 0x000fea0003800000 */
.L_x_14974:
        /* <DEDUP_REMOVED lines=9> */
.L_x_14982:
[----:B------:R-:W0:Y:S02]  /*d610*/  I2F.S64 R0, R18 ;  /* 0x0000001200007312 */ /* 0x000e240000301400 */
[----:B0-----:R-:W-:-:S05]  /*d620*/  F2FP.F16.F32.PACK_AB R0, RZ, R0 ;  /* 0x00000000ff00723e */ /* 0x001fca00000000ff */
[----:B------:R0:W-:Y:S01]  /*d630*/  STG.E.U16 desc[UR36][R4.64], R0 ;  /* 0x0000000004007986 */ /* 0x0001e2000c101524 */
[----:B------:R-:W-:Y:S05]  /*d640*/  BRA `(.L_x_14978) ;  /* 0x0000000800d07947 */ /* 0x000fea0003800000 */
.L_x_14981:
        /* <DEDUP_REMOVED lines=10> */
.L_x_14984:
[----:B------:R-:W0:Y:S02]  /*d6f0*/  I2F.S64 R18, R18 ;  /* 0x0000001200127312 */ /* 0x000e240000301400 */
[----:B0-----:R-:W-:-:S04]  /*d700*/  F2FP.F16.F32.PACK_AB R3, RZ, R18 ;  /* 0x00000012ff03723e */ /* 0x001fc800000000ff */
[----:B------:R-:W-:-:S05]  /*d710*/  PRMT R3, R3, 0x5410, RZ ;  /* 0x0000541003037816 */ /* 0x000fca00000000ff */
[----:B------:R0:W-:Y:S01]  /*d720*/  STG.E desc[UR36][R4.64], R3 ;  /* 0x0000000304007986 */ /* 0x0001e2000c101924 */
[----:B------:R-:W-:Y:S05]  /*d730*/  BRA `(.L_x_14978) ;  /* 0x0000000800947947 */ /* 0x000fea0003800000 */
.L_x_14983:
[----:B------:R-:W0:Y:S02]  /*d740*/  I2F.F64.S64 R18, R18 ;  /* 0x0000001200127312 */ /* 0x000e240000301c00 */
[----:B0-----:R0:W-:Y:S01]  /*d750*/  STG.E.64 desc[UR36][R4.64], R18 ;  /* 0x0000001204007986 */ /* 0x0011e2000c101b24 */
[----:B------:R-:W-:Y:S05]  /*d760*/  BRA `(.L_x_14978) ;  /* 0x0000000800887947 */ /* 0x000fea0003800000 */
.L_x_14973:
        /* <DEDUP_REMOVED lines=12> */
.L_x_14988:
        /* <DEDUP_REMOVED lines=18> */
.L_x_14991:
[----:B------:R-:W-:-:S04]  /*d950*/  SHF.R.U32.HI R3, RZ, 0x18, R19 ;  /* 0x00000018ff037819 */ /* 0x000fc80000011613 */
[----:B------:R-:W-:-:S07]  /*d960*/  LOP3.LUT R0, R0, 0x80, R3, 0xf8, !PT ;  /* 0x0000008000007812 */ /* 0x000fce00078ef803 */
.L_x_14990:
[----:B------:R-:W-:Y:S05]  /*d970*/  BSYNC.RECONVERGENT B0 ;  /* 0x0000000000007941 */ /* 0x000fea0003800200 */
.L_x_14989:
[----:B------:R0:W-:Y:S01]  /*d980*/  STG.E.U8 desc[UR36][R4.64], R0 ;  /* 0x0000000004007986 */ /* 0x0001e2000c101124 */
[----:B------:R-:W-:Y:S05]  /*d990*/  BRA `(.L_x_14978) ;  /* 0x0000000400fc7947 */ /* 0x000fea0003800000 */
.L_x_14987:
        /* <DEDUP_REMOVED lines=18> */
.L_x_14994:
[----:B------:R-:W-:-:S04]  /*dac0*/  SHF.R.U32.HI R3, RZ, 0x18, R19 ;  /* 0x00000018ff037819 */ /* 0x000fc80000011613 */
[----:B------:R-:W-:-:S07]  /*dad0*/  LOP3.LUT R0, R0, 0x80, R3, 0xf8, !PT ;  /* 0x0000008000007812 */ /* 0x000fce00078ef803 */
.L_x_14993:
[----:B------:R-:W-:Y:S05]  /*dae0*/  BSYNC.RECONVERGENT B0 ;  /* 0x0000000000007941 */ /* 0x000fea0003800200 */
.L_x_14992:
[----:B------:R0:W-:Y:S01]  /*daf0*/  STG.E.U8 desc[UR36][R4.64], R0 ;  /* 0x0000000004007986 */ /* 0x0001e2000c101124 */
[----:B------:R-:W-:Y:S05]  /*db00*/  BRA `(.L_x_14978) ;  /* 0x0000000400a07947 */ /* 0x000fea0003800000 */
.L_x_14986:
        /* <DEDUP_REMOVED lines=22> */
.L_x_14996:
[----:B------:R0:W-:Y:S01]  /*dc70*/  STG.E.64 desc[UR36][R4.64], R18 ;  /* 0x0000001204007986 */ /* 0x0001e2000c101b24 */
[----:B------:R-:W-:Y:S05]  /*dc80*/  BRA `(.L_x_14978) ;  /* 0x0000000400407947 */ /* 0x000fea0003800000 */
.L_x_14995:
[----:B------:R0:W-:Y:S01]  /*dc90*/  STG.E desc[UR36][R4.64], R16 ;  /* 0x0000001004007986 */ /* 0x0001e2000c101924 */
[----:B------:R-:W-:Y:S05]  /*dca0*/  BRA `(.L_x_14978) ;  /* 0x0000000400387947 */ /* 0x000fea0003800000 */
.L_x_14985:
        /* <DEDUP_REMOVED lines=11> */
.L_x_14998:
[----:B-1----:R-:W0:Y:S01]  /*dd60*/  I2F.F64.S64 R8, R18 ;  /* 0x0000001200087312 */ /* 0x002e220000301c00 */
[----:B------:R-:W-:-:S05]  /*dd70*/  CS2R R10, SRZ ;  /* 0x00000000000a7805 */ /* 0x000fca000001ff00 */
[----:B0-----:R0:W-:Y:S01]  /*dd80*/  STG.E.128 desc[UR36][R4.64], R8 ;  /* 0x0000000804007986 */ /* 0x0011e2000c101d24 */
[----:B------:R-:W-:Y:S05]  /*dd90*/  BRA `(.L_x_14978) ;  /* 0x0000000000fc7947 */ /* 0x000fea0003800000 */
.L_x_14997:
[----:B------:R-:W-:-:S13]  /*dda0*/  ISETP.NE.AND P0, PT, R0, 0xf, PT ;  /* 0x0000000f0000780c */ /* 0x000fda0003f05270 */
[----:B------:R-:W-:Y:S05]  /*ddb0*/  @!P0 BRA `(.L_x_14999) ;  /* 0x0000000000e88947 */ /* 0x000fea0003800000 */
[----:B------:R-:W-:-:S13]  /*ddc0*/  ISETP.NE.AND P0, PT, R0, 0x17, PT ;  /* 0x000000170000780c */ /* 0x000fda0003f05270 */
[----:B------:R-:W-:Y:S05]  /*ddd0*/  @!P0 BRA `(.L_x_15000) ;  /* 0x0000000000908947 */ /* 0x000fea0003800000 */
[----:B------:R-:W-:-:S13]  /*dde0*/  ISETP.NE.AND P0, PT, R0, 0x18, PT ;  /* 0x000000180000780c */ /* 0x000fda0003f05270 */
[----:B------:R-:W-:Y:S05]  /*ddf0*/  @!P0 BRA `(.L_x_15001) ;  /* 0x0000000000448947 */ /* 0x000fea0003800000 */
.L_x_14977:
        /* <DEDUP_REMOVED lines=16> */
.L_x_15002:
[----:B------:R-:W-:Y:S05]  /*df00*/  BRA `(.L_x_14978) ;  /* 0x0000000000a07947 */ /* 0x000fea0003800000 */
.L_x_15001:
        /* <DEDUP_REMOVED lines=13> */
.L_x_15004:
[----:B------:R-:W-:Y:S05]  /*dfe0*/  BSYNC.RECONVERGENT B0 ;  /* 0x0000000000007941 */ /* 0x000fea0003800200 */
.L_x_15003:
[----:B------:R-:W-:-:S05]  /*dff0*/  LOP3.LUT R3, R0, 0x80, R3, 0xf8, !PT ;  /* 0x0000008000037812 */ /* 0x000fca00078ef803 */
[----:B------:R0:W-:Y:S01]  /*e000*/  STG.E.U8 desc[UR36][R4.64], R3 ;  /* 0x0000000304007986 */ /* 0x0001e2000c101124 */
[----:B------:R-:W-:Y:S05]  /*e010*/  BRA `(.L_x_14978) ;  /* 0x00000000005c7947 */ /* 0x000fea0003800000 */
.L_x_15000:
        /* <DEDUP_REMOVED lines=12> */
.L_x_15006:
[----:B------:R-:W-:Y:S01]  /*e0e0*/  IMAD.MOV.U32 R0, RZ, RZ, 0x7f ;  /* 0x0000007fff007424 */ /* 0x000fe200078e00ff */
[----:B------:R-:W-:-:S04]  /*e0f0*/  ISETP.GT.U32.AND P0, PT, R3, 0x7f800000, PT ;  /* 0x7f8000000300780c */ /* 0x000fc80003f04070 */
[----:B------:R-:W-:-:S09]  /*e100*/  SEL R0, R0, 0x7c, P0 ;  /* 0x0000007c00007807 */ /* 0x000fd20000000000 */
.L_x_15007:
[----:B------:R-:W-:Y:S05]  /*e110*/  BSYNC.RECONVERGENT B0 ;  /* 0x0000000000007941 */ /* 0x000fea0003800200 */
.L_x_15005:
[----:B------:R-:W-:-:S04]  /*e120*/  SHF.R.U32.HI R3, RZ, 0x18, R19 ;  /* 0x00000018ff037819 */ /* 0x000fc80000011613 */
[----:B------:R-:W-:-:S05]  /*e130*/  LOP3.LUT R3, R0, 0x80, R3, 0xf8, !PT ;  /* 0x0000008000037812 */ /* 0x000fca00078ef803 */
[----:B------:R0:W-:Y:S01]  /*e140*/  STG.E.U8 desc[UR36][R4.64], R3 ;  /* 0x0000000304007986 */ /* 0x0001e2000c101124 */
[----:B------:R-:W-:Y:S05]  /*e150*/  BRA `(.L_x_14978) ;  /* 0x00000000000c7947 */ /* 0x000fea0003800000 */
.L_x_14999:
[----:B------:R-:W0:Y:S02]  /*e160*/  I2F.S64 R0, R18 ;  /* 0x0000001200007312 */ /* 0x000e240000301400 */
[----:B0-----:R-:W-:-:S05]  /*e170*/  F2FP.BF16.F32.PACK_AB R0, RZ, R0 ;  /* 0x00000000ff00723e */ /* 0x001fca00000010ff */
[----:B------:R0:W-:Y:S02]  /*e180*/  STG.E.U16 desc[UR36][R4.64], R0 ;  /* 0x0000000004007986 */ /* 0x0001e4000c101524 */
.L_x_14978:
[----:B------:R-:W-:-:S07]  /*e190*/  VIADD R43, R43, 0x80 ;  /* 0x000000802b2b7836 */ /* 0x000fce0000000000 */
.L_x_14937:
[----:B------:R-:W-:Y:S05]  /*e1a0*/  BSYNC.RECONVERGENT B6 ;  /* 0x0000000000067941 */ /* 0x000fea0003800200 */
.L_x_14936:
[----:B------:R-:W-:-:S13]  /*e1b0*/  ISETP.GE.AND P0, PT, R43, R2, PT ;  /* 0x000000022b00720c */ /* 0x000fda0003f06270 */
[----:B------:R-:W-:Y:S05]  /*e1c0*/  @P0 EXIT ;  /* 0x000000000000094d */ /* 0x000fea0003800000 */
[----:B0-2---:R-:W0:Y:S01]  /*e1d0*/  LDC.64 R2, c[0x0][0x3a0] ;  /* 0x0000e800ff027b82 */ /* 0x005e220000000a00 */
        /* <DEDUP_REMOVED lines=18> */
.L_x_15011:
[----:B------:R-:W-:Y:S01]  /*e300*/  STG.E.U8 desc[UR36][R2.64], R24 ;  /* 0x0000001802007986 */ /* 0x000fe2000c101124 */
[----:B------:R-:W-:Y:S05]  /*e310*/  EXIT ;  /* 0x000000000000794d */ /* 0x000fea0003800000 */
.L_x_15010:
        /* <DEDUP_REMOVED lines=8> */
.L_x_15014:
[----:B------:R-:W-:Y:S01]  /*e3a0*/  STG.E desc[UR36][R2.64], R24 ;  /* 0x0000001802007986 */ /* 0x000fe2000c101924 */
[----:B------:R-:W-:Y:S05]  /*e3b0*/  EXIT ;  /* 0x000000000000794d */ /* 0x000fea0003800000 */
.L_x_15013:
[----:B------:R-:W-:Y:S01]  /*e3c0*/  STG.E.U16 desc[UR36][R2.64], R24 ;  /* 0x0000001802007986 */ /* 0x000fe2000c101524 */
[----:B------:R-:W-:Y:S05]  /*e3d0*/  EXIT ;  /* 0x000000000000794d */ /* 0x000fea0003800000 */
.L_x_15009:
[----:B------:R-:W-:-:S13]  /*e3e0*/  ISETP.GT.AND P0, PT, R0, 0x6, PT ;  /* 0x000000060000780c */ /* 0x000fda0003f04270 */
[----:B------:R-:W-:Y:S05]  /*e3f0*/  @P0 BRA `(.L_x_15015) ;  /* 0x00000000002c0947 */ /* 0x000fea0003800000 */
[----:B------:R-:W-:-:S13]  /*e400*/  ISETP.NE.AND P0, PT, R0, 0x5, PT ;  /* 0x000000050000780c */ /* 0x000fda0003f05270 */
[----:B------:R-:W-:Y:S05]  /*e410*/  @!P0 BRA `(.L_x_15016) ;  /* 0x0000000000148947 */ /* 0x000fea0003800000 */
[----:B------:R-:W-:-:S13]  /*e420*/  ISETP.NE.AND P0, PT, R0, 0x6, PT ;  /* 0x000000060000780c */ /* 0x000fda0003f05270 */
[----:B------:R-:W-:Y:S05]  /*e430*/  @P0 BRA `(.L_x_15012) ;  /* 0x0000000800080947 */ /* 0x000fea0003800000 */
[----:B------:R-:W0:Y:S02]  /*e440*/  I2F.S64 R23, R22 ;  /* 0x0000001600177312 */ /* 0x000e240000301400 */
[----:B0-----:R-:W-:Y:S01]  /*e450*/  STG.E desc[UR36][R2.64], R23 ;  /* 0x0000001702007986 */ /* 0x001fe2000c101924 */
[----:B------:R-:W-:Y:S05]  /*e460*/  EXIT ;  /* 0x000000000000794d */ /* 0x000fea0003800000 */
.L_x_15016:
[----:B------:R-:W0:Y:S02]  /*e470*/  I2F.S64 R0, R22 ;  /* 0x0000001600007312 */ /* 0x000e240000301400 */
[----:B0-----:R-:W-:-:S05]  /*e480*/  F2FP.F16.F32.PACK_AB R0, RZ, R0 ;  /* 0x00000000ff00723e */ /* 0x001fca00000000ff */
[----:B------:R-:W-:Y:S01]  /*e490*/  STG.E.U16 desc[UR36][R2.64], R0 ;  /* 0x0000000002007986 */ /* 0x000fe2000c101524 */
[----:B------:R-:W-:Y:S05]  /*e4a0*/  EXIT ;  /* 0x000000000000794d */ /* 0x000fea0003800000 */
.L_x_15015:
        /* <DEDUP_REMOVED lines=8> */
[----:B0-----:R-:W-:Y:S01]  /*e530*/  STG.E.64 desc[UR36][R2.64], R4 ;  /* 0x0000000402007986 */ /* 0x001fe2000c101b24 */
[----:B------:R-:W-:Y:S05]  /*e540*/  EXIT ;  /* 0x000000000000794d */ /* 0x000fea0003800000 */
.L_x_15018:
[----:B------:R-:W0:Y:S02]  /*e550*/  I2F.S64 R22, R22 ;  /* 0x0000001600167312 */ /* 0x000e240000301400 */
[----:B0-----:R-:W-:-:S04]  /*e560*/  F2FP.F16.F32.PACK_AB R5, RZ, R22 ;  /* 0x00000016ff05723e */ /* 0x001fc800000000ff */
[----:B------:R-:W-:-:S05]  /*e570*/  PRMT R5, R5, 0x5410, RZ ;  /* 0x0000541005057816 */ /* 0x000fca00000000ff */
[----:B------:R-:W-:Y:S01]  /*e580*/  STG.E desc[UR36][R2.64], R5 ;  /* 0x0000000502007986 */ /* 0x000fe2000c101924 */
[----:B------:R-:W-:Y:S05]  /*e590*/  EXIT ;  /* 0x000000000000794d */ /* 0x000fea0003800000 */
.L_x_15017:
[----:B------:R-:W0:Y:S02]  /*e5a0*/  I2F.F64.S64 R22, R22 ;  /* 0x0000001600167312 */ /* 0x000e240000301c00 */
[----:B0-----:R-:W-:Y:S01]  /*e5b0*/  STG.E.64 desc[UR36][R2.64], R22 ;  /* 0x0000001602007986 */ /* 0x001fe2000c101b24 */
[----:B------:R-:W-:Y:S05]  /*e5c0*/  EXIT ;  /* 0x000000000000794d */ /* 0x000fea0003800000 */
.L_x_15008:
        /* <DEDUP_REMOVED lines=12> */
.L_x_15022:
        /* <DEDUP_REMOVED lines=18> */
.L_x_15025:
[----:B------:R-:W-:-:S04]  /*e7b0*/  SHF.R.U32.HI R5, RZ, 0x18, R5 ;  /* 0x00000018ff057819 */ /* 0x000fc80000011605 */
[----:B------:R-:W-:-:S07]  /*e7c0*/  LOP3.LUT R0, R0, 0x80, R5, 0xf8, !PT ;  /* 0x0000008000007812 */ /* 0x000fce00078ef805 */
.L_x_15024:
[----:B------:R-:W-:Y:S05]  /*e7d0*/  BSYNC.RECONVERGENT B0 ;  /* 0x0000000000007941 */ /* 0x000fea0003800200 */
.L_x_15023:
[----:B------:R-:W-:Y:S01]  /*e7e0*/  STG.E.U8 desc[UR36][R2.64], R0 ;  /* 0x0000000002007986 */ /* 0x000fe2000c101124 */
[----:B------:R-:W-:Y:S05]  /*e7f0*/  EXIT ;  /* 0x000000000000794d */ /* 0x000fea0003800000 */
.L_x_15021:
        /* <DEDUP_REMOVED lines=18> */
.L_x_15028:
[----:B------:R-:W-:-:S04]  /*e920*/  SHF.R.U32.HI R5, RZ, 0x18, R5 ;  /* 0x00000018ff057819 */ /* 0x000fc80000011605 */
[----:B------:R-:W-:-:S07]  /*e930*/  LOP3.LUT R0, R0, 0x80, R5, 0xf8, !PT ;  /* 0x0000008000007812 */ /* 0x000fce00078ef805 */
.L_x_15027:
[----:B------:R-:W-:Y:S05]  /*e940*/  BSYNC.RECONVERGENT B0 ;  /* 0x0000000000007941 */ /* 0x000fea0003800200 */
.L_x_15026:
[----:B------:R-:W-:Y:S01]  /*e950*/  STG.E.U8 desc[UR36][R2.64], R0 ;  /* 0x0000000002007986 */ /* 0x000fe2000c101124 */
[----:B------:R-:W-:Y:S05]  /*e960*/  EXIT ;  /* 0x000000000000794d */ /* 0x000fea0003800000 */
.L_x_15020:
        /* <DEDUP_REMOVED lines=22> */
.L_x_15030:
[----:B------:R-:W-:Y:S01]  /*ead0*/  STG.E.64 desc[UR36][R2.64], R22 ;  /* 0x0000001602007986 */ /* 0x000fe2000c101b24 */
[----:B------:R-:W-:Y:S05]  /*eae0*/  EXIT ;  /* 0x000000000000794d */ /* 0x000fea0003800000 */
.L_x_15029:
[----:B------:R-:W-:Y:S01]  /*eaf0*/  STG.E desc[UR36][R2.64], R24 ;  /* 0x0000001802007986 */ /* 0x000fe2000c101924 */
[----:B------:R-:W-:Y:S05]  /*eb00*/  EXIT ;  /* 0x000000000000794d */ /* 0x000fea0003800000 */
.L_x_15019:
        /* <DEDUP_REMOVED lines=9> */
[----:B------:R-:W-:Y:S01]  /*eba0*/  STG.E.U8 desc[UR36][R2.64], R5 ;  /* 0x0000000502007986 */ /* 0x000fe2000c101124 */
[----:B------:R-:W-:Y:S05]  /*ebb0*/  EXIT ;  /* 0x000000000000794d */ /* 0x000fea0003800000 */
.L_x_15032:
[----:B------:R-:W0:Y:S01]  /*ebc0*/  I2F.F64.S64 R4, R22 ;  /* 0x0000001600047312 */ /* 0x000e220000301c00 */
[----:B------:R-:W-:-:S05]  /*ebd0*/  CS2R R6, SRZ ;  /* 0x0000000000067805 */ /* 0x000fca000001ff00 */
[----:B0-----:R-:W-:Y:S01]  /*ebe0*/  STG.E.128 desc[UR36][R2.64], R4 ;  /* 0x0000000402007986 */ /* 0x001fe2000c101d24 */
[----:B------:R-:W-:Y:S05]  /*ebf0*/  EXIT ;  /* 0x000000000000794d */ /* 0x000fea0003800000 */
.L_x_15031:
[----:B------:R-:W-:-:S13]  /*ec00*/  ISETP.NE.AND P0, PT, R0, 0xf, PT ;  /* 0x0000000f0000780c */ /* 0x000fda0003f05270 */
[----:B------:R-:W-:Y:S05]  /*ec10*/  @!P0 BRA `(.L_x_15033) ;  /* 0x0000000000e88947 */ /* 0x000fea0003800000 */
[----:B------:R-:W-:-:S13]  /*ec20*/  ISETP.NE.AND P0, PT, R0, 0x17, PT ;  /* 0x000000170000780c */ /* 0x000fda0003f05270 */
[----:B------:R-:W-:Y:S05]  /*ec30*/  @!P0 BRA `(.L_x_15034) ;  /* 0x0000000000908947 */ /* 0x000fea0003800000 */
[----:B------:R-:W-:-:S13]  /*ec40*/  ISETP.NE.AND P0, PT, R0, 0x18, PT ;  /* 0x000000180000780c */ /* 0x000fda0003f05270 */
[----:B------:R-:W-:Y:S05]  /*ec50*/  @!P0 BRA `(.L_x_15035) ;  /* 0x0000000000448947 */ /* 0x000fea0003800000 */
.L_x_15012:
        /* <DEDUP_REMOVED lines=16> */
.L_x_15036:
[----:B------:R-:W-:Y:S05]  /*ed60*/  EXIT ;  /* 0x000000000000794d */ /* 0x000fea0003800000 */
.L_x_15035:
        /* <DEDUP_REMOVED lines=13> */
.L_x_15038:
[----:B------:R-:W-:Y:S05]  /*ee40*/  BSYNC.RECONVERGENT B0 ;  /* 0x0000000000007941 */ /* 0x000fea0003800200 */
.L_x_15037:
[----:B------:R-:W-:-:S05]  /*ee50*/  LOP3.LUT R5, R0, 0x80, R5, 0xf8, !PT ;  /* 0x0000008000057812 */ /* 0x000fca00078ef805 */
[----:B------:R-:W-:Y:S01]  /*ee60*/  STG.E.U8 desc[UR36][R2.64], R5 ;  /* 0x0000000502007986 */ /* 0x000fe2000c101124 */
[----:B------:R-:W-:Y:S05]  /*ee70*/  EXIT ;  /* 0x000000000000794d */ /* 0x000fea0003800000 */
.L_x_15034:
        /* <DEDUP_REMOVED lines=12> */
.L_x_15040:
[----:B------:R-:W-:Y:S01]  /*ef40*/  IMAD.MOV.U32 R0, RZ, RZ, 0x7f ;  /* 0x0000007fff007424 */ /* 0x000fe200078e00ff */
[----:B------:R-:W-:-:S04]  /*ef50*/  ISETP.GT.U32.AND P0, PT, R4, 0x7f800000, PT ;  /* 0x7f8000000400780c */ /* 0x000fc80003f04070 */
[----:B------:R-:W-:-:S09]  /*ef60*/  SEL R0, R0, 0x7c, P0 ;  /* 0x0000007c00007807 */ /* 0x000fd20000000000 */
.L_x_15041:
[----:B------:R-:W-:Y:S05]  /*ef70*/  BSYNC.RECONVERGENT B0 ;  /* 0x0000000000007941 */ /* 0x000fea0003800200 */
.L_x_15039:
[----:B------:R-:W-:-:S04]  /*ef80*/  SHF.R.U32.HI R5, RZ, 0x18, R5 ;  /* 0x00000018ff057819 */ /* 0x000fc80000011605 */
[----:B------:R-:W-:-:S05]  /*ef90*/  LOP3.LUT R5, R0, 0x80, R5, 0xf8, !PT ;  /* 0x0000008000057812 */ /* 0x000fca00078ef805 */
[----:B------:R-:W-:Y:S01]  /*efa0*/  STG.E.U8 desc[UR36][R2.64], R5 ;  /* 0x0000000502007986 */ /* 0x000fe2000c101124 */
[----:B------:R-:W-:Y:S05]  /*efb0*/  EXIT ;  /* 0x000000000000794d */ /* 0x000fea0003800000 */
.L_x_15033:
[----:B------:R-:W0:Y:S02]  /*efc0*/  I2F.S64 R0, R22 ;  /* 0x0000001600007312 */ /* 0x000e240000301400 */
[----:B0-----:R-:W-:-:S05]  /*efd0*/  F2FP.BF16.F32.PACK_AB R0, RZ, R0 ;  /* 0x00000000ff00723e */ /* 0x001fca00000010ff */
[----:B------:R-:W-:Y:S01]  /*efe0*/  STG.E.U16 desc[UR36][R2.64], R0 ;  /* 0x0000000002007986 */ /* 0x000fe2000c101524 */
[----:B------:R-:W-:Y:S05]  /*eff0*/  EXIT ;  /* 0x000000000000794d */ /* 0x000fea0003800000 */
.L_x_15042:
        /* <DEDUP_REMOVED lines=16> */
.L_x_23932:


//--------------------- .text._ZN2at6native18elementwise_kernelILi128ELi2EZNS0_22gpu_kernel_impl_nocastIZZZNS0_54_GLOBAL__N__d8c5977b_16_LinearAlgebra_cu_35b291db_316116addr_kernel_cudaERNS_14TensorIteratorERKN3c106ScalarES9_ENKUlvE_clEvENKUlvE2_clEvEUllllE0_EEvRNS_18TensorIteratorBaseERKT_EUliE_EEviT1_ --------------------------
	.section	.text._ZN2at6native18elementwise_kernelILi128ELi2EZNS0_22gpu_kernel_impl_nocastIZZZNS0_54_GLOBAL__N__d8c5977b_16_LinearAlgebra_cu_35b291db_316116addr_kernel_cudaERNS_14TensorIteratorERKN3c106ScalarES9_ENKUlvE_clEvENKUlvE2_clEvEUllllE0_EEvRNS_18TensorIteratorBaseERKT_EUliE_EEviT1_,"ax",@progbits
	.align	128
        .global         _ZN2at6native18elementwise_kernelILi128ELi2EZNS0_22gpu_kernel_impl_nocastIZZZNS0_54_GLOBAL__N__d8c5977b_16_LinearAlgebra_cu_35b291db_316116addr_kernel_cudaERNS_14TensorIteratorERKN3c106ScalarES9_ENKUlvE_clEvENKUlvE2_clEvEUllllE0_EEvRNS_18TensorIteratorBaseERKT_EUliE_EEviT1_
        .type           _ZN2at6native18elementwise_kernelILi128ELi2EZNS0_22gpu_kernel_impl_nocastIZZZNS0_54_GLOBAL__N__d8c5977b_16_LinearAlgebra_cu_35b291db_316116addr_kernel_cudaERNS_14TensorIteratorERKN3c106ScalarES9_ENKUlvE_clEvENKUlvE2_clEvEUllllE0_EEvRNS_18TensorIteratorBaseERKT_EUliE_EEviT1_,@function
        .size           _ZN2at6native18elementwise_kernelILi128ELi2EZNS0_22gpu_kernel_impl_nocastIZZZNS0_54_GLOBAL__N__d8c5977b_16_LinearAlgebra_cu_35b291db_316116addr_kernel_cudaERNS_14TensorIteratorERKN3c106ScalarES9_ENKUlvE_clEvENKUlvE2_clEvEUllllE0_EEvRNS_18TensorIteratorBaseERKT_EUliE_EEviT1_,(.L_x_23933 - _ZN2at6native18elementwise_kernelILi128ELi2EZNS0_22gpu_kernel_impl_nocastIZZZNS0_54_GLOBAL__N__d8c5977b_16_LinearAlgebra_cu_35b291db_316116addr_kernel_cudaERNS_14TensorIteratorERKN3c106ScalarES9_ENKUlvE_clEvENKUlvE2_clEvEUllllE0_EEvRNS_18TensorIteratorBaseERKT_EUliE_EEviT1_)
        .other          _ZN2at6native18elementwise_kernelILi128ELi2EZNS0_22gpu_kernel_impl_nocastIZZZNS0_54_GLOBAL__N__d8c5977b_16_LinearAlgebra_cu_35b291db_316116addr_kernel_cudaERNS_14TensorIteratorERKN3c106ScalarES9_ENKUlvE_clEvENKUlvE2_clEvEUllllE0_EEvRNS_18TensorIteratorBaseERKT_EUliE_EEviT1_,@"STO_CUDA_ENTRY STV_DEFAULT"
_ZN2at6native18elementwise_kernelILi128ELi2EZNS0_22gpu_kernel_impl_nocastIZZZNS0_54_GLOBAL__N__d8c5977b_16_LinearAlgebra_cu_35b291db_316116addr_kernel_cudaERNS_14TensorIteratorERKN3c106ScalarES9_ENKUlvE_clEvENKUlvE2_clEvEUllllE0_EEvRNS_18TensorIteratorBaseERKT_EUliE_EEviT1_:
.text._ZN2at6native18elementwise_kernelILi128ELi2EZNS0_22gpu_kernel_impl_nocastIZZZNS0_54_GLOBAL__N__d8c5977b_16_LinearAlgebra_cu_35b291db_316116addr_kernel_cudaERNS_14TensorIteratorERKN3c106ScalarES9_ENKUlvE_clEvENKUlvE2_clEvEUllllE0_EEvRNS_18TensorIteratorBaseERKT_EUliE_EEviT1_:
        /* <DEDUP_REMOVED lines=18> */
[----:B0-----:R-:W5:Y:S04]  /*0120*/  LDG.E.64 R8, desc[UR6][R8.64] ;  /* 0x0000000608087981 */ /* 0x001f68000c1e1b00 */
[----:B---3--:R-:W5:Y:S04]  /*0130*/  LDG.E.64 R10, desc[UR6][R10.64] ;  /* 0x000000060a0a7981 */ /* 0x008f68000c1e1b00 */
[----:B----4-:R-:W1:Y:S01]  /*0140*/  LDG.E.64 R6, desc[UR6][R6.64] ;  /* 0x0000000606067981 */ /* 0x010e62000c1e1b00 */
[----:B------:R-:W-:Y:S01]  /*0150*/  IADD3 R3, PT, PT, R3, 0x80, RZ ;  /* 0x0000008003037810 */ /* 0x000fe20007ffe0ff */
[----:B-----5:R-:W-:-:S02]  /*0160*/  IMAD R13, R11, R8, RZ ;  /* 0x000000080b0d7224 */ /* 0x020fc400078e02ff */
[----:B------:R-:W-:-:S04]  /*0170*/  IMAD.WIDE.U32 R4, R10, R8, RZ ;  /* 0x000000080a047225 */ /* 0x000fc800078e00ff */
[----:B------:R-:W-:Y:S02]  /*0180*/  IMAD R17, R9, R10, R13 ;  /* 0x0000000a09117224 */ /* 0x000fe400078e020d */
[----:B-1----:R-:W-:Y:S01]  /*0190*/  IMAD R15, R7, UR8, RZ ;  /* 0x00000008070f7c24 */ /* 0x002fe2000f8e02ff */
[----:B------:R-:W0:Y:S01]  /*01a0*/  LDC.64 R12, c[0x0][0x648] ;  /* 0x00019200ff0c7b82 */ /* 0x000e220000000a00 */
[----:B------:R-:W-:Y:S01]  /*01b0*/  IMAD.WIDE.U32 R8, R6, UR8, RZ ;  /* 0x0000000806087c25 */ /* 0x000fe2000f8e00ff */
[----:B------:R-:W-:-:S03]  /*01c0*/  IADD3 R0, PT, PT, R5, R17, RZ ;  /* 0x0000001105007210 */ /* 0x000fc60007ffe0ff */
[----:B------:R-:W-:Y:S02]  /*01d0*/  IMAD R15, R6, UR9, R15 ;  /* 0x00000009060f7c24 */ /* 0x000fe4000f8e020f */
[----:B--2---:R-:W-:-:S03]  /*01e0*/  IMAD R5, R0, UR10, RZ ;  /* 0x0000000a00057c24 */ /* 0x004fc6000f8e02ff */
[----:B------:R-:W-:Y:S01]  /*01f0*/  IADD3 R9, PT, PT, R9, R15, RZ ;  /* 0x0000000f09097210 */ /* 0x000fe20007ffe0ff */
[C---:B------:R-:W-:Y:S02]  /*0200*/  IMAD R7, R4.reuse, UR11, R5 ;  /* 0x0000000b04077c24 */ /* 0x040fe4000f8e0205 */
[----:B------:R-:W-:-:S05]  /*0210*/  IMAD.WIDE.U32 R4, R4, UR10, R8 ;  /* 0x0000000a04047c25 */ /* 0x000fca000f8e0008 */
[----:B------:R-:W-:-:S05]  /*0220*/  IADD3 R5, PT, PT, R5, R7, RZ ;  /* 0x0000000705057210 */ /* 0x000fca0007ffe0ff */
[----:B0-----:R0:W-:Y:S02]  /*0230*/  STG.E.64 desc[UR6][R12.64], R4 ;  /* 0x000000040c007986 */ /* 0x0011e4000c101b06 */
.L_x_15045:
[----:B------:R-:W-:Y:S05]  /*0240*/  BSYNC.RECONVERGENT B0 ;  /* 0x0000000000007941 */ /* 0x000fea0003800200 */
.L_x_15044:
[----:B------:R-:W-:-:S13]  /*0250*/  ISETP.GE.AND P0, PT, R3, UR4, PT ;  /* 0x0000000403007c0c */ /* 0x000fda000bf06270 */
[----:B------:R-:W-:Y:S05]  /*0260*/  @P0 EXIT ;  /* 0x000000000000094d */ /* 0x000fea0003800000 */
[----:B0-----:R-:W0:Y:S01]  /*0270*/  LDC.64 R4, c[0x0][0x658] ;  /* 0x00019600ff047b82 */ /* 0x001e220000000a00 */
[----:B------:R-:W1:Y:S01]  /*0280*/  LDCU.64 UR4, c[0x0][0x668] ;  /* 0x0000cd00ff0477ac */ /* 0x000e620008000a00 */
[----:B------:R-:W2:Y:S06]  /*0290*/  LDCU.64 UR8, c[0x0][0x670] ;  /* 0x0000ce00ff0877ac */ /* 0x000eac0008000a00 */
[----:B------:R-:W3:Y:S08]  /*02a0*/  LDC.64 R6, c[0x0][0x660] ;  /* 0x00019800ff067b82 */ /* 0x000ef00000000a00 */
[----:B------:R-:W4:Y:S01]  /*02b0*/  LDC.64 R10, c[0x0][0x650] ;  /* 0x00019400ff0a7b82 */ /* 0x000f220000000a00 */
[----:B0-----:R-:W5:Y:S04]  /*02c0*/  LDG.E.64 R4, desc[UR6][R4.64] ;  /* 0x0000000604047981 */ /* 0x001f68000c1e1b00 */
[----:B---3--:R-:W5:Y:S04]  /*02d0*/  LDG.E.64 R6, desc[UR6][R6.64] ;  /* 0x0000000606067981 */ /* 0x008f68000c1e1b00 */
[----:B----4-:R-:W1:Y:S01]  /*02e0*/  LDG.E.64 R2, desc[UR6][R10.64] ;  /* 0x000000060a027981 */ /* 0x010e62000c1e1b00 */
[----:B-----5:R-:W-:-:S02]  /*02f0*/  IMAD R13, R7, R4, RZ ;  /* 0x00000004070d7224 */ /* 0x020fc400078e02ff */
[----:B------:R-:W-:-:S04]  /*0300*/  IMAD.WIDE.U32 R8, R6, R4, RZ ;  /* 0x0000000406087225 */ /* 0x000fc800078e00ff */
[----:B------:R-:W-:Y:S02]  /*0310*/  IMAD R17, R5, R6, R13 ;  /* 0x0000000605117224 */ /* 0x000fe400078e020d */
[----:B-1----:R-:W-:Y:S01]  /*0320*/  IMAD R3, R3, UR4, RZ ;  /* 0x0000000403037c24 */ /* 0x002fe2000f8e02ff */
[----:B------:R-:W0:Y:S02]  /*0330*/  LDC.64 R12, c[0x0][0x648] ;  /* 0x00019200ff0c7b82 */ /* 0x000e240000000a00 */
[----:B------:R-:W-:Y:S01]  /*0340*/  IADD3 R0, PT, PT, R9, R17, RZ ;  /* 0x0000001109007210 */ /* 0x000fe20007ffe0ff */
[C---:B------:R-:W-:Y:S02]  /*0350*/  IMAD R15, R2.reuse, UR5, R3 ;  /* 0x00000005020f7c24 */ /* 0x040fe4000f8e0203 */
[----:B------:R-:W-:-:S04]  /*0360*/  IMAD.WIDE.U32 R2, R2, UR4, RZ ;  /* 0x0000000402027c25 */ /* 0x000fc8000f8e00ff */
[----:B--2---:R-:W-:Y:S01]  /*0370*/  IMAD R5, R0, UR8, RZ ;  /* 0x0000000800057c24 */ /* 0x004fe2000f8e02ff */
[----:B------:R-:W-:-:S03]  /*0380*/  IADD3 R3, PT, PT, R3, R15, RZ ;  /* 0x0000000f03037210 */ /* 0x000fc60007ffe0ff */
[C---:B------:R-:W-:Y:S02]  /*0390*/  IMAD R5, R8.reuse, UR9, R5 ;  /* 0x0000000908057c24 */ /* 0x040fe4000f8e0205 */
[----:B------:R-:W-:-:S05]  /*03a0*/  IMAD.WIDE.U32 R8, R8, UR8, R2 ;  /* 0x0000000808087c25 */ /* 0x000fca000f8e0002 */
[----:B------:R-:W-:-:S05]  /*03b0*/  IADD3 R9, PT, PT, R9, R5, RZ ;  /* 0x0000000509097210 */ /* 0x000fca0007ffe0ff */
[----:B0-----:R-:W-:Y:S01]  /*03c0*/  STG.E.64 desc[UR6][R12.64], R8 ;  /* 0x000000080c007986 */ /* 0x001fe2000c101b06 */
[----:B------:R-:W-:Y:S05]  /*03d0*/  EXIT ;  /* 0x000000000000794d */ /* 0x000fea0003800000 */
.L_x_15043:
        /* <DEDUP_REMOVED lines=380> */
.L_x_15048:
[----:B------:R-:W0:Y:S01]  /*1ba0*/  LDCU.128 UR8, c[0x0][0x650] ;  /* 0x0000ca00ff0877ac */ /* 0x000e220008000c00 */
[----:B------:R-:W1:Y:S01]  /*1bb0*/  LDCU.128 UR12, c[0x0][0x660] ;  /* 0x0000cc00ff0c77ac */ /* 0x000e620008000c00 */
[----:B0-----:R-:W-:Y:S02]  /*1bc0*/  IADD3 R10, P1, PT, R7, UR10, RZ ;  /* 0x0000000a070a7c10 */ /* 0x001fe4000ff3e0ff */
[----:B------:R-:W-:Y:S02]  /*1bd0*/  IADD3 R8, P0, PT, R4, UR8, RZ ;  /* 0x0000000804087c10 */ /* 0x000fe4000ff1e0ff */
[----:B-1----:R-:W-:Y:S02]  /*1be0*/  IADD3 R12, P2, PT, R6, UR12, RZ ;  /* 0x0000000c060c7c10 */ /* 0x002fe4000ff5e0ff */
[----:B------:R-:W-:Y:S01]  /*1bf0*/  IADD3.X R11, PT, PT, RZ, UR11, RZ, P1, !PT ;  /* 0x0000000bff0b7c10 */ /* 0x000fe20008ffe4ff */
[----:B------:R-:W0:Y:S01]  /*1c00*/  LDCU.64 UR10, c[0x0][0x670] ;  /* 0x0000ce00ff0a77ac */ /* 0x000e220008000a00 */
[----:B------:R-:W-:-:S02]  /*1c10*/  IADD3.X R13, PT, PT, RZ, UR13, RZ, P2, !PT ;  /* 0x0000000dff0d7c10 */ /* 0x000fc400097fe4ff */
[----:B------:R-:W-:Y:S01]  /*1c20*/  IADD3.X R9, PT, PT, RZ, UR9, RZ, P0, !PT ;  /* 0x00000009ff097c10 */ /* 0x000fe200087fe4ff */
[----:B------:R-:W1:Y:S01]  /*1c30*/  LDCU.64 UR8, c[0x0][0x648] ;  /* 0x0000c900ff0877ac */ /* 0x000e620008000a00 */
[----:B------:R-:W2:Y:S04]  /*1c40*/  LDG.E.64 R10, desc[UR6][R10.64] ;  /* 0x000000060a0a7981 */ /* 0x000ea8000c1e1b00 */
[----:B------:R-:W2:Y:S04]  /*1c50*/  LDG.E.64 R12, desc[UR6][R12.64] ;  /* 0x000000060c0c7981 */ /* 0x000ea8000c1e1b00 */
[----:B------:R-:W3:Y:S01]  /*1c60*/  LDG.E.64 R8, desc[UR6][R8.64] ;  /* 0x0000000608087981 */ /* 0x000ee2000c1e1b00 */
[----:B------:R-:W-:Y:S01]  /*1c70*/  IADD3 R3, PT, PT, R3, 0x80, RZ ;  /* 0x0000008003037810 */ /* 0x000fe20007ffe0ff */
[----:B--2---:R-:W-:-:S02]  /*1c80*/  IMAD R17, R13, R10, RZ ;  /* 0x0000000a0d117224 */ /* 0x004fc400078e02ff */
[----:B------:R-:W-:-:S04]  /*1c90*/  IMAD.WIDE.U32 R6, R12, R10, RZ ;  /* 0x0000000a0c067225 */ /* 0x000fc800078e00ff */
[----:B---3--:R-:W-:Y:S02]  /*1ca0*/  IMAD R15, R9, UR14, RZ ;  /* 0x0000000e090f7c24 */ /* 0x008fe4000f8e02ff */
[----:B------:R-:W-:Y:S02]  /*1cb0*/  IMAD R19, R11, R12, R17 ;  /* 0x0000000c0b137224 */ /* 0x000fe400078e0211 */
[C---:B------:R-:W-:Y:S02]  /*1cc0*/  IMAD R17, R8.reuse, UR15, R15 ;  /* 0x0000000f08117c24 */ /* 0x040fe4000f8e020f */
[----:B------:R-:W-:Y:S01]  /*1cd0*/  IMAD.WIDE.U32 R14, R8, UR14, RZ ;  /* 0x0000000e080e7c25 */ /* 0x000fe2000f8e00ff */
[----:B------:R-:W-:-:S04]  /*1ce0*/  IADD3 R4, PT, PT, R7, R19, RZ ;  /* 0x0000001307047210 */ /* 0x000fc80007ffe0ff */
[----:B------:R-:W-:Y:S01]  /*1cf0*/  IADD3 R15, PT, PT, R15, R17, RZ ;  /* 0x000000110f0f7210 */ /* 0x000fe20007ffe0ff */
[----:B0-----:R-:W-:Y:S01]  /*1d00*/  IMAD R7, R4, UR10, RZ ;  /* 0x0000000a04077c24 */ /* 0x001fe2000f8e02ff */
[----:B-1----:R-:W-:-:S03]  /*1d10*/  IADD3 R4, P0, PT, R5, UR8, RZ ;  /* 0x0000000805047c10 */ /* 0x002fc6000ff1e0ff */
[C---:B------:R-:W-:Y:S01]  /*1d20*/  IMAD R9, R6.reuse, UR11, R7 ;  /* 0x0000000b06097c24 */ /* 0x040fe2000f8e0207 */
[----:B------:R-:W-:Y:S01]  /*1d30*/  IADD3.X R5, PT, PT, RZ, UR9, RZ, P0, !PT ;  /* 0x00000009ff057c10 */ /* 0x000fe200087fe4ff */
[----:B------:R-:W-:-:S05]  /*1d40*/  IMAD.WIDE.U32 R6, R6, UR10, R14 ;  /* 0x0000000a06067c25 */ /* 0x000fca000f8e000e */
[----:B------:R-:W-:-:S05]  /*1d50*/  IADD3 R7, PT, PT, R7, R9, RZ ;  /* 0x0000000907077210 */ /* 0x000fca0007ffe0ff */
[----:B------:R0:W-:Y:S02]  /*1d60*/  STG.E.64 desc[UR6][R4.64], R6 ;  /* 0x0000000604007986 */ /* 0x0001e4000c101b06 */
.L_x_15047:
[----:B------:R-:W-:Y:S05]  /*1d70*/  BSYNC.RECONVERGENT B0 ;  /* 0x0000000000007941 */ /* 0x000fea0003800200 */
.L_x_15046:
        /* <DEDUP_REMOVED lines=375> */
.L_x_15049:
[----:B------:R-:W0:Y:S01]  /*34f0*/  LDCU.128 UR8, c[0x0][0x650] ;  /* 0x0000ca00ff0877ac */ /* 0x000e220008000c00 */
[----:B------:R-:W1:Y:S01]  /*3500*/  LDCU.128 UR12, c[0x0][0x660] ;  /* 0x0000cc00ff0c77ac */ /* 0x000e620008000c00 */
[----:B------:R-:W2:Y:S01]  /*3510*/  LDCU.64 UR4, c[0x0][0x648] ;  /* 0x0000c900ff0477ac */ /* 0x000ea20008000a00 */
[----:B0-----:R-:W-:Y:S02]  /*3520*/  IADD3 R8, P1, PT, R5, UR10, RZ ;  /* 0x0000000a05087c10 */ /* 0x001fe4000ff3e0ff */
[----:B------:R-:W-:Y:S02]  /*3530*/  IADD3 R6, P0, PT, R2, UR8, RZ ;  /* 0x0000000802067c10 */ /* 0x000fe4000ff1e0ff */
[----:B-1----:R-:W-:Y:S02]  /*3540*/  IADD3 R10, P2, PT, R4, UR12, RZ ;  /* 0x0000000c040a7c10 */ /* 0x002fe4000ff5e0ff */
[----:B------:R-:W-:Y:S02]  /*3550*/  IADD3.X R9, PT, PT, RZ, UR11, RZ, P1, !PT ;  /* 0x0000000bff097c10 */ /* 0x000fe40008ffe4ff */
[----:B------:R-:W-:-:S02]  /*3560*/  IADD3.X R11, PT, PT, RZ, UR13, RZ, P2, !PT ;  /* 0x0000000dff0b7c10 */ /* 0x000fc400097fe4ff */
[----:B------:R-:W-:Y:S01]  /*3570*/  IADD3.X R7, PT, PT, RZ, UR9, RZ, P0, !PT ;  /* 0x00000009ff077c10 */ /* 0x000fe200087fe4ff */
[----:B------:R-:W0:Y:S01]  /*3580*/  LDCU.64 UR8, c[0x0][0x670] ;  /* 0x0000ce00ff0877ac */ /* 0x000e220008000a00 */
[----:B------:R-:W3:Y:S04]  /*3590*/  LDG.E.64 R8, desc[UR6][R8.64] ;  /* 0x0000000608087981 */ /* 0x000ee8000c1e1b00 */
[----:B------:R-:W3:Y:S04]  /*35a0*/  LDG.E.64 R10, desc[UR6][R10.64] ;  /* 0x000000060a0a7981 */ /* 0x000ee8000c1e1b00 */
[----:B------:R-:W4:Y:S01]  /*35b0*/  LDG.E.64 R6, desc[UR6][R6.64] ;  /* 0x0000000606067981 */ /* 0x000f22000c1e1b00 */
[----:B--2---:R-:W-:-:S04]  /*35c0*/  IADD3 R2, P0, PT, R3, UR4, RZ ;  /* 0x0000000403027c10 */ /* 0x004fc8000ff1e0ff */
[----:B------:R-:W-:Y:S01]  /*35d0*/  IADD3.X R3, PT, PT, RZ, UR5, RZ, P0, !PT ;  /* 0x00000005ff037c10 */ /* 0x000fe200087fe4ff */
[-C--:B---3--:R-:W-:Y:S02]  /*35e0*/  IMAD R15, R11, R8.reuse, RZ ;  /* 0x000000080b0f7224 */ /* 0x088fe400078e02ff */
[----:B------:R-:W-:-:S04]  /*35f0*/  IMAD.WIDE.U32 R4, R10, R8, RZ ;  /* 0x000000080a047225 */ /* 0x000fc800078e00ff */
[----:B----4-:R-:W-:Y:S02]  /*3600*/  IMAD R13, R7, UR14, RZ ;  /* 0x0000000e070d7c24 */ /* 0x010fe4000f8e02ff */
[----:B------:R-:W-:Y:S02]  /*3610*/  IMAD R17, R9, R10, R15 ;  /* 0x0000000a09117224 */ /* 0x000fe400078e020f */
[C---:B------:R-:W-:Y:S02]  /*3620*/  IMAD R15, R6.reuse, UR15, R13 ;  /* 0x0000000f060f7c24 */ /* 0x040fe4000f8e020d */
[----:B------:R-:W-:Y:S01]  /*3630*/  IMAD.WIDE.U32 R12, R6, UR14, RZ ;  /* 0x0000000e060c7c25 */ /* 0x000fe2000f8e00ff */
[----:B------:R-:W-:-:S04]  /*3640*/  IADD3 R0, PT, PT, R5, R17, RZ ;  /* 0x0000001105007210 */ /* 0x000fc80007ffe0ff */
[----:B------:R-:W-:Y:S01]  /*3650*/  IADD3 R13, PT, PT, R13, R15, RZ ;  /* 0x0000000f0d0d7210 */ /* 0x000fe20007ffe0ff */
[----:B0-----:R-:W-:-:S04]  /*3660*/  IMAD R5, R0, UR8, RZ ;  /* 0x0000000800057c24 */ /* 0x001fc8000f8e02ff */
[C---:B------:R-:W-:Y:S02]  /*3670*/  IMAD R7, R4.reuse, UR9, R5 ;  /* 0x0000000904077c24 */ /* 0x040fe4000f8e0205 */
[----:B------:R-:W-:-:S05]  /*3680*/  IMAD.WIDE.U32 R4, R4, UR8, R12 ;  /* 0x0000000804047c25 */ /* 0x000fca000f8e000c */
[----:B------:R-:W-:-:S05]  /*3690*/  IADD3 R5, PT, PT, R5, R7, RZ ;  /* 0x0000000705057210 */ /* 0x000fca0007ffe0ff */
[----:B------:R-:W-:Y:S01]  /*36a0*/  STG.E.64 desc[UR6][R2.64], R4 ;  /* 0x0000000402007986 */ /* 0x000fe2000c101b06 */
[----:B------:R-:W-:Y:S05]  /*36b0*/  EXIT ;  /* 0x000000000000794d */ /* 0x000fea0003800000 */
.L_x_15050:
        /* <DEDUP_REMOVED lines=12> */
.L_x_23933:


//--------------------- .text._ZN2at6native27unrolled_elementwise_kernelIZZZNS0_54_GLOBAL__N__d8c5977b_16_LinearAlgebra_cu_35b291db_316116addr_kernel_cudaERNS_14TensorIteratorERKN3c106ScalarES8_ENKUlvE_clEvENKUlvE2_clEvEUllllE0_St5arrayIPcLm4EELi4E23TrivialOffsetCalculatorILi3EjESF_ILi1EjENS0_6memory15LoadWithoutCastENSI_16StoreWithoutCastEEEviT_T0_T2_T3_T4_T5_ --------------------------
	.section	.text._ZN2at6native27unrolled_elementwise_kernelIZZZNS0_54_GLOBAL__N__d8c5977b_16_LinearAlgebra_cu_35b291db_316116addr_kernel_cudaERNS_14TensorIteratorERKN3c106ScalarES8_ENKUlvE_clEvENKUlvE2_clEvEUllllE0_St5arrayIPcLm4EELi4E23TrivialOffsetCalculatorILi3EjESF_ILi1EjENS0_6memory15LoadWithoutCastENSI_16StoreWithoutCastEEEviT_T0_T2_T3_T4_T5_,"ax",@progbits
	.align	128
        .global         _ZN2at6native27unrolled_elementwise_kernelIZZZNS0_54_GLOBAL__N__d8c5977b_16_LinearAlgebra_cu_35b291db_316116addr_kernel_cudaERNS_14TensorIteratorERKN3c106ScalarES8_ENKUlvE_clEvENKUlvE2_clEvEUllllE0_St5arrayIPcLm4EELi4E23TrivialOffsetCalculatorILi3EjESF_ILi1EjENS0_6memory15LoadWithoutCastENSI_16StoreWithoutCastEEEviT_T0_T2_T3_T4_T5_
        .type           _ZN2at6native27unrolled_elementwise_kernelIZZZNS0_54_GLOBAL__N__d8c5977b_16_LinearAlgebra_cu_35b291db_316116addr_kernel_cudaERNS_14TensorIteratorERKN3c106ScalarES8_ENKUlvE_clEvENKUlvE2_clEvEUllllE0_St5arrayIPcLm4EELi4E23TrivialOffsetCalculatorILi3EjESF_ILi1EjENS0_6memory15LoadWithoutCastENSI_16StoreWithoutCastEEEviT_T0_T2_T3_T4_T5_,@function
        .size           _ZN2at6native27unrolled_elementwise_kernelIZZZNS0_54_GLOBAL__N__d8c5977b_16_LinearAlgebra_cu_35b291db_316116addr_kernel_cudaERNS_14TensorIteratorERKN3c106ScalarES8_ENKUlvE_clEvENKUlvE2_clEvEUllllE0_St5arrayIPcLm4EELi4E23TrivialOffsetCalculatorILi3EjESF_ILi1EjENS0_6memory15LoadWithoutCastENSI_16StoreWithoutCastEEEviT_T0_T2_T3_T4_T5_,(.L_x_23934 - _ZN2at6native27unrolled_elementwise_kernelIZZZNS0_54_GLOBAL__N__d8c5977b_16_LinearAlgebra_cu_35b291db_316116addr_kernel_cudaERNS_14TensorIteratorERKN3c106ScalarES8_ENKUlvE_clEvENKUlvE2_clEvEUllllE0_St5arrayIPcLm4EELi4E23TrivialOffsetCalculatorILi3EjESF_ILi1EjENS0_6memory15LoadWithoutCastENSI_16StoreWithoutCastEEEviT_T0_T2_T3_T4_T5_)
        .other          _ZN2at6native27unrolled_elementwise_kernelIZZZNS0_54_GLOBAL__N__d8c5977b_16_LinearAlgebra_cu_35b291db_316116addr_kernel_cudaERNS_14TensorIteratorERKN3c106ScalarES8_ENKUlvE_clEvENKUlvE2_clEvEUllllE0_St5arrayIPcLm4EELi4E23TrivialOffsetCalculatorILi3EjESF_ILi1EjENS0_6memory15LoadWithoutCastENSI_16StoreWithoutCastEEEviT_T0_T2_T3_T4_T5_,@"STO_CUDA_ENTRY STV_DEFAULT"
_ZN2at6native27unrolled_elementwise_kernelIZZZNS0_54_GLOBAL__N__d8c5977b_16_LinearAlgebra_cu_35b291db_316116addr_kernel_cudaERNS_14TensorIteratorERKN3c106ScalarES8_ENKUlvE_clEvENKUlvE2_clEvEUllllE0_St5arrayIPcLm4EELi4E23TrivialOffsetCalculatorILi3EjESF_ILi1EjENS0_6memory15LoadWithoutCastENSI_16StoreWithoutCastEEEviT_T0_T2_T3_T4_T5_:
.text._ZN2at6native27unrolled_elementwise_kernelIZZZNS0_54_GLOBAL__N__d8c5977b_16_LinearAlgebra_cu_35b291db_316116addr_kernel_cudaERNS_14TensorIteratorERKN3c106ScalarES8_ENKUlvE_clEvENKUlvE2_clEvEUllllE0_St5arrayIPcLm4EELi4E23TrivialOffsetCalculatorILi3EjESF_ILi1EjENS0_6memory15LoadWithoutCastENSI_16StoreWithoutCastEEEviT_T0_T2_T3_T4_T5_:
        /* <DEDUP_REMOVED lines=8> */
[----:B------:R-:W3:Y:S01]  /*0080*/  LDC.64 R18, c[0x0][0x3b0] ;  /* 0x0000ec00ff127b82 */ /* 0x000ee20000000a00 */
[----:B0-----:R-:W-:-:S07]  /*0090*/  IMAD R3, R29, -0x200, R0 ;  /* 0xfffffe001d037824 */ /* 0x001fce00078e0200 */
[----:B------:R-:W0:Y:S01]  /*00a0*/  LDC.64 R22, c[0x0][0x3b8] ;  /* 0x0000ee00ff167b82 */ /* 0x000e220000000a00 */
[----:B--2---:R-:W-:Y:S02]  /*00b0*/  MOV R0, R2 ;  /* 0x0000000200007202 */ /* 0x004fe40000000f00 */
[----:B------:R-:W-:-:S13]  /*00c0*/  ISETP.GE.AND P0, PT, R2, R3, PT ;  /* 0x000000030200720c */ /* 0x000fda0003f06270 */
[----:B------:R-:W-:Y:S01]  /*00d0*/  @!P0 IADD3 R2, PT, PT, R0, 0x80, RZ ;  /* 0x0000008000028810 */ /* 0x000fe20007ffe0ff */
[----:B------:R-:W2:Y:S01]  /*00e0*/  @!P0 LDC.64 R20, c[0x0][0x3a8] ;  /* 0x0000ea00ff148b82 */ /* 0x000ea20000000a00 */
[----:B------:R-:W-:Y:S02]  /*00f0*/  @!P0 LEA R5, R29, R0, 0x9 ;  /* 0x000000001d058211 */ /* 0x000fe400078e48ff */
[----:B------:R-:W-:-:S13]  /*0100*/  ISETP.GE.AND P1, PT, R2, R3, PT ;  /* 0x000000030200720c */ /* 0x000fda0003f26270 */
[----:B------:R-:W0:Y:S01]  /*0110*/  @!P1 LDC.64 R8, c[0x0][0x3a8] ;  /* 0x0000ea00ff089b82 */ /* 0x000e220000000a00 */
[----:B------:R-:W-:Y:S02]  /*0120*/  @!P1 LEA R17, R29, R2, 0x9 ;  /* 0x000000021d119211 */ /* 0x000fe400078e48ff */
[----:B------:R-:W-:-:S04]  /*0130*/  @!P1 IADD3 R2, PT, PT, R2, 0x80, RZ ;  /* 0x0000008002029810 */ /* 0x000fc80007ffe0ff */
[----:B------:R-:W-:Y:S01]  /*0140*/  ISETP.GE.AND P2, PT, R2, R3, PT ;  /* 0x000000030200720c */ /* 0x000fe20003f46270 */
[----:B--2---:R-:W-:-:S05]  /*0150*/  @!P0 IMAD.WIDE.U32 R20, R5, 0x8, R20 ;  /* 0x0000000805148825 */ /* 0x004fca00078e0014 */
[----:B-1----:R1:W5:Y:S01]  /*0160*/  @!P0 LDG.E.64 R30, desc[UR4][R20.64] ;  /* 0x00000004141e8981 */ /* 0x002362000c1e1b00 */
[----:B----4-:R-:W-:Y:S01]  /*0170*/  @!P1 IMAD.WIDE.U32 R26, R17, 0x8, R12 ;  /* 0x00000008111a9825 */ /* 0x010fe200078e000c */
[----:B------:R-:W-:-:S03]  /*0180*/  CS2R R6, SRZ ;  /* 0x0000000000067805 */ /* 0x000fc6000001ff00 */
[C---:B---3--:R-:W-:Y:S02]  /*0190*/  @!P0 IMAD.WIDE.U32 R18, R5.reuse, 0x8, R18 ;  /* 0x0000000805128825 */ /* 0x048fe400078e0012 */
[----:B------:R-:W2:Y:S02]  /*01a0*/  @!P2 LDC.64 R14, c[0x0][0x3a8] ;  /* 0x0000ea00ff0eab82 */ /* 0x000ea40000000a00 */
[----:B0-----:R-:W-:Y:S01]  /*01b0*/  @!P0 IMAD.WIDE.U32 R22, R5, 0x8, R22 ;  /* 0x0000000805168825 */ /* 0x001fe200078e0016 */
[----:B------:R-:W-:-:S03]  /*01c0*/  CS2R R4, SRZ ;  /* 0x0000000000047805 */ /* 0x000fc6000001ff00 */
[C---:B-1----:R-:W-:Y:S01]  /*01d0*/  @!P1 IMAD.WIDE.U32 R20, R17.reuse, 0x8, R10 ;  /* 0x0000000811149825 */ /* 0x042fe200078e000a */
[----:B------:R-:W-:Y:S01]  /*01e0*/  CS2R R10, SRZ ;  /* 0x00000000000a7805 */ /* 0x000fe2000001ff00 */
[----:B------:R-:W5:Y:S02]  /*01f0*/  @!P0 LDG.E.64 R6, desc[UR4][R22.64] ;  /* 0x0000000416068981 */ /* 0x000f64000c1e1b00 */
[----:B------:R-:W-:Y:S02]  /*0200*/  @!P1 IMAD.WIDE.U32 R24, R17, 0x8, R8 ;  /* 0x0000000811189825 */ /* 0x000fe400078e0008 */
[----:B------:R-:W0:Y:S01]  /*0210*/  LDC.64 R16, c[0x0][0x3b0] ;  /* 0x0000ec00ff107b82 */ /* 0x000e220000000a00 */
[----:B------:R1:W5:Y:S04]  /*0220*/  @!P1 LDG.E.64 R10, desc[UR4][R20.64] ;  /* 0x00000004140a9981 */ /* 0x000368000c1e1b00 */
[----:B------:R3:W5:Y:S03]  /*0230*/  @!P0 LDG.E.64 R4, desc[UR4][R18.64] ;  /* 0x0000000412048981 */ /* 0x000766000c1e1b00 */
[----:B-1----:R-:W1:Y:S01]  /*0240*/  LDC.64 R20, c[0x0][0x3b8] ;  /* 0x0000ee00ff147b82 */ /* 0x002e620000000a00 */
[----:B---3--:R-:W-:-:S05]  /*0250*/  @!P2 LEA R19, R29, R2, 0x9 ;  /* 0x000000021d13a211 */ /* 0x008fca00078e48ff */
[----:B--2---:R-:W-:-:S04]  /*0260*/  @!P2 IMAD.WIDE.U32 R22, R19, 0x8, R14 ;  /* 0x000000081316a825 */ /* 0x004fc800078e000e */
[----:B0-----:R-:W-:-:S04]  /*0270*/  @!P2 IMAD.WIDE.U32 R32, R19, 0x8, R16 ;  /* 0x000000081320a825 */ /* 0x001fc800078e0010 */
[----:B-1----:R-:W-:Y:S01]  /*0280*/  @!P2 IMAD.WIDE.U32 R36, R19, 0x8, R20 ;  /* 0x000000081324a825 */ /* 0x002fe200078e0014 */
[----:B------:R-:W-:-:S06]  /*0290*/  CS2R R18, SRZ ;  /* 0x0000000000127805 */ /* 0x000fcc000001ff00 */
[----:B------:R-:W5:Y:S01]  /*02a0*/  @!P2 LDG.E.64 R18, desc[UR4][R36.64] ;  /* 0x000000042412a981 */ /* 0x000f62000c1e1b00 */
[----:B------:R-:W-:-:S04]  /*02b0*/  @!P2 IADD3 R2, PT, PT, R2, 0x80, RZ ;  /* 0x000000800202a810 */ /* 0x000fc80007ffe0ff */
[----:B------:R-:W-:Y:S02]  /*02c0*/  ISETP.GE.AND P0, PT, R2, R3, PT ;  /* 0x000000030200720c */ /* 0x000fe40003f06270 */
[----:B------:R-:W-:Y:S02]  /*02d0*/  CS2R R12, SRZ ;  /* 0x00000000000c7805 */ /* 0x000fe4000001ff00 */
[----:B------:R-:W-:-:S04]  /*02e0*/  CS2R R16, SRZ ;  /* 0x0000000000107805 */ /* 0x000fc8000001ff00 */
[----:B------:R-:W5:Y:S04]  /*02f0*/  @!P1 LDG.E.64 R12, desc[UR4][R26.64] ;  /* 0x000000041a0c9981 */ /* 0x000f68000c1e1b00 */
[----:B------:R0:W5:Y:S01]  /*0300*/  @!P2 LDG.E.64 R16, desc[UR4][R32.64] ;  /* 0x000000042010a981 */ /* 0x000162000c1e1b00 */
[----:B------:R-:W1:Y:S08]  /*0310*/  @!P0 LDC.64 R34, c[0x0][0x3a8] ;  /* 0x0000ea00ff228b82 */ /* 0x000e700000000a00 */
[----:B0-----:R-:W0:Y:S08]  /*0320*/  LDC.64 R32, c[0x0][0x3b0] ;  /* 0x0000ec00ff207b82 */ /* 0x001e300000000a00 */
[----:B------:R-:W2:Y:S01]  /*0330*/  LDC.64 R26, c[0x0][0x3b8] ;  /* 0x0000ee00ff1a7b82 */ /* 0x000ea20000000a00 */
[----:B------:R-:W-:-:S02]  /*0340*/  CS2R R8, SRZ ;  /* 0x0000000000087805 */ /* 0x000fc4000001ff00 */
[----:B------:R-:W-:-:S04]  /*0350*/  CS2R R14, SRZ ;  /* 0x00000000000e7805 */ /* 0x000fc8000001ff00 */
[----:B------:R3:W5:Y:S01]  /*0360*/  @!P1 LDG.E.64 R8, desc[UR4][R24.64] ;  /* 0x0000000418089981 */ /* 0x000762000c1e1b00 */
[----:B------:R-:W-:-:S03]  /*0370*/  CS2R R20, SRZ ;  /* 0x0000000000147805 */ /* 0x000fc6000001ff00 */
[----:B------:R4:W5:Y:S01]  /*0380*/  @!P2 LDG.E.64 R14, desc[UR4][R22.64] ;  /* 0x00000004160ea981 */ /* 0x000962000c1e1b00 */
[----:B---3--:R-:W-:Y:S02]  /*0390*/  @!P0 LEA R25, R29, R2, 0x9 ;  /* 0x000000021d198211 */ /* 0x008fe400078e48ff */
[----:B----4-:R-:W-:-:S03]  /*03a0*/  CS2R R22, SRZ ;  /* 0x0000000000167805 */ /* 0x010fc6000001ff00 */
[----:B-1----:R-:W-:-:S04]  /*03b0*/  @!P0 IMAD.WIDE.U32 R34, R25, 0x8, R34 ;  /* 0x0000000819228825 */ /* 0x002fc800078e0022 */
[C---:B0-----:R-:W-:Y:S01]  /*03c0*/  @!P0 IMAD.WIDE.U32 R32, R25.reuse, 0x8, R32 ;  /* 0x0000000819208825 */ /* 0x041fe200078e0020 */
[----:B------:R0:W5:Y:S03]  /*03d0*/  @!P0 LDG.E.64 R20, desc[UR4][R34.64] ;  /* 0x0000000422148981 */ /* 0x000166000c1e1b00 */
[----:B--2---:R-:W-:Y:S01]  /*03e0*/  @!P0 IMAD.WIDE.U32 R26, R25, 0x8, R26 ;  /* 0x00000008191a8825 */ /* 0x004fe200078e001a */
[----:B------:R-:W-:Y:S01]  /*03f0*/  CS2R R24, SRZ ;  /* 0x0000000000187805 */ /* 0x000fe2000001ff00 */
[----:B------:R0:W5:Y:S05]  /*0400*/  @!P0 LDG.E.64 R22, desc[UR4][R32.64] ;  /* 0x0000000420168981 */ /* 0x00016a000c1e1b00 */
[----:B------:R0:W5:Y:S01]  /*0410*/  @!P0 LDG.E.64 R24, desc[UR4][R26.64] ;  /* 0x000000041a188981 */ /* 0x000162000c1e1b00 */
[----:B------:R-:W-:Y:S01]  /*0420*/  ISETP.GE.AND P0, PT, R0, R3, PT ;  /* 0x000000030000720c */ /* 0x000fe20003f06270 */
[----:B------:R-:W-:-:S12]  /*0430*/  BSSY.RECONVERGENT B0, `(.L_x_15051) ;  /* 0x0000010000007945 */ /* 0x000fd80003800200 */
[----:B0-----:R-:W-:Y:S05]  /*0440*/  @P0 BRA `(.L_x_15052) ;  /* 0x0000000000380947 */ /* 0x001fea0003800000 */
[----:B------:R-:W0:Y:S01]  /*0450*/  LDCU.64 UR8, c[0x0][0x390] ;  /* 0x00007200ff0877ac */ /* 0x000e220008000a00 */
[----:B------:R-:W1:Y:S01]  /*0460*/  LDCU.64 UR6, c[0x0][0x388] ;  /* 0x00007100ff0677ac */ /* 0x000e620008000a00 */
[----:B0----5:R-:W-:Y:S02]  /*0470*/  IMAD R5, R5, UR8, RZ ;  /* 0x0000000805057c24 */ /* 0x021fe4000f8e02ff */
[----:B------:R-:W-:-:S04]  /*0480*/  IMAD.WIDE.U32 R26, R4, UR8, RZ ;  /* 0x00000008041a7c25 */ /* 0x000fc8000f8e00ff */
[----:B-1----:R-:W-:Y:S02]  /*0490*/  IMAD R2, R31, UR6, RZ ;  /* 0x000000061f027c24 */ /* 0x002fe4000f8e02ff */
[----:B------:R-:W-:Y:S02]  /*04a0*/  IMAD R5, R4, UR9, R5 ;  /* 0x0000000904057c24 */ /* 0x000fe4000f8e0205 */
[C---:B------:R-:W-:Y:S02]  /*04b0*/  IMAD R2, R30.reuse, UR7, R2 ;  /* 0x000000071e027c24 */ /* 0x040fe4000f8e0202 */
[----:B------:R-:W-:Y:S01]  /*04c0*/  IMAD.WIDE.U32 R30, R30, UR6, RZ ;  /* 0x000000061e1e7c25 */ /* 0x000fe2000f8e00ff */
[----:B------:R-:W-:-:S04]  /*04d0*/  IADD3 R5, PT, PT, R27, R5, RZ ;  /* 0x000000051b057210 */ /* 0x000fc80007ffe0ff */
[----:B------:R-:W-:Y:S01]  /*04e0*/  IADD3 R31, PT, PT, R31, R2, RZ ;  /* 0x000000021f1f7210 */ /* 0x000fe20007ffe0ff */
[----:B------:R-:W-:Y:S02]  /*04f0*/  IMAD R5, R5, R6, RZ ;  /* 0x0000000605057224 */ /* 0x000fe400078e02ff */
[----:B------:R-:W-:-:S04]  /*0500*/  IMAD.WIDE.U32 R30, R6, R26, R30 ;  /* 0x0000001a061e7225 */ /* 0x000fc800078e001e */
[----:B------:R-:W-:-:S05]  /*0510*/  IMAD R7, R7, R26, R5 ;  /* 0x0000001a07077224 */ /* 0x000fca00078e0205 */
[----:B------:R-:W-:-:S07]  /*0520*/  IADD3 R7, PT, PT, R31, R7, RZ ;  /* 0x000000071f077210 */ /* 0x000fce0007ffe0ff */
.L_x_15052:
[----:B------:R-:W-:Y:S05]  /*0530*/  BSYNC.RECONVERGENT B0 ;  /* 0x0000000000007941 */ /* 0x000fea0003800200 */
.L_x_15051:
[----:B------:R-:W-:Y:S01]  /*0540*/  IADD3 R2, PT, PT, R0, 0x80, RZ ;  /* 0x0000008000027810 */ /* 0x000fe20007ffe0ff */
[----:B------:R-:W-:Y:S03]  /*0550*/  BSSY.RECONVERGENT B0, `(.L_x_15053) ;  /* 0x0000011000007945 */ /* 0x000fe60003800200 */
[----:B------:R-:W-:-:S13]  /*0560*/  ISETP.GE.AND P1, PT, R2, R3, PT ;  /* 0x000000030200720c */ /* 0x000fda0003f26270 */
[----:B------:R-:W-:Y:S05]  /*0570*/  @P1 BRA `(.L_x_15054) ;  /* 0x0000000000381947 */ /* 0x000fea0003800000 */
        /* <DEDUP_REMOVED lines=14> */
.L_x_15054:
[----:B------:R-:W-:Y:S05]  /*0660*/  BSYNC.RECONVERGENT B0 ;  /* 0x0000000000007941 */ /* 0x000fea0003800200 */
.L_x_15053:
[----:B-----5:R-:W0:Y:S01]  /*0670*/  @!P0 LDC.64 R4, c[0x0][0x3a0] ;  /* 0x0000e800ff048b82 */ /* 0x020e220000000a00 */
[C---:B------:R-:W-:Y:S01]  /*0680*/  IADD3 R6, PT, PT, R0.reuse, 0x100, RZ ;  /* 0x0000010000067810 */ /* 0x040fe20007ffe0ff */
[----:B------:R-:W-:Y:S01]  /*0690*/  VIADD R10, R0, 0x180 ;  /* 0x00000180000a7836 */ /* 0x000fe20000000000 */
[----:B------:R-:W-:Y:S01]  /*06a0*/  @!P0 LEA R11, R29, R0, 0x9 ;  /* 0x000000001d0b8211 */ /* 0x000fe200078e48ff */
[----:B------:R-:W-:Y:S01]  /*06b0*/  BSSY.RECONVERGENT B0, `(.L_x_15055) ;  /* 0x0000015000007945 */ /* 0x000fe20003800200 */
[-C--:B------:R-:W-:Y:S02]  /*06c0*/  ISETP.GE.AND P1, PT, R6, R3.reuse, PT ;  /* 0x000000030600720c */ /* 0x080fe40003f26270 */
[----:B------:R-:W-:Y:S02]  /*06d0*/  @!P0 MOV R0, R2 ;  /* 0x0000000200008202 */ /* 0x000fe40000000f00 */
[-C--:B------:R-:W-:Y:S02]  /*06e0*/  ISETP.GE.AND P2, PT, R10, R3.reuse, PT ;  /* 0x000000030a00720c */ /* 0x080fe40003f46270 */
[----:B------:R-:W-:Y:S01]  /*06f0*/  ISETP.GE.AND P3, PT, R0, R3, PT ;  /* 0x000000030000720c */ /* 0x000fe20003f66270 */
[----:B0-----:R-:W-:-:S06]  /*0700*/  @!P0 IMAD.WIDE.U32 R4, R11, 0x8, R4 ;  /* 0x000000080b048825 */ /* 0x001fcc00078e0004 */
[----:B------:R-:W-:Y:S06]  /*0710*/  @P1 BRA `(.L_x_15056) ;  /* 0x0000000000381947 */ /* 0x000fec0003800000 */
[----:B------:R-:W0:Y:S01]  /*0720*/  LDCU.64 UR8, c[0x0][0x390] ;  /* 0x00007200ff0877ac */ /* 0x000e220008000a00 */
[----:B------:R-:W1:Y:S01]  /*0730*/  LDCU.64 UR6, c[0x0][0x388] ;  /* 0x00007100ff0677ac */ /* 0x000e620008000a00 */
[----:B0-----:R-:W-:Y:S02]  /*0740*/  IMAD R17, R17, UR8, RZ ;  /* 0x0000000811117c24 */ /* 0x001fe4000f8e02ff */
        /* <DEDUP_REMOVED lines=11> */
.L_x_15056:
[----:B------:R-:W-:Y:S05]  /*0800*/  BSYNC.RECONVERGENT B0 ;  /* 0x0000000000007941 */ /* 0x000fea0003800200 */
.L_x_15055:
[----:B------:R-:W-:Y:S04]  /*0810*/  BSSY.RECONVERGENT B0, `(.L_x_15057) ;  /* 0x0000010000007945 */ /* 0x000fe80003800200 */
        /* <DEDUP_REMOVED lines=15> */
.L_x_15058:
[----:B------:R-:W-:Y:S05]  /*0910*/  BSYNC.RECONVERGENT B0 ;  /* 0x0000000000007941 */ /* 0x000fea0003800200 */
.L_x_15057:
[----:B------:R-:W-:Y:S01]  /*0920*/  @!P0 IMAD.MOV.U32 R6, RZ, RZ, R30 ;  /* 0x000000ffff068224 */ /* 0x000fe200078e001e */
[----:B------:R-:W-:Y:S04]  /*0930*/  BSSY.RECONVERGENT B0, `(.L_x_15059) ;  /* 0x000000f000007945 */ /* 0x000fe80003800200 */
[----:B------:R0:W-:Y:S01]  /*0940*/  @!P0 STG.E.64 desc[UR4][R4.64], R6 ;  /* 0x0000000604008986 */ /* 0x0001e2000c101b04 */
[----:B------:R-:W-:Y:S05]  /*0950*/  @P3 BRA `(.L_x_15060) ;  /* 0x0000000000303947 */ /* 0x000fea0003800000 */
[----:B0-----:R-:W0:Y:S01]  /*0960*/  LDC.64 R4, c[0x0][0x3a0] ;  /* 0x0000e800ff047b82 */ /* 0x001e220000000a00 */
[----:B------:R-:W-:Y:S02]  /*0970*/  LEA R7, R29, R0, 0x9 ;  /* 0x000000001d077211 */ /* 0x000fe400078e48ff */
[----:B------:R-:W-:Y:S02]  /*0980*/  IADD3 R0, PT, PT, R0, 0x80, RZ ;  /* 0x0000008000007810 */ /* 0x000fe40007ffe0ff */
[----:B------:R-:W-:Y:S02]  /*0990*/  MOV R12, R8 ;  /* 0x00000008000c7202 */ /* 0x000fe40000000f00 */
[----:B------:R-:W-:-:S13]  /*09a0*/  ISETP.GE.AND P0, PT, R0, R3, PT ;  /* 0x000000030000720c */ /* 0x000fda0003f06270 */
[----:B------:R-:W-:Y:S02]  /*09b0*/  @!P0 LEA R9, R29, R0, 0x9 ;  /* 0x000000001d098211 */ /* 0x000fe400078e48ff */
[----:B------:R-:W-:Y:S01]  /*09c0*/  @!P0 MOV R18, R14 ;  /* 0x0000000e00128202 */ /* 0x000fe20000000f00 */
[----:B0-----:R-:W-:Y:S01]  /*09d0*/  IMAD.WIDE.U32 R6, R7, 0x8, R4 ;  /* 0x0000000807067825 */ /* 0x001fe200078e0004 */
[----:B------:R-:W-:-:S03]  /*09e0*/  @!P0 IADD3 R0, PT, PT, R0, 0x80, RZ ;  /* 0x0000008000008810 */ /* 0x000fc60007ffe0ff */
[----:B------:R-:W-:Y:S01]  /*09f0*/  @!P0 IMAD.WIDE.U32 R4, R9, 0x8, R4 ;  /* 0x0000000809048825 */ /* 0x000fe200078e0004 */
[----:B------:R1:W-:Y:S04]  /*0a00*/  STG.E.64 desc[UR4][R6.64], R12 ;  /* 0x0000000c06007986 */ /* 0x0003e8000c101b04 */
[----:B------:R1:W-:Y:S02]  /*0a10*/  @!P0 STG.E.64 desc[UR4][R4.64], R18 ;  /* 0x0000001204008986 */ /* 0x0003e4000c101b04 */
.L_x_15060:
[----:B------:R-:W-:Y:S05]  /*0a20*/  BSYNC.RECONVERGENT B0 ;  /* 0x0000000000007941 */ /* 0x000fea0003800200 */
.L_x_15059:
[----:B------:R-:W-:-:S13]  /*0a30*/  ISETP.GE.AND P0, PT, R0, R3, PT ;  /* 0x000000030000720c */ /* 0x000fda0003f06270 */
[----:B------:R-:W-:Y:S05]  /*0a40*/  @P0 EXIT ;  /* 0x000000000000094d */ /* 0x000fea0003800000 */
[----:B------:R-:W2:Y:S01]  /*0a50*/  LDC.64 R2, c[0x0][0x3a0] ;  /* 0x0000e800ff027b82 */ /* 0x000ea20000000a00 */
[----:B------:R-:W-:Y:S02]  /*0a60*/  LEA R29, R29, R0, 0x9 ;  /* 0x000000001d1d7211 */ /* 0x000fe400078e48ff */
[----:B------:R-:W-:-:S03]  /*0a70*/  MOV R10, R16 ;  /* 0x00000010000a7202 */ /* 0x000fc60000000f00 */
[----:B--2---:R-:W-:-:S05]  /*0a80*/  IMAD.WIDE.U32 R2, R29, 0x8, R2 ;  /* 0x000000081d027825 */ /* 0x004fca00078e0002 */
[----:B------:R-:W-:Y:S01]  /*0a90*/  STG.E.64 desc[UR4][R2.64], R10 ;  /* 0x0000000a02007986 */ /* 0x000fe2000c101b04 */
[----:B------:R-:W-:Y:S05]  /*0aa0*/  EXIT ;  /* 0x000000000000794d */ /* 0x000fea0003800000 */
.L_x_15061:
        /* <DEDUP_REMOVED lines=13> */
.L_x_23934:


//--------------------- .text._ZN2at6native29vectorized_elementwise_kernelILi2EZZZNS0_54_GLOBAL__N__d8c5977b_16_LinearAlgebra_cu_35b291db_316116addr_kernel_cudaERNS_14TensorIteratorERKN3c106ScalarES8_ENKUlvE_clEvENKUlvE2_clEvEUllllE0_St5arrayIPcLm4EEEEviT0_T1_ --------------------------
	.section	.text._ZN2at6native29vectorized_elementwise_kernelILi2EZZZNS0_54_GLOBAL__N__d8c5977b_16_LinearAlgebra_cu_35b291db_316116addr_kernel_cudaERNS_14TensorIteratorERKN3c106ScalarES8_ENKUlvE_clEvENKUlvE2_clEvEUllllE0_St5arrayIPcLm4EEEEviT0_T1_,"ax",@progbits
	.align	128
        .global         _ZN2at6native29vectorized_elementwise_kernelILi2EZZZNS0_54_GLOBAL__N__d8c5977b_16_LinearAlgebra_cu_35b291db_316116addr_kernel_cudaERNS_14TensorIteratorERKN3c106ScalarES8_ENKUlvE_clEvENKUlvE2_clEvEUllllE0_St5arrayIPcLm4EEEEviT0_T1_
        .type           _ZN2at6native29vectorized_elementwise_kernelILi2EZZZNS0_54_GLOBAL__N__d8c5977b_16_LinearAlgebra_cu_35b291db_316116addr_kernel_cudaERNS_14TensorIteratorERKN3c106ScalarES8_ENKUlvE_clEvENKUlvE2_clEvEUllllE0_St5arrayIPcLm4EEEEviT0_T1_,@function
        .size           _ZN2at6native29vectorized_elementwise_kernelILi2EZZZNS0_54_GLOBAL__N__d8c5977b_16_LinearAlgebra_cu_35b291db_316116addr_kernel_cudaERNS_14TensorIteratorERKN3c106ScalarES8_ENKUlvE_clEvENKUlvE2_clEvEUllllE0_St5arrayIPcLm4EEEEviT0_T1_,(.L_x_23935 - _ZN2at6native29vectorized_elementwise_kernelILi2EZZZNS0_54_GLOBAL__N__d8c5977b_16_LinearAlgebra_cu_35b291db_316116addr_kernel_cudaERNS_14TensorIteratorERKN3c106ScalarES8_ENKUlvE_clEvENKUlvE2_clEvEUllllE0_St5arrayIPcLm4EEEEviT0_T1_)
        .other          _ZN2at6native29vectorized_elementwise_kernelILi2EZZZNS0_54_GLOBAL__N__d8c5977b_16_LinearAlgebra_cu_35b291db_316116addr_kernel_cudaERNS_14TensorIteratorERKN3c106ScalarES8_ENKUlvE_clEvENKUlvE2_clEvEUllllE0_St5arrayIPcLm4EEEEviT0_T1_,@"STO_CUDA_ENTRY STV_DEFAULT"
_ZN2at6native29vectorized_elementwise_kernelILi2EZZZNS0_54_GLOBAL__N__d8c5977b_16_LinearAlgebra_cu_35b291db_316116addr_kernel_cudaERNS_14TensorIteratorERKN3c106ScalarES8_ENKUlvE_clEvENKUlvE2_clEvEUllllE0_St5arrayIPcLm4EEEEviT0_T1_:
.text._ZN2at6native29vectorized_elementwise_kernelILi2EZZZNS0_54_GLOBAL__N__d8c5977b_16_LinearAlgebra_cu_35b291db_316116addr_kernel_cudaERNS_14TensorIteratorERKN3c106ScalarES8_ENKUlvE_clEvENKUlvE2_clEvEUllllE0_St5arrayIPcLm4EEEEviT0_T1_:
        /* <DEDUP_REMOVED lines=11> */
[----:B------:R-:W2:Y:S08]  /*00b0*/  LDC.64 R10, c[0x0][0x3b8] ;  /* 0x0000ee00ff0a7b82 */ /* 0x000eb00000000a00 */
[----:B------:R-:W3:Y:S08]  /*00c0*/  LDC.64 R20, c[0x0][0x3b0] ;  /* 0x0000ec00ff147b82 */ /* 0x000ef00000000a00 */
[----:B------:R-:W4:Y:S01]  /*00d0*/  LDC.64 R22, c[0x0][0x3b8] ;  /* 0x0000ee00ff167b82 */ /* 0x000f220000000a00 */
[----:B0-----:R-:W-:-:S07]  /*00e0*/  ISETP.GE.U32.AND P0, PT, R5, R2, PT ;  /* 0x000000020500720c */ /* 0x001fce0003f06070 */
[----:B------:R-:W0:Y:S06]  /*00f0*/  LDC.64 R26, c[0x0][0x3b0] ;  /* 0x0000ec00ff1a7b82 */ /* 0x000e2c0000000a00 */
[----:B------:R-:W-:Y:S02]  /*0100*/  @!P0 LEA R3, R0, R5, 0xa ;  /* 0x0000000500038211 */ /* 0x000fe400078e50ff */
[----:B------:R-:W-:-:S04]  /*0110*/  @!P0 IADD3 R5, PT, PT, R5, 0x80, RZ ;  /* 0x0000008005058810 */ /* 0x000fc80007ffe0ff */
[----:B------:R-:W-:-:S13]  /*0120*/  ISETP.GE.U32.AND P2, PT, R5, R2, PT ;  /* 0x000000020500720c */ /* 0x000fda0003f46070 */
[----:B------:R-:W-:Y:S01]  /*0130*/  @!P2 LEA R17, R0, R5, 0xa ;  /* 0x000000050011a211 */ /* 0x000fe200078e50ff */
[----:B------:R-:W2:Y:S01]  /*0140*/  @!P2 LDC.64 R6, c[0x0][0x3a8] ;  /* 0x0000ea00ff06ab82 */ /* 0x000ea20000000a00 */
[----:B------:R-:W-:-:S03]  /*0150*/  @!P2 IADD3 R5, PT, PT, R5, 0x80, RZ ;  /* 0x000000800505a810 */ /* 0x000fc60007ffe0ff */
[----:B-1----:R-:W-:Y:S01]  /*0160*/  @!P2 IMAD.WIDE.U32 R14, R17, 0x8, R8 ;  /* 0x00000008110ea825 */ /* 0x002fe200078e0008 */
[----:B------:R-:W-:Y:S02]  /*0170*/  ISETP.GE.U32.AND P3, PT, R5, R2, PT ;  /* 0x000000020500720c */ /* 0x000fe40003f66070 */
[----:B------:R-:W-:Y:S02]  /*0180*/  CS2R R8, SRZ ;  /* 0x0000000000087805 */ /* 0x000fe4000001ff00 */
[----:B------:R-:W5:Y:S09]  /*0190*/  @!P2 LDG.E.64 R48, desc[UR4][R14.64] ;  /* 0x000000040e30a981 */ /* 0x000f72000c1e1b00 */
[----:B------:R-:W1:Y:S01]  /*01a0*/  @!P3 LDC.64 R18, c[0x0][0x3a8] ;  /* 0x0000ea00ff12bb82 */ /* 0x000e620000000a00 */
[----:B------:R-:W-:-:S02]  /*01b0*/  @!P3 LEA R29, R0, R5, 0xa ;  /* 0x00000005001db211 */ /* 0x000fc400078e50ff */
[----:B------:R-:W-:Y:S01]  /*01c0*/  @!P3 IADD3 R5, PT, PT, R5, 0x80, RZ ;  /* 0x000000800505b810 */ /* 0x000fe20007ffe0ff */
[----:B--2---:R-:W-:-:S03]  /*01d0*/  @!P2 IMAD.WIDE.U32 R12, R17, 0x8, R6 ;  /* 0x00000008110ca825 */ /* 0x004fc600078e0006 */
[----:B------:R-:W-:Y:S02]  /*01e0*/  ISETP.GE.U32.AND P1, PT, R5, R2, PT ;  /* 0x000000020500720c */ /* 0x000fe40003f26070 */
[----:B------:R-:W-:Y:S01]  /*01f0*/  CS2R R6, SRZ ;  /* 0x0000000000067805 */ /* 0x000fe2000001ff00 */
[----:B------:R-:W-:Y:S01]  /*0200*/  @!P2 IMAD.WIDE.U32 R16, R17, 0x8, R10 ;  /* 0x000000081110a825 */ /* 0x000fe200078e000a */
[----:B------:R-:W5:Y:S03]  /*0210*/  @!P2 LDG.E.64 R46, desc[UR4][R12.64] ;  /* 0x000000040c2ea981 */ /* 0x000f66000c1e1b00 */
[C---:B---3--:R-:W-:Y:S01]  /*0220*/  @!P3 IMAD.WIDE.U32 R20, R29.reuse, 0x8, R20 ;  /* 0x000000081d14b825 */ /* 0x048fe200078e0014 */
[----:B------:R-:W5:Y:S03]  /*0230*/  @!P2 LDG.E.64 R6, desc[UR4][R16.64] ;  /* 0x000000041006a981 */ /* 0x000f66000c1e1b00 */
[----:B----4-:R-:W-:-:S02]  /*0240*/  @!P3 IMAD.WIDE.U32 R22, R29, 0x8, R22 ;  /* 0x000000081d16b825 */ /* 0x010fc400078e0016 */
[----:B------:R-:W2:Y:S02]  /*0250*/  @!P1 LDC.64 R24, c[0x0][0x3a8] ;  /* 0x0000ea00ff189b82 */ /* 0x000ea40000000a00 */
[----:B-1----:R-:W-:Y:S01]  /*0260*/  @!P3 IMAD.WIDE.U32 R18, R29, 0x8, R18 ;  /* 0x000000081d12b825 */ /* 0x002fe200078e0012 */
[----:B------:R-:W-:Y:S02]  /*0270*/  @!P1 LEA R29, R0, R5, 0xa ;  /* 0x00000005001d9211 */ /* 0x000fe400078e50ff */
[----:B------:R-:W-:Y:S02]  /*0280*/  @!P1 IADD3 R5, PT, PT, R5, 0x80, RZ ;  /* 0x0000008005059810 */ /* 0x000fe40007ffe0ff */
[----:B------:R1:W5:Y:S02]  /*0290*/  @!P3 LDG.E.64 R8, desc[UR4][R18.64] ;  /* 0x000000041208b981 */ /* 0x000364000c1e1b00 */
[----:B------:R-:W-:Y:S02]  /*02a0*/  ISETP.GE.U32.AND P2, PT, R5, R2, PT ;  /* 0x000000020500720c */ /* 0x000fe40003f46070 */
[----:B------:R-:W-:-:S06]  /*02b0*/  CS2R R10, SRZ ;  /* 0x00000000000a7805 */ /* 0x000fcc000001ff00 */
[----:B------:R3:W5:Y:S01]  /*02c0*/  @!P3 LDG.E.64 R10, desc[UR4][R20.64] ;  /* 0x00000004140ab981 */ /* 0x000762000c1e1b00 */
[----:B-1----:R-:W1:Y:S08]  /*02d0*/  LDC.64 R18, c[0x0][0x3b8] ;  /* 0x0000ee00ff127b82 */ /* 0x002e700000000a00 */
[----:B---3--:R-:W3:Y:S01]  /*02e0*/  @!P2 LDC.64 R20, c[0x0][0x3a8] ;  /* 0x0000ea00ff14ab82 */ /* 0x008ee20000000a00 */
[----:B--2---:R-:W-:Y:S01]  /*02f0*/  @!P1 IMAD.WIDE.U32 R24, R29, 0x8, R24 ;  /* 0x000000081d189825 */ /* 0x004fe200078e0018 */
[----:B------:R-:W-:-:S02]  /*0300*/  CS2R R14, SRZ ;  /* 0x00000000000e7805 */ /* 0x000fc4000001ff00 */
[----:B------:R-:W-:Y:S01]  /*0310*/  CS2R R16, SRZ ;  /* 0x0000000000107805 */ /* 0x000fe2000001ff00 */
[----:B0-----:R-:W-:Y:S01]  /*0320*/  @!P1 IMAD.WIDE.U32 R26, R29, 0x8, R26 ;  /* 0x000000081d1a9825 */ /* 0x001fe200078e001a */
[----:B------:R-:W-:Y:S02]  /*0330*/  @!P2 LEA R35, R0, R5, 0xa ;  /* 0x000000050023a211 */ /* 0x000fe400078e50ff */
[----:B------:R-:W-:Y:S01]  /*0340*/  @!P2 IADD3 R5, PT, PT, R5, 0x80, RZ ;  /* 0x000000800505a810 */ /* 0x000fe20007ffe0ff */
[----:B------:R0:W5:Y:S04]  /*0350*/  @!P1 LDG.E.64 R14, desc[UR4][R24.64] ;  /* 0x00000004180e9981 */ /* 0x000168000c1e1b00 */
[----:B------:R-:W5:Y:S01]  /*0360*/  @!P1 LDG.E.64 R16, desc[UR4][R26.64] ;  /* 0x000000041a109981 */ /* 0x000f62000c1e1b00 */
[----:B-1----:R-:W-:Y:S01]  /*0370*/  @!P1 IMAD.WIDE.U32 R28, R29, 0x8, R18 ;  /* 0x000000081d1c9825 */ /* 0x002fe200078e0012 */
[----:B------:R-:W-:-:S02]  /*0380*/  CS2R R18, SRZ ;  /* 0x0000000000127805 */ /* 0x000fc4000001ff00 */
[----:B------:R-:W-:Y:S01]  /*0390*/  CS2R R12, SRZ ;  /* 0x00000000000c7805 */ /* 0x000fe2000001ff00 */
[----:B0-----:R-:W0:Y:S03]  /*03a0*/  LDC.64 R24, c[0x0][0x3b8] ;  /* 0x0000ee00ff187b82 */ /* 0x001e260000000a00 */
[----:B------:R1:W5:Y:S01]  /*03b0*/  @!P1 LDG.E.64 R18, desc[UR4][R28.64] ;  /* 0x000000041c129981 */ /* 0x000362000c1e1b00 */
[----:B------:R-:W-:Y:S01]  /*03c0*/  ISETP.GE.U32.AND P1, PT, R5, R2, PT ;  /* 0x000000020500720c */ /* 0x000fe20003f26070 */
[----:B---3--:R-:W-:Y:S01]  /*03d0*/  @!P2 IMAD.WIDE.U32 R30, R35, 0x8, R20 ;  /* 0x00000008231ea825 */ /* 0x008fe200078e0014 */
[----:B------:R-:W-:Y:S01]  /*03e0*/  CS2R R20, SRZ ;  /* 0x0000000000147805 */ /* 0x000fe2000001ff00 */
[----:B------:R-:W5:Y:S05]  /*03f0*/  @!P3 LDG.E.64 R12, desc[UR4][R22.64] ;  /* 0x00000004160cb981 */ /* 0x000f6a000c1e1b00 */
[----:B------:R2:W5:Y:S01]  /*0400*/  @!P2 LDG.E.64 R20, desc[UR4][R30.64] ;  /* 0x000000041e14a981 */ /* 0x000562000c1e1b00 */
[----:B-1----:R-:W1:Y:S08]  /*0410*/  LDC.64 R28, c[0x0][0x3b0] ;  /* 0x0000ec00ff1c7b82 */ /* 0x002e700000000a00 */
[----:B------:R-:W3:Y:S08]  /*0420*/  @!P1 LDC.64 R26, c[0x0][0x3a8] ;  /* 0x0000ea00ff1a9b82 */ /* 0x000ef00000000a00 */
[----:B--2---:R-:W2:Y:S01]  /*0430*/  LDC.64 R30, c[0x0][0x3b8] ;  /* 0x0000ee00ff1e7b82 */ /* 0x004ea20000000a00 */
[----:B------:R-:W-:-:S07]  /*0440*/  @!P1 LEA R41, R0, R5, 0xa ;  /* 0x0000000500299211 */ /* 0x000fce00078e50ff */
[----:B------:R-:W4:Y:S01]  /*0450*/  LDC.64 R22, c[0x0][0x3b0] ;  /* 0x0000ec00ff167b82 */ /* 0x000f220000000a00 */
[----:B-1----:R-:W-:Y:S01]  /*0460*/  @!P1 IMAD.WIDE.U32 R38, R41, 0x8, R28 ;  /* 0x0000000829269825 */ /* 0x002fe200078e001c */
[----:B------:R-:W-:Y:S02]  /*0470*/  CS2R R28, SRZ ;  /* 0x00000000001c7805 */ /* 0x000fe4000001ff00 */
[----:B------:R-:W-:Y:S01]  /*0480*/  @!P1 IADD3 R5, PT, PT, R5, 0x80, RZ ;  /* 0x0000008005059810 */ /* 0x000fe20007ffe0ff */
[C---:B---3--:R-:W-:Y:S01]  /*0490*/  @!P1 IMAD.WIDE.U32 R36, R41.reuse, 0x8, R26 ;  /* 0x0000000829249825 */ /* 0x048fe200078e001a */
[----:B------:R-:W-:Y:S02]  /*04a0*/  CS2R R26, SRZ ;  /* 0x00000000001a7805 */ /* 0x000fe4000001ff00 */
[----:B------:R-:W5:Y:S04]  /*04b0*/  @!P1 LDG.E.64 R28, desc[UR4][R38.64] ;  /* 0x00000004261c9981 */ /* 0x000f68000c1e1b00 */
[----:B------:R1:W5:Y:S01]  /*04c0*/  @!P1 LDG.E.64 R26, desc[UR4][R36.64] ;  /* 0x00000004241a9981 */ /* 0x000362000c1e1b00 */
[----:B--2---:R-:W-:Y:S01]  /*04d0*/  @!P1 IMAD.WIDE.U32 R40, R41, 0x8, R30 ;  /* 0x0000000829289825 */ /* 0x004fe200078e001e */
[----:B------:R-:W-:-:S06]  /*04e0*/  CS2R R30, SRZ ;  /* 0x00000000001e7805 */ /* 0x000fcc000001ff00 */
[----:B------:R2:W5:Y:S01]  /*04f0*/  @!P1 LDG.E.64 R30, desc[UR4][R40.64] ;  /* 0x00000004281e9981 */ /* 0x000562000c1e1b00 */
[----:B------:R-:W-:Y:S01]  /*0500*/  ISETP.GE.U32.AND P1, PT, R5, R2, PT ;  /* 0x000000020500720c */ /* 0x000fe20003f26070 */
[C---:B----4-:R-:W-:Y:S01]  /*0510*/  @!P2 IMAD.WIDE.U32 R32, R35.reuse, 0x8, R22 ;  /* 0x000000082320a825 */ /* 0x050fe200078e0016 */
[----:B------:R-:W-:Y:S01]  /*0520*/  CS2R R22, SRZ ;  /* 0x0000000000167805 */ /* 0x000fe2000001ff00 */
[----:B-1----:R-:W1:Y:S02]  /*0530*/  LDC.64 R36, c[0x0][0x3b8] ;  /* 0x0000ee00ff247b82 */ /* 0x002e640000000a00 */
[----:B0-----:R-:W-:Y:S01]  /*0540*/  @!P2 IMAD.WIDE.U32 R34, R35, 0x8, R24 ;  /* 0x000000082322a825 */ /* 0x001fe200078e0018 */
[----:B------:R-:W-:Y:S02]  /*0550*/  CS2R R24, SRZ ;  /* 0x0000000000187805 */ /* 0x000fe4000001ff00 */
[----:B------:R0:W5:Y:S03]  /*0560*/  @!P2 LDG.E.64 R22, desc[UR4][R32.64] ;  /* 0x000000042016a981 */ /* 0x000166000c1e1b00 */
[----:B--2---:R-:W2:Y:S01]  /*0570*/  LDC.64 R40, c[0x0][0x3b0] ;  /* 0x0000ec00ff287b82 */ /* 0x004ea20000000a00 */
[----:B------:R3:W5:Y:S07]  /*0580*/  @!P2 LDG.E.64 R24, desc[UR4][R34.64] ;  /* 0x000000042218a981 */ /* 0x00076e000c1e1b00 */
[----:B0-----:R-:W0:Y:S08]  /*0590*/  @!P1 LDC.64 R32, c[0x0][0x3a8] ;  /* 0x0000ea00ff209b82 */ /* 0x001e300000000a00 */
[----:B---3--:R-:W3:Y:S01]  /*05a0*/  LDC.64 R34, c[0x0][0x3b0] ;  /* 0x0000ec00ff227b82 */ /* 0x008ee20000000a00 */
[----:B------:R-:W-:-:S02]  /*05b0*/  @!P1 LEA R53, R0, R5, 0xa ;  /* 0x0000000500359211 */ /* 0x000fc400078e50ff */
[----:B------:R-:W-:-:S03]  /*05c0*/  @!P1 IADD3 R5, PT, PT, R5, 0x80, RZ ;  /* 0x0000008005059810 */ /* 0x000fc60007ffe0ff */
[----:B0-----:R-:W-:Y:S01]  /*05d0*/  @!P1 IMAD.WIDE.U32 R42, R53, 0x8, R32 ;  /* 0x00000008352a9825 */ /* 0x001fe200078e0020 */
[----:B------:R-:W-:-:S06]  /*05e0*/  CS2R R32, SRZ ;  /* 0x0000000000207805 */ /* 0x000fcc000001ff00 */
[----:B------:R0:W5:Y:S01]  /*05f0*/  @!P1 LDG.E.64 R32, desc[UR4][R42.64] ;  /* 0x000000042a209981 */ /* 0x000162000c1e1b00 */
[----:B---3--:R-:W-:Y:S01]  /*0600*/  @!P1 IMAD.WIDE.U32 R44, R53, 0x8, R34 ;  /* 0x00000008352c9825 */ /* 0x008fe200078e0022 */
[----:B------:R-:W-:-:S03]  /*0610*/  CS2R R34, SRZ ;  /* 0x0000000000227805 */ /* 0x000fc6000001ff00 */
[----:B-1----:R-:W-:Y:S01]  /*0620*/  @!P1 IMAD.WIDE.U32 R52, R53, 0x8, R36 ;  /* 0x0000000835349825 */ /* 0x002fe200078e0024 */
[----:B------:R-:W-:Y:S02]  /*0630*/  CS2R R36, SRZ ;  /* 0x0000000000247805 */ /* 0x000fe4000001ff00 */
[----:B------:R1:W5:Y:S01]  /*0640*/  @!P1 LDG.E.64 R34, desc[UR4][R44.64] ;  /* 0x000000042c229981 */ /* 0x000362000c1e1b00 */
[----:B0-----:R-:W0:Y:S03]  /*0650*/  LDC.64 R42, c[0x0][0x3b8] ;  /* 0x0000ee00ff2a7b82 */ /* 0x001e260000000a00 */
[----:B------:R3:W5:Y:S01]  /*0660*/  @!P1 LDG.E.64 R36, desc[UR4][R52.64] ;  /* 0x0000000434249981 */ /* 0x000762000c1e1b00 */
[----:B------:R-:W-:-:S04]  /*0670*/  ISETP.GE.U32.AND P1, PT, R5, R2, PT ;  /* 0x000000020500720c */ /* 0x000fc80003f26070 */
[----:B-1----:R-:W1:Y:S09]  /*0680*/  @!P0 LDC.64 R44, c[0x0][0x3a8] ;  /* 0x0000ea00ff2c8b82 */ /* 0x002e720000000a00 */
[----:B------:R-:W4:Y:S01]  /*0690*/  @!P1 LDC.64 R50, c[0x0][0x3a8] ;  /* 0x0000ea00ff329b82 */ /* 0x000f220000000a00 */
[----:B------:R-:W-:-:S02]  /*06a0*/  @!P1 LEA R5, R0, R5, 0xa ;  /* 0x0000000500059211 */ /* 0x000fc400078e50ff */
[----:B------:R-:W-:Y:S02]  /*06b0*/  CS2R R38, SRZ ;  /* 0x0000000000267805 */ /* 0x000fe4000001ff00 */
[----:B---3--:R-:W-:Y:S01]  /*06c0*/  CS2R R52, SRZ ;  /* 0x0000000000347805 */ /* 0x008fe2000001ff00 */
[----:B-1----:R-:W-:-:S05]  /*06d0*/  @!P0 IMAD.WIDE.U32 R44, R3, 0x8, R44 ;  /* 0x00000008032c8825 */ /* 0x002fca00078e002c */
[----:B------:R1:W5:Y:S01]  /*06e0*/  @!P0 LDG.E.64 R52, desc[UR4][R44.64] ;  /* 0x000000042c348981 */ /* 0x000362000c1e1b00 */
[----:B----4-:R-:W-:-:S05]  /*06f0*/  @!P1 IMAD.WIDE.U32 R50, R5, 0x8, R50 ;  /* 0x0000000805329825 */ /* 0x010fca00078e0032 */
[----:B------:R2:W5:Y:S01]  /*0700*/  @!P1 LDG.E.64 R38, desc[UR4][R50.64] ;  /* 0x0000000432269981 */ /* 0x000562000c1e1b00 */
[----:B-1----:R-:W1:Y:S01]  /*0710*/  LDC.64 R44, c[0x0][0x3b0] ;  /* 0x0000ec00ff2c7b82 */ /* 0x002e620000000a00 */
[----:B--2---:R-:W-:-:S04]  /*0720*/  @!P1 IMAD.WIDE.U32 R50, R5, 0x8, R40 ;  /* 0x0000000805329825 */ /* 0x004fc800078e0028 */
[----:B0-----:R-:W-:Y:S01]  /*0730*/  @!P1 IMAD.WIDE.U32 R4, R5, 0x8, R42 ;  /* 0x0000000805049825 */ /* 0x001fe200078e002a */
[----:B------:R-:W-:-:S06]  /*0740*/  CS2R R42, SRZ ;  /* 0x00000000002a7805 */ /* 0x000fcc000001ff00 */
[----:B------:R0:W5:Y:S02]  /*0750*/  @!P1 LDG.E.64 R42, desc[UR4][R4.64] ;  /* 0x00000004042a9981 */ /* 0x000164000c1e1b00 */
[----:B0-----:R-:W0:Y:S01]  /*0760*/  LDC.64 R4, c[0x0][0x3b8] ;  /* 0x0000ee00ff047b82 */ /* 0x001e220000000a00 */
[----:B------:R-:W-:Y:S01]  /*0770*/  CS2R R40, SRZ ;  /* 0x0000000000287805 */ /* 0x000fe2000001ff00 */
[----:B-1----:R-:W-:-:S05]  /*0780*/  @!P0 IMAD.WIDE.U32 R44, R3, 0x8, R44 ;  /* 0x00000008032c8825 */ /* 0x002fca00078e002c */
[----:B------:R1:W5:Y:S02]  /*0790*/  @!P1 LDG.E.64 R40, desc[UR4][R50.64] ;  /* 0x0000000432289981 */ /* 0x000364000c1e1b00 */
[----:B-1----:R-:W-:-:S06]  /*07a0*/  CS2R R50, SRZ ;  /* 0x0000000000327805 */ /* 0x002fcc000001ff00 */
[----:B------:R0:W5:Y:S02]  /*07b0*/  @!P0 LDG.E.64 R50, desc[UR4][R44.64] ;  /* 0x000000042c328981 */ /* 0x000164000c1e1b00 */
[----:B0-----:R-:W-:Y:S01]  /*07c0*/  @!P0 IMAD.WIDE.U32 R44, R3, 0x8, R4 ;  /* 0x00000008032c8825 */ /* 0x001fe200078e0004 */
[----:B------:R-:W-:-:S06]  /*07d0*/  CS2R R4, SRZ ;  /* 0x0000000000047805 */ /* 0x000fcc000001ff00 */
[----:B------:R0:W5:Y:S01]  /*07e0*/  @!P0 LDG.E.64 R4, desc[UR4][R44.64] ;  /* 0x000000042c048981 */ /* 0x000162000c1e1b00 */
[----:B------:R-:W-:Y:S04]  /*07f0*/  BSSY.RECONVERGENT B0, `(.L_x_15063) ;  /* 0x0000010000007945 */ /* 0x000fe80003800200 */
[----:B------:R-:W-:Y:S05]  /*0800*/  @P0 BRA `(.L_x_15064) ;  /* 0x0000000000380947 */ /* 0x000fea0003800000 */
[----:B------:R-:W1:Y:S01]  /*0810*/  LDCU.64 UR6, c[0x0][0x388] ;  /* 0x00007100ff0677ac */ /* 0x000e620008000a00 */
[----:B------:R-:W2:Y:S01]  /*0820*/  LDCU.64 UR8, c[0x0][0x390] ;  /* 0x00007200ff0877ac */ /* 0x000ea20008000a00 */
[----:B-1---5:R-:W-:Y:S02]  /*0830*/  IMAD R3, R53, UR6, RZ ;  /* 0x0000000635037c24 */ /* 0x022fe4000f8e02ff */
[----:B0-----:R-:W-:-:S04]  /*0840*/  IMAD.WIDE.U32 R44, R52, UR6, RZ ;  /* 0x00000006342c7c25 */ /* 0x001fc8000f8e00ff */
[----:B------:R-:W-:-:S05]  /*0850*/  IMAD R3, R52, UR7, R3 ;  /* 0x0000000734037c24 */ /* 0x000fca000f8e0203 */
[----:B------:R-:W-:Y:S01]  /*0860*/  IADD3 R45, PT, PT, R45, R3, RZ ;  /* 0x000000032d2d7210 */ /* 0x000fe20007ffe0ff */
[----:B--2---:R-:W-:-:S04]  /*0870*/  IMAD R3, R51, UR8, RZ ;  /* 0x0000000833037c24 */ /* 0x004fc8000f8e02ff */
[C---:B------:R-:W-:Y:S02]  /*0880*/  IMAD R3, R50.reuse, UR9, R3 ;  /* 0x0000000932037c24 */ /* 0x040fe4000f8e0203 */
[----:B------:R-:W-:-:S05]  /*0890*/  IMAD.WIDE.U32 R50, R50, UR8, RZ ;  /* 0x0000000832327c25 */ /* 0x000fca000f8e00ff */
[----:B------:R-:W-:Y:S01]  /*08a0*/  IADD3 R3, PT, PT, R51, R3, RZ ;  /* 0x0000000333037210 */ /* 0x000fe20007ffe0ff */
[----:B------:R-:W-:-:S04]  /*08b0*/  IMAD.WIDE.U32 R44, R4, R50, R44 ;  /* 0x00000032042c7225 */ /* 0x000fc800078e002c */
[----:B------:R-:W-:-:S04]  /*08c0*/  IMAD R3, R3, R4, RZ ;  /* 0x0000000403037224 */ /* 0x000fc800078e02ff */
[----:B------:R-:W-:-:S05]  /*08d0*/  IMAD R3, R5, R50, R3 ;  /* 0x0000003205037224 */ /* 0x000fca00078e0203 */
[----:B------:R-:W-:-:S07]  /*08e0*/  IADD3 R3, PT, PT, R45, R3, RZ ;  /* 0x000000032d037210 */ /* 0x000fce0007ffe0ff */
.L_x_15064:
[----:B------:R-:W-:Y:S05]  /*08f0*/  BSYNC.RECONVERGENT B0 ;  /* 0x0000000000007941 */ /* 0x000fea0003800200 */
.L_x_15063:
[----:B-----5:R-:W1:Y:S01]  /*0900*/  S2R R5, SR_TID.X ;  /* 0x0000000000057919 */ /* 0x020e620000002100 */
[----:B------:R-:W-:Y:S01]  /*0910*/  BSSY.RECONVERGENT B0, `(.L_x_15065) ;  /* 0x0000012000007945 */ /* 0x000fe20003800200 */
[----:B-1----:R-:W-:-:S04]  /*0920*/  IADD3 R51, PT, PT, R5, 0x80, RZ ;  /* 0x0000008005337810 */ /* 0x002fc80007ffe0ff */
[----:B------:R-:W-:-:S13]  /*0930*/  ISETP.GE.U32.AND P0, PT, R51, R2, PT ;  /* 0x000000023300720c */ /* 0x000fda0003f06070 */
[----:B------:R-:W-:Y:S05]  /*0940*/  @P0 BRA `(.L_x_15066) ;  /* 0x0000000000380947 */ /* 0x000fea0003800000 */
[----:B------:R-:W1:Y:S01]  /*0950*/  LDCU.64 UR6, c[0x0][0x388] ;  /* 0x00007100ff0677ac */ /* 0x000e620008000a00 */
[----:B------:R-:W2:Y:S01]  /*0960*/  LDCU.64 UR8, c[0x0][0x390] ;  /* 0x00007200ff0877ac */ /* 0x000ea20008000a00 */
[----:B-1----:R-:W-:-:S04]  /*0970*/  IMAD R47, R47, UR6, RZ ;  /* 0x000000062f2f7c24 */ /* 0x002fc8000f8e02ff */
[C---:B------:R-:W-:Y:S02]  /*0980*/  IMAD R53, R46.reuse, UR7, R47 ;  /* 0x000000072e357c24 */ /* 0x040fe4000f8e022f */
[----:B------:R-:W-:-:S04]  /*0990*/  IMAD.WIDE.U32 R46, R46, UR6, RZ ;  /* 0x000000062e2e7c25 */ /* 0x000fc8000f8e00ff */
[----:B--2---:R-:W-:Y:S01]  /*09a0*/  IMAD R49, R49, UR8, RZ ;  /* 0x0000000831317c24 */ /* 0x004fe2000f8e02ff */
[----:B------:R-:W-:-:S03]  /*09b0*/  IADD3 R47, PT, PT, R47, R53, RZ ;  /* 0x000000352f2f7210 */ /* 0x000fc60007ffe0ff */
[C---:B------:R-:W-:Y:S02]  /*09c0*/  IMAD R53, R48.reuse, UR9, R49 ;  /* 0x0000000930357c24 */ /* 0x040fe4000f8e0231 */
[----:B------:R-:W-:-:S05]  /*09d0*/  IMAD.WIDE.U32 R48, R48, UR8, RZ ;  /* 0x0000000830307c25 */ /* 0x000fca000f8e00ff */
[----:B------:R-:W-:Y:S01]  /*09e0*/  IADD3 R49, PT, PT, R49, R53, RZ ;  /* 0x0000003531317210 */ /* 0x000fe20007ffe0ff */
[----:B------:R-:W-:-:S04]  /*09f0*/  IMAD.WIDE.U32 R46, R6, R48, R46 ;  /* 0x00000030062e7225 */ /* 0x000fc800078e002e */
[----:B------:R-:W-:-:S04]  /*0a00*/  IMAD R49, R49, R6, RZ ;  /* 0x0000000631317224 */ /* 0x000fc800078e02ff */
[----:B------:R-:W-:-:S05]  /*0a10*/  IMAD R49, R7, R48, R49 ;  /* 0x0000003007317224 */ /* 0x000fca00078e0231 */
[----:B------:R-:W-:-:S07]  /*0a20*/  IADD3 R49, PT, PT, R47, R49, RZ ;  /* 0x000000312f317210 */ /* 0x000fce0007ffe0ff */
.L_x_15066:
[----:B------:R-:W-:Y:S05]  /*0a30*/  BSYNC.RECONVERGENT B0 ;  /* 0x0000000000007941 */ /* 0x000fea0003800200 */
.L_x_15065:
[----:B------:R-:W-:Y:S01]  /*0a40*/  IADD3 R7, PT, PT, R5, 0x100, RZ ;  /* 0x0000010005077810 */ /* 0x000fe20007ffe0ff */
[----:B------:R-:W-:Y:S03]  /*0a50*/  BSSY.RECONVERGENT B0, `(.L_x_15067) ;  /* 0x0000011000007945 */ /* 0x000fe60003800200 */
[----:B------:R-:W-:-:S13]  /*0a60*/  ISETP.GE.U32.AND P0, PT, R7, R2, PT ;  /* 0x000000020700720c */ /* 0x000fda0003f06070 */
[----:B------:R-:W-:Y:S05]  /*0a70*/  @P0 BRA `(.L_x_15068) ;  /* 0x0000000000380947 */ /* 0x000fea0003800000 */
[----:B------:R-:W1:Y:S01]  /*0a80*/  LDCU.64 UR6, c[0x0][0x388] ;  /* 0x00007100ff0677ac */ /* 0x000e620008000a00 */
[----:B------:R-:W2:Y:S01]  /*0a90*/  LDCU.64 UR8, c[0x0][0x390] ;  /* 0x00007200ff0877ac */ /* 0x000ea20008000a00 */
[----:B-1----:R-:W-:Y:S02]  /*0aa0*/  IMAD R7, R9, UR6, RZ ;  /* 0x0000000609077c24 */ /* 0x002fe4000f8e02ff */
[----:B--2---:R-:W-:Y:S02]  /*0ab0*/  IMAD R11, R11, UR8, RZ ;  /* 0x000000080b0b7c24 */ /* 0x004fe4000f8e02ff */
[C---:B------:R-:W-:Y:S02]  /*0ac0*/  IMAD R7, R8.reuse, UR7, R7 ;  /* 0x0000000708077c24 */ /* 0x040fe4000f8e0207 */
[----:B------:R-:W-:-:S04]  /*0ad0*/  IMAD.WIDE.U32 R8, R8, UR6, RZ ;  /* 0x0000000608087c25 */ /* 0x000fc8000f8e00ff */
[C---:B------:R-:W-:Y:S01]  /*0ae0*/  IMAD R53, R10.reuse, UR9, R11 ;  /* 0x000000090a357c24 */ /* 0x040fe2000f8e020b */
[----:B------:R-:W-:Y:S01]  /*0af0*/  IADD3 R9, PT, PT, R9, R7, RZ ;  /* 0x0000000709097210 */ /* 0x000fe20007ffe0ff */
[----:B------:R-:W-:-:S05]  /*0b00*/  IMAD.WIDE.U32 R10, R10, UR8, RZ ;  /* 0x000000080a0a7c25 */ /* 0x000fca000f8e00ff */
[----:B------:R-:W-:-:S05]  /*0b10*/  IADD3 R7, PT, PT, R11, R53, RZ ;  /* 0x000000350b077210 */ /* 0x000fca0007ffe0ff */
[----:B------:R-:W-:Y:S02]  /*0b20*/  IMAD R11, R7, R12, RZ ;  /* 0x0000000c070b7224 */ /* 0x000fe400078e02ff */
[----:B------:R-:W-:-:S04]  /*0b30*/  IMAD.WIDE.U32 R6, R12, R10, R8 ;  /* 0x0000000a0c067225 */ /* 0x000fc800078e0008 */
[----:B------:R-:W-:-:S05]  /*0b40*/  IMAD R11, R13, R10, R11 ;  /* 0x0000000a0d0b7224 */ /* 0x000fca00078e020b */
[----:B------:R-:W-:-:S07]  /*0b50*/  IADD3 R11, PT, PT, R7, R11, RZ ;  /* 0x0000000b070b7210 */ /* 0x000fce0007ffe0ff */
.L_x_15068:
[----:B------:R-:W-:Y:S05]  /*0b60*/  BSYNC.RECONVERGENT B0 ;  /* 0x0000000000007941 */ /* 0x000fea0003800200 */
.L_x_15067:
        /* <DEDUP_REMOVED lines=13> */
[----:B------:R-:W-:Y:S01]  /*0c40*/  IADD3 R15, PT, PT, R15, R13, RZ ;  /* 0x0000000d0f0f7210 */ /* 0x000fe20007ffe0ff */
[----:B------:R-:W-:Y:S02]  /*0c50*/  IMAD R13, R9, R18, RZ ;  /* 0x00000012090d7224 */ /* 0x000fe400078e02ff */
[----:B------:R-:W-:-:S04]  /*0c60*/  IMAD.WIDE.U32 R8, R18, R16, R14 ;  /* 0x0000001012087225 */ /* 0x000fc800078e000e */
[----:B------:R-:W-:-:S05]  /*0c70*/  IMAD R13, R19, R16, R13 ;  /* 0x00000010130d7224 */ /* 0x000fca00078e020d */
[----:B------:R-:W-:-:S07]  /*0c80*/  IADD3 R15, PT, PT, R9, R13, RZ ;  /* 0x0000000d090f7210 */ /* 0x000fce0007ffe0ff */
.L_x_15070:
[----:B------:R-:W-:Y:S05]  /*0c90*/  BSYNC.RECONVERGENT B0 ;  /* 0x0000000000007941 */ /* 0x000fea0003800200 */
.L_x_15069:
[----:B------:R-:W-:Y:S01]  /*0ca0*/  IADD3 R13, PT, PT, R5, 0x200, RZ ;  /* 0x00000200050d7810 */ /* 0x000fe20007ffe0ff */
[----:B------:R-:W-:Y:S03]  /*0cb0*/  BSSY.RECONVERGENT B0, `(.L_x_15071) ;  /* 0x0000011000007945 */ /* 0x000fe60003800200 */
[----:B------:R-:W-:-:S13]  /*0cc0*/  ISETP.GE.U32.AND P0, PT, R13, R2, PT ;  /* 0x000000020d00720c */ /* 0x000fda0003f06070 */
        /* <DEDUP_REMOVED lines=15> */
.L_x_15072:
[----:B------:R-:W-:Y:S05]  /*0dc0*/  BSYNC.RECONVERGENT B0 ;  /* 0x0000000000007941 */ /* 0x000fea0003800200 */
.L_x_15071:
[C---:B------:R-:W-:Y:S01]  /*0dd0*/  IADD3 R17, PT, PT, R5.reuse, 0x280, RZ ;  /* 0x0000028005117810 */ /* 0x040fe20007ffe0ff */
[----:B------:R-:W-:Y:S01]  /*0de0*/  BSSY.RECONVERGENT B0, `(.L_x_15073) ;  /* 0x0000016000007945 */ /* 0x000fe20003800200 */
[----:B------:R-:W-:Y:S02]  /*0df0*/  IADD3 R21, PT, PT, R5, 0x380, RZ ;  /* 0x0000038005157810 */ /* 0x000fe40007ffe0ff */
[-C--:B------:R-:W-:Y:S02]  /*0e00*/  ISETP.GE.U32.AND P0, PT, R17, R2.reuse, PT ;  /* 0x000000021100720c */ /* 0x080fe40003f06070 */
[----:B------:R-:W-:Y:S02]  /*0e10*/  IADD3 R17, PT, PT, R5, 0x300, RZ ;  /* 0x0000030005117810 */ /* 0x000fe40007ffe0ff */
[-C--:B------:R-:W-:Y:S02]  /*0e20*/  ISETP.GE.U32.AND P2, PT, R21, R2.reuse, PT ;  /* 0x000000021500720c */ /* 0x080fe40003f46070 */
[----:B------:R-:W-:-:S02]  /*0e30*/  ISETP.GE.U32.AND P1, PT, R17, R2, PT ;  /* 0x000000021100720c */ /* 0x000fc40003f26070 */
[----:B------:R-:W-:-:S05]  /*0e40*/  ISETP.GE.U32.AND P3, PT, R5, R2, PT ;  /* 0x000000020500720c */ /* 0x000fca0003f66070 */
[----:B------:R-:W-:Y:S08]  /*0e50*/  @P0 BRA `(.L_x_15074) ;  /* 0x0000000000380947 */ /* 0x000ff00003800000 */
        /* <DEDUP_REMOVED lines=14> */
.L_x_15074:
[----:B------:R-:W-:Y:S05]  /*0f40*/  BSYNC.RECONVERGENT B0 ;  /* 0x0000000000007941 */ /* 0x000fea0003800200 */
.L_x_15073:
        /* <DEDUP_REMOVED lines=16> */
.L_x_15076:
[----:B------:R-:W-:Y:S05]  /*1050*/  BSYNC.RECONVERGENT B0 ;  /* 0x0000000000007941 */ /* 0x000fea0003800200 */
.L_x_15075:
        /* <DEDUP_REMOVED lines=16> */
.L_x_15078:
[----:B------:R-:W-:Y:S05]  /*1160*/  BSYNC.RECONVERGENT B0 ;  /* 0x0000000000007941 */ /* 0x000fea0003800200 */
.L_x_15077:
[----:B------:R-:W-:Y:S04]  /*1170*/  BSSY.RECONVERGENT B0, `(.L_x_15079) ;  /* 0x000003a000007945 */ /* 0x000fe80003800200 */
[----:B------:R-:W-:Y:S04]  /*1180*/  BSSY.RELIABLE B1, `(.L_x_15080) ;  /* 0x0000031000017945 */ /* 0x000fe80003800100 */
[----:B------:R-:W-:Y:S05]  /*1190*/  @P3 BRA `(.L_x_15081) ;  /* 0x0000000000383947 */ /* 0x000fea0003800000 */
[----:B------:R-:W1:Y:S01]  /*11a0*/  LDC.64 R30, c[0x0][0x3a0] ;  /* 0x0000e800ff1e7b82 */ /* 0x000e620000000a00 */
[----:B------:R-:W-:Y:S02]  /*11b0*/  LEA R5, R0, R5, 0xa ;  /* 0x0000000500057211 */ /* 0x000fe400078e50ff */
[----:B0-----:R-:W-:-:S03]  /*11c0*/  MOV R45, R3 ;  /* 0x00000003002d7202 */ /* 0x001fc60000000f00 */
[----:B-1----:R-:W-:Y:S01]  /*11d0*/  IMAD.WIDE.U32 R30, R5, 0x8, R30 ;  /* 0x00000008051e7825 */ /* 0x002fe200078e001e */
[----:B------:R-:W-:-:S04]  /*11e0*/  MOV R5, R51 ;  /* 0x0000003300057202 */ /* 0x000fc80000000f00 */
[----:B------:R0:W-:Y:S01]  /*11f0*/  STG.E.64 desc[UR4][R30.64], R44 ;  /* 0x0000002c1e007986 */ /* 0x0001e2000c101b04 */
[----:B------:R-:W-:-:S13]  /*1200*/  ISETP.GE.U32.AND P0, PT, R5, R2, PT ;  /* 0x000000020500720c */ /* 0x000fda0003f06070 */
[----:B0-----:R-:W-:Y:S05]  /*1210*/  @P0 BRA `(.L_x_15082) ;  /* 0x0000000000380947 */ /* 0x001fea0003800000 */
[----:B------:R-:W0:Y:S01]  /*1220*/  LDC.64 R30, c[0x0][0x3a0] ;  /* 0x0000e800ff1e7b82 */ /* 0x000e220000000a00 */
[----:B------:R-:W-:Y:S02]  /*1230*/  LEA R3, R0, R5, 0xa ;  /* 0x0000000500037211 */ /* 0x000fe400078e50ff */
[----:B------:R-:W-:Y:S02]  /*1240*/  MOV R48, R46 ;  /* 0x0000002e00307202 */ /* 0x000fe40000000f00 */
[----:B------:R-:W-:Y:S01]  /*1250*/  IADD3 R5, PT, PT, R5, 0x80, RZ ;  /* 0x0000008005057810 */ /* 0x000fe20007ffe0ff */
[----:B0-----:R-:W-:-:S05]  /*1260*/  IMAD.WIDE.U32 R30, R3, 0x8, R30 ;  /* 0x00000008031e7825 */ /* 0x001fca00078e001e */
[----:B------:R1:W-:Y:S02]  /*1270*/  STG.E.64 desc[UR4][R30.64], R48 ;  /* 0x000000301e007986 */ /* 0x0003e4000c101b04 */
.L_x_15081:
[----:B------:R-:W-:-:S13]  /*1280*/  ISETP.GE.U32.AND P0, PT, R5, R2, PT ;  /* 0x000000020500720c */ /* 0x000fda0003f06070 */
[----:B------:R-:W-:Y:S05]  /*1290*/  @P0 BRA `(.L_x_15083) ;  /* 0x0000000000380947 */ /* 0x000fea0003800000 */
[----:B-1----:R-:W1:Y:S01]  /*12a0*/  LDC.64 R30, c[0x0][0x3a0] ;  /* 0x0000e800ff1e7b82 */ /* 0x002e620000000a00 */
[----:B------:R-:W-:Y:S02]  /*12b0*/  LEA R3, R0, R5, 0xa ;  /* 0x0000000500037211 */ /* 0x000fe400078e50ff */
[----:B------:R-:W-:Y:S02]  /*12c0*/  MOV R10, R6 ;  /* 0x00000006000a7202 */ /* 0x000fe40000000f00 */
[----:B------:R-:W-:Y:S01]  /*12d0*/  IADD3 R5, PT, PT, R5, 0x80, RZ ;  /* 0x0000008005057810 */ /* 0x000fe20007ffe0ff */
[----:B-1----:R-:W-:-:S05]  /*12e0*/  IMAD.WIDE.U32 R30, R3, 0x8, R30 ;  /* 0x00000008031e7825 */ /* 0x002fca00078e001e */
[----:B------:R1:W-:Y:S02]  /*12f0*/  STG.E.64 desc[UR4][R30.64], R10 ;  /* 0x0000000a1e007986 */ /* 0x0003e4000c101b04 */
.L_x_15082:
[----:B------:R-:W-:-:S13]  /*1300*/  ISETP.GE.U32.AND P0, PT, R5, R2, PT ;  /* 0x000000020500720c */ /* 0x000fda0003f06070 */
[----:B------:R-:W-:Y:S05]  /*1310*/  @P0 BRA `(.L_x_15084) ;  /* 0x0000000000380947 */ /* 0x000fea0003800000 */
[----:B------:R-:W2:Y:S01]  /*1320*/  LDC.64 R6, c[0x0][0x3a0] ;  /* 0x0000e800ff067b82 */ /* 0x000ea20000000a00 */
[----:B------:R-:W-:Y:S02]  /*1330*/  LEA R3, R0, R5, 0xa ;  /* 0x0000000500037211 */ /* 0x000fe400078e50ff */
[----:B------:R-:W-:Y:S02]  /*1340*/  MOV R14, R8 ;  /* 0x00000008000e7202 */ /* 0x000fe40000000f00 */
[----:B------:R-:W-:Y:S01]  /*1350*/  IADD3 R5, PT, PT, R5, 0x80, RZ ;  /* 0x0000008005057810 */ /* 0x000fe20007ffe0ff */
[----:B--2---:R-:W-:-:S05]  /*1360*/  IMAD.WIDE.U32 R6, R3, 0x8, R6 ;  /* 0x0000000803067825 */ /* 0x004fca00078e0006 */
[----:B------:R2:W-:Y:S02]  /*1370*/  STG.E.64 desc[UR4][R6.64], R14 ;  /* 0x0000000e06007986 */ /* 0x0005e4000c101b04 */
.L_x_15083:
[----:B------:R-:W-:-:S13]  /*1380*/  ISETP.GE.U32.AND P0, PT, R5, R2, PT ;  /* 0x000000020500720c */ /* 0x000fda0003f06070 */
[----:B------:R-:W-:Y:S05]  /*1390*/  @P0 BRA `(.L_x_15085) ;  /* 0x00000000003c0947 */ /* 0x000fea0003800000 */
[----:B--2---:R-:W2:Y:S01]  /*13a0*/  LDC.64 R6, c[0x0][0x3a0] ;  /* 0x0000e800ff067b82 */ /* 0x004ea20000000a00 */
[----:B------:R-:W-:Y:S02]  /*13b0*/  LEA R3, R0, R5, 0xa ;  /* 0x0000000500037211 */ /* 0x000fe400078e50ff */
[----:B------:R-:W-:Y:S02]  /*13c0*/  MOV R18, R12 ;  /* 0x0000000c00127202 */ /* 0x000fe40000000f00 */
[----:B------:R-:W-:Y:S01]  /*13d0*/  IADD3 R5, PT, PT, R5, 0x80, RZ ;  /* 0x0000008005057810 */ /* 0x000fe20007ffe0ff */
[----:B--2---:R-:W-:-:S05]  /*13e0*/  IMAD.WIDE.U32 R6, R3, 0x8, R6 ;  /* 0x0000000803067825 */ /* 0x004fca00078e0006 */
[----:B------:R2:W-:Y:S02]  /*13f0*/  STG.E.64 desc[UR4][R6.64], R18 ;  /* 0x0000001206007986 */ /* 0x0005e4000c101b04 */
.L_x_15084:
[----:B------:R-:W-:-:S13]  /*1400*/  ISETP.GE.U32.AND P0, PT, R5, R2, PT ;  /* 0x000000020500720c */ /* 0x000fda0003f06070 */
[----:B------:R-:W-:Y:S05]  /*1410*/  @P0 BREAK.RELIABLE B1 ;  /* 0x0000000000010942 */ /* 0x000fea0003800100 */
[----:B------:R-:W-:Y:S05]  /*1420*/  @P0 BRA `(.L_x_15086) ;  /* 0x0000000000380947 */ /* 0x000fea0003800000 */
[----:B--2---:R-:W2:Y:S01]  /*1430*/  LDC.64 R6, c[0x0][0x3a0] ;  /* 0x0000e800ff067b82 */ /* 0x004ea20000000a00 */
[----:B------:R-:W-:Y:S02]  /*1440*/  LEA R3, R0, R5, 0xa ;  /* 0x0000000500037211 */ /* 0x000fe400078e50ff */
[----:B------:R-:W-:Y:S02]  /*1450*/  MOV R22, R16 ;  /* 0x0000001000167202 */ /* 0x000fe40000000f00 */
[----:B------:R-:W-:Y:S01]  /*1460*/  IADD3 R5, PT, PT, R5, 0x80, RZ ;  /* 0x0000008005057810 */ /* 0x000fe20007ffe0ff */
[----:B--2---:R-:W-:-:S05]  /*1470*/  IMAD.WIDE.U32 R6, R3, 0x8, R6 ;  /* 0x0000000803067825 */ /* 0x004fca00078e0006 */
[----:B------:R3:W-:Y:S02]  /*1480*/  STG.E.64 desc[UR4][R6.64], R22 ;  /* 0x0000001606007986 */ /* 0x0007e4000c101b04 */
.L_x_15085:
[----:B------:R-:W-:Y:S05]  /*1490*/  BSYNC.RELIABLE B1 ;  /* 0x0000000000017941 */ /* 0x000fea0003800100 */
.L_x_15080:
[----:B------:R-:W-:-:S13]  /*14a0*/  ISETP.GE.U32.AND P0, PT, R5, R2, PT ;  /* 0x000000020500720c */ /* 0x000fda0003f06070 */
[----:B--23--:R-:W2:Y:S01]  /*14b0*/  @!P0 LDC.64 R6, c[0x0][0x3a0] ;  /* 0x0000e800ff068b82 */ /* 0x00cea20000000a00 */
[----:B------:R-:W-:Y:S02]  /*14c0*/  @!P0 LEA R3, R0, R5, 0xa ;  /* 0x0000000500038211 */ /* 0x000fe400078e50ff */
[----:B------:R-:W-:Y:S02]  /*14d0*/  @!P0 MOV R26, R20 ;  /* 0x00000014001a8202 */ /* 0x000fe40000000f00 */
[----:B------:R-:W-:Y:S01]  /*14e0*/  @!P0 IADD3 R5, PT, PT, R5, 0x80, RZ ;  /* 0x0000008005058810 */ /* 0x000fe20007ffe0ff */
[----:B--2---:R-:W-:-:S05]  /*14f0*/  @!P0 IMAD.WIDE.U32 R6, R3, 0x8, R6 ;  /* 0x0000000803068825 */ /* 0x004fca00078e0006 */
[----:B------:R3:W-:Y:S02]  /*1500*/  @!P0 STG.E.64 desc[UR4][R6.64], R26 ;  /* 0x0000001a06008986 */ /* 0x0007e4000c101b04 */
.L_x_15086:
[----:B------:R-:W-:Y:S05]  /*1510*/  BSYNC.RECONVERGENT B0 ;  /* 0x0000000000007941 */ /* 0x000fea0003800200 */
.L_x_15079:
[----:B------:R-:W-:Y:S05]  /*1520*/  WARPSYNC.ALL ;  /* 0x0000000000007948 */ /* 0x000fea0003800000 */
[----:B------:R-:W-:-:S13]  /*1530*/  ISETP.GE.U32.AND P0, PT, R5, R2, PT ;  /* 0x000000020500720c */ /* 0x000fda0003f06070 */
[----:B------:R-:W-:Y:S05]  /*1540*/  @P0 EXIT ;  /* 0x000000000000094d */ /* 0x000fea0003800000 */
[----:B------:R-:W4:Y:S01]  /*1550*/  LDC.64 R2, c[0x0][0x3a0] ;  /* 0x0000e800ff027b82 */ /* 0x000f220000000a00 */
[----:B------:R-:W-:Y:S02]  /*1560*/  LEA R5, R0, R5, 0xa ;  /* 0x0000000500057211 */ /* 0x000fe400078e50ff */
[----:B------:R-:W-:-:S03]  /*1570*/  MOV R28, R24 ;  /* 0x00000018001c7202 */ /* 0x000fc60000000f00 */
[----:B----4-:R-:W-:-:S05]  /*1580*/  IMAD.WIDE.U32 R2, R5, 0x8, R2 ;  /* 0x0000000805027825 */ /* 0x010fca00078e0002 */
[----:B------:R-:W-:Y:S01]  /*1590*/  STG.E.64 desc[UR4][R2.64], R28 ;  /* 0x0000001c02007986 */ /* 0x000fe2000c101b04 */
[----:B------:R-:W-:Y:S05]  /*15a0*/  EXIT ;  /* 0x000000000000794d */ /* 0x000fea0003800000 */
.L_x_15062:
        /* <DEDUP_REMOVED lines=10> */
[----:B------:R-:W2:Y:S03]  /*1650*/  LDG.E.128 R4, desc[UR4][R52.64] ;  /* 0x0000000434047981 */ /* 0x000ea6000c1e1d00 */
[----:B-----5:R-:W-:Y:S01]  /*1660*/  IMAD.WIDE.U32 R12, R0, 0x8, R12 ;  /* 0x00000008000c7825 */ /* 0x020fe200078e000c */
[----:B------:R-:W4:Y:S03]  /*1670*/  LDG.E.128 R20, desc[UR4][R52.64+0x800] ;  /* 0x0008000434147981 */ /* 0x000f26000c1e1d00 */
[C---:B------:R-:W-:Y:S01]  /*1680*/  IMAD.WIDE.U32 R2, R49.reuse, 0x10, R2 ;  /* 0x0000001031027825 */ /* 0x040fe200078e0002 */
[----:B------:R-:W5:Y:S04]  /*1690*/  LDG.E.128 R28, desc[UR4][R52.64+0x1000] ;  /* 0x00100004341c7981 */ /* 0x000f68000c1e1d00 */
[----:B------:R-:W3:Y:S01]  /*16a0*/  LDG.E.128 R8, desc[UR4][R2.64] ;  /* 0x0000000402087981 */ /* 0x000ee2000c1e1d00 */
[----:B------:R-:W-:-:S03]  /*16b0*/  IMAD.WIDE.U32 R48, R49, 0x10, R12 ;  /* 0x0000001031307825 */ /* 0x000fc600078e000c */
[----:B------:R-:W4:Y:S04]  /*16c0*/  LDG.E.128 R16, desc[UR4][R2.64+0x800] ;  /* 0x0008000402107981 */ /* 0x000f28000c1e1d00 */
[----:B------:R-:W5:Y:S04]  /*16d0*/  LDG.E.128 R12, desc[UR4][R48.64] ;  /* 0x00000004300c7981 */ /* 0x000f68000c1e1d00 */
[----:B------:R-:W4:Y:S04]  /*16e0*/  LDG.E.128 R24, desc[UR4][R48.64+0x800] ;  /* 0x0008000430187981 */ /* 0x000f28000c1e1d00 */
[----:B------:R-:W4:Y:S04]  /*16f0*/  LDG.E.128 R32, desc[UR4][R52.64+0x1800] ;  /* 0x0018000434207981 */ /* 0x000f28000c1e1d00 */
[----:B------:R-:W4:Y:S04]  /*1700*/  LDG.E.128 R36, desc[UR4][R2.64+0x1000] ;  /* 0x0010000402247981 */ /* 0x000f28000c1e1d00 */
[----:B------:R0:W4:Y:S04]  /*1710*/  LDG.E.128 R40, desc[UR4][R2.64+0x1800] ;  /* 0x0018000402287981 */ /* 0x000128000c1e1d00 */
[----:B------:R-:W4:Y:S04]  /*1720*/  LDG.E.128 R44, desc[UR4][R48.64+0x1000] ;  /* 0x00100004302c7981 */ /* 0x000f28000c1e1d00 */
[----:B------:R-:W4:Y:S01]  /*1730*/  LDG.E.128 R48, desc[UR4][R48.64+0x1800] ;  /* 0x0018000430307981 */ /* 0x000f22000c1e1d00 */
[----:B--2---:R-:W-:-:S04]  /*1740*/  IMAD R5, R5, UR6, RZ ;  /* 0x0000000605057c24 */ /* 0x004fc8000f8e02ff */
[C---:B0-----:R-:W-:Y:S02]  /*1750*/  IMAD R3, R4.reuse, UR7, R5 ;  /* 0x0000000704037c24 */ /* 0x041fe4000f8e0205 */
[----:B------:R-:W-:-:S05]  /*1760*/  IMAD.WIDE.U32 R4, R4, UR6, RZ ;  /* 0x0000000604047c25 */ /* 0x000fca000f8e00ff */
[----:B------:R-:W-:Y:S01]  /*1770*/  IADD3 R3, PT, PT, R5, R3, RZ ;  /* 0x0000000305037210 */ /* 0x000fe20007ffe0ff */
[----:B---3--:R-:W-:-:S04]  /*1780*/  IMAD R5, R9, UR8, RZ ;  /* 0x0000000809057c24 */ /* 0x008fc8000f8e02ff */
[C---:B------:R-:W-:Y:S02]  /*1790*/  IMAD R5, R8.reuse, UR9, R5 ;  /* 0x0000000908057c24 */ /* 0x040fe4000f8e0205 */
[----:B------:R-:W-:-:S05]  /*17a0*/  IMAD.WIDE.U32 R8, R8, UR8, RZ ;  /* 0x0000000808087c25 */ /* 0x000fca000f8e00ff */
[----:B------:R-:W-:-:S05]  /*17b0*/  IADD3 R5, PT, PT, R9, R5, RZ ;  /* 0x0000000509057210 */ /* 0x000fca0007ffe0ff */
[----:B-----5:R-:W-:Y:S02]  /*17c0*/  IMAD R5, R5, R12, RZ ;  /* 0x0000000c05057224 */ /* 0x020fe400078e02ff */
[----:B------:R-:W-:Y:S02]  /*17d0*/  IMAD R9, R11, UR8, RZ ;  /* 0x000000080b097c24 */ /* 0x000fe4000f8e02ff */
[----:B------:R-:W-:Y:S02]  /*17e0*/  IMAD R13, R13, R8, R5 ;  /* 0x000000080d0d7224 */ /* 0x000fe400078e0205 */
[----:B------:R-:W-:Y:S02]  /*17f0*/  IMAD R5, R7, UR6, RZ ;  /* 0x0000000607057c24 */ /* 0x000fe4000f8e02ff */
[----:B------:R-:W-:Y:S02]  /*1800*/  IMAD R9, R10, UR9, R9 ;  /* 0x000000090a097c24 */ /* 0x000fe4000f8e0209 */
[----:B------:R-:W-:-:S02]  /*1810*/  IMAD R5, R6, UR7, R5 ;  /* 0x0000000706057c24 */ /* 0x000fc4000f8e0205 */
[----:B------:R-:W-:-:S04]  /*1820*/  IMAD.WIDE.U32 R6, R6, UR6, RZ ;  /* 0x0000000606067c25 */ /* 0x000fc8000f8e00ff */
[----:B------:R-:W-:Y:S01]  /*1830*/  IMAD.WIDE.U32 R10, R10, UR8, RZ ;  /* 0x000000080a0a7c25 */ /* 0x000fe2000f8e00ff */
[----:B------:R-:W-:-:S04]  /*1840*/  IADD3 R7, PT, PT, R7, R5, RZ ;  /* 0x0000000507077210 */ /* 0x000fc80007ffe0ff */
[----:B------:R-:W-:-:S05]  /*1850*/  IADD3 R5, PT, PT, R11, R9, RZ ;  /* 0x000000090b057210 */ /* 0x000fca0007ffe0ff */
[----:B------:R-:W-:Y:S01]  /*1860*/  IMAD R9, R5, R14, RZ ;  /* 0x0000000e05097224 */ /* 0x000fe200078e02ff */
[----:B------:R-:W-:Y:S01]  /*1870*/  MOV R2, R4 ;  /* 0x0000000400027202 */ /* 0x000fe20000000f00 */
[----:B------:R-:W-:-:S04]  /*1880*/  IMAD.WIDE.U32 R4, R14, R10, R6 ;  /* 0x0000000a0e047225 */ /* 0x000fc800078e0006 */
[----:B------:R-:W-:Y:S02]  /*1890*/  IMAD R15, R15, R10, R9 ;  /* 0x0000000a0f0f7224 */ /* 0x000fe400078e0209 */
[----:B----4-:R-:W-:Y:S02]  /*18a0*/  IMAD R9, R17, UR8, RZ ;  /* 0x0000000811097c24 */ /* 0x010fe4000f8e02ff */
[----:B------:R-:W-:Y:S02]  /*18b0*/  IMAD R7, R21, UR6, RZ ;  /* 0x0000000615077c24 */ /* 0x000fe4000f8e02ff */
[C---:B------:R-:W-:Y:S02]  /*18c0*/  IMAD R11, R16.reuse, UR9, R9 ;  /* 0x00000009100b7c24 */ /* 0x040fe4000f8e0209 */
[----:B------:R-:W-:-:S04]  /*18d0*/  IMAD.WIDE.U32 R16, R16, UR8, RZ ;  /* 0x0000000810107c25 */ /* 0x000fc8000f8e00ff */
[C---:B------:R-:W-:Y:S02]  /*18e0*/  IMAD R9, R20.reuse, UR7, R7 ;  /* 0x0000000714097c24 */ /* 0x040fe4000f8e0207 */
[----:B------:R-:W-:Y:S01]  /*18f0*/  IMAD.WIDE.U32 R20, R20, UR6, RZ ;  /* 0x0000000614147c25 */ /* 0x000fe2000f8e00ff */
[----:B------:R-:W-:-:S03]  /*1900*/  IADD3 R7, PT, PT, R17, R11, RZ ;  /* 0x0000000b11077210 */ /* 0x000fc60007ffe0ff */
[----:B------:R-:W-:Y:S01]  /*1910*/  IMAD.WIDE.U32 R2, R12, R8, R2 ;  /* 0x000000080c027225 */ /* 0x000fe200078e0002 */
[----:B------:R-:W-:Y:S02]  /*1920*/  IADD3 R21, PT, PT, R21, R9, RZ ;  /* 0x0000000915157210 */ /* 0x000fe40007ffe0ff */
[----:B------:R-:W0:Y:S01]  /*1930*/  LDC.64 R8, c[0x0][0x3a0] ;  /* 0x0000e800ff087b82 */ /* 0x000e220000000a00 */
[----:B------:R-:W-:Y:S02]  /*1940*/  IMAD R11, R7, R24, RZ ;  /* 0x00000018070b7224 */ /* 0x000fe400078e02ff */
[----:B------:R-:W-:Y:S02]  /*1950*/  IMAD R17, R19, UR8, RZ ;  /* 0x0000000813117c24 */ /* 0x000fe4000f8e02ff */
[----:B------:R-:W-:-:S04]  /*1960*/  IMAD.WIDE.U32 R6, R24, R16, R20 ;  /* 0x0000001018067225 */ /* 0x000fc800078e0014 */
[----:B------:R-:W-:Y:S02]  /*1970*/  IMAD R25, R25, R16, R11 ;  /* 0x0000001019197224 */ /* 0x000fe400078e020b */
[----:B------:R-:W-:Y:S02]  /*1980*/  IMAD R11, R23, UR6, RZ ;  /* 0x00000006170b7c24 */ /* 0x000fe4000f8e02ff */
[C---:B------:R-:W-:Y:S02]  /*1990*/  IMAD R21, R18.reuse, UR9, R17 ;  /* 0x0000000912157c24 */ /* 0x040fe4000f8e0211 */
[----:B------:R-:W-:-:S04]  /*19a0*/  IMAD.WIDE.U32 R18, R18, UR8, RZ ;  /* 0x0000000812127c25 */ /* 0x000fc8000f8e00ff */
[C---:B------:R-:W-:Y:S01]  /*19b0*/  IMAD R17, R22.reuse, UR7, R11 ;  /* 0x0000000716117c24 */ /* 0x040fe2000f8e020b */
[----:B------:R-:W-:Y:S01]  /*19c0*/  IADD3 R11, PT, PT, R19, R21, RZ ;  /* 0x00000015130b7210 */ /* 0x000fe20007ffe0ff */
[----:B------:R-:W-:-:S05]  /*19d0*/  IMAD.WIDE.U32 R22, R22, UR6, RZ ;  /* 0x0000000616167c25 */ /* 0x000fca000f8e00ff */
[----:B------:R-:W-:Y:S01]  /*19e0*/  IADD3 R23, PT, PT, R23, R17, RZ ;  /* 0x0000001117177210 */ /* 0x000fe20007ffe0ff */
[----:B------:R-:W-:Y:S02]  /*19f0*/  IMAD R17, R11, R26, RZ ;  /* 0x0000001a0b117224 */ /* 0x000fe400078e02ff */
[----:B------:R-:W-:Y:S02]  /*1a00*/  IMAD R21, R29, UR6, RZ ;  /* 0x000000061d157c24 */ /* 0x000fe4000f8e02ff */
[----:B------:R-:W-:-:S04]  /*1a10*/  IMAD.WIDE.U32 R10, R26, R18, R22 ;  /* 0x000000121a0a7225 */ /* 0x000fc800078e0016 */
[----:B------:R-:W-:Y:S02]  /*1a20*/  IMAD R27, R27, R18, R17 ;  /* 0x000000121b1b7224 */ /* 0x000fe400078e0211 */
[----:B0-----:R-:W-:Y:S01]  /*1a30*/  IMAD.WIDE.U32 R18, R0, 0x8, R8 ;  /* 0x0000000800127825 */ /* 0x001fe200078e0008 */
[----:B------:R-:W0:Y:S03]  /*1a40*/  S2R R12, SR_TID.X ;  /* 0x00000000000c7919 */ /* 0x000e260000002100 */
[----:B------:R-:W-:Y:S02]  /*1a50*/  IMAD R9, R31, UR6, RZ ;  /* 0x000000061f097c24 */ /* 0x000fe4000f8e02ff */
[----:B------:R-:W-:Y:S02]  /*1a60*/  IMAD R31, R33, UR6, RZ ;  /* 0x00000006211f7c24 */ /* 0x000fe4000f8e02ff */
[----:B------:R-:W-:-:S02]  /*1a70*/  IMAD R17, R28, UR7, R21 ;  /* 0x000000071c117c24 */ /* 0x000fc4000f8e0215 */
[----:B------:R-:W-:-:S04]  /*1a80*/  IMAD.WIDE.U32 R22, R28, UR6, RZ ;  /* 0x000000061c167c25 */ /* 0x000fc8000f8e00ff */
[C---:B------:R-:W-:Y:S02]  /*1a90*/  IMAD R29, R30.reuse, UR7, R9 ;  /* 0x000000071e1d7c24 */ /* 0x040fe4000f8e0209 */
[----:B------:R-:W-:Y:S01]  /*1aa0*/  IMAD.WIDE.U32 R20, R30, UR6, RZ ;  /* 0x000000061e147c25 */ /* 0x000fe2000f8e00ff */
[----:B------:R-:W-:-:S03]  /*1ab0*/  IADD3 R23, PT, PT, R23, R17, RZ ;  /* 0x0000001117177210 */ /* 0x000fc60007ffe0ff */
[----:B------:R-:W-:Y:S02]  /*1ac0*/  IMAD R33, R35, UR6, RZ ;  /* 0x0000000623217c24 */ /* 0x000fe4000f8e02ff */
[C---:B------:R-:W-:Y:S02]  /*1ad0*/  IMAD R31, R32.reuse, UR7, R31 ;  /* 0x00000007201f7c24 */ /* 0x040fe4000f8e021f */
[----:B------:R-:W-:Y:S01]  /*1ae0*/  IMAD.WIDE.U32 R8, R32, UR6, RZ ;  /* 0x0000000620087c25 */ /* 0x000fe2000f8e00ff */
[----:B------:R-:W-:-:S03]  /*1af0*/  IADD3 R21, PT, PT, R21, R29, RZ ;  /* 0x0000001d15157210 */ /* 0x000fc60007ffe0ff */
[C---:B------:R-:W-:Y:S01]  /*1b00*/  IMAD R33, R34.reuse, UR7, R33 ;  /* 0x0000000722217c24 */ /* 0x040fe2000f8e0221 */
[----:B------:R-:W-:Y:S01]  /*1b10*/  IADD3 R9, PT, PT, R9, R31, RZ ;  /* 0x0000001f09097210 */ /* 0x000fe20007ffe0ff */
[----:B------:R-:W-:-:S04]  /*1b20*/  IMAD.WIDE.U32 R16, R34, UR6, RZ ;  /* 0x0000000622107c25 */ /* 0x000fc8000f8e00ff */
[----:B------:R-:W-:Y:S02]  /*1b30*/  IMAD R29, R37, UR8, RZ ;  /* 0x00000008251d7c24 */ /* 0x000fe4000f8e02ff */
[----:B------:R-:W-:Y:S01]  /*1b40*/  IMAD R31, R39, UR8, RZ ;  /* 0x00000008271f7c24 */ /* 0x000fe2000f8e02ff */
[----:B------:R-:W-:Y:S01]  /*1b50*/  IADD3 R17, PT, PT, R17, R33, RZ ;  /* 0x0000002111117210 */ /* 0x000fe20007ffe0ff */
[C---:B------:R-:W-:Y:S02]  /*1b60*/  IMAD R29, R36.reuse, UR9, R29 ;  /* 0x00000009241d7c24 */ /* 0x040fe4000f8e021d */
[----:B------:R-:W-:-:S04]  /*1b70*/  IMAD.WIDE.U32 R36, R36, UR8, RZ ;  /* 0x0000000824247c25 */ /* 0x000fc8000f8e00ff */
[C---:B------:R-:W-:Y:S02]  /*1b80*/  IMAD R33, R38.reuse, UR9, R31 ;  /* 0x0000000926217c24 */ /* 0x040fe4000f8e021f */
[----:B------:R-:W-:Y:S01]  /*1b90*/  IMAD.WIDE.U32 R38, R38, UR8, RZ ;  /* 0x0000000826267c25 */ /* 0x000fe2000f8e00ff */
[----:B------:R-:W-:-:S03]  /*1ba0*/  IADD3 R31, PT, PT, R37, R29, RZ ;  /* 0x0000001d251f7210 */ /* 0x000fc60007ffe0ff */
[----:B------:R-:W-:Y:S02]  /*1bb0*/  IMAD R35, R41, UR8, RZ ;  /* 0x0000000829237c24 */ /* 0x000fe4000f8e02ff */
[----:B------:R-:W-:Y:S01]  /*1bc0*/  IMAD R43, R43, UR8, RZ ;  /* 0x000000082b2b7c24 */ /* 0x000fe2000f8e02ff */
[----:B------:R-:W-:Y:S01]  /*1bd0*/  IADD3 R29, PT, PT, R39, R33, RZ ;  /* 0x00000021271d7210 */ /* 0x000fe20007ffe0ff */
[----:B------:R-:W-:Y:S02]  /*1be0*/  IMAD R35, R40, UR9, R35 ;  /* 0x0000000928237c24 */ /* 0x000fe4000f8e0223 */
[----:B------:R-:W-:Y:S02]  /*1bf0*/  IMAD R53, R42, UR9, R43 ;  /* 0x000000092a357c24 */ /* 0x000fe4000f8e022b */
[----:B------:R-:W-:-:S04]  /*1c00*/  IMAD.WIDE.U32 R40, R40, UR8, RZ ;  /* 0x0000000828287c25 */ /* 0x000fc8000f8e00ff */
[----:B------:R-:W-:-:S04]  /*1c10*/  IMAD.WIDE.U32 R42, R42, UR8, RZ ;  /* 0x000000082a2a7c25 */ /* 0x000fc8000f8e00ff */
[----:B------:R-:W-:Y:S01]  /*1c20*/  IMAD R37, R31, R44, RZ ;  /* 0x0000002c1f257224 */ /* 0x000fe200078e02ff */
[----:B------:R-:W-:Y:S01]  /*1c30*/  IADD3 R31, PT, PT, R41, R35, RZ ;  /* 0x00000023291f7210 */ /* 0x000fe20007ffe0ff */
[----:B------:R-:W-:Y:S01]  /*1c40*/  IMAD R39, R29, R46, RZ ;  /* 0x0000002e1d277224 */ /* 0x000fe200078e02ff */
[----:B------:R-:W-:Y:S01]  /*1c50*/  IADD3 R29, PT, PT, R43, R53, RZ ;  /* 0x000000352b1d7210 */ /* 0x000fe20007ffe0ff */
[----:B------:R-:W-:Y:S01]  /*1c60*/  IMAD.WIDE.U32 R22, R44, R36, R22 ;  /* 0x000000242c167225 */ /* 0x000fe200078e0016 */
[----:B------:R-:W-:Y:S02]  /*1c70*/  IADD3 R15, PT, PT, R5, R15, RZ ;  /* 0x0000000f050f7210 */ /* 0x000fe40007ffe0ff */
[----:B------:R-:W-:Y:S01]  /*1c80*/  MOV R14, R4 ;  /* 0x00000004000e7202 */ /* 0x000fe20000000f00 */
[----:B------:R-:W-:Y:S02]  /*1c90*/  IMAD R37, R45, R36, R37 ;  /* 0x000000242d257224 */ /* 0x000fe400078e0225 */
[----:B------:R-:W-:-:S02]  /*1ca0*/  IMAD R31, R31, R48, RZ ;  /* 0x000000301f1f7224 */ /* 0x000fc400078e02ff */
[----:B------:R-:W-:Y:S01]  /*1cb0*/  IMAD.WIDE.U32 R20, R46, R38, R20 ;  /* 0x000000262e147225 */ /* 0x000fe200078e0014 */
[----:B------:R-:W-:-:S03]  /*1cc0*/  IADD3 R5, PT, PT, R7, R25, RZ ;  /* 0x0000001907057210 */ /* 0x000fc60007ffe0ff */
[----:B------:R-:W-:Y:S02]  /*1cd0*/  IMAD R39, R47, R38, R39 ;  /* 0x000000262f277224 */ /* 0x000fe400078e0227 */
[----:B------:R-:W-:Y:S01]  /*1ce0*/  IMAD R29, R29, R50, RZ ;  /* 0x000000321d1d7224 */ /* 0x000fe200078e02ff */
[----:B------:R-:W-:Y:S01]  /*1cf0*/  MOV R4, R6 ;  /* 0x0000000600047202 */ /* 0x000fe20000000f00 */
[----:B0-----:R-:W-:Y:S01]  /*1d00*/  IMAD.WIDE.U32 R18, R12, 0x10, R18 ;  /* 0x000000100c127825 */ /* 0x001fe200078e0012 */
[----:B------:R-:W-:Y:S02]  /*1d10*/  IADD3 R7, PT, PT, R11, R27, RZ ;  /* 0x0000001b0b077210 */ /* 0x000fe40007ffe0ff */
[----:B------:R-:W-:Y:S01]  /*1d20*/  MOV R6, R10 ;  /* 0x0000000a00067202 */ /* 0x000fe20000000f00 */
[-C--:B------:R-:W-:Y:S01]  /*1d30*/  IMAD.WIDE.U32 R8, R48, R40.reuse, R8 ;  /* 0x0000002830087225 */ /* 0x080fe200078e0008 */
[----:B------:R-:W-:Y:S02]  /*1d40*/  IADD3 R37, PT, PT, R23, R37, RZ ;  /* 0x0000002517257210 */ /* 0x000fe40007ffe0ff */
[----:B------:R-:W-:Y:S01]  /*1d50*/  IADD3 R39, PT, PT, R21, R39, RZ ;  /* 0x0000002715277210 */ /* 0x000fe20007ffe0ff */
[----:B------:R-:W-:-:S02]  /*1d60*/  IMAD R31, R49, R40, R31 ;  /* 0x00000028311f7224 */ /* 0x000fc400078e021f */
[----:B------:R-:W-:-:S04]  /*1d70*/  IMAD.WIDE.U32 R16, R50, R42, R16 ;  /* 0x0000002a32107225 */ /* 0x000fc800078e0010 */
[----:B------:R-:W-:Y:S01]  /*1d80*/  IMAD R29, R51, R42, R29 ;  /* 0x0000002a331d7224 */ /* 0x000fe200078e021d */
[----:B------:R0:W-:Y:S01]  /*1d90*/  STG.E.128 desc[UR4][R18.64+0x800], R4 ;  /* 0x0008000412007986 */ /* 0x0001e2000c101d04 */
[----:B------:R-:W-:Y:S02]  /*1da0*/  IADD3 R13, PT, PT, R3, R13, RZ ;  /* 0x0000000d030d7210 */ /* 0x000fe40007ffe0ff */
[----:B------:R-:W-:Y:S02]  /*1db0*/  MOV R12, R2 ;  /* 0x00000002000c7202 */ /* 0x000fe40000000f00 */
[----:B------:R-:W-:Y:S02]  /*1dc0*/  IADD3 R9, PT, PT, R9, R31, RZ ;  /* 0x0000001f09097210 */ /* 0x000fe40007ffe0ff */
[----:B------:R-:W-:Y:S02]  /*1dd0*/  IADD3 R11, PT, PT, R17, R29, RZ ;  /* 0x0000001d110b7210 */ /* 0x000fe40007ffe0ff */
[----:B------:R-:W-:Y:S01]  /*1de0*/  MOV R10, R16 ;  /* 0x00000010000a7202 */ /* 0x000fe20000000f00 */
[----:B------:R-:W-:Y:S01]  /*1df0*/  STG.E.128 desc[UR4][R18.64], R12 ;  /* 0x0000000c12007986 */ /* 0x000fe2000c101d04 */
[----:B0-----:R-:W-:-:S02]  /*1e00*/  MOV R4, R22 ;  /* 0x0000001600047202 */ /* 0x001fc40000000f00 */
[----:B------:R-:W-:Y:S02]  /*1e10*/  MOV R5, R37 ;  /* 0x0000002500057202 */ /* 0x000fe40000000f00 */
[----:B------:R-:W-:Y:S02]  /*1e20*/  MOV R6, R20 ;  /* 0x0000001400067202 */ /* 0x000fe40000000f00 */
[----:B------:R-:W-:Y:S01]  /*1e30*/  MOV R7, R39 ;  /* 0x0000002700077202 */ /* 0x000fe20000000f00 */
[----:B------:R-:W-:Y:S04]  /*1e40*/  STG.E.128 desc[UR4][R18.64+0x1800], R8 ;  /* 0x0018000812007986 */ /* 0x000fe8000c101d04 */
[----:B------:R-:W-:Y:S01]  /*1e50*/  STG.E.128 desc[UR4][R18.64+0x1000], R4 ;  /* 0x0010000412007986 */ /* 0x000fe2000c101d04 */
[----:B------:R-:W-:Y:S05]  /*1e60*/  EXIT ;  /* 0x000000000000794d */ /* 0x000fea0003800000 */
.L_x_15087:
        /* <DEDUP_REMOVED lines=9> */
.L_x_23935:


//--------------------- .text._ZN2at6native29vectorized_elementwise_kernelILi4EZZZNS0_54_GLOBAL__N__d8c5977b_16_LinearAlgebra_cu_35b291db_316116addr_kernel_cudaERNS_14TensorIteratorERKN3c106ScalarES8_ENKUlvE_clEvENKUlvE2_clEvEUllllE0_St5arrayIPcLm4EEEEviT0_T1_ --------------------------
	.section	.text._ZN2at6native29vectorized_elementwise_kernelILi4EZZZNS0_54_GLOBAL__N__d8c5977b_16_LinearAlgebra_cu_35b291db_316116addr_kernel_cudaERNS_14TensorIteratorERKN3c106ScalarES8_ENKUlvE_clEvENKUlvE2_clEvEUllllE0_St5arrayIPcLm4EEEEviT0_T1_,"ax",@progbits
	.align	128
        .global         _ZN2at6native29vectorized_elementwise_kernelILi4EZZZNS0_54_GLOBAL__N__d8c5977b_16_LinearAlgebra_cu_35b291db_316116addr_kernel_cudaERNS_14TensorIteratorERKN3c106ScalarES8_ENKUlvE_clEvENKUlvE2_clEvEUllllE0_St5arrayIPcLm4EEEEviT0_T1_
        .type           _ZN2at6native29vectorized_elementwise_kernelILi4EZZZNS0_54_GLOBAL__N__d8c5977b_16_LinearAlgebra_cu_35b291db_316116addr_kernel_cudaERNS_14TensorIteratorERKN3c106ScalarES8_ENKUlvE_clEvENKUlvE2_clEvEUllllE0_St5arrayIPcLm4EEEEviT0_T1_,@function
        .size           _ZN2at6native29vectorized_elementwise_kernelILi4EZZZNS0_54_GLOBAL__N__d8c5977b_16_LinearAlgebra_cu_35b291db_316116addr_kernel_cudaERNS_14TensorIteratorERKN3c106ScalarES8_ENKUlvE_clEvENKUlvE2_clEvEUllllE0_St5arrayIPcLm4EEEEviT0_T1_,(.L_x_23936 - _ZN2at6native29vectorized_elementwise_kernelILi4EZZZNS0_54_GLOBAL__N__d8c5977b_16_LinearAlgebra_cu_35b291db_316116addr_kernel_cudaERNS_14TensorIteratorERKN3c106ScalarES8_ENKUlvE_clEvENKUlvE2_clEvEUllllE0_St5arrayIPcLm4EEEEviT0_T1_)
        .other          _ZN2at6native29vectorized_elementwise_kernelILi4EZZZNS0_54_GLOBAL__N__d8c5977b_16_LinearAlgebra_cu_35b291db_316116addr_kernel_cudaERNS_14TensorIteratorERKN3c106ScalarES8_ENKUlvE_clEvENKUlvE2_clEvEUllllE0_St5arrayIPcLm4EEEEviT0_T1_,@"STO_CUDA_ENTRY STV_DEFAULT"
_ZN2at6native29vectorized_elementwise_kernelILi4EZZZNS0_54_GLOBAL__N__d8c5977b_16_LinearAlgebra_cu_35b291db_316116addr_kernel_cudaERNS_14TensorIteratorERKN3c106ScalarES8_ENKUlvE_clEvENKUlvE2_clEvEUllllE0_St5arrayIPcLm4EEEEviT0_T1_:
.text._ZN2at6native29vectorized_elementwise_kernelILi4EZZZNS0_54_GLOBAL__N__d8c5977b_16_LinearAlgebra_cu_35b291db_316116addr_kernel_cudaERNS_14TensorIteratorERKN3c106ScalarES8_ENKUlvE_clEvENKUlvE2_clEvEUllllE0_St5arrayIPcLm4EEEEviT0_T1_:
        /* <DEDUP_REMOVED lines=143> */
.L_x_15090:
[----:B------:R-:W-:Y:S05]  /*08f0*/  BSYNC.RECONVERGENT B0 ;  /* 0x0000000000007941 */ /* 0x000fea0003800200 */
.L_x_15089:
        /* <DEDUP_REMOVED lines=19> */
.L_x_15092:
[----:B------:R-:W-:Y:S05]  /*0a30*/  BSYNC.RECONVERGENT B0 ;  /* 0x0000000000007941 */ /* 0x000fea0003800200 */
.L_x_15091:
        /* <DEDUP_REMOVED lines=18> */
.L_x_15094:
[----:B------:R-:W-:Y:S05]  /*0b60*/  BSYNC.RECONVERGENT B0 ;  /* 0x0000000000007941 */ /* 0x000fea0003800200 */
.L_x_15093:
        /* <DEDUP_REMOVED lines=18> */
.L_x_15096:
[----:B------:R-:W-:Y:S05]  /*0c90*/  BSYNC.RECONVERGENT B0 ;  /* 0x0000000000007941 */ /* 0x000fea0003800200 */
.L_x_15095:
        /* <DEDUP_REMOVED lines=18> */
.L_x_15098:
[----:B------:R-:W-:Y:S05]  /*0dc0*/  BSYNC.RECONVERGENT B0 ;  /* 0x0000000000007941 */ /* 0x000fea0003800200 */
.L_x_15097:
        /* <DEDUP_REMOVED lines=23> */
.L_x_15100:
[----:B------:R-:W-:Y:S05]  /*0f40*/  BSYNC.RECONVERGENT B0 ;  /* 0x0000000000007941 */ /* 0x000fea0003800200 */
.L_x_15099:
        /* <DEDUP_REMOVED lines=16> */
.L_x_15102:
[----:B------:R-:W-:Y:S05]  /*1050*/  BSYNC.RECONVERGENT B0 ;  /* 0x0000000000007941 */ /* 0x000fea0003800200 */
.L_x_15101:
        /* <DEDUP_REMOVED lines=16> */
.L_x_15104:
[----:B------:R-:W-:Y:S05]  /*1160*/  BSYNC.RECONVERGENT B0 ;  /* 0x0000000000007941 */ /* 0x000fea0003800200 */
.L_x_15103:
        /* <DEDUP_REMOVED lines=17> */
.L_x_15107:
        /* <DEDUP_REMOVED lines=8> */
.L_x_15108:
        /* <DEDUP_REMOVED lines=8> */
.L_x_15109:
        /* <DEDUP_REMOVED lines=8> */
.L_x_15110:
        /* <DEDUP_REMOVED lines=9> */
.L_x_15111:
[----:B------:R-:W-:Y:S05]  /*1490*/  BSYNC.RELIABLE B1 ;  /* 0x0000000000017941 */ /* 0x000fea0003800100 */
.L_x_15106:
[----:B------:R-:W-:-:S13]  /*14a0*/  ISETP.GE.U32.AND P0, PT, R5, R2, PT ;  /* 0x000000020500720c */ /* 0x000fda0003f06070 */
[----:B--23--:R-:W2:Y:S01]  /*14b0*/  @!P0 LDC.64 R6, c[0x0][0x3a0] ;  /* 0x0000e800ff068b82 */ /* 0x00cea20000000a00 */
[----:B------:R-:W-:Y:S02]  /*14c0*/  @!P0 LEA R3, R0, R5, 0xa ;  /* 0x0000000500038211 */ /* 0x000fe400078e50ff */
[----:B------:R-:W-:Y:S02]  /*14d0*/  @!P0 MOV R26, R20 ;  /* 0x00000014001a8202 */ /* 0x000fe40000000f00 */
[----:B------:R-:W-:Y:S01]  /*14e0*/  @!P0 IADD3 R5, PT, PT, R5, 0x80, RZ ;  /* 0x0000008005058810 */ /* 0x000fe20007ffe0ff */
[----:B--2---:R-:W-:-:S05]  /*14f0*/  @!P0 IMAD.WIDE.U32 R6, R3, 0x8, R6 ;  /* 0x0000000803068825 */ /* 0x004fca00078e0006 */
[----:B------:R3:W-:Y:S02]  /*1500*/  @!P0 STG.E.64 desc[UR4][R6.64], R26 ;  /* 0x0000001a06008986 */ /* 0x0007e4000c101b04 */
.L_x_15112:
[----:B------:R-:W-:Y:S05]  /*1510*/  BSYNC.RECONVERGENT B0 ;  /* 0x0000000000007941 */ /* 0x000fea0003800200 */
.L_x_15105:
        /* <DEDUP_REMOVED lines=9> */
.L_x_15088:
        /* <DEDUP_REMOVED lines=14> */
[----:B------:R-:W3:Y:S01]  /*1690*/  LDG.E.ENL2.256 R16, R12, desc[UR4][R2.64] ;  /* 0xfe000004020c797e */ /* 0x000ee20008121910 */
[----:B------:R-:W-:-:S03]  /*16a0*/  IMAD.WIDE.U32 R44, R45, 0x20, R20 ;  /* 0x000000202d2c7825 */ /* 0x000fc600078e0014 */
[----:B------:R1:W5:Y:S04]  /*16b0*/  LDG.E.ENL2.256 R40, R36, desc[UR4][R2.64+0x1000] ;  /* 0xfe0080040224797e */ /* 0x0003680008121928 */
[----:B------:R-:W4:Y:S04]  /*16c0*/  LDG.E.ENL2.256 R24, R20, desc[UR4][R44.64] ;  /* 0xfe0000042c14797e */ /* 0x000f280008121918 */
[----:B------:R-:W5:Y:S01]  /*16d0*/  LDG.E.ENL2.256 R48, R44, desc[UR4][R44.64+0x1000] ;  /* 0xfe0080042c2c797e */ /* 0x000f620008121930 */
[----:B--2---:R-:W-:-:S04]  /*16e0*/  IMAD R5, R5, UR6, RZ ;  /* 0x0000000605057c24 */ /* 0x004fc8000f8e02ff */
[C---:B0-----:R-:W-:Y:S02]  /*16f0*/  IMAD R53, R4.reuse, UR7, R5 ;  /* 0x0000000704357c24 */ /* 0x041fe4000f8e0205 */
[----:B------:R-:W-:-:S05]  /*1700*/  IMAD.WIDE.U32 R4, R4, UR6, RZ ;  /* 0x0000000604047c25 */ /* 0x000fca000f8e00ff */
[----:B-1----:R-:W-:Y:S01]  /*1710*/  IADD3 R3, PT, PT, R5, R53, RZ ;  /* 0x0000003505037210 */ /* 0x002fe20007ffe0ff */
[----:B---3--:R-:W-:-:S04]  /*1720*/  IMAD R5, R13, UR8, RZ ;  /* 0x000000080d057c24 */ /* 0x008fc8000f8e02ff */
[C---:B------:R-:W-:Y:S02]  /*1730*/  IMAD R5, R12.reuse, UR9, R5 ;  /* 0x000000090c057c24 */ /* 0x040fe4000f8e0205 */
[----:B------:R-:W-:-:S05]  /*1740*/  IMAD.WIDE.U32 R12, R12, UR8, RZ ;  /* 0x000000080c0c7c25 */ /* 0x000fca000f8e00ff */
[----:B------:R-:W-:-:S05]  /*1750*/  IADD3 R5, PT, PT, R13, R5, RZ ;  /* 0x000000050d057210 */ /* 0x000fca0007ffe0ff */
[----:B----4-:R-:W-:Y:S02]  /*1760*/  IMAD R5, R5, R20, RZ ;  /* 0x0000001405057224 */ /* 0x010fe400078e02ff */
        /* <DEDUP_REMOVED lines=8> */
[----:B------:R-:W-:Y:S02]  /*17f0*/  IADD3 R5, PT, PT, R15, R13, RZ ;  /* 0x0000000d0f057210 */ /* 0x000fe40007ffe0ff */
[----:B------:R-:W-:-:S03]  /*1800*/  MOV R2, R4 ;  /* 0x0000000400027202 */ /* 0x000fc60000000f00 */
[----:B------:R-:W-:Y:S02]  /*1810*/  IMAD R13, R5, R22, RZ ;  /* 0x00000016050d7224 */ /* 0x000fe400078e02ff */
[----:B------:R-:W-:-:S04]  /*1820*/  IMAD.WIDE.U32 R4, R22, R14, R6 ;  /* 0x0000000e16047225 */ /* 0x000fc800078e0006 */
[----:B------:R-:W-:Y:S02]  /*1830*/  IMAD R23, R23, R14, R13 ;  /* 0x0000000e17177224 */ /* 0x000fe400078e020d */
[----:B------:R-:W-:Y:S02]  /*1840*/  IMAD R7, R9, UR6, RZ ;  /* 0x0000000609077c24 */ /* 0x000fe4000f8e02ff */
[----:B------:R-:W-:Y:S02]  /*1850*/  IMAD R13, R17, UR8, RZ ;  /* 0x00000008110d7c24 */ /* 0x000fe4000f8e02ff */
[C---:B------:R-:W-:Y:S02]  /*1860*/  IMAD R9, R8.reuse, UR7, R7 ;  /* 0x0000000708097c24 */ /* 0x040fe4000f8e0207 */
[----:B------:R-:W-:-:S04]  /*1870*/  IMAD.WIDE.U32 R6, R8, UR6, RZ ;  /* 0x0000000608067c25 */ /* 0x000fc8000f8e00ff */
[C---:B------:R-:W-:Y:S02]  /*1880*/  IMAD R13, R16.reuse, UR9, R13 ;  /* 0x00000009100d7c24 */ /* 0x040fe4000f8e020d */
[----:B------:R-:W-:Y:S01]  /*1890*/  IMAD.WIDE.U32 R16, R16, UR8, RZ ;  /* 0x0000000810107c25 */ /* 0x000fe2000f8e00ff */
[----:B------:R-:W-:-:S04]  /*18a0*/  IADD3 R7, PT, PT, R7, R9, RZ ;  /* 0x0000000907077210 */ /* 0x000fc80007ffe0ff */
[----:B------:R-:W-:Y:S01]  /*18b0*/  IADD3 R9, PT, PT, R17, R13, RZ ;  /* 0x0000000d11097210 */ /* 0x000fe20007ffe0ff */
[----:B------:R-:W-:-:S04]  /*18c0*/  IMAD.WIDE.U32 R2, R20, R12, R2 ;  /* 0x0000000c14027225 */ /* 0x000fc800078e0002 */
[----:B------:R-:W-:Y:S01]  /*18d0*/  IMAD R9, R9, R24, RZ ;  /* 0x0000001809097224 */ /* 0x000fe200078e02ff */
[----:B------:R-:W0:Y:S03]  /*18e0*/  S2R R12, SR_TID.X ;  /* 0x00000000000c7919 */ /* 0x000e260000002100 */
[----:B------:R-:W-:Y:S02]  /*18f0*/  IMAD R25, R25, R16, R9 ;  /* 0x0000001019197224 */ /* 0x000fe400078e0209 */
[----:B------:R-:W1:Y:S01]  /*1900*/  LDC.64 R8, c[0x0][0x3a0] ;  /* 0x0000e800ff087b82 */ /* 0x000e620000000a00 */
[----:B------:R-:W-:Y:S02]  /*1910*/  IMAD R15, R19, UR8, RZ ;  /* 0x00000008130f7c24 */ /* 0x000fe4000f8e02ff */
[----:B------:R-:W-:Y:S02]  /*1920*/  IMAD R11, R11, UR6, RZ ;  /* 0x000000060b0b7c24 */ /* 0x000fe4000f8e02ff */
[----:B------:R-:W-:-:S02]  /*1930*/  IMAD R15, R18, UR9, R15 ;  /* 0x00000009120f7c24 */ /* 0x000fc4000f8e020f */
[----:B------:R-:W-:-:S04]  /*1940*/  IMAD.WIDE.U32 R18, R18, UR8, RZ ;  /* 0x0000000812127c25 */ /* 0x000fc8000f8e00ff */
[C---:B------:R-:W-:Y:S01]  /*1950*/  IMAD R13, R10.reuse, UR7, R11 ;  /* 0x000000070a0d7c24 */ /* 0x040fe2000f8e020b */
[----:B------:R-:W-:Y:S01]  /*1960*/  IADD3 R15, PT, PT, R19, R15, RZ ;  /* 0x0000000f130f7210 */ /* 0x000fe20007ffe0ff */
[----:B------:R-:W-:-:S04]  /*1970*/  IMAD.WIDE.U32 R10, R10, UR6, RZ ;  /* 0x000000060a0a7c25 */ /* 0x000fc8000f8e00ff */
[----:B------:R-:W-:Y:S01]  /*1980*/  IMAD R15, R15, R26, RZ ;  /* 0x0000001a0f0f7224 */ /* 0x000fe200078e02ff */
[----:B------:R-:W-:Y:S01]  /*1990*/  IADD3 R11, PT, PT, R11, R13, RZ ;  /* 0x0000000d0b0b7210 */ /* 0x000fe20007ffe0ff */
[----:B------:R-:W-:Y:S02]  /*19a0*/  IMAD R13, R29, UR6, RZ ;  /* 0x000000061d0d7c24 */ /* 0x000fe4000f8e02ff */
[----:B------:R-:W-:Y:S02]  /*19b0*/  IMAD R29, R35, UR6, RZ ;  /* 0x00000006231d7c24 */ /* 0x000fe4000f8e02ff */
[----:B------:R-:W-:Y:S02]  /*19c0*/  IMAD R19, R27, R18, R15 ;  /* 0x000000121b137224 */ /* 0x000fe400078e020f */
[C---:B------:R-:W-:Y:S02]  /*19d0*/  IMAD R13, R28.reuse, UR7, R13 ;  /* 0x000000071c0d7c24 */ /* 0x040fe4000f8e020d */
[----:B------:R-:W-:-:S04]  /*19e0*/  IMAD.WIDE.U32 R14, R28, UR6, RZ ;  /* 0x000000061c0e7c25 */ /* 0x000fc8000f8e00ff */
[----:B------:R-:W-:Y:S02]  /*19f0*/  IMAD R29, R34, UR7, R29 ;  /* 0x00000007221d7c24 */ /* 0x000fe4000f8e021d */
[----:B-1----:R-:W-:-:S04]  /*1a00*/  IMAD.WIDE.U32 R8, R0, 0x8, R8 ;  /* 0x0000000800087825 */ /* 0x002fc800078e0008 */
[----:B------:R-:W-:Y:S01]  /*1a10*/  IMAD.WIDE.U32 R34, R34, UR6, RZ ;  /* 0x0000000622227c25 */ /* 0x000fe2000f8e00ff */
[----:B------:R-:W-:-:S03]  /*1a20*/  IADD3 R15, PT, PT, R15, R13, RZ ;  /* 0x0000000d0f0f7210 */ /* 0x000fc60007ffe0ff */
[----:B------:R-:W-:Y:S02]  /*1a30*/  IMAD R27, R33, UR6, RZ ;  /* 0x00000006211b7c24 */ /* 0x000fe4000f8e02ff */
[----:B------:R-:W-:Y:S01]  /*1a40*/  IMAD R31, R31, UR6, RZ ;  /* 0x000000061f1f7c24 */ /* 0x000fe2000f8e02ff */
[----:B------:R-:W-:Y:S01]  /*1a50*/  IADD3 R35, PT, PT, R35, R29, RZ ;  /* 0x0000001d23237210 */ /* 0x000fe20007ffe0ff */
[----:B------:R-:W-:-:S04]  /*1a60*/  IMAD.WIDE.U32 R6, R24, R16, R6 ;  /* 0x0000001018067225 */ /* 0x000fc800078e0006 */
[----:B------:R-:W-:-:S04]  /*1a70*/  IMAD.WIDE.U32 R10, R26, R18, R10 ;  /* 0x000000121a0a7225 */ /* 0x000fc800078e000a */
[----:B------:R-:W-:Y:S02]  /*1a80*/  IMAD R33, R32, UR7, R27 ;  /* 0x0000000720217c24 */ /* 0x000fe4000f8e021b */
[----:B0-----:R-:W-:-:S04]  /*1a90*/  IMAD.WIDE.U32 R12, R12, 0x20, R8 ;  /* 0x000000200c0c7825 */ /* 0x001fc800078e0008 */
[C---:B------:R-:W-:Y:S02]  /*1aa0*/  IMAD R31, R30.reuse, UR7, R31 ;  /* 0x000000071e1f7c24 */ /* 0x040fe4000f8e021f */
[----:B------:R-:W-:-:S04]  /*1ab0*/  IMAD.WIDE.U32 R16, R30, UR6, RZ ;  /* 0x000000061e107c25 */ /* 0x000fc8000f8e00ff */
[----:B------:R-:W-:-:S04]  /*1ac0*/  IMAD.WIDE.U32 R26, R32, UR6, RZ ;  /* 0x00000006201a7c25 */ /* 0x000fc8000f8e00ff */
[----:B-----5:R-:W-:Y:S02]  /*1ad0*/  IMAD R29, R37, UR8, RZ ;  /* 0x00000008251d7c24 */ /* 0x020fe4000f8e02ff */
[----:B------:R-:W-:Y:S01]  /*1ae0*/  IMAD R9, R39, UR8, RZ ;  /* 0x0000000827097c24 */ /* 0x000fe2000f8e02ff */
[----:B------:R-:W-:Y:S01]  /*1af0*/  IADD3 R17, PT, PT, R17, R31, RZ ;  /* 0x0000001f11117210 */ /* 0x000fe20007ffe0ff */
[----:B------:R-:W-:Y:S01]  /*1b00*/  IMAD R29, R36, UR9, R29 ;  /* 0x00000009241d7c24 */ /* 0x000fe2000f8e021d */
[----:B------:R-:W-:Y:S01]  /*1b10*/  IADD3 R27, PT, PT, R27, R33, RZ ;  /* 0x000000211b1b7210 */ /* 0x000fe20007ffe0ff */
[----:B------:R-:W-:Y:S02]  /*1b20*/  IMAD R9, R38, UR9, R9 ;  /* 0x0000000926097c24 */ /* 0x000fe4000f8e0209 */
[----:B------:R-:W-:-:S04]  /*1b30*/  IMAD.WIDE.U32 R36, R36, UR8, RZ ;  /* 0x0000000824247c25 */ /* 0x000fc8000f8e00ff */
[----:B------:R-:W-:-:S04]  /*1b40*/  IMAD.WIDE.U32 R38, R38, UR8, RZ ;  /* 0x0000000826267c25 */ /* 0x000fc8000f8e00ff */
[----:B------:R-:W-:Y:S02]  /*1b50*/  IMAD R31, R41, UR8, RZ ;  /* 0x00000008291f7c24 */ /* 0x000fe4000f8e02ff */
[----:B------:R-:W-:Y:S01]  /*1b60*/  IMAD R33, R43, UR8, RZ ;  /* 0x000000082b217c24 */ /* 0x000fe2000f8e02ff */
[----:B------:R-:W-:Y:S01]  /*1b70*/  IADD3 R29, PT, PT, R37, R29, RZ ;  /* 0x0000001d251d7210 */ /* 0x000fe20007ffe0ff */
[----:B------:R-:W-:Y:S01]  /*1b80*/  IMAD R31, R40, UR9, R31 ;  /* 0x00000009281f7c24 */ /* 0x000fe2000f8e021f */
[----:B------:R-:W-:Y:S01]  /*1b90*/  IADD3 R9, PT, PT, R39, R9, RZ ;  /* 0x0000000927097210 */ /* 0x000fe20007ffe0ff */
[----:B------:R-:W-:Y:S02]  /*1ba0*/  IMAD R33, R42, UR9, R33 ;  /* 0x000000092a217c24 */ /* 0x000fe4000f8e0221 */
[----:B------:R-:W-:-:S04]  /*1bb0*/  IMAD.WIDE.U32 R40, R40, UR8, RZ ;  /* 0x0000000828287c25 */ /* 0x000fc8000f8e00ff */
[----:B------:R-:W-:-:S04]  /*1bc0*/  IMAD.WIDE.U32 R42, R42, UR8, RZ ;  /* 0x000000082a2a7c25 */ /* 0x000fc8000f8e00ff */
[----:B------:R-:W-:Y:S01]  /*1bd0*/  IMAD R37, R29, R44, RZ ;  /* 0x0000002c1d257224 */ /* 0x000fe200078e02ff */
[----:B------:R-:W-:Y:S01]  /*1be0*/  IADD3 R29, PT, PT, R41, R31, RZ ;  /* 0x0000001f291d7210 */ /* 0x000fe20007ffe0ff */
[----:B------:R-:W-:Y:S01]  /*1bf0*/  IMAD R39, R9, R46, RZ ;  /* 0x0000002e09277224 */ /* 0x000fe200078e02ff */
[----:B------:R-:W-:-:S03]  /*1c00*/  IADD3 R9, PT, PT, R43, R33, RZ ;  /* 0x000000212b097210 */ /* 0x000fc60007ffe0ff */
[----:B------:R-:W-:Y:S02]  /*1c10*/  IMAD R29, R29, R48, RZ ;  /* 0x000000301d1d7224 */ /* 0x000fe400078e02ff */
[----:B------:R-:W-:Y:S02]  /*1c20*/  IMAD R31, R9, R50, RZ ;  /* 0x00000032091f7224 */ /* 0x000fe400078e02ff */
[----:B------:R-:W-:-:S04]  /*1c30*/  IMAD.WIDE.U32 R14, R44, R36, R14 ;  /* 0x000000242c0e7225 */ /* 0x000fc800078e000e */
[----:B------:R-:W-:Y:S02]  /*1c40*/  IMAD R37, R45, R36, R37 ;  /* 0x000000242d257224 */ /* 0x000fe400078e0225 */
[----:B------:R-:W-:-:S04]  /*1c50*/  IMAD.WIDE.U32 R16, R46, R38, R16 ;  /* 0x000000262e107225 */ /* 0x000fc800078e0010 */
[----:B------:R-:W-:Y:S02]  /*1c60*/  IMAD R39, R47, R38, R39 ;  /* 0x000000262f277224 */ /* 0x000fe400078e0227 */
[----:B------:R-:W-:-:S04]  /*1c70*/  IMAD.WIDE.U32 R26, R48, R40, R26 ;  /* 0x00000028301a7225 */ /* 0x000fc800078e001a */
[----:B------:R-:W-:Y:S02]  /*1c80*/  IMAD R29, R49, R40, R29 ;  /* 0x00000028311d7224 */ /* 0x000fe400078e021d */
[----:B------:R-:W-:-:S04]  /*1c90*/  IMAD.WIDE.U32 R34, R50, R42, R34 ;  /* 0x0000002a32227225 */ /* 0x000fc800078e0022 */
[----:B------:R-:W-:Y:S01]  /*1ca0*/  IMAD R31, R51, R42, R31 ;  /* 0x0000002a331f7224 */ /* 0x000fe200078e021f */
[----:B------:R-:W-:Y:S02]  /*1cb0*/  IADD3 R23, PT, PT, R5, R23, RZ ;  /* 0x0000001705177210 */ /* 0x000fe40007ffe0ff */
[----:B------:R-:W-:Y:S02]  /*1cc0*/  IADD3 R9, PT, PT, R7, R25, RZ ;  /* 0x0000001907097210 */ /* 0x000fe40007ffe0ff */
[----:B------:R-:W-:Y:S02]  /*1cd0*/  MOV R22, R4 ;  /* 0x0000000400167202 */ /* 0x000fe40000000f00 */
[----:B------:R-:W-:Y:S02]  /*1ce0*/  MOV R8, R6 ;  /* 0x0000000600087202 */ /* 0x000fe40000000f00 */
[----:B------:R-:W-:Y:S02]  /*1cf0*/  IADD3 R21, PT, PT, R3, R21, RZ ;  /* 0x0000001503157210 */ /* 0x000fe40007ffe0ff */
[----:B------:R-:W-:-:S02]  /*1d00*/  IADD3 R11, PT, PT, R11, R19, RZ ;  /* 0x000000130b0b7210 */ /* 0x000fc40007ffe0ff */
[----:B------:R-:W-:Y:S02]  /*1d10*/  MOV R20, R2 ;  /* 0x0000000200147202 */ /* 0x000fe40000000f00 */
[----:B------:R-:W-:Y:S02]  /*1d20*/  IADD3 R5, PT, PT, R15, R37, RZ ;  /* 0x000000250f057210 */ /* 0x000fe40007ffe0ff */
[----:B------:R-:W-:Y:S02]  /*1d30*/  IADD3 R7, PT, PT, R17, R39, RZ ;  /* 0x0000002711077210 */ /* 0x000fe40007ffe0ff */
[----:B------:R-:W-:Y:S02]  /*1d40*/  IADD3 R33, PT, PT, R27, R29, RZ ;  /* 0x0000001d1b217210 */ /* 0x000fe40007ffe0ff */
[----:B------:R-:W-:Y:S02]  /*1d50*/  IADD3 R35, PT, PT, R35, R31, RZ ;  /* 0x0000001f23237210 */ /* 0x000fe40007ffe0ff */
[----:B------:R-:W-:-:S02]  /*1d60*/  MOV R4, R14 ;  /* 0x0000000e00047202 */ /* 0x000fc40000000f00 */
[----:B------:R-:W-:Y:S02]  /*1d70*/  MOV R6, R16 ;  /* 0x0000001000067202 */ /* 0x000fe40000000f00 */
[----:B------:R-:W-:Y:S01]  /*1d80*/  MOV R32, R26 ;  /* 0x0000001a00207202 */ /* 0x000fe20000000f00 */
[----:B------:R-:W-:Y:S04]  /*1d90*/  STG.E.ENL2.256 desc[UR4][R12.64], R20, R8 ;  /* 0xf80000140c08797f */ /* 0x000fe8000f121804 */
[----:B------:R-:W-:Y:S01]  /*1da0*/  STG.E.ENL2.256 desc[UR4][R12.64+0x1000], R4, R32 ;  /* 0xf80080040c20797f */ /* 0x000fe2000f121804 */
[----:B------:R-:W-:Y:S05]  /*1db0*/  EXIT ;  /* 0x000000000000794d */ /* 0x000fea0003800000 */
.L_x_15113:
        /* <DEDUP_REMOVED lines=12> */
.L_x_23936:


//--------------------- .text._ZN2at6native29vectorized_elementwise_kernelILi8EZZZNS0_54_GLOBAL__N__d8c5977b_16_LinearAlgebra_cu_35b291db_316116addr_kernel_cudaERNS_14TensorIteratorERKN3c106ScalarES8_ENKUlvE_clEvENKUlvE2_clEvEUllllE0_St5arrayIPcLm4EEEEviT0_T1_ --------------------------
	.section	.text._ZN2at6native29vectorized_elementwise_kernelILi8EZZZNS0_54_GLOBAL__N__d8c5977b_16_LinearAlgebra_cu_35b291db_316116addr_kernel_cudaERNS_14TensorIteratorERKN3c106ScalarES8_ENKUlvE_clEvENKUlvE2_clEvEUllllE0_St5arrayIPcLm4EEEEviT0_T1_,"ax",@progbits
	.align	128
        .global         _ZN2at6native29vectorized_elementwise_kernelILi8EZZZNS0_54_GLOBAL__N__d8c5977b_16_LinearAlgebra_cu_35b291db_316116addr_kernel_cudaERNS_14TensorIteratorERKN3c106ScalarES8_ENKUlvE_clEvENKUlvE2_clEvEUllllE0_St5arrayIPcLm4EEEEviT0_T1_
        .type           _ZN2at6native29vectorized_elementwise_kernelILi8EZZZNS0_54_GLOBAL__N__d8c5977b_16_LinearAlgebra_cu_35b291db_316116addr_kernel_cudaERNS_14TensorIteratorERKN3c106ScalarES8_ENKUlvE_clEvENKUlvE2_clEvEUllllE0_St5arrayIPcLm4EEEEviT0_T1_,@function
        .size           _ZN2at6native29vectorized_elementwise_kernelILi8EZZZNS0_54_GLOBAL__N__d8c5977b_16_LinearAlgebra_cu_35b291db_316116addr_kernel_cudaERNS_14TensorIteratorERKN3c106ScalarES8_ENKUlvE_clEvENKUlvE2_clEvEUllllE0_St5arrayIPcLm4EEEEviT0_T1_,(.L_x_23937 - _ZN2at6native29vectorized_elementwise_kernelILi8EZZZNS0_54_GLOBAL__N__d8c5977b_16_LinearAlgebra_cu_35b291db_316116addr_kernel_cudaERNS_14TensorIteratorERKN3c106ScalarES8_ENKUlvE_clEvENKUlvE2_clEvEUllllE0_St5arrayIPcLm4EEEEviT0_T1_)
        .other          _ZN2at6native29vectorized_elementwise_kernelILi8EZZZNS0_54_GLOBAL__N__d8c5977b_16_LinearAlgebra_cu_35b291db_316116addr_kernel_cudaERNS_14TensorIteratorERKN3c106ScalarES8_ENKUlvE_clEvENKUlvE2_clEvEUllllE0_St5arrayIPcLm4EEEEviT0_T1_,@"STO_CUDA_ENTRY STV_DEFAULT"
_ZN2at6native29vectorized_elementwise_kernelILi8EZZZNS0_54_GLOBAL__N__d8c5977b_16_LinearAlgebra_cu_35b291db_316116addr_kernel_cudaERNS_14TensorIteratorERKN3c106ScalarES8_ENKUlvE_clEvENKUlvE2_clEvEUllllE0_St5arrayIPcLm4EEEEviT0_T1_:
.text._ZN2at6native29vectorized_elementwise_kernelILi8EZZZNS0_54_GLOBAL__N__d8c5977b_16_LinearAlgebra_cu_35b291db_316116addr_kernel_cudaERNS_14TensorIteratorERKN3c106ScalarES8_ENKUlvE_clEvENKUlvE2_clEvEUllllE0_St5arrayIPcLm4EEEEviT0_T1_:
        /* <DEDUP_REMOVED lines=143> */
.L_x_15116:
[----:B------:R-:W-:Y:S05]  /*08f0*/  BSYNC.RECONVERGENT B0 ;  /* 0x0000000000007941 */ /* 0x000fea0003800200 */
.L_x_15115:
        /* <DEDUP_REMOVED lines=19> */
.L_x_15118:
[----:B------:R-:W-:Y:S05]  /*0a30*/  BSYNC.RECONVERGENT B0 ;  /* 0x0000000000007941 */ /* 0x000fea0003800200 */
.L_x_15117:
        /* <DEDUP_REMOVED lines=18> */
.L_x_15120:
[----:B------:R-:W-:Y:S05]  /*0b60*/  BSYNC.RECONVERGENT B0 ;  /* 0x0000000000007941 */ /* 0x000fea0003800200 */
.L_x_15119:
        /* <DEDUP_REMOVED lines=18> */
.L_x_15122:
[----:B------:R-:W-:Y:S05]  /*0c90*/  BSYNC.RECONVERGENT B0 ;  /* 0x0000000000007941 */ /* 0x000fea0003800200 */
.L_x_15121:
        /* <DEDUP_REMOVED lines=18> */
.L_x_15124:
[----:B------:R-:W-:Y:S05]  /*0dc0*/  BSYNC.RECONVERGENT B0 ;  /* 0x0000000000007941 */ /* 0x000fea0003800200 */
.L_x_15123:
        /* <DEDUP_REMOVED lines=23> */
.L_x_15126:
[----:B------:R-:W-:Y:S05]  /*0f40*/  BSYNC.RECONVERGENT B0 ;  /* 0x0000000000007941 */ /* 0x000fea0003800200 */
.L_x_15125:
        /* <DEDUP_REMOVED lines=16> */
.L_x_15128:
[----:B------:R-:W-:Y:S05]  /*1050*/  BSYNC.RECONVERGENT B0 ;  /* 0x0000000000007941 */ /* 0x000fea0003800200 */
.L_x_15127:
        /* <DEDUP_REMOVED lines=16> */
.L_x_15130:
[----:B------:R-:W-:Y:S05]  /*1160*/  BSYNC.RECONVERGENT B0 ;  /* 0x0000000000007941 */ /* 0x000fea0003800200 */
.L_x_15129:
        /* <DEDUP_REMOVED lines=17> */
.L_x_15133:
        /* <DEDUP_REMOVED lines=8> */
.L_x_15134:
        /* <DEDUP_REMOVED lines=8> */
.L_x_15135:
        /* <DEDUP_REMOVED lines=8> */
.L_x_15136:
        /* <DEDUP_REMOVED lines=9> */
.L_x_15137:
[----:B------:R-:W-:Y:S05]  /*1490*/  BSYNC.RELIABLE B1 ;  /* 0x0000000000017941 */ /* 0x000fea0003800100 */
.L_x_15132:
[----:B------:R-:W-:-:S13]  /*14a0*/  ISETP.GE.U32.AND P0, PT, R5, R2, PT ;  /* 0x000000020500720c */ /* 0x000fda0003f06070 */
[----:B--23--:R-:W2:Y:S01]  /*14b0*/  @!P0 LDC.64 R6, c[0x0][0x3a0] ;  /* 0x0000e800ff068b82 */ /* 0x00cea20000000a00 */
[----:B------:R-:W-:Y:S02]  /*14c0*/  @!P0 LEA R3, R0, R5, 0xa ;  /* 0x0000000500038211 */ /* 0x000fe400078e50ff */
[----:B------:R-:W-:Y:S02]  /*14d0*/  @!P0 MOV R26, R20 ;  /* 0x00000014001a8202 */ /* 0x000fe40000000f00 */
[----:B------:R-:W-:Y:S01]  /*14e0*/  @!P0 IADD3 R5, PT, PT, R5, 0x80, RZ ;  /* 0x0000008005058810 */ /* 0x000fe20007ffe0ff */
[----:B--2---:R-:W-:-:S05]  /*14f0*/  @!P0 IMAD.WIDE.U32 R6, R3, 0x8, R6 ;  /* 0x0000000803068825 */ /* 0x004fca00078e0006 */
[----:B------:R3:W-:Y:S02]  /*1500*/  @!P0 STG.E.64 desc[UR4][R6.64], R26 ;  /* 0x0000001a06008986 */ /* 0x0007e4000c101b04 */
.L_x_15138:
[----:B------:R-:W-:Y:S05]  /*1510*/  BSYNC.RECONVERGENT B0 ;  /* 0x0000000000007941 */ /* 0x000fea0003800200 */
.L_x_15131:
        /* <DEDUP_REMOVED lines=9> */
.L_x_15114:
        /* <DEDUP_REMOVED lines=129> */
.L_x_15139:
        /* <DEDUP_REMOVED lines=12> */
.L_x_23937:


//--------------------- .text._ZN2at6native18elementwise_kernelILi128ELi4EZNS0_15gpu_kernel_implIZZZNS0_54_GLOBAL__N__d8c5977b_16_LinearAlgebra_cu_35b291db_316116addr_kernel_cudaERNS_14TensorIteratorERKN3c106ScalarES9_ENKUlvE_clEvENKUlvE2_clEvEUllllE_EEvRNS_18TensorIteratorBaseERKT_EUliE_EEviT1_ --------------------------
	.section	.text._ZN2at6native18elementwise_kernelILi128ELi4EZNS0_15gpu_kernel_implIZZZNS0_54_GLOBAL__N__d8c5977b_16_LinearAlgebra_cu_35b291db_316116addr_kernel_cudaERNS_14TensorIteratorERKN3c106ScalarES9_ENKUlvE_clEvENKUlvE2_clEvEUllllE_EEvRNS_18TensorIteratorBaseERKT_EUliE_EEviT1_,"ax",@progbits
	.align	128
        .global         _ZN2at6native18elementwise_kernelILi128ELi4EZNS0_15gpu_kernel_implIZZZNS0_54_GLOBAL__N__d8c5977b_16_LinearAlgebra_cu_35b291db_316116addr_kernel_cudaERNS_14TensorIteratorERKN3c106ScalarES9_ENKUlvE_clEvENKUlvE2_clEvEUllllE_EEvRNS_18TensorIteratorBaseERKT_EUliE_EEviT1_
        .type           _ZN2at6native18elementwise_kernelILi128ELi4EZNS0_15gpu_kernel_implIZZZNS0_54_GLOBAL__N__d8c5977b_16_LinearAlgebra_cu_35b291db_316116addr_kernel_cudaERNS_14TensorIteratorERKN3c106ScalarES9_ENKUlvE_clEvENKUlvE2_clEvEUllllE_EEvRNS_18TensorIteratorBaseERKT_EUliE_EEviT1_,@function
        .size           _ZN2at6native18elementwise_kernelILi128ELi4EZNS0_15gpu_kernel_implIZZZNS0_54_GLOBAL__N__d8c5977b_16_LinearAlgebra_cu_35b291db_316116addr_kernel_cudaERNS_14TensorIteratorERKN3c106ScalarES9_ENKUlvE_clEvENKUlvE2_clEvEUllllE_EEvRNS_18TensorIteratorBaseERKT_EUliE_EEviT1_,(.L_x_23938 - _ZN2at6native18elementwise_kernelILi128ELi4EZNS0_15gpu_kernel_implIZZZNS0_54_GLOBAL__N__d8c5977b_16_LinearAlgebra_cu_35b291db_316116addr_kernel_cudaERNS_14TensorIteratorERKN3c106ScalarES9_ENKUlvE_clEvENKUlvE2_clEvEUllllE_EEvRNS_18TensorIteratorBaseERKT_EUliE_EEviT1_)
        .other          _ZN2at6native18elementwise_kernelILi128ELi4EZNS0_15gpu_kernel_implIZZZNS0_54_GLOBAL__N__d8c5977b_16_LinearAlgebra_cu_35b291db_316116addr_kernel_cudaERNS_14TensorIteratorERKN3c106ScalarES9_ENKUlvE_clEvENKUlvE2_clEvEUllllE_EEvRNS_18TensorIteratorBaseERKT_EUliE_EEviT1_,@"STO_CUDA_ENTRY STV_DEFAULT"
_ZN2at6native18elementwise_kernelILi128ELi4EZNS0_15gpu_kernel_implIZZZNS0_54_GLOBAL__N__d8c5977b_16_LinearAlgebra_cu_35b291db_316116addr_kernel_cudaERNS_14TensorIteratorERKN3c106ScalarES9_ENKUlvE_clEvENKUlvE2_clEvEUllllE_EEvRNS_18TensorIteratorBaseERKT_EUliE_EEviT1_:
.text._ZN2at6native18elementwise_kernelILi128ELi4EZNS0_15gpu_kernel_implIZZZNS0_54_GLOBAL__N__d8c5977b_16_LinearAlgebra_cu_35b291db_316116addr_kernel_cudaERNS_14TensorIteratorERKN3c106ScalarES9_ENKUlvE_clEvENKUlvE2_clEvEUllllE_EEvRNS_18TensorIteratorBaseERKT_EUliE_EEviT1_:
        /* <DEDUP_REMOVED lines=374> */
.L_x_15142:
[C---:B------:R-:W-:Y:S02]  /*1760*/  LOP3.LUT R0, R16.reuse, 0xff, RZ, 0xc0, !PT ;  /* 0x000000ff10007812 */ /* 0x040fe400078ec0ff */
[----:B------:R-:W-:Y:S02]  /*1770*/  MOV R3, 0x1 ;  /* 0x0000000100037802 */ /* 0x000fe40000000f00 */
        /* <DEDUP_REMOVED lines=22> */
.L_x_15143:
        /* <DEDUP_REMOVED lines=15> */
[----:B--2---:R-:W-:Y:S01]  /*19d0*/  SHF.R.S32.HI R25, RZ, 0x1f, R24 ;  /* 0x0000001fff197819 */ /* 0x004fe20000011418 */
[----:B------:R-:W-:Y:S06]  /*19e0*/  BRA `(.L_x_15149) ;  /* 0x0000000c00507947 */ /* 0x000fec0003800000 */
.L_x_15147:
[----:B------:R0:W5:Y:S01]  /*19f0*/  LDG.E.U8 R24, desc[UR36][R4.64] ;  /* 0x0000002404187981 */ /* 0x000162000c1e1100 */
[----:B------:R-:W-:Y:S01]  /*1a00*/  IMAD.MOV.U32 R25, RZ, RZ, RZ ;  /* 0x000000ffff197224 */ /* 0x000fe200078e00ff */
[----:B------:R-:W-:Y:S06]  /*1a10*/  BRA `(.L_x_15149) ;  /* 0x0000000c00447947 */ /* 0x000fec0003800000 */
.L_x_15146:
        /* <DEDUP_REMOVED lines=8> */
.L_x_15151:
[----:B------:R-:W2:Y:S02]  /*1aa0*/  LDG.E R24, desc[UR36][R4.64] ;  /* 0x0000002404187981 */ /* 0x000ea4000c1e1900 */
[----:B--2---:R-:W-:Y:S01]  /*1ab0*/  SHF.R.S32.HI R25, RZ, 0x1f, R24 ;  /* 0x0000001fff197819 */ /* 0x004fe20000011418 */
[----:B------:R-:W-:Y:S06]  /*1ac0*/  BRA `(.L_x_15149) ;  /* 0x0000000c00187947 */ /* 0x000fec0003800000 */
.L_x_15150:
[----:B------:R-:W2:Y:S02]  /*1ad0*/  LDG.E.S16 R24, desc[UR36][R4.64] ;  /* 0x0000002404187981 */ /* 0x000ea4000c1e1700 */
[----:B--2---:R-:W-:Y:S01]  /*1ae0*/  SHF.R.S32.HI R25, RZ, 0x1f, R24 ;  /* 0x0000001fff197819 */ /* 0x004fe20000011418 */
[----:B------:R-:W-:Y:S06]  /*1af0*/  BRA `(.L_x_15149) ;  /* 0x0000000c000c7947 */ /* 0x000fec0003800000 */
.L_x_15145:
[----:B------:R-:W-:-:S13]  /*1b00*/  ISETP.GT.AND P0, PT, R0, 0x6, PT ;  /* 0x000000060000780c */ /* 0x000fda0003f04270 */
[----:B------:R-:W-:Y:S05]  /*1b10*/  @P0 BRA `(.L_x_15152) ;  /* 0x00000000002c0947 */ /* 0x000fea0003800000 */
[----:B------:R-:W-:-:S13]  /*1b20*/  ISETP.NE.AND P0, PT, R0, 0x5, PT ;  /* 0x000000050000780c */ /* 0x000fda0003f05270 */
[----:B------:R-:W-:Y:S05]  /*1b30*/  @!P0 BRA `(.L_x_15153) ;  /* 0x0000000000148947 */ /* 0x000fea0003800000 */
[----:B------:R-:W-:-:S13]  /*1b40*/  ISETP.NE.AND P0, PT, R0, 0x6, PT ;  /* 0x000000060000780c */ /* 0x000fda0003f05270 */
[----:B------:R-:W-:Y:S05]  /*1b50*/  @P0 BRA `(.L_x_15148) ;  /* 0x0000000800700947 */ /* 0x000fea0003800000 */
[----:B------:R-:W2:Y:S02]  /*1b60*/  LDG.E R4, desc[UR36][R4.64] ;  /* 0x0000002404047981 */ /* 0x000ea4000c1e1900 */
[----:B--2---:R0:W1:Y:S01]  /*1b70*/  F2I.S64.TRUNC R24, R4 ;  /* 0x0000000400187311 */ /* 0x004062000020d900 */
[----:B------:R-:W-:Y:S05]  /*1b80*/  BRA `(.L_x_15149) ;  /* 0x0000000800e87947 */ /* 0x000fea0003800000 */
.L_x_15153:
[----:B------:R-:W2:Y:S02]  /*1b90*/  LDG.E.U16 R4, desc[UR36][R4.64] ;  /* 0x0000002404047981 */ /* 0x000ea4000c1e1500 */
[----:B--2---:R-:W-:-:S06]  /*1ba0*/  HADD2.F32 R24, -RZ, R4.H0_H0 ;  /* 0x20000004ff187230 */ /* 0x004fcc0000004100 */
[----:B------:R-:W0:Y:S01]  /*1bb0*/  F2I.S64.TRUNC R24, R24 ;  /* 0x0000001800187311 */ /* 0x000e22000020d900 */
[----:B------:R-:W-:Y:S05]  /*1bc0*/  BRA `(.L_x_15149) ;  /* 0x0000000800d87947 */ /* 0x000fea0003800000 */
.L_x_15152:
[----:B------:R-:W-:-:S13]  /*1bd0*/  ISETP.NE.AND P0, PT, R0, 0x7, PT ;  /* 0x000000070000780c */ /* 0x000fda0003f05270 */
[----:B------:R-:W-:Y:S05]  /*1be0*/  @!P0 BRA `(.L_x_15154) ;  /* 0x00000000002c8947 */ /* 0x000fea0003800000 */
[----:B------:R-:W-:-:S13]  /*1bf0*/  ISETP.NE.AND P0, PT, R0, 0x8, PT ;  /* 0x000000080000780c */ /* 0x000fda0003f05270 */
[----:B------:R-:W-:Y:S05]  /*1c00*/  @!P0 BRA `(.L_x_15155) ;  /* 0x0000000000148947 */ /* 0x000fea0003800000 */
[----:B------:R-:W-:-:S13]  /*1c10*/  ISETP.NE.AND P0, PT, R0, 0x9, PT ;  /* 0x000000090000780c */ /* 0x000fda0003f05270 */
[----:B------:R-:W-:Y:S05]  /*1c20*/  @P0 BRA `(.L_x_15148) ;  /* 0x00000008003c0947 */ /* 0x000fea0003800000 */
[----:B------:R-:W2:Y:S02]  /*1c30*/  LDG.E R4, desc[UR36][R4.64] ;  /* 0x0000002404047981 */ /* 0x000ea4000c1e1900 */
[----:B--2---:R2:W3:Y:S01]  /*1c40*/  F2I.S64.TRUNC R24, R4 ;  /* 0x0000000400187311 */ /* 0x0044e2000020d900 */
[----:B------:R-:W-:Y:S05]  /*1c50*/  BRA `(.L_x_15149) ;  /* 0x0000000800b47947 */ /* 0x000fea0003800000 */
.L_x_15155:
[----:B------:R-:W2:Y:S02]  /*1c60*/  LDG.E.U16 R4, desc[UR36][R4.64] ;  /* 0x0000002404047981 */ /* 0x000ea4000c1e1500 */
[----:B--2---:R-:W-:-:S06]  /*1c70*/  HADD2.F32 R24, -RZ, R4.H0_H0 ;  /* 0x20000004ff187230 */ /* 0x004fcc0000004100 */
[----:B------:R-:W4:Y:S01]  /*1c80*/  F2I.S64.TRUNC R24, R24 ;  /* 0x0000001800187311 */ /* 0x000f22000020d900 */
[----:B------:R-:W-:Y:S05]  /*1c90*/  BRA `(.L_x_15149) ;  /* 0x0000000800a47947 */ /* 0x000fea0003800000 */
.L_x_15154:
[----:B------:R-:W2:Y:S02]  /*1ca0*/  LDG.E.64 R4, desc[UR36][R4.64] ;  /* 0x0000002404047981 */ /* 0x000ea4000c1e1b00 */
[----:B--2---:R0:W1:Y:S01]  /*1cb0*/  F2I.S64.F64.TRUNC R24, R4 ;  /* 0x0000000400187311 */ /* 0x004062000030d900 */
[----:B------:R-:W-:Y:S05]  /*1cc0*/  BRA `(.L_x_15149) ;  /* 0x0000000800987947 */ /* 0x000fea0003800000 */
.L_x_15144:
        /* <DEDUP_REMOVED lines=11> */
[----:B------:R-:W-:Y:S01]  /*1d80*/  SEL R24, RZ, 0x1, !P0 ;  /* 0x00000001ff187807 */ /* 0x000fe20004000000 */
[----:B------:R-:W-:Y:S08]  /*1d90*/  BRA `(.L_x_15149) ;  /* 0x0000000800647947 */ /* 0x000ff00003800000 */
.L_x_15158:
[----:B------:R-:W2:Y:S02]  /*1da0*/  LDG.E.64 R4, desc[UR36][R4.64] ;  /* 0x0000002404047981 */ /* 0x000ea4000c1e1b00 */
[----:B--2---:R0:W1:Y:S01]  /*1db0*/  F2I.S64.F64.TRUNC R24, R4 ;  /* 0x0000000400187311 */ /* 0x004062000030d900 */
[----:B------:R-:W-:Y:S05]  /*1dc0*/  BRA `(.L_x_15149) ;  /* 0x0000000800587947 */ /* 0x000fea0003800000 */
.L_x_15157:
        /* <DEDUP_REMOVED lines=26> */
.L_x_15160:
        /* <DEDUP_REMOVED lines=14> */
.L_x_15159:
[----:B------:R-:W2:Y:S02]  /*2050*/  LDG.E.U16 R24, desc[UR36][R4.64] ;  /* 0x0000002404187981 */ /* 0x000ea4000c1e1500 */
[----:B--2---:R-:W-:-:S06]  /*2060*/  IMAD.U32 R24, R24, 0x10000, RZ ;  /* 0x0001000018187824 */ /* 0x004fcc00078e00ff */
[----:B------:R-:W0:Y:S01]  /*2070*/  F2I.S64.TRUNC R24, R24 ;  /* 0x0000001800187311 */ /* 0x000e22000020d900 */
[----:B------:R-:W-:Y:S05]  /*2080*/  BRA `(.L_x_15149) ;  /* 0x0000000400a87947 */ /* 0x000fea0003800000 */
.L_x_15156:
        /* <DEDUP_REMOVED lines=9> */
[----:B------:R-:W-:Y:S01]  /*2120*/  IMAD.MOV.U32 R25, RZ, RZ, RZ ;  /* 0x000000ffff197224 */ /* 0x000fe200078e00ff */
[----:B------:R-:W-:Y:S06]  /*2130*/  BRA `(.L_x_15149) ;  /* 0x00000004007c7947 */ /* 0x000fec0003800000 */
.L_x_15163:
        /* <DEDUP_REMOVED lines=21> */
.L_x_15167:
[----:B------:R-:W-:Y:S05]  /*2290*/  BSYNC.RECONVERGENT B1 ;  /* 0x0000000000017941 */ /* 0x000fea0003800200 */
.L_x_15166:
[----:B------:R-:W-:Y:S01]  /*22a0*/  IMAD.SHL.U32 R0, R0, 0x100000, RZ ;  /* 0x0010000000007824 */ /* 0x000fe200078e00ff */
[----:B------:R-:W-:-:S04]  /*22b0*/  LEA R3, R3, 0x3b800000, 0x17 ;  /* 0x3b80000003037811 */ /* 0x000fc800078eb8ff */
[----:B------:R-:W-:-:S07]  /*22c0*/  LOP3.LUT R24, R3, R0, R7, 0xfe, !PT ;  /* 0x0000000003187212 */ /* 0x000fce00078efe07 */
.L_x_15165:
[----:B------:R-:W-:Y:S05]  /*22d0*/  BSYNC.RECONVERGENT B0 ;  /* 0x0000000000007941 */ /* 0x000fea0003800200 */
.L_x_15164:
[----:B------:R-:W0:Y:S01]  /*22e0*/  F2I.S64.TRUNC R24, R24 ;  /* 0x0000001800187311 */ /* 0x000e22000020d900 */
[----:B------:R-:W-:Y:S05]  /*22f0*/  BRA `(.L_x_15149) ;  /* 0x00000004000c7947 */ /* 0x000fea0003800000 */
.L_x_15162:
        /* <DEDUP_REMOVED lines=21> */
.L_x_15171:
[----:B------:R-:W-:Y:S05]  /*2450*/  BSYNC.RECONVERGENT B1 ;  /* 0x0000000000017941 */ /* 0x000fea0003800200 */
.L_x_15170:
[----:B------:R-:W-:Y:S01]  /*2460*/  IMAD.SHL.U32 R0, R0, 0x200000, RZ ;  /* 0x0020000000007824 */ /* 0x000fe200078e00ff */
[----:B------:R-:W-:-:S04]  /*2470*/  LEA R3, R3, 0x37800000, 0x17 ;  /* 0x3780000003037811 */ /* 0x000fc800078eb8ff */
[----:B------:R-:W-:-:S07]  /*2480*/  LOP3.LUT R24, R3, R0, R7, 0xfe, !PT ;  /* 0x0000000003187212 */ /* 0x000fce00078efe07 */
.L_x_15169:
[----:B------:R-:W-:Y:S05]  /*2490*/  BSYNC.RECONVERGENT B0 ;  /* 0x0000000000007941 */ /* 0x000fea0003800200 */
.L_x_15168:
[----:B------:R-:W0:Y:S01]  /*24a0*/  F2I.S64.TRUNC R24, R24 ;  /* 0x0000001800187311 */ /* 0x000e22000020d900 */
[----:B------:R-:W-:Y:S05]  /*24b0*/  BRA `(.L_x_15149) ;  /* 0x00000000009c7947 */ /* 0x000fea0003800000 */
.L_x_15161:
[----:B------:R-:W-:-:S13]  /*24c0*/  ISETP.NE.AND P0, PT, R0, 0x1c, PT ;  /* 0x0000001c0000780c */ /* 0x000fda0003f05270 */
[----:B------:R-:W-:Y:S05]  /*24d0*/  @!P0 BRA `(.L_x_15172) ;  /* 0x00000000008c8947 */ /* 0x000fea0003800000 */
[----:B------:R-:W-:-:S13]  /*24e0*/  ISETP.NE.AND P0, PT, R0, 0x1d, PT ;  /* 0x0000001d0000780c */ /* 0x000fda0003f05270 */
[----:B------:R-:W-:Y:S05]  /*24f0*/  @!P0 BRA `(.L_x_15173) ;  /* 0x00000000007c8947 */ /* 0x000fea0003800000 */
[----:B------:R-:W-:-:S13]  /*2500*/  ISETP.NE.AND P0, PT, R0, 0x2c, PT ;  /* 0x0000002c0000780c */ /* 0x000fda0003f05270 */
[----:B------:R-:W-:Y:S05]  /*2510*/  @!P0 BRA `(.L_x_15174) ;  /* 0x0000000000488947 */ /* 0x000fea0003800000 */
.L_x_15148:
        /* <DEDUP_REMOVED lines=16> */
.L_x_15175:
[----:B------:R-:W-:Y:S01]  /*2620*/  CS2R R24, SRZ ;  /* 0x0000000000187805 */ /* 0x000fe2000001ff00 */
[----:B------:R-:W-:Y:S06]  /*2630*/  BRA `(.L_x_15149) ;  /* 0x00000000003c7947 */ /* 0x000fec0003800000 */
.L_x_15174:
        /* <DEDUP_REMOVED lines=8> */
.L_x_15177:
[----:B------:R-:W-:Y:S05]  /*26c0*/  BSYNC.RECONVERGENT B0 ;  /* 0x0000000000007941 */ /* 0x000fea0003800200 */
.L_x_15176:
[----:B------:R-:W0:Y:S01]  /*26d0*/  F2I.S64.TRUNC R24, R24 ;  /* 0x0000001800187311 */ /* 0x000e22000020d900 */
[----:B------:R-:W-:Y:S05]  /*26e0*/  BRA `(.L_x_15149) ;  /* 0x0000000000107947 */ /* 0x000fea0003800000 */
.L_x_15173:
[----:B------:R0:W5:Y:S01]  /*26f0*/  LDG.E.64 R24, desc[UR36][R4.64] ;  /* 0x0000002404187981 */ /* 0x000162000c1e1b00 */
[----:B------:R-:W-:Y:S05]  /*2700*/  BRA `(.L_x_15149) ;  /* 0x0000000000087947 */ /* 0x000fea0003800000 */
.L_x_15172:
[----:B------:R0:W5:Y:S01]  /*2710*/  LDG.E R24, desc[UR36][R4.64] ;  /* 0x0000002404187981 */ /* 0x000162000c1e1900 */
[----:B------:R-:W-:-:S07]  /*2720*/  IMAD.MOV.U32 R25, RZ, RZ, RZ ;  /* 0x000000ffff197224 */ /* 0x000fce00078e00ff */
.L_x_15149:
[----:B------:R-:W2:Y:S01]  /*2730*/  LDCU.64 UR4, c[0x0][0x660] ;  /* 0x0000cc00ff0477ac */ /* 0x000ea20008000a00 */
[----:B0-----:R-:W-:-:S04]  /*2740*/  PRMT R0, R2, 0x7773, RZ ;  /* 0x0000777302007816 */ /* 0x001fc800000000ff */
        /* <DEDUP_REMOVED lines=15> */
.L_x_15181:
[----:B------:R0:W5:Y:S01]  /*2840*/  LDG.E.U8 R6, desc[UR36][R26.64] ;  /* 0x000000241a067981 */ /* 0x000162000c1e1100 */
[----:B------:R-:W-:Y:S01]  /*2850*/  IMAD.MOV.U32 R7, RZ, RZ, RZ ;  /* 0x000000ffff077224 */ /* 0x000fe200078e00ff */
[----:B------:R-:W-:Y:S06]  /*2860*/  BRA `(.L_x_15183) ;  /* 0x0000000c00447947 */ /* 0x000fec0003800000 */
.L_x_15180:
        /* <DEDUP_REMOVED lines=8> */
.L_x_15185:
[----:B------:R-:W2:Y:S02]  /*28f0*/  LDG.E R6, desc[UR36][R26.64] ;  /* 0x000000241a067981 */ /* 0x000ea4000c1e1900 */
[----:B--2---:R-:W-:Y:S01]  /*2900*/  SHF.R.S32.HI R7, RZ, 0x1f, R6 ;  /* 0x0000001fff077819 */ /* 0x004fe20000011406 */
[----:B------:R-:W-:Y:S06]  /*2910*/  BRA `(.L_x_15183) ;  /* 0x0000000c00187947 */ /* 0x000fec0003800000 */
.L_x_15184:
[----:B------:R-:W2:Y:S02]  /*2920*/  LDG.E.S16 R6, desc[UR36][R26.64] ;  /* 0x000000241a067981 */ /* 0x000ea4000c1e1700 */
[----:B--2---:R-:W-:Y:S01]  /*2930*/  SHF.R.S32.HI R7, RZ, 0x1f, R6 ;  /* 0x0000001fff077819 */ /* 0x004fe20000011406 */
[----:B------:R-:W-:Y:S06]  /*2940*/  BRA `(.L_x_15183) ;  /* 0x0000000c000c7947 */ /* 0x000fec0003800000 */
.L_x_15179:
[----:B------:R-:W-:-:S13]  /*2950*/  ISETP.GT.AND P0, PT, R0, 0x6, PT ;  /* 0x000000060000780c */ /* 0x000fda0003f04270 */
[----:B------:R-:W-:Y:S05]  /*2960*/  @P0 BRA `(.L_x_15186) ;  /* 0x00000000002c0947 */ /* 0x000fea0003800000 */
[----:B------:R-:W-:-:S13]  /*2970*/  ISETP.NE.AND P0, PT, R0, 0x5, PT ;  /* 0x000000050000780c */ /* 0x000fda0003f05270 */
[----:B------:R-:W-:Y:S05]  /*2980*/  @!P0 BRA `(.L_x_15187) ;  /* 0x0000000000148947 */ /* 0x000fea0003800000 */
[----:B------:R-:W-:-:S13]  /*2990*/  ISETP.NE.AND P0, PT, R0, 0x6, PT ;  /* 0x000000060000780c */ /* 0x000fda0003f05270 */
[----:B------:R-:W-:Y:S05]  /*29a0*/  @P0 BRA `(.L_x_15182) ;  /* 0x0000000800700947 */ /* 0x000fea0003800000 */
[----:B------:R-:W2:Y:S02]  /*29b0*/  LDG.E R6, desc[UR36][R26.64] ;  /* 0x000000241a067981 */ /* 0x000ea4000c1e1900 */
[----:B--2---:R-:W2:Y:S01]  /*29c0*/  F2I.S64.TRUNC R6, R6 ;  /* 0x0000000600067311 */ /* 0x004ea2000020d900 */
[----:B------:R-:W-:Y:S05]  /*29d0*/  BRA `(.L_x_15183) ;  /* 0x0000000800e87947 */ /* 0x000fea0003800000 */
.L_x_15187:
[----:B------:R-:W2:Y:S02]  /*29e0*/  LDG.E.U16 R26, desc[UR36][R26.64] ;  /* 0x000000241a1a7981 */ /* 0x000ea4000c1e1500 */
[----:B--2---:R-:W-:-:S06]  /*29f0*/  HADD2.F32 R6, -RZ, R26.H0_H0 ;  /* 0x2000001aff067230 */ /* 0x004fcc0000004100 */
[----:B------:R-:W0:Y:S01]  /*2a00*/  F2I.S64.TRUNC R6, R6 ;  /* 0x0000000600067311 */ /* 0x000e22000020d900 */
[----:B------:R-:W-:Y:S05]  /*2a10*/  BRA `(.L_x_15183) ;  /* 0x0000000800d87947 */ /* 0x000fea0003800000 */
.L_x_15186:
[----:B------:R-:W-:-:S13]  /*2a20*/  ISETP.NE.AND P0, PT, R0, 0x7, PT ;  /* 0x000000070000780c */ /* 0x000fda0003f05270 */
[----:B------:R-:W-:Y:S05]  /*2a30*/  @!P0 BRA `(.L_x_15188) ;  /* 0x00000000002c8947 */ /* 0x000fea0003800000 */
[----:B------:R-:W-:-:S13]  /*2a40*/  ISETP.NE.AND P0, PT, R0, 0x8, PT ;  /* 0x000000080000780c */ /* 0x000fda0003f05270 */
[----:B------:R-:W-:Y:S05]  /*2a50*/  @!P0 BRA `(.L_x_15189) ;  /* 0x0000000000148947 */ /* 0x000fea0003800000 */
[----:B------:R-:W-:-:S13]  /*2a60*/  ISETP.NE.AND P0, PT, R0, 0x9, PT ;  /* 0x000000090000780c */ /* 0x000fda0003f05270 */
[----:B------:R-:W-:Y:S05]  /*2a70*/  @P0 BRA `(.L_x_15182) ;  /* 0x00000008003c0947 */ /* 0x000fea0003800000 */
[----:B------:R-:W2:Y:S02]  /*2a80*/  LDG.E R6, desc[UR36][R26.64] ;  /* 0x000000241a067981 */ /* 0x000ea4000c1e1900 */
[----:B--2---:R-:W0:Y:S01]  /*2a90*/  F2I.S64.TRUNC R6, R6 ;  /* 0x0000000600067311 */ /* 0x004e22000020d900 */
[----:B------:R-:W-:Y:S05]  /*2aa0*/  BRA `(.L_x_15183) ;  /* 0x0000000800b47947 */ /* 0x000fea0003800000 */
.L_x_15189:
[----:B------:R-:W2:Y:S02]  /*2ab0*/  LDG.E.U16 R26, desc[UR36][R26.64] ;  /* 0x000000241a1a7981 */ /* 0x000ea4000c1e1500 */
[----:B--2---:R-:W-:-:S06]  /*2ac0*/  HADD2.F32 R6, -RZ, R26.H0_H0 ;  /* 0x2000001aff067230 */ /* 0x004fcc0000004100 */
[----:B------:R-:W0:Y:S01]  /*2ad0*/  F2I.S64.TRUNC R6, R6 ;  /* 0x0000000600067311 */ /* 0x000e22000020d900 */
[----:B------:R-:W-:Y:S05]  /*2ae0*/  BRA `(.L_x_15183) ;  /* 0x0000000800a47947 */ /* 0x000fea0003800000 */
.L_x_15188:
[----:B------:R-:W2:Y:S02]  /*2af0*/  LDG.E.64 R6, desc[UR36][R26.64] ;  /* 0x000000241a067981 */ /* 0x000ea4000c1e1b00 */
[----:B--2---:R-:W0:Y:S01]  /*2b00*/  F2I.S64.F64.TRUNC R6, R6 ;  /* 0x0000000600067311 */ /* 0x004e22000030d900 */
[----:B------:R-:W-:Y:S05]  /*2b10*/  BRA `(.L_x_15183) ;  /* 0x0000000800987947 */ /* 0x000fea0003800000 */
.L_x_15178:
        /* <DEDUP_REMOVED lines=13> */
.L_x_15192:
[----:B------:R-:W2:Y:S02]  /*2bf0*/  LDG.E.64 R6, desc[UR36][R26.64] ;  /* 0x000000241a067981 */ /* 0x000ea4000c1e1b00 */
[----:B--2---:R-:W0:Y:S01]  /*2c00*/  F2I.S64.F64.TRUNC R6, R6 ;  /* 0x0000000600067311 */ /* 0x004e22000030d900 */
[----:B------:R-:W-:Y:S05]  /*2c10*/  BRA `(.L_x_15183) ;  /* 0x0000000800587947 */ /* 0x000fea0003800000 */
.L_x_15191:
[----:B------:R-:W-:-:S13]  /*2c20*/  ISETP.NE.AND P0, PT, R0, 0xf, PT ;  /* 0x0000000f0000780c */ /* 0x000fda0003f05270 */
[----:B------:R-:W-:Y:S05]  /*2c30*/  @!P0 BRA `(.L_x_15193) ;  /* 0x0000000000988947 */ /* 0x000fea0003800000 */
[----:B------:R-:W-:-:S13]  /*2c40*/  ISETP.NE.AND P0, PT, R0, 0x17, PT ;  /* 0x000000170000780c */ /* 0x000fda0003f05270 */
[----:B------:R-:W-:Y:S05]  /*2c50*/  @!P0 BRA `(.L_x_15194) ;  /* 0x0000000000588947 */ /* 0x000fea0003800000 */
[----:B------:R-:W-:-:S13]  /*2c60*/  ISETP.NE.AND P0, PT, R0, 0x18, PT ;  /* 0x000000180000780c */ /* 0x000fda0003f05270 */
[----:B------:R-:W-:Y:S05]  /*2c70*/  @P0 BRA `(.L_x_15182) ;  /* 0x0000000400bc0947 */ /* 0x000fea0003800000 */
[----:B------:R-:W2:Y:S01]  /*2c80*/  LDG.E.U8 R0, desc[UR36][R26.64] ;  /* 0x000000241a007981 */ /* 0x000ea2000c1e1100 */
[----:B-1----:R-:W-:Y:S02]  /*2c90*/  IMAD.MOV.U32 R5, RZ, RZ, 0x1f ;  /* 0x0000001fff057424 */ /* 0x002fe400078e00ff */
        /* <DEDUP_REMOVED lines=18> */
.L_x_15194:
[----:B-1----:R-:W2:Y:S02]  /*2dc0*/  LDG.E.U8 R4, desc[UR36][R26.64] ;  /* 0x000000241a047981 */ /* 0x002ea4000c1e1100 */
        /* <DEDUP_REMOVED lines=13> */
.L_x_15193:
[----:B------:R-:W2:Y:S02]  /*2ea0*/  LDG.E.U16 R6, desc[UR36][R26.64] ;  /* 0x000000241a067981 */ /* 0x000ea4000c1e1500 */
[----:B--2---:R-:W-:-:S06]  /*2eb0*/  IMAD.U32 R6, R6, 0x10000, RZ ;  /* 0x0001000006067824 */ /* 0x004fcc00078e00ff */
[----:B------:R-:W0:Y:S01]  /*2ec0*/  F2I.S64.TRUNC R6, R6 ;  /* 0x0000000600067311 */ /* 0x000e22000020d900 */
[----:B------:R-:W-:Y:S05]  /*2ed0*/  BRA `(.L_x_15183) ;  /* 0x0000000400a87947 */ /* 0x000fea0003800000 */
.L_x_15190:
        /* <DEDUP_REMOVED lines=11> */
.L_x_15197:
        /* <DEDUP_REMOVED lines=15> */
[----:B-1----:R-:W0:Y:S02]  /*3080*/  FLO.U32 R4, R0 ;  /* 0x0000000000047300 */ /* 0x002e2400000e0000 */
[----:B0-----:R-:W-:-:S04]  /*3090*/  IADD3 R4, PT, PT, -R4, 0x1f, RZ ;  /* 0x0000001f04047810 */ /* 0x001fc80007ffe1ff */
[----:B------:R-:W-:Y:S01]  /*30a0*/  IADD3 R3, PT, PT, R3, 0x1d, -R4 ;  /* 0x0000001d03037810 */ /* 0x000fe20007ffe804 */
[----:B------:R-:W-:-:S05]  /*30b0*/  VIADD R5, R4, 0xffffffe4 ;  /* 0xffffffe404057836 */ /* 0x000fca0000000000 */
[----:B------:R-:W-:-:S04]  /*30c0*/  SHF.L.U32 R5, R0, R5, RZ ;  /* 0x0000000500057219 */ /* 0x000fc800000006ff */
[----:B------:R-:W-:-:S07]  /*30d0*/  LOP3.LUT R0, R5, 0x7, RZ, 0xc0, !PT ;  /* 0x0000000705007812 */ /* 0x000fce00078ec0ff */
.L_x_15201:
[----:B------:R-:W-:Y:S05]  /*30e0*/  BSYNC.RECONVERGENT B1 ;  /* 0x0000000000017941 */ /* 0x000fea0003800200 */
.L_x_15200:
[----:B------:R-:W-:Y:S01]  /*30f0*/  IMAD.SHL.U32 R0, R0, 0x100000, RZ ;  /* 0x0010000000007824 */ /* 0x000fe200078e00ff */
[----:B------:R-:W-:-:S04]  /*3100*/  LEA R3, R3, 0x3b800000, 0x17 ;  /* 0x3b80000003037811 */ /* 0x000fc800078eb8ff */
[----:B------:R-:W-:-:S07]  /*3110*/  LOP3.LUT R6, R3, R0, R7, 0xfe, !PT ;  /* 0x0000000003067212 */ /* 0x000fce00078efe07 */
.L_x_15199:
[----:B------:R-:W-:Y:S05]  /*3120*/  BSYNC.RECONVERGENT B0 ;  /* 0x0000000000007941 */ /* 0x000fea0003800200 */
.L_x_15198:
[----:B------:R-:W0:Y:S01]  /*3130*/  F2I.S64.TRUNC R6, R6 ;  /* 0x0000000600067311 */ /* 0x000e22000020d900 */
[----:B------:R-:W-:Y:S05]  /*3140*/  BRA `(.L_x_15183) ;  /* 0x00000004000c7947 */ /* 0x000fea0003800000 */
.L_x_15196:
        /* <DEDUP_REMOVED lines=21> */
.L_x_15205:
[----:B------:R-:W-:Y:S05]  /*32a0*/  BSYNC.RECONVERGENT B1 ;  /* 0x0000000000017941 */ /* 0x000fea0003800200 */
.L_x_15204:
[----:B------:R-:W-:Y:S02]  /*32b0*/  SHF.L.U32 R0, R0, 0x15, RZ ;  /* 0x0000001500007819 */ /* 0x000fe400000006ff */
[----:B------:R-:W-:-:S04]  /*32c0*/  LEA R3, R3, 0x37800000, 0x17 ;  /* 0x3780000003037811 */ /* 0x000fc800078eb8ff */
[----:B------:R-:W-:-:S07]  /*32d0*/  LOP3.LUT R6, R3, R0, R7, 0xfe, !PT ;  /* 0x0000000003067212 */ /* 0x000fce00078efe07 */
.L_x_15203:
[----:B------:R-:W-:Y:S05]  /*32e0*/  BSYNC.RECONVERGENT B0 ;  /* 0x0000000000007941 */ /* 0x000fea0003800200 */
.L_x_15202:
[----:B------:R-:W0:Y:S01]  /*32f0*/  F2I.S64.TRUNC R6, R6 ;  /* 0x0000000600067311 */ /* 0x000e22000020d900 */
[----:B------:R-:W-:Y:S05]  /*3300*/  BRA `(.L_x_15183) ;  /* 0x00000000009c7947 */ /* 0x000fea0003800000 */
.L_x_15195:
[----:B------:R-:W-:-:S13]  /*3310*/  ISETP.NE.AND P0, PT, R0, 0x1c, PT ;  /* 0x0000001c0000780c */ /* 0x000fda0003f05270 */
[----:B------:R-:W-:Y:S05]  /*3320*/  @!P0 BRA `(.L_x_15206) ;  /* 0x00000000008c8947 */ /* 0x000fea0003800000 */
[----:B------:R-:W-:-:S13]  /*3330*/  ISETP.NE.AND P0, PT, R0, 0x1d, PT ;  /* 0x0000001d0000780c */ /* 0x000fda0003f05270 */
[----:B------:R-:W-:Y:S05]  /*3340*/  @!P0 BRA `(.L_x_15207) ;  /* 0x00000000007c8947 */ /* 0x000fea0003800000 */
[----:B------:R-:W-:-:S13]  /*3350*/  ISETP.NE.AND P0, PT, R0, 0x2c, PT ;  /* 0x0000002c0000780c */ /* 0x000fda0003f05270 */
[----:B------:R-:W-:Y:S05]  /*3360*/  @!P0 BRA `(.L_x_15208) ;  /* 0x0000000000488947 */ /* 0x000fea0003800000 */
.L_x_15182:
[----:B------:R-:W-:Y:S01]  /*3370*/  MOV R14, 0x228 ;  /* 0x00000228000e7802 */ /* 0x000fe20000000f00 */
[----:B------:R-:W1:Y:S01]  /*3380*/  LDCU.64 UR4, c[0x4][0x218] ;  /* 0x01004300ff0477ac */ /* 0x000e620008000a00 */
[----:B------:R-:W-:Y:S02]  /*3390*/  IMAD.MOV.U32 R8, RZ, RZ, 0x4e ;  /* 0x0000004eff087424 */ /* 0x000fe400078e00ff */
[----:B------:R-:W-:Y:S01]  /*33a0*/  IMAD.MOV.U32 R12, RZ, RZ, 0x1 ;  /* 0x00000001ff0c7424 */ /* 0x000fe200078e00ff */
[----:B------:R-:W0:Y:S01]  /*33b0*/  LDCU.64 UR6, c[0x4][0x220] ;  /* 0x01004400ff0677ac */ /* 0x000e220008000a00 */
[----:B------:R-:W2:Y:S01]  /*33c0*/  LDC.64 R14, c[0x4][R14] ;  /* 0x010000000e0e7b82 */ /* 0x000ea20000000a00 */
[----:B------:R-:W-:Y:S01]  /*33d0*/  IMAD.MOV.U32 R13, RZ, RZ, RZ ;  /* 0x000000ffff0d7224 */ /* 0x000fe200078e00ff */
[----:B------:R-:W3:Y:S01]  /*33e0*/  LDCU.64 UR8, c[0x4][0x40] ;  /* 0x01000800ff0877ac */ /* 0x000ee20008000a00 */
[----:B-1----:R-:W-:Y:S02]  /*33f0*/  IMAD.U32 R4, RZ, RZ, UR4 ;  /* 0x00000004ff047e24 */ /* 0x002fe4000f8e00ff */
[----:B------:R-:W-:-:S02]  /*3400*/  IMAD.U32 R5, RZ, RZ, UR5 ;  /* 0x00000005ff057e24 */ /* 0x000fc4000f8e00ff */
[----:B0-----:R-:W-:Y:S02]  /*3410*/  IMAD.U32 R6, RZ, RZ, UR6 ;  /* 0x00000006ff067e24 */ /* 0x001fe4000f8e00ff */
[----:B------:R-:W-:Y:S02]  /*3420*/  IMAD.U32 R7, RZ, RZ, UR7 ;  /* 0x00000007ff077e24 */ /* 0x000fe4000f8e00ff */
[----:B---3--:R-:W-:Y:S02]  /*3430*/  IMAD.U32 R10, RZ, RZ, UR8 ;  /* 0x00000008ff0a7e24 */ /* 0x008fe4000f8e00ff */
[----:B------:R-:W-:-:S07]  /*3440*/  IMAD.U32 R11, RZ, RZ, UR9 ;  /* 0x00000009ff0b7e24 */ /* 0x000fce000f8e00ff */
[----:B------:R-:W-:-:S07]  /*3450*/  LEPC R20, `(.L_x_15209) ;  /* 0x000000001014794e */ /* 0x000fce0000000000 */
[----:B--2-45:R-:W-:Y:S05]  /*3460*/  CALL.ABS.NOINC R14 ;  /* 0x000000000e007343 */ /* 0x034fea0003c00000 */
.L_x_15209:
[----:B------:R-:W-:Y:S01]  /*3470*/  CS2R R6, SRZ ;  /* 0x0000000000067805 */ /* 0x000fe2000001ff00 */
[----:B------:R-:W-:Y:S06]  /*3480*/  BRA `(.L_x_15183) ;  /* 0x00000000003c7947 */ /* 0x000fec0003800000 */
.L_x_15208:
        /* <DEDUP_REMOVED lines=8> */
.L_x_15211:
[----:B------:R-:W-:Y:S05]  /*3510*/  BSYNC.RECONVERGENT B0 ;  /* 0x0000000000007941 */ /* 0x000fea0003800200 */
.L_x_15210:
[----:B------:R-:W0:Y:S01]  /*3520*/  F2I.S64.TRUNC R6, R6 ;  /* 0x0000000600067311 */ /* 0x000e22000020d900 */
[----:B------:R-:W-:Y:S05]  /*3530*/  BRA `(.L_x_15183) ;  /* 0x0000000000107947 */ /* 0x000fea0003800000 */
.L_x_15207:
[----:B------:R0:W5:Y:S01]  /*3540*/  LDG.E.64 R6, desc[UR36][R26.64] ;  /* 0x000000241a067981 */ /* 0x000162000c1e1b00 */
[----:B------:R-:W-:Y:S05]  /*3550*/  BRA `(.L_x_15183) ;  /* 0x0000000000087947 */ /* 0x000fea0003800000 */
.L_x_15206:
[----:B------:R0:W5:Y:S01]  /*3560*/  LDG.E R6, desc[UR36][R26.64] ;  /* 0x000000241a067981 */ /* 0x000162000c1e1900 */
[----:B------:R-:W-:-:S07]  /*3570*/  IMAD.MOV.U32 R7, RZ, RZ, RZ ;  /* 0x000000ffff077224 */ /* 0x000fce00078e00ff */
.L_x_15183:
[----:B------:R-:W0:Y:S02]  /*3580*/  LDCU.64 UR6, c[0x0][0x668] ;  /* 0x0000cd00ff0677ac */ /* 0x000e240008000a00 */
[-C--:B012345:R-:W-:Y:S02]  /*3590*/  IMAD R3, R7, R24.reuse, RZ ;  /* 0x0000001807037224 */ /* 0x0bffe400078e02ff */
[----:B------:R-:W-:Y:S01]  /*35a0*/  IMAD.WIDE.U32 R4, R6, R24, RZ ;  /* 0x0000001806047225 */ /* 0x000fe200078e00ff */
[----:B------:R-:W0:Y:S03]  /*35b0*/  LDCU.64 UR4, c[0x0][0x648] ;  /* 0x0000c900ff0477ac */ /* 0x000e260008000a00 */
[----:B------:R-:W-:-:S04]  /*35c0*/  IMAD R3, R25, R6, R3 ;  /* 0x0000000619037224 */ /* 0x000fc800078e0203 */
[----:B------:R-:W-:-:S04]  /*35d0*/  IMAD.IADD R0, R5, 0x1, R3 ;  /* 0x0000000105007824 */ /* 0x000fc800078e0203 */
[----:B------:R-:W-:Y:S01]  /*35e0*/  IMAD R3, R0, UR6, RZ ;  /* 0x0000000600037c24 */ /* 0x000fe2000f8e02ff */
[----:B------:R-:W-:Y:S02]  /*35f0*/  LOP3.LUT R0, R2, 0xff, RZ, 0xc0, !PT ;  /* 0x000000ff02007812 */ /* 0x000fe400078ec0ff */
[----:B0-----:R-:W-:Y:S01]  /*3600*/  IADD3 R8, P1, PT, R23, UR4, RZ ;  /* 0x0000000417087c10 */ /* 0x001fe2000ff3e0ff */
[----:B------:R-:W-:Y:S01]  /*3610*/  IMAD R3, R4, UR7, R3 ;  /* 0x0000000704037c24 */ /* 0x000fe2000f8e0203 */
[----:B------:R-:W-:Y:S01]  /*3620*/  ISETP.GT.AND P0, PT, R0, 0x9, PT ;  /* 0x000000090000780c */ /* 0x000fe20003f04270 */
[----:B------:R-:W-:-:S04]  /*3630*/  IMAD.WIDE.U32 R4, R4, UR6, RZ ;  /* 0x0000000604047c25 */ /* 0x000fc8000f8e00ff */
[----:B------:R-:W-:Y:S02]  /*3640*/  IMAD.X R9, RZ, RZ, UR5, P1 ;  /* 0x00000005ff097e24 */ /* 0x000fe400088e06ff */
[----:B------:R-:W-:Y:S02]  /*3650*/  IMAD.IADD R11, R5, 0x1, R3 ;  /* 0x00000001050b7824 */ /* 0x000fe400078e0203 */
[----:B------:R-:W-:-:S04]  /*3660*/  IMAD.MOV.U32 R10, RZ, RZ, R4 ;  /* 0x000000ffff0a7224 */ /* 0x000fc800078e0004 */
        /* <DEDUP_REMOVED lines=11> */
.L_x_15215:
[----:B------:R0:W-:Y:S01]  /*3720*/  STG.E.U8 desc[UR36][R8.64], R4 ;  /* 0x0000000408007986 */ /* 0x0001e2000c101124 */
[----:B------:R-:W-:Y:S05]  /*3730*/  BRA `(.L_x_15217) ;  /* 0x0000000c00387947 */ /* 0x000fea0003800000 */
.L_x_15214:
        /* <DEDUP_REMOVED lines=8> */
.L_x_15219:
[----:B------:R0:W-:Y:S01]  /*37c0*/  STG.E desc[UR36][R8.64], R4 ;  /* 0x0000000408007986 */ /* 0x0001e2000c101924 */
[----:B------:R-:W-:Y:S05]  /*37d0*/  BRA `(.L_x_15217) ;  /* 0x0000000c00107947 */ /* 0x000fea0003800000 */
.L_x_15218:
[----:B------:R0:W-:Y:S01]  /*37e0*/  STG.E.U16 desc[UR36][R8.64], R4 ;  /* 0x0000000408007986 */ /* 0x0001e2000c101524 */
[----:B------:R-:W-:Y:S05]  /*37f0*/  BRA `(.L_x_15217) ;  /* 0x0000000c00087947 */ /* 0x000fea0003800000 */
.L_x_15213:
        /* <DEDUP_REMOVED lines=9> */
.L_x_15221:
[----:B------:R-:W0:Y:S02]  /*3890*/  I2F.S64 R0, R10 ;  /* 0x0000000a00007312 */ /* 0x000e240000301400 */
[----:B0-----:R-:W-:-:S05]  /*38a0*/  F2FP.F16.F32.PACK_AB R0, RZ, R0 ;  /* 0x00000000ff00723e */ /* 0x001fca00000000ff */
[----:B------:R0:W-:Y:S01]  /*38b0*/  STG.E.U16 desc[UR36][R8.64], R0 ;  /* 0x0000000008007986 */ /* 0x0001e2000c101524 */
[----:B------:R-:W-:Y:S05]  /*38c0*/  BRA `(.L_x_15217) ;  /* 0x0000000800d47947 */ /* 0x000fea0003800000 */
.L_x_15220:
[----:B------:R-:W-:-:S13]  /*38d0*/  ISETP.NE.AND P0, PT, R0, 0x7, PT ;  /* 0x000000070000780c */ /* 0x000fda0003f05270 */
[----:B------:R-:W-:Y:S05]  /*38e0*/  @!P0 BRA `(.L_x_15222) ;  /* 0x0000000000348947 */ /* 0x000fea0003800000 */
[----:B------:R-:W-:-:S13]  /*38f0*/  ISETP.NE.AND P0, PT, R0, 0x8, PT ;  /* 0x000000080000780c */ /* 0x000fda0003f05270 */
[----:B------:R-:W-:Y:S05]  /*3900*/  @!P0 BRA `(.L_x_15223) ;  /* 0x0000000000188947 */ /* 0x000fea0003800000 */
[----:B------:R-:W-:-:S13]  /*3910*/  ISETP.NE.AND P0, PT, R0, 0x9, PT ;  /* 0x000000090000780c */ /* 0x000fda0003f05270 */
[----:B------:R-:W-:Y:S05]  /*3920*/  @P0 BRA `(.L_x_15216) ;  /* 0x00000008002c0947 */ /* 0x000fea0003800000 */
[----:B------:R-:W0:Y:S01]  /*3930*/  I2F.S64 R4, R10 ;  /* 0x0000000a00047312 */ /* 0x000e220000301400 */
[----:B------:R-:W-:-:S05]  /*3940*/  HFMA2 R5, -RZ, RZ, 0, 0 ;  /* 0x00000000ff057431 */ /* 0x000fca00000001ff */
[----:B0-----:R0:W-:Y:S01]  /*3950*/  STG.E.64 desc[UR36][R8.64], R4 ;  /* 0x0000000408007986 */ /* 0x0011e2000c101b24 */
[----:B------:R-:W-:Y:S05]  /*3960*/  BRA `(.L_x_15217) ;  /* 0x0000000800ac7947 */ /* 0x000fea0003800000 */
.L_x_15223:
[----:B------:R-:W0:Y:S02]  /*3970*/  I2F.S64 R10, R10 ;  /* 0x0000000a000a7312 */ /* 0x000e240000301400 */
[----:B0-----:R-:W-:-:S04]  /*3980*/  F2FP.F16.F32.PACK_AB R3, RZ, R10 ;  /* 0x0000000aff03723e */ /* 0x001fc800000000ff */
[----:B------:R-:W-:-:S05]  /*3990*/  PRMT R3, R3, 0x5410, RZ ;  /* 0x0000541003037816 */ /* 0x000fca00000000ff */
[----:B------:R0:W-:Y:S01]  /*39a0*/  STG.E desc[UR36][R8.64], R3 ;  /* 0x0000000308007986 */ /* 0x0001e2000c101924 */
[----:B------:R-:W-:Y:S05]  /*39b0*/  BRA `(.L_x_15217) ;  /* 0x0000000800987947 */ /* 0x000fea0003800000 */
.L_x_15222:
[----:B------:R-:W0:Y:S02]  /*39c0*/  I2F.F64.S64 R4, R10 ;  /* 0x0000000a00047312 */ /* 0x000e240000301c00 */
[----:B0-----:R0:W-:Y:S01]  /*39d0*/  STG.E.64 desc[UR36][R8.64], R4 ;  /* 0x0000000408007986 */ /* 0x0011e2000c101b24 */
[----:B------:R-:W-:Y:S05]  /*39e0*/  BRA `(.L_x_15217) ;  /* 0x00000008008c7947 */ /* 0x000fea0003800000 */
.L_x_15212:
        /* <DEDUP_REMOVED lines=13> */
.L_x_15226:
[----:B------:R-:W0:Y:S01]  /*3ac0*/  I2F.F64.S64 R4, R10 ;  /* 0x0000000a00047312 */ /* 0x000e220000301c00 */
[----:B------:R-:W-:-:S05]  /*3ad0*/  CS2R R6, SRZ ;  /* 0x0000000000067805 */ /* 0x000fca000001ff00 */
[----:B0-----:R3:W-:Y:S01]  /*3ae0*/  STG.E.128 desc[UR36][R8.64], R4 ;  /* 0x0000000408007986 */ /* 0x0017e2000c101d24 */
[----:B------:R-:W-:Y:S05]  /*3af0*/  BRA `(.L_x_15217) ;  /* 0x0000000800487947 */ /* 0x000fea0003800000 */
.L_x_15225:
        /* <DEDUP_REMOVED lines=19> */
.L_x_15230:
[----:B------:R-:W-:Y:S05]  /*3c30*/  BSYNC.RECONVERGENT B0 ;  /* 0x0000000000007941 */ /* 0x000fea0003800200 */
.L_x_15229:
[----:B------:R-:W-:-:S05]  /*3c40*/  LOP3.LUT R5, R0, 0x80, R5, 0xf8, !PT ;  /* 0x0000008000057812 */ /* 0x000fca00078ef805 */
[----:B------:R0:W-:Y:S01]  /*3c50*/  STG.E.U8 desc[UR36][R8.64], R5 ;  /* 0x0000000508007986 */ /* 0x0001e2000c101124 */
[----:B------:R-:W-:Y:S05]  /*3c60*/  BRA `(.L_x_15217) ;  /* 0x0000000400ec7947 */ /* 0x000fea0003800000 */
.L_x_15228:
        /* <DEDUP_REMOVED lines=15> */
.L_x_15232:
[----:B------:R-:W-:Y:S05]  /*3d60*/  BSYNC.RECONVERGENT B0 ;  /* 0x0000000000007941 */ /* 0x000fea0003800200 */
.L_x_15231:
[----:B------:R-:W-:-:S05]  /*3d70*/  LOP3.LUT R5, R0, 0x80, R5, 0xf8, !PT ;  /* 0x0000008000057812 */ /* 0x000fca00078ef805 */
[----:B------:R1:W-:Y:S01]  /*3d80*/  STG.E.U8 desc[UR36][R8.64], R5 ;  /* 0x0000000508007986 */ /* 0x0003e2000c101124 */
[----:B------:R-:W-:Y:S05]  /*3d90*/  BRA `(.L_x_15217) ;  /* 0x0000000400a07947 */ /* 0x000fea0003800000 */
.L_x_15227:
[----:B------:R-:W0:Y:S02]  /*3da0*/  I2F.S64 R0, R10 ;  /* 0x0000000a00007312 */ /* 0x000e240000301400 */
[----:B0-----:R-:W-:-:S05]  /*3db0*/  F2FP.BF16.F32.PACK_AB R0, RZ, R0 ;  /* 0x00000000ff00723e */ /* 0x001fca00000010ff */
[----:B------:R2:W-:Y:S01]  /*3dc0*/  STG.E.U16 desc[UR36][R8.64], R0 ;  /* 0x0000000008007986 */ /* 0x0005e2000c101524 */
[----:B------:R-:W-:Y:S05]  /*3dd0*/  BRA `(.L_x_15217) ;  /* 0x0000000400907947 */ /* 0x000fea0003800000 */
.L_x_15224:
        /* <DEDUP_REMOVED lines=10> */
.L_x_15235:
        /* <DEDUP_REMOVED lines=13> */
.L_x_15238:
[----:B------:R-:W-:-:S04]  /*3f50*/  SHF.R.U32.HI R0, RZ, 0x14, R3 ;  /* 0x00000014ff007819 */ /* 0x000fc80000011603 */
[----:B------:R-:W-:-:S04]  /*3f60*/  LOP3.LUT R0, R0, 0x1, RZ, 0xc0, !PT ;  /* 0x0000000100007812 */ /* 0x000fc800078ec0ff */
[----:B------:R-:W-:-:S04]  /*3f70*/  IADD3 R0, PT, PT, R3, 0x487ffff, R0 ;  /* 0x0487ffff03007810 */ /* 0x000fc80007ffe000 */
[----:B------:R-:W-:-:S04]  /*3f80*/  SHF.R.U32.HI R0, RZ, 0x14, R0 ;  /* 0x00000014ff007819 */ /* 0x000fc80000011600 */
[----:B------:R-:W-:-:S07]  /*3f90*/  LOP3.LUT R0, R0, 0xff, RZ, 0xc0, !PT ;  /* 0x000000ff00007812 */ /* 0x000fce00078ec0ff */
.L_x_15239:
[----:B------:R-:W-:-:S04]  /*3fa0*/  SHF.R.U32.HI R3, RZ, 0x18, R3 ;  /* 0x00000018ff037819 */ /* 0x000fc80000011603 */
[----:B------:R-:W-:-:S04]  /*3fb0*/  LOP3.LUT R0, R0, 0x80, R3, 0xf8, !PT ;  /* 0x0000008000007812 */ /* 0x000fc800078ef803 */
[----:B------:R-:W-:-:S07]  /*3fc0*/  PRMT R4, R0, 0x7610, R4 ;  /* 0x0000761000047816 */ /* 0x000fce0000000004 */
.L_x_15237:
[----:B------:R-:W-:Y:S05]  /*3fd0*/  BSYNC.RECONVERGENT B0 ;  /* 0x0000000000007941 */ /* 0x000fea0003800200 */
.L_x_15236:
[----:B------:R0:W-:Y:S01]  /*3fe0*/  STG.E.U8 desc[UR36][R8.64], R4 ;  /* 0x0000000408007986 */ /* 0x0001e2000c101124 */
[----:B------:R-:W-:Y:S05]  /*3ff0*/  BRA `(.L_x_15217) ;  /* 0x0000000400087947 */ /* 0x000fea0003800000 */
.L_x_15234:
        /* <DEDUP_REMOVED lines=13> */
.L_x_15242:
[----:B------:R-:W-:-:S04]  /*40d0*/  SHF.R.U32.HI R0, RZ, 0x15, R3 ;  /* 0x00000015ff007819 */ /* 0x000fc80000011603 */
[----:B------:R-:W-:-:S04]  /*40e0*/  LOP3.LUT R0, R0, 0x1, RZ, 0xc0, !PT ;  /* 0x0000000100007812 */ /* 0x000fc800078ec0ff */
[----:B------:R-:W-:-:S04]  /*40f0*/  IADD3 R0, PT, PT, R3, 0x88fffff, R0 ;  /* 0x088fffff03007810 */ /* 0x000fc80007ffe000 */
[----:B------:R-:W-:-:S04]  /*4100*/  SHF.R.U32.HI R0, RZ, 0x15, R0 ;  /* 0x00000015ff007819 */ /* 0x000fc80000011600 */
[----:B------:R-:W-:-:S07]  /*4110*/  LOP3.LUT R0, R0, 0xff, RZ, 0xc0, !PT ;  /* 0x000000ff00007812 */ /* 0x000fce00078ec0ff */
.L_x_15243:
[----:B------:R-:W-:-:S04]  /*4120*/  SHF.R.U32.HI R3, RZ, 0x18, R3 ;  /* 0x00000018ff037819 */ /* 0x000fc80000011603 */
[----:B------:R-:W-:-:S04]  /*4130*/  LOP3.LUT R0, R0, 0x80, R3, 0xf8, !PT ;  /* 0x0000008000007812 */ /* 0x000fc800078ef803 */
[----:B------:R-:W-:-:S07]  /*4140*/  PRMT R4, R0, 0x7610, R4 ;  /* 0x0000761000047816 */ /* 0x000fce0000000004 */
.L_x_15241:
[----:B------:R-:W-:Y:S05]  /*4150*/  BSYNC.RECONVERGENT B0 ;  /* 0x0000000000007941 */ /* 0x000fea0003800200 */
.L_x_15240:
[----:B------:R0:W-:Y:S01]  /*4160*/  STG.E.U8 desc[UR36][R8.64], R4 ;  /* 0x0000000408007986 */ /* 0x0001e2000c101124 */
[----:B------:R-:W-:Y:S05]  /*4170*/  BRA `(.L_x_15217) ;  /* 0x0000000000a87947 */ /* 0x000fea0003800000 */
.L_x_15233:
[----:B------:R-:W-:-:S13]  /*4180*/  ISETP.NE.AND P0, PT, R0, 0x1c, PT ;  /* 0x0000001c0000780c */ /* 0x000fda0003f05270 */
[----:B------:R-:W-:Y:S05]  /*4190*/  @!P0 BRA `(.L_x_15244) ;  /* 0x00000000009c8947 */ /* 0x000fea0003800000 */
[----:B------:R-:W-:-:S13]  /*41a0*/  ISETP.NE.AND P0, PT, R0, 0x1d, PT ;  /* 0x0000001d0000780c */ /* 0x000fda0003f05270 */
[----:B------:R-:W-:Y:S05]  /*41b0*/  @!P0 BRA `(.L_x_15245) ;  /* 0x00000000008c8947 */ /* 0x000fea0003800000 */
[----:B------:R-:W-:-:S13]  /*41c0*/  ISETP.NE.AND P0, PT, R0, 0x2c, PT ;  /* 0x0000002c0000780c */ /* 0x000fda0003f05270 */
[----:B------:R-:W-:Y:S05]  /*41d0*/  @!P0 BRA `(.L_x_15246) ;  /* 0x0000000000448947 */ /* 0x000fea0003800000 */
.L_x_15216:
        /* <DEDUP_REMOVED lines=16> */
.L_x_15247:
[----:B------:R-:W-:Y:S05]  /*42e0*/  BRA `(.L_x_15217) ;  /* 0x00000000004c7947 */ /* 0x000fea0003800000 */
.L_x_15246:
        /* <DEDUP_REMOVED lines=16> */
.L_x_15245:
[----:B------:R0:W-:Y:S01]  /*43f0*/  STG.E.64 desc[UR36][R8.64], R10 ;  /* 0x0000000a08007986 */ /* 0x0001e2000c101b24 */
[----:B------:R-:W-:Y:S05]  /*4400*/  BRA `(.L_x_15217) ;  /* 0x0000000000047947 */ /* 0x000fea0003800000 */
.L_x_15244:
[----:B------:R0:W-:Y:S02]  /*4410*/  STG.E desc[UR36][R8.64], R4 ;  /* 0x0000000408007986 */ /* 0x0001e4000c101924 */
.L_x_15217:
[----:B------:R-:W-:-:S07]  /*4420*/  IADD3 R17, PT, PT, R17, 0x80, RZ ;  /* 0x0000008011117810 */ /* 0x000fce0007ffe0ff */
.L_x_15141:
[----:B------:R-:W-:Y:S05]  /*4430*/  BSYNC.RECONVERGENT B6 ;  /* 0x0000000000067941 */ /* 0x000fea0003800200 */
.L_x_15140:
        /* <DEDUP_REMOVED lines=33> */
[----:B----4-:R-:W-:-:S04]  /*4650*/  IMAD.MOV R3, RZ, RZ, -R5 ;  /* 0x000000ffff037224 */ /* 0x010fc800078e0a05 */
        /* <DEDUP_REMOVED lines=325> */
.L_x_15250:
        /* <DEDUP_REMOVED lines=24> */
.L_x_15251:
        /* <DEDUP_REMOVED lines=17> */
.L_x_15255:
[----:B------:R0:W5:Y:S01]  /*5d40*/  LDG.E.U8 R24, desc[UR36][R4.64] ;  /* 0x0000002404187981 */ /* 0x000162000c1e1100 */
[----:B------:R-:W-:Y:S01]  /*5d50*/  IMAD.MOV.U32 R25, RZ, RZ, RZ ;  /* 0x000000ffff197224 */ /* 0x000fe200078e00ff */
[----:B------:R-:W-:Y:S06]  /*5d60*/  BRA `(.L_x_15257) ;  /* 0x0000000c00447947 */ /* 0x000fec0003800000 */
.L_x_15254:
        /* <DEDUP_REMOVED lines=8> */
.L_x_15259:
[----:B------:R-:W2:Y:S02]  /*5df0*/  LDG.E R24, desc[UR36][R4.64] ;  /* 0x0000002404187981 */ /* 0x000ea4000c1e1900 */
[----:B--2---:R-:W-:Y:S01]  /*5e00*/  SHF.R.S32.HI R25, RZ, 0x1f, R24 ;  /* 0x0000001fff197819 */ /* 0x004fe20000011418 */
[----:B------:R-:W-:Y:S06]  /*5e10*/  BRA `(.L_x_15257) ;  /* 0x0000000c00187947 */ /* 0x000fec0003800000 */
.L_x_15258:
[----:B------:R-:W2:Y:S02]  /*5e20*/  LDG.E.S16 R24, desc[UR36][R4.64] ;  /* 0x0000002404187981 */ /* 0x000ea4000c1e1700 */
[----:B--2---:R-:W-:Y:S01]  /*5e30*/  SHF.R.S32.HI R25, RZ, 0x1f, R24 ;  /* 0x0000001fff197819 */ /* 0x004fe20000011418 */
[----:B------:R-:W-:Y:S06]  /*5e40*/  BRA `(.L_x_15257) ;  /* 0x0000000c000c7947 */ /* 0x000fec0003800000 */
.L_x_15253:
        /* <DEDUP_REMOVED lines=9> */
.L_x_15261:
[----:B------:R-:W2:Y:S02]  /*5ee0*/  LDG.E.U16 R4, desc[UR36][R4.64] ;  /* 0x0000002404047981 */ /* 0x000ea4000c1e1500 */
[----:B--2---:R-:W-:-:S06]  /*5ef0*/  HADD2.F32 R24, -RZ, R4.H0_H0 ;  /* 0x20000004ff187230 */ /* 0x004fcc0000004100 */
[----:B------:R-:W0:Y:S01]  /*5f00*/  F2I.S64.TRUNC R24, R24 ;  /* 0x0000001800187311 */ /* 0x000e22000020d900 */
[----:B------:R-:W-:Y:S05]  /*5f10*/  BRA `(.L_x_15257) ;  /* 0x0000000800d87947 */ /* 0x000fea0003800000 */
.L_x_15260:
[----:B------:R-:W-:-:S13]  /*5f20*/  ISETP.NE.AND P0, PT, R0, 0x7, PT ;  /* 0x000000070000780c */ /* 0x000fda0003f05270 */
[----:B------:R-:W-:Y:S05]  /*5f30*/  @!P0 BRA `(.L_x_15262) ;  /* 0x00000000002c8947 */ /* 0x000fea0003800000 */
[----:B------:R-:W-:-:S13]  /*5f40*/  ISETP.NE.AND P0, PT, R0, 0x8, PT ;  /* 0x000000080000780c */ /* 0x000fda0003f05270 */
[----:B------:R-:W-:Y:S05]  /*5f50*/  @!P0 BRA `(.L_x_15263) ;  /* 0x0000000000148947 */ /* 0x000fea0003800000 */
[----:B------:R-:W-:-:S13]  /*5f60*/  ISETP.NE.AND P0, PT, R0, 0x9, PT ;  /* 0x000000090000780c */ /* 0x000fda0003f05270 */
[----:B------:R-:W-:Y:S05]  /*5f70*/  @P0 BRA `(.L_x_15256) ;  /* 0x0000000800680947 */ /* 0x000fea0003800000 */
[----:B------:R-:W2:Y:S02]  /*5f80*/  LDG.E R4, desc[UR36][R4.64] ;  /* 0x0000002404047981 */ /* 0x000ea4000c1e1900 */
[----:B--2---:R0:W1:Y:S01]  /*5f90*/  F2I.S64.TRUNC R24, R4 ;  /* 0x0000000400187311 */ /* 0x004062000020d900 */
[----:B------:R-:W-:Y:S05]  /*5fa0*/  BRA `(.L_x_15257) ;  /* 0x0000000800b47947 */ /* 0x000fea0003800000 */
.L_x_15263:
[----:B------:R-:W2:Y:S02]  /*5fb0*/  LDG.E.U16 R4, desc[UR36][R4.64] ;  /* 0x0000002404047981 */ /* 0x000ea4000c1e1500 */
[----:B--2---:R-:W-:-:S06]  /*5fc0*/  HADD2.F32 R24, -RZ, R4.H0_H0 ;  /* 0x20000004ff187230 */ /* 0x004fcc0000004100 */
[----:B------:R-:W0:Y:S01]  /*5fd0*/  F2I.S64.TRUNC R24, R24 ;  /* 0x0000001800187311 */ /* 0x000e22000020d900 */
[----:B------:R-:W-:Y:S05]  /*5fe0*/  BRA `(.L_x_15257) ;  /* 0x0000000800a47947 */ /* 0x000fea0003800000 */
.L_x_15262:
[----:B------:R-:W2:Y:S02]  /*5ff0*/  LDG.E.64 R4, desc[UR36][R4.64] ;  /* 0x0000002404047981 */ /* 0x000ea4000c1e1b00 */
[----:B--2---:R0:W1:Y:S01]  /*6000*/  F2I.S64.F64.TRUNC R24, R4 ;  /* 0x0000000400187311 */ /* 0x004062000030d900 */
[----:B------:R-:W-:Y:S05]  /*6010*/  BRA `(.L_x_15257) ;  /* 0x0000000800987947 */ /* 0x000fea0003800000 */
.L_x_15252:
        /* <DEDUP_REMOVED lines=13> */
.L_x_15266:
[----:B------:R-:W2:Y:S02]  /*60f0*/  LDG.E.64 R4, desc[UR36][R4.64] ;  /* 0x0000002404047981 */ /* 0x000ea4000c1e1b00 */
[----:B--2---:R0:W1:Y:S01]  /*6100*/  F2I.S64.F64.TRUNC R24, R4 ;  /* 0x0000000400187311 */ /* 0x004062000030d900 */
[----:B------:R-:W-:Y:S05]  /*6110*/  BRA `(.L_x_15257) ;  /* 0x0000000800587947 */ /* 0x000fea0003800000 */
.L_x_15265:
        /* <DEDUP_REMOVED lines=26> */
.L_x_15268:
        /* <DEDUP_REMOVED lines=14> */
.L_x_15267:
[----:B------:R-:W2:Y:S02]  /*63a0*/  LDG.E.U16 R24, desc[UR36][R4.64] ;  /* 0x0000002404187981 */ /* 0x000ea4000c1e1500 */
[----:B--2---:R-:W-:-:S06]  /*63b0*/  IMAD.U32 R24, R24, 0x10000, RZ ;  /* 0x0001000018187824 */ /* 0x004fcc00078e00ff */
[----:B------:R-:W0:Y:S01]  /*63c0*/  F2I.S64.TRUNC R24, R24 ;  /* 0x0000001800187311 */ /* 0x000e22000020d900 */
[----:B------:R-:W-:Y:S05]  /*63d0*/  BRA `(.L_x_15257) ;  /* 0x0000000400a87947 */ /* 0x000fea0003800000 */
.L_x_15264:
        /* <DEDUP_REMOVED lines=11> */
.L_x_15271:
        /* <DEDUP_REMOVED lines=21> */
.L_x_15275:
[----:B------:R-:W-:Y:S05]  /*65e0*/  BSYNC.RECONVERGENT B1 ;  /* 0x0000000000017941 */ /* 0x000fea0003800200 */
.L_x_15274:
[----:B------:R-:W-:Y:S01]  /*65f0*/  IMAD.SHL.U32 R0, R0, 0x100000, RZ ;  /* 0x0010000000007824 */ /* 0x000fe200078e00ff */
[----:B------:R-:W-:-:S04]  /*6600*/  LEA R3, R3, 0x3b800000, 0x17 ;  /* 0x3b80000003037811 */ /* 0x000fc800078eb8ff */
[----:B------:R-:W-:-:S07]  /*6610*/  LOP3.LUT R24, R3, R0, R7, 0xfe, !PT ;  /* 0x0000000003187212 */ /* 0x000fce00078efe07 */
.L_x_15273:
[----:B------:R-:W-:Y:S05]  /*6620*/  BSYNC.RECONVERGENT B0 ;  /* 0x0000000000007941 */ /* 0x000fea0003800200 */
.L_x_15272:
[----:B------:R-:W1:Y:S01]  /*6630*/  F2I.S64.TRUNC R24, R24 ;  /* 0x0000001800187311 */ /* 0x000e62000020d900 */
[----:B------:R-:W-:Y:S05]  /*6640*/  BRA `(.L_x_15257) ;  /* 0x00000004000c7947 */ /* 0x000fea0003800000 */
.L_x_15270:
        /* <DEDUP_REMOVED lines=21> */
.L_x_15279:
[----:B------:R-:W-:Y:S05]  /*67a0*/  BSYNC.RECONVERGENT B1 ;  /* 0x0000000000017941 */ /* 0x000fea0003800200 */
.L_x_15278:
[----:B------:R-:W-:Y:S01]  /*67b0*/  IMAD.SHL.U32 R0, R0, 0x200000, RZ ;  /* 0x0020000000007824 */ /* 0x000fe200078e00ff */
[----:B------:R-:W-:-:S04]  /*67c0*/  LEA R3, R3, 0x37800000, 0x17 ;  /* 0x3780000003037811 */ /* 0x000fc800078eb8ff */
[----:B------:R-:W-:-:S07]  /*67d0*/  LOP3.LUT R24, R3, R0, R7, 0xfe, !PT ;  /* 0x0000000003187212 */ /* 0x000fce00078efe07 */
.L_x_15277:
[----:B------:R-:W-:Y:S05]  /*67e0*/  BSYNC.RECONVERGENT B0 ;  /* 0x0000000000007941 */ /* 0x000fea0003800200 */
.L_x_15276:
[----:B------:R-:W2:Y:S01]  /*67f0*/  F2I.S64.TRUNC R24, R24 ;  /* 0x0000001800187311 */ /* 0x000ea2000020d900 */
[----:B------:R-:W-:Y:S05]  /*6800*/  BRA `(.L_x_15257) ;  /* 0x00000000009c7947 */ /* 0x000fea0003800000 */
.L_x_15269:
        /* <DEDUP_REMOVED lines=14> */
.L_x_15283:
[----:B------:R-:W-:Y:S05]  /*68f0*/  BSYNC.RECONVERGENT B0 ;  /* 0x0000000000007941 */ /* 0x000fea0003800200 */
.L_x_15282:
[----:B------:R-:W4:Y:S01]  /*6900*/  F2I.S64.TRUNC R24, R24 ;  /* 0x0000001800187311 */ /* 0x000f22000020d900 */
[----:B------:R-:W-:Y:S05]  /*6910*/  BRA `(.L_x_15257) ;  /* 0x0000000000587947 */ /* 0x000fea0003800000 */
.L_x_15256:
        /* <DEDUP_REMOVED lines=16> */
.L_x_15284:
[----:B------:R-:W-:Y:S01]  /*6a20*/  CS2R R24, SRZ ;  /* 0x0000000000187805 */ /* 0x000fe2000001ff00 */
[----:B------:R-:W-:Y:S06]  /*6a30*/  BRA `(.L_x_15257) ;  /* 0x0000000000107947 */ /* 0x000fec0003800000 */
.L_x_15281:
[----:B------:R3:W5:Y:S01]  /*6a40*/  LDG.E.64 R24, desc[UR36][R4.64] ;  /* 0x0000002404187981 */ /* 0x000762000c1e1b00 */
[----:B------:R-:W-:Y:S05]  /*6a50*/  BRA `(.L_x_15257) ;  /* 0x0000000000087947 */ /* 0x000fea0003800000 */
.L_x_15280:
[----:B------:R0:W5:Y:S01]  /*6a60*/  LDG.E R24, desc[UR36][R4.64] ;  /* 0x0000002404187981 */ /* 0x000162000c1e1900 */
[----:B------:R-:W-:-:S07]  /*6a70*/  IMAD.MOV.U32 R25, RZ, RZ, RZ ;  /* 0x000000ffff197224 */ /* 0x000fce00078e00ff */
.L_x_15257:
[----:B------:R-:W3:Y:S01]  /*6a80*/  LDCU.64 UR4, c[0x0][0x660] ;  /* 0x0000cc00ff0477ac */ /* 0x000ee20008000a00 */
[----:B0-----:R-:W-:-:S04]  /*6a90*/  PRMT R0, R2, 0x7773, RZ ;  /* 0x0000777302007816 */ /* 0x001fc800000000ff */
        /* <DEDUP_REMOVED lines=13> */
[----:B---3--:R-:W-:Y:S01]  /*6b70*/  SHF.R.S32.HI R7, RZ, 0x1f, R6 ;  /* 0x0000001fff077819 */ /* 0x008fe20000011406 */
[----:B------:R-:W-:Y:S06]  /*6b80*/  BRA `(.L_x_15290) ;  /* 0x0000000c00507947 */ /* 0x000fec0003800000 */
.L_x_15288:
[----:B------:R3:W5:Y:S01]  /*6b90*/  LDG.E.U8 R6, desc[UR36][R26.64] ;  /* 0x000000241a067981 */ /* 0x000762000c1e1100 */
[----:B------:R-:W-:Y:S01]  /*6ba0*/  IMAD.MOV.U32 R7, RZ, RZ, RZ ;  /* 0x000000ffff077224 */ /* 0x000fe200078e00ff */
[----:B------:R-:W-:Y:S06]  /*6bb0*/  BRA `(.L_x_15290) ;  /* 0x0000000c00447947 */ /* 0x000fec0003800000 */
.L_x_15287:
        /* <DEDUP_REMOVED lines=8> */
.L_x_15292:
[----:B------:R-:W3:Y:S02]  /*6c40*/  LDG.E R6, desc[UR36][R26.64] ;  /* 0x000000241a067981 */ /* 0x000ee4000c1e1900 */
[----:B---3--:R-:W-:Y:S01]  /*6c50*/  SHF.R.S32.HI R7, RZ, 0x1f, R6 ;  /* 0x0000001fff077819 */ /* 0x008fe20000011406 */
[----:B------:R-:W-:Y:S06]  /*6c60*/  BRA `(.L_x_15290) ;  /* 0x0000000c00187947 */ /* 0x000fec0003800000 */
.L_x_15291:
[----:B------:R-:W3:Y:S02]  /*6c70*/  LDG.E.S16 R6, desc[UR36][R26.64] ;  /* 0x000000241a067981 */ /* 0x000ee4000c1e1700 */
[----:B---3--:R-:W-:Y:S01]  /*6c80*/  SHF.R.S32.HI R7, RZ, 0x1f, R6 ;  /* 0x0000001fff077819 */ /* 0x008fe20000011406 */
[----:B------:R-:W-:Y:S06]  /*6c90*/  BRA `(.L_x_15290) ;  /* 0x0000000c000c7947 */ /* 0x000fec0003800000 */
.L_x_15286:
[----:B------:R-:W-:-:S13]  /*6ca0*/  ISETP.GT.AND P0, PT, R0, 0x6, PT ;  /* 0x000000060000780c */ /* 0x000fda0003f04270 */
[----:B------:R-:W-:Y:S05]  /*6cb0*/  @P0 BRA `(.L_x_15293) ;  /* 0x00000000002c0947 */ /* 0x000fea0003800000 */
[----:B------:R-:W-:-:S13]  /*6cc0*/  ISETP.NE.AND P0, PT, R0, 0x5, PT ;  /* 0x000000050000780c */ /* 0x000fda0003f05270 */
[----:B------:R-:W-:Y:S05]  /*6cd0*/  @!P0 BRA `(.L_x_15294) ;  /* 0x0000000000148947 */ /* 0x000fea0003800000 */
[----:B------:R-:W-:-:S13]  /*6ce0*/  ISETP.NE.AND P0, PT, R0, 0x6, PT ;  /* 0x000000060000780c */ /* 0x000fda0003f05270 */
[----:B------:R-:W-:Y:S05]  /*6cf0*/  @P0 BRA `(.L_x_15289) ;  /* 0x00000008009c0947 */ /* 0x000fea0003800000 */
[----:B------:R-:W3:Y:S02]  /*6d00*/  LDG.E R6, desc[UR36][R26.64] ;  /* 0x000000241a067981 */ /* 0x000ee4000c1e1900 */
[----:B---3--:R-:W0:Y:S01]  /*6d10*/  F2I.S64.TRUNC R6, R6 ;  /* 0x0000000600067311 */ /* 0x008e22000020d900 */
[----:B------:R-:W-:Y:S05]  /*6d20*/  BRA `(.L_x_15290) ;  /* 0x0000000800e87947 */ /* 0x000fea0003800000 */
.L_x_15294:
[----:B------:R-:W3:Y:S02]  /*6d30*/  LDG.E.U16 R26, desc[UR36][R26.64] ;  /* 0x000000241a1a7981 */ /* 0x000ee4000c1e1500 */
[----:B---3--:R-:W-:-:S06]  /*6d40*/  HADD2.F32 R6, -RZ, R26.H0_H0 ;  /* 0x2000001aff067230 */ /* 0x008fcc0000004100 */
[----:B------:R-:W0:Y:S01]  /*6d50*/  F2I.S64.TRUNC R6, R6 ;  /* 0x0000000600067311 */ /* 0x000e22000020d900 */
[----:B------:R-:W-:Y:S05]  /*6d60*/  BRA `(.L_x_15290) ;  /* 0x0000000800d87947 */ /* 0x000fea0003800000 */
.L_x_15293:
[----:B------:R-:W-:-:S13]  /*6d70*/  ISETP.NE.AND P0, PT, R0, 0x7, PT ;  /* 0x000000070000780c */ /* 0x000fda0003f05270 */
[----:B------:R-:W-:Y:S05]  /*6d80*/  @!P0 BRA `(.L_x_15295) ;  /* 0x00000000002c8947 */ /* 0x000fea0003800000 */
[----:B------:R-:W-:-:S13]  /*6d90*/  ISETP.NE.AND P0, PT, R0, 0x8, PT ;  /* 0x000000080000780c */ /* 0x000fda0003f05270 */
[----:B------:R-:W-:Y:S05]  /*6da0*/  @!P0 BRA `(.L_x_15296) ;  /* 0x0000000000148947 */ /* 0x000fea0003800000 */
[----:B------:R-:W-:-:S13]  /*6db0*/  ISETP.NE.AND P0, PT, R0, 0x9, PT ;  /* 0x000000090000780c */ /* 0x000fda0003f05270 */
[----:B------:R-:W-:Y:S05]  /*6dc0*/  @P0 BRA `(.L_x_15289) ;  /* 0x0000000800680947 */ /* 0x000fea0003800000 */
[----:B------:R-:W3:Y:S02]  /*6dd0*/  LDG.E R6, desc[UR36][R26.64] ;  /* 0x000000241a067981 */ /* 0x000ee4000c1e1900 */
[----:B---3--:R-:W0:Y:S01]  /*6de0*/  F2I.S64.TRUNC R6, R6 ;  /* 0x0000000600067311 */ /* 0x008e22000020d900 */
[----:B------:R-:W-:Y:S05]  /*6df0*/  BRA `(.L_x_15290) ;  /* 0x0000000800b47947 */ /* 0x000fea0003800000 */
.L_x_15296:
[----:B------:R-:W3:Y:S02]  /*6e00*/  LDG.E.U16 R26, desc[UR36][R26.64] ;  /* 0x000000241a1a7981 */ /* 0x000ee4000c1e1500 */
[----:B---3--:R-:W-:-:S06]  /*6e10*/  HADD2.F32 R6, -RZ, R26.H0_H0 ;  /* 0x2000001aff067230 */ /* 0x008fcc0000004100 */
[----:B------:R-:W0:Y:S01]  /*6e20*/  F2I.S64.TRUNC R6, R6 ;  /* 0x0000000600067311 */ /* 0x000e22000020d900 */
[----:B------:R-:W-:Y:S05]  /*6e30*/  BRA `(.L_x_15290) ;  /* 0x0000000800a47947 */ /* 0x000fea0003800000 */
.L_x_15295:
[----:B------:R-:W3:Y:S02]  /*6e40*/  LDG.E.64 R6, desc[UR36][R26.64] ;  /* 0x000000241a067981 */ /* 0x000ee4000c1e1b00 */
[----:B---3--:R-:W0:Y:S01]  /*6e50*/  F2I.S64.F64.TRUNC R6, R6 ;  /* 0x0000000600067311 */ /* 0x008e22000030d900 */
[----:B------:R-:W-:Y:S05]  /*6e60*/  BRA `(.L_x_15290) ;  /* 0x0000000800987947 */ /* 0x000fea0003800000 */
.L_x_15285:
        /* <DEDUP_REMOVED lines=11> */
[----:B------:R-:W-:Y:S01]  /*6f20*/  SEL R6, RZ, 0x1, !P0 ;  /* 0x00000001ff067807 */ /* 0x000fe20004000000 */
[----:B------:R-:W-:Y:S08]  /*6f30*/  BRA `(.L_x_15290) ;  /* 0x0000000800647947 */ /* 0x000ff00003800000 */
.L_x_15299:
[----:B------:R-:W3:Y:S02]  /*6f40*/  LDG.E.64 R6, desc[UR36][R26.64] ;  /* 0x000000241a067981 */ /* 0x000ee4000c1e1b00 */
[----:B---3--:R-:W0:Y:S01]  /*6f50*/  F2I.S64.F64.TRUNC R6, R6 ;  /* 0x0000000600067311 */ /* 0x008e22000030d900 */
[----:B------:R-:W-:Y:S05]  /*6f60*/  BRA `(.L_x_15290) ;  /* 0x0000000800587947 */ /* 0x000fea0003800000 */
.L_x_15298:
        /* <DEDUP_REMOVED lines=26> */
.L_x_15301:
        /* <DEDUP_REMOVED lines=12> */
[----:B------:R0:W3:Y:S01]  /*71d0*/  F2I.S64.TRUNC R6, R0 ;  /* 0x0000000000067311 */ /* 0x0000e2000020d900 */
[----:B------:R-:W-:Y:S05]  /*71e0*/  BRA `(.L_x_15290) ;  /* 0x0000000400b87947 */ /* 0x000fea0003800000 */
.L_x_15300:
[----:B------:R-:W3:Y:S02]  /*71f0*/  LDG.E.U16 R6, desc[UR36][R26.64] ;  /* 0x000000241a067981 */ /* 0x000ee4000c1e1500 */
[----:B---3--:R-:W-:-:S06]  /*7200*/  IMAD.U32 R6, R6, 0x10000, RZ ;  /* 0x0001000006067824 */ /* 0x008fcc00078e00ff */
[----:B------:R-:W0:Y:S01]  /*7210*/  F2I.S64.TRUNC R6, R6 ;  /* 0x0000000600067311 */ /* 0x000e22000020d900 */
[----:B------:R-:W-:Y:S05]  /*7220*/  BRA `(.L_x_15290) ;  /* 0x0000000400a87947 */ /* 0x000fea0003800000 */
.L_x_15297:
        /* <DEDUP_REMOVED lines=11> */
.L_x_15304:
        /* <DEDUP_REMOVED lines=21> */
.L_x_15308:
[----:B------:R-:W-:Y:S05]  /*7430*/  BSYNC.RECONVERGENT B1 ;  /* 0x0000000000017941 */ /* 0x000fea0003800200 */
.L_x_15307:
[----:B------:R-:W-:Y:S01]  /*7440*/  IMAD.SHL.U32 R0, R0, 0x100000, RZ ;  /* 0x0010000000007824 */ /* 0x000fe200078e00ff */
[----:B------:R-:W-:-:S04]  /*7450*/  LEA R3, R3, 0x3b800000, 0x17 ;  /* 0x3b80000003037811 */ /* 0x000fc800078eb8ff */
[----:B------:R-:W-:-:S07]  /*7460*/  LOP3.LUT R6, R3, R0, R7, 0xfe, !PT ;  /* 0x0000000003067212 */ /* 0x000fce00078efe07 */
.L_x_15306:
[----:B------:R-:W-:Y:S05]  /*7470*/  BSYNC.RECONVERGENT B0 ;  /* 0x0000000000007941 */ /* 0x000fea0003800200 */
.L_x_15305:
[----:B------:R-:W0:Y:S01]  /*7480*/  F2I.S64.TRUNC R6, R6 ;  /* 0x0000000600067311 */ /* 0x000e22000020d900 */
[----:B------:R-:W-:Y:S05]  /*7490*/  BRA `(.L_x_15290) ;  /* 0x00000004000c7947 */ /* 0x000fea0003800000 */
.L_x_15303:
        /* <DEDUP_REMOVED lines=21> */
.L_x_15312:
[----:B------:R-:W-:Y:S05]  /*75f0*/  BSYNC.RECONVERGENT B1 ;  /* 0x0000000000017941 */ /* 0x000fea0003800200 */
.L_x_15311:
[----:B------:R-:W-:Y:S01]  /*7600*/  IMAD.SHL.U32 R0, R0, 0x200000, RZ ;  /* 0x0020000000007824 */ /* 0x000fe200078e00ff */
[----:B------:R-:W-:-:S04]  /*7610*/  LEA R3, R3, 0x37800000, 0x17 ;  /* 0x3780000003037811 */ /* 0x000fc800078eb8ff */
[----:B------:R-:W-:-:S07]  /*7620*/  LOP3.LUT R6, R3, R0, R7, 0xfe, !PT ;  /* 0x0000000003067212 */ /* 0x000fce00078efe07 */
.L_x_15310:
[----:B------:R-:W-:Y:S05]  /*7630*/  BSYNC.RECONVERGENT B0 ;  /* 0x0000000000007941 */ /* 0x000fea0003800200 */
.L_x_15309:
[----:B------:R-:W0:Y:S01]  /*7640*/  F2I.S64.TRUNC R6, R6 ;  /* 0x0000000600067311 */ /* 0x000e22000020d900 */
[----:B------:R-:W-:Y:S05]  /*7650*/  BRA `(.L_x_15290) ;  /* 0x00000000009c7947 */ /* 0x000fea0003800000 */
.L_x_15302:
[----:B------:R-:W-:-:S13]  /*7660*/  ISETP.NE.AND P0, PT, R0, 0x1c, PT ;  /* 0x0000001c0000780c */ /* 0x000fda0003f05270 */
[----:B------:R-:W-:Y:S05]  /*7670*/  @!P0 BRA `(.L_x_15313) ;  /* 0x00000000008c8947 */ /* 0x000fea0003800000 */
[----:B------:R-:W-:-:S13]  /*7680*/  ISETP.NE.AND P0, PT, R0, 0x1d, PT ;  /* 0x0000001d0000780c */ /* 0x000fda0003f05270 */
[----:B------:R-:W-:Y:S05]  /*7690*/  @!P0 BRA `(.L_x_15314) ;  /* 0x00000000007c8947 */ /* 0x000fea0003800000 */
[----:B------:R-:W-:-:S13]  /*76a0*/  ISETP.NE.AND P0, PT, R0, 0x2c, PT ;  /* 0x0000002c0000780c */ /* 0x000fda0003f05270 */
[----:B------:R-:W-:Y:S05]  /*76b0*/  @P0 BRA `(.L_x_15289) ;  /* 0x00000000002c0947 */ /* 0x000fea0003800000 */
[----:B------:R-:W3:Y:S01]  /*76c0*/  LDG.E.U8 R26, desc[UR36][R26.64] ;  /* 0x000000241a1a7981 */ /* 0x000ee2000c1e1100 */
[----:B------:R-:W-:Y:S01]  /*76d0*/  BSSY.RECONVERGENT B0, `(.L_x_15315) ;  /* 0x0000007000007945 */ /* 0x000fe20003800200 */
[----:B------:R-:W-:Y:S01]  /*76e0*/  IMAD.MOV.U32 R6, RZ, RZ, 0x400000 ;  /* 0x00400000ff067424 */ /* 0x000fe200078e00ff */
[----:B---3--:R-:W-:-:S13]  /*76f0*/  ISETP.NE.AND P0, PT, R26, RZ, PT ;  /* 0x000000ff1a00720c */ /* 0x008fda0003f05270 */
[----:B------:R-:W-:Y:S05]  /*7700*/  @!P0 BRA `(.L_x_15316) ;  /* 0x00000000000c8947 */ /* 0x000fea0003800000 */
[----:B------:R-:W-:-:S13]  /*7710*/  ISETP.NE.AND P0, PT, R26, 0xff, PT ;  /* 0x000000ff1a00780c */ /* 0x000fda0003f05270 */
[----:B------:R-:W-:Y:S02]  /*7720*/  @!P0 IMAD.MOV.U32 R6, RZ, RZ, 0x7f800001 ;  /* 0x7f800001ff068424 */ /* 0x000fe400078e00ff */
[----:B------:R-:W-:-:S07]  /*7730*/  @P0 IMAD.SHL.U32 R6, R26, 0x800000, RZ ;  /* 0x008000001a060824 */ /* 0x000fce00078e00ff */
.L_x_15316:
[----:B------:R-:W-:Y:S05]  /*7740*/  BSYNC.RECONVERGENT B0 ;  /* 0x0000000000007941 */ /* 0x000fea0003800200 */
.L_x_15315:
[----:B------:R-:W0:Y:S01]  /*7750*/  F2I.S64.TRUNC R6, R6 ;  /* 0x0000000600067311 */ /* 0x000e22000020d900 */
[----:B------:R-:W-:Y:S05]  /*7760*/  BRA `(.L_x_15290) ;  /* 0x0000000000587947 */ /* 0x000fea0003800000 */
.L_x_15289:
        /* <DEDUP_REMOVED lines=16> */
.L_x_15317:
[----:B------:R-:W-:Y:S01]  /*7870*/  CS2R R6, SRZ ;  /* 0x0000000000067805 */ /* 0x000fe2000001ff00 */
[----:B------:R-:W-:Y:S06]  /*7880*/  BRA `(.L_x_15290) ;  /* 0x0000000000107947 */ /* 0x000fec0003800000 */
.L_x_15314:
[----:B------:R0:W5:Y:S01]  /*7890*/  LDG.E.64 R6, desc[UR36][R26.64] ;  /* 0x000000241a067981 */ /* 0x000162000c1e1b00 */
[----:B------:R-:W-:Y:S05]  /*78a0*/  BRA `(.L_x_15290) ;  /* 0x0000000000087947 */ /* 0x000fea0003800000 */
.L_x_15313:
[----:B------:R0:W5:Y:S01]  /*78b0*/  LDG.E R6, desc[UR36][R26.64] ;  /* 0x000000241a067981 */ /* 0x000162000c1e1900 */
[----:B------:R-:W-:-:S07]  /*78c0*/  IMAD.MOV.U32 R7, RZ, RZ, RZ ;  /* 0x000000ffff077224 */ /* 0x000fce00078e00ff */
.L_x_15290:
        /* <DEDUP_REMOVED lines=12> */
[----:B------:R-:W-:Y:S01]  /*7990*/  IMAD.X R9, RZ, RZ, UR5, P0 ;  /* 0x00000005ff097e24 */ /* 0x000fe200080e06ff */
[----:B------:R-:W-:Y:S01]  /*79a0*/  MOV R10, R4 ;  /* 0x00000004000a7202 */ /* 0x000fe20000000f00 */
[----:B------:R-:W-:-:S06]  /*79b0*/  IMAD.IADD R11, R5, 0x1, R3 ;  /* 0x00000001050b7824 */ /* 0x000fcc00078e0203 */
        /* <DEDUP_REMOVED lines=11> */
.L_x_15321:
[----:B------:R0:W-:Y:S01]  /*7a70*/  STG.E.U8 desc[UR36][R8.64], R4 ;  /* 0x0000000408007986 */ /* 0x0001e2000c101124 */
[----:B------:R-:W-:Y:S05]  /*7a80*/  BRA `(.L_x_15323) ;  /* 0x0000000c00347947 */ /* 0x000fea0003800000 */
.L_x_15320:
        /* <DEDUP_REMOVED lines=8> */
.L_x_15325:
[----:B------:R0:W-:Y:S01]  /*7b10*/  STG.E desc[UR36][R8.64], R4 ;  /* 0x0000000408007986 */ /* 0x0001e2000c101924 */
[----:B------:R-:W-:Y:S05]  /*7b20*/  BRA `(.L_x_15323) ;  /* 0x0000000c000c7947 */ /* 0x000fea0003800000 */
.L_x_15324:
[----:B------:R0:W-:Y:S01]  /*7b30*/  STG.E.U16 desc[UR36][R8.64], R4 ;  /* 0x0000000408007986 */ /* 0x0001e2000c101524 */
[----:B------:R-:W-:Y:S05]  /*7b40*/  BRA `(.L_x_15323) ;  /* 0x0000000c00047947 */ /* 0x000fea0003800000 */
.L_x_15319:
        /* <DEDUP_REMOVED lines=9> */
.L_x_15327:
[----:B------:R-:W0:Y:S02]  /*7be0*/  I2F.S64 R0, R10 ;  /* 0x0000000a00007312 */ /* 0x000e240000301400 */
[----:B0-----:R-:W-:-:S05]  /*7bf0*/  F2FP.F16.F32.PACK_AB R0, RZ, R0 ;  /* 0x00000000ff00723e */ /* 0x001fca00000000ff */
[----:B------:R0:W-:Y:S01]  /*7c00*/  STG.E.U16 desc[UR36][R8.64], R0 ;  /* 0x0000000008007986 */ /* 0x0001e2000c101524 */
[----:B------:R-:W-:Y:S05]  /*7c10*/  BRA `(.L_x_15323) ;  /* 0x0000000800d07947 */ /* 0x000fea0003800000 */
.L_x_15326:
        /* <DEDUP_REMOVED lines=10> */
.L_x_15329:
[----:B------:R-:W0:Y:S02]  /*7cc0*/  I2F.S64 R10, R10 ;  /* 0x0000000a000a7312 */ /* 0x000e240000301400 */
[----:B0-----:R-:W-:-:S04]  /*7cd0*/  F2FP.F16.F32.PACK_AB R3, RZ, R10 ;  /* 0x0000000aff03723e */ /* 0x001fc800000000ff */
[----:B------:R-:W-:-:S05]  /*7ce0*/  PRMT R3, R3, 0x5410, RZ ;  /* 0x0000541003037816 */ /* 0x000fca00000000ff */
[----:B------:R0:W-:Y:S01]  /*7cf0*/  STG.E desc[UR36][R8.64], R3 ;  /* 0x0000000308007986 */ /* 0x0001e2000c101924 */
[----:B------:R-:W-:Y:S05]  /*7d00*/  BRA `(.L_x_15323) ;  /* 0x0000000800947947 */ /* 0x000fea0003800000 */
.L_x_15328:
[----:B------:R-:W0:Y:S02]  /*7d10*/  I2F.F64.S64 R4, R10 ;  /* 0x0000000a00047312 */ /* 0x000e240000301c00 */
[----:B0-----:R0:W-:Y:S01]  /*7d20*/  STG.E.64 desc[UR36][R8.64], R4 ;  /* 0x0000000408007986 */ /* 0x0011e2000c101b24 */
[----:B------:R-:W-:Y:S05]  /*7d30*/  BRA `(.L_x_15323) ;  /* 0x0000000800887947 */ /* 0x000fea0003800000 */
.L_x_15318:
        /* <DEDUP_REMOVED lines=12> */
.L_x_15333:
        /* <DEDUP_REMOVED lines=17> */
.L_x_15336:
[----:B------:R-:W-:-:S04]  /*7f10*/  SHF.R.U32.HI R3, RZ, 0x18, R11 ;  /* 0x00000018ff037819 */ /* 0x000fc8000001160b */
[----:B------:R-:W-:-:S04]  /*7f20*/  LOP3.LUT R0, R0, 0x80, R3, 0xf8, !PT ;  /* 0x0000008000007812 */ /* 0x000fc800078ef803 */
[----:B------:R-:W-:-:S07]  /*7f30*/  PRMT R4, R0, 0x7610, R4 ;  /* 0x0000761000047816 */ /* 0x000fce0000000004 */
.L_x_15335:
[----:B------:R-:W-:Y:S05]  /*7f40*/  BSYNC.RECONVERGENT B0 ;  /* 0x0000000000007941 */ /* 0x000fea0003800200 */
.L_x_15334:
[----:B------:R0:W-:Y:S01]  /*7f50*/  STG.E.U8 desc[UR36][R8.64], R4 ;  /* 0x0000000408007986 */ /* 0x0001e2000c101124 */
[----:B------:R-:W-:Y:S05]  /*7f60*/  BRA `(.L_x_15323) ;  /* 0x0000000400fc7947 */ /* 0x000fea0003800000 */
.L_x_15332:
        /* <DEDUP_REMOVED lines=17> */
.L_x_15339:
[----:B------:R-:W-:-:S04]  /*8080*/  SHF.R.U32.HI R3, RZ, 0x18, R11 ;  /* 0x00000018ff037819 */ /* 0x000fc8000001160b */
[----:B------:R-:W-:-:S04]  /*8090*/  LOP3.LUT R0, R0, 0x80, R3, 0xf8, !PT ;  /* 0x0000008000007812 */ /* 0x000fc800078ef803 */
[----:B------:R-:W-:-:S07]  /*80a0*/  PRMT R4, R0, 0x7610, R4 ;  /* 0x0000761000047816 */ /* 0x000fce0000000004 */
.L_x_15338:
[----:B------:R-:W-:Y:S05]  /*80b0*/  BSYNC.RECONVERGENT B0 ;  /* 0x0000000000007941 */ /* 0x000fea0003800200 */
.L_x_15337:
[----:B------:R0:W-:Y:S01]  /*80c0*/  STG.E.U8 desc[UR36][R8.64], R4 ;  /* 0x0000000408007986 */ /* 0x0001e2000c101124 */
[----:B------:R-:W-:Y:S05]  /*80d0*/  BRA `(.L_x_15323) ;  /* 0x0000000400a07947 */ /* 0x000fea0003800000 */
.L_x_15331:
        /* <DEDUP_REMOVED lines=22> */
.L_x_15341:
[----:B------:R0:W-:Y:S01]  /*8240*/  STG.E.64 desc[UR36][R8.64], R10 ;  /* 0x0000000a08007986 */ /* 0x0001e2000c101b24 */
[----:B------:R-:W-:Y:S05]  /*8250*/  BRA `(.L_x_15323) ;  /* 0x0000000400407947 */ /* 0x000fea0003800000 */
.L_x_15340:
[----:B------:R0:W-:Y:S01]  /*8260*/  STG.E desc[UR36][R8.64], R4 ;  /* 0x0000000408007986 */ /* 0x0001e2000c101924 */
[----:B------:R-:W-:Y:S05]  /*8270*/  BRA `(.L_x_15323) ;  /* 0x0000000400387947 */ /* 0x000fea0003800000 */
.L_x_15330:
        /* <DEDUP_REMOVED lines=11> */
.L_x_15343:
[----:B------:R-:W0:Y:S01]  /*8330*/  I2F.F64.S64 R4, R10 ;  /* 0x0000000a00047312 */ /* 0x000e220000301c00 */
[----:B------:R-:W-:-:S05]  /*8340*/  CS2R R6, SRZ ;  /* 0x0000000000067805 */ /* 0x000fca000001ff00 */
[----:B0-----:R0:W-:Y:S01]  /*8350*/  STG.E.128 desc[UR36][R8.64], R4 ;  /* 0x0000000408007986 */ /* 0x0011e2000c101d24 */
[----:B------:R-:W-:Y:S05]  /*8360*/  BRA `(.L_x_15323) ;  /* 0x0000000000fc7947 */ /* 0x000fea0003800000 */
.L_x_15342:
[----:B------:R-:W-:-:S13]  /*8370*/  ISETP.NE.AND P0, PT, R0, 0xf, PT ;  /* 0x0000000f0000780c */ /* 0x000fda0003f05270 */
[----:B------:R-:W-:Y:S05]  /*8380*/  @!P0 BRA `(.L_x_15344) ;  /* 0x0000000000e88947 */ /* 0x000fea0003800000 */
[----:B------:R-:W-:-:S13]  /*8390*/  ISETP.NE.AND P0, PT, R0, 0x17, PT ;  /* 0x000000170000780c */ /* 0x000fda0003f05270 */
[----:B------:R-:W-:Y:S05]  /*83a0*/  @!P0 BRA `(.L_x_15345) ;  /* 0x0000000000908947 */ /* 0x000fea0003800000 */
[----:B------:R-:W-:-:S13]  /*83b0*/  ISETP.NE.AND P0, PT, R0, 0x18, PT ;  /* 0x000000180000780c */ /* 0x000fda0003f05270 */
[----:B------:R-:W-:Y:S05]  /*83c0*/  @!P0 BRA `(.L_x_15346) ;  /* 0x0000000000448947 */ /* 0x000fea0003800000 */
.L_x_15322:
        /* <DEDUP_REMOVED lines=16> */
.L_x_15347:
[----:B------:R-:W-:Y:S05]  /*84d0*/  BRA `(.L_x_15323) ;  /* 0x0000000000a07947 */ /* 0x000fea0003800000 */
.L_x_15346:
        /* <DEDUP_REMOVED lines=13> */
.L_x_15349:
[----:B------:R-:W-:Y:S05]  /*85b0*/  BSYNC.RECONVERGENT B0 ;  /* 0x0000000000007941 */ /* 0x000fea0003800200 */
.L_x_15348:
[----:B------:R-:W-:-:S05]  /*85c0*/  LOP3.LUT R3, R0, 0x80, R3, 0xf8, !PT ;  /* 0x0000008000037812 */ /* 0x000fca00078ef803 */
[----:B------:R3:W-:Y:S01]  /*85d0*/  STG.E.U8 desc[UR36][R8.64], R3 ;  /* 0x0000000308007986 */ /* 0x0007e2000c101124 */
[----:B------:R-:W-:Y:S05]  /*85e0*/  BRA `(.L_x_15323) ;  /* 0x00000000005c7947 */ /* 0x000fea0003800000 */
.L_x_15345:
        /* <DEDUP_REMOVED lines=12> */
.L_x_15351:
[----:B------:R-:W-:Y:S01]  /*86b0*/  HFMA2 R0, -RZ, RZ, 0, 7.569789886474609375e-06 ;  /* 0x0000007fff007431 */ /* 0x000fe200000001ff */
[----:B------:R-:W-:-:S04]  /*86c0*/  ISETP.GT.U32.AND P0, PT, R3, 0x7f800000, PT ;  /* 0x7f8000000300780c */ /* 0x000fc80003f04070 */
[----:B------:R-:W-:-:S09]  /*86d0*/  SEL R0, R0, 0x7c, P0 ;  /* 0x0000007c00007807 */ /* 0x000fd20000000000 */
.L_x_15352:
[----:B------:R-:W-:Y:S05]  /*86e0*/  BSYNC.RECONVERGENT B0 ;  /* 0x0000000000007941 */ /* 0x000fea0003800200 */
.L_x_15350:
[----:B------:R-:W-:-:S04]  /*86f0*/  SHF.R.U32.HI R3, RZ, 0x18, R11 ;  /* 0x00000018ff037819 */ /* 0x000fc8000001160b */
[----:B------:R-:W-:-:S05]  /*8700*/  LOP3.LUT R3, R0, 0x80, R3, 0xf8, !PT ;  /* 0x0000008000037812 */ /* 0x000fca00078ef803 */
[----:B------:R2:W-:Y:S01]  /*8710*/  STG.E.U8 desc[UR36][R8.64], R3 ;  /* 0x0000000308007986 */ /* 0x0005e2000c101124 */
[----:B------:R-:W-:Y:S05]  /*8720*/  BRA `(.L_x_15323) ;  /* 0x00000000000c7947 */ /* 0x000fea0003800000 */
.L_x_15344:
[----:B------:R-:W0:Y:S02]  /*8730*/  I2F.S64 R0, R10 ;  /* 0x0000000a00007312 */ /* 0x000e240000301400 */
[----:B0-----:R-:W-:-:S05]  /*8740*/  F2FP.BF16.F32.PACK_AB R0, RZ, R0 ;  /* 0x00000000ff00723e */ /* 0x001fca00000010ff */
[----:B------:R4:W-:Y:S02]  /*8750*/  STG.E.U16 desc[UR36][R8.64], R0 ;  /* 0x0000000008007986 */ /* 0x0009e4000c101524 */
.L_x_15323:
[----:B------:R-:W-:-:S07]  /*8760*/  VIADD R17, R17, 0x80 ;  /* 0x0000008011117836 */ /* 0x000fce0000000000 */
.L_x_15249:
[----:B------:R-:W-:Y:S05]  /*8770*/  BSYNC.RECONVERGENT B6 ;  /* 0x0000000000067941 */ /* 0x000fea0003800200 */
.L_x_15248:
        /* <DEDUP_REMOVED lines=359> */
.L_x_15355:
        /* <DEDUP_REMOVED lines=24> */
.L_x_15356:
        /* <DEDUP_REMOVED lines=17> */
.L_x_15360:
[----:B------:R0:W5:Y:S01]  /*a080*/  LDG.E.U8 R24, desc[UR36][R4.64] ;  /* 0x0000002404187981 */ /* 0x000162000c1e1100 */
[----:B------:R-:W-:Y:S01]  /*a090*/  IMAD.MOV.U32 R25, RZ, RZ, RZ ;  /* 0x000000ffff197224 */ /* 0x000fe200078e00ff */
[----:B------:R-:W-:Y:S06]  /*a0a0*/  BRA `(.L_x_15362) ;  /* 0x0000000c00447947 */ /* 0x000fec0003800000 */
.L_x_15359:
        /* <DEDUP_REMOVED lines=8> */
.L_x_15364:
[----:B------:R-:W2:Y:S02]  /*a130*/  LDG.E R24, desc[UR36][R4.64] ;  /* 0x0000002404187981 */ /* 0x000ea4000c1e1900 */
[----:B--2---:R-:W-:Y:S01]  /*a140*/  SHF.R.S32.HI R25, RZ, 0x1f, R24 ;  /* 0x0000001fff197819 */ /* 0x004fe20000011418 */
[----:B------:R-:W-:Y:S06]  /*a150*/  BRA `(.L_x_15362) ;  /* 0x0000000c00187947 */ /* 0x000fec0003800000 */
.L_x_15363:
[----:B------:R-:W2:Y:S02]  /*a160*/  LDG.E.S16 R24, desc[UR36][R4.64] ;  /* 0x0000002404187981 */ /* 0x000ea4000c1e1700 */
[----:B--2---:R-:W-:Y:S01]  /*a170*/  SHF.R.S32.HI R25, RZ, 0x1f, R24 ;  /* 0x0000001fff197819 */ /* 0x004fe20000011418 */
[----:B------:R-:W-:Y:S06]  /*a180*/  BRA `(.L_x_15362) ;  /* 0x0000000c000c7947 */ /* 0x000fec0003800000 */
.L_x_15358:
        /* <DEDUP_REMOVED lines=9> */
.L_x_15366:
[----:B------:R-:W2:Y:S02]  /*a220*/  LDG.E.U16 R4, desc[UR36][R4.64] ;  /* 0x0000002404047981 */ /* 0x000ea4000c1e1500 */
[----:B--2---:R-:W-:-:S06]  /*a230*/  HADD2.F32 R24, -RZ, R4.H0_H0 ;  /* 0x20000004ff187230 */ /* 0x004fcc0000004100 */
[----:B------:R-:W0:Y:S01]  /*a240*/  F2I.S64.TRUNC R24, R24 ;  /* 0x0000001800187311 */ /* 0x000e22000020d900 */
[----:B------:R-:W-:Y:S05]  /*a250*/  BRA `(.L_x_15362) ;  /* 0x0000000800d87947 */ /* 0x000fea0003800000 */
.L_x_15365:
        /* <DEDUP_REMOVED lines=9> */
.L_x_15368:
[----:B------:R-:W2:Y:S02]  /*a2f0*/  LDG.E.U16 R4, desc[UR36][R4.64] ;  /* 0x0000002404047981 */ /* 0x000ea4000c1e1500 */
[----:B--2---:R-:W-:-:S06]  /*a300*/  HADD2.F32 R24, -RZ, R4.H0_H0 ;  /* 0x20000004ff187230 */ /* 0x004fcc0000004100 */
[----:B------:R-:W0:Y:S01]  /*a310*/  F2I.S64.TRUNC R24, R24 ;  /* 0x0000001800187311 */ /* 0x000e22000020d900 */
[----:B------:R-:W-:Y:S05]  /*a320*/  BRA `(.L_x_15362) ;  /* 0x0000000800a47947 */ /* 0x000fea0003800000 */
.L_x_15367:
[----:B------:R-:W2:Y:S02]  /*a330*/  LDG.E.64 R4, desc[UR36][R4.64] ;  /* 0x0000002404047981 */ /* 0x000ea4000c1e1b00 */
[----:B--2---:R0:W1:Y:S01]  /*a340*/  F2I.S64.F64.TRUNC R24, R4 ;  /* 0x0000000400187311 */ /* 0x004062000030d900 */
[----:B------:R-:W-:Y:S05]  /*a350*/  BRA `(.L_x_15362) ;  /* 0x0000000800987947 */ /* 0x000fea0003800000 */
.L_x_15357:
        /* <DEDUP_REMOVED lines=13> */
.L_x_15371:
[----:B------:R-:W2:Y:S02]  /*a430*/  LDG.E.64 R4, desc[UR36][R4.64] ;  /* 0x0000002404047981 */ /* 0x000ea4000c1e1b00 */
[----:B--2---:R0:W1:Y:S01]  /*a440*/  F2I.S64.F64.TRUNC R24, R4 ;  /* 0x0000000400187311 */ /* 0x004062000030d900 */
[----:B------:R-:W-:Y:S05]  /*a450*/  BRA `(.L_x_15362) ;  /* 0x0000000800587947 */ /* 0x000fea0003800000 */
.L_x_15370:
        /* <DEDUP_REMOVED lines=26> */
.L_x_15373:
        /* <DEDUP_REMOVED lines=14> */
.L_x_15372:
[----:B------:R-:W2:Y:S02]  /*a6e0*/  LDG.E.U16 R24, desc[UR36][R4.64] ;  /* 0x0000002404187981 */ /* 0x000ea4000c1e1500 */
[----:B--2---:R-:W-:-:S06]  /*a6f0*/  IMAD.U32 R24, R24, 0x10000, RZ ;  /* 0x0001000018187824 */ /* 0x004fcc00078e00ff */
[----:B------:R-:W0:Y:S01]  /*a700*/  F2I.S64.TRUNC R24, R24 ;  /* 0x0000001800187311 */ /* 0x000e22000020d900 */
[----:B------:R-:W-:Y:S05]  /*a710*/  BRA `(.L_x_15362) ;  /* 0x0000000400a87947 */ /* 0x000fea0003800000 */
.L_x_15369:
        /* <DEDUP_REMOVED lines=11> */
.L_x_15376:
        /* <DEDUP_REMOVED lines=21> */
.L_x_15380:
[----:B------:R-:W-:Y:S05]  /*a920*/  BSYNC.RECONVERGENT B1 ;  /* 0x0000000000017941 */ /* 0x000fea0003800200 */
.L_x_15379:
[----:B------:R-:W-:Y:S01]  /*a930*/  IMAD.SHL.U32 R0, R0, 0x100000, RZ ;  /* 0x0010000000007824 */ /* 0x000fe200078e00ff */
[----:B------:R-:W-:-:S04]  /*a940*/  LEA R3, R3, 0x3b800000, 0x17 ;  /* 0x3b80000003037811 */ /* 0x000fc800078eb8ff */
[----:B------:R-:W-:-:S07]  /*a950*/  LOP3.LUT R24, R3, R0, R7, 0xfe, !PT ;  /* 0x0000000003187212 */ /* 0x000fce00078efe07 */
.L_x_15378:
[----:B------:R-:W-:Y:S05]  /*a960*/  BSYNC.RECONVERGENT B0 ;  /* 0x0000000000007941 */ /* 0x000fea0003800200 */
.L_x_15377:
[----:B------:R-:W2:Y:S01]  /*a970*/  F2I.S64.TRUNC R24, R24 ;  /* 0x0000001800187311 */ /* 0x000ea2000020d900 */
[----:B------:R-:W-:Y:S05]  /*a980*/  BRA `(.L_x_15362) ;  /* 0x00000004000c7947 */ /* 0x000fea0003800000 */
.L_x_15375:
        /* <DEDUP_REMOVED lines=21> */
.L_x_15384:
[----:B------:R-:W-:Y:S05]  /*aae0*/  BSYNC.RECONVERGENT B1 ;  /* 0x0000000000017941 */ /* 0x000fea0003800200 */
.L_x_15383:
[----:B------:R-:W-:Y:S02]  /*aaf0*/  SHF.L.U32 R0, R0, 0x15, RZ ;  /* 0x0000001500007819 */ /* 0x000fe400000006ff */
[----:B------:R-:W-:-:S04]  /*ab00*/  LEA R3, R3, 0x37800000, 0x17 ;  /* 0x3780000003037811 */ /* 0x000fc800078eb8ff */
[----:B------:R-:W-:-:S07]  /*ab10*/  LOP3.LUT R24, R3, R0, R7, 0xfe, !PT ;  /* 0x0000000003187212 */ /* 0x000fce00078efe07 */
.L_x_15382:
[----:B------:R-:W-:Y:S05]  /*ab20*/  BSYNC.RECONVERGENT B0 ;  /* 0x0000000000007941 */ /* 0x000fea0003800200 */
.L_x_15381:
[----:B------:R-:W0:Y:S01]  /*ab30*/  F2I.S64.TRUNC R24, R24 ;  /* 0x0000001800187311 */ /* 0x000e22000020d900 */
[----:B------:R-:W-:Y:S05]  /*ab40*/  BRA `(.L_x_15362) ;  /* 0x00000000009c7947 */ /* 0x000fea0003800000 */
.L_x_15374:
        /* <DEDUP_REMOVED lines=14> */
.L_x_15388:
[----:B------:R-:W-:Y:S05]  /*ac30*/  BSYNC.RECONVERGENT B0 ;  /* 0x0000000000007941 */ /* 0x000fea0003800200 */
.L_x_15387:
[----:B------:R-:W0:Y:S01]  /*ac40*/  F2I.S64.TRUNC R24, R24 ;  /* 0x0000001800187311 */ /* 0x000e22000020d900 */
[----:B------:R-:W-:Y:S05]  /*ac50*/  BRA `(.L_x_15362) ;  /* 0x0000000000587947 */ /* 0x000fea0003800000 */
.L_x_15361:
        /* <DEDUP_REMOVED lines=16> */
.L_x_15389:
[----:B------:R-:W-:Y:S01]  /*ad60*/  CS2R R24, SRZ ;  /* 0x0000000000187805 */ /* 0x000fe2000001ff00 */
[----:B------:R-:W-:Y:S06]  /*ad70*/  BRA `(.L_x_15362) ;  /* 0x0000000000107947 */ /* 0x000fec0003800000 */
.L_x_15386:
[----:B------:R4:W5:Y:S01]  /*ad80*/  LDG.E.64 R24, desc[UR36][R4.64] ;  /* 0x0000002404187981 */ /* 0x000962000c1e1b00 */
[----:B------:R-:W-:Y:S05]  /*ad90*/  BRA `(.L_x_15362) ;  /* 0x0000000000087947 */ /* 0x000fea0003800000 */
.L_x_15385:
[----:B------:R3:W5:Y:S01]  /*ada0*/  LDG.E R24, desc[UR36][R4.64] ;  /* 0x0000002404187981 */ /* 0x000762000c1e1900 */
[----:B------:R-:W-:-:S07]  /*adb0*/  IMAD.MOV.U32 R25, RZ, RZ, RZ ;  /* 0x000000ffff197224 */ /* 0x000fce00078e00ff */
.L_x_15362:
        /* <DEDUP_REMOVED lines=17> */
.L_x_15393:
[----:B------:R3:W5:Y:S01]  /*aed0*/  LDG.E.U8 R6, desc[UR36][R26.64] ;  /* 0x000000241a067981 */ /* 0x000762000c1e1100 */
[----:B------:R-:W-:Y:S01]  /*aee0*/  IMAD.MOV.U32 R7, RZ, RZ, RZ ;  /* 0x000000ffff077224 */ /* 0x000fe200078e00ff */
[----:B------:R-:W-:Y:S06]  /*aef0*/  BRA `(.L_x_15395) ;  /* 0x0000000c00447947 */ /* 0x000fec0003800000 */
.L_x_15392:
        /* <DEDUP_REMOVED lines=8> */
.L_x_15397:
[----:B------:R-:W3:Y:S02]  /*af80*/  LDG.E R6, desc[UR36][R26.64] ;  /* 0x000000241a067981 */ /* 0x000ee4000c1e1900 */
[----:B---3--:R-:W-:Y:S01]  /*af90*/  SHF.R.S32.HI R7, RZ, 0x1f, R6 ;  /* 0x0000001fff077819 */ /* 0x008fe20000011406 */
[----:B------:R-:W-:Y:S06]  /*afa0*/  BRA `(.L_x_15395) ;  /* 0x0000000c00187947 */ /* 0x000fec0003800000 */
.L_x_15396:
[----:B------:R-:W3:Y:S02]  /*afb0*/  LDG.E.S16 R6, desc[UR36][R26.64] ;  /* 0x000000241a067981 */ /* 0x000ee4000c1e1700 */
[----:B---3--:R-:W-:Y:S01]  /*afc0*/  SHF.R.S32.HI R7, RZ, 0x1f, R6 ;  /* 0x0000001fff077819 */ /* 0x008fe20000011406 */
[----:B------:R-:W-:Y:S06]  /*afd0*/  BRA `(.L_x_15395) ;  /* 0x0000000c000c7947 */ /* 0x000fec0003800000 */
.L_x_15391:
        /* <DEDUP_REMOVED lines=9> */
.L_x_15399:
[----:B------:R-:W3:Y:S02]  /*b070*/  LDG.E.U16 R26, desc[UR36][R26.64] ;  /* 0x000000241a1a7981 */ /* 0x000ee4000c1e1500 */
[----:B---3--:R-:W-:-:S06]  /*b080*/  HADD2.F32 R6, -RZ, R26.H0_H0 ;  /* 0x2000001aff067230 */ /* 0x008fcc0000004100 */
[----:B------:R-:W0:Y:S01]  /*b090*/  F2I.S64.TRUNC R6, R6 ;  /* 0x0000000600067311 */ /* 0x000e22000020d900 */
[----:B------:R-:W-:Y:S05]  /*b0a0*/  BRA `(.L_x_15395) ;  /* 0x0000000800d87947 */ /* 0x000fea0003800000 */
.L_x_15398:
        /* <DEDUP_REMOVED lines=9> */
.L_x_15401:
[----:B------:R-:W3:Y:S02]  /*b140*/  LDG.E.U16 R26, desc[UR36][R26.64] ;  /* 0x000000241a1a7981 */ /* 0x000ee4000c1e1500 */
[----:B---3--:R-:W-:-:S06]  /*b150*/  HADD2.F32 R6, -RZ, R26.H0_H0 ;  /* 0x2000001aff067230 */ /* 0x008fcc0000004100 */
[----:B------:R-:W0:Y:S01]  /*b160*/  F2I.S64.TRUNC R6, R6 ;  /* 0x0000000600067311 */ /* 0x000e22000020d900 */
[----:B------:R-:W-:Y:S05]  /*b170*/  BRA `(.L_x_15395) ;  /* 0x0000000800a47947 */ /* 0x000fea0003800000 */
.L_x_15400:
[----:B------:R-:W3:Y:S02]  /*b180*/  LDG.E.64 R6, desc[UR36][R26.64] ;  /* 0x000000241a067981 */ /* 0x000ee4000c1e1b00 */
[----:B---3--:R-:W0:Y:S01]  /*b190*/  F2I.S64.F64.TRUNC R6, R6 ;  /* 0x0000000600067311 */ /* 0x008e22000030d900 */
[----:B------:R-:W-:Y:S05]  /*b1a0*/  BRA `(.L_x_15395) ;  /* 0x0000000800987947 */ /* 0x000fea0003800000 */
.L_x_15390:
        /* <DEDUP_REMOVED lines=13> */
.L_x_15404:
[----:B------:R-:W3:Y:S02]  /*b280*/  LDG.E.64 R6, desc[UR36][R26.64] ;  /* 0x000000241a067981 */ /* 0x000ee4000c1e1b00 */
[----:B---3--:R-:W0:Y:S01]  /*b290*/  F2I.S64.F64.TRUNC R6, R6 ;  /* 0x0000000600067311 */ /* 0x008e22000030d900 */
[----:B------:R-:W-:Y:S05]  /*b2a0*/  BRA `(.L_x_15395) ;  /* 0x0000000800587947 */ /* 0x000fea0003800000 */
.L_x_15403:
[----:B------:R-:W-:-:S13]  /*b2b0*/  ISETP.NE.AND P0, PT, R0, 0xf, PT ;  /* 0x0000000f0000780c */ /* 0x000fda0003f05270 */
[----:B------:R-:W-:Y:S05]  /*b2c0*/  @!P0 BRA `(.L_x_15405) ;  /* 0x0000000000988947 */ /* 0x000fea0003800000 */
[----:B------:R-:W-:-:S13]  /*b2d0*/  ISETP.NE.AND P0, PT, R0, 0x17, PT ;  /* 0x000000170000780c */ /* 0x000fda0003f05270 */
[----:B------:R-:W-:Y:S05]  /*b2e0*/  @!P0 BRA `(.L_x_15406) ;  /* 0x0000000000588947 */ /* 0x000fea0003800000 */
[----:B------:R-:W-:-:S13]  /*b2f0*/  ISETP.NE.AND P0, PT, R0, 0x18, PT ;  /* 0x000000180000780c */ /* 0x000fda0003f05270 */
[----:B------:R-:W-:Y:S05]  /*b300*/  @P0 BRA `(.L_x_15394) ;  /* 0x0000000400e80947 */ /* 0x000fea0003800000 */
[----:B------:R-:W3:Y:S01]  /*b310*/  LDG.E.U8 R0, desc[UR36][R26.64] ;  /* 0x000000241a007981 */ /* 0x000ee2000c1e1100 */
[----:B-1--4-:R-:W-:Y:S01]  /*b320*/  IMAD.MOV.U32 R5, RZ, RZ, 0x1f ;  /* 0x0000001fff057424 */ /* 0x012fe200078e00ff */
[----:B---3--:R-:W-:-:S04]  /*b330*/  SHF.L.U32 R0, R0, 0x18, RZ ;  /* 0x0000001800007819 */ /* 0x008fc800000006ff */
        /* <DEDUP_REMOVED lines=17> */
.L_x_15406:
[----:B-1--4-:R-:W3:Y:S02]  /*b450*/  LDG.E.U8 R4, desc[UR36][R26.64] ;  /* 0x000000241a047981 */ /* 0x012ee4000c1e1100 */
        /* <DEDUP_REMOVED lines=13> */
.L_x_15405:
[----:B------:R-:W3:Y:S02]  /*b530*/  LDG.E.U16 R6, desc[UR36][R26.64] ;  /* 0x000000241a067981 */ /* 0x000ee4000c1e1500 */
[----:B---3--:R-:W-:-:S06]  /*b540*/  IMAD.U32 R6, R6, 0x10000, RZ ;  /* 0x0001000006067824 */ /* 0x008fcc00078e00ff */
[----:B------:R-:W0:Y:S01]  /*b550*/  F2I.S64.TRUNC R6, R6 ;  /* 0x0000000600067311 */ /* 0x000e22000020d900 */
[----:B------:R-:W-:Y:S05]  /*b560*/  BRA `(.L_x_15395) ;  /* 0x0000000400a87947 */ /* 0x000fea0003800000 */
.L_x_15402:
        /* <DEDUP_REMOVED lines=11> */
.L_x_15409:
        /* <DEDUP_REMOVED lines=15> */
[----:B-1--4-:R-:W0:Y:S02]  /*b710*/  FLO.U32 R4, R0 ;  /* 0x0000000000047300 */ /* 0x012e2400000e0000 */
[----:B0-----:R-:W-:-:S04]  /*b720*/  IADD3 R4, PT, PT, -R4, 0x1f, RZ ;  /* 0x0000001f04047810 */ /* 0x001fc80007ffe1ff */
[----:B------:R-:W-:Y:S01]  /*b730*/  IADD3 R3, PT, PT, R3, 0x1d, -R4 ;  /* 0x0000001d03037810 */ /* 0x000fe20007ffe804 */
[----:B------:R-:W-:-:S05]  /*b740*/  VIADD R5, R4, 0xffffffe4 ;  /* 0xffffffe404057836 */ /* 0x000fca0000000000 */
[----:B------:R-:W-:-:S04]  /*b750*/  SHF.L.U32 R5, R0, R5, RZ ;  /* 0x0000000500057219 */ /* 0x000fc800000006ff */
[----:B------:R-:W-:-:S07]  /*b760*/  LOP3.LUT R0, R5, 0x7, RZ, 0xc0, !PT ;  /* 0x0000000705007812 */ /* 0x000fce00078ec0ff */
.L_x_15413:
[----:B------:R-:W-:Y:S05]  /*b770*/  BSYNC.RECONVERGENT B1 ;  /* 0x0000000000017941 */ /* 0x000fea0003800200 */
.L_x_15412:
[----:B------:R-:W-:Y:S01]  /*b780*/  IMAD.SHL.U32 R0, R0, 0x100000, RZ ;  /* 0x0010000000007824 */ /* 0x000fe200078e00ff */
[----:B------:R-:W-:-:S04]  /*b790*/  LEA R3, R3, 0x3b800000, 0x17 ;  /* 0x3b80000003037811 */ /* 0x000fc800078eb8ff */
[----:B------:R-:W-:-:S07]  /*b7a0*/  LOP3.LUT R6, R3, R0, R7, 0xfe, !PT ;  /* 0x0000000003067212 */ /* 0x000fce00078efe07 */
.L_x_15411:
[----:B------:R-:W-:Y:S05]  /*b7b0*/  BSYNC.RECONVERGENT B0 ;  /* 0x0000000000007941 */ /* 0x000fea0003800200 */
.L_x_15410:
[----:B------:R-:W0:Y:S01]  /*b7c0*/  F2I.S64.TRUNC R6, R6 ;  /* 0x0000000600067311 */ /* 0x000e22000020d900 */
[----:B------:R-:W-:Y:S05]  /*b7d0*/  BRA `(.L_x_15395) ;  /* 0x00000004000c7947 */ /* 0x000fea0003800000 */
.L_x_15408:
        /* <DEDUP_REMOVED lines=21> */
.L_x_15417:
[----:B------:R-:W-:Y:S05]  /*b930*/  BSYNC.RECONVERGENT B1 ;  /* 0x0000000000017941 */ /* 0x000fea0003800200 */
.L_x_15416:
[----:B------:R-:W-:Y:S01]  /*b940*/  IMAD.SHL.U32 R0, R0, 0x200000, RZ ;  /* 0x0020000000007824 */ /* 0x000fe200078e00ff */
[----:B------:R-:W-:-:S04]  /*b950*/  LEA R3, R3, 0x37800000, 0x17 ;  /* 0x3780000003037811 */ /* 0x000fc800078eb8ff */
[----:B------:R-:W-:-:S07]  /*b960*/  LOP3.LUT R6, R3, R0, R7, 0xfe, !PT ;  /* 0x0000000003067212 */ /* 0x000fce00078efe07 */
.L_x_15415:
[----:B------:R-:W-:Y:S05]  /*b970*/  BSYNC.RECONVERGENT B0 ;  /* 0x0000000000007941 */ /* 0x000fea0003800200 */
.L_x_15414:
[----:B------:R-:W0:Y:S01]  /*b980*/  F2I.S64.TRUNC R6, R6 ;  /* 0x0000000600067311 */ /* 0x000e22000020d900 */
[----:B------:R-:W-:Y:S05]  /*b990*/  BRA `(.L_x_15395) ;  /* 0x00000000009c7947 */ /* 0x000fea0003800000 */
.L_x_15407:
        /* <DEDUP_REMOVED lines=14> */
.L_x_15421:
[----:B------:R-:W-:Y:S05]  /*ba80*/  BSYNC.RECONVERGENT B0 ;  /* 0x0000000000007941 */ /* 0x000fea0003800200 */
.L_x_15420:
[----:B------:R-:W0:Y:S01]  /*ba90*/  F2I.S64.TRUNC R6, R6 ;  /* 0x0000000600067311 */ /* 0x000e22000020d900 */
[----:B------:R-:W-:Y:S05]  /*baa0*/  BRA `(.L_x_15395) ;  /* 0x0000000000587947 */ /* 0x000fea0003800000 */
.L_x_15394:
[----:B------:R-:W-:Y:S01]  /*bab0*/  MOV R14, 0x228 ;  /* 0x00000228000e7802 */ /* 0x000fe20000000f00 */
[----:B------:R-:W1:Y:S01]  /*bac0*/  LDCU.64 UR4, c[0x4][0x218] ;  /* 0x01004300ff0477ac */ /* 0x000e620008000a00 */
[----:B------:R-:W-:Y:S02]  /*bad0*/  IMAD.MOV.U32 R8, RZ, RZ, 0x4e ;  /* 0x0000004eff087424 */ /* 0x000fe400078e00ff */
[----:B------:R-:W-:Y:S01]  /*bae0*/  IMAD.MOV.U32 R12, RZ, RZ, 0x1 ;  /* 0x00000001ff0c7424 */ /* 0x000fe200078e00ff */
[----:B------:R-:W0:Y:S01]  /*baf0*/  LDCU.64 UR6, c[0x4][0x220] ;  /* 0x01004400ff0677ac */ /* 0x000e220008000a00 */
[----:B------:R-:W3:Y:S01]  /*bb00*/  LDC.64 R14, c[0x4][R14] ;  /* 0x010000000e0e7b82 */ /* 0x000ee20000000a00 */
[----:B------:R-:W-:Y:S01]  /*bb10*/  IMAD.MOV.U32 R13, RZ, RZ, RZ ;  /* 0x000000ffff0d7224 */ /* 0x000fe200078e00ff */
[----:B------:R-:W2:Y:S01]  /*bb20*/  LDCU.64 UR8, c[0x4][0x40] ;  /* 0x01000800ff0877ac */ /* 0x000ea20008000a00 */
[----:B-1--4-:R-:W-:Y:S02]  /*bb30*/  IMAD.U32 R4, RZ, RZ, UR4 ;  /* 0x00000004ff047e24 */ /* 0x012fe4000f8e00ff */
[----:B------:R-:W-:-:S02]  /*bb40*/  IMAD.U32 R5, RZ, RZ, UR5 ;  /* 0x00000005ff057e24 */ /* 0x000fc4000f8e00ff */
[----:B0-----:R-:W-:Y:S02]  /*bb50*/  IMAD.U32 R6, RZ, RZ, UR6 ;  /* 0x00000006ff067e24 */ /* 0x001fe4000f8e00ff */
[----:B------:R-:W-:Y:S02]  /*bb60*/  IMAD.U32 R7, RZ, RZ, UR7 ;  /* 0x00000007ff077e24 */ /* 0x000fe4000f8e00ff */
[----:B--2---:R-:W-:Y:S02]  /*bb70*/  IMAD.U32 R10, RZ, RZ, UR8 ;  /* 0x00000008ff0a7e24 */ /* 0x004fe4000f8e00ff */
[----:B------:R-:W-:-:S07]  /*bb80*/  IMAD.U32 R11, RZ, RZ, UR9 ;  /* 0x00000009ff0b7e24 */ /* 0x000fce000f8e00ff */
[----:B------:R-:W-:-:S07]  /*bb90*/  LEPC R20, `(.L_x_15422) ;  /* 0x000000001014794e */ /* 0x000fce0000000000 */
[----:B---3-5:R-:W-:Y:S05]  /*bba0*/  CALL.ABS.NOINC R14 ;  /* 0x000000000e007343 */ /* 0x028fea0003c00000 */
.L_x_15422:
[----:B------:R-:W-:Y:S01]  /*bbb0*/  CS2R R6, SRZ ;  /* 0x0000000000067805 */ /* 0x000fe2000001ff00 */
[----:B------:R-:W-:Y:S06]  /*bbc0*/  BRA `(.L_x_15395) ;  /* 0x0000000000107947 */ /* 0x000fec0003800000 */
.L_x_15419:
[----:B------:R0:W5:Y:S01]  /*bbd0*/  LDG.E.64 R6, desc[UR36][R26.64] ;  /* 0x000000241a067981 */ /* 0x000162000c1e1b00 */
[----:B------:R-:W-:Y:S05]  /*bbe0*/  BRA `(.L_x_15395) ;  /* 0x0000000000087947 */ /* 0x000fea0003800000 */
.L_x_15418:
[----:B------:R0:W5:Y:S01]  /*bbf0*/  LDG.E R6, desc[UR36][R26.64] ;  /* 0x000000241a067981 */ /* 0x000162000c1e1900 */
[----:B------:R-:W-:-:S07]  /*bc00*/  HFMA2 R7, -RZ, RZ, 0, 0 ;  /* 0x00000000ff077431 */ /* 0x000fce00000001ff */
.L_x_15395:
[----:B------:R-:W3:Y:S01]  /*bc10*/  LDCU.64 UR6, c[0x0][0x668] ;  /* 0x0000cd00ff0677ac */ /* 0x000ee20008000a00 */
[-C--:B012--5:R-:W-:Y:S02]  /*bc20*/  IMAD R3, R7, R24.reuse, RZ ;  /* 0x0000001807037224 */ /* 0x0a7fe400078e02ff */
[----:B----4-:R-:W-:Y:S01]  /*bc30*/  IMAD.WIDE.U32 R4, R6, R24, RZ ;  /* 0x0000001806047225 */ /* 0x010fe200078e00ff */
[----:B------:R-:W0:Y:S03]  /*bc40*/  LDCU.64 UR4, c[0x0][0x648] ;  /* 0x0000c900ff0477ac */ /* 0x000e260008000a00 */
[----:B------:R-:W-:-:S04]  /*bc50*/  IMAD R3, R25, R6, R3 ;  /* 0x0000000619037224 */ /* 0x000fc800078e0203 */
[----:B------:R-:W-:-:S04]  /*bc60*/  IMAD.IADD R0, R5, 0x1, R3 ;  /* 0x0000000105007824 */ /* 0x000fc800078e0203 */
[----:B---3--:R-:W-:Y:S01]  /*bc70*/  IMAD R3, R0, UR6, RZ ;  /* 0x0000000600037c24 */ /* 0x008fe2000f8e02ff */
        /* <DEDUP_REMOVED lines=19> */
.L_x_15426:
[----:B------:R0:W-:Y:S01]  /*bdb0*/  STG.E.U8 desc[UR36][R8.64], R4 ;  /* 0x0000000408007986 */ /* 0x0001e2000c101124 */
[----:B------:R-:W-:Y:S05]  /*bdc0*/  BRA `(.L_x_15428) ;  /* 0x0000000c00347947 */ /* 0x000fea0003800000 */
.L_x_15425:
        /* <DEDUP_REMOVED lines=8> */
.L_x_15430:
[----:B------:R0:W-:Y:S01]  /*be50*/  STG.E desc[UR36][R8.64], R4 ;  /* 0x0000000408007986 */ /* 0x0001e2000c101924 */
[----:B------:R-:W-:Y:S05]  /*be60*/  BRA `(.L_x_15428) ;  /* 0x0000000c000c7947 */ /* 0x000fea0003800000 */
.L_x_15429:
[----:B------:R0:W-:Y:S01]  /*be70*/  STG.E.U16 desc[UR36][R8.64], R4 ;  /* 0x0000000408007986 */ /* 0x0001e2000c101524 */
[----:B------:R-:W-:Y:S05]  /*be80*/  BRA `(.L_x_15428) ;  /* 0x0000000c00047947 */ /* 0x000fea0003800000 */
.L_x_15424:
        /* <DEDUP_REMOVED lines=9> */
.L_x_15432:
[----:B------:R-:W0:Y:S02]  /*bf20*/  I2F.S64 R0, R10 ;  /* 0x0000000a00007312 */ /* 0x000e240000301400 */
[----:B0-----:R-:W-:-:S05]  /*bf30*/  F2FP.F16.F32.PACK_AB R0, RZ, R0 ;  /* 0x00000000ff00723e */ /* 0x001fca00000000ff */
[----:B------:R0:W-:Y:S01]  /*bf40*/  STG.E.U16 desc[UR36][R8.64], R0 ;  /* 0x0000000008007986 */ /* 0x0001e2000c101524 */
[----:B------:R-:W-:Y:S05]  /*bf50*/  BRA `(.L_x_15428) ;  /* 0x0000000800d07947 */ /* 0x000fea0003800000 */
.L_x_15431:
        /* <DEDUP_REMOVED lines=10> */
.L_x_15434:
[----:B------:R-:W0:Y:S02]  /*c000*/  I2F.S64 R10, R10 ;  /* 0x0000000a000a7312 */ /* 0x000e240000301400 */
[----:B0-----:R-:W-:-:S04]  /*c010*/  F2FP.F16.F32.PACK_AB R3, RZ, R10 ;  /* 0x0000000aff03723e */ /* 0x001fc800000000ff */
[----:B------:R-:W-:-:S05]  /*c020*/  PRMT R3, R3, 0x5410, RZ ;  /* 0x0000541003037816 */ /* 0x000fca00000000ff */
[----:B------:R3:W-:Y:S01]  /*c030*/  STG.E desc[UR36][R8.64], R3 ;  /* 0x0000000308007986 */ /* 0x0007e2000c101924 */
[----:B------:R-:W-:Y:S05]  /*c040*/  BRA `(.L_x_15428) ;  /* 0x0000000800947947 */ /* 0x000fea0003800000 */
.L_x_15433:
[----:B------:R-:W0:Y:S02]  /*c050*/  I2F.F64.S64 R4, R10 ;  /* 0x0000000a00047312 */ /* 0x000e240000301c00 */
[----:B0-----:R4:W-:Y:S01]  /*c060*/  STG.E.64 desc[UR36][R8.64], R4 ;  /* 0x0000000408007986 */ /* 0x0019e2000c101b24 */
[----:B------:R-:W-:Y:S05]  /*c070*/  BRA `(.L_x_15428) ;  /* 0x0000000800887947 */ /* 0x000fea0003800000 */
.L_x_15423:
        /* <DEDUP_REMOVED lines=12> */
.L_x_15438:
        /* <DEDUP_REMOVED lines=17> */
.L_x_15441:
[----:B------:R-:W-:-:S04]  /*c250*/  SHF.R.U32.HI R3, RZ, 0x18, R11 ;  /* 0x00000018ff037819 */ /* 0x000fc8000001160b */
[----:B------:R-:W-:-:S04]  /*c260*/  LOP3.LUT R0, R0, 0x80, R3, 0xf8, !PT ;  /* 0x0000008000007812 */ /* 0x000fc800078ef803 */
[----:B------:R-:W-:-:S07]  /*c270*/  PRMT R4, R0, 0x7610, R4 ;  /* 0x0000761000047816 */ /* 0x000fce0000000004 */
.L_x_15440:
[----:B------:R-:W-:Y:S05]  /*c280*/  BSYNC.RECONVERGENT B0 ;  /* 0x0000000000007941 */ /* 0x000fea0003800200 */
.L_x_15439:
[----:B------:R0:W-:Y:S01]  /*c290*/  STG.E.U8 desc[UR36][R8.64], R4 ;  /* 0x0000000408007986 */ /* 0x0001e2000c101124 */
[----:B------:R-:W-:Y:S05]  /*c2a0*/  BRA `(.L_x_15428) ;  /* 0x0000000400fc7947 */ /* 0x000fea0003800000 */
.L_x_15437:
        /* <DEDUP_REMOVED lines=17> */
.L_x_15444:
[----:B------:R-:W-:-:S04]  /*c3c0*/  SHF.R.U32.HI R3, RZ, 0x18, R11 ;  /* 0x00000018ff037819 */ /* 0x000fc8000001160b */
[----:B------:R-:W-:-:S04]  /*c3d0*/  LOP3.LUT R0, R0, 0x80, R3, 0xf8, !PT ;  /* 0x0000008000007812 */ /* 0x000fc800078ef803 */
[----:B------:R-:W-:-:S07]  /*c3e0*/  PRMT R4, R0, 0x7610, R4 ;  /* 0x0000761000047816 */ /* 0x000fce0000000004 */
.L_x_15443:
[----:B------:R-:W-:Y:S05]  /*c3f0*/  BSYNC.RECONVERGENT B0 ;  /* 0x0000000000007941 */ /* 0x000fea0003800200 */
.L_x_15442:
[----:B------:R0:W-:Y:S01]  /*c400*/  STG.E.U8 desc[UR36][R8.64], R4 ;  /* 0x0000000408007986 */ /* 0x0001e2000c101124 */
[----:B------:R-:W-:Y:S05]  /*c410*/  BRA `(.L_x_15428) ;  /* 0x0000000400a07947 */ /* 0x000fea0003800000 */
.L_x_15436:
        /* <DEDUP_REMOVED lines=22> */
.L_x_15446:
[----:B------:R0:W-:Y:S01]  /*c580*/  STG.E.64 desc[UR36][R8.64], R10 ;  /* 0x0000000a08007986 */ /* 0x0001e2000c101b24 */
[----:B------:R-:W-:Y:S05]  /*c590*/  BRA `(.L_x_15428) ;  /* 0x0000000400407947 */ /* 0x000fea0003800000 */
.L_x_15445:
[----:B------:R0:W-:Y:S01]  /*c5a0*/  STG.E desc[UR36][R8.64], R4 ;  /* 0x0000000408007986 */ /* 0x0001e2000c101924 */
[----:B------:R-:W-:Y:S05]  /*c5b0*/  BRA `(.L_x_15428) ;  /* 0x0000000400387947 */ /* 0x000fea0003800000 */
.L_x_15435:
        /* <DEDUP_REMOVED lines=11> */
.L_x_15448:
[----:B------:R-:W0:Y:S01]  /*c670*/  I2F.F64.S64 R4, R10 ;  /* 0x0000000a00047312 */ /* 0x000e220000301c00 */
[----:B------:R-:W-:-:S05]  /*c680*/  CS2R R6, SRZ ;  /* 0x0000000000067805 */ /* 0x000fca000001ff00 */
[----:B0-----:R0:W-:Y:S01]  /*c690*/  STG.E.128 desc[UR36][R8.64], R4 ;  /* 0x0000000408007986 */ /* 0x0011e2000c101d24 */
[----:B------:R-:W-:Y:S05]  /*c6a0*/  BRA `(.L_x_15428) ;  /* 0x0000000000fc7947 */ /* 0x000fea0003800000 */
.L_x_15447:
[----:B------:R-:W-:-:S13]  /*c6b0*/  ISETP.NE.AND P0, PT, R0, 0xf, PT ;  /* 0x0000000f0000780c */ /* 0x000fda0003f05270 */
[----:B------:R-:W-:Y:S05]  /*c6c0*/  @!P0 BRA `(.L_x_15449) ;  /* 0x0000000000e88947 */ /* 0x000fea0003800000 */
[----:B------:R-:W-:-:S13]  /*c6d0*/  ISETP.NE.AND P0, PT, R0, 0x17, PT ;  /* 0x000000170000780c */ /* 0x000fda0003f05270 */
[----:B------:R-:W-:Y:S05]  /*c6e0*/  @!P0 BRA `(.L_x_15450) ;  /* 0x0000000000908947 */ /* 0x000fea0003800000 */
[----:B------:R-:W-:-:S13]  /*c6f0*/  ISETP.NE.AND P0, PT, R0, 0x18, PT ;  /* 0x000000180000780c */ /* 0x000fda0003f05270 */
[----:B------:R-:W-:Y:S05]  /*c700*/  @!P0 BRA `(.L_x_15451) ;  /* 0x0000000000448947 */ /* 0x000fea0003800000 */
.L_x_15427:
        /* <DEDUP_REMOVED lines=16> */
.L_x_15452:
[----:B------:R-:W-:Y:S05]  /*c810*/  BRA `(.L_x_15428) ;  /* 0x0000000000a07947 */ /* 0x000fea0003800000 */
.L_x_15451:
        /* <DEDUP_REMOVED lines=13> */
.L_x_15454:
[----:B------:R-:W-:Y:S05]  /*c8f0*/  BSYNC.RECONVERGENT B0 ;  /* 0x0000000000007941 */ /* 0x000fea0003800200 */
.L_x_15453:
[----:B------:R-:W-:-:S05]  /*c900*/  LOP3.LUT R3, R0, 0x80, R3, 0xf8, !PT ;  /* 0x0000008000037812 */ /* 0x000fca00078ef803 */
[----:B------:R0:W-:Y:S01]  /*c910*/  STG.E.U8 desc[UR36][R8.64], R3 ;  /* 0x0000000308007986 */ /* 0x0001e2000c101124 */
[----:B------:R-:W-:Y:S05]  /*c920*/  BRA `(.L_x_15428) ;  /* 0x00000000005c7947 */ /* 0x000fea0003800000 */
.L_x_15450:
        /* <DEDUP_REMOVED lines=12> */
.L_x_15456:
[----:B------:R-:W-:Y:S01]  /*c9f0*/  IMAD.MOV.U32 R0, RZ, RZ, 0x7f ;  /* 0x0000007fff007424 */ /* 0x000fe200078e00ff */
[----:B------:R-:W-:-:S04]  /*ca00*/  ISETP.GT.U32.AND P0, PT, R3, 0x7f800000, PT ;  /* 0x7f8000000300780c */ /* 0x000fc80003f04070 */
[----:B------:R-:W-:-:S09]  /*ca10*/  SEL R0, R0, 0x7c, P0 ;  /* 0x0000007c00007807 */ /* 0x000fd20000000000 */
.L_x_15457:
[----:B------:R-:W-:Y:S05]  /*ca20*/  BSYNC.RECONVERGENT B0 ;  /* 0x0000000000007941 */ /* 0x000fea0003800200 */
.L_x_15455:
[----:B------:R-:W-:-:S04]  /*ca30*/  SHF.R.U32.HI R3, RZ, 0x18, R11 ;  /* 0x00000018ff037819 */ /* 0x000fc8000001160b */
[----:B------:R-:W-:-:S05]  /*ca40*/  LOP3.LUT R3, R0, 0x80, R3, 0xf8, !PT ;  /* 0x0000008000037812 */ /* 0x000fca00078ef803 */
[----:B------:R0:W-:Y:S01]  /*ca50*/  STG.E.U8 desc[UR36][R8.64], R3 ;  /* 0x0000000308007986 */ /* 0x0001e2000c101124 */
[----:B------:R-:W-:Y:S05]  /*ca60*/  BRA `(.L_x_15428) ;  /* 0x00000000000c7947 */ /* 0x000fea0003800000 */
.L_x_15449:
[----:B------:R-:W0:Y:S02]  /*ca70*/  I2F.S64 R0, R10 ;  /* 0x0000000a00007312 */ /* 0x000e240000301400 */
[----:B0-----:R-:W-:-:S05]  /*ca80*/  F2FP.BF16.F32.PACK_AB R0, RZ, R0 ;  /* 0x00000000ff00723e */ /* 0x001fca00000010ff */
[----:B------:R0:W-:Y:S02]  /*ca90*/  STG.E.U16 desc[UR36][R8.64], R0 ;  /* 0x0000000008007986 */ /* 0x0001e4000c101524 */
.L_x_15428:
[----:B------:R-:W-:-:S07]  /*caa0*/  VIADD R17, R17, 0x80 ;  /* 0x0000008011117836 */ /* 0x000fce0000000000 */
.L_x_15354:
[----:B------:R-:W-:Y:S05]  /*cab0*/  BSYNC.RECONVERGENT B6 ;  /* 0x0000000000067941 */ /* 0x000fea0003800200 */
.L_x_15353:
        /* <DEDUP_REMOVED lines=358> */
.L_x_15458:
        /* <DEDUP_REMOVED lines=27> */
.L_x_15459:
        /* <DEDUP_REMOVED lines=17> */
.L_x_15463:
[----:B------:R0:W5:Y:S01]  /*e3e0*/  LDG.E.U8 R24, desc[UR36][R4.64] ;  /* 0x0000002404187981 */ /* 0x000162000c1e1100 */
[----:B------:R-:W-:Y:S01]  /*e3f0*/  IMAD.MOV.U32 R25, RZ, RZ, RZ ;  /* 0x000000ffff197224 */ /* 0x000fe200078e00ff */
[----:B------:R-:W-:Y:S06]  /*e400*/  BRA `(.L_x_15465) ;  /* 0x0000000c00447947 */ /* 0x000fec0003800000 */
.L_x_15462:
        /* <DEDUP_REMOVED lines=8> */
.L_x_15467:
[----:B------:R-:W2:Y:S02]  /*e490*/  LDG.E R24, desc[UR36][R4.64] ;  /* 0x0000002404187981 */ /* 0x000ea4000c1e1900 */
[----:B--2---:R-:W-:Y:S01]  /*e4a0*/  SHF.R.S32.HI R25, RZ, 0x1f, R24 ;  /* 0x0000001fff197819 */ /* 0x004fe20000011418 */
[----:B------:R-:W-:Y:S06]  /*e4b0*/  BRA `(.L_x_15465) ;  /* 0x0000000c00187947 */ /* 0x000fec0003800000 */
.L_x_15466:
[----:B------:R-:W2:Y:S02]  /*e4c0*/  LDG.E.S16 R24, desc[UR36][R4.64] ;  /* 0x0000002404187981 */ /* 0x000ea4000c1e1700 */
[----:B--2---:R-:W-:Y:S01]  /*e4d0*/  SHF.R.S32.HI R25, RZ, 0x1f, R24 ;  /* 0x0000001fff197819 */ /* 0x004fe20000011418 */
[----:B------:R-:W-:Y:S06]  /*e4e0*/  BRA `(.L_x_15465) ;  /* 0x0000000c000c7947 */ /* 0x000fec0003800000 */
.L_x_15461:
        /* <DEDUP_REMOVED lines=9> */
.L_x_15469:
[----:B------:R-:W2:Y:S02]  /*e580*/  LDG.E.U16 R4, desc[UR36][R4.64] ;  /* 0x0000002404047981 */ /* 0x000ea4000c1e1500 */
[----:B--2---:R-:W-:-:S06]  /*e590*/  HADD2.F32 R24, -RZ, R4.H0_H0 ;  /* 0x20000004ff187230 */ /* 0x004fcc0000004100 */
[----:B------:R-:W0:Y:S01]  /*e5a0*/  F2I.S64.TRUNC R24, R24 ;  /* 0x0000001800187311 */ /* 0x000e22000020d900 */
[----:B------:R-:W-:Y:S05]  /*e5b0*/  BRA `(.L_x_15465) ;  /* 0x0000000800d87947 */ /* 0x000fea0003800000 */
.L_x_15468:
        /* <DEDUP_REMOVED lines=9> */
.L_x_15471:
[----:B------:R-:W2:Y:S02]  /*e650*/  LDG.E.U16 R4, desc[UR36][R4.64] ;  /* 0x0000002404047981 */ /* 0x000ea4000c1e1500 */
[----:B--2---:R-:W-:-:S06]  /*e660*/  HADD2.F32 R24, -RZ, R4.H0_H0 ;  /* 0x20000004ff187230 */ /* 0x004fcc0000004100 */
[----:B------:R-:W0:Y:S01]  /*e670*/  F2I.S64.TRUNC R24, R24 ;  /* 0x0000001800187311 */ /* 0x000e22000020d900 */
[----:B------:R-:W-:Y:S05]  /*e680*/  BRA `(.L_x_15465) ;  /* 0x0000000800a47947 */ /* 0x000fea0003800000 */
.L_x_15470:
[----:B------:R-:W2:Y:S02]  /*e690*/  LDG.E.64 R4, desc[UR36][R4.64] ;  /* 0x0000002404047981 */ /* 0x000ea4000c1e1b00 */
[----:B--2---:R0:W1:Y:S01]  /*e6a0*/  F2I.S64.F64.TRUNC R24, R4 ;  /* 0x0000000400187311 */ /* 0x004062000030d900 */
[----:B------:R-:W-:Y:S05]  /*e6b0*/  BRA `(.L_x_15465) ;  /* 0x0000000800987947 */ /* 0x000fea0003800000 */
.L_x_15460:
        /* <DEDUP_REMOVED lines=13> */
.L_x_15474:
[----:B------:R-:W2:Y:S02]  /*e790*/  LDG.E.64 R4, desc[UR36][R4.64] ;  /* 0x0000002404047981 */ /* 0x000ea4000c1e1b00 */
[----:B--2---:R0:W1:Y:S01]  /*e7a0*/  F2I.S64.F64.TRUNC R24, R4 ;  /* 0x0000000400187311 */ /* 0x004062000030d900 */
[----:B------:R-:W-:Y:S05]  /*e7b0*/  BRA `(.L_x_15465) ;  /* 0x0000000800587947 */ /* 0x000fea0003800000 */
.L_x_15473:
        /* <DEDUP_REMOVED lines=26> */
.L_x_15476:
        /* <DEDUP_REMOVED lines=14> */
.L_x_15475:
[----:B------:R-:W2:Y:S02]  /*ea40*/  LDG.E.U16 R24, desc[UR36][R4.64] ;  /* 0x0000002404187981 */ /* 0x000ea4000c1e1500 */
[----:B--2---:R-:W-:-:S06]  /*ea50*/  SHF.L.U32 R24, R24, 0x10, RZ ;  /* 0x0000001018187819 */ /* 0x004fcc00000006ff */
[----:B------:R-:W0:Y:S01]  /*ea60*/  F2I.S64.TRUNC R24, R24 ;  /* 0x0000001800187311 */ /* 0x000e22000020d900 */
[----:B------:R-:W-:Y:S05]  /*ea70*/  BRA `(.L_x_15465) ;  /* 0x0000000400a87947 */ /* 0x000fea0003800000 */
.L_x_15472:
        /* <DEDUP_REMOVED lines=11> */
.L_x_15479:
        /* <DEDUP_REMOVED lines=21> */
.L_x_15483:
[----:B------:R-:W-:Y:S05]  /*ec80*/  BSYNC.RECONVERGENT B1 ;  /* 0x0000000000017941 */ /* 0x000fea0003800200 */
.L_x_15482:
[----:B------:R-:W-:Y:S01]  /*ec90*/  IMAD.SHL.U32 R0, R0, 0x100000, RZ ;  /* 0x0010000000007824 */ /* 0x000fe200078e00ff */
[----:B------:R-:W-:-:S04]  /*eca0*/  LEA R3, R3, 0x3b800000, 0x17 ;  /* 0x3b80000003037811 */ /* 0x000fc800078eb8ff */
[----:B------:R-:W-:-:S07]  /*ecb0*/  LOP3.LUT R24, R3, R0, R7, 0xfe, !PT ;  /* 0x0000000003187212 */ /* 0x000fce00078efe07 */
.L_x_15481:
[----:B------:R-:W-:Y:S05]  /*ecc0*/  BSYNC.RECONVERGENT B0 ;  /* 0x0000000000007941 */ /* 0x000fea0003800200 */
.L_x_15480:
[----:B------:R-:W1:Y:S01]  /*ecd0*/  F2I.S64.TRUNC R24, R24 ;  /* 0x0000001800187311 */ /* 0x000e62000020d900 */
[----:B------:R-:W-:Y:S05]  /*ece0*/  BRA `(.L_x_15465) ;  /* 0x00000004000c7947 */ /* 0x000fea0003800000 */
.L_x_15478:
        /* <DEDUP_REMOVED lines=21> */
.L_x_15487:
[----:B------:R-:W-:Y:S05]  /*ee40*/  BSYNC.RECONVERGENT B1 ;  /* 0x0000000000017941 */ /* 0x000fea0003800200 */
.L_x_15486:
[----:B------:R-:W-:Y:S01]  /*ee50*/  IMAD.SHL.U32 R0, R0, 0x200000, RZ ;  /* 0x0020000000007824 */ /* 0x000fe200078e00ff */
[----:B------:R-:W-:-:S04]  /*ee60*/  LEA R3, R3, 0x37800000, 0x17 ;  /* 0x3780000003037811 */ /* 0x000fc800078eb8ff */
[----:B------:R-:W-:-:S07]  /*ee70*/  LOP3.LUT R24, R3, R0, R7, 0xfe, !PT ;  /* 0x0000000003187212 */ /* 0x000fce00078efe07 */
.L_x_15485:
[----:B------:R-:W-:Y:S05]  /*ee80*/  BSYNC.RECONVERGENT B0 ;  /* 0x0000000000007941 */ /* 0x000fea0003800200 */
.L_x_15484:
[----:B------:R-:W2:Y:S01]  /*ee90*/  F2I.S64.TRUNC R24, R24 ;  /* 0x0000001800187311 */ /* 0x000ea2000020d900 */
[----:B------:R-:W-:Y:S05]  /*eea0*/  BRA `(.L_x_15465) ;  /* 0x00000000009c7947 */ /* 0x000fea0003800000 */
.L_x_15477:
        /* <DEDUP_REMOVED lines=14> */
.L_x_15491:
[----:B------:R-:W-:Y:S05]  /*ef90*/  BSYNC.RECONVERGENT B0 ;  /* 0x0000000000007941 */ /* 0x000fea0003800200 */
.L_x_15490:
[----:B------:R-:W0:Y:S01]  /*efa0*/  F2I.S64.TRUNC R24, R24 ;  /* 0x0000001800187311 */ /* 0x000e22000020d900 */
[----:B------:R-:W-:Y:S05]  /*efb0*/  BRA `(.L_x_15465) ;  /* 0x0000000000587947 */ /* 0x000fea0003800000 */
.L_x_15464:
        /* <DEDUP_REMOVED lines=16> */
.L_x_15492:
[----:B------:R-:W-:Y:S01]  /*f0c0*/  CS2R R24, SRZ ;  /* 0x0000000000187805 */ /* 0x000fe2000001ff00 */
[----:B------:R-:W-:Y:S06]  /*f0d0*/  BRA `(.L_x_15465) ;  /* 0x0000000000107947 */ /* 0x000fec0003800000 */
.L_x_15489:
[----:B------:R4:W5:Y:S01]  /*f0e0*/  LDG.E.64 R24, desc[UR36][R4.64] ;  /* 0x0000002404187981 */ /* 0x000962000c1e1b00 */
[----:B------:R-:W-:Y:S05]  /*f0f0*/  BRA `(.L_x_15465) ;  /* 0x0000000000087947 */ /* 0x000fea0003800000 */
.L_x_15488:
[----:B------:R3:W5:Y:S01]  /*f100*/  LDG.E R24, desc[UR36][R4.64] ;  /* 0x0000002404187981 */ /* 0x000762000c1e1900 */
[----:B------:R-:W-:-:S07]  /*f110*/  IMAD.MOV.U32 R25, RZ, RZ, RZ ;  /* 0x000000ffff197224 */ /* 0x000fce00078e00ff */
.L_x_15465:
        /* <DEDUP_REMOVED lines=14> */
[----:B----4-:R-:W3:Y:S02]  /*f200*/  LDG.E.S8 R4, desc[UR36][R6.64] ;  /* 0x0000002406047981 */ /* 0x010ee4000c1e1300 */
[----:B---3--:R-:W-:Y:S01]  /*f210*/  SHF.R.S32.HI R5, RZ, 0x1f, R4 ;  /* 0x0000001fff057819 */ /* 0x008fe20000011404 */
[----:B------:R-:W-:Y:S06]  /*f220*/  BRA `(.L_x_15498) ;  /* 0x0000000c00507947 */ /* 0x000fec0003800000 */
.L_x_15496:
[----:B----4-:R0:W5:Y:S01]  /*f230*/  LDG.E.U8 R4, desc[UR36][R6.64] ;  /* 0x0000002406047981 */ /* 0x010162000c1e1100 */
[----:B------:R-:W-:Y:S01]  /*f240*/  IMAD.MOV.U32 R5, RZ, RZ, RZ ;  /* 0x000000ffff057224 */ /* 0x000fe200078e00ff */
[----:B------:R-:W-:Y:S06]  /*f250*/  BRA `(.L_x_15498) ;  /* 0x0000000c00447947 */ /* 0x000fec0003800000 */
.L_x_15495:
[----:B------:R-:W-:-:S13]  /*f260*/  ISETP.NE.AND P0, PT, R0, 0x2, PT ;  /* 0x000000020000780c */ /* 0x000fda0003f05270 */
[----:B------:R-:W-:Y:S05]  /*f270*/  @!P0 BRA `(.L_x_15499) ;  /* 0x0000000000248947 */ /* 0x000fea0003800000 */
[----:B------:R-:W-:-:S13]  /*f280*/  ISETP.NE.AND P0, PT, R0, 0x3, PT ;  /* 0x000000030000780c */ /* 0x000fda0003f05270 */
[----:B------:R-:W-:Y:S05]  /*f290*/  @!P0 BRA `(.L_x_15500) ;  /* 0x0000000000108947 */ /* 0x000fea0003800000 */
[----:B------:R-:W-:-:S13]  /*f2a0*/  ISETP.NE.AND P0, PT, R0, 0x4, PT ;  /* 0x000000040000780c */ /* 0x000fda0003f05270 */
[----:B------:R-:W-:Y:S05]  /*f2b0*/  @P0 BRA `(.L_x_15497) ;  /* 0x0000000800d40947 */ /* 0x000fea0003800000 */
[----:B----4-:R0:W5:Y:S01]  /*f2c0*/  LDG.E.64 R4, desc[UR36][R6.64] ;  /* 0x0000002406047981 */ /* 0x010162000c1e1b00 */
[----:B------:R-:W-:Y:S05]  /*f2d0*/  BRA `(.L_x_15498) ;  /* 0x0000000c00247947 */ /* 0x000fea0003800000 */
.L_x_15500:
[----:B----4-:R-:W3:Y:S02]  /*f2e0*/  LDG.E R4, desc[UR36][R6.64] ;  /* 0x0000002406047981 */ /* 0x010ee4000c1e1900 */
[----:B---3--:R-:W-:Y:S01]  /*f2f0*/  SHF.R.S32.HI R5, RZ, 0x1f, R4 ;  /* 0x0000001fff057819 */ /* 0x008fe20000011404 */
[----:B------:R-:W-:Y:S06]  /*f300*/  BRA `(.L_x_15498) ;  /* 0x0000000c00187947 */ /* 0x000fec0003800000 */
.L_x_15499:
[----:B----4-:R-:W3:Y:S02]  /*f310*/  LDG.E.S16 R4, desc[UR36][R6.64] ;  /* 0x0000002406047981 */ /* 0x010ee4000c1e1700 */
[----:B---3--:R-:W-:Y:S01]  /*f320*/  SHF.R.S32.HI R5, RZ, 0x1f, R4 ;  /* 0x0000001fff057819 */ /* 0x008fe20000011404 */
[----:B------:R-:W-:Y:S06]  /*f330*/  BRA `(.L_x_15498) ;  /* 0x0000000c000c7947 */ /* 0x000fec0003800000 */
.L_x_15494:
[----:B------:R-:W-:-:S13]  /*f340*/  ISETP.GT.AND P0, PT, R0, 0x6, PT ;  /* 0x000000060000780c */ /* 0x000fda0003f04270 */
[----:B------:R-:W-:Y:S05]  /*f350*/  @P0 BRA `(.L_x_15501) ;  /* 0x00000000002c0947 */ /* 0x000fea0003800000 */
[----:B------:R-:W-:-:S13]  /*f360*/  ISETP.NE.AND P0, PT, R0, 0x5, PT ;  /* 0x000000050000780c */ /* 0x000fda0003f05270 */
[----:B------:R-:W-:Y:S05]  /*f370*/  @!P0 BRA `(.L_x_15502) ;  /* 0x0000000000148947 */ /* 0x000fea0003800000 */
[----:B------:R-:W-:-:S13]  /*f380*/  ISETP.NE.AND P0, PT, R0, 0x6, PT ;  /* 0x000000060000780c */ /* 0x000fda0003f05270 */
[----:B------:R-:W-:Y:S05]  /*f390*/  @P0 BRA `(.L_x_15497) ;  /* 0x00000008009c0947 */ /* 0x000fea0003800000 */
[----:B----4-:R-:W3:Y:S02]  /*f3a0*/  LDG.E R4, desc[UR36][R6.64] ;  /* 0x0000002406047981 */ /* 0x010ee4000c1e1900 */
[----:B---3--:R-:W0:Y:S01]  /*f3b0*/  F2I.S64.TRUNC R4, R4 ;  /* 0x0000000400047311 */ /* 0x008e22000020d900 */
[----:B------:R-:W-:Y:S05]  /*f3c0*/  BRA `(.L_x_15498) ;  /* 0x0000000800e87947 */ /* 0x000fea0003800000 */
.L_x_15502:
[----:B------:R-:W4:Y:S02]  /*f3d0*/  LDG.E.U16 R6, desc[UR36][R6.64] ;  /* 0x0000002406067981 */ /* 0x000f24000c1e1500 */
[----:B----4-:R-:W-:-:S06]  /*f3e0*/  HADD2.F32 R4, -RZ, R6.H0_H0 ;  /* 0x20000006ff047230 */ /* 0x010fcc0000004100 */
[----:B------:R-:W0:Y:S01]  /*f3f0*/  F2I.S64.TRUNC R4, R4 ;  /* 0x0000000400047311 */ /* 0x000e22000020d900 */
[----:B------:R-:W-:Y:S05]  /*f400*/  BRA `(.L_x_15498) ;  /* 0x0000000800d87947 */ /* 0x000fea0003800000 */
.L_x_15501:
[----:B------:R-:W-:-:S13]  /*f410*/  ISETP.NE.AND P0, PT, R0, 0x7, PT ;  /* 0x000000070000780c */ /* 0x000fda0003f05270 */
[----:B------:R-:W-:Y:S05]  /*f420*/  @!P0 BRA `(.L_x_15503) ;  /* 0x00000000002c8947 */ /* 0x000fea0003800000 */
[----:B------:R-:W-:-:S13]  /*f430*/  ISETP.NE.AND P0, PT, R0, 0x8, PT ;  /* 0x000000080000780c */ /* 0x000fda0003f05270 */
[----:B------:R-:W-:Y:S05]  /*f440*/  @!P0 BRA `(.L_x_15504) ;  /* 0x0000000000148947 */ /* 0x000fea0003800000 */
[----:B------:R-:W-:-:S13]  /*f450*/  ISETP.NE.AND P0, PT, R0, 0x9, PT ;  /* 0x000000090000780c */ /* 0x000fda0003f05270 */
[----:B------:R-:W-:Y:S05]  /*f460*/  @P0 BRA `(.L_x_15497) ;  /* 0x0000000800680947 */ /* 0x000fea0003800000 */
[----:B----4-:R-:W3:Y:S02]  /*f470*/  LDG.E R4, desc[UR36][R6.64] ;  /* 0x0000002406047981 */ /* 0x010ee4000c1e1900 */
[----:B---3--:R-:W0:Y:S01]  /*f480*/  F2I.S64.TRUNC R4, R4 ;  /* 0x0000000400047311 */ /* 0x008e22000020d900 */
[----:B------:R-:W-:Y:S05]  /*f490*/  BRA `(.L_x_15498) ;  /* 0x0000000800b47947 */ /* 0x000fea0003800000 */
.L_x_15504:
[----:B------:R-:W4:Y:S02]  /*f4a0*/  LDG.E.U16 R6, desc[UR36][R6.64] ;  /* 0x0000002406067981 */ /* 0x000f24000c1e1500 */
[----:B----4-:R-:W-:-:S06]  /*f4b0*/  HADD2.F32 R4, -RZ, R6.H0_H0 ;  /* 0x20000006ff047230 */ /* 0x010fcc0000004100 */
[----:B------:R-:W0:Y:S01]  /*f4c0*/  F2I.S64.TRUNC R4, R4 ;  /* 0x0000000400047311 */ /* 0x000e22000020d900 */
[----:B------:R-:W-:Y:S05]  /*f4d0*/  BRA `(.L_x_15498) ;  /* 0x0000000800a47947 */ /* 0x000fea0003800000 */
.L_x_15503:
[----:B----4-:R-:W3:Y:S02]  /*f4e0*/  LDG.E.64 R4, desc[UR36][R6.64] ;  /* 0x0000002406047981 */ /* 0x010ee4000c1e1b00 */
[----:B---3--:R-:W0:Y:S01]  /*f4f0*/  F2I.S64.F64.TRUNC R4, R4 ;  /* 0x0000000400047311 */ /* 0x008e22000030d900 */
[----:B------:R-:W-:Y:S05]  /*f500*/  BRA `(.L_x_15498) ;  /* 0x0000000800987947 */ /* 0x000fea0003800000 */
.L_x_15493:
        /* <DEDUP_REMOVED lines=9> */
[----:B----4-:R-:W-:Y:S01]  /*f5a0*/  IMAD.MOV.U32 R5, RZ, RZ, RZ ;  /* 0x000000ffff057224 */ /* 0x010fe200078e00ff */
[----:B---3--:R-:W-:-:S04]  /*f5b0*/  ISETP.NE.AND P0, PT, R6, RZ, PT ;  /* 0x000000ff0600720c */ /* 0x008fc80003f05270 */
[----:B------:R-:W-:Y:S01]  /*f5c0*/  SEL R4, RZ, 0x1, !P0 ;  /* 0x00000001ff047807 */ /* 0x000fe20004000000 */
[----:B------:R-:W-:Y:S08]  /*f5d0*/  BRA `(.L_x_15498) ;  /* 0x0000000800647947 */ /* 0x000ff00003800000 */
.L_x_15507:
[----:B----4-:R-:W3:Y:S02]  /*f5e0*/  LDG.E.64 R4, desc[UR36][R6.64] ;  /* 0x0000002406047981 */ /* 0x010ee4000c1e1b00 */
[----:B---3--:R-:W0:Y:S01]  /*f5f0*/  F2I.S64.F64.TRUNC R4, R4 ;  /* 0x0000000400047311 */ /* 0x008e22000030d900 */
[----:B------:R-:W-:Y:S05]  /*f600*/  BRA `(.L_x_15498) ;  /* 0x0000000800587947 */ /* 0x000fea0003800000 */
.L_x_15506:
[----:B------:R-:W-:-:S13]  /*f610*/  ISETP.NE.AND P0, PT, R0, 0xf, PT ;  /* 0x0000000f0000780c */ /* 0x000fda0003f05270 */
[----:B------:R-:W-:Y:S05]  /*f620*/  @!P0 BRA `(.L_x_15508) ;  /* 0x0000000000988947 */ /* 0x000fea0003800000 */
[----:B------:R-:W-:-:S13]  /*f630*/  ISETP.NE.AND P0, PT, R0, 0x17, PT ;  /* 0x000000170000780c */ /* 0x000fda0003f05270 */
[----:B------:R-:W-:Y:S05]  /*f640*/  @!P0 BRA `(.L_x_15509) ;  /* 0x0000000000588947 */ /* 0x000fea0003800000 */
[----:B------:R-:W-:-:S13]  /*f650*/  ISETP.NE.AND P0, PT, R0, 0x18, PT ;  /* 0x000000180000780c */ /* 0x000fda0003f05270 */
[----:B------:R-:W-:Y:S05]  /*f660*/  @P0 BRA `(.L_x_15497) ;  /* 0x0000000400e80947 */ /* 0x000fea0003800000 */
[----:B------:R-:W3:Y:S01]  /*f670*/  LDG.E.U8 R0, desc[UR36][R6.64] ;  /* 0x0000002406007981 */ /* 0x000ee2000c1e1100 */
[----:B----4-:R-:W-:Y:S02]  /*f680*/  IMAD.MOV.U32 R5, RZ, RZ, 0x1f ;  /* 0x0000001fff057424 */ /* 0x010fe400078e00ff */
        /* <DEDUP_REMOVED lines=18> */
.L_x_15509:
[----:B----4-:R-:W3:Y:S02]  /*f7b0*/  LDG.E.U8 R4, desc[UR36][R6.64] ;  /* 0x0000002406047981 */ /* 0x010ee4000c1e1100 */
        /* <DEDUP_REMOVED lines=11> */
[----:B------:R4:W0:Y:S01]  /*f870*/  F2I.S64.TRUNC R4, R0 ;  /* 0x0000000000047311 */ /* 0x000822000020d900 */
[----:B------:R-:W-:Y:S05]  /*f880*/  BRA `(.L_x_15498) ;  /* 0x0000000400b87947 */ /* 0x000fea0003800000 */
.L_x_15508:
[----:B----4-:R-:W3:Y:S02]  /*f890*/  LDG.E.U16 R4, desc[UR36][R6.64] ;  /* 0x0000002406047981 */ /* 0x010ee4000c1e1500 */
[----:B---3--:R-:W-:-:S06]  /*f8a0*/  IMAD.U32 R4, R4, 0x10000, RZ ;  /* 0x0001000004047824 */ /* 0x008fcc00078e00ff */
[----:B------:R-:W0:Y:S01]  /*f8b0*/  F2I.S64.TRUNC R4, R4 ;  /* 0x0000000400047311 */ /* 0x000e22000020d900 */
[----:B------:R-:W-:Y:S05]  /*f8c0*/  BRA `(.L_x_15498) ;  /* 0x0000000400a87947 */ /* 0x000fea0003800000 */
.L_x_15505:
        /* <DEDUP_REMOVED lines=8> */
[----:B----4-:R0:W5:Y:S01]  /*f950*/  LDG.E.U16 R4, desc[UR36][R6.64] ;  /* 0x0000002406047981 */ /* 0x010162000c1e1500 */
[----:B------:R-:W-:Y:S01]  /*f960*/  IMAD.MOV.U32 R5, RZ, RZ, RZ ;  /* 0x000000ffff057224 */ /* 0x000fe200078e00ff */
[----:B------:R-:W-:Y:S06]  /*f970*/  BRA `(.L_x_15498) ;  /* 0x00000004007c7947 */ /* 0x000fec0003800000 */
.L_x_15512:
[----:B------:R-:W3:Y:S01]  /*f980*/  LDG.E.U8 R6, desc[UR36][R6.64] ;  /* 0x0000002406067981 */ /* 0x000ee2000c1e1100 */
[----:B------:R-:W-:Y:S01]  /*f990*/  BSSY.RECONVERGENT B0, `(.L_x_15513) ;  /* 0x0000018000007945 */ /* 0x000fe20003800200 */
[----:B----4-:R-:W-:Y:S01]  /*f9a0*/  IMAD.MOV.U32 R4, RZ, RZ, RZ ;  /* 0x000000ffff047224 */ /* 0x010fe200078e00ff */
        /* <DEDUP_REMOVED lines=18> */
.L_x_15516:
[----:B------:R-:W-:Y:S05]  /*fad0*/  BSYNC.RECONVERGENT B1 ;  /* 0x0000000000017941 */ /* 0x000fea0003800200 */
.L_x_15515:
[----:B------:R-:W-:Y:S01]  /*fae0*/  IMAD.SHL.U32 R0, R0, 0x100000, RZ ;  /* 0x0010000000007824 */ /* 0x000fe200078e00ff */
[----:B------:R-:W-:-:S04]  /*faf0*/  LEA R3, R3, 0x3b800000, 0x17 ;  /* 0x3b80000003037811 */ /* 0x000fc800078eb8ff */
[----:B------:R-:W-:-:S07]  /*fb00*/  LOP3.LUT R4, R3, R0, R7, 0xfe, !PT ;  /* 0x0000000003047212 */ /* 0x000fce00078efe07 */
.L_x_15514:
[----:B------:R-:W-:Y:S05]  /*fb10*/  BSYNC.RECONVERGENT B0 ;  /* 0x0000000000007941 */ /* 0x000fea0003800200 */
.L_x_15513:
[----:B------:R-:W0:Y:S01]  /*fb20*/  F2I.S64.TRUNC R4, R4 ;  /* 0x0000000400047311 */ /* 0x000e22000020d900 */
[----:B------:R-:W-:Y:S05]  /*fb30*/  BRA `(.L_x_15498) ;  /* 0x00000004000c7947 */ /* 0x000fea0003800000 */
.L_x_15511:
        /* <DEDUP_REMOVED lines=21> */
.L_x_15520:
[----:B------:R-:W-:Y:S05]  /*fc90*/  BSYNC.RECONVERGENT B1 ;  /* 0x0000000000017941 */ /* 0x000fea0003800200 */
.L_x_15519:
[----:B------:R-:W-:Y:S01]  /*fca0*/  IMAD.SHL.U32 R0, R0, 0x200000, RZ ;  /* 0x0020000000007824 */ /* 0x000fe200078e00ff */
[----:B------:R-:W-:-:S04]  /*fcb0*/  LEA R3, R3, 0x37800000, 0x17 ;  /* 0x3780000003037811 */ /* 0x000fc800078eb8ff */
[----:B------:R-:W-:-:S07]  /*fcc0*/  LOP3.LUT R4, R3, R0, R7, 0xfe, !PT ;  /* 0x0000000003047212 */ /* 0x000fce00078efe07 */
.L_x_15518:
[----:B------:R-:W-:Y:S05]  /*fcd0*/  BSYNC.RECONVERGENT B0 ;  /* 0x0000000000007941 */ /* 0x000fea0003800200 */
.L_x_15517:
[----:B------:R-:W0:Y:S01]  /*fce0*/  F2I.S64.TRUNC R4, R4 ;  /* 0x0000000400047311 */ /* 0x000e22000020d900 */
[----:B------:R-:W-:Y:S05]  /*fcf0*/  BRA `(.L_x_15498) ;  /* 0x00000000009c7947 */ /* 0x000fea0003800000 */
.L_x_15510:
        /* <DEDUP_REMOVED lines=8> */
[----:B----4-:R-:W-:Y:S01]  /*fd80*/  IMAD.MOV.U32 R4, RZ, RZ, 0x400000 ;  /* 0x00400000ff047424 */ /* 0x010fe200078e00ff */
[----:B---3--:R-:W-:-:S13]  /*fd90*/  ISETP.NE.AND P0, PT, R6, RZ, PT ;  /* 0x000000ff0600720c */ /* 0x008fda0003f05270 */
[----:B------:R-:W-:Y:S05]  /*fda0*/  @!P0 BRA `(.L_x_15524) ;  /* 0x00000000000c8947 */ /* 0x000fea0003800000 */
[----:B------:R-:W-:-:S13]  /*fdb0*/  ISETP.NE.AND P0, PT, R6, 0xff, PT ;  /* 0x000000ff0600780c */ /* 0x000fda0003f05270 */
[----:B------:R-:W-:Y:S01]  /*fdc0*/  @!P0 MOV R4, 0x7f800001 ;  /* 0x7f80000100048802 */ /* 0x000fe20000000f00 */
[----:B------:R-:W-:-:S07]  /*fdd0*/  @P0 IMAD.SHL.U32 R4, R6, 0x800000, RZ ;  /* 0x0080000006040824 */ /* 0x000fce00078e00ff */
.L_x_15524:
[----:B------:R-:W-:Y:S05]  /*fde0*/  BSYNC.RECONVERGENT B0 ;  /* 0x0000000000007941 */ /* 0x000fea0003800200 */
.L_x_15523:
[----:B------:R-:W0:Y:S01]  /*fdf0*/  F2I.S64.TRUNC R4, R4 ;  /* 0x0000000400047311 */ /* 0x000e22000020d900 */
[----:B------:R-:W-:Y:S05]  /*fe00*/  BRA `(.L_x_15498) ;  /* 0x0000000000587947 */ /* 0x000fea0003800000 */
.L_x_15497:
[----:B------:R-:W-:Y:S01]  /*fe10*/  MOV R14, 0x228 ;  /* 0x00000228000e7802 */ /* 0x000fe20000000f00 */
[----:B------:R-:W4:Y:S01]  /*fe20*/  LDCU.64 UR4, c[0x4][0x218] ;  /* 0x01004300ff0477ac */ /* 0x000f220008000a00 */
[----:B------:R-:W-:Y:S02]  /*fe30*/  IMAD.MOV.U32 R8, RZ, RZ, 0x4e ;  /* 0x0000004eff087424 */ /* 0x000fe400078e00ff */
[----:B------:R-:W-:Y:S01]  /*fe40*/  IMAD.MOV.U32 R12, RZ, RZ, 0x1 ;  /* 0x00000001ff0c7424 */ /* 0x000fe200078e00ff */
[----:B------:R-:W0:Y:S01]  /*fe50*/  LDCU.64 UR6, c[0x4][0x220] ;  /* 0x01004400ff0677ac */ /* 0x000e220008000a00 */
[----:B------:R-:W3:Y:S01]  /*fe60*/  LDC.64 R14, c[0x4][R14] ;  /* 0x010000000e0e7b82 */ /* 0x000ee20000000a00 */
[----:B------:R-:W-:Y:S01]  /*fe70*/  IMAD.MOV.U32 R13, RZ, RZ, RZ ;  /* 0x000000ffff0d7224 */ /* 0x000fe200078e00ff */
[----:B------:R-:W1:Y:S01]  /*fe80*/  LDCU.64 UR8, c[0x4][0x40] ;  /* 0x01000800ff0877ac */ /* 0x000e620008000a00 */
[----:B----4-:R-:W-:Y:S02]  /*fe90*/  IMAD.U32 R4, RZ, RZ, UR4 ;  /* 0x00000004ff047e24 */ /* 0x010fe4000f8e00ff */
[----:B------:R-:W-:-:S02]  /*fea0*/  IMAD.U32 R5, RZ, RZ, UR5 ;  /* 0x00000005ff057e24 */ /* 0x000fc4000f8e00ff */
[----:B0-----:R-:W-:Y:S02]  /*feb0*/  IMAD.U32 R6, RZ, RZ, UR6 ;  /* 0x00000006ff067e24 */ /* 0x001fe4000f8e00ff */
[----:B------:R-:W-:Y:S02]  /*fec0*/  IMAD.U32 R7, RZ, RZ, UR7 ;  /* 0x00000007ff077e24 */ /* 0x000fe4000f8e00ff */
[----:B-1----:R-:W-:Y:S02]  /*fed0*/  IMAD.U32 R10, RZ, RZ, UR8 ;  /* 0x00000008ff0a7e24 */ /* 0x002fe4000f8e00ff */
[----:B------:R-:W-:-:S07]  /*fee0*/  IMAD.U32 R11, RZ, RZ, UR9 ;  /* 0x00000009ff0b7e24 */ /* 0x000fce000f8e00ff */
[----:B------:R-:W-:-:S07]  /*fef0*/  LEPC R20, `(.L_x_15525) ;  /* 0x000000001014794e */ /* 0x000fce0000000000 */
[----:B--23-5:R-:W-:Y:S05]  /*ff00*/  CALL.ABS.NOINC R14 ;  /* 0x000000000e007343 */ /* 0x02cfea0003c00000 */
.L_x_15525:
[----:B------:R-:W-:Y:S01]  /*ff10*/  CS2R R4, SRZ ;  /* 0x0000000000047805 */ /* 0x000fe2000001ff00 */
[----:B------:R-:W-:Y:S06]  /*ff20*/  BRA `(.L_x_15498) ;  /* 0x0000000000107947 */ /* 0x000fec0003800000 */
.L_x_15522:
[----:B----4-:R0:W5:Y:S01]  /*ff30*/  LDG.E.64 R4, desc[UR36][R6.64] ;  /* 0x0000002406047981 */ /* 0x010162000c1e1b00 */
[----:B------:R-:W-:Y:S05]  /*ff40*/  BRA `(.L_x_15498) ;  /* 0x0000000000087947 */ /* 0x000fea0003800000 */
.L_x_15521:
[----:B----4-:R0:W5:Y:S01]  /*ff50*/  LDG.E R4, desc[UR36][R6.64] ;  /* 0x0000002406047981 */ /* 0x010162000c1e1900 */
[----:B------:R-:W-:-:S07]  /*ff60*/  IMAD.MOV.U32 R5, RZ, RZ, RZ ;  /* 0x000000ffff057224 */ /* 0x000fce00078e00ff */
.L_x_15498:
[----:B------:R-:W4:Y:S01]  /*ff70*/  LDCU.64 UR4, c[0x0][0x668] ;  /* 0x0000cd00ff0477ac */ /* 0x000f220008000a00 */
[-C--:B0123-5:R-:W-:Y:S02]  /*ff80*/  IMAD R3, R5, R24.reuse, RZ ;  /* 0x0000001805037224 */ /* 0x0affe400078e02ff */
[----:B------:R-:W-:-:S04]  /*ff90*/  IMAD.WIDE.U32 R6, R4, R24, RZ ;  /* 0x0000001804067225 */ /* 0x000fc800078e00ff */
[----:B------:R-:W-:-:S04]  /*ffa0*/  IMAD R3, R25, R4, R3 ;  /* 0x0000000419037224 */ /* 0x000fc800078e0203 */
[----:B----4-:R-:W-:-:S04]  /*ffb0*/  IMAD.IADD R0, R7, 0x1, R3 ;  /* 0x0000000107007824 */ /* 0x010fc800078e0203 */
[----:B------:R-:W-:Y:S01]  /*ffc0*/  IMAD R5, R0, UR4, RZ ;  /* 0x0000000400057c24 */ /* 0x000fe2000f8e02ff */
[----:B------:R-:W-:Y:S01]  /*ffd0*/  LOP3.LUT R0, R2, 0xff, RZ, 0xc0, !PT ;  /* 0x000000ff02007812 */ /* 0x000fe200078ec0ff */
[----:B------:R-:W-:-:S03]  /*ffe0*/  IMAD.WIDE.U32 R2, R6, UR4, RZ ;  /* 0x0000000406027c25 */ /* 0x000fc6000f8e00ff */
[----:B------:R-:W-:Y:S01]  /*fff0*/  ISETP.GT.AND P0, PT, R0, 0x9, PT ;  /* 0x000000090000780c */ /* 0x000fe20003f04270 */
[----:B------:R-:W-:Y:S02]  /*10000*/  IMAD R5, R6, UR5, R5 ;  /* 0x0000000506057c24 */ /* 0x000fe4000f8e0205 */
[----:B------:R-:W-:Y:S02]  /*10010*/  IMAD.MOV.U32 R4, RZ, RZ, R2 ;  /* 0x000000ffff047224 */ /* 0x000fe400078e0002 */
[----:B------:R-:W-:-:S08]  /*10020*/  IMAD.IADD R5, R3, 0x1, R5 ;  /* 0x0000000103057824 */ /* 0x000fd000078e0205 */
        /* <DEDUP_REMOVED lines=11> */
.L_x_15529:
[----:B------:R-:W-:Y:S01]  /*100e0*/  STG.E.U8 desc[UR36][R16.64], R2 ;  /* 0x0000000210007986 */ /* 0x000fe2000c101124 */
[----:B------:R-:W-:Y:S05]  /*100f0*/  EXIT ;  /* 0x000000000000794d */ /* 0x000fea0003800000 */
.L_x_15528:
        /* <DEDUP_REMOVED lines=8> */
.L_x_15532:
[----:B------:R-:W-:Y:S01]  /*10180*/  STG.E desc[UR36][R16.64], R2 ;  /* 0x0000000210007986 */ /* 0x000fe2000c101924 */
[----:B------:R-:W-:Y:S05]  /*10190*/  EXIT ;  /* 0x000000000000794d */ /* 0x000fea0003800000 */
.L_x_15531:
[----:B------:R-:W-:Y:S01]  /*101a0*/  STG.E.U16 desc[UR36][R16.64], R2 ;  /* 0x0000000210007986 */ /* 0x000fe2000c101524 */
[----:B------:R-:W-:Y:S05]  /*101b0*/  EXIT ;  /* 0x000000000000794d */ /* 0x000fea0003800000 */
.L_x_15527:
        /* <DEDUP_REMOVED lines=9> */
.L_x_15534:
[----:B------:R-:W0:Y:S02]  /*10250*/  I2F.S64 R0, R4 ;  /* 0x0000000400007312 */ /* 0x000e240000301400 */
[----:B0-----:R-:W-:-:S05]  /*10260*/  F2FP.F16.F32.PACK_AB R0, RZ, R0 ;  /* 0x00000000ff00723e */ /* 0x001fca00000000ff */
[----:B------:R-:W-:Y:S01]  /*10270*/  STG.E.U16 desc[UR36][R16.64], R0 ;  /* 0x0000000010007986 */ /* 0x000fe2000c101524 */
[----:B------:R-:W-:Y:S05]  /*10280*/  EXIT ;  /* 0x000000000000794d */ /* 0x000fea0003800000 */
.L_x_15533:
        /* <DEDUP_REMOVED lines=10> */
.L_x_15536:
[----:B------:R-:W0:Y:S02]  /*10330*/  I2F.S64 R4, R4 ;  /* 0x0000000400047312 */ /* 0x000e240000301400 */
[----:B0-----:R-:W-:-:S04]  /*10340*/  F2FP.F16.F32.PACK_AB R3, RZ, R4 ;  /* 0x00000004ff03723e */ /* 0x001fc800000000ff */
[----:B------:R-:W-:-:S05]  /*10350*/  PRMT R3, R3, 0x5410, RZ ;  /* 0x0000541003037816 */ /* 0x000fca00000000ff */
[----:B------:R-:W-:Y:S01]  /*10360*/  STG.E desc[UR36][R16.64], R3 ;  /* 0x0000000310007986 */ /* 0x000fe2000c101924 */
[----:B------:R-:W-:Y:S05]  /*10370*/  EXIT ;  /* 0x000000000000794d */ /* 0x000fea0003800000 */
.L_x_15535:
[----:B------:R-:W0:Y:S02]  /*10380*/  I2F.F64.S64 R2, R4 ;  /* 0x0000000400027312 */ /* 0x000e240000301c00 */
[----:B0-----:R-:W-:Y:S01]  /*10390*/  STG.E.64 desc[UR36][R16.64], R2 ;  /* 0x0000000210007986 */ /* 0x001fe2000c101b24 */
[----:B------:R-:W-:Y:S05]  /*103a0*/  EXIT ;  /* 0x000000000000794d */ /* 0x000fea0003800000 */
.L_x_15526:
        /* <DEDUP_REMOVED lines=12> */
.L_x_15540:
        /* <DEDUP_REMOVED lines=17> */
.L_x_15543:
[----:B------:R-:W-:-:S04]  /*10580*/  SHF.R.U32.HI R3, RZ, 0x18, R3 ;  /* 0x00000018ff037819 */ /* 0x000fc80000011603 */
[----:B------:R-:W-:-:S04]  /*10590*/  LOP3.LUT R0, R0, 0x80, R3, 0xf8, !PT ;  /* 0x0000008000007812 */ /* 0x000fc800078ef803 */
[----:B------:R-:W-:-:S07]  /*105a0*/  PRMT R8, R0, 0x7610, R8 ;  /* 0x0000761000087816 */ /* 0x000fce0000000008 */
.L_x_15542:
[----:B------:R-:W-:Y:S05]  /*105b0*/  BSYNC.RECONVERGENT B0 ;  /* 0x0000000000007941 */ /* 0x000fea0003800200 */
.L_x_15541:
[----:B------:R-:W-:Y:S01]  /*105c0*/  STG.E.U8 desc[UR36][R16.64], R8 ;  /* 0x0000000810007986 */ /* 0x000fe2000c101124 */
[----:B------:R-:W-:Y:S05]  /*105d0*/  EXIT ;  /* 0x000000000000794d */ /* 0x000fea0003800000 */
.L_x_15539:
        /* <DEDUP_REMOVED lines=17> */
.L_x_15546:
[----:B------:R-:W-:-:S04]  /*106f0*/  SHF.R.U32.HI R3, RZ, 0x18, R3 ;  /* 0x00000018ff037819 */ /* 0x000fc80000011603 */
[----:B------:R-:W-:-:S04]  /*10700*/  LOP3.LUT R0, R0, 0x80, R3, 0xf8, !PT ;  /* 0x0000008000007812 */ /* 0x000fc800078ef803 */
[----:B------:R-:W-:-:S07]  /*10710*/  PRMT R8, R0, 0x7610, R8 ;  /* 0x0000761000087816 */ /* 0x000fce0000000008 */
.L_x_15545:
[----:B------:R-:W-:Y:S05]  /*10720*/  BSYNC.RECONVERGENT B0 ;  /* 0x0000000000007941 */ /* 0x000fea0003800200 */
.L_x_15544:
[----:B------:R-:W-:Y:S01]  /*10730*/  STG.E.U8 desc[UR36][R16.64], R8 ;  /* 0x0000000810007986 */ /* 0x000fe2000c101124 */
[----:B------:R-:W-:Y:S05]  /*10740*/  EXIT ;  /* 0x000000000000794d */ /* 0x000fea0003800000 */
.L_x_15538:
        /* <DEDUP_REMOVED lines=22> */
.L_x_15548:
[----:B------:R-:W-:Y:S01]  /*108b0*/  STG.E.64 desc[UR36][R16.64], R4 ;  /* 0x0000000410007986 */ /* 0x000fe2000c101b24 */
[----:B------:R-:W-:Y:S05]  /*108c0*/  EXIT ;  /* 0x000000000000794d */ /* 0x000fea0003800000 */
.L_x_15547:
[----:B------:R-:W-:Y:S01]  /*108d0*/  STG.E desc[UR36][R16.64], R2 ;  /* 0x0000000210007986 */ /* 0x000fe2000c101924 */
[----:B------:R-:W-:Y:S05]  /*108e0*/  EXIT ;  /* 0x000000000000794d */ /* 0x000fea0003800000 */
.L_x_15537:
        /* <DEDUP_REMOVED lines=11> */
.L_x_15550:
[----:B------:R-:W0:Y:S01]  /*109a0*/  I2F.F64.S64 R4, R4 ;  /* 0x0000000400047312 */ /* 0x000e220000301c00 */
[----:B------:R-:W-:-:S05]  /*109b0*/  CS2R R6, SRZ ;  /* 0x0000000000067805 */ /* 0x000fca000001ff00 */
[----:B0-----:R-:W-:Y:S01]  /*109c0*/  STG.E.128 desc[UR36][R16.64], R4 ;  /* 0x0000000410007986 */ /* 0x001fe2000c101d24 */
[----:B------:R-:W-:Y:S05]  /*109d0*/  EXIT ;  /* 0x000000000000794d */ /* 0x000fea0003800000 */
.L_x_15549:
[----:B------:R-:W-:-:S13]  /*109e0*/  ISETP.NE.AND P0, PT, R0, 0xf, PT ;  /* 0x0000000f0000780c */ /* 0x000fda0003f05270 */
[----:B------:R-:W-:Y:S05]  /*109f0*/  @!P0 BRA `(.L_x_15551) ;  /* 0x0000000000e88947 */ /* 0x000fea0003800000 */
[----:B------:R-:W-:-:S13]  /*10a00*/  ISETP.NE.AND P0, PT, R0, 0x17, PT ;  /* 0x000000170000780c */ /* 0x000fda0003f05270 */
[----:B------:R-:W-:Y:S05]  /*10a10*/  @!P0 BRA `(.L_x_15552) ;  /* 0x0000000000908947 */ /* 0x000fea0003800000 */
[----:B------:R-:W-:-:S13]  /*10a20*/  ISETP.NE.AND P0, PT, R0, 0x18, PT ;  /* 0x000000180000780c */ /* 0x000fda0003f05270 */
[----:B------:R-:W-:Y:S05]  /*10a30*/  @!P0 BRA `(.L_x_15553) ;  /* 0x0000000000448947 */ /* 0x000fea0003800000 */
.L_x_15530:
        /* <DEDUP_REMOVED lines=16> */
.L_x_15554:
[----:B------:R-:W-:Y:S05]  /*10b40*/  EXIT ;  /* 0x000000000000794d */ /* 0x000fea0003800000 */
.L_x_15553:
        /* <DEDUP_REMOVED lines=13> */
.L_x_15556:
[----:B------:R-:W-:Y:S05]  /*10c20*/  BSYNC.RECONVERGENT B0 ;  /* 0x0000000000007941 */ /* 0x000fea0003800200 */
.L_x_15555:
[----:B------:R-:W-:-:S05]  /*10c30*/  LOP3.LUT R3, R0, 0x80, R3, 0xf8, !PT ;  /* 0x0000008000037812 */ /* 0x000fca00078ef803 */
[----:B------:R-:W-:Y:S01]  /*10c40*/  STG.E.U8 desc[UR36][R16.64], R3 ;  /* 0x0000000310007986 */ /* 0x000fe2000c101124 */
[----:B------:R-:W-:Y:S05]  /*10c50*/  EXIT ;  /* 0x000000000000794d */ /* 0x000fea0003800000 */
.L_x_15552:
        /* <DEDUP_REMOVED lines=12> */
.L_x_15558:
[----:B------:R-:W-:Y:S01]  /*10d20*/  IMAD.MOV.U32 R0, RZ, RZ, 0x7f ;  /* 0x0000007fff007424 */ /* 0x000fe200078e00ff */
[----:B------:R-:W-:-:S04]  /*10d30*/  ISETP.GT.U32.AND P0, PT, R2, 0x7f800000, PT ;  /* 0x7f8000000200780c */ /* 0x000fc80003f04070 */
[----:B------:R-:W-:-:S09]  /*10d40*/  SEL R0, R0, 0x7c, P0 ;  /* 0x0000007c00007807 */ /* 0x000fd20000000000 */
.L_x_15559:
[----:B------:R-:W-:Y:S05]  /*10d50*/  BSYNC.RECONVERGENT B0 ;  /* 0x0000000000007941 */ /* 0x000fea0003800200 */
.L_x_15557:
[----:B------:R-:W-:-:S04]  /*10d60*/  SHF.R.U32.HI R3, RZ, 0x18, R3 ;  /* 0x00000018ff037819 */ /* 0x000fc80000011603 */
[----:B------:R-:W-:-:S05]  /*10d70*/  LOP3.LUT R3, R0, 0x80, R3, 0xf8, !PT ;  /* 0x0000008000037812 */ /* 0x000fca00078ef803 */
[----:B------:R-:W-:Y:S01]  /*10d80*/  STG.E.U8 desc[UR36][R16.64], R3 ;  /* 0x0000000310007986 */ /* 0x000fe2000c101124 */
[----:B------:R-:W-:Y:S05]  /*10d90*/  EXIT ;  /* 0x000000000000794d */ /* 0x000fea0003800000 */
.L_x_15551:
[----:B------:R-:W0:Y:S02]  /*10da0*/  I2F.S64 R0, R4 ;  /* 0x0000000400007312 */ /* 0x000e240000301400 */
[----:B0-----:R-:W-:-:S05]  /*10db0*/  F2FP.BF16.F32.PACK_AB R0, RZ, R0 ;  /* 0x00000000ff00723e */ /* 0x001fca00000010ff */
[----:B------:R-:W-:Y:S01]  /*10dc0*/  STG.E.U16 desc[UR36][R16.64], R0 ;  /* 0x0000000010007986 */ /* 0x000fe2000c101524 */
[----:B------:R-:W-:Y:S05]  /*10dd0*/  EXIT ;  /* 0x000000000000794d */ /* 0x000fea0003800000 */
.L_x_15560:
        /* <DEDUP_REMOVED lines=10> */
.L_x_23938:


//--------------------- .text._ZN2at6native27unrolled_elementwise_kernelIZZZNS0_54_GLOBAL__N__d8c5977b_16_LinearAlgebra_cu_35b291db_316116addr_kernel_cudaERNS_14TensorIteratorERKN3c106ScalarES8_ENKUlvE_clEvENKUlvE2_clEvEUllllE_St5arrayIPcLm4EELi4E23TrivialOffsetCalculatorILi3EjESF_ILi1EjENS0_6memory12LoadWithCastILi3EEENSI_13StoreWithCastILi1EEEEEviT_T0_T2_T3_T4_T5_ --------------------------
	.section	.text._ZN2at6native27unrolled_elementwise_kernelIZZZNS0_54_GLOBAL__N__d8c5977b_16_LinearAlgebra_cu_35b291db_316116addr_kernel_cudaERNS_14TensorIteratorERKN3c106ScalarES8_ENKUlvE_clEvENKUlvE2_clEvEUllllE_St5arrayIPcLm4EELi4E23TrivialOffsetCalculatorILi3EjESF_ILi1EjENS0_6memory12LoadWithCastILi3EEENSI_13StoreWithCastILi1EEEEEviT_T0_T2_T3_T4_T5_,"ax",@progbits
	.align	128
        .global         _ZN2at6native27unrolled_elementwise_kernelIZZZNS0_54_GLOBAL__N__d8c5977b_16_LinearAlgebra_cu_35b291db_316116addr_kernel_cudaERNS_14TensorIteratorERKN3c106ScalarES8_ENKUlvE_clEvENKUlvE2_clEvEUllllE_St5arrayIPcLm4EELi4E23TrivialOffsetCalculatorILi3EjESF_ILi1EjENS0_6memory12LoadWithCastILi3EEENSI_13StoreWithCastILi1EEEEEviT_T0_T2_T3_T4_T5_
        .type           _ZN2at6native27unrolled_elementwise_kernelIZZZNS0_54_GLOBAL__N__d8c5977b_16_LinearAlgebra_cu_35b291db_316116addr_kernel_cudaERNS_14TensorIteratorERKN3c106ScalarES8_ENKUlvE_clEvENKUlvE2_clEvEUllllE_St5arrayIPcLm4EELi4E23TrivialOffsetCalculatorILi3EjESF_ILi1EjENS0_6memory12LoadWithCastILi3EEENSI_13StoreWithCastILi1EEEEEviT_T0_T2_T3_T4_T5_,@function
        .size           _ZN2at6native27unrolled_elementwise_kernelIZZZNS0_54_GLOBAL__N__d8c5977b_16_LinearAlgebra_cu_35b291db_316116addr_kernel_cudaERNS_14TensorIteratorERKN3c106ScalarES8_ENKUlvE_clEvENKUlvE2_clEvEUllllE_St5arrayIPcLm4EELi4E23TrivialOffsetCalculatorILi3EjESF_ILi1EjENS0_6memory12LoadWithCastILi3EEENSI_13StoreWithCastILi1EEEEEviT_T0_T2_T3_T4_T5_,(.L_x_23939 - _ZN2at6native27unrolled_elementwise_kernelIZZZNS0_54_GLOBAL__N__d8c5977b_16_LinearAlgebra_cu_35b291db_316116addr_kernel_cudaERNS_14TensorIteratorERKN3c106ScalarES8_ENKUlvE_clEvENKUlvE2_clEvEUllllE_St5arrayIPcLm4EELi4E23TrivialOffsetCalculatorILi3EjESF_ILi1EjENS0_6memory12LoadWithCastILi3EEENSI_13StoreWithCastILi1EEEEEviT_T0_T2_T3_T4_T5_)
        .other          _ZN2at6native27unrolled_elementwise_kernelIZZZNS0_54_GLOBAL__N__d8c5977b_16_LinearAlgebra_cu_35b291db_316116addr_kernel_cudaERNS_14TensorIteratorERKN3c106ScalarES8_ENKUlvE_clEvENKUlvE2_clEvEUllllE_St5arrayIPcLm4EELi4E23TrivialOffsetCalculatorILi3EjESF_ILi1EjENS0_6memory12LoadWithCastILi3EEENSI_13StoreWithCastILi1EEEEEviT_T0_T2_T3_T4_T5_,@"STO_CUDA_ENTRY STV_DEFAULT"
_ZN2at6native27unrolled_elementwise_kernelIZZZNS0_54_GLOBAL__N__d8c5977b_16_LinearAlgebra_cu_35b291db_316116addr_kernel_cudaERNS_14TensorIteratorERKN3c106ScalarES8_ENKUlvE_clEvENKUlvE2_clEvEUllllE_St5arrayIPcLm4EELi4E23TrivialOffsetCalculatorILi3EjESF_ILi1EjENS0_6memory12LoadWithCastILi3EEENSI_13StoreWithCastILi1EEEEEviT_T0_T2_T3_T4_T5_:
.text._ZN2at6native27unrolled_elementwise_kernelIZZZNS0_54_GLOBAL__N__d8c5977b_16_LinearAlgebra_cu_35b291db_316116addr_kernel_cudaERNS_14TensorIteratorERKN3c106ScalarES8_ENKUlvE_clEvENKUlvE2_clEvEUllllE_St5arrayIPcLm4EELi4E23TrivialOffsetCalculatorILi3EjESF_ILi1EjENS0_6memory12LoadWithCastILi3EEENSI_13StoreWithCastILi1EEEEEviT_T0_T2_T3_T4_T5_:
        /* <DEDUP_REMOVED lines=40> */
.L_x_15563:
        /* <DEDUP_REMOVED lines=19> */
.L_x_15567:
[----:B------:R0:W5:Y:S01]  /*03b0*/  LDG.E.U8 R36, desc[UR36][R4.64] ;  /* 0x0000002404247981 */ /* 0x000162000c1e1100 */
[----:B------:R-:W-:Y:S01]  /*03c0*/  IMAD.MOV.U32 R37, RZ, RZ, RZ ;  /* 0x000000ffff257224 */ /* 0x000fe200078e00ff */
[----:B------:R-:W-:Y:S06]  /*03d0*/  BRA `(.L_x_15569) ;  /* 0x0000000c00447947 */ /* 0x000fec0003800000 */
.L_x_15566:
        /* <DEDUP_REMOVED lines=8> */
.L_x_15571:
[----:B------:R-:W2:Y:S02]  /*0460*/  LDG.E R36, desc[UR36][R4.64] ;  /* 0x0000002404247981 */ /* 0x000ea4000c1e1900 */
[----:B--2---:R-:W-:Y:S01]  /*0470*/  SHF.R.S32.HI R37, RZ, 0x1f, R36 ;  /* 0x0000001fff257819 */ /* 0x004fe20000011424 */
[----:B------:R-:W-:Y:S06]  /*0480*/  BRA `(.L_x_15569) ;  /* 0x0000000c00187947 */ /* 0x000fec0003800000 */
.L_x_15570:
[----:B------:R-:W2:Y:S02]  /*0490*/  LDG.E.S16 R36, desc[UR36][R4.64] ;  /* 0x0000002404247981 */ /* 0x000ea4000c1e1700 */
[----:B--2---:R-:W-:Y:S01]  /*04a0*/  SHF.R.S32.HI R37, RZ, 0x1f, R36 ;  /* 0x0000001fff257819 */ /* 0x004fe20000011424 */
[----:B------:R-:W-:Y:S06]  /*04b0*/  BRA `(.L_x_15569) ;  /* 0x0000000c000c7947 */ /* 0x000fec0003800000 */
.L_x_15565:
        /* <DEDUP_REMOVED lines=9> */
.L_x_15573:
[----:B------:R-:W2:Y:S02]  /*0550*/  LDG.E.U16 R4, desc[UR36][R4.64] ;  /* 0x0000002404047981 */ /* 0x000ea4000c1e1500 */
[----:B--2---:R-:W-:-:S06]  /*0560*/  HADD2.F32 R36, -RZ, R4.H0_H0 ;  /* 0x20000004ff247230 */ /* 0x004fcc0000004100 */
[----:B------:R-:W0:Y:S01]  /*0570*/  F2I.S64.TRUNC R36, R36 ;  /* 0x0000002400247311 */ /* 0x000e22000020d900 */
[----:B------:R-:W-:Y:S05]  /*0580*/  BRA `(.L_x_15569) ;  /* 0x0000000800d87947 */ /* 0x000fea0003800000 */
.L_x_15572:
        /* <DEDUP_REMOVED lines=9> */
.L_x_15575:
[----:B------:R-:W2:Y:S02]  /*0620*/  LDG.E.U16 R4, desc[UR36][R4.64] ;  /* 0x0000002404047981 */ /* 0x000ea4000c1e1500 */
[----:B--2---:R-:W-:-:S06]  /*0630*/  HADD2.F32 R36, -RZ, R4.H0_H0 ;  /* 0x20000004ff247230 */ /* 0x004fcc0000004100 */
[----:B------:R-:W3:Y:S01]  /*0640*/  F2I.S64.TRUNC R36, R36 ;  /* 0x0000002400247311 */ /* 0x000ee2000020d900 */
[----:B------:R-:W-:Y:S05]  /*0650*/  BRA `(.L_x_15569) ;  /* 0x0000000800a47947 */ /* 0x000fea0003800000 */
.L_x_15574:
[----:B------:R-:W2:Y:S02]  /*0660*/  LDG.E.64 R4, desc[UR36][R4.64] ;  /* 0x0000002404047981 */ /* 0x000ea4000c1e1b00 */
[----:B--2---:R0:W1:Y:S01]  /*0670*/  F2I.S64.F64.TRUNC R36, R4 ;  /* 0x0000000400247311 */ /* 0x004062000030d900 */
[----:B------:R-:W-:Y:S05]  /*0680*/  BRA `(.L_x_15569) ;  /* 0x0000000800987947 */ /* 0x000fea0003800000 */
.L_x_15564:
        /* <DEDUP_REMOVED lines=13> */
.L_x_15578:
[----:B------:R-:W2:Y:S02]  /*0760*/  LDG.E.64 R4, desc[UR36][R4.64] ;  /* 0x0000002404047981 */ /* 0x000ea4000c1e1b00 */
[----:B--2---:R0:W1:Y:S01]  /*0770*/  F2I.S64.F64.TRUNC R36, R4 ;  /* 0x0000000400247311 */ /* 0x004062000030d900 */
[----:B------:R-:W-:Y:S05]  /*0780*/  BRA `(.L_x_15569) ;  /* 0x0000000800587947 */ /* 0x000fea0003800000 */
.L_x_15577:
        /* <DEDUP_REMOVED lines=26> */
.L_x_15580:
        /* <DEDUP_REMOVED lines=14> */
.L_x_15579:
[----:B------:R-:W2:Y:S02]  /*0a10*/  LDG.E.U16 R36, desc[UR36][R4.64] ;  /* 0x0000002404247981 */ /* 0x000ea4000c1e1500 */
[----:B--2---:R-:W-:-:S06]  /*0a20*/  IMAD.U32 R36, R36, 0x10000, RZ ;  /* 0x0001000024247824 */ /* 0x004fcc00078e00ff */
[----:B------:R-:W0:Y:S01]  /*0a30*/  F2I.S64.TRUNC R36, R36 ;  /* 0x0000002400247311 */ /* 0x000e22000020d900 */
[----:B------:R-:W-:Y:S05]  /*0a40*/  BRA `(.L_x_15569) ;  /* 0x0000000400a87947 */ /* 0x000fea0003800000 */
.L_x_15576:
        /* <DEDUP_REMOVED lines=11> */
.L_x_15583:
        /* <DEDUP_REMOVED lines=21> */
.L_x_15587:
[----:B------:R-:W-:Y:S05]  /*0c50*/  BSYNC.RECONVERGENT B1 ;  /* 0x0000000000017941 */ /* 0x000fea0003800200 */
.L_x_15586:
[----:B------:R-:W-:Y:S01]  /*0c60*/  IMAD.SHL.U32 R0, R0, 0x100000, RZ ;  /* 0x0010000000007824 */ /* 0x000fe200078e00ff */
[----:B------:R-:W-:-:S04]  /*0c70*/  LEA R3, R3, 0x3b800000, 0x17 ;  /* 0x3b80000003037811 */ /* 0x000fc800078eb8ff */
[----:B------:R-:W-:-:S07]  /*0c80*/  LOP3.LUT R36, R3, R0, R7, 0xfe, !PT ;  /* 0x0000000003247212 */ /* 0x000fce00078efe07 */
.L_x_15585:
[----:B------:R-:W-:Y:S05]  /*0c90*/  BSYNC.RECONVERGENT B0 ;  /* 0x0000000000007941 */ /* 0x000fea0003800200 */
.L_x_15584:
[----:B------:R-:W0:Y:S01]  /*0ca0*/  F2I.S64.TRUNC R36, R36 ;  /* 0x0000002400247311 */ /* 0x000e22000020d900 */
[----:B------:R-:W-:Y:S05]  /*0cb0*/  BRA `(.L_x_15569) ;  /* 0x00000004000c7947 */ /* 0x000fea0003800000 */
.L_x_15582:
        /* <DEDUP_REMOVED lines=21> */
.L_x_15591:
[----:B------:R-:W-:Y:S05]  /*0e10*/  BSYNC.RECONVERGENT B1 ;  /* 0x0000000000017941 */ /* 0x000fea0003800200 */
.L_x_15590:
[----:B------:R-:W-:Y:S01]  /*0e20*/  IMAD.SHL.U32 R0, R0, 0x200000, RZ ;  /* 0x0020000000007824 */ /* 0x000fe200078e00ff */
[----:B------:R-:W-:-:S04]  /*0e30*/  LEA R3, R3, 0x37800000, 0x17 ;  /* 0x3780000003037811 */ /* 0x000fc800078eb8ff */
[----:B------:R-:W-:-:S07]  /*0e40*/  LOP3.LUT R36, R3, R0, R7, 0xfe, !PT ;  /* 0x0000000003247212 */ /* 0x000fce00078efe07 */
.L_x_15589:
[----:B------:R-:W-:Y:S05]  /*0e50*/  BSYNC.RECONVERGENT B0 ;  /* 0x0000000000007941 */ /* 0x000fea0003800200 */
.L_x_15588:
[----:B------:R-:W0:Y:S01]  /*0e60*/  F2I.S64.TRUNC R36, R36 ;  /* 0x0000002400247311 */ /* 0x000e22000020d900 */
[----:B------:R-:W-:Y:S05]  /*0e70*/  BRA `(.L_x_15569) ;  /* 0x00000000009c7947 */ /* 0x000fea0003800000 */
.L_x_15581:
[----:B------:R-:W-:-:S09]  /*0e80*/  UISETP.NE.AND UP0, UPT, UR4, 0x1c, UPT ;  /* 0x0000001c0400788c */ /* 0x000fd2000bf05270 */
[----:B------:R-:W-:Y:S05]  /*0e90*/  BRA.U !UP0, `(.L_x_15592) ;  /* 0x00000001088c7547 */ /* 0x000fea000b800000 */
[----:B------:R-:W-:-:S09]  /*0ea0*/  UISETP.NE.AND UP0, UPT, UR4, 0x1d, UPT ;  /* 0x0000001d0400788c */ /* 0x000fd2000bf05270 */
[----:B------:R-:W-:Y:S05]  /*0eb0*/  BRA.U !UP0, `(.L_x_15593) ;  /* 0x00000001087c7547 */ /* 0x000fea000b800000 */
[----:B------:R-:W-:-:S09]  /*0ec0*/  UISETP.NE.AND UP0, UPT, UR4, 0x2c, UPT ;  /* 0x0000002c0400788c */ /* 0x000fd2000bf05270 */
[----:B------:R-:W-:Y:S05]  /*0ed0*/  BRA.U !UP0, `(.L_x_15594) ;  /* 0x0000000108487547 */ /* 0x000fea000b800000 */
.L_x_15568:
        /* <DEDUP_REMOVED lines=16> */
.L_x_15595:
[----:B------:R-:W-:Y:S01]  /*0fe0*/  CS2R R36, SRZ ;  /* 0x0000000000247805 */ /* 0x000fe2000001ff00 */
[----:B------:R-:W-:Y:S06]  /*0ff0*/  BRA `(.L_x_15569) ;  /* 0x00000000003c7947 */ /* 0x000fec0003800000 */
.L_x_15594:
        /* <DEDUP_REMOVED lines=8> */
.L_x_15597:
[----:B------:R-:W-:Y:S05]  /*1080*/  BSYNC.RECONVERGENT B0 ;  /* 0x0000000000007941 */ /* 0x000fea0003800200 */
.L_x_15596:
[----:B------:R-:W0:Y:S01]  /*1090*/  F2I.S64.TRUNC R36, R36 ;  /* 0x0000002400247311 */ /* 0x000e22000020d900 */
[----:B------:R-:W-:Y:S05]  /*10a0*/  BRA `(.L_x_15569) ;  /* 0x0000000000107947 */ /* 0x000fea0003800000 */
.L_x_15593:
[----:B------:R0:W5:Y:S01]  /*10b0*/  LDG.E.64 R36, desc[UR36][R4.64] ;  /* 0x0000002404247981 */ /* 0x000162000c1e1b00 */
[----:B------:R-:W-:Y:S05]  /*10c0*/  BRA `(.L_x_15569) ;  /* 0x0000000000087947 */ /* 0x000fea0003800000 */
.L_x_15592:
[----:B------:R0:W5:Y:S01]  /*10d0*/  LDG.E R36, desc[UR36][R4.64] ;  /* 0x0000002404247981 */ /* 0x000162000c1e1900 */
[----:B------:R-:W-:-:S07]  /*10e0*/  IMAD.MOV.U32 R37, RZ, RZ, RZ ;  /* 0x000000ffff257224 */ /* 0x000fce00078e00ff */
.L_x_15569:
[----:B01--4-:R-:W0:Y:S01]  /*10f0*/  LDC.64 R4, c[0x0][0x3b0] ;  /* 0x0000ec00ff047b82 */ /* 0x013e220000000a00 */
        /* <DEDUP_REMOVED lines=16> */
[----:B----4-:R-:W-:Y:S01]  /*1200*/  SHF.R.S32.HI R31, RZ, 0x1f, R30 ;  /* 0x0000001fff1f7819 */ /* 0x010fe2000001141e */
[----:B------:R-:W-:Y:S06]  /*1210*/  BRA `(.L_x_15603) ;  /* 0x0000000c00507947 */ /* 0x000fec0003800000 */
.L_x_15601:
[----:B------:R0:W5:Y:S01]  /*1220*/  LDG.E.U8 R30, desc[UR36][R4.64] ;  /* 0x00000024041e7981 */ /* 0x000162000c1e1100 */
[----:B------:R-:W-:Y:S01]  /*1230*/  IMAD.MOV.U32 R31, RZ, RZ, RZ ;  /* 0x000000ffff1f7224 */ /* 0x000fe200078e00ff */
[----:B------:R-:W-:Y:S06]  /*1240*/  BRA `(.L_x_15603) ;  /* 0x0000000c00447947 */ /* 0x000fec0003800000 */
.L_x_15600:
        /* <DEDUP_REMOVED lines=8> */
.L_x_15605:
[----:B------:R-:W4:Y:S02]  /*12d0*/  LDG.E R30, desc[UR36][R4.64] ;  /* 0x00000024041e7981 */ /* 0x000f24000c1e1900 */
[----:B----4-:R-:W-:Y:S01]  /*12e0*/  SHF.R.S32.HI R31, RZ, 0x1f, R30 ;  /* 0x0000001fff1f7819 */ /* 0x010fe2000001141e */
[----:B------:R-:W-:Y:S06]  /*12f0*/  BRA `(.L_x_15603) ;  /* 0x0000000c00187947 */ /* 0x000fec0003800000 */
.L_x_15604:
[----:B------:R-:W4:Y:S02]  /*1300*/  LDG.E.S16 R30, desc[UR36][R4.64] ;  /* 0x00000024041e7981 */ /* 0x000f24000c1e1700 */
[----:B----4-:R-:W-:Y:S01]  /*1310*/  SHF.R.S32.HI R31, RZ, 0x1f, R30 ;  /* 0x0000001fff1f7819 */ /* 0x010fe2000001141e */
[----:B------:R-:W-:Y:S06]  /*1320*/  BRA `(.L_x_15603) ;  /* 0x0000000c000c7947 */ /* 0x000fec0003800000 */
.L_x_15599:
[----:B------:R-:W-:-:S09]  /*1330*/  UISETP.GT.AND UP0, UPT, UR4, 0x6, UPT ;  /* 0x000000060400788c */ /* 0x000fd2000bf04270 */
[----:B------:R-:W-:Y:S05]  /*1340*/  BRA.U UP0, `(.L_x_15606) ;  /* 0x00000001002c7547 */ /* 0x000fea000b800000 */
[----:B------:R-:W-:-:S09]  /*1350*/  UISETP.NE.AND UP0, UPT, UR4, 0x5, UPT ;  /* 0x000000050400788c */ /* 0x000fd2000bf05270 */
[----:B------:R-:W-:Y:S05]  /*1360*/  BRA.U !UP0, `(.L_x_15607) ;  /* 0x0000000108147547 */ /* 0x000fea000b800000 */
[----:B------:R-:W-:-:S09]  /*1370*/  UISETP.NE.AND UP0, UPT, UR4, 0x6, UPT ;  /* 0x000000060400788c */ /* 0x000fd2000bf05270 */
[----:B------:R-:W-:Y:S05]  /*1380*/  BRA.U UP0, `(.L_x_15602) ;  /* 0x0000000900707547 */ /* 0x000fea000b800000 */
[----:B------:R-:W4:Y:S02]  /*1390*/  LDG.E R4, desc[UR36][R4.64] ;  /* 0x0000002404047981 */ /* 0x000f24000c1e1900 */
[----:B----4-:R0:W1:Y:S01]  /*13a0*/  F2I.S64.TRUNC R30, R4 ;  /* 0x00000004001e7311 */ /* 0x010062000020d900 */
[----:B------:R-:W-:Y:S05]  /*13b0*/  BRA `(.L_x_15603) ;  /* 0x0000000800e87947 */ /* 0x000fea0003800000 */
.L_x_15607:
[----:B------:R-:W4:Y:S02]  /*13c0*/  LDG.E.U16 R4, desc[UR36][R4.64] ;  /* 0x0000002404047981 */ /* 0x000f24000c1e1500 */
[----:B----4-:R-:W-:-:S06]  /*13d0*/  HADD2.F32 R30, -RZ, R4.H0_H0 ;  /* 0x20000004ff1e7230 */ /* 0x010fcc0000004100 */
[----:B------:R-:W0:Y:S01]  /*13e0*/  F2I.S64.TRUNC R30, R30 ;  /* 0x0000001e001e7311 */ /* 0x000e22000020d900 */
[----:B------:R-:W-:Y:S05]  /*13f0*/  BRA `(.L_x_15603) ;  /* 0x0000000800d87947 */ /* 0x000fea0003800000 */
.L_x_15606:
[----:B------:R-:W-:-:S09]  /*1400*/  UISETP.NE.AND UP0, UPT, UR4, 0x7, UPT ;  /* 0x000000070400788c */ /* 0x000fd2000bf05270 */
[----:B------:R-:W-:Y:S05]  /*1410*/  BRA.U !UP0, `(.L_x_15608) ;  /* 0x00000001082c7547 */ /* 0x000fea000b800000 */
[----:B------:R-:W-:-:S09]  /*1420*/  UISETP.NE.AND UP0, UPT, UR4, 0x8, UPT ;  /* 0x000000080400788c */ /* 0x000fd2000bf05270 */
[----:B------:R-:W-:Y:S05]  /*1430*/  BRA.U !UP0, `(.L_x_15609) ;  /* 0x0000000108147547 */ /* 0x000fea000b800000 */
[----:B------:R-:W-:-:S09]  /*1440*/  UISETP.NE.AND UP0, UPT, UR4, 0x9, UPT ;  /* 0x000000090400788c */ /* 0x000fd2000bf05270 */
[----:B------:R-:W-:Y:S05]  /*1450*/  BRA.U UP0, `(.L_x_15602) ;  /* 0x00000009003c7547 */ /* 0x000fea000b800000 */
[----:B------:R-:W4:Y:S02]  /*1460*/  LDG.E R4, desc[UR36][R4.64] ;  /* 0x0000002404047981 */ /* 0x000f24000c1e1900 */
[----:B----4-:R0:W1:Y:S01]  /*1470*/  F2I.S64.TRUNC R30, R4 ;  /* 0x00000004001e7311 */ /* 0x010062000020d900 */
[----:B------:R-:W-:Y:S05]  /*1480*/  BRA `(.L_x_15603) ;  /* 0x0000000800b47947 */ /* 0x000fea0003800000 */
.L_x_15609:
[----:B------:R-:W4:Y:S02]  /*1490*/  LDG.E.U16 R4, desc[UR36][R4.64] ;  /* 0x0000002404047981 */ /* 0x000f24000c1e1500 */
[----:B----4-:R-:W-:-:S06]  /*14a0*/  HADD2.F32 R30, -RZ, R4.H0_H0 ;  /* 0x20000004ff1e7230 */ /* 0x010fcc0000004100 */
[----:B------:R-:W0:Y:S01]  /*14b0*/  F2I.S64.TRUNC R30, R30 ;  /* 0x0000001e001e7311 */ /* 0x000e22000020d900 */
[----:B------:R-:W-:Y:S05]  /*14c0*/  BRA `(.L_x_15603) ;  /* 0x0000000800a47947 */ /* 0x000fea0003800000 */
.L_x_15608:
[----:B------:R-:W4:Y:S02]  /*14d0*/  LDG.E.64 R4, desc[UR36][R4.64] ;  /* 0x0000002404047981 */ /* 0x000f24000c1e1b00 */
[----:B----4-:R0:W1:Y:S01]  /*14e0*/  F2I.S64.F64.TRUNC R30, R4 ;  /* 0x00000004001e7311 */ /* 0x010062000030d900 */
[----:B------:R-:W-:Y:S05]  /*14f0*/  BRA `(.L_x_15603) ;  /* 0x0000000800987947 */ /* 0x000fea0003800000 */
.L_x_15598:
        /* <DEDUP_REMOVED lines=11> */
[----:B------:R-:W-:Y:S01]  /*15b0*/  SEL R30, RZ, 0x1, !P0 ;  /* 0x00000001ff1e7807 */ /* 0x000fe20004000000 */
[----:B------:R-:W-:Y:S08]  /*15c0*/  BRA `(.L_x_15603) ;  /* 0x0000000800647947 */ /* 0x000ff00003800000 */
.L_x_15612:
[----:B------:R-:W4:Y:S02]  /*15d0*/  LDG.E.64 R4, desc[UR36][R4.64] ;  /* 0x0000002404047981 */ /* 0x000f24000c1e1b00 */
[----:B----4-:R0:W1:Y:S01]  /*15e0*/  F2I.S64.F64.TRUNC R30, R4 ;  /* 0x00000004001e7311 */ /* 0x010062000030d900 */
[----:B------:R-:W-:Y:S05]  /*15f0*/  BRA `(.L_x_15603) ;  /* 0x0000000800587947 */ /* 0x000fea0003800000 */
.L_x_15611:
        /* <DEDUP_REMOVED lines=26> */
.L_x_15614:
[----:B------:R-:W4:Y:S02]  /*17a0*/  LDG.E.U8 R4, desc[UR36][R4.64] ;  /* 0x0000002404047981 */ /* 0x000f24000c1e1100 */
        /* <DEDUP_REMOVED lines=13> */
.L_x_15613:
[----:B------:R-:W4:Y:S02]  /*1880*/  LDG.E.U16 R30, desc[UR36][R4.64] ;  /* 0x00000024041e7981 */ /* 0x000f24000c1e1500 */
[----:B----4-:R-:W-:-:S06]  /*1890*/  IMAD.U32 R30, R30, 0x10000, RZ ;  /* 0x000100001e1e7824 */ /* 0x010fcc00078e00ff */
[----:B------:R-:W0:Y:S01]  /*18a0*/  F2I.S64.TRUNC R30, R30 ;  /* 0x0000001e001e7311 */ /* 0x000e22000020d900 */
[----:B------:R-:W-:Y:S05]  /*18b0*/  BRA `(.L_x_15603) ;  /* 0x0000000400a87947 */ /* 0x000fea0003800000 */
.L_x_15610:
        /* <DEDUP_REMOVED lines=11> */
.L_x_15617:
        /* <DEDUP_REMOVED lines=21> */
.L_x_15621:
[----:B------:R-:W-:Y:S05]  /*1ac0*/  BSYNC.RECONVERGENT B1 ;  /* 0x0000000000017941 */ /* 0x000fea0003800200 */
.L_x_15620:
[----:B------:R-:W-:Y:S01]  /*1ad0*/  IMAD.SHL.U32 R0, R0, 0x100000, RZ ;  /* 0x0010000000007824 */ /* 0x000fe200078e00ff */
[----:B------:R-:W-:-:S04]  /*1ae0*/  LEA R3, R3, 0x3b800000, 0x17 ;  /* 0x3b80000003037811 */ /* 0x000fc800078eb8ff */
[----:B------:R-:W-:-:S07]  /*1af0*/  LOP3.LUT R30, R3, R0, R7, 0xfe, !PT ;  /* 0x00000000031e7212 */ /* 0x000fce00078efe07 */
.L_x_15619:
[----:B------:R-:W-:Y:S05]  /*1b00*/  BSYNC.RECONVERGENT B0 ;  /* 0x0000000000007941 */ /* 0x000fea0003800200 */
.L_x_15618:
[----:B------:R-:W1:Y:S01]  /*1b10*/  F2I.S64.TRUNC R30, R30 ;  /* 0x0000001e001e7311 */ /* 0x000e62000020d900 */
[----:B------:R-:W-:Y:S05]  /*1b20*/  BRA `(.L_x_15603) ;  /* 0x00000004000c7947 */ /* 0x000fea0003800000 */
.L_x_15616:
        /* <DEDUP_REMOVED lines=21> */
.L_x_15625:
[----:B------:R-:W-:Y:S05]  /*1c80*/  BSYNC.RECONVERGENT B1 ;  /* 0x0000000000017941 */ /* 0x000fea0003800200 */
.L_x_15624:
[----:B------:R-:W-:Y:S01]  /*1c90*/  IMAD.SHL.U32 R0, R0, 0x200000, RZ ;  /* 0x0020000000007824 */ /* 0x000fe200078e00ff */
[----:B------:R-:W-:-:S04]  /*1ca0*/  LEA R3, R3, 0x37800000, 0x17 ;  /* 0x3780000003037811 */ /* 0x000fc800078eb8ff */
[----:B------:R-:W-:-:S07]  /*1cb0*/  LOP3.LUT R30, R3, R0, R7, 0xfe, !PT ;  /* 0x00000000031e7212 */ /* 0x000fce00078efe07 */
.L_x_15623:
[----:B------:R-:W-:Y:S05]  /*1cc0*/  BSYNC.RECONVERGENT B0 ;  /* 0x0000000000007941 */ /* 0x000fea0003800200 */
.L_x_15622:
[----:B------:R-:W4:Y:S01]  /*1cd0*/  F2I.S64.TRUNC R30, R30 ;  /* 0x0000001e001e7311 */ /* 0x000f22000020d900 */
[----:B------:R-:W-:Y:S05]  /*1ce0*/  BRA `(.L_x_15603) ;  /* 0x00000000009c7947 */ /* 0x000fea0003800000 */
.L_x_15615:
[----:B------:R-:W-:-:S09]  /*1cf0*/  UISETP.NE.AND UP0, UPT, UR4, 0x1c, UPT ;  /* 0x0000001c0400788c */ /* 0x000fd2000bf05270 */
[----:B------:R-:W-:Y:S05]  /*1d00*/  BRA.U !UP0, `(.L_x_15626) ;  /* 0x00000001088c7547 */ /* 0x000fea000b800000 */
[----:B------:R-:W-:-:S09]  /*1d10*/  UISETP.NE.AND UP0, UPT, UR4, 0x1d, UPT ;  /* 0x0000001d0400788c */ /* 0x000fd2000bf05270 */
[----:B------:R-:W-:Y:S05]  /*1d20*/  BRA.U !UP0, `(.L_x_15627) ;  /* 0x00000001087c7547 */ /* 0x000fea000b800000 */
[----:B------:R-:W-:-:S09]  /*1d30*/  UISETP.NE.AND UP0, UPT, UR4, 0x2c, UPT ;  /* 0x0000002c0400788c */ /* 0x000fd2000bf05270 */
[----:B------:R-:W-:Y:S05]  /*1d40*/  BRA.U !UP0, `(.L_x_15628) ;  /* 0x0000000108487547 */ /* 0x000fea000b800000 */
.L_x_15602:
[----:B------:R-:W-:Y:S01]  /*1d50*/  MOV R0, 0x228 ;  /* 0x0000022800007802 */ /* 0x000fe20000000f00 */
[----:B------:R-:W0:Y:S01]  /*1d60*/  LDCU.64 UR4, c[0x4][0x218] ;  /* 0x01004300ff0477ac */ /* 0x000e220008000a00 */
[----:B------:R-:W-:Y:S02]  /*1d70*/  IMAD.MOV.U32 R8, RZ, RZ, 0x4e ;  /* 0x0000004eff087424 */ /* 0x000fe400078e00ff */
[----:B------:R1:W4:Y:S01]  /*1d80*/  LDC.64 R14, c[0x4][R0] ;  /* 0x01000000000e7b82 */ /* 0x0003220000000a00 */
        /* <DEDUP_REMOVED lines=9> */
[----:B-1----:R-:W-:-:S07]  /*1e20*/  IMAD.U32 R11, RZ, RZ, UR9 ;  /* 0x00000009ff0b7e24 */ /* 0x002fce000f8e00ff */
[----:B------:R-:W-:-:S07]  /*1e30*/  LEPC R20, `(.L_x_15629) ;  /* 0x000000001014794e */ /* 0x000fce0000000000 */
[----:B----45:R-:W-:Y:S05]  /*1e40*/  CALL.ABS.NOINC R14 ;  /* 0x000000000e007343 */ /* 0x030fea0003c00000 */
.L_x_15629:
[----:B------:R-:W-:Y:S01]  /*1e50*/  CS2R R30, SRZ ;  /* 0x00000000001e7805 */ /* 0x000fe2000001ff00 */
[----:B------:R-:W-:Y:S06]  /*1e60*/  BRA `(.L_x_15603) ;  /* 0x00000000003c7947 */ /* 0x000fec0003800000 */
.L_x_15628:
        /* <DEDUP_REMOVED lines=8> */
.L_x_15631:
[----:B------:R-:W-:Y:S05]  /*1ef0*/  BSYNC.RECONVERGENT B0 ;  /* 0x0000000000007941 */ /* 0x000fea0003800200 */
.L_x_15630:
[----:B------:R-:W0:Y:S01]  /*1f00*/  F2I.S64.TRUNC R30, R30 ;  /* 0x0000001e001e7311 */ /* 0x000e22000020d900 */
[----:B------:R-:W-:Y:S05]  /*1f10*/  BRA `(.L_x_15603) ;  /* 0x0000000000107947 */ /* 0x000fea0003800000 */
.L_x_15627:
[----:B------:R0:W5:Y:S01]  /*1f20*/  LDG.E.64 R30, desc[UR36][R4.64] ;  /* 0x00000024041e7981 */ /* 0x000162000c1e1b00 */
[----:B------:R-:W-:Y:S05]  /*1f30*/  BRA `(.L_x_15603) ;  /* 0x0000000000087947 */ /* 0x000fea0003800000 */
.L_x_15626:
[----:B------:R0:W5:Y:S01]  /*1f40*/  LDG.E R30, desc[UR36][R4.64] ;  /* 0x00000024041e7981 */ /* 0x000162000c1e1900 */
[----:B------:R-:W-:-:S07]  /*1f50*/  IMAD.MOV.U32 R31, RZ, RZ, RZ ;  /* 0x000000ffff1f7224 */ /* 0x000fce00078e00ff */
.L_x_15603:
[----:B------:R-:W-:-:S07]  /*1f60*/  VIADD R34, R2, 0x80 ;  /* 0x0000008002227836 */ /* 0x000fce0000000000 */
.L_x_15562:
[----:B------:R-:W-:Y:S05]  /*1f70*/  BSYNC.RECONVERGENT B6 ;  /* 0x0000000000067941 */ /* 0x000fea0003800200 */
.L_x_15561:
[----:B------:R-:W-:Y:S01]  /*1f80*/  ISETP.GE.AND P0, PT, R34, R33, PT ;  /* 0x000000212200720c */ /* 0x000fe20003f06270 */
[----:B------:R-:W-:Y:S01]  /*1f90*/  BSSY.RECONVERGENT B6, `(.L_x_15632) ;  /* 0x00001ec000067945 */ /* 0x000fe20003800200 */
[----:B------:R-:W-:Y:S02]  /*1fa0*/  CS2R R28, SRZ ;  /* 0x00000000001c7805 */ /* 0x000fe4000001ff00 */
[----:B------:R-:W-:-:S09]  /*1fb0*/  CS2R R26, SRZ ;  /* 0x00000000001a7805 */ /* 0x000fd2000001ff00 */
[----:B------:R-:W-:Y:S05]  /*1fc0*/  @P0 BRA `(.L_x_15633) ;  /* 0x0000001c00a00947 */ /* 0x000fea0003800000 */
[----:B0-----:R-:W-:Y:S01]  /*1fd0*/  IMAD.MOV.U32 R3, RZ, RZ, 0x1 ;  /* 0x00000001ff037424 */ /* 0x001fe200078e00ff */
        /* <DEDUP_REMOVED lines=24> */
.L_x_15634:
        /* <DEDUP_REMOVED lines=19> */
.L_x_15638:
[----:B------:R0:W5:Y:S01]  /*2290*/  LDG.E.U8 R28, desc[UR36][R4.64] ;  /* 0x00000024041c7981 */ /* 0x000162000c1e1100 */
[----:B------:R-:W-:Y:S01]  /*22a0*/  IMAD.MOV.U32 R29, RZ, RZ, RZ ;  /* 0x000000ffff1d7224 */ /* 0x000fe200078e00ff */
[----:B------:R-:W-:Y:S06]  /*22b0*/  BRA `(.L_x_15640) ;  /* 0x0000000c00447947 */ /* 0x000fec0003800000 */
.L_x_15637:
        /* <DEDUP_REMOVED lines=8> */
.L_x_15642:
[----:B------:R-:W2:Y:S02]  /*2340*/  LDG.E R28, desc[UR36][R4.64] ;  /* 0x00000024041c7981 */ /* 0x000ea4000c1e1900 */
[----:B--2---:R-:W-:Y:S01]  /*2350*/  SHF.R.S32.HI R29, RZ, 0x1f, R28 ;  /* 0x0000001fff1d7819 */ /* 0x004fe2000001141c */
[----:B------:R-:W-:Y:S06]  /*2360*/  BRA `(.L_x_15640) ;  /* 0x0000000c00187947 */ /* 0x000fec0003800000 */
.L_x_15641:
[----:B------:R-:W2:Y:S02]  /*2370*/  LDG.E.S16 R28, desc[UR36][R4.64] ;  /* 0x00000024041c7981 */ /* 0x000ea4000c1e1700 */
[----:B--2---:R-:W-:Y:S01]  /*2380*/  SHF.R.S32.HI R29, RZ, 0x1f, R28 ;  /* 0x0000001fff1d7819 */ /* 0x004fe2000001141c */
[----:B------:R-:W-:Y:S06]  /*2390*/  BRA `(.L_x_15640) ;  /* 0x0000000c000c7947 */ /* 0x000fec0003800000 */
.L_x_15636:
        /* <DEDUP_REMOVED lines=9> */
.L_x_15644:
[----:B------:R-:W2:Y:S02]  /*2430*/  LDG.E.U16 R4, desc[UR36][R4.64] ;  /* 0x0000002404047981 */ /* 0x000ea4000c1e1500 */
[----:B--2---:R-:W-:-:S06]  /*2440*/  HADD2.F32 R28, -RZ, R4.H0_H0 ;  /* 0x20000004ff1c7230 */ /* 0x004fcc0000004100 */
[----:B------:R-:W0:Y:S01]  /*2450*/  F2I.S64.TRUNC R28, R28 ;  /* 0x0000001c001c7311 */ /* 0x000e22000020d900 */
[----:B------:R-:W-:Y:S05]  /*2460*/  BRA `(.L_x_15640) ;  /* 0x0000000800d87947 */ /* 0x000fea0003800000 */
.L_x_15643:
        /* <DEDUP_REMOVED lines=9> */
.L_x_15646:
[----:B------:R-:W2:Y:S02]  /*2500*/  LDG.E.U16 R4, desc[UR36][R4.64] ;  /* 0x0000002404047981 */ /* 0x000ea4000c1e1500 */
[----:B--2---:R-:W-:-:S06]  /*2510*/  HADD2.F32 R28, -RZ, R4.H0_H0 ;  /* 0x20000004ff1c7230 */ /* 0x004fcc0000004100 */
[----:B------:R-:W0:Y:S01]  /*2520*/  F2I.S64.TRUNC R28, R28 ;  /* 0x0000001c001c7311 */ /* 0x000e22000020d900 */
[----:B------:R-:W-:Y:S05]  /*2530*/  BRA `(.L_x_15640) ;  /* 0x0000000800a47947 */ /* 0x000fea0003800000 */
.L_x_15645:
[----:B------:R-:W2:Y:S02]  /*2540*/  LDG.E.64 R4, desc[UR36][R4.64] ;  /* 0x0000002404047981 */ /* 0x000ea4000c1e1b00 */
[----:B--2---:R0:W1:Y:S01]  /*2550*/  F2I.S64.F64.TRUNC R28, R4 ;  /* 0x00000004001c7311 */ /* 0x004062000030d900 */
[----:B------:R-:W-:Y:S05]  /*2560*/  BRA `(.L_x_15640) ;  /* 0x0000000800987947 */ /* 0x000fea0003800000 */
.L_x_15635:
        /* <DEDUP_REMOVED lines=13> */
.L_x_15649:
[----:B------:R-:W2:Y:S02]  /*2640*/  LDG.E.64 R4, desc[UR36][R4.64] ;  /* 0x0000002404047981 */ /* 0x000ea4000c1e1b00 */
[----:B--2---:R0:W1:Y:S01]  /*2650*/  F2I.S64.F64.TRUNC R28, R4 ;  /* 0x00000004001c7311 */ /* 0x004062000030d900 */
[----:B------:R-:W-:Y:S05]  /*2660*/  BRA `(.L_x_15640) ;  /* 0x0000000800587947 */ /* 0x000fea0003800000 */
.L_x_15648:
        /* <DEDUP_REMOVED lines=26> */
.L_x_15651:
        /* <DEDUP_REMOVED lines=14> */
.L_x_15650:
[----:B------:R-:W2:Y:S02]  /*28f0*/  LDG.E.U16 R28, desc[UR36][R4.64] ;  /* 0x00000024041c7981 */ /* 0x000ea4000c1e1500 */
[----:B--2---:R-:W-:-:S06]  /*2900*/  IMAD.U32 R28, R28, 0x10000, RZ ;  /* 0x000100001c1c7824 */ /* 0x004fcc00078e00ff */
[----:B------:R-:W2:Y:S01]  /*2910*/  F2I.S64.TRUNC R28, R28 ;  /* 0x0000001c001c7311 */ /* 0x000ea2000020d900 */
[----:B------:R-:W-:Y:S05]  /*2920*/  BRA `(.L_x_15640) ;  /* 0x0000000400a87947 */ /* 0x000fea0003800000 */
.L_x_15647:
        /* <DEDUP_REMOVED lines=11> */
.L_x_15654:
        /* <DEDUP_REMOVED lines=21> */
.L_x_15658:
[----:B------:R-:W-:Y:S05]  /*2b30*/  BSYNC.RECONVERGENT B1 ;  /* 0x0000000000017941 */ /* 0x000fea0003800200 */
.L_x_15657:
[----:B------:R-:W-:Y:S01]  /*2b40*/  IMAD.SHL.U32 R0, R0, 0x100000, RZ ;  /* 0x0010000000007824 */ /* 0x000fe200078e00ff */
[----:B------:R-:W-:-:S04]  /*2b50*/  LEA R3, R3, 0x3b800000, 0x17 ;  /* 0x3b80000003037811 */ /* 0x000fc800078eb8ff */
[----:B------:R-:W-:-:S07]  /*2b60*/  LOP3.LUT R28, R3, R0, R7, 0xfe, !PT ;  /* 0x00000000031c7212 */ /* 0x000fce00078efe07 */
.L_x_15656:
[----:B------:R-:W-:Y:S05]  /*2b70*/  BSYNC.RECONVERGENT B0 ;  /* 0x0000000000007941 */ /* 0x000fea0003800200 */
.L_x_15655:
[----:B------:R-:W0:Y:S01]  /*2b80*/  F2I.S64.TRUNC R28, R28 ;  /* 0x0000001c001c7311 */ /* 0x000e22000020d900 */
[----:B------:R-:W-:Y:S05]  /*2b90*/  BRA `(.L_x_15640) ;  /* 0x00000004000c7947 */ /* 0x000fea0003800000 */
.L_x_15653:
        /* <DEDUP_REMOVED lines=21> */
.L_x_15662:
[----:B------:R-:W-:Y:S05]  /*2cf0*/  BSYNC.RECONVERGENT B1 ;  /* 0x0000000000017941 */ /* 0x000fea0003800200 */
.L_x_15661:
[----:B------:R-:W-:Y:S01]  /*2d00*/  IMAD.SHL.U32 R0, R0, 0x200000, RZ ;  /* 0x0020000000007824 */ /* 0x000fe200078e00ff */
[----:B------:R-:W-:-:S04]  /*2d10*/  LEA R3, R3, 0x37800000, 0x17 ;  /* 0x3780000003037811 */ /* 0x000fc800078eb8ff */
[----:B------:R-:W-:-:S07]  /*2d20*/  LOP3.LUT R28, R3, R0, R7, 0xfe, !PT ;  /* 0x00000000031c7212 */ /* 0x000fce00078efe07 */
.L_x_15660:
[----:B------:R-:W-:Y:S05]  /*2d30*/  BSYNC.RECONVERGENT B0 ;  /* 0x0000000000007941 */ /* 0x000fea0003800200 */
.L_x_15659:
[----:B------:R-:W0:Y:S01]  /*2d40*/  F2I.S64.TRUNC R28, R28 ;  /* 0x0000001c001c7311 */ /* 0x000e22000020d900 */
[----:B------:R-:W-:Y:S05]  /*2d50*/  BRA `(.L_x_15640) ;  /* 0x00000000009c7947 */ /* 0x000fea0003800000 */
.L_x_15652:
        /* <DEDUP_REMOVED lines=14> */
.L_x_15666:
[----:B------:R-:W-:Y:S05]  /*2e40*/  BSYNC.RECONVERGENT B0 ;  /* 0x0000000000007941 */ /* 0x000fea0003800200 */
.L_x_15665:
[----:B------:R-:W0:Y:S01]  /*2e50*/  F2I.S64.TRUNC R28, R28 ;  /* 0x0000001c001c7311 */ /* 0x000e22000020d900 */
[----:B------:R-:W-:Y:S05]  /*2e60*/  BRA `(.L_x_15640) ;  /* 0x0000000000587947 */ /* 0x000fea0003800000 */
.L_x_15639:
        /* <DEDUP_REMOVED lines=16> */
.L_x_15667:
[----:B------:R-:W-:Y:S01]  /*2f70*/  CS2R R28, SRZ ;  /* 0x00000000001c7805 */ /* 0x000fe2000001ff00 */
[----:B------:R-:W-:Y:S06]  /*2f80*/  BRA `(.L_x_15640) ;  /* 0x0000000000107947 */ /* 0x000fec0003800000 */
.L_x_15664:
[----:B------:R0:W5:Y:S01]  /*2f90*/  LDG.E.64 R28, desc[UR36][R4.64] ;  /* 0x00000024041c7981 */ /* 0x000162000c1e1b00 */
[----:B------:R-:W-:Y:S05]  /*2fa0*/  BRA `(.L_x_15640) ;  /* 0x0000000000087947 */ /* 0x000fea0003800000 */
.L_x_15663:
[----:B------:R0:W5:Y:S01]  /*2fb0*/  LDG.E R28, desc[UR36][R4.64] ;  /* 0x00000024041c7981 */ /* 0x000162000c1e1900 */
[----:B------:R-:W-:-:S07]  /*2fc0*/  IMAD.MOV.U32 R29, RZ, RZ, RZ ;  /* 0x000000ffff1d7224 */ /* 0x000fce00078e00ff */
.L_x_15640:
        /* <DEDUP_REMOVED lines=19> */
.L_x_15671:
[----:B------:R0:W5:Y:S01]  /*3100*/  LDG.E.U8 R26, desc[UR36][R4.64] ;  /* 0x00000024041a7981 */ /* 0x000162000c1e1100 */
[----:B------:R-:W-:Y:S01]  /*3110*/  IMAD.MOV.U32 R27, RZ, RZ, RZ ;  /* 0x000000ffff1b7224 */ /* 0x000fe200078e00ff */
[----:B------:R-:W-:Y:S06]  /*3120*/  BRA `(.L_x_15673) ;  /* 0x0000000c00447947 */ /* 0x000fec0003800000 */
.L_x_15670:
        /* <DEDUP_REMOVED lines=8> */
.L_x_15675:
[----:B------:R-:W3:Y:S02]  /*31b0*/  LDG.E R26, desc[UR36][R4.64] ;  /* 0x00000024041a7981 */ /* 0x000ee4000c1e1900 */
[----:B---3--:R-:W-:Y:S01]  /*31c0*/  SHF.R.S32.HI R27, RZ, 0x1f, R26 ;  /* 0x0000001fff1b7819 */ /* 0x008fe2000001141a */
[----:B------:R-:W-:Y:S06]  /*31d0*/  BRA `(.L_x_15673) ;  /* 0x0000000c00187947 */ /* 0x000fec0003800000 */
.L_x_15674:
[----:B------:R-:W3:Y:S02]  /*31e0*/  LDG.E.S16 R26, desc[UR36][R4.64] ;  /* 0x00000024041a7981 */ /* 0x000ee4000c1e1700 */
[----:B---3--:R-:W-:Y:S01]  /*31f0*/  SHF.R.S32.HI R27, RZ, 0x1f, R26 ;  /* 0x0000001fff1b7819 */ /* 0x008fe2000001141a */
[----:B------:R-:W-:Y:S06]  /*3200*/  BRA `(.L_x_15673) ;  /* 0x0000000c000c7947 */ /* 0x000fec0003800000 */
.L_x_15669:
        /* <DEDUP_REMOVED lines=9> */
.L_x_15677:
[----:B------:R-:W3:Y:S02]  /*32a0*/  LDG.E.U16 R4, desc[UR36][R4.64] ;  /* 0x0000002404047981 */ /* 0x000ee4000c1e1500 */
[----:B---3--:R-:W-:-:S06]  /*32b0*/  HADD2.F32 R26, -RZ, R4.H0_H0 ;  /* 0x20000004ff1a7230 */ /* 0x008fcc0000004100 */
[----:B------:R-:W0:Y:S01]  /*32c0*/  F2I.S64.TRUNC R26, R26 ;  /* 0x0000001a001a7311 */ /* 0x000e22000020d900 */
[----:B------:R-:W-:Y:S05]  /*32d0*/  BRA `(.L_x_15673) ;  /* 0x0000000800d87947 */ /* 0x000fea0003800000 */
.L_x_15676:
        /* <DEDUP_REMOVED lines=9> */
.L_x_15679:
[----:B------:R-:W3:Y:S02]  /*3370*/  LDG.E.U16 R4, desc[UR36][R4.64] ;  /* 0x0000002404047981 */ /* 0x000ee4000c1e1500 */
[----:B---3--:R-:W-:-:S06]  /*3380*/  HADD2.F32 R26, -RZ, R4.H0_H0 ;  /* 0x20000004ff1a7230 */ /* 0x008fcc0000004100 */
[----:B------:R-:W0:Y:S01]  /*3390*/  F2I.S64.TRUNC R26, R26 ;  /* 0x0000001a001a7311 */ /* 0x000e22000020d900 */
[----:B------:R-:W-:Y:S05]  /*33a0*/  BRA `(.L_x_15673) ;  /* 0x0000000800a47947 */ /* 0x000fea0003800000 */
.L_x_15678:
[----:B------:R-:W3:Y:S02]  /*33b0*/  LDG.E.64 R4, desc[UR36][R4.64] ;  /* 0x0000002404047981 */ /* 0x000ee4000c1e1b00 */
[----:B---3--:R0:W3:Y:S01]  /*33c0*/  F2I.S64.F64.TRUNC R26, R4 ;  /* 0x00000004001a7311 */ /* 0x0080e2000030d900 */
[----:B------:R-:W-:Y:S05]  /*33d0*/  BRA `(.L_x_15673) ;  /* 0x0000000800987947 */ /* 0x000fea0003800000 */
.L_x_15668:
        /* <DEDUP_REMOVED lines=13> */
.L_x_15682:
[----:B------:R-:W3:Y:S02]  /*34b0*/  LDG.E.64 R4, desc[UR36][R4.64] ;  /* 0x0000002404047981 */ /* 0x000ee4000c1e1b00 */
[----:B---3--:R0:W3:Y:S01]  /*34c0*/  F2I.S64.F64.TRUNC R26, R4 ;  /* 0x00000004001a7311 */ /* 0x0080e2000030d900 */
[----:B------:R-:W-:Y:S05]  /*34d0*/  BRA `(.L_x_15673) ;  /* 0x0000000800587947 */ /* 0x000fea0003800000 */
.L_x_15681:
        /* <DEDUP_REMOVED lines=26> */
.L_x_15684:
        /* <DEDUP_REMOVED lines=14> */
.L_x_15683:
[----:B------:R-:W3:Y:S02]  /*3760*/  LDG.E.U16 R26, desc[UR36][R4.64] ;  /* 0x00000024041a7981 */ /* 0x000ee4000c1e1500 */
[----:B---3--:R-:W-:-:S06]  /*3770*/  IMAD.U32 R26, R26, 0x10000, RZ ;  /* 0x000100001a1a7824 */ /* 0x008fcc00078e00ff */
[----:B------:R-:W0:Y:S01]  /*3780*/  F2I.S64.TRUNC R26, R26 ;  /* 0x0000001a001a7311 */ /* 0x000e22000020d900 */
[----:B------:R-:W-:Y:S05]  /*3790*/  BRA `(.L_x_15673) ;  /* 0x0000000400a87947 */ /* 0x000fea0003800000 */
.L_x_15680:
        /* <DEDUP_REMOVED lines=11> */
.L_x_15687:
        /* <DEDUP_REMOVED lines=21> */
.L_x_15691:
[----:B------:R-:W-:Y:S05]  /*39a0*/  BSYNC.RECONVERGENT B1 ;  /* 0x0000000000017941 */ /* 0x000fea0003800200 */
.L_x_15690:
[----:B------:R-:W-:Y:S01]  /*39b0*/  IMAD.SHL.U32 R0, R0, 0x100000, RZ ;  /* 0x0010000000007824 */ /* 0x000fe200078e00ff */
[----:B------:R-:W-:-:S04]  /*39c0*/  LEA R3, R3, 0x3b800000, 0x17 ;  /* 0x3b80000003037811 */ /* 0x000fc800078eb8ff */
[----:B------:R-:W-:-:S07]  /*39d0*/  LOP3.LUT R26, R3, R0, R7, 0xfe, !PT ;  /* 0x00000000031a7212 */ /* 0x000fce00078efe07 */
.L_x_15689:
[----:B------:R-:W-:Y:S05]  /*39e0*/  BSYNC.RECONVERGENT B0 ;  /* 0x0000000000007941 */ /* 0x000fea0003800200 */
.L_x_15688:
[----:B------:R-:W0:Y:S01]  /*39f0*/  F2I.S64.TRUNC R26, R26 ;  /* 0x0000001a001a7311 */ /* 0x000e22000020d900 */
[----:B------:R-:W-:Y:S05]  /*3a00*/  BRA `(.L_x_15673) ;  /* 0x00000004000c7947 */ /* 0x000fea0003800000 */
.L_x_15686:
        /* <DEDUP_REMOVED lines=21> */
.L_x_15695:
[----:B------:R-:W-:Y:S05]  /*3b60*/  BSYNC.RECONVERGENT B1 ;  /* 0x0000000000017941 */ /* 0x000fea0003800200 */
.L_x_15694:
[----:B------:R-:W-:Y:S01]  /*3b70*/  IMAD.SHL.U32 R0, R0, 0x200000, RZ ;  /* 0x0020000000007824 */ /* 0x000fe200078e00ff */
[----:B------:R-:W-:-:S04]  /*3b80*/  LEA R3, R3, 0x37800000, 0x17 ;  /* 0x3780000003037811 */ /* 0x000fc800078eb8ff */
[----:B------:R-:W-:-:S07]  /*3b90*/  LOP3.LUT R26, R3, R0, R7, 0xfe, !PT ;  /* 0x00000000031a7212 */ /* 0x000fce00078efe07 */
.L_x_15693:
[----:B------:R-:W-:Y:S05]  /*3ba0*/  BSYNC.RECONVERGENT B0 ;  /* 0x0000000000007941 */ /* 0x000fea0003800200 */
.L_x_15692:
[----:B------:R-:W0:Y:S01]  /*3bb0*/  F2I.S64.TRUNC R26, R26 ;  /* 0x0000001a001a7311 */ /* 0x000e22000020d900 */
[----:B------:R-:W-:Y:S05]  /*3bc0*/  BRA `(.L_x_15673) ;  /* 0x00000000009c7947 */ /* 0x000fea0003800000 */
.L_x_15685:
        /* <DEDUP_REMOVED lines=14> */
.L_x_15699:
[----:B------:R-:W-:Y:S05]  /*3cb0*/  BSYNC.RECONVERGENT B0 ;  /* 0x0000000000007941 */ /* 0x000fea0003800200 */
.L_x_15698:
[----:B------:R-:W0:Y:S01]  /*3cc0*/  F2I.S64.TRUNC R26, R26 ;  /* 0x0000001a001a7311 */ /* 0x000e22000020d900 */
[----:B------:R-:W-:Y:S05]  /*3cd0*/  BRA `(.L_x_15673) ;  /* 0x0000000000587947 */ /* 0x000fea0003800000 */
.L_x_15672:
        /* <DEDUP_REMOVED lines=16> */
.L_x_15700:
[----:B------:R-:W-:Y:S01]  /*3de0*/  CS2R R26, SRZ ;  /* 0x00000000001a7805 */ /* 0x000fe2000001ff00 */
[----:B------:R-:W-:Y:S06]  /*3df0*/  BRA `(.L_x_15673) ;  /* 0x0000000000107947 */ /* 0x000fec0003800000 */
.L_x_15697:
[----:B------:R3:W5:Y:S01]  /*3e00*/  LDG.E.64 R26, desc[UR36][R4.64] ;  /* 0x00000024041a7981 */ /* 0x000762000c1e1b00 */
[----:B------:R-:W-:Y:S05]  /*3e10*/  BRA `(.L_x_15673) ;  /* 0x0000000000087947 */ /* 0x000fea0003800000 */
.L_x_15696:
[----:B------:R0:W5:Y:S01]  /*3e20*/  LDG.E R26, desc[UR36][R4.64] ;  /* 0x00000024041a7981 */ /* 0x000162000c1e1900 */
[----:B------:R-:W-:-:S07]  /*3e30*/  IMAD.MOV.U32 R27, RZ, RZ, RZ ;  /* 0x000000ffff1b7224 */ /* 0x000fce00078e00ff */
.L_x_15673:
[----:B------:R-:W-:-:S07]  /*3e40*/  VIADD R34, R34, 0x80 ;  /* 0x0000008022227836 */ /* 0x000fce0000000000 */
.L_x_15633:
[----:B------:R-:W-:Y:S05]  /*3e50*/  BSYNC.RECONVERGENT B6 ;  /* 0x0000000000067941 */ /* 0x000fea0003800200 */
.L_x_15632:
        /* <DEDUP_REMOVED lines=30> */
.L_x_15703:
[----:B------:R-:W0:Y:S01]  /*4040*/  LDC.64 R4, c[0x0][0x3a8] ;  /* 0x0000ea00ff047b82 */ /* 0x000e220000000a00 */
        /* <DEDUP_REMOVED lines=18> */
.L_x_15707:
[----:B------:R3:W5:Y:S01]  /*4170*/  LDG.E.U8 R24, desc[UR36][R4.64] ;  /* 0x0000002404187981 */ /* 0x000762000c1e1100 */
[----:B------:R-:W-:Y:S01]  /*4180*/  IMAD.MOV.U32 R25, RZ, RZ, RZ ;  /* 0x000000ffff197224 */ /* 0x000fe200078e00ff */
[----:B------:R-:W-:Y:S06]  /*4190*/  BRA `(.L_x_15709) ;  /* 0x0000000c00447947 */ /* 0x000fec0003800000 */
.L_x_15706:
        /* <DEDUP_REMOVED lines=8> */
.L_x_15711:
[----:B------:R-:W3:Y:S02]  /*4220*/  LDG.E R24, desc[UR36][R4.64] ;  /* 0x0000002404187981 */ /* 0x000ee4000c1e1900 */
[----:B---3--:R-:W-:Y:S01]  /*4230*/  SHF.R.S32.HI R25, RZ, 0x1f, R24 ;  /* 0x0000001fff197819 */ /* 0x008fe20000011418 */
[----:B------:R-:W-:Y:S06]  /*4240*/  BRA `(.L_x_15709) ;  /* 0x0000000c00187947 */ /* 0x000fec0003800000 */
.L_x_15710:
[----:B------:R-:W3:Y:S02]  /*4250*/  LDG.E.S16 R24, desc[UR36][R4.64] ;  /* 0x0000002404187981 */ /* 0x000ee4000c1e1700 */
[----:B---3--:R-:W-:Y:S01]  /*4260*/  SHF.R.S32.HI R25, RZ, 0x1f, R24 ;  /* 0x0000001fff197819 */ /* 0x008fe20000011418 */
[----:B------:R-:W-:Y:S06]  /*4270*/  BRA `(.L_x_15709) ;  /* 0x0000000c000c7947 */ /* 0x000fec0003800000 */
.L_x_15705:
        /* <DEDUP_REMOVED lines=9> */
.L_x_15713:
[----:B------:R-:W3:Y:S02]  /*4310*/  LDG.E.U16 R4, desc[UR36][R4.64] ;  /* 0x0000002404047981 */ /* 0x000ee4000c1e1500 */
[----:B---3--:R-:W-:-:S06]  /*4320*/  HADD2.F32 R24, -RZ, R4.H0_H0 ;  /* 0x20000004ff187230 */ /* 0x008fcc0000004100 */
[----:B------:R-:W0:Y:S01]  /*4330*/  F2I.S64.TRUNC R24, R24 ;  /* 0x0000001800187311 */ /* 0x000e22000020d900 */
[----:B------:R-:W-:Y:S05]  /*4340*/  BRA `(.L_x_15709) ;  /* 0x0000000800d87947 */ /* 0x000fea0003800000 */
.L_x_15712:
        /* <DEDUP_REMOVED lines=9> */
.L_x_15715:
[----:B------:R-:W3:Y:S02]  /*43e0*/  LDG.E.U16 R4, desc[UR36][R4.64] ;  /* 0x0000002404047981 */ /* 0x000ee4000c1e1500 */
[----:B---3--:R-:W-:-:S06]  /*43f0*/  HADD2.F32 R24, -RZ, R4.H0_H0 ;  /* 0x20000004ff187230 */ /* 0x008fcc0000004100 */
[----:B------:R-:W0:Y:S01]  /*4400*/  F2I.S64.TRUNC R24, R24 ;  /* 0x0000001800187311 */ /* 0x000e22000020d900 */
[----:B------:R-:W-:Y:S05]  /*4410*/  BRA `(.L_x_15709) ;  /* 0x0000000800a47947 */ /* 0x000fea0003800000 */
.L_x_15714:
[----:B------:R-:W3:Y:S02]  /*4420*/  LDG.E.64 R4, desc[UR36][R4.64] ;  /* 0x0000002404047981 */ /* 0x000ee4000c1e1b00 */
[----:B---3--:R0:W3:Y:S01]  /*4430*/  F2I.S64.F64.TRUNC R24, R4 ;  /* 0x0000000400187311 */ /* 0x0080e2000030d900 */
[----:B------:R-:W-:Y:S05]  /*4440*/  BRA `(.L_x_15709) ;  /* 0x0000000800987947 */ /* 0x000fea0003800000 */
.L_x_15704:
        /* <DEDUP_REMOVED lines=13> */
.L_x_15718:
[----:B------:R-:W3:Y:S02]  /*4520*/  LDG.E.64 R4, desc[UR36][R4.64] ;  /* 0x0000002404047981 */ /* 0x000ee4000c1e1b00 */
[----:B---3--:R0:W3:Y:S01]  /*4530*/  F2I.S64.F64.TRUNC R24, R4 ;  /* 0x0000000400187311 */ /* 0x0080e2000030d900 */
[----:B------:R-:W-:Y:S05]  /*4540*/  BRA `(.L_x_15709) ;  /* 0x0000000800587947 */ /* 0x000fea0003800000 */
.L_x_15717:
        /* <DEDUP_REMOVED lines=26> */
.L_x_15720:
        /* <DEDUP_REMOVED lines=14> */
.L_x_15719:
[----:B------:R-:W3:Y:S02]  /*47d0*/  LDG.E.U16 R24, desc[UR36][R4.64] ;  /* 0x0000002404187981 */ /* 0x000ee4000c1e1500 */
[----:B---3--:R-:W-:-:S06]  /*47e0*/  IMAD.U32 R24, R24, 0x10000, RZ ;  /* 0x0001000018187824 */ /* 0x008fcc00078e00ff */
[----:B------:R-:W0:Y:S01]  /*47f0*/  F2I.S64.TRUNC R24, R24 ;  /* 0x0000001800187311 */ /* 0x000e22000020d900 */
[----:B------:R-:W-:Y:S05]  /*4800*/  BRA `(.L_x_15709) ;  /* 0x0000000400a87947 */ /* 0x000fea0003800000 */
.L_x_15716:
        /* <DEDUP_REMOVED lines=11> */
.L_x_15723:
        /* <DEDUP_REMOVED lines=21> */
.L_x_15727:
[----:B------:R-:W-:Y:S05]  /*4a10*/  BSYNC.RECONVERGENT B1 ;  /* 0x0000000000017941 */ /* 0x000fea0003800200 */
.L_x_15726:
[----:B------:R-:W-:Y:S01]  /*4a20*/  IMAD.SHL.U32 R0, R0, 0x100000, RZ ;  /* 0x0010000000007824 */ /* 0x000fe200078e00ff */
[----:B------:R-:W-:-:S04]  /*4a30*/  LEA R3, R3, 0x3b800000, 0x17 ;  /* 0x3b80000003037811 */ /* 0x000fc800078eb8ff */
[----:B------:R-:W-:-:S07]  /*4a40*/  LOP3.LUT R24, R3, R0, R7, 0xfe, !PT ;  /* 0x0000000003187212 */ /* 0x000fce00078efe07 */
.L_x_15725:
[----:B------:R-:W-:Y:S05]  /*4a50*/  BSYNC.RECONVERGENT B0 ;  /* 0x0000000000007941 */ /* 0x000fea0003800200 */
.L_x_15724:
[----:B------:R-:W0:Y:S01]  /*4a60*/  F2I.S64.TRUNC R24, R24 ;  /* 0x0000001800187311 */ /* 0x000e22000020d900 */
[----:B------:R-:W-:Y:S05]  /*4a70*/  BRA `(.L_x_15709) ;  /* 0x00000004000c7947 */ /* 0x000fea0003800000 */
.L_x_15722:
        /* <DEDUP_REMOVED lines=21> */
.L_x_15731:
[----:B------:R-:W-:Y:S05]  /*4bd0*/  BSYNC.RECONVERGENT B1 ;  /* 0x0000000000017941 */ /* 0x000fea0003800200 */
.L_x_15730:
[----:B------:R-:W-:Y:S01]  /*4be0*/  IMAD.SHL.U32 R0, R0, 0x200000, RZ ;  /* 0x0020000000007824 */ /* 0x000fe200078e00ff */
[----:B------:R-:W-:-:S04]  /*4bf0*/  LEA R3, R3, 0x37800000, 0x17 ;  /* 0x3780000003037811 */ /* 0x000fc800078eb8ff */
[----:B------:R-:W-:-:S07]  /*4c00*/  LOP3.LUT R24, R3, R0, R7, 0xfe, !PT ;  /* 0x0000000003187212 */ /* 0x000fce00078efe07 */
.L_x_15729:
[----:B------:R-:W-:Y:S05]  /*4c10*/  BSYNC.RECONVERGENT B0 ;  /* 0x0000000000007941 */ /* 0x000fea0003800200 */
.L_x_15728:
[----:B------:R-:W0:Y:S01]  /*4c20*/  F2I.S64.TRUNC R24, R24 ;  /* 0x0000001800187311 */ /* 0x000e22000020d900 */
[----:B------:R-:W-:Y:S05]  /*4c30*/  BRA `(.L_x_15709) ;  /* 0x00000000009c7947 */ /* 0x000fea0003800000 */
.L_x_15721:
        /* <DEDUP_REMOVED lines=14> */
.L_x_15735:
[----:B------:R-:W-:Y:S05]  /*4d20*/  BSYNC.RECONVERGENT B0 ;  /* 0x0000000000007941 */ /* 0x000fea0003800200 */
.L_x_15734:
[----:B------:R-:W0:Y:S01]  /*4d30*/  F2I.S64.TRUNC R24, R24 ;  /* 0x0000001800187311 */ /* 0x000e22000020d900 */
[----:B------:R-:W-:Y:S05]  /*4d40*/  BRA `(.L_x_15709) ;  /* 0x0000000000587947 */ /* 0x000fea0003800000 */
.L_x_15708:
        /* <DEDUP_REMOVED lines=16> */
.L_x_15736:
[----:B------:R-:W-:Y:S01]  /*4e50*/  CS2R R24, SRZ ;  /* 0x0000000000187805 */ /* 0x000fe2000001ff00 */
[----:B------:R-:W-:Y:S06]  /*4e60*/  BRA `(.L_x_15709) ;  /* 0x0000000000107947 */ /* 0x000fec0003800000 */
.L_x_15733:
[----:B------:R0:W5:Y:S01]  /*4e70*/  LDG.E.64 R24, desc[UR36][R4.64] ;  /* 0x0000002404187981 */ /* 0x000162000c1e1b00 */
[----:B------:R-:W-:Y:S05]  /*4e80*/  BRA `(.L_x_15709) ;  /* 0x0000000000087947 */ /* 0x000fea0003800000 */
.L_x_15732:
[----:B------:R0:W5:Y:S01]  /*4e90*/  LDG.E R24, desc[UR36][R4.64] ;  /* 0x0000002404187981 */ /* 0x000162000c1e1900 */
[----:B------:R-:W-:-:S07]  /*4ea0*/  IMAD.MOV.U32 R25, RZ, RZ, RZ ;  /* 0x000000ffff197224 */ /* 0x000fce00078e00ff */
.L_x_15709:
[----:B0--3--:R-:W0:Y:S01]  /*4eb0*/  LDC.64 R4, c[0x0][0x3b0] ;  /* 0x0000ec00ff047b82 */ /* 0x009e220000000a00 */
        /* <DEDUP_REMOVED lines=18> */
.L_x_15740:
[----:B------:R0:W5:Y:S01]  /*4fe0*/  LDG.E.U8 R22, desc[UR36][R4.64] ;  /* 0x0000002404167981 */ /* 0x000162000c1e1100 */
[----:B------:R-:W-:Y:S01]  /*4ff0*/  IMAD.MOV.U32 R23, RZ, RZ, RZ ;  /* 0x000000ffff177224 */ /* 0x000fe200078e00ff */
[----:B------:R-:W-:Y:S06]  /*5000*/  BRA `(.L_x_15742) ;  /* 0x0000000c00447947 */ /* 0x000fec0003800000 */
.L_x_15739:
        /* <DEDUP_REMOVED lines=8> */
.L_x_15744:
[----:B------:R-:W3:Y:S02]  /*5090*/  LDG.E R22, desc[UR36][R4.64] ;  /* 0x0000002404167981 */ /* 0x000ee4000c1e1900 */
[----:B---3--:R-:W-:Y:S01]  /*50a0*/  SHF.R.S32.HI R23, RZ, 0x1f, R22 ;  /* 0x0000001fff177819 */ /* 0x008fe20000011416 */
[----:B------:R-:W-:Y:S06]  /*50b0*/  BRA `(.L_x_15742) ;  /* 0x0000000c00187947 */ /* 0x000fec0003800000 */
.L_x_15743:
[----:B------:R-:W3:Y:S02]  /*50c0*/  LDG.E.S16 R22, desc[UR36][R4.64] ;  /* 0x0000002404167981 */ /* 0x000ee4000c1e1700 */
[----:B---3--:R-:W-:Y:S01]  /*50d0*/  SHF.R.S32.HI R23, RZ, 0x1f, R22 ;  /* 0x0000001fff177819 */ /* 0x008fe20000011416 */
[----:B------:R-:W-:Y:S06]  /*50e0*/  BRA `(.L_x_15742) ;  /* 0x0000000c000c7947 */ /* 0x000fec0003800000 */
.L_x_15738:
        /* <DEDUP_REMOVED lines=9> */
.L_x_15746:
[----:B------:R-:W3:Y:S02]  /*5180*/  LDG.E.U16 R4, desc[UR36][R4.64] ;  /* 0x0000002404047981 */ /* 0x000ee4000c1e1500 */
[----:B---3--:R-:W-:-:S06]  /*5190*/  HADD2.F32 R22, -RZ, R4.H0_H0 ;  /* 0x20000004ff167230 */ /* 0x008fcc0000004100 */
[----:B------:R-:W0:Y:S01]  /*51a0*/  F2I.S64.TRUNC R22, R22 ;  /* 0x0000001600167311 */ /* 0x000e22000020d900 */
[----:B------:R-:W-:Y:S05]  /*51b0*/  BRA `(.L_x_15742) ;  /* 0x0000000800d87947 */ /* 0x000fea0003800000 */
.L_x_15745:
        /* <DEDUP_REMOVED lines=9> */
.L_x_15748:
[----:B------:R-:W3:Y:S02]  /*5250*/  LDG.E.U16 R4, desc[UR36][R4.64] ;  /* 0x0000002404047981 */ /* 0x000ee4000c1e1500 */
[----:B---3--:R-:W-:-:S06]  /*5260*/  HADD2.F32 R22, -RZ, R4.H0_H0 ;  /* 0x20000004ff167230 */ /* 0x008fcc0000004100 */
[----:B------:R-:W0:Y:S01]  /*5270*/  F2I.S64.TRUNC R22, R22 ;  /* 0x0000001600167311 */ /* 0x000e22000020d900 */
[----:B------:R-:W-:Y:S05]  /*5280*/  BRA `(.L_x_15742) ;  /* 0x0000000800a47947 */ /* 0x000fea0003800000 */
.L_x_15747:
[----:B------:R-:W3:Y:S02]  /*5290*/  LDG.E.64 R4, desc[UR36][R4.64] ;  /* 0x0000002404047981 */ /* 0x000ee4000c1e1b00 */
[----:B---3--:R0:W3:Y:S01]  /*52a0*/  F2I.S64.F64.TRUNC R22, R4 ;  /* 0x0000000400167311 */ /* 0x0080e2000030d900 */
[----:B------:R-:W-:Y:S05]  /*52b0*/  BRA `(.L_x_15742) ;  /* 0x0000000800987947 */ /* 0x000fea0003800000 */
.L_x_15737:
        /* <DEDUP_REMOVED lines=13> */
.L_x_15751:
[----:B------:R-:W3:Y:S02]  /*5390*/  LDG.E.64 R4, desc[UR36][R4.64] ;  /* 0x0000002404047981 */ /* 0x000ee4000c1e1b00 */
[----:B---3--:R0:W3:Y:S01]  /*53a0*/  F2I.S64.F64.TRUNC R22, R4 ;  /* 0x0000000400167311 */ /* 0x0080e2000030d900 */
[----:B------:R-:W-:Y:S05]  /*53b0*/  BRA `(.L_x_15742) ;  /* 0x0000000800587947 */ /* 0x000fea0003800000 */
.L_x_15750:
        /* <DEDUP_REMOVED lines=26> */
.L_x_15753:
        /* <DEDUP_REMOVED lines=14> */
.L_x_15752:
[----:B------:R-:W3:Y:S02]  /*5640*/  LDG.E.U16 R22, desc[UR36][R4.64] ;  /* 0x0000002404167981 */ /* 0x000ee4000c1e1500 */
[----:B---3--:R-:W-:-:S06]  /*5650*/  IMAD.U32 R22, R22, 0x10000, RZ ;  /* 0x0001000016167824 */ /* 0x008fcc00078e00ff */
[----:B------:R-:W0:Y:S01]  /*5660*/  F2I.S64.TRUNC R22, R22 ;  /* 0x0000001600167311 */ /* 0x000e22000020d900 */
[----:B------:R-:W-:Y:S05]  /*5670*/  BRA `(.L_x_15742) ;  /* 0x0000000400a87947 */ /* 0x000fea0003800000 */
.L_x_15749:
        /* <DEDUP_REMOVED lines=11> */
.L_x_15756:
        /* <DEDUP_REMOVED lines=21> */
.L_x_15760:
[----:B------:R-:W-:Y:S05]  /*5880*/  BSYNC.RECONVERGENT B1 ;  /* 0x0000000000017941 */ /* 0x000fea0003800200 */
.L_x_15759:
[----:B------:R-:W-:Y:S01]  /*5890*/  IMAD.SHL.U32 R0, R0, 0x100000, RZ ;  /* 0x0010000000007824 */ /* 0x000fe200078e00ff */
[----:B------:R-:W-:-:S04]  /*58a0*/  LEA R3, R3, 0x3b800000, 0x17 ;  /* 0x3b80000003037811 */ /* 0x000fc800078eb8ff */
[----:B------:R-:W-:-:S07]  /*58b0*/  LOP3.LUT R22, R3, R0, R7, 0xfe, !PT ;  /* 0x0000000003167212 */ /* 0x000fce00078efe07 */
.L_x_15758:
[----:B------:R-:W-:Y:S05]  /*58c0*/  BSYNC.RECONVERGENT B0 ;  /* 0x0000000000007941 */ /* 0x000fea0003800200 */
.L_x_15757:
[----:B------:R-:W0:Y:S01]  /*58d0*/  F2I.S64.TRUNC R22, R22 ;  /* 0x0000001600167311 */ /* 0x000e22000020d900 */
[----:B------:R-:W-:Y:S05]  /*58e0*/  BRA `(.L_x_15742) ;  /* 0x00000004000c7947 */ /* 0x000fea0003800000 */
.L_x_15755:
        /* <DEDUP_REMOVED lines=21> */
.L_x_15764:
[----:B------:R-:W-:Y:S05]  /*5a40*/  BSYNC.RECONVERGENT B1 ;  /* 0x0000000000017941 */ /* 0x000fea0003800200 */
.L_x_15763:
[----:B------:R-:W-:Y:S01]  /*5a50*/  IMAD.SHL.U32 R0, R0, 0x200000, RZ ;  /* 0x0020000000007824 */ /* 0x000fe200078e00ff */
[----:B------:R-:W-:-:S04]  /*5a60*/  LEA R3, R3, 0x37800000, 0x17 ;  /* 0x3780000003037811 */ /* 0x000fc800078eb8ff */
[----:B------:R-:W-:-:S07]  /*5a70*/  LOP3.LUT R22, R3, R0, R7, 0xfe, !PT ;  /* 0x0000000003167212 */ /* 0x000fce00078efe07 */
.L_x_15762:
[----:B------:R-:W-:Y:S05]  /*5a80*/  BSYNC.RECONVERGENT B0 ;  /* 0x0000000000007941 */ /* 0x000fea0003800200 */
.L_x_15761:
[----:B------:R-:W0:Y:S01]  /*5a90*/  F2I.S64.TRUNC R22, R22 ;  /* 0x0000001600167311 */ /* 0x000e22000020d900 */
[----:B------:R-:W-:Y:S05]  /*5aa0*/  BRA `(.L_x_15742) ;  /* 0x00000000009c7947 */ /* 0x000fea0003800000 */
.L_x_15754:
        /* <DEDUP_REMOVED lines=14> */
.L_x_15768:
[----:B------:R-:W-:Y:S05]  /*5b90*/  BSYNC.RECONVERGENT B0 ;  /* 0x0000000000007941 */ /* 0x000fea0003800200 */
.L_x_15767:
[----:B------:R-:W0:Y:S01]  /*5ba0*/  F2I.S64.TRUNC R22, R22 ;  /* 0x0000001600167311 */ /* 0x000e22000020d900 */
[----:B------:R-:W-:Y:S05]  /*5bb0*/  BRA `(.L_x_15742) ;  /* 0x0000000000587947 */ /* 0x000fea0003800000 */
.L_x_15741:
        /* <DEDUP_REMOVED lines=16> */
.L_x_15769:
[----:B------:R-:W-:Y:S01]  /*5cc0*/  CS2R R22, SRZ ;  /* 0x0000000000167805 */ /* 0x000fe2000001ff00 */
[----:B------:R-:W-:Y:S06]  /*5cd0*/  BRA `(.L_x_15742) ;  /* 0x0000000000107947 */ /* 0x000fec0003800000 */
.L_x_15766:
[----:B------:R0:W5:Y:S01]  /*5ce0*/  LDG.E.64 R22, desc[UR36][R4.64] ;  /* 0x0000002404167981 */ /* 0x000162000c1e1b00 */
[----:B------:R-:W-:Y:S05]  /*5cf0*/  BRA `(.L_x_15742) ;  /* 0x0000000000087947 */ /* 0x000fea0003800000 */
.L_x_15765:
[----:B------:R0:W5:Y:S01]  /*5d00*/  LDG.E R22, desc[UR36][R4.64] ;  /* 0x0000002404167981 */ /* 0x000162000c1e1900 */
[----:B------:R-:W-:-:S07]  /*5d10*/  IMAD.MOV.U32 R23, RZ, RZ, RZ ;  /* 0x000000ffff177224 */ /* 0x000fce00078e00ff */
.L_x_15742:
[----:B------:R-:W-:-:S07]  /*5d20*/  VIADD R34, R34, 0x80 ;  /* 0x0000008022227836 */ /* 0x000fce0000000000 */
.L_x_15702:
[----:B------:R-:W-:Y:S05]  /*5d30*/  BSYNC.RECONVERGENT B6 ;  /* 0x0000000000067941 */ /* 0x000fea0003800200 */
.L_x_15701:
[----:B------:R-:W-:Y:S01]  /*5d40*/  ISETP.GE.AND P0, PT, R34, R33, PT ;  /* 0x000000212200720c */ /* 0x000fe20003f06270 */
[----:B------:R-:W-:Y:S01]  /*5d50*/  BSSY.RECONVERGENT B6, `(.L_x_15770) ;  /* 0x00001eb000067945 */ /* 0x000fe20003800200 */
[----:B------:R-:W-:Y:S02]  /*5d60*/  CS2R R18, SRZ ;  /* 0x0000000000127805 */ /* 0x000fe4000001ff00 */
[----:B------:R-:W-:-:S09]  /*5d70*/  CS2R R16, SRZ ;  /* 0x0000000000107805 */ /* 0x000fd2000001ff00 */
[----:B------:R-:W-:Y:S05]  /*5d80*/  @P0 BRA `(.L_x_15771) ;  /* 0x0000001c009c0947 */ /* 0x000fea0003800000 */
[----:B0--3--:R-:W-:Y:S01]  /*5d90*/  IMAD.MOV.U32 R3, RZ, RZ, 0x1 ;  /* 0x00000001ff037424 */ /* 0x009fe200078e00ff */
[C---:B------:R-:W-:Y:S02]  /*5da0*/  LOP3.LUT R0, R32.reuse, 0xff, RZ, 0xc0, !PT ;  /* 0x000000ff20007812 */ /* 0x040fe400078ec0ff */
        /* <DEDUP_REMOVED lines=23> */
.L_x_15772:
        /* <DEDUP_REMOVED lines=19> */
.L_x_15776:
[----:B------:R0:W5:Y:S01]  /*6050*/  LDG.E.U8 R16, desc[UR36][R4.64] ;  /* 0x0000002404107981 */ /* 0x000162000c1e1100 */
[----:B------:R-:W-:Y:S01]  /*6060*/  IMAD.MOV.U32 R17, RZ, RZ, RZ ;  /* 0x000000ffff117224 */ /* 0x000fe200078e00ff */
[----:B------:R-:W-:Y:S06]  /*6070*/  BRA `(.L_x_15778) ;  /* 0x0000000c00447947 */ /* 0x000fec0003800000 */
.L_x_15775:
        /* <DEDUP_REMOVED lines=8> */
.L_x_15780:
[----:B------:R-:W3:Y:S02]  /*6100*/  LDG.E R16, desc[UR36][R4.64] ;  /* 0x0000002404107981 */ /* 0x000ee4000c1e1900 */
[----:B---3--:R-:W-:Y:S01]  /*6110*/  SHF.R.S32.HI R17, RZ, 0x1f, R16 ;  /* 0x0000001fff117819 */ /* 0x008fe20000011410 */
[----:B------:R-:W-:Y:S06]  /*6120*/  BRA `(.L_x_15778) ;  /* 0x0000000c00187947 */ /* 0x000fec0003800000 */
.L_x_15779:
[----:B------:R-:W3:Y:S02]  /*6130*/  LDG.E.S16 R16, desc[UR36][R4.64] ;  /* 0x0000002404107981 */ /* 0x000ee4000c1e1700 */
[----:B---3--:R-:W-:Y:S01]  /*6140*/  SHF.R.S32.HI R17, RZ, 0x1f, R16 ;  /* 0x0000001fff117819 */ /* 0x008fe20000011410 */
[----:B------:R-:W-:Y:S06]  /*6150*/  BRA `(.L_x_15778) ;  /* 0x0000000c000c7947 */ /* 0x000fec0003800000 */
.L_x_15774:
        /* <DEDUP_REMOVED lines=9> */
.L_x_15782:
[----:B------:R-:W3:Y:S02]  /*61f0*/  LDG.E.U16 R4, desc[UR36][R4.64] ;  /* 0x0000002404047981 */ /* 0x000ee4000c1e1500 */
[----:B---3--:R-:W-:-:S06]  /*6200*/  HADD2.F32 R16, -RZ, R4.H0_H0 ;  /* 0x20000004ff107230 */ /* 0x008fcc0000004100 */
[----:B------:R-:W0:Y:S01]  /*6210*/  F2I.S64.TRUNC R16, R16 ;  /* 0x0000001000107311 */ /* 0x000e22000020d900 */
[----:B------:R-:W-:Y:S05]  /*6220*/  BRA `(.L_x_15778) ;  /* 0x0000000800d87947 */ /* 0x000fea0003800000 */
.L_x_15781:
        /* <DEDUP_REMOVED lines=9> */
.L_x_15784:
[----:B------:R-:W3:Y:S02]  /*62c0*/  LDG.E.U16 R4, desc[UR36][R4.64] ;  /* 0x0000002404047981 */ /* 0x000ee4000c1e1500 */
[----:B---3--:R-:W-:-:S06]  /*62d0*/  HADD2.F32 R16, -RZ, R4.H0_H0 ;  /* 0x20000004ff107230 */ /* 0x008fcc0000004100 */
[----:B------:R-:W0:Y:S01]  /*62e0*/  F2I.S64.TRUNC R16, R16 ;  /* 0x0000001000107311 */ /* 0x000e22000020d900 */
[----:B------:R-:W-:Y:S05]  /*62f0*/  BRA `(.L_x_15778) ;  /* 0x0000000800a47947 */ /* 0x000fea0003800000 */
.L_x_15783:
[----:B------:R-:W3:Y:S02]  /*6300*/  LDG.E.64 R4, desc[UR36][R4.64] ;  /* 0x0000002404047981 */ /* 0x000ee4000c1e1b00 */
[----:B---3--:R0:W3:Y:S01]  /*6310*/  F2I.S64.F64.TRUNC R16, R4 ;  /* 0x0000000400107311 */ /* 0x0080e2000030d900 */
[----:B------:R-:W-:Y:S05]  /*6320*/  BRA `(.L_x_15778) ;  /* 0x0000000800987947 */ /* 0x000fea0003800000 */
.L_x_15773:
        /* <DEDUP_REMOVED lines=13> */
.L_x_15787:
[----:B------:R-:W3:Y:S02]  /*6400*/  LDG.E.64 R4, desc[UR36][R4.64] ;  /* 0x0000002404047981 */ /* 0x000ee4000c1e1b00 */
[----:B---3--:R0:W3:Y:S01]  /*6410*/  F2I.S64.F64.TRUNC R16, R4 ;  /* 0x0000000400107311 */ /* 0x0080e2000030d900 */
[----:B------:R-:W-:Y:S05]  /*6420*/  BRA `(.L_x_15778) ;  /* 0x0000000800587947 */ /* 0x000fea0003800000 */
.L_x_15786:
        /* <DEDUP_REMOVED lines=26> */
.L_x_15789:
        /* <DEDUP_REMOVED lines=14> */
.L_x_15788:
[----:B------:R-:W3:Y:S02]  /*66b0*/  LDG.E.U16 R16, desc[UR36][R4.64] ;  /* 0x0000002404107981 */ /* 0x000ee4000c1e1500 */
[----:B---3--:R-:W-:-:S06]  /*66c0*/  IMAD.U32 R16, R16, 0x10000, RZ ;  /* 0x0001000010107824 */ /* 0x008fcc00078e00ff */
[----:B------:R-:W0:Y:S01]  /*66d0*/  F2I.S64.TRUNC R16, R16 ;  /* 0x0000001000107311 */ /* 0x000e22000020d900 */
[----:B------:R-:W-:Y:S05]  /*66e0*/  BRA `(.L_x_15778) ;  /* 0x0000000400a87947 */ /* 0x000fea0003800000 */
.L_x_15785:
        /* <DEDUP_REMOVED lines=11> */
.L_x_15792:
        /* <DEDUP_REMOVED lines=21> */
.L_x_15796:
[----:B------:R-:W-:Y:S05]  /*68f0*/  BSYNC.RECONVERGENT B1 ;  /* 0x0000000000017941 */ /* 0x000fea0003800200 */
.L_x_15795:
[----:B------:R-:W-:Y:S01]  /*6900*/  IMAD.SHL.U32 R0, R0, 0x100000, RZ ;  /* 0x0010000000007824 */ /* 0x000fe200078e00ff */
[----:B------:R-:W-:-:S04]  /*6910*/  LEA R3, R3, 0x3b800000, 0x17 ;  /* 0x3b80000003037811 */ /* 0x000fc800078eb8ff */
[----:B------:R-:W-:-:S07]  /*6920*/  LOP3.LUT R16, R3, R0, R7, 0xfe, !PT ;  /* 0x0000000003107212 */ /* 0x000fce00078efe07 */
.L_x_15794:
[----:B------:R-:W-:Y:S05]  /*6930*/  BSYNC.RECONVERGENT B0 ;  /* 0x0000000000007941 */ /* 0x000fea0003800200 */
.L_x_15793:
[----:B------:R-:W0:Y:S01]  /*6940*/  F2I.S64.TRUNC R16, R16 ;  /* 0x0000001000107311 */ /* 0x000e22000020d900 */
[----:B------:R-:W-:Y:S05]  /*6950*/  BRA `(.L_x_15778) ;  /* 0x00000004000c7947 */ /* 0x000fea0003800000 */
.L_x_15791:
        /* <DEDUP_REMOVED lines=21> */
.L_x_15800:
[----:B------:R-:W-:Y:S05]  /*6ab0*/  BSYNC.RECONVERGENT B1 ;  /* 0x0000000000017941 */ /* 0x000fea0003800200 */
.L_x_15799:
[----:B------:R-:W-:Y:S01]  /*6ac0*/  IMAD.SHL.U32 R0, R0, 0x200000, RZ ;  /* 0x0020000000007824 */ /* 0x000fe200078e00ff */
[----:B------:R-:W-:-:S04]  /*6ad0*/  LEA R3, R3, 0x37800000, 0x17 ;  /* 0x3780000003037811 */ /* 0x000fc800078eb8ff */
[----:B------:R-:W-:-:S07]  /*6ae0*/  LOP3.LUT R16, R3, R0, R7, 0xfe, !PT ;  /* 0x0000000003107212 */ /* 0x000fce00078efe07 */
.L_x_15798:
[----:B------:R-:W-:Y:S05]  /*6af0*/  BSYNC.RECONVERGENT B0 ;  /* 0x0000000000007941 */ /* 0x000fea0003800200 */
.L_x_15797:
[----:B------:R-:W0:Y:S01]  /*6b00*/  F2I.S64.TRUNC R16, R16 ;  /* 0x0000001000107311 */ /* 0x000e22000020d900 */
[----:B------:R-:W-:Y:S05]  /*6b10*/  BRA `(.L_x_15778) ;  /* 0x00000000009c7947 */ /* 0x000fea0003800000 */
.L_x_15790:
        /* <DEDUP_REMOVED lines=14> */
.L_x_15804:
[----:B------:R-:W-:Y:S05]  /*6c00*/  BSYNC.RECONVERGENT B0 ;  /* 0x0000000000007941 */ /* 0x000fea0003800200 */
.L_x_15803:
[----:B------:R-:W0:Y:S01]  /*6c10*/  F2I.S64.TRUNC R16, R16 ;  /* 0x0000001000107311 */ /* 0x000e22000020d900 */
[----:B------:R-:W-:Y:S05]  /*6c20*/  BRA `(.L_x_15778) ;  /* 0x0000000000587947 */ /* 0x000fea0003800000 */
.L_x_15777:
        /* <DEDUP_REMOVED lines=16> */
.L_x_15805:
[----:B------:R-:W-:Y:S01]  /*6d30*/  CS2R R16, SRZ ;  /* 0x0000000000107805 */ /* 0x000fe2000001ff00 */
[----:B------:R-:W-:Y:S06]  /*6d40*/  BRA `(.L_x_15778) ;  /* 0x0000000000107947 */ /* 0x000fec0003800000 */
.L_x_15802:
[----:B------:R0:W5:Y:S01]  /*6d50*/  LDG.E.64 R16, desc[UR36][R4.64] ;  /* 0x0000002404107981 */ /* 0x000162000c1e1b00 */
[----:B------:R-:W-:Y:S05]  /*6d60*/  BRA `(.L_x_15778) ;  /* 0x0000000000087947 */ /* 0x000fea0003800000 */
.L_x_15801:
[----:B------:R0:W5:Y:S01]  /*6d70*/  LDG.E R16, desc[UR36][R4.64] ;  /* 0x0000002404107981 */ /* 0x000162000c1e1900 */
[----:B------:R-:W-:-:S07]  /*6d80*/  IMAD.MOV.U32 R17, RZ, RZ, RZ ;  /* 0x000000ffff117224 */ /* 0x000fce00078e00ff */
.L_x_15778:
[----:B------:R-:W1:Y:S01]  /*6d90*/  LDCU.U8 UR6, c[0x0][0x3be] ;  /* 0x000077c0ff0677ac */ /* 0x000e620008000000 */
[----:B0--3--:R-:W0:Y:S01]  /*6da0*/  LDC.64 R4, c[0x0][0x3b0] ;  /* 0x0000ec00ff047b82 */ /* 0x009e220000000a00 */
        /* <DEDUP_REMOVED lines=18> */
.L_x_15809:
[----:B------:R0:W5:Y:S01]  /*6ed0*/  LDG.E.U8 R18, desc[UR36][R4.64] ;  /* 0x0000002404127981 */ /* 0x000162000c1e1100 */
[----:B------:R-:W-:Y:S01]  /*6ee0*/  IMAD.MOV.U32 R19, RZ, RZ, RZ ;  /* 0x000000ffff137224 */ /* 0x000fe200078e00ff */
[----:B------:R-:W-:Y:S06]  /*6ef0*/  BRA `(.L_x_15771) ;  /* 0x0000000c00407947 */ /* 0x000fec0003800000 */
.L_x_15808:
        /* <DEDUP_REMOVED lines=8> */
.L_x_15812:
[----:B------:R-:W3:Y:S02]  /*6f80*/  LDG.E R18, desc[UR36][R4.64] ;  /* 0x0000002404127981 */ /* 0x000ee4000c1e1900 */
[----:B---3--:R-:W-:Y:S01]  /*6f90*/  SHF.R.S32.HI R19, RZ, 0x1f, R18 ;  /* 0x0000001fff137819 */ /* 0x008fe20000011412 */
[----:B------:R-:W-:Y:S06]  /*6fa0*/  BRA `(.L_x_15771) ;  /* 0x0000000c00147947 */ /* 0x000fec0003800000 */
.L_x_15811:
[----:B------:R-:W3:Y:S02]  /*6fb0*/  LDG.E.S16 R18, desc[UR36][R4.64] ;  /* 0x0000002404127981 */ /* 0x000ee4000c1e1700 */
[----:B---3--:R-:W-:Y:S01]  /*6fc0*/  SHF.R.S32.HI R19, RZ, 0x1f, R18 ;  /* 0x0000001fff137819 */ /* 0x008fe20000011412 */
[----:B------:R-:W-:Y:S06]  /*6fd0*/  BRA `(.L_x_15771) ;  /* 0x0000000c00087947 */ /* 0x000fec0003800000 */
.L_x_15807:
        /* <DEDUP_REMOVED lines=9> */
.L_x_15814:
[----:B------:R-:W3:Y:S02]  /*7070*/  LDG.E.U16 R4, desc[UR36][R4.64] ;  /* 0x0000002404047981 */ /* 0x000ee4000c1e1500 */
[----:B---3--:R-:W-:-:S06]  /*7080*/  HADD2.F32 R18, -RZ, R4.H0_H0 ;  /* 0x20000004ff127230 */ /* 0x008fcc0000004100 */
[----:B------:R-:W0:Y:S01]  /*7090*/  F2I.S64.TRUNC R18, R18 ;  /* 0x0000001200127311 */ /* 0x000e22000020d900 */
[----:B------:R-:W-:Y:S05]  /*70a0*/  BRA `(.L_x_15771) ;  /* 0x0000000800d47947 */ /* 0x000fea0003800000 */
.L_x_15813:
        /* <DEDUP_REMOVED lines=9> */
.L_x_15816:
[----:B------:R-:W3:Y:S02]  /*7140*/  LDG.E.U16 R4, desc[UR36][R4.64] ;  /* 0x0000002404047981 */ /* 0x000ee4000c1e1500 */
[----:B---3--:R-:W-:-:S06]  /*7150*/  HADD2.F32 R18, -RZ, R4.H0_H0 ;  /* 0x20000004ff127230 */ /* 0x008fcc0000004100 */
[----:B------:R-:W0:Y:S01]  /*7160*/  F2I.S64.TRUNC R18, R18 ;  /* 0x0000001200127311 */ /* 0x000e22000020d900 */
[----:B------:R-:W-:Y:S05]  /*7170*/  BRA `(.L_x_15771) ;  /* 0x0000000800a07947 */ /* 0x000fea0003800000 */
.L_x_15815:
[----:B------:R-:W3:Y:S02]  /*7180*/  LDG.E.64 R4, desc[UR36][R4.64] ;  /* 0x0000002404047981 */ /* 0x000ee4000c1e1b00 */
[----:B---3--:R0:W1:Y:S01]  /*7190*/  F2I.S64.F64.TRUNC R18, R4 ;  /* 0x0000000400127311 */ /* 0x008062000030d900 */
[----:B------:R-:W-:Y:S05]  /*71a0*/  BRA `(.L_x_15771) ;  /* 0x0000000800947947 */ /* 0x000fea0003800000 */
.L_x_15806:
        /* <DEDUP_REMOVED lines=13> */
.L_x_15819:
[----:B------:R-:W3:Y:S02]  /*7280*/  LDG.E.64 R4, desc[UR36][R4.64] ;  /* 0x0000002404047981 */ /* 0x000ee4000c1e1b00 */
[----:B---3--:R0:W1:Y:S01]  /*7290*/  F2I.S64.F64.TRUNC R18, R4 ;  /* 0x0000000400127311 */ /* 0x008062000030d900 */
[----:B------:R-:W-:Y:S05]  /*72a0*/  BRA `(.L_x_15771) ;  /* 0x0000000800547947 */ /* 0x000fea0003800000 */
.L_x_15818:
        /* <DEDUP_REMOVED lines=26> */
.L_x_15821:
        /* <DEDUP_REMOVED lines=14> */
.L_x_15820:
[----:B------:R-:W3:Y:S02]  /*7530*/  LDG.E.U16 R18, desc[UR36][R4.64] ;  /* 0x0000002404127981 */ /* 0x000ee4000c1e1500 */
[----:B---3--:R-:W-:-:S06]  /*7540*/  IMAD.U32 R18, R18, 0x10000, RZ ;  /* 0x0001000012127824 */ /* 0x008fcc00078e00ff */
[----:B------:R-:W0:Y:S01]  /*7550*/  F2I.S64.TRUNC R18, R18 ;  /* 0x0000001200127311 */ /* 0x000e22000020d900 */
[----:B------:R-:W-:Y:S05]  /*7560*/  BRA `(.L_x_15771) ;  /* 0x0000000400a47947 */ /* 0x000fea0003800000 */
.L_x_15817:
        /* <DEDUP_REMOVED lines=11> */
.L_x_15824:
        /* <DEDUP_REMOVED lines=21> */
.L_x_15828:
[----:B------:R-:W-:Y:S05]  /*7770*/  BSYNC.RECONVERGENT B1 ;  /* 0x0000000000017941 */ /* 0x000fea0003800200 */
.L_x_15827:
[----:B------:R-:W-:Y:S01]  /*7780*/  IMAD.SHL.U32 R0, R0, 0x100000, RZ ;  /* 0x0010000000007824 */ /* 0x000fe200078e00ff */
[----:B------:R-:W-:-:S04]  /*7790*/  LEA R3, R3, 0x3b800000, 0x17 ;  /* 0x3b80000003037811 */ /* 0x000fc800078eb8ff */
[----:B------:R-:W-:-:S07]  /*77a0*/  LOP3.LUT R18, R3, R0, R7, 0xfe, !PT ;  /* 0x0000000003127212 */ /* 0x000fce00078efe07 */
.L_x_15826:
[----:B------:R-:W-:Y:S05]  /*77b0*/  BSYNC.RECONVERGENT B0 ;  /* 0x0000000000007941 */ /* 0x000fea0003800200 */
.L_x_15825:
[----:B------:R-:W0:Y:S01]  /*77c0*/  F2I.S64.TRUNC R18, R18 ;  /* 0x0000001200127311 */ /* 0x000e22000020d900 */
[----:B------:R-:W-:Y:S05]  /*77d0*/  BRA `(.L_x_15771) ;  /* 0x0000000400087947 */ /* 0x000fea0003800000 */
.L_x_15823:
        /* <DEDUP_REMOVED lines=21> */
.L_x_15832:
[----:B------:R-:W-:Y:S05]  /*7930*/  BSYNC.RECONVERGENT B1 ;  /* 0x0000000000017941 */ /* 0x000fea0003800200 */
.L_x_15831:
[----:B------:R-:W-:Y:S01]  /*7940*/  IMAD.SHL.U32 R0, R0, 0x200000, RZ ;  /* 0x0020000000007824 */ /* 0x000fe200078e00ff */
[----:B------:R-:W-:-:S04]  /*7950*/  LEA R3, R3, 0x37800000, 0x17 ;  /* 0x3780000003037811 */ /* 0x000fc800078eb8ff */
[----:B------:R-:W-:-:S07]  /*7960*/  LOP3.LUT R18, R3, R0, R7, 0xfe, !PT ;  /* 0x0000000003127212 */ /* 0x000fce00078efe07 */
.L_x_15830:
[----:B------:R-:W-:Y:S05]  /*7970*/  BSYNC.RECONVERGENT B0 ;  /* 0x0000000000007941 */ /* 0x000fea0003800200 */
.L_x_15829:
[----:B------:R-:W0:Y:S01]  /*7980*/  F2I.S64.TRUNC R18, R18 ;  /* 0x0000001200127311 */ /* 0x000e22000020d900 */
[----:B------:R-:W-:Y:S05]  /*7990*/  BRA `(.L_x_15771) ;  /* 0x0000000000987947 */ /* 0x000fea0003800000 */
.L_x_15822:
        /* <DEDUP_REMOVED lines=14> */
.L_x_15836:
[----:B------:R-:W-:Y:S05]  /*7a80*/  BSYNC.RECONVERGENT B0 ;  /* 0x0000000000007941 */ /* 0x000fea0003800200 */
.L_x_15835:
[----:B------:R-:W0:Y:S01]  /*7a90*/  F2I.S64.TRUNC R18, R18 ;  /* 0x0000001200127311 */ /* 0x000e22000020d900 */
[----:B------:R-:W-:Y:S05]  /*7aa0*/  BRA `(.L_x_15771) ;  /* 0x0000000000547947 */ /* 0x000fea0003800000 */
.L_x_15810:
        /* <DEDUP_REMOVED lines=16> */
.L_x_15837:
[----:B------:R-:W-:Y:S05]  /*7bb0*/  BRA `(.L_x_15771) ;  /* 0x0000000000107947 */ /* 0x000fea0003800000 */
.L_x_15834:
[----:B------:R0:W5:Y:S01]  /*7bc0*/  LDG.E.64 R18, desc[UR36][R4.64] ;  /* 0x0000002404127981 */ /* 0x000162000c1e1b00 */
[----:B------:R-:W-:Y:S05]  /*7bd0*/  BRA `(.L_x_15771) ;  /* 0x0000000000087947 */ /* 0x000fea0003800000 */
.L_x_15833:
[----:B------:R0:W5:Y:S01]  /*7be0*/  LDG.E R18, desc[UR36][R4.64] ;  /* 0x0000002404127981 */ /* 0x000162000c1e1900 */
[----:B------:R-:W-:-:S07]  /*7bf0*/  IMAD.MOV.U32 R19, RZ, RZ, RZ ;  /* 0x000000ffff137224 */ /* 0x000fce00078e00ff */
.L_x_15771:
[----:B------:R-:W-:Y:S05]  /*7c00*/  BSYNC.RECONVERGENT B6 ;  /* 0x0000000000067941 */ /* 0x000fea0003800200 */
.L_x_15770:
[----:B------:R-:W0:Y:S01]  /*7c10*/  LDCU.64 UR4, c[0x0][0x388] ;  /* 0x00007100ff0477ac */ /* 0x000e220008000a00 */
[----:B------:R-:W-:Y:S01]  /*7c20*/  ISETP.GE.AND P0, PT, R2, R33, PT ;  /* 0x000000210200720c */ /* 0x000fe20003f06270 */
[----:B------:R-:W-:Y:S04]  /*7c30*/  BSSY.RECONVERGENT B7, `(.L_x_15838) ;  /* 0x00002dc000077945 */ /* 0x000fe80003800200 */
[----:B------:R-:W-:Y:S01]  /*7c40*/  BSSY.RELIABLE B6, `(.L_x_15839) ;  /* 0x00001f6000067945 */ /* 0x000fe20003800100 */
[----:B0--3-5:R-:W-:Y:S02]  /*7c50*/  IMAD R3, R25, UR4, RZ ;  /* 0x0000000419037c24 */ /* 0x029fe4000f8e02ff */
[----:B------:R-:W-:Y:S02]  /*7c60*/  IMAD R7, R17, UR4, RZ ;  /* 0x0000000411077c24 */ /* 0x000fe4000f8e02ff */
[C---:B------:R-:W-:Y:S01]  /*7c70*/  IMAD.WIDE.U32 R4, R24.reuse, UR4, RZ ;  /* 0x0000000418047c25 */ /* 0x040fe2000f8e00ff */
[----:B------:R-:W0:Y:S03]  /*7c80*/  LDC.U8 R17, c[0x0][0x3cc] ;  /* 0x0000f300ff117b82 */ /* 0x000e260000000000 */
[----:B------:R-:W-:-:S02]  /*7c90*/  IMAD R25, R24, UR5, R3 ;  /* 0x0000000518197c24 */ /* 0x000fc4000f8e0203 */
[----:B--2---:R-:W-:Y:S02]  /*7ca0*/  IMAD R3, R37, UR4, RZ ;  /* 0x0000000425037c24 */ /* 0x004fe4000f8e02ff */
[C---:B------:R-:W-:Y:S02]  /*7cb0*/  IMAD R13, R16.reuse, UR5, R7 ;  /* 0x00000005100d7c24 */ /* 0x040fe4000f8e0207 */
[----:B------:R-:W-:Y:S02]  /*7cc0*/  IMAD.IADD R5, R5, 0x1, R25 ;  /* 0x0000000105057824 */ /* 0x000fe400078e0219 */
[----:B------:R-:W-:-:S04]  /*7cd0*/  IMAD.WIDE.U32 R6, R16, UR4, RZ ;  /* 0x0000000410067c25 */ /* 0x000fc8000f8e00ff */
[----:B-1----:R-:W-:Y:S02]  /*7ce0*/  IMAD R11, R29, UR4, RZ ;  /* 0x000000041d0b7c24 */ /* 0x002fe4000f8e02ff */
[C---:B------:R-:W-:Y:S02]  /*7cf0*/  IMAD R9, R36.reuse, UR5, R3 ;  /* 0x0000000524097c24 */ /* 0x040fe4000f8e0203 */
[----:B------:R-:W-:Y:S02]  /*7d00*/  IMAD R5, R5, R22, RZ ;  /* 0x0000001605057224 */ /* 0x000fe400078e02ff */
[----:B------:R-:W-:-:S04]  /*7d10*/  IMAD.WIDE.U32 R36, R36, UR4, RZ ;  /* 0x0000000424247c25 */ /* 0x000fc8000f8e00ff */
[----:B------:R-:W-:Y:S02]  /*7d20*/  IMAD.IADD R3, R7, 0x1, R13 ;  /* 0x0000000107037824 */ /* 0x000fe400078e020d */
[C---:B------:R-:W-:Y:S02]  /*7d30*/  IMAD R11, R28.reuse, UR5, R11 ;  /* 0x000000051c0b7c24 */ /* 0x040fe4000f8e020b */
[----:B------:R-:W-:-:S04]  /*7d40*/  IMAD.WIDE.U32 R28, R28, UR4, RZ ;  /* 0x000000041c1c7c25 */ /* 0x000fc8000f8e00ff */
[----:B------:R-:W-:Y:S02]  /*7d50*/  IMAD R13, R23, R4, R5 ;  /* 0x00000004170d7224 */ /* 0x000fe400078e0205 */
[----:B------:R-:W-:Y:S02]  /*7d60*/  IMAD R5, R3, R18, RZ ;  /* 0x0000001203057224 */ /* 0x000fe400078e02ff */
[----:B------:R-:W-:Y:S02]  /*7d70*/  IMAD.IADD R7, R37, 0x1, R9 ;  /* 0x0000000125077824 */ /* 0x000fe400078e0209 */
[----:B------:R-:W-:Y:S02]  /*7d80*/  IMAD.IADD R3, R29, 0x1, R11 ;  /* 0x000000011d037824 */ /* 0x000fe400078e020b */
[----:B----4-:R-:W-:Y:S02]  /*7d90*/  IMAD R7, R7, R30, RZ ;  /* 0x0000001e07077224 */ /* 0x010fe400078e02ff */
[----:B------:R-:W-:-:S04]  /*7da0*/  IMAD.WIDE.U32 R24, R4, R22, RZ ;  /* 0x0000001604187225 */ /* 0x000fc800078e00ff */
[----:B------:R-:W-:Y:S02]  /*7db0*/  IMAD R3, R3, R26, RZ ;  /* 0x0000001a03037224 */ /* 0x000fe400078e02ff */
[----:B------:R-:W-:-:S04]  /*7dc0*/  IMAD.WIDE.U32 R22, R6, R18, RZ ;  /* 0x0000001206167225 */ /* 0x000fc800078e00ff */
[----:B------:R-:W-:Y:S02]  /*7dd0*/  IMAD R19, R19, R6, R5 ;  /* 0x0000000613137224 */ /* 0x000fe400078e0205 */
[----:B------:R-:W-:-:S04]  /*7de0*/  IMAD.WIDE.U32 R4, R36, R30, RZ ;  /* 0x0000001e24047225 */ /* 0x000fc800078e00ff */
[----:B------:R-:W-:Y:S02]  /*7df0*/  IMAD R7, R31, R36, R7 ;  /* 0x000000241f077224 */ /* 0x000fe400078e0207 */
[----:B------:R-:W-:-:S04]  /*7e00*/  IMAD.WIDE.U32 R30, R28, R26, RZ ;  /* 0x0000001a1c1e7225 */ /* 0x000fc800078e00ff */
[----:B------:R-:W-:Y:S02]  /*7e10*/  IMAD R3, R27, R28, R3 ;  /* 0x0000001c1b037224 */ /* 0x000fe400078e0203 */
[----:B------:R-:W-:Y:S02]  /*7e20*/  IMAD.IADD R29, R25, 0x1, R13 ;  /* 0x00000001191d7824 */ /* 0x000fe400078e020d */
[----:B------:R-:W-:Y:S02]  /*7e30*/  IMAD.IADD R19, R23, 0x1, R19 ;  /* 0x0000000117137824 */ /* 0x000fe400078e0213 */
[----:B------:R-:W-:Y:S02]  /*7e40*/  IMAD.MOV.U32 R28, RZ, RZ, R24 ;  /* 0x000000ffff1c7224 */ /* 0x000fe400078e0018 */
[----:B------:R-:W-:Y:S01]  /*7e50*/  IMAD.MOV.U32 R18, RZ, RZ, R22 ;  /* 0x000000ffff127224 */ /* 0x000fe200078e0016 */
[----:B0-----:R-:W-:Y:S06]  /*7e60*/  @P0 BRA `(.L_x_15840) ;  /* 0x0000001c00400947 */ /* 0x001fec0003800000 */
[----:B------:R-:W0:Y:S01]  /*7e70*/  LDCU UR4, c[0x0][0x3d0] ;  /* 0x00007a00ff0477ac */ /* 0x000e220008000800 */
[----:B------:R-:W1:Y:S01]  /*7e80*/  LDC.64 R8, c[0x0][0x398] ;  /* 0x0000e600ff087b82 */ /* 0x000e620000000a00 */
[----:B------:R-:W-:Y:S01]  /*7e90*/  IMAD R0, R35, 0x200, R2 ;  /* 0x0000020023007824 */ /* 0x000fe200078e0202 */
[----:B------:R-:W-:Y:S01]  /*7ea0*/  PRMT R6, R17, 0x9910, RZ ;  /* 0x0000991011067816 */ /* 0x000fe200000000ff */
[----:B------:R-:W-:Y:S02]  /*7eb0*/  IMAD.IADD R27, R31, 0x1, R3 ;  /* 0x000000011f1b7824 */ /* 0x000fe400078e0203 */
[----:B------:R-:W-:Y:S02]  /*7ec0*/  VIADD R2, R2, 0x80 ;  /* 0x0000008002027836 */ /* 0x000fe40000000000 */
[----:B------:R-:W-:Y:S02]  /*7ed0*/  IMAD.MOV.U32 R10, RZ, RZ, R4 ;  /* 0x000000ffff0a7224 */ /* 0x000fe400078e0004 */
[----:B------:R-:W-:-:S02]  /*7ee0*/  IMAD.MOV.U32 R26, RZ, RZ, R30 ;  /* 0x000000ffff1a7224 */ /* 0x000fc400078e001e */
[----:B0-----:R-:W-:Y:S02]  /*7ef0*/  IMAD R11, R0, UR4, RZ ;  /* 0x00000004000b7c24 */ /* 0x001fe4000f8e02ff */
[----:B------:R-:W-:-:S05]  /*7f00*/  IMAD.MOV.U32 R0, RZ, RZ, R6 ;  /* 0x000000ffff007224 */ /* 0x000fca00078e0006 */
[----:B------:R-:W-:Y:S02]  /*7f10*/  ISETP.GT.AND P0, PT, R0, 0x9, PT ;  /* 0x000000090000780c */ /* 0x000fe40003f04270 */
[----:B-1----:R-:W-:Y:S01]  /*7f20*/  IADD3 R8, P1, PT, R11, R8, RZ ;  /* 0x000000080b087210 */ /* 0x002fe20007f3e0ff */
[----:B------:R-:W-:-:S04]  /*7f30*/  IMAD.IADD R11, R5, 0x1, R7 ;  /* 0x00000001050b7824 */ /* 0x000fc800078e0207 */
        /* <DEDUP_REMOVED lines=12> */
.L_x_15844:
[----:B------:R0:W-:Y:S01]  /*8000*/  STG.E.U8 desc[UR36][R8.64], R4 ;  /* 0x0000000408007986 */ /* 0x0001e2000c101124 */
[----:B------:R-:W-:Y:S05]  /*8010*/  BRA `(.L_x_15846) ;  /* 0x0000000c00387947 */ /* 0x000fea0003800000 */
.L_x_15843:
        /* <DEDUP_REMOVED lines=8> */
.L_x_15848:
[----:B------:R0:W-:Y:S01]  /*80a0*/  STG.E desc[UR36][R8.64], R4 ;  /* 0x0000000408007986 */ /* 0x0001e2000c101924 */
[----:B------:R-:W-:Y:S05]  /*80b0*/  BRA `(.L_x_15846) ;  /* 0x0000000c00107947 */ /* 0x000fea0003800000 */
.L_x_15847:
[----:B------:R0:W-:Y:S01]  /*80c0*/  STG.E.U16 desc[UR36][R8.64], R4 ;  /* 0x0000000408007986 */ /* 0x0001e2000c101524 */
[----:B------:R-:W-:Y:S05]  /*80d0*/  BRA `(.L_x_15846) ;  /* 0x0000000c00087947 */ /* 0x000fea0003800000 */
.L_x_15842:
        /* <DEDUP_REMOVED lines=9> */
.L_x_15850:
[----:B------:R-:W0:Y:S02]  /*8170*/  I2F.S64 R0, R10 ;  /* 0x0000000a00007312 */ /* 0x000e240000301400 */
[----:B0-----:R-:W-:-:S05]  /*8180*/  F2FP.F16.F32.PACK_AB R0, RZ, R0 ;  /* 0x00000000ff00723e */ /* 0x001fca00000000ff */
[----:B------:R0:W-:Y:S01]  /*8190*/  STG.E.U16 desc[UR36][R8.64], R0 ;  /* 0x0000000008007986 */ /* 0x0001e2000c101524 */
[----:B------:R-:W-:Y:S05]  /*81a0*/  BRA `(.L_x_15846) ;  /* 0x0000000800d47947 */ /* 0x000fea0003800000 */
.L_x_15849:
        /* <DEDUP_REMOVED lines=10> */
.L_x_15852:
[----:B------:R-:W0:Y:S02]  /*8250*/  I2F.S64 R10, R10 ;  /* 0x0000000a000a7312 */ /* 0x000e240000301400 */
[----:B0-----:R-:W-:-:S04]  /*8260*/  F2FP.F16.F32.PACK_AB R3, RZ, R10 ;  /* 0x0000000aff03723e */ /* 0x001fc800000000ff */
[----:B------:R-:W-:-:S05]  /*8270*/  PRMT R3, R3, 0x5410, RZ ;  /* 0x0000541003037816 */ /* 0x000fca00000000ff */
[----:B------:R3:W-:Y:S01]  /*8280*/  STG.E desc[UR36][R8.64], R3 ;  /* 0x0000000308007986 */ /* 0x0007e2000c101924 */
[----:B------:R-:W-:Y:S05]  /*8290*/  BRA `(.L_x_15846) ;  /* 0x0000000800987947 */ /* 0x000fea0003800000 */
.L_x_15851:
[----:B------:R-:W0:Y:S02]  /*82a0*/  I2F.F64.S64 R4, R10 ;  /* 0x0000000a00047312 */ /* 0x000e240000301c00 */
[----:B0-----:R4:W-:Y:S01]  /*82b0*/  STG.E.64 desc[UR36][R8.64], R4 ;  /* 0x0000000408007986 */ /* 0x0019e2000c101b24 */
[----:B------:R-:W-:Y:S05]  /*82c0*/  BRA `(.L_x_15846) ;  /* 0x00000008008c7947 */ /* 0x000fea0003800000 */
.L_x_15841:
        /* <DEDUP_REMOVED lines=13> */
.L_x_15855:
[----:B------:R-:W0:Y:S01]  /*83a0*/  I2F.F64.S64 R4, R10 ;  /* 0x0000000a00047312 */ /* 0x000e220000301c00 */
[----:B------:R-:W-:-:S05]  /*83b0*/  CS2R R6, SRZ ;  /* 0x0000000000067805 */ /* 0x000fca000001ff00 */
[----:B0-----:R0:W-:Y:S01]  /*83c0*/  STG.E.128 desc[UR36][R8.64], R4 ;  /* 0x0000000408007986 */ /* 0x0011e2000c101d24 */
[----:B------:R-:W-:Y:S05]  /*83d0*/  BRA `(.L_x_15846) ;  /* 0x0000000800487947 */ /* 0x000fea0003800000 */
.L_x_15854:
        /* <DEDUP_REMOVED lines=19> */
.L_x_15859:
[----:B------:R-:W-:Y:S05]  /*8510*/  BSYNC.RECONVERGENT B0 ;  /* 0x0000000000007941 */ /* 0x000fea0003800200 */
.L_x_15858:
[----:B------:R-:W-:-:S05]  /*8520*/  LOP3.LUT R5, R0, 0x80, R5, 0xf8, !PT ;  /* 0x0000008000057812 */ /* 0x000fca00078ef805 */
[----:B------:R0:W-:Y:S01]  /*8530*/  STG.E.U8 desc[UR36][R8.64], R5 ;  /* 0x0000000508007986 */ /* 0x0001e2000c101124 */
[----:B------:R-:W-:Y:S05]  /*8540*/  BRA `(.L_x_15846) ;  /* 0x0000000400ec7947 */ /* 0x000fea0003800000 */
.L_x_15857:
        /* <DEDUP_REMOVED lines=15> */
.L_x_15861:
[----:B------:R-:W-:Y:S05]  /*8640*/  BSYNC.RECONVERGENT B0 ;  /* 0x0000000000007941 */ /* 0x000fea0003800200 */
.L_x_15860:
[----:B------:R-:W-:-:S05]  /*8650*/  LOP3.LUT R5, R0, 0x80, R5, 0xf8, !PT ;  /* 0x0000008000057812 */ /* 0x000fca00078ef805 */
[----:B------:R0:W-:Y:S01]  /*8660*/  STG.E.U8 desc[UR36][R8.64], R5 ;  /* 0x0000000508007986 */ /* 0x0001e2000c101124 */
[----:B------:R-:W-:Y:S05]  /*8670*/  BRA `(.L_x_15846) ;  /* 0x0000000400a07947 */ /* 0x000fea0003800000 */
.L_x_15856:
[----:B------:R-:W0:Y:S02]  /*8680*/  I2F.S64 R0, R10 ;  /* 0x0000000a00007312 */ /* 0x000e240000301400 */
[----:B0-----:R-:W-:-:S05]  /*8690*/  F2FP.BF16.F32.PACK_AB R0, RZ, R0 ;  /* 0x00000000ff00723e */ /* 0x001fca00000010ff */
[----:B------:R0:W-:Y:S01]  /*86a0*/  STG.E.U16 desc[UR36][R8.64], R0 ;  /* 0x0000000008007986 */ /* 0x0001e2000c101524 */
[----:B------:R-:W-:Y:S05]  /*86b0*/  BRA `(.L_x_15846) ;  /* 0x0000000400907947 */ /* 0x000fea0003800000 */
.L_x_15853:
        /* <DEDUP_REMOVED lines=10> */
.L_x_15864:
        /* <DEDUP_REMOVED lines=13> */
.L_x_15867:
[----:B------:R-:W-:-:S04]  /*8830*/  SHF.R.U32.HI R0, RZ, 0x14, R3 ;  /* 0x00000014ff007819 */ /* 0x000fc80000011603 */
[----:B------:R-:W-:-:S04]  /*8840*/  LOP3.LUT R0, R0, 0x1, RZ, 0xc0, !PT ;  /* 0x0000000100007812 */ /* 0x000fc800078ec0ff */
[----:B------:R-:W-:-:S04]  /*8850*/  IADD3 R0, PT, PT, R3, 0x487ffff, R0 ;  /* 0x0487ffff03007810 */ /* 0x000fc80007ffe000 */
[----:B------:R-:W-:-:S04]  /*8860*/  SHF.R.U32.HI R0, RZ, 0x14, R0 ;  /* 0x00000014ff007819 */ /* 0x000fc80000011600 */
[----:B------:R-:W-:-:S07]  /*8870*/  LOP3.LUT R0, R0, 0xff, RZ, 0xc0, !PT ;  /* 0x000000ff00007812 */ /* 0x000fce00078ec0ff */
.L_x_15868:
[----:B------:R-:W-:-:S04]  /*8880*/  SHF.R.U32.HI R3, RZ, 0x18, R3 ;  /* 0x00000018ff037819 */ /* 0x000fc80000011603 */
[----:B------:R-:W-:-:S04]  /*8890*/  LOP3.LUT R0, R0, 0x80, R3, 0xf8, !PT ;  /* 0x0000008000007812 */ /* 0x000fc800078ef803 */
[----:B------:R-:W-:-:S07]  /*88a0*/  PRMT R4, R0, 0x7610, R4 ;  /* 0x0000761000047816 */ /* 0x000fce0000000004 */
.L_x_15866:
[----:B------:R-:W-:Y:S05]  /*88b0*/  BSYNC.RECONVERGENT B0 ;  /* 0x0000000000007941 */ /* 0x000fea0003800200 */
.L_x_15865:
[----:B------:R0:W-:Y:S01]  /*88c0*/  STG.E.U8 desc[UR36][R8.64], R4 ;  /* 0x0000000408007986 */ /* 0x0001e2000c101124 */
[----:B------:R-:W-:Y:S05]  /*88d0*/  BRA `(.L_x_15846) ;  /* 0x0000000400087947 */ /* 0x000fea0003800000 */
.L_x_15863:
        /* <DEDUP_REMOVED lines=13> */
.L_x_15871:
[----:B------:R-:W-:-:S04]  /*89b0*/  SHF.R.U32.HI R0, RZ, 0x15, R3 ;  /* 0x00000015ff007819 */ /* 0x000fc80000011603 */
[----:B------:R-:W-:-:S04]  /*89c0*/  LOP3.LUT R0, R0, 0x1, RZ, 0xc0, !PT ;  /* 0x0000000100007812 */ /* 0x000fc800078ec0ff */
[----:B------:R-:W-:-:S04]  /*89d0*/  IADD3 R0, PT, PT, R3, 0x88fffff, R0 ;  /* 0x088fffff03007810 */ /* 0x000fc80007ffe000 */
[----:B------:R-:W-:-:S04]  /*89e0*/  SHF.R.U32.HI R0, RZ, 0x15, R0 ;  /* 0x00000015ff007819 */ /* 0x000fc80000011600 */
[----:B------:R-:W-:-:S07]  /*89f0*/  LOP3.LUT R0, R0, 0xff, RZ, 0xc0, !PT ;  /* 0x000000ff00007812 */ /* 0x000fce00078ec0ff */
.L_x_15872:
[----:B------:R-:W-:-:S04]  /*8a00*/  SHF.R.U32.HI R3, RZ, 0x18, R3 ;  /* 0x00000018ff037819 */ /* 0x000fc80000011603 */
[----:B------:R-:W-:-:S04]  /*8a10*/  LOP3.LUT R0, R0, 0x80, R3, 0xf8, !PT ;  /* 0x0000008000007812 */ /* 0x000fc800078ef803 */
[----:B------:R-:W-:-:S07]  /*8a20*/  PRMT R4, R0, 0x7610, R4 ;  /* 0x0000761000047816 */ /* 0x000fce0000000004 */
.L_x_15870:
[----:B------:R-:W-:Y:S05]  /*8a30*/  BSYNC.RECONVERGENT B0 ;  /* 0x0000000000007941 */ /* 0x000fea0003800200 */
.L_x_15869:
[----:B------:R0:W-:Y:S01]  /*8a40*/  STG.E.U8 desc[UR36][R8.64], R4 ;  /* 0x0000000408007986 */ /* 0x0001e2000c101124 */
[----:B------:R-:W-:Y:S05]  /*8a50*/  BRA `(.L_x_15846) ;  /* 0x0000000000a87947 */ /* 0x000fea0003800000 */
.L_x_15862:
[----:B------:R-:W-:-:S13]  /*8a60*/  ISETP.NE.AND P0, PT, R0, 0x1c, PT ;  /* 0x0000001c0000780c */ /* 0x000fda0003f05270 */
[----:B------:R-:W-:Y:S05]  /*8a70*/  @!P0 BRA `(.L_x_15873) ;  /* 0x00000000009c8947 */ /* 0x000fea0003800000 */
[----:B------:R-:W-:-:S13]  /*8a80*/  ISETP.NE.AND P0, PT, R0, 0x1d, PT ;  /* 0x0000001d0000780c */ /* 0x000fda0003f05270 */
[----:B------:R-:W-:Y:S05]  /*8a90*/  @!P0 BRA `(.L_x_15874) ;  /* 0x00000000008c8947 */ /* 0x000fea0003800000 */
[----:B------:R-:W-:-:S13]  /*8aa0*/  ISETP.NE.AND P0, PT, R0, 0x2c, PT ;  /* 0x0000002c0000780c */ /* 0x000fda0003f05270 */
[----:B------:R-:W-:Y:S05]  /*8ab0*/  @!P0 BRA `(.L_x_15875) ;  /* 0x0000000000448947 */ /* 0x000fea0003800000 */
.L_x_15845:
        /* <DEDUP_REMOVED lines=16> */
.L_x_15876:
[----:B------:R-:W-:Y:S05]  /*8bc0*/  BRA `(.L_x_15846) ;  /* 0x00000000004c7947 */ /* 0x000fea0003800000 */
.L_x_15875:
        /* <DEDUP_REMOVED lines=16> */
.L_x_15874:
[----:B------:R0:W-:Y:S01]  /*8cd0*/  STG.E.64 desc[UR36][R8.64], R10 ;  /* 0x0000000a08007986 */ /* 0x0001e2000c101b24 */
[----:B------:R-:W-:Y:S05]  /*8ce0*/  BRA `(.L_x_15846) ;  /* 0x0000000000047947 */ /* 0x000fea0003800000 */
.L_x_15873:
[----:B------:R0:W-:Y:S02]  /*8cf0*/  STG.E desc[UR36][R8.64], R4 ;  /* 0x0000000408007986 */ /* 0x0001e4000c101924 */
.L_x_15846:
        /* <DEDUP_REMOVED lines=23> */
.L_x_15881:
[----:B------:R4:W-:Y:S01]  /*8e70*/  STG.E.U8 desc[UR36][R8.64], R30 ;  /* 0x0000001e08007986 */ /* 0x0009e2000c101124 */
[----:B------:R-:W-:Y:S05]  /*8e80*/  BRA `(.L_x_15883) ;  /* 0x0000000c00347947 */ /* 0x000fea0003800000 */
.L_x_15880:
        /* <DEDUP_REMOVED lines=8> */
.L_x_15885:
[----:B------:R2:W-:Y:S01]  /*8f10*/  STG.E desc[UR36][R8.64], R30 ;  /* 0x0000001e08007986 */ /* 0x0005e2000c101924 */
[----:B------:R-:W-:Y:S05]  /*8f20*/  BRA `(.L_x_15883) ;  /* 0x0000000c000c7947 */ /* 0x000fea0003800000 */
.L_x_15884:
[----:B------:R0:W-:Y:S01]  /*8f30*/  STG.E.U16 desc[UR36][R8.64], R30 ;  /* 0x0000001e08007986 */ /* 0x0001e2000c101524 */
[----:B------:R-:W-:Y:S05]  /*8f40*/  BRA `(.L_x_15883) ;  /* 0x0000000c00047947 */ /* 0x000fea0003800000 */
.L_x_15879:
        /* <DEDUP_REMOVED lines=9> */
.L_x_15887:
[----:B------:R-:W0:Y:S02]  /*8fe0*/  I2F.S64 R0, R26 ;  /* 0x0000001a00007312 */ /* 0x000e240000301400 */
[----:B0-----:R-:W-:-:S05]  /*8ff0*/  F2FP.F16.F32.PACK_AB R0, RZ, R0 ;  /* 0x00000000ff00723e */ /* 0x001fca00000000ff */
[----:B------:R0:W-:Y:S01]  /*9000*/  STG.E.U16 desc[UR36][R8.64], R0 ;  /* 0x0000000008007986 */ /* 0x0001e2000c101524 */
[----:B------:R-:W-:Y:S05]  /*9010*/  BRA `(.L_x_15883) ;  /* 0x0000000800d07947 */ /* 0x000fea0003800000 */
.L_x_15886:
        /* <DEDUP_REMOVED lines=10> */
.L_x_15889:
[----:B------:R-:W0:Y:S02]  /*90c0*/  I2F.S64 R26, R26 ;  /* 0x0000001a001a7312 */ /* 0x000e240000301400 */
[----:B0-----:R-:W-:-:S04]  /*90d0*/  F2FP.F16.F32.PACK_AB R3, RZ, R26 ;  /* 0x0000001aff03723e */ /* 0x001fc800000000ff */
[----:B------:R-:W-:-:S05]  /*90e0*/  PRMT R3, R3, 0x5410, RZ ;  /* 0x0000541003037816 */ /* 0x000fca00000000ff */
[----:B------:R0:W-:Y:S01]  /*90f0*/  STG.E desc[UR36][R8.64], R3 ;  /* 0x0000000308007986 */ /* 0x0001e2000c101924 */
[----:B------:R-:W-:Y:S05]  /*9100*/  BRA `(.L_x_15883) ;  /* 0x0000000800947947 */ /* 0x000fea0003800000 */
.L_x_15888:
[----:B------:R-:W0:Y:S02]  /*9110*/  I2F.F64.S64 R26, R26 ;  /* 0x0000001a001a7312 */ /* 0x000e240000301c00 */
[----:B0-----:R0:W-:Y:S01]  /*9120*/  STG.E.64 desc[UR36][R8.64], R26 ;  /* 0x0000001a08007986 */ /* 0x0011e2000c101b24 */
[----:B------:R-:W-:Y:S05]  /*9130*/  BRA `(.L_x_15883) ;  /* 0x0000000800887947 */ /* 0x000fea0003800000 */
.L_x_15878:
        /* <DEDUP_REMOVED lines=12> */
.L_x_15893:
        /* <DEDUP_REMOVED lines=17> */
.L_x_15896:
[----:B------:R-:W-:-:S04]  /*9310*/  SHF.R.U32.HI R3, RZ, 0x18, R27 ;  /* 0x00000018ff037819 */ /* 0x000fc8000001161b */
[----:B------:R-:W-:-:S04]  /*9320*/  LOP3.LUT R0, R0, 0x80, R3, 0xf8, !PT ;  /* 0x0000008000007812 */ /* 0x000fc800078ef803 */
[----:B------:R-:W-:-:S07]  /*9330*/  PRMT R4, R0, 0x7610, R4 ;  /* 0x0000761000047816 */ /* 0x000fce0000000004 */
.L_x_15895:
[----:B------:R-:W-:Y:S05]  /*9340*/  BSYNC.RECONVERGENT B0 ;  /* 0x0000000000007941 */ /* 0x000fea0003800200 */
.L_x_15894:
[----:B------:R0:W-:Y:S01]  /*9350*/  STG.E.U8 desc[UR36][R8.64], R4 ;  /* 0x0000000408007986 */ /* 0x0001e2000c101124 */
[----:B------:R-:W-:Y:S05]  /*9360*/  BRA `(.L_x_15883) ;  /* 0x0000000400fc7947 */ /* 0x000fea0003800000 */
.L_x_15892:
        /* <DEDUP_REMOVED lines=17> */
.L_x_15899:
[----:B------:R-:W-:-:S04]  /*9480*/  SHF.R.U32.HI R3, RZ, 0x18, R27 ;  /* 0x00000018ff037819 */ /* 0x000fc8000001161b */
[----:B------:R-:W-:-:S04]  /*9490*/  LOP3.LUT R0, R0, 0x80, R3, 0xf8, !PT ;  /* 0x0000008000007812 */ /* 0x000fc800078ef803 */
[----:B------:R-:W-:-:S07]  /*94a0*/  PRMT R4, R0, 0x7610, R4 ;  /* 0x0000761000047816 */ /* 0x000fce0000000004 */
.L_x_15898:
[----:B------:R-:W-:Y:S05]  /*94b0*/  BSYNC.RECONVERGENT B0 ;  /* 0x0000000000007941 */ /* 0x000fea0003800200 */
.L_x_15897:
[----:B------:R0:W-:Y:S01]  /*94c0*/  STG.E.U8 desc[UR36][R8.64], R4 ;  /* 0x0000000408007986 */ /* 0x0001e2000c101124 */
[----:B------:R-:W-:Y:S05]  /*94d0*/  BRA `(.L_x_15883) ;  /* 0x0000000400a07947 */ /* 0x000fea0003800000 */
.L_x_15891:
        /* <DEDUP_REMOVED lines=22> */
.L_x_15901:
[----:B------:R0:W-:Y:S01]  /*9640*/  STG.E.64 desc[UR36][R8.64], R26 ;  /* 0x0000001a08007986 */ /* 0x0001e2000c101b24 */
[----:B------:R-:W-:Y:S05]  /*9650*/  BRA `(.L_x_15883) ;  /* 0x0000000400407947 */ /* 0x000fea0003800000 */
.L_x_15900:
[----:B------:R0:W-:Y:S01]  /*9660*/  STG.E desc[UR36][R8.64], R30 ;  /* 0x0000001e08007986 */ /* 0x0001e2000c101924 */
[----:B------:R-:W-:Y:S05]  /*9670*/  BRA `(.L_x_15883) ;  /* 0x0000000400387947 */ /* 0x000fea0003800000 */
.L_x_15890:
        /* <DEDUP_REMOVED lines=11> */
.L_x_15903:
[----:B------:R-:W0:Y:S01]  /*9730*/  I2F.F64.S64 R4, R26 ;  /* 0x0000001a00047312 */ /* 0x000e220000301c00 */
[----:B------:R-:W-:-:S05]  /*9740*/  CS2R R6, SRZ ;  /* 0x0000000000067805 */ /* 0x000fca000001ff00 */
[----:B0-----:R0:W-:Y:S01]  /*9750*/  STG.E.128 desc[UR36][R8.64], R4 ;  /* 0x0000000408007986 */ /* 0x0011e2000c101d24 */
[----:B------:R-:W-:Y:S05]  /*9760*/  BRA `(.L_x_15883) ;  /* 0x0000000000fc7947 */ /* 0x000fea0003800000 */
.L_x_15902:
[----:B------:R-:W-:-:S13]  /*9770*/  ISETP.NE.AND P0, PT, R0, 0xf, PT ;  /* 0x0000000f0000780c */ /* 0x000fda0003f05270 */
[----:B------:R-:W-:Y:S05]  /*9780*/  @!P0 BRA `(.L_x_15904) ;  /* 0x0000000000e88947 */ /* 0x000fea0003800000 */
[----:B------:R-:W-:-:S13]  /*9790*/  ISETP.NE.AND P0, PT, R0, 0x17, PT ;  /* 0x000000170000780c */ /* 0x000fda0003f05270 */
[----:B------:R-:W-:Y:S05]  /*97a0*/  @!P0 BRA `(.L_x_15905) ;  /* 0x0000000000908947 */ /* 0x000fea0003800000 */
[----:B------:R-:W-:-:S13]  /*97b0*/  ISETP.NE.AND P0, PT, R0, 0x18, PT ;  /* 0x000000180000780c */ /* 0x000fda0003f05270 */
[----:B------:R-:W-:Y:S05]  /*97c0*/  @!P0 BRA `(.L_x_15906) ;  /* 0x0000000000448947 */ /* 0x000fea0003800000 */
.L_x_15882:
        /* <DEDUP_REMOVED lines=16> */
.L_x_15907:
[----:B------:R-:W-:Y:S05]  /*98d0*/  BRA `(.L_x_15883) ;  /* 0x0000000000a07947 */ /* 0x000fea0003800000 */
.L_x_15906:
        /* <DEDUP_REMOVED lines=13> */
.L_x_15909:
[----:B------:R-:W-:Y:S05]  /*99b0*/  BSYNC.RECONVERGENT B0 ;  /* 0x0000000000007941 */ /* 0x000fea0003800200 */
.L_x_15908:
[----:B------:R-:W-:-:S05]  /*99c0*/  LOP3.LUT R3, R0, 0x80, R3, 0xf8, !PT ;  /* 0x0000008000037812 */ /* 0x000fca00078ef803 */
[----:B------:R0:W-:Y:S01]  /*99d0*/  STG.E.U8 desc[UR36][R8.64], R3 ;  /* 0x0000000308007986 */ /* 0x0001e2000c101124 */
[----:B------:R-:W-:Y:S05]  /*99e0*/  BRA `(.L_x_15883) ;  /* 0x00000000005c7947 */ /* 0x000fea0003800000 */
.L_x_15905:
        /* <DEDUP_REMOVED lines=12> */
.L_x_15911:
[----:B------:R-:W-:Y:S01]  /*9ab0*/  IMAD.MOV.U32 R0, RZ, RZ, 0x7f ;  /* 0x0000007fff007424 */ /* 0x000fe200078e00ff */
[----:B------:R-:W-:-:S04]  /*9ac0*/  ISETP.GT.U32.AND P0, PT, R3, 0x7f800000, PT ;  /* 0x7f8000000300780c */ /* 0x000fc80003f04070 */
[----:B------:R-:W-:-:S09]  /*9ad0*/  SEL R0, R0, 0x7c, P0 ;  /* 0x0000007c00007807 */ /* 0x000fd20000000000 */
.L_x_15912:
[----:B------:R-:W-:Y:S05]  /*9ae0*/  BSYNC.RECONVERGENT B0 ;  /* 0x0000000000007941 */ /* 0x000fea0003800200 */
.L_x_15910:
[----:B------:R-:W-:-:S04]  /*9af0*/  SHF.R.U32.HI R3, RZ, 0x18, R27 ;  /* 0x00000018ff037819 */ /* 0x000fc8000001161b */
[----:B------:R-:W-:-:S05]  /*9b00*/  LOP3.LUT R3, R0, 0x80, R3, 0xf8, !PT ;  /* 0x0000008000037812 */ /* 0x000fca00078ef803 */
[----:B------:R0:W-:Y:S01]  /*9b10*/  STG.E.U8 desc[UR36][R8.64], R3 ;  /* 0x0000000308007986 */ /* 0x0001e2000c101124 */
[----:B------:R-:W-:Y:S05]  /*9b20*/  BRA `(.L_x_15883) ;  /* 0x00000000000c7947 */ /* 0x000fea0003800000 */
.L_x_15904:
[----:B------:R-:W0:Y:S02]  /*9b30*/  I2F.S64 R0, R26 ;  /* 0x0000001a00007312 */ /* 0x000e240000301400 */
[----:B0-----:R-:W-:-:S05]  /*9b40*/  F2FP.BF16.F32.PACK_AB R0, RZ, R0 ;  /* 0x00000000ff00723e */ /* 0x001fca00000010ff */
[----:B------:R0:W-:Y:S02]  /*9b50*/  STG.E.U16 desc[UR36][R8.64], R0 ;  /* 0x0000000008007986 */ /* 0x0001e4000c101524 */
.L_x_15883:
[----:B------:R-:W-:-:S07]  /*9b60*/  VIADD R2, R2, 0x80 ;  /* 0x0000008002027836 */ /* 0x000fce0000000000 */
.L_x_15840:
[----:B------:R-:W-:-:S13]  /*9b70*/  ISETP.GE.AND P0, PT, R2, R33, PT ;  /* 0x000000210200720c */ /* 0x000fda0003f06270 */
[----:B------:R-:W-:Y:S05]  /*9b80*/  @P0 BREAK.RELIABLE B6 ;  /* 0x0000000000060942 */ /* 0x000fea0003800100 */
[----:B------:R-:W-:Y:S05]  /*9b90*/  @P0 BRA `(.L_x_15877) ;  /* 0x0000000c00940947 */ /* 0x000fea0003800000 */
[----:B------:R-:W-:Y:S05]  /*9ba0*/  BSYNC.RELIABLE B6 ;  /* 0x0000000000067941 */ /* 0x000fea0003800100 */
.L_x_15839:
[----:B------:R-:W5:Y:S01]  /*9bb0*/  LDCU UR4, c[0x0][0x3d0] ;  /* 0x00007a00ff0477ac */ /* 0x000f620008000800 */
[----:B0-----:R-:W0:Y:S01]  /*9bc0*/  LDC.64 R4, c[0x0][0x398] ;  /* 0x0000e600ff047b82 */ /* 0x001e220000000a00 */
        /* <DEDUP_REMOVED lines=18> */
.L_x_15916:
[----:B------:R0:W-:Y:S01]  /*9cf0*/  STG.E.U8 desc[UR36][R4.64], R24 ;  /* 0x0000001804007986 */ /* 0x0001e2000c101124 */
[----:B------:R-:W-:Y:S05]  /*9d00*/  BRA `(.L_x_15918) ;  /* 0x0000000c00347947 */ /* 0x000fea0003800000 */
.L_x_15915:
        /* <DEDUP_REMOVED lines=8> */
.L_x_15920:
[----:B------:R0:W-:Y:S01]  /*9d90*/  STG.E desc[UR36][R4.64], R24 ;  /* 0x0000001804007986 */ /* 0x0001e2000c101924 */
[----:B------:R-:W-:Y:S05]  /*9da0*/  BRA `(.L_x_15918) ;  /* 0x0000000c000c7947 */ /* 0x000fea0003800000 */
.L_x_15919:
[----:B------:R0:W-:Y:S01]  /*9db0*/  STG.E.U16 desc[UR36][R4.64], R24 ;  /* 0x0000001804007986 */ /* 0x0001e2000c101524 */
[----:B------:R-:W-:Y:S05]  /*9dc0*/  BRA `(.L_x_15918) ;  /* 0x0000000c00047947 */ /* 0x000fea0003800000 */
.L_x_15914:
        /* <DEDUP_REMOVED lines=9> */
.L_x_15922:
[----:B------:R-:W0:Y:S02]  /*9e60*/  I2F.S64 R0, R28 ;  /* 0x0000001c00007312 */ /* 0x000e240000301400 */
[----:B0-----:R-:W-:-:S05]  /*9e70*/  F2FP.F16.F32.PACK_AB R0, RZ, R0 ;  /* 0x00000000ff00723e */ /* 0x001fca00000000ff */
[----:B------:R0:W-:Y:S01]  /*9e80*/  STG.E.U16 desc[UR36][R4.64], R0 ;  /* 0x0000000004007986 */ /* 0x0001e2000c101524 */
[----:B------:R-:W-:Y:S05]  /*9e90*/  BRA `(.L_x_15918) ;  /* 0x0000000800d07947 */ /* 0x000fea0003800000 */
.L_x_15921:
        /* <DEDUP_REMOVED lines=10> */
.L_x_15924:
[----:B------:R-:W0:Y:S02]  /*9f40*/  I2F.S64 R28, R28 ;  /* 0x0000001c001c7312 */ /* 0x000e240000301400 */
[----:B0-----:R-:W-:-:S04]  /*9f50*/  F2FP.F16.F32.PACK_AB R3, RZ, R28 ;  /* 0x0000001cff03723e */ /* 0x001fc800000000ff */
[----:B------:R-:W-:-:S05]  /*9f60*/  PRMT R3, R3, 0x5410, RZ ;  /* 0x0000541003037816 */ /* 0x000fca00000000ff */
[----:B------:R0:W-:Y:S01]  /*9f70*/  STG.E desc[UR36][R4.64], R3 ;  /* 0x0000000304007986 */ /* 0x0001e2000c101924 */
[----:B------:R-:W-:Y:S05]  /*9f80*/  BRA `(.L_x_15918) ;  /* 0x0000000800947947 */ /* 0x000fea0003800000 */
.L_x_15923:
[----:B------:R-:W0:Y:S02]  /*9f90*/  I2F.F64.S64 R28, R28 ;  /* 0x0000001c001c7312 */ /* 0x000e240000301c00 */
[----:B0-----:R0:W-:Y:S01]  /*9fa0*/  STG.E.64 desc[UR36][R4.64], R28 ;  /* 0x0000001c04007986 */ /* 0x0011e2000c101b24 */
[----:B------:R-:W-:Y:S05]  /*9fb0*/  BRA `(.L_x_15918) ;  /* 0x0000000800887947 */ /* 0x000fea0003800000 */
.L_x_15913:
        /* <DEDUP_REMOVED lines=12> */
.L_x_15928:
        /* <DEDUP_REMOVED lines=18> */
.L_x_15931:
[----:B------:R-:W-:-:S04]  /*a1a0*/  SHF.R.U32.HI R3, RZ, 0x18, R29 ;  /* 0x00000018ff037819 */ /* 0x000fc8000001161d */
[----:B------:R-:W-:-:S07]  /*a1b0*/  LOP3.LUT R0, R0, 0x80, R3, 0xf8, !PT ;  /* 0x0000008000007812 */ /* 0x000fce00078ef803 */
.L_x_15930:
[----:B------:R-:W-:Y:S05]  /*a1c0*/  BSYNC.RECONVERGENT B0 ;  /* 0x0000000000007941 */ /* 0x000fea0003800200 */
.L_x_15929:
[----:B------:R0:W-:Y:S01]  /*a1d0*/  STG.E.U8 desc[UR36][R4.64], R0 ;  /* 0x0000000004007986 */ /* 0x0001e2000c101124 */
[----:B------:R-:W-:Y:S05]  /*a1e0*/  BRA `(.L_x_15918) ;  /* 0x0000000400fc7947 */ /* 0x000fea0003800000 */
.L_x_15927:
        /* <DEDUP_REMOVED lines=18> */
.L_x_15934:
[----:B------:R-:W-:-:S04]  /*a310*/  SHF.R.U32.HI R3, RZ, 0x18, R29 ;  /* 0x00000018ff037819 */ /* 0x000fc8000001161d */
[----:B------:R-:W-:-:S07]  /*a320*/  LOP3.LUT R0, R0, 0x80, R3, 0xf8, !PT ;  /* 0x0000008000007812 */ /* 0x000fce00078ef803 */
.L_x_15933:
[----:B------:R-:W-:Y:S05]  /*a330*/  BSYNC.RECONVERGENT B0 ;  /* 0x0000000000007941 */ /* 0x000fea0003800200 */
.L_x_15932:
[----:B------:R0:W-:Y:S01]  /*a340*/  STG.E.U8 desc[UR36][R4.64], R0 ;  /* 0x0000000004007986 */ /* 0x0001e2000c101124 */
[----:B------:R-:W-:Y:S05]  /*a350*/  BRA `(.L_x_15918) ;  /* 0x0000000400a07947 */ /* 0x000fea0003800000 */
.L_x_15926:
        /* <DEDUP_REMOVED lines=22> */
.L_x_15936:
[----:B------:R0:W-:Y:S01]  /*a4c0*/  STG.E.64 desc[UR36][R4.64], R28 ;  /* 0x0000001c04007986 */ /* 0x0001e2000c101b24 */
[----:B------:R-:W-:Y:S05]  /*a4d0*/  BRA `(.L_x_15918) ;  /* 0x0000000400407947 */ /* 0x000fea0003800000 */
.L_x_15935:
[----:B------:R0:W-:Y:S01]  /*a4e0*/  STG.E desc[UR36][R4.64], R24 ;  /* 0x0000001804007986 */ /* 0x0001e2000c101924 */
[----:B------:R-:W-:Y:S05]  /*a4f0*/  BRA `(.L_x_15918) ;  /* 0x0000000400387947 */ /* 0x000fea0003800000 */
.L_x_15925:
        /* <DEDUP_REMOVED lines=11> */
.L_x_15938:
[----:B------:R-:W0:Y:S01]  /*a5b0*/  I2F.F64.S64 R28, R28 ;  /* 0x0000001c001c7312 */ /* 0x000e220000301c00 */
[----:B--234-:R-:W-:-:S05]  /*a5c0*/  CS2R R30, SRZ ;  /* 0x00000000001e7805 */ /* 0x01cfca000001ff00 */
[----:B0-----:R0:W-:Y:S01]  /*a5d0*/  STG.E.128 desc[UR36][R4.64], R28 ;  /* 0x0000001c04007986 */ /* 0x0011e2000c101d24 */
[----:B------:R-:W-:Y:S05]  /*a5e0*/  BRA `(.L_x_15918) ;  /* 0x0000000000fc7947 */ /* 0x000fea0003800000 */
.L_x_15937:
[----:B------:R-:W-:-:S13]  /*a5f0*/  ISETP.NE.AND P0, PT, R0, 0xf, PT ;  /* 0x0000000f0000780c */ /* 0x000fda0003f05270 */
[----:B------:R-:W-:Y:S05]  /*a600*/  @!P0 BRA `(.L_x_15939) ;  /* 0x0000000000e88947 */ /* 0x000fea0003800000 */
[----:B------:R-:W-:-:S13]  /*a610*/  ISETP.NE.AND P0, PT, R0, 0x17, PT ;  /* 0x000000170000780c */ /* 0x000fda0003f05270 */
[----:B------:R-:W-:Y:S05]  /*a620*/  @!P0 BRA `(.L_x_15940) ;  /* 0x0000000000908947 */ /* 0x000fea0003800000 */
[----:B------:R-:W-:-:S13]  /*a630*/  ISETP.NE.AND P0, PT, R0, 0x18, PT ;  /* 0x000000180000780c */ /* 0x000fda0003f05270 */
[----:B------:R-:W-:Y:S05]  /*a640*/  @!P0 BRA `(.L_x_15941) ;  /* 0x0000000000448947 */ /* 0x000fea0003800000 */
.L_x_15917:
[----:B------:R-:W-:Y:S01]  /*a650*/  MOV R14, 0x228 ;  /* 0x00000228000e7802 */ /* 0x000fe20000000f00 */
[----:B------:R-:W0:Y:S01]  /*a660*/  LDCU.64 UR4, c[0x4][0x218] ;  /* 0x01004300ff0477ac */ /* 0x000e220008000a00 */
[----:B-1234-:R-:W-:Y:S02]  /*a670*/  IMAD.MOV.U32 R8, RZ, RZ, 0x65 ;  /* 0x00000065ff087424 */ /* 0x01efe400078e00ff */
        /* <DEDUP_REMOVED lines=13> */
.L_x_15942:
[----:B------:R-:W-:Y:S05]  /*a750*/  BRA `(.L_x_15918) ;  /* 0x0000000000a07947 */ /* 0x000fea0003800000 */
.L_x_15941:
        /* <DEDUP_REMOVED lines=13> */
.L_x_15944:
[----:B------:R-:W-:Y:S05]  /*a830*/  BSYNC.RECONVERGENT B0 ;  /* 0x0000000000007941 */ /* 0x000fea0003800200 */
.L_x_15943:
[----:B------:R-:W-:-:S05]  /*a840*/  LOP3.LUT R3, R0, 0x80, R3, 0xf8, !PT ;  /* 0x0000008000037812 */ /* 0x000fca00078ef803 */
[----:B------:R0:W-:Y:S01]  /*a850*/  STG.E.U8 desc[UR36][R4.64], R3 ;  /* 0x0000000304007986 */ /* 0x0001e2000c101124 */
[----:B------:R-:W-:Y:S05]  /*a860*/  BRA `(.L_x_15918) ;  /* 0x00000000005c7947 */ /* 0x000fea0003800000 */
.L_x_15940:
        /* <DEDUP_REMOVED lines=12> */
.L_x_15946:
[----:B------:R-:W-:Y:S01]  /*a930*/  IMAD.MOV.U32 R0, RZ, RZ, 0x7f ;  /* 0x0000007fff007424 */ /* 0x000fe200078e00ff */
[----:B------:R-:W-:-:S04]  /*a940*/  ISETP.GT.U32.AND P0, PT, R3, 0x7f800000, PT ;  /* 0x7f8000000300780c */ /* 0x000fc80003f04070 */
[----:B------:R-:W-:-:S09]  /*a950*/  SEL R0, R0, 0x7c, P0 ;  /* 0x0000007c00007807 */ /* 0x000fd20000000000 */
.L_x_15947:
[----:B------:R-:W-:Y:S05]  /*a960*/  BSYNC.RECONVERGENT B0 ;  /* 0x0000000000007941 */ /* 0x000fea0003800200 */
.L_x_15945:
[----:B------:R-:W-:-:S04]  /*a970*/  SHF.R.U32.HI R3, RZ, 0x18, R29 ;  /* 0x00000018ff037819 */ /* 0x000fc8000001161d */
[----:B------:R-:W-:-:S05]  /*a980*/  LOP3.LUT R3, R0, 0x80, R3, 0xf8, !PT ;  /* 0x0000008000037812 */ /* 0x000fca00078ef803 */
[----:B------:R0:W-:Y:S01]  /*a990*/  STG.E.U8 desc[UR36][R4.64], R3 ;  /* 0x0000000304007986 */ /* 0x0001e2000c101124 */
[----:B------:R-:W-:Y:S05]  /*a9a0*/  BRA `(.L_x_15918) ;  /* 0x00000000000c7947 */ /* 0x000fea0003800000 */
.L_x_15939:
[----:B------:R-:W0:Y:S02]  /*a9b0*/  I2F.S64 R0, R28 ;  /* 0x0000001c00007312 */ /* 0x000e240000301400 */
[----:B0-----:R-:W-:-:S05]  /*a9c0*/  F2FP.BF16.F32.PACK_AB R0, RZ, R0 ;  /* 0x00000000ff00723e */ /* 0x001fca00000010ff */
[----:B------:R0:W-:Y:S02]  /*a9d0*/  STG.E.U16 desc[UR36][R4.64], R0 ;  /* 0x0000000004007986 */ /* 0x0001e4000c101524 */
.L_x_15918:
[----:B------:R-:W-:-:S07]  /*a9e0*/  VIADD R2, R2, 0x80 ;  /* 0x0000008002027836 */ /* 0x000fce0000000000 */
.L_x_15877:
[----:B------:R-:W-:Y:S05]  /*a9f0*/  BSYNC.RECONVERGENT B7 ;  /* 0x0000000000077941 */ /* 0x000fea0003800200 */
.L_x_15838:
[----:B------:R-:W-:-:S13]  /*aa00*/  ISETP.GE.AND P0, PT, R2, R33, PT ;  /* 0x000000210200720c */ /* 0x000fda0003f06270 */
[----:B------:R-:W-:Y:S05]  /*aa10*/  @P0 EXIT ;  /* 0x000000000000094d */ /* 0x000fea0003800000 */
[----:B0-2-4-:R-:W0:Y:S01]  /*aa20*/  LDC.64 R4, c[0x0][0x398] ;  /* 0x0000e600ff047b82 */ /* 0x015e220000000a00 */
[----:B------:R-:W3:Y:S01]  /*aa30*/  LDCU UR4, c[0x0][0x3d0] ;  /* 0x00007a00ff0477ac */ /* 0x000ee20008000800 */
[----:B------:R-:W-:Y:S01]  /*aa40*/  PRMT R0, R17, 0x9910, RZ ;  /* 0x0000991011007816 */ /* 0x000fe200000000ff */
        /* <DEDUP_REMOVED lines=16> */
.L_x_15951:
[----:B------:R-:W-:Y:S01]  /*ab50*/  STG.E.U8 desc[UR36][R2.64], R22 ;  /* 0x0000001602007986 */ /* 0x000fe2000c101124 */
[----:B------:R-:W-:Y:S05]  /*ab60*/  EXIT ;  /* 0x000000000000794d */ /* 0x000fea0003800000 */
.L_x_15950:
        /* <DEDUP_REMOVED lines=8> */
.L_x_15954:
[----:B------:R-:W-:Y:S01]  /*abf0*/  STG.E desc[UR36][R2.64], R22 ;  /* 0x0000001602007986 */ /* 0x000fe2000c101924 */
[----:B------:R-:W-:Y:S05]  /*ac00*/  EXIT ;  /* 0x000000000000794d */ /* 0x000fea0003800000 */
.L_x_15953:
[----:B------:R-:W-:Y:S01]  /*ac10*/  STG.E.U16 desc[UR36][R2.64], R22 ;  /* 0x0000001602007986 */ /* 0x000fe2000c101524 */
[----:B------:R-:W-:Y:S05]  /*ac20*/  EXIT ;  /* 0x000000000000794d */ /* 0x000fea0003800000 */
.L_x_15949:
        /* <DEDUP_REMOVED lines=9> */
.L_x_15956:
[----:B------:R-:W0:Y:S02]  /*acc0*/  I2F.S64 R0, R18 ;  /* 0x0000001200007312 */ /* 0x000e240000301400 */
[----:B0-----:R-:W-:-:S05]  /*acd0*/  F2FP.F16.F32.PACK_AB R0, RZ, R0 ;  /* 0x00000000ff00723e */ /* 0x001fca00000000ff */
[----:B------:R-:W-:Y:S01]  /*ace0*/  STG.E.U16 desc[UR36][R2.64], R0 ;  /* 0x0000000002007986 */ /* 0x000fe2000c101524 */
[----:B------:R-:W-:Y:S05]  /*acf0*/  EXIT ;  /* 0x000000000000794d */ /* 0x000fea0003800000 */
.L_x_15955:
        /* <DEDUP_REMOVED lines=10> */
.L_x_15958:
[----:B------:R-:W0:Y:S02]  /*ada0*/  I2F.S64 R18, R18 ;  /* 0x0000001200127312 */ /* 0x000e240000301400 */
[----:B0-----:R-:W-:-:S04]  /*adb0*/  F2FP.F16.F32.PACK_AB R5, RZ, R18 ;  /* 0x00000012ff05723e */ /* 0x001fc800000000ff */
[----:B------:R-:W-:-:S05]  /*adc0*/  PRMT R5, R5, 0x5410, RZ ;  /* 0x0000541005057816 */ /* 0x000fca00000000ff */
[----:B------:R-:W-:Y:S01]  /*add0*/  STG.E desc[UR36][R2.64], R5 ;  /* 0x0000000502007986 */ /* 0x000fe2000c101924 */
[----:B------:R-:W-:Y:S05]  /*ade0*/  EXIT ;  /* 0x000000000000794d */ /* 0x000fea0003800000 */
.L_x_15957:
[----:B------:R-:W0:Y:S02]  /*adf0*/  I2F.F64.S64 R18, R18 ;  /* 0x0000001200127312 */ /* 0x000e240000301c00 */
[----:B0-----:R-:W-:Y:S01]  /*ae00*/  STG.E.64 desc[UR36][R2.64], R18 ;  /* 0x0000001202007986 */ /* 0x001fe2000c101b24 */
[----:B------:R-:W-:Y:S05]  /*ae10*/  EXIT ;  /* 0x000000000000794d */ /* 0x000fea0003800000 */
.L_x_15948:
        /* <DEDUP_REMOVED lines=12> */
.L_x_15962:
        /* <DEDUP_REMOVED lines=18> */
.L_x_15965:
[----:B------:R-:W-:-:S04]  /*b000*/  SHF.R.U32.HI R5, RZ, 0x18, R5 ;  /* 0x00000018ff057819 */ /* 0x000fc80000011605 */
[----:B------:R-:W-:-:S07]  /*b010*/  LOP3.LUT R0, R0, 0x80, R5, 0xf8, !PT ;  /* 0x0000008000007812 */ /* 0x000fce00078ef805 */
.L_x_15964:
[----:B------:R-:W-:Y:S05]  /*b020*/  BSYNC.RECONVERGENT B0 ;  /* 0x0000000000007941 */ /* 0x000fea0003800200 */
.L_x_15963:
[----:B------:R-:W-:Y:S01]  /*b030*/  STG.E.U8 desc[UR36][R2.64], R0 ;  /* 0x0000000002007986 */ /* 0x000fe2000c101124 */
[----:B------:R-:W-:Y:S05]  /*b040*/  EXIT ;  /* 0x000000000000794d */ /* 0x000fea0003800000 */
.L_x_15961:
        /* <DEDUP_REMOVED lines=18> */
.L_x_15968:
[----:B------:R-:W-:-:S04]  /*b170*/  SHF.R.U32.HI R5, RZ, 0x18, R5 ;  /* 0x00000018ff057819 */ /* 0x000fc80000011605 */
[----:B------:R-:W-:-:S07]  /*b180*/  LOP3.LUT R0, R0, 0x80, R5, 0xf8, !PT ;  /* 0x0000008000007812 */ /* 0x000fce00078ef805 */
.L_x_15967:
[----:B------:R-:W-:Y:S05]  /*b190*/  BSYNC.RECONVERGENT B0 ;  /* 0x0000000000007941 */ /* 0x000fea0003800200 */
.L_x_15966:
[----:B------:R-:W-:Y:S01]  /*b1a0*/  STG.E.U8 desc[UR36][R2.64], R0 ;  /* 0x0000000002007986 */ /* 0x000fe2000c101124 */
[----:B------:R-:W-:Y:S05]  /*b1b0*/  EXIT ;  /* 0x000000000000794d */ /* 0x000fea0003800000 */
.L_x_15960:
        /* <DEDUP_REMOVED lines=22> */
.L_x_15970:
[----:B------:R-:W-:Y:S01]  /*b320*/  STG.E.64 desc[UR36][R2.64], R18 ;  /* 0x0000001202007986 */ /* 0x000fe2000c101b24 */
[----:B------:R-:W-:Y:S05]  /*b330*/  EXIT ;  /* 0x000000000000794d */ /* 0x000fea0003800000 */
.L_x_15969:
[----:B------:R-:W-:Y:S01]  /*b340*/  STG.E desc[UR36][R2.64], R22 ;  /* 0x0000001602007986 */ /* 0x000fe2000c101924 */
[----:B------:R-:W-:Y:S05]  /*b350*/  EXIT ;  /* 0x000000000000794d */ /* 0x000fea0003800000 */
.L_x_15959:
        /* <DEDUP_REMOVED lines=11> */
.L_x_15972:
[----:B------:R-:W0:Y:S01]  /*b410*/  I2F.F64.S64 R4, R18 ;  /* 0x0000001200047312 */ /* 0x000e220000301c00 */
[----:B------:R-:W-:-:S05]  /*b420*/  CS2R R6, SRZ ;  /* 0x0000000000067805 */ /* 0x000fca000001ff00 */
[----:B0-----:R-:W-:Y:S01]  /*b430*/  STG.E.128 desc[UR36][R2.64], R4 ;  /* 0x0000000402007986 */ /* 0x001fe2000c101d24 */
[----:B------:R-:W-:Y:S05]  /*b440*/  EXIT ;  /* 0x000000000000794d */ /* 0x000fea0003800000 */
.L_x_15971:
[----:B------:R-:W-:-:S13]  /*b450*/  ISETP.NE.AND P0, PT, R0, 0xf, PT ;  /* 0x0000000f0000780c */ /* 0x000fda0003f05270 */
[----:B------:R-:W-:Y:S05]  /*b460*/  @!P0 BRA `(.L_x_15973) ;  /* 0x0000000000e88947 */ /* 0x000fea0003800000 */
[----:B------:R-:W-:-:S13]  /*b470*/  ISETP.NE.AND P0, PT, R0, 0x17, PT ;  /* 0x000000170000780c */ /* 0x000fda0003f05270 */
[----:B------:R-:W-:Y:S05]  /*b480*/  @!P0 BRA `(.L_x_15974) ;  /* 0x0000000000908947 */ /* 0x000fea0003800000 */
[----:B------:R-:W-:-:S13]  /*b490*/  ISETP.NE.AND P0, PT, R0, 0x18, PT ;  /* 0x000000180000780c */ /* 0x000fda0003f05270 */
[----:B------:R-:W-:Y:S05]  /*b4a0*/  @!P0 BRA `(.L_x_15975) ;  /* 0x0000000000448947 */ /* 0x000fea0003800000 */
.L_x_15952:
[----:B------:R-:W-:Y:S01]  /*b4b0*/  MOV R0, 0x228 ;  /* 0x0000022800007802 */ /* 0x000fe20000000f00 */
[----:B------:R-:W0:Y:S01]  /*b4c0*/  LDCU.64 UR4, c[0x4][0x218] ;  /* 0x01004300ff0477ac */ /* 0x000e220008000a00 */
[----:B-1----:R-:W-:Y:S02]  /*b4d0*/  IMAD.MOV.U32 R8, RZ, RZ, 0x65 ;  /* 0x00000065ff087424 */ /* 0x002fe400078e00ff */
        /* <DEDUP_REMOVED lines=13> */
.L_x_15976:
[----:B------:R-:W-:Y:S05]  /*b5b0*/  EXIT ;  /* 0x000000000000794d */ /* 0x000fea0003800000 */
.L_x_15975:
        /* <DEDUP_REMOVED lines=13> */
.L_x_15978:
[----:B------:R-:W-:Y:S05]  /*b690*/  BSYNC.RECONVERGENT B0 ;  /* 0x0000000000007941 */ /* 0x000fea0003800200 */
.L_x_15977:
[----:B------:R-:W-:-:S05]  /*b6a0*/  LOP3.LUT R5, R0, 0x80, R5, 0xf8, !PT ;  /* 0x0000008000057812 */ /* 0x000fca00078ef805 */
[----:B------:R-:W-:Y:S01]  /*b6b0*/  STG.E.U8 desc[UR36][R2.64], R5 ;  /* 0x0000000502007986 */ /* 0x000fe2000c101124 */
[----:B------:R-:W-:Y:S05]  /*b6c0*/  EXIT ;  /* 0x000000000000794d */ /* 0x000fea0003800000 */
.L_x_15974:
        /* <DEDUP_REMOVED lines=12> */
.L_x_15980:
[----:B------:R-:W-:Y:S01]  /*b790*/  IMAD.MOV.U32 R0, RZ, RZ, 0x7f ;  /* 0x0000007fff007424 */ /* 0x000fe200078e00ff */
[----:B------:R-:W-:-:S04]  /*b7a0*/  ISETP.GT.U32.AND P0, PT, R4, 0x7f800000, PT ;  /* 0x7f8000000400780c */ /* 0x000fc80003f04070 */
[----:B------:R-:W-:-:S09]  /*b7b0*/  SEL R0, R0, 0x7c, P0 ;  /* 0x0000007c00007807 */ /* 0x000fd20000000000 */
.L_x_15981:
[----:B------:R-:W-:Y:S05]  /*b7c0*/  BSYNC.RECONVERGENT B0 ;  /* 0x0000000000007941 */ /* 0x000fea0003800200 */
.L_x_15979:
[----:B------:R-:W-:-:S04]  /*b7d0*/  SHF.R.U32.HI R5, RZ, 0x18, R5 ;  /* 0x00000018ff057819 */ /* 0x000fc80000011605 */
[----:B------:R-:W-:-:S05]  /*b7e0*/  LOP3.LUT R5, R0, 0x80, R5, 0xf8, !PT ;  /* 0x0000008000057812 */ /* 0x000fca00078ef805 */
[----:B------:R-:W-:Y:S01]  /*b7f0*/  STG.E.U8 desc[UR36][R2.64], R5 ;  /* 0x0000000502007986 */ /* 0x000fe2000c101124 */
[----:B------:R-:W-:Y:S05]  /*b800*/  EXIT ;  /* 0x000000000000794d */ /* 0x000fea0003800000 */
.L_x_15973:
[----:B------:R-:W0:Y:S02]  /*b810*/  I2F.S64 R0, R18 ;  /* 0x0000001200007312 */ /* 0x000e240000301400 */
[----:B0-----:R-:W-:-:S05]  /*b820*/  F2FP.BF16.F32.PACK_AB R0, RZ, R0 ;  /* 0x00000000ff00723e */ /* 0x001fca00000010ff */
[----:B------:R-:W-:Y:S01]  /*b830*/  STG.E.U16 desc[UR36][R2.64], R0 ;  /* 0x0000000002007986 */ /* 0x000fe2000c101524 */
[----:B------:R-:W-:Y:S05]  /*b840*/  EXIT ;  /* 0x000000000000794d */ /* 0x000fea0003800000 */
.L_x_15982:
        /* <DEDUP_REMOVED lines=11> */
.L_x_23939:


//--------------------- .text._ZN2at6native18elementwise_kernelILi128ELi2EZNS0_22gpu_kernel_impl_nocastIZZZNS0_54_GLOBAL__N__d8c5977b_16_LinearAlgebra_cu_35b291db_316116addr_kernel_cudaERNS_14TensorIteratorERKN3c106ScalarES9_ENKUlvE_clEvENKUlvE2_clEvEUllllE_EEvRNS_18TensorIteratorBaseERKT_EUliE_EEviT1_ --------------------------
	.section	.text._ZN2at6native18elementwise_kernelILi128ELi2EZNS0_22gpu_kernel_impl_nocastIZZZNS0_54_GLOBAL__N__d8c5977b_16_LinearAlgebra_cu_35b291db_316116addr_kernel_cudaERNS_14TensorIteratorERKN3c106ScalarES9_ENKUlvE_clEvENKUlvE2_clEvEUllllE_EEvRNS_18TensorIteratorBaseERKT_EUliE_EEviT1_,"ax",@progbits
	.align	128
        .global         _ZN2at6native18elementwise_kernelILi128ELi2EZNS0_22gpu_kernel_impl_nocastIZZZNS0_54_GLOBAL__N__d8c5977b_16_LinearAlgebra_cu_35b291db_316116addr_kernel_cudaERNS_14TensorIteratorERKN3c106ScalarES9_ENKUlvE_clEvENKUlvE2_clEvEUllllE_EEvRNS_18TensorIteratorBaseERKT_EUliE_EEviT1_
        .type           _ZN2at6native18elementwise_kernelILi128ELi2EZNS0_22gpu_kernel_impl_nocastIZZZNS0_54_GLOBAL__N__d8c5977b_16_LinearAlgebra_cu_35b291db_316116addr_kernel_cudaERNS_14TensorIteratorERKN3c106ScalarES9_ENKUlvE_clEvENKUlvE2_clEvEUllllE_EEvRNS_18TensorIteratorBaseERKT_EUliE_EEviT1_,@function
        .size           _ZN2at6native18elementwise_kernelILi128ELi2EZNS0_22gpu_kernel_impl_nocastIZZZNS0_54_GLOBAL__N__d8c5977b_16_LinearAlgebra_cu_35b291db_316116addr_kernel_cudaERNS_14TensorIteratorERKN3c106ScalarES9_ENKUlvE_clEvENKUlvE2_clEvEUllllE_EEvRNS_18TensorIteratorBaseERKT_EUliE_EEviT1_,(.L_x_23940 - _ZN2at6native18elementwise_kernelILi128ELi2EZNS0_22gpu_kernel_impl_nocastIZZZNS0_54_GLOBAL__N__d8c5977b_16_LinearAlgebra_cu_35b291db_316116addr_kernel_cudaERNS_14TensorIteratorERKN3c106ScalarES9_ENKUlvE_clEvENKUlvE2_clEvEUllllE_EEvRNS_18TensorIteratorBaseERKT_EUliE_EEviT1_)
        .other          _ZN2at6native18elementwise_kernelILi128ELi2EZNS0_22gpu_kernel_impl_nocastIZZZNS0_54_GLOBAL__N__d8c5977b_16_LinearAlgebra_cu_35b291db_316116addr_kernel_cudaERNS_14TensorIteratorERKN3c106ScalarES9_ENKUlvE_clEvENKUlvE2_clEvEUllllE_EEvRNS_18TensorIteratorBaseERKT_EUliE_EEviT1_,@"STO_CUDA_ENTRY STV_DEFAULT"
_ZN2at6native18elementwise_kernelILi128ELi2EZNS0_22gpu_kernel_impl_nocastIZZZNS0_54_GLOBAL__N__d8c5977b_16_LinearAlgebra_cu_35b291db_316116addr_kernel_cudaERNS_14TensorIteratorERKN3c106ScalarES9_ENKUlvE_clEvENKUlvE2_clEvEUllllE_EEvRNS_18TensorIteratorBaseERKT_EUliE_EEviT1_:
.text._ZN2at6native18elementwise_kernelILi128ELi2EZNS0_22gpu_kernel_impl_nocastIZZZNS0_54_GLOBAL__N__d8c5977b_16_LinearAlgebra_cu_35b291db_316116addr_kernel_cudaERNS_14TensorIteratorERKN3c106ScalarES9_ENKUlvE_clEvENKUlvE2_clEvEUllllE_EEvRNS_18TensorIteratorBaseERKT_EUliE_EEviT1_:
        /* <DEDUP_REMOVED lines=16> */
[----:B0-----:R-:W3:Y:S04]  /*0100*/  LDG.E.64 R4, desc[UR6][R4.64] ;  /* 0x0000000604047981 */ /* 0x001ee8000c1e1b00 */
[----:B--2---:R-:W3:Y:S01]  /*0110*/  LDG.E.64 R6, desc[UR6][R6.64] ;  /* 0x0000000606067981 */ /* 0x004ee2000c1e1b00 */
[----:B------:R-:W-:Y:S01]  /*0120*/  IADD3 R3, PT, PT, R3, 0x80, RZ ;  /* 0x0000008003037810 */ /* 0x000fe20007ffe0ff */
[----:B---3--:R-:W-:-:S02]  /*0130*/  IMAD R9, R7, R4, RZ ;  /* 0x0000000407097224 */ /* 0x008fc400078e02ff */
[----:B------:R-:W-:-:S04]  /*0140*/  IMAD.WIDE.U32 R10, R6, R4, RZ ;  /* 0x00000004060a7225 */ /* 0x000fc800078e00ff */
[----:B------:R-:W-:Y:S02]  /*0150*/  IMAD R13, R5, R6, R9 ;  /* 0x00000006050d7224 */ /* 0x000fe400078e0209 */
[----:B------:R-:W0:Y:S03]  /*0160*/  LDC.64 R8, c[0x0][0x648] ;  /* 0x00019200ff087b82 */ /* 0x000e260000000a00 */
[----:B------:R-:W-:Y:S01]  /*0170*/  IADD3 R0, PT, PT, R11, R13, RZ ;  /* 0x0000000d0b007210 */ /* 0x000fe20007ffe0ff */
[----:B-1----:R-:W-:-:S04]  /*0180*/  IMAD.WIDE.U32 R12, R10, UR8, RZ ;  /* 0x000000080a0c7c25 */ /* 0x002fc8000f8e00ff */
[----:B------:R-:W-:-:S04]  /*0190*/  IMAD R11, R0, UR8, RZ ;  /* 0x00000008000b7c24 */ /* 0x000fc8000f8e02ff */
[----:B------:R-:W-:-:S05]  /*01a0*/  IMAD R11, R10, UR9, R11 ;  /* 0x000000090a0b7c24 */ /* 0x000fca000f8e020b */
[----:B------:R-:W-:-:S05]  /*01b0*/  IADD3 R13, PT, PT, R13, R11, RZ ;  /* 0x0000000b0d0d7210 */ /* 0x000fca0007ffe0ff */
[----:B0-----:R0:W-:Y:S02]  /*01c0*/  STG.E.64 desc[UR6][R8.64], R12 ;  /* 0x0000000c08007986 */ /* 0x0011e4000c101b06 */
.L_x_15985:
[----:B------:R-:W-:Y:S05]  /*01d0*/  BSYNC.RECONVERGENT B0 ;  /* 0x0000000000007941 */ /* 0x000fea0003800200 */
.L_x_15984:
[----:B------:R-:W-:-:S13]  /*01e0*/  ISETP.GE.AND P0, PT, R3, UR4, PT ;  /* 0x0000000403007c0c */ /* 0x000fda000bf06270 */
[----:B------:R-:W-:Y:S05]  /*01f0*/  @P0 EXIT ;  /* 0x000000000000094d */ /* 0x000fea0003800000 */
[----:B0-----:R-:W0:Y:S01]  /*0200*/  LDC.64 R8, c[0x0][0x658] ;  /* 0x00019600ff087b82 */ /* 0x001e220000000a00 */
[----:B------:R-:W1:Y:S07]  /*0210*/  LDCU.64 UR4, c[0x0][0x668] ;  /* 0x0000cd00ff0477ac */ /* 0x000e6e0008000a00 */
[----:B------:R-:W2:Y:S01]  /*0220*/  LDC.64 R4, c[0x0][0x660] ;  /* 0x00019800ff047b82 */ /* 0x000ea20000000a00 */
[----:B0-----:R-:W3:Y:S04]  /*0230*/  LDG.E.64 R2, desc[UR6][R8.64] ;  /* 0x0000000608027981 */ /* 0x001ee8000c1e1b00 */
[----:B--2---:R-:W3:Y:S02]  /*0240*/  LDG.E.64 R4, desc[UR6][R4.64] ;  /* 0x0000000604047981 */ /* 0x004ee4000c1e1b00 */
        /* <DEDUP_REMOVED lines=9> */
[----:B0-----:R-:W-:Y:S01]  /*02e0*/  STG.E.64 desc[UR6][R10.64], R2 ;  /* 0x000000020a007986 */ /* 0x001fe2000c101b06 */
[----:B------:R-:W-:Y:S05]  /*02f0*/  EXIT ;  /* 0x000000000000794d */ /* 0x000fea0003800000 */
.L_x_15983:
        /* <DEDUP_REMOVED lines=355> */
.L_x_15988:
[----:B------:R-:W0:Y:S01]  /*1930*/  LDCU.128 UR12, c[0x0][0x660] ;  /* 0x0000cc00ff0c77ac */ /* 0x000e220008000c00 */
[----:B------:R-:W1:Y:S01]  /*1940*/  LDCU.64 UR8, c[0x0][0x658] ;  /* 0x0000cb00ff0877ac */ /* 0x000e620008000a00 */
[----:B0-----:R-:W-:Y:S02]  /*1950*/  IADD3 R8, P1, PT, R6, UR12, RZ ;  /* 0x0000000c06087c10 */ /* 0x001fe4000ff3e0ff */
[----:B-1----:R-:W-:Y:S02]  /*1960*/  IADD3 R10, P0, PT, R5, UR8, RZ ;  /* 0x00000008050a7c10 */ /* 0x002fe4000ff1e0ff */
[----:B------:R-:W-:Y:S02]  /*1970*/  IADD3.X R9, PT, PT, RZ, UR13, RZ, P1, !PT ;  /* 0x0000000dff097c10 */ /* 0x000fe40008ffe4ff */
[----:B------:R-:W-:Y:S01]  /*1980*/  IADD3.X R11, PT, PT, RZ, UR9, RZ, P0, !PT ;  /* 0x00000009ff0b7c10 */ /* 0x000fe200087fe4ff */
[----:B------:R-:W0:Y:S03]  /*1990*/  LDCU.64 UR8, c[0x0][0x648] ;  /* 0x0000c900ff0877ac */ /* 0x000e260008000a00 */
[----:B------:R-:W2:Y:S04]  /*19a0*/  LDG.E.64 R8, desc[UR6][R8.64] ;  /* 0x0000000608087981 */ /* 0x000ea8000c1e1b00 */
[----:B------:R-:W2:Y:S01]  /*19b0*/  LDG.E.64 R6, desc[UR6][R10.64] ;  /* 0x000000060a067981 */ /* 0x000ea2000c1e1b00 */
[----:B------:R-:W-:Y:S01]  /*19c0*/  IADD3 R3, PT, PT, R3, 0x80, RZ ;  /* 0x0000008003037810 */ /* 0x000fe20007ffe0ff */
[----:B--2---:R-:W-:-:S02]  /*19d0*/  IMAD R5, R9, R6, RZ ;  /* 0x0000000609057224 */ /* 0x004fc400078e02ff */
[----:B------:R-:W-:-:S04]  /*19e0*/  IMAD.WIDE.U32 R12, R8, R6, RZ ;  /* 0x00000006080c7225 */ /* 0x000fc800078e00ff */
[----:B------:R-:W-:-:S05]  /*19f0*/  IMAD R5, R7, R8, R5 ;  /* 0x0000000807057224 */ /* 0x000fca00078e0205 */
[----:B------:R-:W-:Y:S02]  /*1a00*/  IADD3 R5, PT, PT, R13, R5, RZ ;  /* 0x000000050d057210 */ /* 0x000fe40007ffe0ff */
[----:B0-----:R-:W-:-:S03]  /*1a10*/  IADD3 R6, P0, PT, R4, UR8, RZ ;  /* 0x0000000804067c10 */ /* 0x001fc6000ff1e0ff */
[----:B------:R-:W-:Y:S02]  /*1a20*/  IMAD R7, R5, UR14, RZ ;  /* 0x0000000e05077c24 */ /* 0x000fe4000f8e02ff */
[----:B------:R-:W-:-:S04]  /*1a30*/  IMAD.WIDE.U32 R4, R12, UR14, RZ ;  /* 0x0000000e0c047c25 */ /* 0x000fc8000f8e00ff */
[----:B------:R-:W-:Y:S01]  /*1a40*/  IMAD R13, R12, UR15, R7 ;  /* 0x0000000f0c0d7c24 */ /* 0x000fe2000f8e0207 */
[----:B------:R-:W-:-:S04]  /*1a50*/  IADD3.X R7, PT, PT, RZ, UR9, RZ, P0, !PT ;  /* 0x00000009ff077c10 */ /* 0x000fc800087fe4ff */
[----:B------:R-:W-:-:S05]  /*1a60*/  IADD3 R5, PT, PT, R5, R13, RZ ;  /* 0x0000000d05057210 */ /* 0x000fca0007ffe0ff */
[----:B------:R0:W-:Y:S02]  /*1a70*/  STG.E.64 desc[UR6][R6.64], R4 ;  /* 0x0000000406007986 */ /* 0x0001e4000c101b06 */
.L_x_15987:
[----:B------:R-:W-:Y:S05]  /*1a80*/  BSYNC.RECONVERGENT B0 ;  /* 0x0000000000007941 */ /* 0x000fea0003800200 */
.L_x_15986:
        /* <DEDUP_REMOVED lines=350> */
.L_x_15989:
        /* <DEDUP_REMOVED lines=8> */
[----:B------:R-:W2:Y:S02]  /*30f0*/  LDG.E.64 R4, desc[UR6][R8.64] ;  /* 0x0000000608047981 */ /* 0x000ea4000c1e1b00 */
        /* <DEDUP_REMOVED lines=10> */
[----:B------:R-:W-:Y:S01]  /*31a0*/  STG.E.64 desc[UR6][R4.64], R2 ;  /* 0x0000000204007986 */ /* 0x000fe2000c101b06 */
[----:B------:R-:W-:Y:S05]  /*31b0*/  EXIT ;  /* 0x000000000000794d */ /* 0x000fea0003800000 */
.L_x_15990:
        /* <DEDUP_REMOVED lines=12> */
.L_x_23940:


//--------------------- .text._ZN2at6native27unrolled_elementwise_kernelIZZZNS0_54_GLOBAL__N__d8c5977b_16_LinearAlgebra_cu_35b291db_316116addr_kernel_cudaERNS_14TensorIteratorERKN3c106ScalarES8_ENKUlvE_clEvENKUlvE2_clEvEUllllE_St5arrayIPcLm4EELi4E23TrivialOffsetCalculatorILi3EjESF_ILi1EjENS0_6memory15LoadWithoutCastENSI_16StoreWithoutCastEEEviT_T0_T2_T3_T4_T5_ --------------------------
	.section	.text._ZN2at6native27unrolled_elementwise_kernelIZZZNS0_54_GLOBAL__N__d8c5977b_16_LinearAlgebra_cu_35b291db_316116addr_kernel_cudaERNS_14TensorIteratorERKN3c106ScalarES8_ENKUlvE_clEvENKUlvE2_clEvEUllllE_St5arrayIPcLm4EELi4E23TrivialOffsetCalculatorILi3EjESF_ILi1EjENS0_6memory15LoadWithoutCastENSI_16StoreWithoutCastEEEviT_T0_T2_T3_T4_T5_,"ax",@progbits
	.align	128
        .global         _ZN2at6native27unrolled_elementwise_kernelIZZZNS0_54_GLOBAL__N__d8c5977b_16_LinearAlgebra_cu_35b291db_316116addr_kernel_cudaERNS_14TensorIteratorERKN3c106ScalarES8_ENKUlvE_clEvENKUlvE2_clEvEUllllE_St5arrayIPcLm4EELi4E23TrivialOffsetCalculatorILi3EjESF_ILi1EjENS0_6memory15LoadWithoutCastENSI_16StoreWithoutCastEEEviT_T0_T2_T3_T4_T5_
        .type           _ZN2at6native27unrolled_elementwise_kernelIZZZNS0_54_GLOBAL__N__d8c5977b_16_LinearAlgebra_cu_35b291db_316116addr_kernel_cudaERNS_14TensorIteratorERKN3c106ScalarES8_ENKUlvE_clEvENKUlvE2_clEvEUllllE_St5arrayIPcLm4EELi4E23TrivialOffsetCalculatorILi3EjESF_ILi1EjENS0_6memory15LoadWithoutCastENSI_16StoreWithoutCastEEEviT_T0_T2_T3_T4_T5_,@function
        .size           _ZN2at6native27unrolled_elementwise_kernelIZZZNS0_54_GLOBAL__N__d8c5977b_16_LinearAlgebra_cu_35b291db_316116addr_kernel_cudaERNS_14TensorIteratorERKN3c106ScalarES8_ENKUlvE_clEvENKUlvE2_clEvEUllllE_St5arrayIPcLm4EELi4E23TrivialOffsetCalculatorILi3EjESF_ILi1EjENS0_6memory15LoadWithoutCastENSI_16StoreWithoutCastEEEviT_T0_T2_T3_T4_T5_,(.L_x_23941 - _ZN2at6native27unrolled_elementwise_kernelIZZZNS0_54_GLOBAL__N__d8c5977b_16_LinearAlgebra_cu_35b291db_316116addr_kernel_cudaERNS_14TensorIteratorERKN3c106ScalarES8_ENKUlvE_clEvENKUlvE2_clEvEUllllE_St5arrayIPcLm4EELi4E23TrivialOffsetCalculatorILi3EjESF_ILi1EjENS0_6memory15LoadWithoutCastENSI_16StoreWithoutCastEEEviT_T0_T2_T3_T4_T5_)
        .other          _ZN2at6native27unrolled_elementwise_kernelIZZZNS0_54_GLOBAL__N__d8c5977b_16_LinearAlgebra_cu_35b291db_316116addr_kernel_cudaERNS_14TensorIteratorERKN3c106ScalarES8_ENKUlvE_clEvENKUlvE2_clEvEUllllE_St5arrayIPcLm4EELi4E23TrivialOffsetCalculatorILi3EjESF_ILi1EjENS0_6memory15LoadWithoutCastENSI_16StoreWithoutCastEEEviT_T0_T2_T3_T4_T5_,@"STO_CUDA_ENTRY STV_DEFAULT"
_ZN2at6native27unrolled_elementwise_kernelIZZZNS0_54_GLOBAL__N__d8c5977b_16_LinearAlgebra_cu_35b291db_316116addr_kernel_cudaERNS_14TensorIteratorERKN3c106ScalarES8_ENKUlvE_clEvENKUlvE2_clEvEUllllE_St5arrayIPcLm4EELi4E23TrivialOffsetCalculatorILi3EjESF_ILi1EjENS0_6memory15LoadWithoutCastENSI_16StoreWithoutCastEEEviT_T0_T2_T3_T4_T5_:
.text._ZN2at6native27unrolled_elementwise_kernelIZZZNS0_54_GLOBAL__N__d8c5977b_16_LinearAlgebra_cu_35b291db_316116addr_kernel_cudaERNS_14TensorIteratorERKN3c106ScalarES8_ENKUlvE_clEvENKUlvE2_clEvEUllllE_St5arrayIPcLm4EELi4E23TrivialOffsetCalculatorILi3EjESF_ILi1EjENS0_6memory15LoadWithoutCastENSI_16StoreWithoutCastEEEviT_T0_T2_T3_T4_T5_:
        /* <DEDUP_REMOVED lines=9> */
[----:B0-----:R-:W-:Y:S01]  /*0090*/  IMAD R2, R0, -0x200, R3 ;  /* 0xfffffe0000027824 */ /* 0x001fe200078e0203 */
[----:B--2---:R-:W-:-:S04]  /*00a0*/  MOV R3, R13 ;  /* 0x0000000d00037202 */ /* 0x004fc80000000f00 */
[----:B------:R-:W-:-:S13]  /*00b0*/  ISETP.GE.AND P0, PT, R13, R2, PT ;  /* 0x000000020d00720c */ /* 0x000fda0003f06270 */
[----:B------:R-:W-:Y:S01]  /*00c0*/  @!P0 IADD3 R13, PT, PT, R3, 0x80, RZ ;  /* 0x00000080030d8810 */ /* 0x000fe20007ffe0ff */
[----:B------:R-:W0:Y:S01]  /*00d0*/  @!P0 LDC.64 R24, c[0x0][0x3a8] ;  /* 0x0000ea00ff188b82 */ /* 0x000e220000000a00 */
[----:B------:R-:W-:Y:S02]  /*00e0*/  @!P0 LEA R4, R0, R3, 0x9 ;  /* 0x0000000300048211 */ /* 0x000fe400078e48ff */
[----:B------:R-:W-:-:S13]  /*00f0*/  ISETP.GE.AND P1, PT, R13, R2, PT ;  /* 0x000000020d00720c */ /* 0x000fda0003f26270 */
[----:B------:R-:W-:Y:S01]  /*0100*/  @!P1 LEA R5, R0, R13, 0x9 ;  /* 0x0000000d00059211 */ /* 0x000fe200078e48ff */
[----:B------:R-:W2:Y:S01]  /*0110*/  @!P1 LDC.64 R22, c[0x0][0x3a8] ;  /* 0x0000ea00ff169b82 */ /* 0x000ea20000000a00 */
[----:B------:R-:W-:-:S04]  /*0120*/  @!P1 IADD3 R13, PT, PT, R13, 0x80, RZ ;  /* 0x000000800d0d9810 */ /* 0x000fc80007ffe0ff */
[----:B------:R-:W-:Y:S01]  /*0130*/  ISETP.GE.AND P3, PT, R13, R2, PT ;  /* 0x000000020d00720c */ /* 0x000fe20003f66270 */
[----:B0-----:R-:W-:-:S05]  /*0140*/  @!P0 IMAD.WIDE.U32 R24, R4, 0x8, R24 ;  /* 0x0000000804188825 */ /* 0x001fca00078e0018 */
[----:B-1----:R-:W3:Y:S07]  /*0150*/  @!P0 LDG.E.64 R6, desc[UR4][R24.64] ;  /* 0x0000000418068981 */ /* 0x002eee000c1e1b00 */
[----:B------:R-:W-:Y:S01]  /*0160*/  @!P3 LEA R21, R0, R13, 0x9 ;  /* 0x0000000d0015b211 */ /* 0x000fe200078e48ff */
[----:B------:R-:W0:Y:S01]  /*0170*/  @!P3 LDC.64 R14, c[0x0][0x3a8] ;  /* 0x0000ea00ff0ebb82 */ /* 0x000e220000000a00 */
[----:B------:R-:W-:-:S04]  /*0180*/  @!P3 IADD3 R13, PT, PT, R13, 0x80, RZ ;  /* 0x000000800d0db810 */ /* 0x000fc80007ffe0ff */
[----:B------:R-:W-:-:S03]  /*0190*/  ISETP.GE.AND P2, PT, R13, R2, PT ;  /* 0x000000020d00720c */ /* 0x000fc60003f46270 */
[----:B------:R-:W1:Y:S10]  /*01a0*/  @!P3 LDC.64 R18, c[0x0][0x3b0] ;  /* 0x0000ec00ff12bb82 */ /* 0x000e740000000a00 */
[----:B------:R-:W4:Y:S01]  /*01b0*/  @!P2 LDC.64 R28, c[0x0][0x3a8] ;  /* 0x0000ea00ff1cab82 */ /* 0x000f220000000a00 */
[----:B------:R-:W-:Y:S01]  /*01c0*/  @!P2 LEA R27, R0, R13, 0x9 ;  /* 0x0000000d001ba211 */ /* 0x000fe200078e48ff */
[----:B0-----:R-:W-:-:S06]  /*01d0*/  @!P3 IMAD.WIDE.U32 R14, R21, 0x8, R14 ;  /* 0x00000008150eb825 */ /* 0x001fcc00078e000e */
[----:B------:R-:W0:Y:S01]  /*01e0*/  @!P2 LDC.64 R8, c[0x0][0x3b0] ;  /* 0x0000ec00ff08ab82 */ /* 0x000e220000000a00 */
[----:B------:R5:W3:Y:S07]  /*01f0*/  @!P3 LDG.E.64 R10, desc[UR4][R14.64] ;  /* 0x000000040e0ab981 */ /* 0x000aee000c1e1b00 */
[----:B------:R-:W0:Y:S08]  /*0200*/  @!P0 LDC.64 R12, c[0x0][0x3b0] ;  /* 0x0000ec00ff0c8b82 */ /* 0x000e300000000a00 */
[----:B-----5:R-:W5:Y:S01]  /*0210*/  @!P1 LDC.64 R14, c[0x0][0x3b0] ;  /* 0x0000ec00ff0e9b82 */ /* 0x020f620000000a00 */
[----:B----4-:R-:W-:-:S04]  /*0220*/  @!P2 IMAD.WIDE.U32 R28, R27, 0x8, R28 ;  /* 0x000000081b1ca825 */ /* 0x010fc800078e001c */
[----:B-1----:R-:W-:Y:S01]  /*0230*/  @!P3 IMAD.WIDE.U32 R18, R21, 0x8, R18 ;  /* 0x000000081512b825 */ /* 0x002fe200078e0012 */
[----:B------:R1:W4:Y:S01]  /*0240*/  @!P2 LDG.E.64 R16, desc[UR4][R28.64] ;  /* 0x000000041c10a981 */ /* 0x000322000c1e1b00 */
[----:B------:R-:W-:Y:S02]  /*0250*/  CS2R R20, SRZ ;  /* 0x0000000000147805 */ /* 0x000fe4000001ff00 */
[----:B--2---:R-:W-:Y:S01]  /*0260*/  @!P1 IMAD.WIDE.U32 R22, R5, 0x8, R22 ;  /* 0x0000000805169825 */ /* 0x004fe200078e0016 */
[----:B------:R-:W-:-:S03]  /*0270*/  CS2R R24, SRZ ;  /* 0x0000000000187805 */ /* 0x000fc6000001ff00 */
[----:B0-----:R-:W-:Y:S01]  /*0280*/  @!P2 IMAD.WIDE.U32 R26, R27, 0x8, R8 ;  /* 0x000000081b1aa825 */ /* 0x001fe200078e0008 */
[----:B------:R-:W2:Y:S01]  /*0290*/  @!P1 LDG.E.64 R20, desc[UR4][R22.64] ;  /* 0x0000000416149981 */ /* 0x000ea2000c1e1b00 */
[----:B------:R-:W-:-:S03]  /*02a0*/  CS2R R8, SRZ ;  /* 0x0000000000087805 */ /* 0x000fc6000001ff00 */
[----:B------:R0:W2:Y:S01]  /*02b0*/  @!P3 LDG.E.64 R24, desc[UR4][R18.64] ;  /* 0x000000041218b981 */ /* 0x0000a2000c1e1b00 */
[----:B------:R-:W-:Y:S01]  /*02c0*/  @!P0 IMAD.WIDE.U32 R12, R4, 0x8, R12 ;  /* 0x00000008040c8825 */ /* 0x000fe200078e000c */
[----:B-1----:R-:W-:Y:S02]  /*02d0*/  CS2R R28, SRZ ;  /* 0x00000000001c7805 */ /* 0x002fe4000001ff00 */
[----:B------:R-:W2:Y:S01]  /*02e0*/  @!P2 LDG.E.64 R8, desc[UR4][R26.64] ;  /* 0x000000041a08a981 */ /* 0x000ea2000c1e1b00 */
[----:B-----5:R-:W-:Y:S01]  /*02f0*/  @!P1 IMAD.WIDE.U32 R14, R5, 0x8, R14 ;  /* 0x00000008050e9825 */ /* 0x020fe200078e000e */
[----:B------:R-:W-:Y:S02]  /*0300*/  CS2R R4, SRZ ;  /* 0x0000000000047805 */ /* 0x000fe4000001ff00 */
[----:B------:R2:W5:Y:S04]  /*0310*/  @!P0 LDG.E.64 R28, desc[UR4][R12.64] ;  /* 0x000000040c1c8981 */ /* 0x000568000c1e1b00 */
[----:B------:R1:W5:Y:S01]  /*0320*/  @!P1 LDG.E.64 R4, desc[UR4][R14.64] ;  /* 0x000000040e049981 */ /* 0x000362000c1e1b00 */
[----:B------:R-:W-:Y:S01]  /*0330*/  ISETP.GE.AND P0, PT, R3, R2, PT ;  /* 0x000000020300720c */ /* 0x000fe20003f06270 */
[----:B------:R-:W-:Y:S04]  /*0340*/  BSSY.RECONVERGENT B0, `(.L_x_15991) ;  /* 0x0000038000007945 */ /* 0x000fe80003800200 */
[----:B------:R-:W-:Y:S01]  /*0350*/  BSSY.RELIABLE B1, `(.L_x_15992) ;  /* 0x000002f000017945 */ /* 0x000fe20003800100 */
[----:B---3--:R-:W-:-:S02]  /*0360*/  IMAD R7, R7, UR6, RZ ;  /* 0x0000000607077c24 */ /* 0x008fc4000f8e02ff */
[----:B------:R-:W-:-:S04]  /*0370*/  IMAD R11, R11, UR6, RZ ;  /* 0x000000060b0b7c24 */ /* 0x000fc8000f8e02ff */
[C---:B0-----:R-:W-:Y:S02]  /*0380*/  IMAD R19, R10.reuse, UR7, R11 ;  /* 0x000000070a137c24 */ /* 0x041fe4000f8e020b */
[----:B------:R-:W-:-:S05]  /*0390*/  IMAD.WIDE.U32 R10, R10, UR6, RZ ;  /* 0x000000060a0a7c25 */ /* 0x000fca000f8e00ff */
[----:B------:R-:W-:Y:S01]  /*03a0*/  IADD3 R19, PT, PT, R11, R19, RZ ;  /* 0x000000130b137210 */ /* 0x000fe20007ffe0ff */
[----:B------:R-:W-:Y:S02]  /*03b0*/  IMAD R11, R6, UR7, R7 ;  /* 0x00000007060b7c24 */ /* 0x000fe4000f8e0207 */
[----:B----4-:R-:W-:-:S04]  /*03c0*/  IMAD R17, R17, UR6, RZ ;  /* 0x0000000611117c24 */ /* 0x010fc8000f8e02ff */
[C---:B------:R-:W-:Y:S02]  /*03d0*/  IMAD R23, R16.reuse, UR7, R17 ;  /* 0x0000000710177c24 */ /* 0x040fe4000f8e0211 */
[----:B------:R-:W-:-:S04]  /*03e0*/  IMAD.WIDE.U32 R16, R16, UR6, RZ ;  /* 0x0000000610107c25 */ /* 0x000fc8000f8e00ff */
[----:B--2---:R-:W-:Y:S02]  /*03f0*/  IMAD R13, R21, UR6, RZ ;  /* 0x00000006150d7c24 */ /* 0x004fe4000f8e02ff */
[----:B------:R-:W-:Y:S01]  /*0400*/  IMAD.WIDE.U32 R6, R6, UR6, RZ ;  /* 0x0000000606067c25 */ /* 0x000fe2000f8e00ff */
[----:B------:R-:W-:-:S03]  /*0410*/  IADD3 R17, PT, PT, R17, R23, RZ ;  /* 0x0000001711117210 */ /* 0x000fc60007ffe0ff */
[----:B------:R-:W-:Y:S02]  /*0420*/  IMAD R19, R19, R24, RZ ;  /* 0x0000001813137224 */ /* 0x000fe400078e02ff */
[C---:B------:R-:W-:Y:S01]  /*0430*/  IMAD R13, R20.reuse, UR7, R13 ;  /* 0x00000007140d7c24 */ /* 0x040fe2000f8e020d */
[----:B-1----:R-:W-:Y:S01]  /*0440*/  IADD3 R15, PT, PT, R7, R11, RZ ;  /* 0x0000000b070f7210 */ /* 0x002fe20007ffe0ff */
[----:B------:R-:W-:-:S04]  /*0450*/  IMAD.WIDE.U32 R20, R20, UR6, RZ ;  /* 0x0000000614147c25 */ /* 0x000fc8000f8e00ff */
[----:B------:R-:W-:Y:S02]  /*0460*/  IMAD R7, R25, R10, R19 ;  /* 0x0000000a19077224 */ /* 0x000fe400078e0213 */
[----:B------:R-:W-:Y:S02]  /*0470*/  IMAD R19, R17, R8, RZ ;  /* 0x0000000811137224 */ /* 0x000fe400078e02ff */
[----:B------:R-:W-:Y:S02]  /*0480*/  IMAD.IADD R17, R21, 0x1, R13 ;  /* 0x0000000115117824 */ /* 0x000fe400078e020d */
[----:B------:R-:W-:-:S04]  /*0490*/  IMAD.WIDE.U32 R10, R10, R24, RZ ;  /* 0x000000180a0a7225 */ /* 0x000fc800078e00ff */
[----:B------:R-:W-:-:S04]  /*04a0*/  IMAD.WIDE.U32 R12, R16, R8, RZ ;  /* 0x00000008100c7225 */ /* 0x000fc800078e00ff */
[----:B------:R-:W-:Y:S02]  /*04b0*/  IMAD R19, R9, R16, R19 ;  /* 0x0000001009137224 */ /* 0x000fe400078e0213 */
[----:B-----5:R-:W-:Y:S02]  /*04c0*/  IMAD R15, R15, R28, RZ ;  /* 0x0000001c0f0f7224 */ /* 0x020fe400078e02ff */
[----:B------:R-:W-:Y:S01]  /*04d0*/  IMAD R17, R17, R4, RZ ;  /* 0x0000000411117224 */ /* 0x000fe200078e02ff */
[----:B------:R-:W-:Y:S01]  /*04e0*/  IADD3 R7, PT, PT, R11, R7, RZ ;  /* 0x000000070b077210 */ /* 0x000fe20007ffe0ff */
[----:B------:R-:W-:Y:S02]  /*04f0*/  IMAD R29, R29, R6, R15 ;  /* 0x000000061d1d7224 */ /* 0x000fe400078e020f */
[----:B------:R-:W-:Y:S01]  /*0500*/  IMAD R21, R5, R20, R17 ;  /* 0x0000001405157224 */ /* 0x000fe200078e0211 */
[----:B------:R-:W-:Y:S01]  /*0510*/  IADD3 R5, PT, PT, R13, R19, RZ ;  /* 0x000000130d057210 */ /* 0x000fe20007ffe0ff */
[----:B------:R-:W-:-:S04]  /*0520*/  IMAD.WIDE.U32 R8, R6, R28, RZ ;  /* 0x0000001c06087225 */ /* 0x000fc800078e00ff */
[----:B------:R-:W-:Y:S01]  /*0530*/  IMAD.WIDE.U32 R14, R20, R4, RZ ;  /* 0x00000004140e7225 */ /* 0x000fe200078e00ff */
[----:B------:R-:W-:Y:S06]  /*0540*/  @P0 BRA `(.L_x_15993) ;  /* 0x00000000003c0947 */ /* 0x000fec0003800000 */
[----:B------:R-:W0:Y:S01]  /*0550*/  LDC.64 R16, c[0x0][0x398] ;  /* 0x0000e600ff107b82 */ /* 0x000e220000000a00 */
[----:B------:R-:W-:Y:S02]  /*0560*/  LEA R19, R0, R3, 0x9 ;  /* 0x0000000300137211 */ /* 0x000fe400078e48ff */
[----:B------:R-:W-:Y:S02]  /*0570*/  IADD3 R9, PT, PT, R9, R29, RZ ;  /* 0x0000001d09097210 */ /* 0x000fe40007ffe0ff */
[----:B------:R-:W-:-:S04]  /*0580*/  IADD3 R3, PT, PT, R3, 0x80, RZ ;  /* 0x0000008003037810 */ /* 0x000fc80007ffe0ff */
[----:B------:R-:W-:-:S13]  /*0590*/  ISETP.GE.AND P0, PT, R3, R2, PT ;  /* 0x000000020300720c */ /* 0x000fda0003f06270 */
[----:B------:R-:W-:Y:S05]  /*05a0*/  @P0 BREAK.RELIABLE B1 ;  /* 0x0000000000010942 */ /* 0x000fea0003800100 */
[----:B0-----:R-:W-:-:S05]  /*05b0*/  IMAD.WIDE.U32 R16, R19, 0x8, R16 ;  /* 0x0000000813107825 */ /* 0x001fca00078e0010 */
[----:B------:R0:W-:Y:S01]  /*05c0*/  STG.E.64 desc[UR4][R16.64], R8 ;  /* 0x0000000810007986 */ /* 0x0001e2000c101b04 */
[----:B------:R-:W-:Y:S05]  /*05d0*/  @P0 BRA `(.L_x_15994) ;  /* 0x0000000000380947 */ /* 0x000fea0003800000 */
[----:B0-----:R-:W0:Y:S01]  /*05e0*/  LDC.64 R8, c[0x0][0x398] ;  /* 0x0000e600ff087b82 */ /* 0x001e220000000a00 */
[----:B------:R-:W-:Y:S01]  /*05f0*/  LEA R17, R0, R3, 0x9 ;  /* 0x0000000300117211 */ /* 0x000fe200078e48ff */
[----:B------:R-:W-:Y:S01]  /*0600*/  IMAD.IADD R15, R15, 0x1, R21 ;  /* 0x000000010f0f7824 */ /* 0x000fe200078e0215 */
[----:B------:R-:W-:-:S03]  /*0610*/  IADD3 R3, PT, PT, R3, 0x80, RZ ;  /* 0x0000008003037810 */ /* 0x000fc60007ffe0ff */
[----:B0-----:R-:W-:-:S05]  /*0620*/  IMAD.WIDE.U32 R8, R17, 0x8, R8 ;  /* 0x0000000811087825 */ /* 0x001fca00078e0008 */
[----:B------:R0:W-:Y:S02]  /*0630*/  STG.E.64 desc[UR4][R8.64], R14 ;  /* 0x0000000e08007986 */ /* 0x0001e4000c101b04 */
.L_x_15993:
[----:B------:R-:W-:Y:S05]  /*0640*/  BSYNC.RELIABLE B1 ;  /* 0x0000000000017941 */ /* 0x000fea0003800100 */
.L_x_15992:
[----:B------:R-:W-:-:S13]  /*0650*/  ISETP.GE.AND P0, PT, R3, R2, PT ;  /* 0x000000020300720c */ /* 0x000fda0003f06270 */
[----:B0-----:R-:W0:Y:S01]  /*0660*/  @!P0 LDC.64 R8, c[0x0][0x398] ;  /* 0x0000e600ff088b82 */ /* 0x001e220000000a00 */
[----:B------:R-:W-:Y:S02]  /*0670*/  @!P0 LEA R11, R0, R3, 0x9 ;  /* 0x00000003000b8211 */ /* 0x000fe400078e48ff */
[----:B------:R-:W-:Y:S02]  /*0680*/  @!P0 MOV R6, R10 ;  /* 0x0000000a00068202 */ /* 0x000fe40000000f00 */
[----:B------:R-:W-:Y:S01]  /*0690*/  @!P0 IADD3 R3, PT, PT, R3, 0x80, RZ ;  /* 0x0000008003038810 */ /* 0x000fe20007ffe0ff */
[----:B0-----:R-:W-:-:S05]  /*06a0*/  @!P0 IMAD.WIDE.U32 R8, R11, 0x8, R8 ;  /* 0x000000080b088825 */ /* 0x001fca00078e0008 */
[----:B------:R1:W-:Y:S02]  /*06b0*/  @!P0 STG.E.64 desc[UR4][R8.64], R6 ;  /* 0x0000000608008986 */ /* 0x0003e4000c101b04 */
.L_x_15994:
[----:B------:R-:W-:Y:S05]  /*06c0*/  BSYNC.RECONVERGENT B0 ;  /* 0x0000000000007941 */ /* 0x000fea0003800200 */
.L_x_15991:
[----:B------:R-:W-:Y:S05]  /*06d0*/  WARPSYNC.ALL ;  /* 0x0000000000007948 */ /* 0x000fea0003800000 */
[----:B------:R-:W-:-:S13]  /*06e0*/  ISETP.GE.AND P0, PT, R3, R2, PT ;  /* 0x000000020300720c */ /* 0x000fda0003f06270 */
[----:B------:R-:W-:Y:S05]  /*06f0*/  @P0 EXIT ;  /* 0x000000000000094d */ /* 0x000fea0003800000 */
[----:B-1----:R-:W1:Y:S01]  /*0700*/  LDC.64 R6, c[0x0][0x398] ;  /* 0x0000e600ff067b82 */ /* 0x002e620000000a00 */
[----:B------:R-:W-:Y:S02]  /*0710*/  LEA R3, R0, R3, 0x9 ;  /* 0x0000000300037211 */ /* 0x000fe400078e48ff */
[----:B------:R-:W-:-:S03]  /*0720*/  MOV R4, R12 ;  /* 0x0000000c00047202 */ /* 0x000fc60000000f00 */
[----:B-1----:R-:W-:-:S05]  /*0730*/  IMAD.WIDE.U32 R2, R3, 0x8, R6 ;  /* 0x0000000803027825 */ /* 0x002fca00078e0006 */
[----:B------:R-:W-:Y:S01]  /*0740*/  STG.E.64 desc[UR4][R2.64], R4 ;  /* 0x0000000402007986 */ /* 0x000fe2000c101b04 */
[----:B------:R-:W-:Y:S05]  /*0750*/  EXIT ;  /* 0x000000000000794d */ /* 0x000fea0003800000 */
.L_x_15995:
        /* <DEDUP_REMOVED lines=10> */
.L_x_23941:


//--------------------- .text._ZN2at6native29vectorized_elementwise_kernelILi2EZZZNS0_54_GLOBAL__N__d8c5977b_16_LinearAlgebra_cu_35b291db_316116addr_kernel_cudaERNS_14TensorIteratorERKN3c106ScalarES8_ENKUlvE_clEvENKUlvE2_clEvEUllllE_St5arrayIPcLm4EEEEviT0_T1_ --------------------------
	.section	.text._ZN2at6native29vectorized_elementwise_kernelILi2EZZZNS0_54_GLOBAL__N__d8c5977b_16_LinearAlgebra_cu_35b291db_316116addr_kernel_cudaERNS_14TensorIteratorERKN3c106ScalarES8_ENKUlvE_clEvENKUlvE2_clEvEUllllE_St5arrayIPcLm4EEEEviT0_T1_,"ax",@progbits
	.align	128
        .global         _ZN2at6native29vectorized_elementwise_kernelILi2EZZZNS0_54_GLOBAL__N__d8c5977b_16_LinearAlgebra_cu_35b291db_316116addr_kernel_cudaERNS_14TensorIteratorERKN3c106ScalarES8_ENKUlvE_clEvENKUlvE2_clEvEUllllE_St5arrayIPcLm4EEEEviT0_T1_
        .type           _ZN2at6native29vectorized_elementwise_kernelILi2EZZZNS0_54_GLOBAL__N__d8c5977b_16_LinearAlgebra_cu_35b291db_316116addr_kernel_cudaERNS_14TensorIteratorERKN3c106ScalarES8_ENKUlvE_clEvENKUlvE2_clEvEUllllE_St5arrayIPcLm4EEEEviT0_T1_,@function
        .size           _ZN2at6native29vectorized_elementwise_kernelILi2EZZZNS0_54_GLOBAL__N__d8c5977b_16_LinearAlgebra_cu_35b291db_316116addr_kernel_cudaERNS_14TensorIteratorERKN3c106ScalarES8_ENKUlvE_clEvENKUlvE2_clEvEUllllE_St5arrayIPcLm4EEEEviT0_T1_,(.L_x_23942 - _ZN2at6native29vectorized_elementwise_kernelILi2EZZZNS0_54_GLOBAL__N__d8c5977b_16_LinearAlgebra_cu_35b291db_316116addr_kernel_cudaERNS_14TensorIteratorERKN3c106ScalarES8_ENKUlvE_clEvENKUlvE2_clEvEUllllE_St5arrayIPcLm4EEEEviT0_T1_)
        .other          _ZN2at6native29vectorized_elementwise_kernelILi2EZZZNS0_54_GLOBAL__N__d8c5977b_16_LinearAlgebra_cu_35b291db_316116addr_kernel_cudaERNS_14TensorIteratorERKN3c106ScalarES8_ENKUlvE_clEvENKUlvE2_clEvEUllllE_St5arrayIPcLm4EEEEviT0_T1_,@"STO_CUDA_ENTRY STV_DEFAULT"
_ZN2at6native29vectorized_elementwise_kernelILi2EZZZNS0_54_GLOBAL__N__d8c5977b_16_LinearAlgebra_cu_35b291db_316116addr_kernel_cudaERNS_14TensorIteratorERKN3c106ScalarES8_ENKUlvE_clEvENKUlvE2_clEvEUllllE_St5arrayIPcLm4EEEEviT0_T1_:
.text._ZN2at6native29vectorized_elementwise_kernelILi2EZZZNS0_54_GLOBAL__N__d8c5977b_16_LinearAlgebra_cu_35b291db_316116addr_kernel_cudaERNS_14TensorIteratorERKN3c106ScalarES8_ENKUlvE_clEvENKUlvE2_clEvEUllllE_St5arrayIPcLm4EEEEviT0_T1_:
        /* <DEDUP_REMOVED lines=9> */
[----:B------:R-:W-:Y:S01]  /*0090*/  CS2R R34, SRZ ;  /* 0x0000000000227805 */ /* 0x000fe2000001ff00 */
[----:B------:R-:W1:Y:S01]  /*00a0*/  LDCU.64 UR6, c[0x0][0x388] ;  /* 0x00007100ff0677ac */ /* 0x000e620008000a00 */
[----:B0-----:R-:W-:-:S13]  /*00b0*/  ISETP.GE.U32.AND P0, PT, R0, R5, PT ;  /* 0x000000050000720c */ /* 0x001fda0003f06070 */
[----:B------:R-:W0:Y:S01]  /*00c0*/  @!P0 LDC.64 R6, c[0x0][0x3a8] ;  /* 0x0000ea00ff068b82 */ /* 0x000e220000000a00 */
[----:B------:R-:W-:-:S07]  /*00d0*/  @!P0 LEA R3, R2, R0, 0xa ;  /* 0x0000000002038211 */ /* 0x000fce00078e50ff */
[----:B------:R-:W2:Y:S01]  /*00e0*/  @!P0 LDC.64 R10, c[0x0][0x3b0] ;  /* 0x0000ec00ff0a8b82 */ /* 0x000ea20000000a00 */
[----:B0-----:R-:W-:-:S05]  /*00f0*/  @!P0 IMAD.WIDE.U32 R6, R3, 0x8, R6 ;  /* 0x0000000803068825 */ /* 0x001fca00078e0006 */
[----:B------:R0:W1:Y:S01]  /*0100*/  @!P0 LDG.E.64 R8, desc[UR4][R6.64] ;  /* 0x0000000406088981 */ /* 0x000062000c1e1b00 */
[----:B--2---:R-:W-:-:S05]  /*0110*/  @!P0 IMAD.WIDE.U32 R10, R3, 0x8, R10 ;  /* 0x00000008030a8825 */ /* 0x004fca00078e000a */
[----:B------:R2:W3:Y:S01]  /*0120*/  @!P0 LDG.E.64 R34, desc[UR4][R10.64] ;  /* 0x000000040a228981 */ /* 0x0004e2000c1e1b00 */
[----:B------:R-:W-:Y:S02]  /*0130*/  @!P0 IADD3 R0, PT, PT, R0, 0x80, RZ ;  /* 0x0000008000008810 */ /* 0x000fe40007ffe0ff */
[----:B------:R-:W-:Y:S02]  /*0140*/  CS2R R36, SRZ ;  /* 0x0000000000247805 */ /* 0x000fe4000001ff00 */
[----:B------:R-:W-:-:S13]  /*0150*/  ISETP.GE.U32.AND P4, PT, R0, R5, PT ;  /* 0x000000050000720c */ /* 0x000fda0003f86070 */
[----:B------:R-:W-:Y:S01]  /*0160*/  @!P4 LEA R15, R2, R0, 0xa ;  /* 0x00000000020fc211 */ /* 0x000fe200078e50ff */
[----:B0-----:R-:W0:Y:S01]  /*0170*/  @!P4 LDC.64 R6, c[0x0][0x3a8] ;  /* 0x0000ea00ff06cb82 */ /* 0x001e220000000a00 */
[----:B------:R-:W-:-:S04]  /*0180*/  @!P4 IADD3 R0, PT, PT, R0, 0x80, RZ ;  /* 0x000000800000c810 */ /* 0x000fc80007ffe0ff */
[----:B------:R-:W-:-:S03]  /*0190*/  ISETP.GE.U32.AND P5, PT, R0, R5, PT ;  /* 0x000000050000720c */ /* 0x000fc60003fa6070 */
[----:B------:R-:W4:Y:S10]  /*01a0*/  @!P4 LDC.64 R28, c[0x0][0x3b0] ;  /* 0x0000ec00ff1ccb82 */ /* 0x000f340000000a00 */
[----:B------:R-:W-:Y:S01]  /*01b0*/  @!P5 LEA R17, R2, R0, 0xa ;  /* 0x000000000211d211 */ /* 0x000fe200078e50ff */
[----:B------:R-:W5:Y:S01]  /*01c0*/  @!P5 LDC.64 R24, c[0x0][0x3a8] ;  /* 0x0000ea00ff18db82 */ /* 0x000f620000000a00 */
[----:B------:R-:W-:-:S04]  /*01d0*/  @!P5 IADD3 R0, PT, PT, R0, 0x80, RZ ;  /* 0x000000800000d810 */ /* 0x000fc80007ffe0ff */
[----:B------:R-:W-:Y:S01]  /*01e0*/  ISETP.GE.U32.AND P3, PT, R0, R5, PT ;  /* 0x000000050000720c */ /* 0x000fe20003f66070 */
[----:B0-----:R-:W-:Y:S02]  /*01f0*/  @!P4 IMAD.WIDE.U32 R18, R15, 0x8, R6 ;  /* 0x000000080f12c825 */ /* 0x001fe400078e0006 */
[----:B------:R-:W0:Y:S03]  /*0200*/  @!P5 LDC.64 R32, c[0x0][0x3b0] ;  /* 0x0000ec00ff20db82 */ /* 0x000e260000000a00 */
[----:B------:R5:W3:Y:S07]  /*0210*/  @!P4 LDG.E.64 R36, desc[UR4][R18.64] ;  /* 0x000000041224c981 */ /* 0x000aee000c1e1b00 */
[----:B--2---:R-:W-:Y:S01]  /*0220*/  @!P3 LEA R11, R2, R0, 0xa ;  /* 0x00000000020bb211 */ /* 0x004fe200078e50ff */
[----:B------:R-:W2:Y:S01]  /*0230*/  @!P3 LDC.64 R20, c[0x0][0x3a8] ;  /* 0x0000ea00ff14bb82 */ /* 0x000ea20000000a00 */
[----:B------:R-:W-:-:S04]  /*0240*/  @!P3 IADD3 R0, PT, PT, R0, 0x80, RZ ;  /* 0x000000800000b810 */ /* 0x000fc80007ffe0ff */
[----:B------:R-:W-:-:S03]  /*0250*/  ISETP.GE.U32.AND P2, PT, R0, R5, PT ;  /* 0x000000050000720c */ /* 0x000fc60003f46070 */
[----:B------:R-:W0:Y:S01]  /*0260*/  @!P3 LDC.64 R12, c[0x0][0x3b0] ;  /* 0x0000ec00ff0cbb82 */ /* 0x000e220000000a00 */
[----:B----4-:R-:W-:-:S09]  /*0270*/  @!P4 IMAD.WIDE.U32 R28, R15, 0x8, R28 ;  /* 0x000000080f1cc825 */ /* 0x010fd200078e001c */
[----:B------:R-:W4:Y:S08]  /*0280*/  @!P2 LDC.64 R14, c[0x0][0x3a8] ;  /* 0x0000ea00ff0eab82 */ /* 0x000f300000000a00 */
[----:B-----5:R-:W5:Y:S01]  /*0290*/  @!P2 LDC.64 R18, c[0x0][0x3b0] ;  /* 0x0000ec00ff12ab82 */ /* 0x020f620000000a00 */
[----:B------:R-:W-:Y:S01]  /*02a0*/  CS2R R30, SRZ ;  /* 0x00000000001e7805 */ /* 0x000fe2000001ff00 */
[----:B------:R-:W-:-:S04]  /*02b0*/  @!P5 IMAD.WIDE.U32 R24, R17, 0x8, R24 ;  /* 0x000000081118d825 */ /* 0x000fc800078e0018 */
[C---:B--2---:R-:W-:Y:S01]  /*02c0*/  @!P3 IMAD.WIDE.U32 R20, R11.reuse, 0x8, R20 ;  /* 0x000000080b14b825 */ /* 0x044fe200078e0014 */
[----:B------:R-:W2:Y:S03]  /*02d0*/  @!P5 LDG.E.64 R30, desc[UR4][R24.64] ;  /* 0x00000004181ed981 */ /* 0x000ea6000c1e1b00 */
[----:B0-----:R-:W-:Y:S01]  /*02e0*/  @!P3 IMAD.WIDE.U32 R12, R11, 0x8, R12 ;  /* 0x000000080b0cb825 */ /* 0x001fe200078e000c */
[----:B------:R-:W-:-:S03]  /*02f0*/  CS2R R10, SRZ ;  /* 0x00000000000a7805 */ /* 0x000fc6000001ff00 */
[----:B------:R-:W-:-:S03]  /*0300*/  @!P5 IMAD.WIDE.U32 R32, R17, 0x8, R32 ;  /* 0x000000081120d825 */ /* 0x000fc600078e0020 */
[----:B------:R-:W2:Y:S01]  /*0310*/  @!P3 LDG.E.64 R10, desc[UR4][R20.64] ;  /* 0x00000004140ab981 */ /* 0x000ea2000c1e1b00 */
[----:B-1----:R-:W-:-:S04]  /*0320*/  IMAD R3, R9, UR6, RZ ;  /* 0x0000000609037c24 */ /* 0x002fc8000f8e02ff */
[C---:B------:R-:W-:Y:S02]  /*0330*/  IMAD R3, R8.reuse, UR7, R3 ;  /* 0x0000000708037c24 */ /* 0x040fe4000f8e0203 */
[----:B------:R-:W-:-:S05]  /*0340*/  IMAD.WIDE.U32 R8, R8, UR6, RZ ;  /* 0x0000000608087c25 */ /* 0x000fca000f8e00ff */
[----:B------:R-:W-:Y:S02]  /*0350*/  IADD3 R7, PT, PT, R9, R3, RZ ;  /* 0x0000000309077210 */ /* 0x000fe40007ffe0ff */
[----:B------:R-:W-:Y:S02]  /*0360*/  @!P2 LEA R3, R2, R0, 0xa ;  /* 0x000000000203a211 */ /* 0x000fe400078e50ff */
[----:B------:R-:W-:-:S04]  /*0370*/  @!P2 IADD3 R0, PT, PT, R0, 0x80, RZ ;  /* 0x000000800000a810 */ /* 0x000fc80007ffe0ff */
[----:B------:R-:W-:Y:S01]  /*0380*/  ISETP.GE.U32.AND P1, PT, R0, R5, PT ;  /* 0x000000050000720c */ /* 0x000fe20003f26070 */
[-C--:B---3--:R-:W-:Y:S01]  /*0390*/  IMAD R9, R7, R34.reuse, RZ ;  /* 0x0000002207097224 */ /* 0x088fe200078e02ff */
[----:B------:R-:W-:Y:S01]  /*03a0*/  CS2R R6, SRZ ;  /* 0x0000000000067805 */ /* 0x000fe2000001ff00 */
[----:B------:R-:W-:-:S05]  /*03b0*/  IMAD.WIDE.U32 R26, R8, R34, RZ ;  /* 0x00000022081a7225 */ /* 0x000fca00078e00ff */
[----:B------:R0:W3:Y:S05]  /*03c0*/  @!P4 LDG.E.64 R6, desc[UR4][R28.64] ;  /* 0x000000041c06c981 */ /* 0x0000ea000c1e1b00 */
[----:B------:R-:W-:Y:S01]  /*03d0*/  @!P1 LEA R4, R2, R0, 0xa ;  /* 0x0000000002049211 */ /* 0x000fe200078e50ff */
[----:B------:R-:W1:Y:S01]  /*03e0*/  @!P1 LDC.64 R22, c[0x0][0x3a8] ;  /* 0x0000ea00ff169b82 */ /* 0x000e620000000a00 */
[----:B------:R-:W-:Y:S01]  /*03f0*/  @!P1 IADD3 R0, PT, PT, R0, 0x80, RZ ;  /* 0x0000008000009810 */ /* 0x000fe20007ffe0ff */
[----:B------:R-:W-:-:S03]  /*0400*/  IMAD R34, R35, R8, R9 ;  /* 0x0000000823227224 */ /* 0x000fc600078e0209 */
[----:B------:R-:W-:Y:S02]  /*0410*/  ISETP.GE.U32.AND P4, PT, R0, R5, PT ;  /* 0x000000050000720c */ /* 0x000fe40003f86070 */
[----:B------:R-:W-:Y:S02]  /*0420*/  CS2R R8, SRZ ;  /* 0x0000000000087805 */ /* 0x000fe4000001ff00 */
[----:B0-----:R-:W-:Y:S01]  /*0430*/  CS2R R28, SRZ ;  /* 0x00000000001c7805 */ /* 0x001fe2000001ff00 */
[C---:B----4-:R-:W-:Y:S01]  /*0440*/  @!P2 IMAD.WIDE.U32 R14, R3.reuse, 0x8, R14 ;  /* 0x00000008030ea825 */ /* 0x050fe200078e000e */
[----:B------:R-:W0:Y:S02]  /*0450*/  @!P1 LDC.64 R16, c[0x0][0x3b0] ;  /* 0x0000ec00ff109b82 */ /* 0x000e240000000a00 */
[----:B------:R4:W3:Y:S01]  /*0460*/  @!P5 LDG.E.64 R8, desc[UR4][R32.64] ;  /* 0x000000042008d981 */ /* 0x0008e2000c1e1b00 */
[----:B-----5:R-:W-:-:S03]  /*0470*/  @!P2 IMAD.WIDE.U32 R18, R3, 0x8, R18 ;  /* 0x000000080312a825 */ /* 0x020fc600078e0012 */
[----:B------:R5:W3:Y:S01]  /*0480*/  @!P3 LDG.E.64 R28, desc[UR4][R12.64] ;  /* 0x000000040c1cb981 */ /* 0x000ae2000c1e1b00 */
[----:B------:R-:W-:Y:S01]  /*0490*/  @!P4 LEA R3, R2, R0, 0xa ;  /* 0x000000000203c211 */ /* 0x000fe200078e50ff */
[----:B------:R-:W0:Y:S01]  /*04a0*/  @!P4 LDC.64 R20, c[0x0][0x3a8] ;  /* 0x0000ea00ff14cb82 */ /* 0x000e220000000a00 */
[----:B----4-:R-:W-:Y:S02]  /*04b0*/  CS2R R32, SRZ ;  /* 0x0000000000207805 */ /* 0x010fe4000001ff00 */
[----:B------:R-:W-:Y:S02]  /*04c0*/  @!P4 IADD3 R0, PT, PT, R0, 0x80, RZ ;  /* 0x000000800000c810 */ /* 0x000fe40007ffe0ff */
[----:B-----5:R-:W-:Y:S01]  /*04d0*/  CS2R R12, SRZ ;  /* 0x00000000000c7805 */ /* 0x020fe2000001ff00 */
[----:B-1----:R-:W-:Y:S01]  /*04e0*/  @!P1 IMAD.WIDE.U32 R22, R4, 0x8, R22 ;  /* 0x0000000804169825 */ /* 0x002fe200078e0016 */
[----:B------:R-:W4:Y:S01]  /*04f0*/  @!P2 LDG.E.64 R32, desc[UR4][R18.64] ;  /* 0x000000041220a981 */ /* 0x000f22000c1e1b00 */
[----:B------:R-:W1:Y:S03]  /*0500*/  @!P4 LDC.64 R24, c[0x0][0x3b0] ;  /* 0x0000ec00ff18cb82 */ /* 0x000e660000000a00 */
[----:B------:R5:W4:Y:S01]  /*0510*/  @!P2 LDG.E.64 R12, desc[UR4][R14.64] ;  /* 0x000000040e0ca981 */ /* 0x000b22000c1e1b00 */
[----:B------:R-:W-:-:S02]  /*0520*/  ISETP.GE.U32.AND P2, PT, R0, R5, PT ;  /* 0x000000050000720c */ /* 0x000fc40003f46070 */
[----:B-----5:R-:W-:Y:S02]  /*0530*/  CS2R R14, SRZ ;  /* 0x00000000000e7805 */ /* 0x020fe4000001ff00 */
[----:B------:R-:W-:Y:S01]  /*0540*/  CS2R R18, SRZ ;  /* 0x0000000000127805 */ /* 0x000fe2000001ff00 */
[----:B0-----:R-:W-:-:S08]  /*0550*/  @!P1 IMAD.WIDE.U32 R16, R4, 0x8, R16 ;  /* 0x0000000804109825 */ /* 0x001fd000078e0010 */
[----:B------:R-:W0:Y:S01]  /*0560*/  @!P2 LDC.64 R38, c[0x0][0x3b0] ;  /* 0x0000ec00ff26ab82 */ /* 0x000e220000000a00 */
[----:B------:R5:W4:Y:S01]  /*0570*/  @!P1 LDG.E.64 R14, desc[UR4][R22.64] ;  /* 0x00000004160e9981 */ /* 0x000b22000c1e1b00 */
[----:B------:R-:W-:Y:S01]  /*0580*/  @!P2 LEA R0, R2, R0, 0xa ;  /* 0x000000000200a211 */ /* 0x000fe200078e50ff */
[C---:B------:R-:W-:Y:S02]  /*0590*/  @!P4 IMAD.WIDE.U32 R20, R3.reuse, 0x8, R20 ;  /* 0x000000080314c825 */ /* 0x040fe400078e0014 */
[----:B------:R5:W4:Y:S03]  /*05a0*/  @!P1 LDG.E.64 R18, desc[UR4][R16.64] ;  /* 0x0000000410129981 */ /* 0x000b26000c1e1b00 */
[----:B-----5:R-:W5:Y:S01]  /*05b0*/  @!P2 LDC.64 R22, c[0x0][0x3a8] ;  /* 0x0000ea00ff16ab82 */ /* 0x020f620000000a00 */
[----:B------:R-:W-:Y:S01]  /*05c0*/  CS2R R16, SRZ ;  /* 0x0000000000107805 */ /* 0x000fe2000001ff00 */
[----:B-1----:R-:W-:-:S05]  /*05d0*/  @!P4 IMAD.WIDE.U32 R24, R3, 0x8, R24 ;  /* 0x000000080318c825 */ /* 0x002fca00078e0018 */
[----:B------:R1:W4:Y:S01]  /*05e0*/  @!P4 LDG.E.64 R16, desc[UR4][R20.64] ;  /* 0x000000041410c981 */ /* 0x000322000c1e1b00 */
[----:B-----5:R-:W-:Y:S01]  /*05f0*/  @!P2 IMAD.WIDE.U32 R40, R0, 0x8, R22 ;  /* 0x000000080028a825 */ /* 0x020fe200078e0016 */
[----:B------:R-:W-:Y:S02]  /*0600*/  CS2R R22, SRZ ;  /* 0x0000000000167805 */ /* 0x000fe4000001ff00 */
[----:B-1----:R-:W-:-:S04]  /*0610*/  CS2R R20, SRZ ;  /* 0x0000000000147805 */ /* 0x002fc8000001ff00 */
[----:B------:R-:W5:Y:S01]  /*0620*/  @!P2 LDG.E.64 R22, desc[UR4][R40.64] ;  /* 0x000000042816a981 */ /* 0x000f62000c1e1b00 */
[----:B0-----:R-:W-:-:S03]  /*0630*/  @!P2 IMAD.WIDE.U32 R38, R0, 0x8, R38 ;  /* 0x000000080026a825 */ /* 0x001fc600078e0026 */
[----:B------:R0:W5:Y:S02]  /*0640*/  @!P4 LDG.E.64 R20, desc[UR4][R24.64] ;  /* 0x000000041814c981 */ /* 0x000164000c1e1b00 */
[----:B0-----:R-:W-:-:S06]  /*0650*/  CS2R R24, SRZ ;  /* 0x0000000000187805 */ /* 0x001fcc000001ff00 */
[----:B------:R-:W5:Y:S01]  /*0660*/  @!P2 LDG.E.64 R24, desc[UR4][R38.64] ;  /* 0x000000042618a981 */ /* 0x000f62000c1e1b00 */
[----:B------:R-:W-:-:S04]  /*0670*/  IMAD R3, R37, UR6, RZ ;  /* 0x0000000625037c24 */ /* 0x000fc8000f8e02ff */
[C---:B------:R-:W-:Y:S02]  /*0680*/  IMAD R3, R36.reuse, UR7, R3 ;  /* 0x0000000724037c24 */ /* 0x040fe4000f8e0203 */
[----:B------:R-:W-:-:S05]  /*0690*/  IMAD.WIDE.U32 R36, R36, UR6, RZ ;  /* 0x0000000624247c25 */ /* 0x000fca000f8e00ff */
[----:B------:R-:W-:Y:S01]  /*06a0*/  IADD3 R3, PT, PT, R37, R3, RZ ;  /* 0x0000000325037210 */ /* 0x000fe20007ffe0ff */
[----:B--2---:R-:W-:Y:S01]  /*06b0*/  IMAD R11, R11, UR6, RZ ;  /* 0x000000060b0b7c24 */ /* 0x004fe2000f8e02ff */
[----:B------:R-:W0:Y:S01]  /*06c0*/  S2R R0, SR_TID.X ;  /* 0x0000000000007919 */ /* 0x000e220000002100 */
[----:B------:R-:W-:Y:S01]  /*06d0*/  IADD3 R27, PT, PT, R27, R34, RZ ;  /* 0x000000221b1b7210 */ /* 0x000fe20007ffe0ff */
[----:B------:R-:W-:Y:S04]  /*06e0*/  BSSY.RECONVERGENT B0, `(.L_x_15997) ;  /* 0x000006a000007945 */ /* 0x000fe80003800200 */
[----:B------:R-:W-:Y:S01]  /*06f0*/  BSSY.RELIABLE B1, `(.L_x_15998) ;  /* 0x0000061000017945 */ /* 0x000fe20003800100 */
[----:B---3--:R-:W-:-:S04]  /*0700*/  IMAD R3, R3, R6, RZ ;  /* 0x0000000603037224 */ /* 0x008fc800078e02ff */
[----:B------:R-:W-:Y:S02]  /*0710*/  IMAD R4, R7, R36, R3 ;  /* 0x0000002407047224 */ /* 0x000fe400078e0203 */
[----:B------:R-:W-:-:S04]  /*0720*/  IMAD R3, R31, UR6, RZ ;  /* 0x000000061f037c24 */ /* 0x000fc8000f8e02ff */
[C---:B------:R-:W-:Y:S02]  /*0730*/  IMAD R3, R30.reuse, UR7, R3 ;  /* 0x000000071e037c24 */ /* 0x040fe4000f8e0203 */
[----:B------:R-:W-:-:S05]  /*0740*/  IMAD.WIDE.U32 R30, R30, UR6, RZ ;  /* 0x000000061e1e7c25 */ /* 0x000fca000f8e00ff */
[----:B------:R-:W-:Y:S01]  /*0750*/  IADD3 R3, PT, PT, R31, R3, RZ ;  /* 0x000000031f037210 */ /* 0x000fe20007ffe0ff */
[C---:B------:R-:W-:Y:S02]  /*0760*/  IMAD R31, R10.reuse, UR7, R11 ;  /* 0x000000070a1f7c24 */ /* 0x040fe4000f8e020b */
[----:B------:R-:W-:-:S05]  /*0770*/  IMAD.WIDE.U32 R10, R10, UR6, RZ ;  /* 0x000000060a0a7c25 */ /* 0x000fca000f8e00ff */
[----:B------:R-:W-:Y:S01]  /*0780*/  IADD3 R11, PT, PT, R11, R31, RZ ;  /* 0x0000001f0b0b7210 */ /* 0x000fe20007ffe0ff */
[----:B------:R-:W-:-:S04]  /*0790*/  IMAD R3, R3, R8, RZ ;  /* 0x0000000803037224 */ /* 0x000fc800078e02ff */
[----:B------:R-:W-:Y:S02]  /*07a0*/  IMAD R11, R11, R28, RZ ;  /* 0x0000001c0b0b7224 */ /* 0x000fe400078e02ff */
[----:B------:R-:W-:Y:S02]  /*07b0*/  IMAD R3, R9, R30, R3 ;  /* 0x0000001e09037224 */ /* 0x000fe400078e0203 */
[----:B------:R-:W-:-:S04]  /*07c0*/  IMAD.WIDE.U32 R8, R30, R8, RZ ;  /* 0x000000081e087225 */ /* 0x000fc800078e00ff */
[----:B------:R-:W-:Y:S02]  /*07d0*/  IMAD R30, R29, R10, R11 ;  /* 0x0000000a1d1e7224 */ /* 0x000fe400078e020b */
[----:B------:R-:W-:Y:S02]  /*07e0*/  IMAD.WIDE.U32 R10, R10, R28, RZ ;  /* 0x0000001c0a0a7225 */ /* 0x000fe400078e00ff */
[----:B------:R-:W1:Y:S02]  /*07f0*/  @!P0 LDC.64 R28, c[0x0][0x398] ;  /* 0x0000e600ff1c8b82 */ /* 0x000e640000000a00 */
[----:B----4-:R-:W-:-:S04]  /*0800*/  IMAD R13, R13, UR6, RZ ;  /* 0x000000060d0d7c24 */ /* 0x010fc8000f8e02ff */
[C---:B------:R-:W-:Y:S02]  /*0810*/  IMAD R31, R12.reuse, UR7, R13 ;  /* 0x000000070c1f7c24 */ /* 0x040fe4000f8e020d */
[----:B------:R-:W-:-:S05]  /*0820*/  IMAD.WIDE.U32 R12, R12, UR6, RZ ;  /* 0x000000060c0c7c25 */ /* 0x000fca000f8e00ff */
[----:B------:R-:W-:-:S05]  /*0830*/  IADD3 R13, PT, PT, R13, R31, RZ ;  /* 0x0000001f0d0d7210 */ /* 0x000fca0007ffe0ff */
[----:B------:R-:W-:-:S04]  /*0840*/  IMAD R13, R13, R32, RZ ;  /* 0x000000200d0d7224 */ /* 0x000fc800078e02ff */
[----:B------:R-:W-:Y:S01]  /*0850*/  IMAD R31, R33, R12, R13 ;  /* 0x0000000c211f7224 */ /* 0x000fe200078e020d */
[----:B0-----:R-:W-:Y:S01]  /*0860*/  @!P0 LEA R33, R2, R0, 0xa ;  /* 0x0000000002218211 */ /* 0x001fe200078e50ff */
[----:B------:R-:W-:-:S04]  /*0870*/  IMAD R15, R15, UR6, RZ ;  /* 0x000000060f0f7c24 */ /* 0x000fc8000f8e02ff */
[----:B-1----:R-:W-:-:S04]  /*0880*/  @!P0 IMAD.WIDE.U32 R28, R33, 0x8, R28 ;  /* 0x00000008211c8825 */ /* 0x002fc800078e001c */
[C---:B------:R-:W-:Y:S02]  /*0890*/  IMAD R33, R14.reuse, UR7, R15 ;  /* 0x000000070e217c24 */ /* 0x040fe4000f8e020f */
[----:B------:R-:W-:-:S04]  /*08a0*/  IMAD.WIDE.U32 R14, R14, UR6, RZ ;  /* 0x000000060e0e7c25 */ /* 0x000fc8000f8e00ff */
[----:B------:R-:W-:Y:S01]  /*08b0*/  IMAD R17, R17, UR6, RZ ;  /* 0x0000000611117c24 */ /* 0x000fe2000f8e02ff */
[----:B------:R-:W-:Y:S02]  /*08c0*/  IADD3 R33, PT, PT, R15, R33, RZ ;  /* 0x000000210f217210 */ /* 0x000fe40007ffe0ff */
[----:B------:R-:W-:Y:S01]  /*08d0*/  IADD3 R15, PT, PT, R0, 0x80, RZ ;  /* 0x00000080000f7810 */ /* 0x000fe20007ffe0ff */
[C---:B------:R-:W-:Y:S02]  /*08e0*/  IMAD R35, R16.reuse, UR7, R17 ;  /* 0x0000000710237c24 */ /* 0x040fe4000f8e0211 */
[----:B------:R-:W-:Y:S01]  /*08f0*/  IMAD.WIDE.U32 R16, R16, UR6, RZ ;  /* 0x0000000610107c25 */ /* 0x000fe2000f8e00ff */
[----:B------:R-:W-:-:S03]  /*0900*/  @!P0 MOV R0, R15 ;  /* 0x0000000f00008202 */ /* 0x000fc60000000f00 */
[----:B-----5:R-:W-:-:S04]  /*0910*/  IMAD R23, R23, UR6, RZ ;  /* 0x0000000617177c24 */ /* 0x020fc8000f8e02ff */
[C---:B------:R-:W-:Y:S02]  /*0920*/  IMAD R37, R22.reuse, UR7, R23 ;  /* 0x0000000716257c24 */ /* 0x040fe4000f8e0217 */
[----:B------:R-:W-:Y:S01]  /*0930*/  IMAD.WIDE.U32 R22, R22, UR6, RZ ;  /* 0x0000000616167c25 */ /* 0x000fe2000f8e00ff */
[----:B------:R0:W-:Y:S01]  /*0940*/  @!P0 STG.E.64 desc[UR4][R28.64], R26 ;  /* 0x0000001a1c008986 */ /* 0x0001e2000c101b04 */
[----:B------:R-:W-:Y:S02]  /*0950*/  ISETP.GE.U32.AND P0, PT, R0, R5, PT ;  /* 0x000000050000720c */ /* 0x000fe40003f06070 */
[----:B------:R-:W-:Y:S01]  /*0960*/  IMAD R33, R33, R18, RZ ;  /* 0x0000001221217224 */ /* 0x000fe200078e02ff */
[----:B0-----:R-:W-:Y:S02]  /*0970*/  IADD3 R27, PT, PT, R17, R35, RZ ;  /* 0x00000023111b7210 */ /* 0x001fe40007ffe0ff */
[----:B------:R-:W-:Y:S01]  /*0980*/  IADD3 R17, PT, PT, R23, R37, RZ ;  /* 0x0000002517117210 */ /* 0x000fe20007ffe0ff */
[----:B------:R-:W-:-:S02]  /*0990*/  IMAD R23, R19, R14, R33 ;  /* 0x0000000e13177224 */ /* 0x000fc400078e0221 */
[----:B------:R-:W-:Y:S02]  /*09a0*/  IMAD R27, R27, R20, RZ ;  /* 0x000000141b1b7224 */ /* 0x000fe400078e02ff */
[----:B------:R-:W-:Y:S02]  /*09b0*/  IMAD R33, R17, R24, RZ ;  /* 0x0000001811217224 */ /* 0x000fe400078e02ff */
[----:B------:R-:W-:-:S04]  /*09c0*/  IMAD.WIDE.U32 R18, R14, R18, RZ ;  /* 0x000000120e127225 */ /* 0x000fc800078e00ff */
[----:B------:R-:W-:-:S04]  /*09d0*/  IMAD.WIDE.U32 R14, R16, R20, RZ ;  /* 0x00000014100e7225 */ /* 0x000fc800078e00ff */
[----:B------:R-:W-:Y:S02]  /*09e0*/  IMAD R29, R21, R16, R27 ;  /* 0x00000010151d7224 */ /* 0x000fe400078e021b */
[----:B------:R-:W-:-:S04]  /*09f0*/  IMAD.WIDE.U32 R12, R12, R32, RZ ;  /* 0x000000200c0c7225 */ /* 0x000fc800078e00ff */
[----:B------:R-:W-:-:S04]  /*0a00*/  IMAD.WIDE.U32 R16, R22, R24, RZ ;  /* 0x0000001816107225 */ /* 0x000fc800078e00ff */
[----:B------:R-:W-:Y:S01]  /*0a10*/  IMAD R33, R25, R22, R33 ;  /* 0x0000001619217224 */ /* 0x000fe200078e0221 */
[----:B------:R-:W-:Y:S01]  /*0a20*/  IADD3 R27, PT, PT, R19, R23, RZ ;  /* 0x00000017131b7210 */ /* 0x000fe20007ffe0ff */
[----:B------:R-:W-:Y:S01]  /*0a30*/  IMAD.WIDE.U32 R6, R36, R6, RZ ;  /* 0x0000000624067225 */ /* 0x000fe200078e00ff */
[----:B------:R-:W-:Y:S02]  /*0a40*/  IADD3 R21, PT, PT, R11, R30, RZ ;  /* 0x0000001e0b157210 */ /* 0x000fe40007ffe0ff */
[----:B------:R-:W-:Y:S02]  /*0a50*/  IADD3 R25, PT, PT, R13, R31, RZ ;  /* 0x0000001f0d197210 */ /* 0x000fe40007ffe0ff */
[----:B------:R-:W-:Y:S02]  /*0a60*/  IADD3 R29, PT, PT, R15, R29, RZ ;  /* 0x0000001d0f1d7210 */ /* 0x000fe40007ffe0ff */
[----:B------:R-:W-:Y:S01]  /*0a70*/  IADD3 R23, PT, PT, R17, R33, RZ ;  /* 0x0000002111177210 */ /* 0x000fe20007ffe0ff */
[----:B------:R-:W-:Y:S06]  /*0a80*/  @P0 BRA `(.L_x_15999) ;  /* 0x0000000000380947 */ /* 0x000fec0003800000 */
[----:B------:R-:W0:Y:S01]  /*0a90*/  LDC.64 R30, c[0x0][0x398] ;  /* 0x0000e600ff1e7b82 */ /* 0x000e220000000a00 */
[----:B------:R-:W-:Y:S02]  /*0aa0*/  LEA R33, R2, R0, 0xa ;  /* 0x0000000002217211 */ /* 0x000fe400078e50ff */
[----:B------:R-:W-:Y:S02]  /*0ab0*/  IADD3 R7, PT, PT, R7, R4, RZ ;  /* 0x0000000407077210 */ /* 0x000fe40007ffe0ff */
[----:B------:R-:W-:-:S04]  /*0ac0*/  IADD3 R0, PT, PT, R0, 0x80, RZ ;  /* 0x0000008000007810 */ /* 0x000fc80007ffe0ff */
[----:B------:R-:W-:Y:S01]  /*0ad0*/  ISETP.GE.U32.AND P0, PT, R0, R5, PT ;  /* 0x000000050000720c */ /* 0x000fe20003f06070 */
[----:B0-----:R-:W-:-:S05]  /*0ae0*/  IMAD.WIDE.U32 R30, R33, 0x8, R30 ;  /* 0x00000008211e7825 */ /* 0x001fca00078e001e */
[----:B------:R0:W-:Y:S07]  /*0af0*/  STG.E.64 desc[UR4][R30.64], R6 ;  /* 0x000000061e007986 */ /* 0x0001ee000c101b04 */
[----:B------:R-:W-:Y:S05]  /*0b00*/  @P0 BRA `(.L_x_16000) ;  /* 0x0000000000380947 */ /* 0x000fea0003800000 */
[----:B0-----:R-:W0:Y:S01]  /*0b10*/  LDC.64 R6, c[0x0][0x398] ;  /* 0x0000e600ff067b82 */ /* 0x001e220000000a00 */
[----:B------:R-:W-:Y:S02]  /*0b20*/  LEA R31, R2, R0, 0xa ;  /* 0x00000000021f7211 */ /* 0x000fe400078e50ff */
[----:B------:R-:W-:Y:S02]  /*0b30*/  IADD3 R9, PT, PT, R9, R3, RZ ;  /* 0x0000000309097210 */ /* 0x000fe40007ffe0ff */
[----:B------:R-:W-:Y:S01]  /*0b40*/  IADD3 R0, PT, PT, R0, 0x80, RZ ;  /* 0x0000008000007810 */ /* 0x000fe20007ffe0ff */
[----:B0-----:R-:W-:-:S05]  /*0b50*/  IMAD.WIDE.U32 R6, R31, 0x8, R6 ;  /* 0x000000081f067825 */ /* 0x001fca00078e0006 */
[----:B------:R0:W-:Y:S02]  /*0b60*/  STG.E.64 desc[UR4][R6.64], R8 ;  /* 0x0000000806007986 */ /* 0x0001e4000c101b04 */
.L_x_15999:
[----:B------:R-:W-:-:S13]  /*0b70*/  ISETP.GE.U32.AND P0, PT, R0, R5, PT ;  /* 0x000000050000720c */ /* 0x000fda0003f06070 */
[----:B------:R-:W-:Y:S05]  /*0b80*/  @P0 BRA `(.L_x_16001) ;  /* 0x0000000000380947 */ /* 0x000fea0003800000 */
[----:B0-----:R-:W0:Y:S01]  /*0b90*/  LDC.64 R6, c[0x0][0x398] ;  /* 0x0000e600ff067b82 */ /* 0x001e220000000a00 */
[----:B------:R-:W-:Y:S02]  /*0ba0*/  LEA R3, R2, R0, 0xa ;  /* 0x0000000002037211 */ /* 0x000fe400078e50ff */
[----:B------:R-:W-:Y:S02]  /*0bb0*/  MOV R20, R10 ;  /* 0x0000000a00147202 */ /* 0x000fe40000000f00 */
[----:B------:R-:W-:Y:S01]  /*0bc0*/  IADD3 R0, PT, PT, R0, 0x80, RZ ;  /* 0x0000008000007810 */ /* 0x000fe20007ffe0ff */
[----:B0-----:R-:W-:-:S05]  /*0bd0*/  IMAD.WIDE.U32 R6, R3, 0x8, R6 ;  /* 0x0000000803067825 */ /* 0x001fca00078e0006 */
[----:B------:R1:W-:Y:S02]  /*0be0*/  STG.E.64 desc[UR4][R6.64], R20 ;  /* 0x0000001406007986 */ /* 0x0003e4000c101b04 */
.L_x_16000:
[----:B------:R-:W-:-:S13]  /*0bf0*/  ISETP.GE.U32.AND P0, PT, R0, R5, PT ;  /* 0x000000050000720c */ /* 0x000fda0003f06070 */
[----:B------:R-:W-:Y:S05]  /*0c00*/  @P0 BRA `(.L_x_16002) ;  /* 0x00000000003c0947 */ /* 0x000fea0003800000 */
[----:B01----:R-:W0:Y:S01]  /*0c10*/  LDC.64 R6, c[0x0][0x398] ;  /* 0x0000e600ff067b82 */ /* 0x003e220000000a00 */
[----:B------:R-:W-:Y:S02]  /*0c20*/  LEA R3, R2, R0, 0xa ;  /* 0x0000000002037211 */ /* 0x000fe400078e50ff */
[----:B------:R-:W-:Y:S02]  /*0c30*/  MOV R24, R12 ;  /* 0x0000000c00187202 */ /* 0x000fe40000000f00 */
[----:B------:R-:W-:Y:S01]  /*0c40*/  IADD3 R0, PT, PT, R0, 0x80, RZ ;  /* 0x0000008000007810 */ /* 0x000fe20007ffe0ff */
[----:B0-----:R-:W-:-:S05]  /*0c50*/  IMAD.WIDE.U32 R6, R3, 0x8, R6 ;  /* 0x0000000803067825 */ /* 0x001fca00078e0006 */
[----:B------:R1:W-:Y:S02]  /*0c60*/  STG.E.64 desc[UR4][R6.64], R24 ;  /* 0x0000001806007986 */ /* 0x0003e4000c101b04 */
.L_x_16001:
[----:B------:R-:W-:-:S13]  /*0c70*/  ISETP.GE.U32.AND P0, PT, R0, R5, PT ;  /* 0x000000050000720c */ /* 0x000fda0003f06070 */
[----:B------:R-:W-:Y:S05]  /*0c80*/  @P0 BREAK.RELIABLE B1 ;  /* 0x0000000000010942 */ /* 0x000fea0003800100 */
[----:B------:R-:W-:Y:S05]  /*0c90*/  @P0 BRA `(.L_x_16003) ;  /* 0x0000000000380947 */ /* 0x000fea0003800000 */
[----:B01----:R-:W0:Y:S01]  /*0ca0*/  LDC.64 R6, c[0x0][0x398] ;  /* 0x0000e600ff067b82 */ /* 0x003e220000000a00 */
[----:B------:R-:W-:Y:S02]  /*0cb0*/  LEA R3, R2, R0, 0xa ;  /* 0x0000000002037211 */ /* 0x000fe400078e50ff */
[----:B------:R-:W-:Y:S02]  /*0cc0*/  MOV R26, R18 ;  /* 0x00000012001a7202 */ /* 0x000fe40000000f00 */
[----:B------:R-:W-:Y:S01]  /*0cd0*/  IADD3 R0, PT, PT, R0, 0x80, RZ ;  /* 0x0000008000007810 */ /* 0x000fe20007ffe0ff */
[----:B0-----:R-:W-:-:S05]  /*0ce0*/  IMAD.WIDE.U32 R6, R3, 0x8, R6 ;  /* 0x0000000803067825 */ /* 0x001fca00078e0006 */
[----:B------:R2:W-:Y:S02]  /*0cf0*/  STG.E.64 desc[UR4][R6.64], R26 ;  /* 0x0000001a06007986 */ /* 0x0005e4000c101b04 */
.L_x_16002:
[----:B------:R-:W-:Y:S05]  /*0d00*/  BSYNC.RELIABLE B1 ;  /* 0x0000000000017941 */ /* 0x000fea0003800100 */
.L_x_15998:
[----:B------:R-:W-:-:S13]  /*0d10*/  ISETP.GE.U32.AND P0, PT, R0, R5, PT ;  /* 0x000000050000720c */ /* 0x000fda0003f06070 */
[----:B012---:R-:W0:Y:S01]  /*0d20*/  @!P0 LDC.64 R6, c[0x0][0x398] ;  /* 0x0000e600ff068b82 */ /* 0x007e220000000a00 */
[----:B------:R-:W-:Y:S02]  /*0d30*/  @!P0 LEA R3, R2, R0, 0xa ;  /* 0x0000000002038211 */ /* 0x000fe400078e50ff */
[----:B------:R-:W-:Y:S02]  /*0d40*/  @!P0 MOV R28, R14 ;  /* 0x0000000e001c8202 */ /* 0x000fe40000000f00 */
[----:B------:R-:W-:Y:S01]  /*0d50*/  @!P0 IADD3 R0, PT, PT, R0, 0x80, RZ ;  /* 0x0000008000008810 */ /* 0x000fe20007ffe0ff */
[----:B0-----:R-:W-:-:S05]  /*0d60*/  @!P0 IMAD.WIDE.U32 R6, R3, 0x8, R6 ;  /* 0x0000000803068825 */ /* 0x001fca00078e0006 */
[----:B------:R2:W-:Y:S02]  /*0d70*/  @!P0 STG.E.64 desc[UR4][R6.64], R28 ;  /* 0x0000001c06008986 */ /* 0x0005e4000c101b04 */
.L_x_16003:
[----:B------:R-:W-:Y:S05]  /*0d80*/  BSYNC.RECONVERGENT B0 ;  /* 0x0000000000007941 */ /* 0x000fea0003800200 */
.L_x_15997:
[----:B------:R-:W-:Y:S05]  /*0d90*/  WARPSYNC.ALL ;  /* 0x0000000000007948 */ /* 0x000fea0003800000 */
[----:B------:R-:W-:-:S13]  /*0da0*/  ISETP.GE.U32.AND P0, PT, R0, R5, PT ;  /* 0x000000050000720c */ /* 0x000fda0003f06070 */
[----:B------:R-:W-:Y:S05]  /*0db0*/  @P0 EXIT ;  /* 0x000000000000094d */ /* 0x000fea0003800000 */
[----:B------:R-:W3:Y:S01]  /*0dc0*/  LDC.64 R4, c[0x0][0x398] ;  /* 0x0000e600ff047b82 */ /* 0x000ee20000000a00 */
[----:B------:R-:W-:Y:S02]  /*0dd0*/  LEA R3, R2, R0, 0xa ;  /* 0x0000000002037211 */ /* 0x000fe400078e50ff */
[----:B------:R-:W-:-:S03]  /*0de0*/  MOV R22, R16 ;  /* 0x0000001000167202 */ /* 0x000fc60000000f00 */
[----:B---3--:R-:W-:-:S05]  /*0df0*/  IMAD.WIDE.U32 R2, R3, 0x8, R4 ;  /* 0x0000000803027825 */ /* 0x008fca00078e0004 */
[----:B------:R-:W-:Y:S01]  /*0e00*/  STG.E.64 desc[UR4][R2.64], R22 ;  /* 0x0000001602007986 */ /* 0x000fe2000c101b04 */
[----:B------:R-:W-:Y:S05]  /*0e10*/  EXIT ;  /* 0x000000000000794d */ /* 0x000fea0003800000 */
.L_x_15996:
[----:B------:R-:W0:Y:S01]  /*0e20*/  S2R R0, SR_TID.X ;  /* 0x0000000000007919 */ /* 0x000e220000002100 */
[----:B------:R-:W1:Y:S01]  /*0e30*/  LDC.64 R36, c[0x0][0x3a8] ;  /* 0x0000ea00ff247b82 */ /* 0x000e620000000a00 */
[----:B------:R-:W-:Y:S01]  /*0e40*/  SHF.L.U32 R2, R2, 0xa, RZ ;  /* 0x0000000a02027819 */ /* 0x000fe200000006ff */
[----:B------:R-:W2:Y:S06]  /*0e50*/  LDCU.64 UR6, c[0x0][0x388] ;  /* 0x00007100ff0677ac */ /* 0x000eac0008000a00 */
[----:B------:R-:W3:Y:S01]  /*0e60*/  LDC.64 R32, c[0x0][0x3b0] ;  /* 0x0000ec00ff207b82 */ /* 0x000ee20000000a00 */
[----:B-1----:R-:W-:-:S04]  /*0e70*/  IMAD.WIDE.U32 R36, R2, 0x8, R36 ;  /* 0x0000000802247825 */ /* 0x002fc800078e0024 */
[----:B0-----:R-:W-:-:S05]  /*0e80*/  IMAD.WIDE.U32 R36, R0, 0x10, R36 ;  /* 0x0000001000247825 */ /* 0x001fca00078e0024 */
[----:B------:R-:W2:Y:S01]  /*0e90*/  LDG.E.128 R4, desc[UR4][R36.64] ;  /* 0x0000000424047981 */ /* 0x000ea2000c1e1d00 */
[----:B---3--:R-:W-:-:S03]  /*0ea0*/  IMAD.WIDE.U32 R32, R2, 0x8, R32 ;  /* 0x0000000802207825 */ /* 0x008fc600078e0020 */
        /* <DEDUP_REMOVED lines=8> */
[----:B--2---:R-:W-:-:S04]  /*0f30*/  IMAD R3, R5, UR6, RZ ;  /* 0x0000000605037c24 */ /* 0x004fc8000f8e02ff */
[C---:B------:R-:W-:Y:S02]  /*0f40*/  IMAD R3, R4.reuse, UR7, R3 ;  /* 0x0000000704037c24 */ /* 0x040fe4000f8e0203 */
[----:B------:R-:W-:-:S05]  /*0f50*/  IMAD.WIDE.U32 R4, R4, UR6, RZ ;  /* 0x0000000604047c25 */ /* 0x000fca000f8e00ff */
[----:B------:R-:W-:Y:S01]  /*0f60*/  IADD3 R3, PT, PT, R5, R3, RZ ;  /* 0x0000000305037210 */ /* 0x000fe20007ffe0ff */
[----:B------:R-:W-:-:S04]  /*0f70*/  IMAD R5, R7, UR6, RZ ;  /* 0x0000000607057c24 */ /* 0x000fc8000f8e02ff */
[C---:B------:R-:W-:Y:S02]  /*0f80*/  IMAD R5, R6.reuse, UR7, R5 ;  /* 0x0000000706057c24 */ /* 0x040fe4000f8e0205 */
[----:B------:R-:W-:-:S05]  /*0f90*/  IMAD.WIDE.U32 R6, R6, UR6, RZ ;  /* 0x0000000606067c25 */ /* 0x000fca000f8e00ff */
[----:B------:R-:W-:Y:S01]  /*0fa0*/  IADD3 R5, PT, PT, R7, R5, RZ ;  /* 0x0000000507057210 */ /* 0x000fe20007ffe0ff */
[----:B-----5:R-:W-:-:S04]  /*0fb0*/  IMAD R3, R3, R8, RZ ;  /* 0x0000000803037224 */ /* 0x020fc800078e02ff */
[----:B------:R-:W-:Y:S02]  /*0fc0*/  IMAD R5, R5, R10, RZ ;  /* 0x0000000a05057224 */ /* 0x000fe400078e02ff */
[----:B------:R-:W-:Y:S02]  /*0fd0*/  IMAD R3, R9, R4, R3 ;  /* 0x0000000409037224 */ /* 0x000fe400078e0203 */
[----:B------:R-:W-:-:S04]  /*0fe0*/  IMAD.WIDE.U32 R8, R4, R8, RZ ;  /* 0x0000000804087225 */ /* 0x000fc800078e00ff */
[----:B------:R-:W-:Y:S02]  /*0ff0*/  IMAD R4, R11, R6, R5 ;  /* 0x000000060b047224 */ /* 0x000fe400078e0205 */
[----:B---3--:R-:W-:-:S04]  /*1000*/  IMAD R5, R13, UR6, RZ ;  /* 0x000000060d057c24 */ /* 0x008fc8000f8e02ff */
[C---:B------:R-:W-:Y:S02]  /*1010*/  IMAD R5, R12.reuse, UR7, R5 ;  /* 0x000000070c057c24 */ /* 0x040fe4000f8e0205 */
[----:B------:R-:W-:-:S05]  /*1020*/  IMAD.WIDE.U32 R12, R12, UR6, RZ ;  /* 0x000000060c0c7c25 */ /* 0x000fca000f8e00ff */
[----:B------:R-:W-:Y:S01]  /*1030*/  IADD3 R5, PT, PT, R13, R5, RZ ;  /* 0x000000050d057210 */ /* 0x000fe20007ffe0ff */
[----:B------:R-:W-:-:S04]  /*1040*/  IMAD R13, R15, UR6, RZ ;  /* 0x000000060f0d7c24 */ /* 0x000fc8000f8e02ff */
[C---:B------:R-:W-:Y:S02]  /*1050*/  IMAD R13, R14.reuse, UR7, R13 ;  /* 0x000000070e0d7c24 */ /* 0x040fe4000f8e020d */
[----:B------:R-:W-:-:S05]  /*1060*/  IMAD.WIDE.U32 R14, R14, UR6, RZ ;  /* 0x000000060e0e7c25 */ /* 0x000fca000f8e00ff */
[----:B------:R-:W-:Y:S01]  /*1070*/  IADD3 R13, PT, PT, R15, R13, RZ ;  /* 0x0000000d0f0d7210 */ /* 0x000fe20007ffe0ff */
[----:B------:R-:W-:Y:S02]  /*1080*/  IMAD.WIDE.U32 R10, R6, R10, RZ ;  /* 0x0000000a060a7225 */ /* 0x000fe400078e00ff */
[----:B------:R-:W0:Y:S02]  /*1090*/  LDC.64 R6, c[0x0][0x398] ;  /* 0x0000e600ff067b82 */ /* 0x000e240000000a00 */
[----:B----4-:R-:W-:Y:S02]  /*10a0*/  IMAD R5, R5, R16, RZ ;  /* 0x0000001005057224 */ /* 0x010fe400078e02ff */
[----:B------:R-:W-:Y:S02]  /*10b0*/  IMAD R13, R13, R18, RZ ;  /* 0x000000120d0d7224 */ /* 0x000fe400078e02ff */
[----:B------:R-:W-:Y:S02]  /*10c0*/  IMAD R5, R17, R12, R5 ;  /* 0x0000000c11057224 */ /* 0x000fe400078e0205 */
[----:B------:R-:W-:-:S04]  /*10d0*/  IMAD.WIDE.U32 R16, R12, R16, RZ ;  /* 0x000000100c107225 */ /* 0x000fc800078e00ff */
[----:B------:R-:W-:Y:S02]  /*10e0*/  IMAD R12, R19, R14, R13 ;  /* 0x0000000e130c7224 */ /* 0x000fe400078e020d */
[----:B------:R-:W-:-:S04]  /*10f0*/  IMAD R13, R21, UR6, RZ ;  /* 0x00000006150d7c24 */ /* 0x000fc8000f8e02ff */
[C---:B------:R-:W-:Y:S02]  /*1100*/  IMAD R13, R20.reuse, UR7, R13 ;  /* 0x00000007140d7c24 */ /* 0x040fe4000f8e020d */
[----:B------:R-:W-:-:S05]  /*1110*/  IMAD.WIDE.U32 R20, R20, UR6, RZ ;  /* 0x0000000614147c25 */ /* 0x000fca000f8e00ff */
[----:B------:R-:W-:Y:S01]  /*1120*/  IADD3 R13, PT, PT, R21, R13, RZ ;  /* 0x0000000d150d7210 */ /* 0x000fe20007ffe0ff */
[----:B0-----:R-:W-:-:S04]  /*1130*/  IMAD.WIDE.U32 R6, R2, 0x8, R6 ;  /* 0x0000000802067825 */ /* 0x001fc800078e0006 */
[----:B------:R-:W-:Y:S02]  /*1140*/  IMAD R13, R13, R24, RZ ;  /* 0x000000180d0d7224 */ /* 0x000fe400078e02ff */
[----:B------:R-:W-:Y:S02]  /*1150*/  IMAD R15, R29, UR6, RZ ;  /* 0x000000061d0f7c24 */ /* 0x000fe4000f8e02ff */
[----:B------:R-:W-:Y:S02]  /*1160*/  IMAD R2, R25, R20, R13 ;  /* 0x0000001419027224 */ /* 0x000fe400078e020d */
[----:B------:R-:W-:Y:S02]  /*1170*/  IMAD R13, R23, UR6, RZ ;  /* 0x00000006170d7c24 */ /* 0x000fe4000f8e02ff */
[----:B------:R-:W-:Y:S02]  /*1180*/  IMAD R15, R28, UR7, R15 ;  /* 0x000000071c0f7c24 */ /* 0x000fe4000f8e020f */
[----:B------:R-:W-:-:S02]  /*1190*/  IMAD R13, R22, UR7, R13 ;  /* 0x00000007160d7c24 */ /* 0x000fc4000f8e020d */
[----:B------:R-:W-:-:S04]  /*11a0*/  IMAD.WIDE.U32 R22, R22, UR6, RZ ;  /* 0x0000000616167c25 */ /* 0x000fc8000f8e00ff */
[----:B------:R-:W-:Y:S01]  /*11b0*/  IMAD.WIDE.U32 R28, R28, UR6, RZ ;  /* 0x000000061c1c7c25 */ /* 0x000fe2000f8e00ff */
[----:B------:R-:W-:-:S03]  /*11c0*/  IADD3 R13, PT, PT, R23, R13, RZ ;  /* 0x0000000d170d7210 */ /* 0x000fc60007ffe0ff */
[----:B------:R-:W-:Y:S01]  /*11d0*/  IMAD R21, R31, UR6, RZ ;  /* 0x000000061f157c24 */ /* 0x000fe2000f8e02ff */
[----:B------:R-:W-:-:S03]  /*11e0*/  IADD3 R15, PT, PT, R29, R15, RZ ;  /* 0x0000000f1d0f7210 */ /* 0x000fc60007ffe0ff */
[C---:B------:R-:W-:Y:S02]  /*11f0*/  IMAD R23, R30.reuse, UR7, R21 ;  /* 0x000000071e177c24 */ /* 0x040fe4000f8e0215 */
[----:B------:R-:W-:-:S04]  /*1200*/  IMAD.WIDE.U32 R30, R30, UR6, RZ ;  /* 0x000000061e1e7c25 */ /* 0x000fc8000f8e00ff */
[----:B------:R-:W-:Y:S01]  /*1210*/  IMAD R21, R15, R32, RZ ;  /* 0x000000200f157224 */ /* 0x000fe200078e02ff */
[----:B------:R-:W-:Y:S01]  /*1220*/  IADD3 R15, PT, PT, R31, R23, RZ ;  /* 0x000000171f0f7210 */ /* 0x000fe20007ffe0ff */
[----:B------:R-:W-:Y:S02]  /*1230*/  IMAD R13, R13, R26, RZ ;  /* 0x0000001a0d0d7224 */ /* 0x000fe400078e02ff */
[----:B------:R-:W-:-:S04]  /*1240*/  IMAD.WIDE.U32 R6, R0, 0x10, R6 ;  /* 0x0000001000067825 */ /* 0x000fc800078e0006 */
[----:B------:R-:W-:Y:S02]  /*1250*/  IMAD R31, R15, R34, RZ ;  /* 0x000000220f1f7224 */ /* 0x000fe400078e02ff */
[----:B------:R-:W-:Y:S02]  /*1260*/  IMAD R13, R27, R22, R13 ;  /* 0x000000161b0d7224 */ /* 0x000fe400078e020d */
[----:B------:R-:W-:-:S04]  /*1270*/  IMAD.WIDE.U32 R18, R14, R18, RZ ;  /* 0x000000120e127225 */ /* 0x000fc800078e00ff */
[----:B------:R-:W-:-:S04]  /*1280*/  IMAD.WIDE.U32 R26, R22, R26, RZ ;  /* 0x0000001a161a7225 */ /* 0x000fc800078e00ff */
[----:B------:R-:W-:Y:S02]  /*1290*/  IMAD R0, R33, R28, R21 ;  /* 0x0000001c21007224 */ /* 0x000fe400078e0215 */
[----:B------:R-:W-:-:S04]  /*12a0*/  IMAD.WIDE.U32 R24, R20, R24, RZ ;  /* 0x0000001814187225 */ /* 0x000fc800078e00ff */
[----:B------:R-:W-:-:S04]  /*12b0*/  IMAD.WIDE.U32 R32, R28, R32, RZ ;  /* 0x000000201c207225 */ /* 0x000fc800078e00ff */
[----:B------:R-:W-:-:S04]  /*12c0*/  IMAD.WIDE.U32 R14, R30, R34, RZ ;  /* 0x000000221e0e7225 */ /* 0x000fc800078e00ff */
[----:B------:R-:W-:Y:S01]  /*12d0*/  IMAD R31, R35, R30, R31 ;  /* 0x0000001e231f7224 */ /* 0x000fe200078e021f */
[----:B------:R-:W-:Y:S02]  /*12e0*/  IADD3 R19, PT, PT, R19, R12, RZ ;  /* 0x0000000c13137210 */ /* 0x000fe40007ffe0ff */
[----:B------:R-:W-:Y:S02]  /*12f0*/  IADD3 R27, PT, PT, R27, R13, RZ ;  /* 0x0000000d1b1b7210 */ /* 0x000fe40007ffe0ff */
[----:B------:R-:W-:Y:S02]  /*1300*/  IADD3 R9, PT, PT, R9, R3, RZ ;  /* 0x0000000309097210 */ /* 0x000fe40007ffe0ff */
[----:B------:R-:W-:Y:S02]  /*1310*/  IADD3 R11, PT, PT, R11, R4, RZ ;  /* 0x000000040b0b7210 */ /* 0x000fe40007ffe0ff */
[----:B------:R-:W-:Y:S02]  /*1320*/  IADD3 R17, PT, PT, R17, R5, RZ ;  /* 0x0000000511117210 */ /* 0x000fe40007ffe0ff */
[----:B------:R-:W-:-:S02]  /*1330*/  IADD3 R25, PT, PT, R25, R2, RZ ;  /* 0x0000000219197210 */ /* 0x000fc40007ffe0ff */
[----:B------:R-:W-:Y:S02]  /*1340*/  IADD3 R13, PT, PT, R33, R0, RZ ;  /* 0x00000000210d7210 */ /* 0x000fe40007ffe0ff */
[----:B------:R-:W-:Y:S02]  /*1350*/  IADD3 R15, PT, PT, R15, R31, RZ ;  /* 0x0000001f0f0f7210 */ /* 0x000fe40007ffe0ff */
[----:B------:R-:W-:Y:S01]  /*1360*/  MOV R12, R32 ;  /* 0x00000020000c7202 */ /* 0x000fe20000000f00 */
[----:B------:R-:W-:Y:S04]  /*1370*/  STG.E.128 desc[UR4][R6.64], R8 ;  /* 0x0000000806007986 */ /* 0x000fe8000c101d04 */
[----:B------:R-:W-:Y:S04]  /*1380*/  STG.E.128 desc[UR4][R6.64+0x800], R16 ;  /* 0x0008001006007986 */ /* 0x000fe8000c101d04 */
[----:B------:R-:W-:Y:S04]  /*1390*/  STG.E.128 desc[UR4][R6.64+0x1000], R24 ;  /* 0x0010001806007986 */ /* 0x000fe8000c101d04 */
[----:B------:R-:W-:Y:S01]  /*13a0*/  STG.E.128 desc[UR4][R6.64+0x1800], R12 ;  /* 0x0018000c06007986 */ /* 0x000fe2000c101d04 */
[----:B------:R-:W-:Y:S05]  /*13b0*/  EXIT ;  /* 0x000000000000794d */ /* 0x000fea0003800000 */
.L_x_16004:
        /* <DEDUP_REMOVED lines=12> */
.L_x_23942:


//--------------------- .text._ZN2at6native29vectorized_elementwise_kernelILi4EZZZNS0_54_GLOBAL__N__d8c5977b_16_LinearAlgebra_cu_35b291db_316116addr_kernel_cudaERNS_14TensorIteratorERKN3c106ScalarES8_ENKUlvE_clEvENKUlvE2_clEvEUllllE_St5arrayIPcLm4EEEEviT0_T1_ --------------------------
	.section	.text._ZN2at6native29vectorized_elementwise_kernelILi4EZZZNS0_54_GLOBAL__N__d8c5977b_16_LinearAlgebra_cu_35b291db_316116addr_kernel_cudaERNS_14TensorIteratorERKN3c106ScalarES8_ENKUlvE_clEvENKUlvE2_clEvEUllllE_St5arrayIPcLm4EEEEviT0_T1_,"ax",@progbits
	.align	128
        .global         _ZN2at6native29vectorized_elementwise_kernelILi4EZZZNS0_54_GLOBAL__N__d8c5977b_16_LinearAlgebra_cu_35b291db_316116addr_kernel_cudaERNS_14TensorIteratorERKN3c106ScalarES8_ENKUlvE_clEvENKUlvE2_clEvEUllllE_St5arrayIPcLm4EEEEviT0_T1_
        .type           _ZN2at6native29vectorized_elementwise_kernelILi4EZZZNS0_54_GLOBAL__N__d8c5977b_16_LinearAlgebra_cu_35b291db_316116addr_kernel_cudaERNS_14TensorIteratorERKN3c106ScalarES8_ENKUlvE_clEvENKUlvE2_clEvEUllllE_St5arrayIPcLm4EEEEviT0_T1_,@function
        .size           _ZN2at6native29vectorized_elementwise_kernelILi4EZZZNS0_54_GLOBAL__N__d8c5977b_16_LinearAlgebra_cu_35b291db_316116addr_kernel_cudaERNS_14TensorIteratorERKN3c106ScalarES8_ENKUlvE_clEvENKUlvE2_clEvEUllllE_St5arrayIPcLm4EEEEviT0_T1_,(.L_x_23943 - _ZN2at6native29vectorized_elementwise_kernelILi4EZZZNS0_54_GLOBAL__N__d8c5977b_16_LinearAlgebra_cu_35b291db_316116addr_kernel_cudaERNS_14TensorIteratorERKN3c106ScalarES8_ENKUlvE_clEvENKUlvE2_clEvEUllllE_St5arrayIPcLm4EEEEviT0_T1_)
        .other          _ZN2at6native29vectorized_elementwise_kernelILi4EZZZNS0_54_GLOBAL__N__d8c5977b_16_LinearAlgebra_cu_35b291db_316116addr_kernel_cudaERNS_14TensorIteratorERKN3c106ScalarES8_ENKUlvE_clEvENKUlvE2_clEvEUllllE_St5arrayIPcLm4EEEEviT0_T1_,@"STO_CUDA_ENTRY STV_DEFAULT"
_ZN2at6native29vectorized_elementwise_kernelILi4EZZZNS0_54_GLOBAL__N__d8c5977b_16_LinearAlgebra_cu_35b291db_316116addr_kernel_cudaERNS_14TensorIteratorERKN3c106ScalarES8_ENKUlvE_clEvENKUlvE2_clEvEUllllE_St5arrayIPcLm4EEEEviT0_T1_:
.text._ZN2at6native29vectorized_elementwise_kernelILi4EZZZNS0_54_GLOBAL__N__d8c5977b_16_LinearAlgebra_cu_35b291db_316116addr_kernel_cudaERNS_14TensorIteratorERKN3c106ScalarES8_ENKUlvE_clEvENKUlvE2_clEvEUllllE_St5arrayIPcLm4EEEEviT0_T1_:
        /* <DEDUP_REMOVED lines=183> */
.L_x_16008:
        /* <DEDUP_REMOVED lines=8> */
.L_x_16009:
        /* <DEDUP_REMOVED lines=8> */
.L_x_16010:
        /* <DEDUP_REMOVED lines=9> */
.L_x_16011:
[----:B------:R-:W-:Y:S05]  /*0d00*/  BSYNC.RELIABLE B1 ;  /* 0x0000000000017941 */ /* 0x000fea0003800100 */
.L_x_16007:
[----:B------:R-:W-:-:S13]  /*0d10*/  ISETP.GE.U32.AND P0, PT, R0, R5, PT ;  /* 0x000000050000720c */ /* 0x000fda0003f06070 */
[----:B012---:R-:W0:Y:S01]  /*0d20*/  @!P0 LDC.64 R6, c[0x0][0x398] ;  /* 0x0000e600ff068b82 */ /* 0x007e220000000a00 */
[----:B------:R-:W-:Y:S02]  /*0d30*/  @!P0 LEA R3, R2, R0, 0xa ;  /* 0x0000000002038211 */ /* 0x000fe400078e50ff */
[----:B------:R-:W-:Y:S02]  /*0d40*/  @!P0 MOV R28, R14 ;  /* 0x0000000e001c8202 */ /* 0x000fe40000000f00 */
[----:B------:R-:W-:Y:S01]  /*0d50*/  @!P0 IADD3 R0, PT, PT, R0, 0x80, RZ ;  /* 0x0000008000008810 */ /* 0x000fe20007ffe0ff */
[----:B0-----:R-:W-:-:S05]  /*0d60*/  @!P0 IMAD.WIDE.U32 R6, R3, 0x8, R6 ;  /* 0x0000000803068825 */ /* 0x001fca00078e0006 */
[----:B------:R2:W-:Y:S02]  /*0d70*/  @!P0 STG.E.64 desc[UR4][R6.64], R28 ;  /* 0x0000001c06008986 */ /* 0x0005e4000c101b04 */
.L_x_16012:
[----:B------:R-:W-:Y:S05]  /*0d80*/  BSYNC.RECONVERGENT B0 ;  /* 0x0000000000007941 */ /* 0x000fea0003800200 */
.L_x_16006:
        /* <DEDUP_REMOVED lines=9> */
.L_x_16005:
[----:B------:R-:W0:Y:S01]  /*0e20*/  S2R R0, SR_TID.X ;  /* 0x0000000000007919 */ /* 0x000e220000002100 */
[----:B------:R-:W1:Y:S01]  /*0e30*/  LDC.64 R4, c[0x0][0x3a8] ;  /* 0x0000ea00ff047b82 */ /* 0x000e620000000a00 */
[----:B------:R-:W-:Y:S01]  /*0e40*/  SHF.L.U32 R2, R2, 0xa, RZ ;  /* 0x0000000a02027819 */ /* 0x000fe200000006ff */
[----:B------:R-:W2:Y:S06]  /*0e50*/  LDCU.64 UR6, c[0x0][0x388] ;  /* 0x00007100ff0677ac */ /* 0x000eac0008000a00 */
[----:B------:R-:W3:Y:S01]  /*0e60*/  LDC.64 R12, c[0x0][0x3b0] ;  /* 0x0000ec00ff0c7b82 */ /* 0x000ee20000000a00 */
[----:B-1----:R-:W-:-:S04]  /*0e70*/  IMAD.WIDE.U32 R4, R2, 0x8, R4 ;  /* 0x0000000802047825 */ /* 0x002fc800078e0004 */
[----:B0-----:R-:W-:-:S05]  /*0e80*/  IMAD.WIDE.U32 R36, R0, 0x20, R4 ;  /* 0x0000002000247825 */ /* 0x001fca00078e0004 */
[----:B------:R-:W2:Y:S01]  /*0e90*/  LDG.E.ENL2.256 R8, R4, desc[UR4][R36.64] ;  /* 0xfe0000042404797e */ /* 0x000ea20008121908 */
[----:B---3--:R-:W-:-:S03]  /*0ea0*/  IMAD.WIDE.U32 R12, R2, 0x8, R12 ;  /* 0x00000008020c7825 */ /* 0x008fc600078e000c */
[----:B------:R-:W3:Y:S01]  /*0eb0*/  LDG.E.ENL2.256 R24, R20, desc[UR4][R36.64+0x1000] ;  /* 0xfe0080042414797e */ /* 0x000ee20008121918 */
[----:B------:R-:W-:-:S05]  /*0ec0*/  IMAD.WIDE.U32 R38, R0, 0x20, R12 ;  /* 0x0000002000267825 */ /* 0x000fca00078e000c */
[----:B------:R-:W4:Y:S04]  /*0ed0*/  LDG.E.ENL2.256 R16, R12, desc[UR4][R38.64] ;  /* 0xfe000004260c797e */ /* 0x000f280008121910 */
[----:B------:R-:W5:Y:S01]  /*0ee0*/  LDG.E.ENL2.256 R32, R28, desc[UR4][R38.64+0x1000] ;  /* 0xfe008004261c797e */ /* 0x000f620008121920 */
        /* <DEDUP_REMOVED lines=8> */
[----:B----4-:R-:W-:-:S04]  /*0f70*/  IMAD R3, R3, R12, RZ ;  /* 0x0000000c03037224 */ /* 0x010fc800078e02ff */
        /* <DEDUP_REMOVED lines=14> */
[----:B------:R-:W-:Y:S02]  /*1060*/  IMAD R5, R5, R16, RZ ;  /* 0x0000001005057224 */ /* 0x000fe400078e02ff */
        /* <DEDUP_REMOVED lines=8> */
[----:B0-----:R-:W-:-:S04]  /*10f0*/  IMAD.WIDE.U32 R6, R2, 0x8, R6 ;  /* 0x0000000802067825 */ /* 0x001fc800078e0006 */
[----:B-----5:R-:W-:Y:S02]  /*1100*/  IMAD R9, R9, R28, RZ ;  /* 0x0000001c09097224 */ /* 0x020fe400078e02ff */
[----:B------:R-:W-:Y:S02]  /*1110*/  IMAD R11, R25, UR6, RZ ;  /* 0x00000006190b7c24 */ /* 0x000fe4000f8e02ff */
[----:B------:R-:W-:Y:S02]  /*1120*/  IMAD R2, R29, R20, R9 ;  /* 0x000000141d027224 */ /* 0x000fe400078e0209 */
[----:B------:R-:W-:Y:S02]  /*1130*/  IMAD R9, R23, UR6, RZ ;  /* 0x0000000617097c24 */ /* 0x000fe4000f8e02ff */
[----:B------:R-:W-:Y:S02]  /*1140*/  IMAD R21, R27, UR6, RZ ;  /* 0x000000061b157c24 */ /* 0x000fe4000f8e02ff */
[----:B------:R-:W-:-:S02]  /*1150*/  IMAD R9, R22, UR7, R9 ;  /* 0x0000000716097c24 */ /* 0x000fc4000f8e0209 */
[----:B------:R-:W-:-:S04]  /*1160*/  IMAD.WIDE.U32 R22, R22, UR6, RZ ;  /* 0x0000000616167c25 */ /* 0x000fc8000f8e00ff */
[C---:B------:R-:W-:Y:S02]  /*1170*/  IMAD R11, R24.reuse, UR7, R11 ;  /* 0x00000007180b7c24 */ /* 0x040fe4000f8e020b */
[----:B------:R-:W-:-:S04]  /*1180*/  IMAD.WIDE.U32 R24, R24, UR6, RZ ;  /* 0x0000000618187c25 */ /* 0x000fc8000f8e00ff */
[C---:B------:R-:W-:Y:S02]  /*1190*/  IMAD R21, R26.reuse, UR7, R21 ;  /* 0x000000071a157c24 */ /* 0x040fe4000f8e0215 */
[----:B------:R-:W-:Y:S01]  /*11a0*/  IMAD.WIDE.U32 R26, R26, UR6, RZ ;  /* 0x000000061a1a7c25 */ /* 0x000fe2000f8e00ff */
[----:B------:R-:W-:Y:S02]  /*11b0*/  IADD3 R9, PT, PT, R23, R9, RZ ;  /* 0x0000000917097210 */ /* 0x000fe40007ffe0ff */
[----:B------:R-:W-:Y:S02]  /*11c0*/  IADD3 R11, PT, PT, R25, R11, RZ ;  /* 0x0000000b190b7210 */ /* 0x000fe40007ffe0ff */
[----:B------:R-:W-:Y:S01]  /*11d0*/  IADD3 R21, PT, PT, R27, R21, RZ ;  /* 0x000000151b157210 */ /* 0x000fe20007ffe0ff */
[----:B------:R-:W-:Y:S02]  /*11e0*/  IMAD R9, R9, R30, RZ ;  /* 0x0000001e09097224 */ /* 0x000fe400078e02ff */
[----:B------:R-:W-:-:S02]  /*11f0*/  IMAD R11, R11, R32, RZ ;  /* 0x000000200b0b7224 */ /* 0x000fc400078e02ff */
[----:B------:R-:W-:Y:S02]  /*1200*/  IMAD R21, R21, R34, RZ ;  /* 0x0000002215157224 */ /* 0x000fe400078e02ff */
[----:B------:R-:W-:Y:S02]  /*1210*/  IMAD R9, R31, R22, R9 ;  /* 0x000000161f097224 */ /* 0x000fe400078e0209 */
[----:B------:R-:W-:-:S04]  /*1220*/  IMAD.WIDE.U32 R6, R0, 0x20, R6 ;  /* 0x0000002000067825 */ /* 0x000fc800078e0006 */
        /* <DEDUP_REMOVED lines=16> */
[----:B------:R-:W-:Y:S04]  /*1330*/  STG.E.ENL2.256 desc[UR4][R6.64], R12, R16 ;  /* 0xf800000c0610797f */ /* 0x000fe8000f121804 */
[----:B------:R-:W-:Y:S01]  /*1340*/  STG.E.ENL2.256 desc[UR4][R6.64+0x1000], R28, R8 ;  /* 0xf800801c0608797f */ /* 0x000fe2000f121804 */
[----:B------:R-:W-:Y:S05]  /*1350*/  EXIT ;  /* 0x000000000000794d */ /* 0x000fea0003800000 */
.L_x_16013:
        /* <DEDUP_REMOVED lines=10> */
.L_x_23943:


//--------------------- .text._ZN2at6native29vectorized_elementwise_kernelILi8EZZZNS0_54_GLOBAL__N__d8c5977b_16_LinearAlgebra_cu_35b291db_316116addr_kernel_cudaERNS_14TensorIteratorERKN3c106ScalarES8_ENKUlvE_clEvENKUlvE2_clEvEUllllE_St5arrayIPcLm4EEEEviT0_T1_ --------------------------
	.section	.text._ZN2at6native29vectorized_elementwise_kernelILi8EZZZNS0_54_GLOBAL__N__d8c5977b_16_LinearAlgebra_cu_35b291db_316116addr_kernel_cudaERNS_14TensorIteratorERKN3c106ScalarES8_ENKUlvE_clEvENKUlvE2_clEvEUllllE_St5arrayIPcLm4EEEEviT0_T1_,"ax",@progbits
	.align	128
        .global         _ZN2at6native29vectorized_elementwise_kernelILi8EZZZNS0_54_GLOBAL__N__d8c5977b_16_LinearAlgebra_cu_35b291db_316116addr_kernel_cudaERNS_14TensorIteratorERKN3c106ScalarES8_ENKUlvE_clEvENKUlvE2_clEvEUllllE_St5arrayIPcLm4EEEEviT0_T1_
        .type           _ZN2at6native29vectorized_elementwise_kernelILi8EZZZNS0_54_GLOBAL__N__d8c5977b_16_LinearAlgebra_cu_35b291db_316116addr_kernel_cudaERNS_14TensorIteratorERKN3c106ScalarES8_ENKUlvE_clEvENKUlvE2_clEvEUllllE_St5arrayIPcLm4EEEEviT0_T1_,@function
        .size           _ZN2at6native29vectorized_elementwise_kernelILi8EZZZNS0_54_GLOBAL__N__d8c5977b_16_LinearAlgebra_cu_35b291db_316116addr_kernel_cudaERNS_14TensorIteratorERKN3c106ScalarES8_ENKUlvE_clEvENKUlvE2_clEvEUllllE_St5arrayIPcLm4EEEEviT0_T1_,(.L_x_23944 - _ZN2at6native29vectorized_elementwise_kernelILi8EZZZNS0_54_GLOBAL__N__d8c5977b_16_LinearAlgebra_cu_35b291db_316116addr_kernel_cudaERNS_14TensorIteratorERKN3c106ScalarES8_ENKUlvE_clEvENKUlvE2_clEvEUllllE_St5arrayIPcLm4EEEEviT0_T1_)
        .other          _ZN2at6native29vectorized_elementwise_kernelILi8EZZZNS0_54_GLOBAL__N__d8c5977b_16_LinearAlgebra_cu_35b291db_316116addr_kernel_cudaERNS_14TensorIteratorERKN3c106ScalarES8_ENKUlvE_clEvENKUlvE2_clEvEUllllE_St5arrayIPcLm4EEEEviT0_T1_,@"STO_CUDA_ENTRY STV_DEFAULT"
_ZN2at6native29vectorized_elementwise_kernelILi8EZZZNS0_54_GLOBAL__N__d8c5977b_16_LinearAlgebra_cu_35b291db_316116addr_kernel_cudaERNS_14TensorIteratorERKN3c106ScalarES8_ENKUlvE_clEvENKUlvE2_clEvEUllllE_St5arrayIPcLm4EEEEviT0_T1_:
.text._ZN2at6native29vectorized_elementwise_kernelILi8EZZZNS0_54_GLOBAL__N__d8c5977b_16_LinearAlgebra_cu_35b291db_316116addr_kernel_cudaERNS_14TensorIteratorERKN3c106ScalarES8_ENKUlvE_clEvENKUlvE2_clEvEUllllE_St5arrayIPcLm4EEEEviT0_T1_:
        /* <DEDUP_REMOVED lines=183> */
.L_x_16017:
        /* <DEDUP_REMOVED lines=8> */
.L_x_16018:
        /* <DEDUP_REMOVED lines=8> */
.L_x_16019:
        /* <DEDUP_REMOVED lines=9> */
.L_x_16020:
[----:B------:R-:W-:Y:S05]  /*0d00*/  BSYNC.RELIABLE B1 ;  /* 0x0000000000017941 */ /* 0x000fea0003800100 */
.L_x_16016:
[----:B------:R-:W-:-:S13]  /*0d10*/  ISETP.GE.U32.AND P0, PT, R0, R5, PT ;  /* 0x000000050000720c */ /* 0x000fda0003f06070 */
[----:B012---:R-:W0:Y:S01]  /*0d20*/  @!P0 LDC.64 R6, c[0x0][0x398] ;  /* 0x0000e600ff068b82 */ /* 0x007e220000000a00 */
[----:B------:R-:W-:Y:S02]  /*0d30*/  @!P0 LEA R3, R2, R0, 0xa ;  /* 0x0000000002038211 */ /* 0x000fe400078e50ff */
[----:B------:R-:W-:Y:S02]  /*0d40*/  @!P0 MOV R28, R14 ;  /* 0x0000000e001c8202 */ /* 0x000fe40000000f00 */
[----:B------:R-:W-:Y:S01]  /*0d50*/  @!P0 IADD3 R0, PT, PT, R0, 0x80, RZ ;  /* 0x0000008000008810 */ /* 0x000fe20007ffe0ff */
[----:B0-----:R-:W-:-:S05]  /*0d60*/  @!P0 IMAD.WIDE.U32 R6, R3, 0x8, R6 ;  /* 0x0000000803068825 */ /* 0x001fca00078e0006 */
[----:B------:R2:W-:Y:S02]  /*0d70*/  @!P0 STG.E.64 desc[UR4][R6.64], R28 ;  /* 0x0000001c06008986 */ /* 0x0005e4000c101b04 */
.L_x_16021:
[----:B------:R-:W-:Y:S05]  /*0d80*/  BSYNC.RECONVERGENT B0 ;  /* 0x0000000000007941 */ /* 0x000fea0003800200 */
.L_x_16015:
        /* <DEDUP_REMOVED lines=9> */
.L_x_16014:
        /* <DEDUP_REMOVED lines=84> */
.L_x_16022:
        /* <DEDUP_REMOVED lines=10> */
.L_x_23944:


//--------------------- .text._ZN2at6native18elementwise_kernelILi128ELi4EZNS0_15gpu_kernel_implIZZZNS0_54_GLOBAL__N__d8c5977b_16_LinearAlgebra_cu_35b291db_316116addr_kernel_cudaERNS_14TensorIteratorERKN3c106ScalarES9_ENKUlvE_clEvENKUlvE1_clEvEUliiiE0_EEvRNS_18TensorIteratorBaseERKT_EUliE_EEviT1_ --------------------------
	.section	.text._ZN2at6native18elementwise_kernelILi128ELi4EZNS0_15gpu_kernel_implIZZZNS0_54_GLOBAL__N__d8c5977b_16_LinearAlgebra_cu_35b291db_316116addr_kernel_cudaERNS_14TensorIteratorERKN3c106ScalarES9_ENKUlvE_clEvENKUlvE1_clEvEUliiiE0_EEvRNS_18TensorIteratorBaseERKT_EUliE_EEviT1_,"ax",@progbits
	.align	128
        .global         _ZN2at6native18elementwise_kernelILi128ELi4EZNS0_15gpu_kernel_implIZZZNS0_54_GLOBAL__N__d8c5977b_16_LinearAlgebra_cu_35b291db_316116addr_kernel_cudaERNS_14TensorIteratorERKN3c106ScalarES9_ENKUlvE_clEvENKUlvE1_clEvEUliiiE0_EEvRNS_18TensorIteratorBaseERKT_EUliE_EEviT1_
        .type           _ZN2at6native18elementwise_kernelILi128ELi4EZNS0_15gpu_kernel_implIZZZNS0_54_GLOBAL__N__d8c5977b_16_LinearAlgebra_cu_35b291db_316116addr_kernel_cudaERNS_14TensorIteratorERKN3c106ScalarES9_ENKUlvE_clEvENKUlvE1_clEvEUliiiE0_EEvRNS_18TensorIteratorBaseERKT_EUliE_EEviT1_,@function
        .size           _ZN2at6native18elementwise_kernelILi128ELi4EZNS0_15gpu_kernel_implIZZZNS0_54_GLOBAL__N__d8c5977b_16_LinearAlgebra_cu_35b291db_316116addr_kernel_cudaERNS_14TensorIteratorERKN3c106ScalarES9_ENKUlvE_clEvENKUlvE1_clEvEUliiiE0_EEvRNS_18TensorIteratorBaseERKT_EUliE_EEviT1_,(.L_x_23945 - _ZN2at6native18elementwise_kernelILi128ELi4EZNS0_15gpu_kernel_implIZZZNS0_54_GLOBAL__N__d8c5977b_16_LinearAlgebra_cu_35b291db_316116addr_kernel_cudaERNS_14TensorIteratorERKN3c106ScalarES9_ENKUlvE_clEvENKUlvE1_clEvEUliiiE0_EEvRNS_18TensorIteratorBaseERKT_EUliE_EEviT1_)
        .other          _ZN2at6native18elementwise_kernelILi128ELi4EZNS0_15gpu_kernel_implIZZZNS0_54_GLOBAL__N__d8c5977b_16_LinearAlgebra_cu_35b291db_316116addr_kernel_cudaERNS_14TensorIteratorERKN3c106ScalarES9_ENKUlvE_clEvENKUlvE1_clEvEUliiiE0_EEvRNS_18TensorIteratorBaseERKT_EUliE_EEviT1_,@"STO_CUDA_ENTRY STV_DEFAULT"
_ZN2at6native18elementwise_kernelILi128ELi4EZNS0_15gpu_kernel_implIZZZNS0_54_GLOBAL__N__d8c5977b_16_LinearAlgebra_cu_35b291db_316116addr_kernel_cudaERNS_14TensorIteratorERKN3c106ScalarES9_ENKUlvE_clEvENKUlvE1_clEvEUliiiE0_EEvRNS_18TensorIteratorBaseERKT_EUliE_EEviT1_:
.text._ZN2at6native18elementwise_kernelILi128ELi4EZNS0_15gpu_kernel_implIZZZNS0_54_GLOBAL__N__d8c5977b_16_LinearAlgebra_cu_35b291db_316116addr_kernel_cudaERNS_14TensorIteratorERKN3c106ScalarES9_ENKUlvE_clEvENKUlvE1_clEvEUliiiE0_EEvRNS_18TensorIteratorBaseERKT_EUliE_EEviT1_:
        /* <DEDUP_REMOVED lines=399> */
.L_x_16025:
        /* <DEDUP_REMOVED lines=16> */
.L_x_16029:
[----:B------:R0:W5:Y:S01]  /*19f0*/  LDG.E.U8 R19, desc[UR36][R2.64] ;  /* 0x0000002402137981 */ /* 0x000162000c1e1100 */
[----:B------:R-:W-:Y:S05]  /*1a00*/  BRA `(.L_x_16031) ;  /* 0x0000000c002c7947 */ /* 0x000fea0003800000 */
.L_x_16028:
        /* <DEDUP_REMOVED lines=8> */
.L_x_16033:
[----:B------:R0:W5:Y:S01]  /*1a90*/  LDG.E R19, desc[UR36][R2.64] ;  /* 0x0000002402137981 */ /* 0x000162000c1e1900 */
[----:B------:R-:W-:Y:S05]  /*1aa0*/  BRA `(.L_x_16031) ;  /* 0x0000000c00047947 */ /* 0x000fea0003800000 */
.L_x_16032:
[----:B------:R0:W5:Y:S01]  /*1ab0*/  LDG.E.S16 R19, desc[UR36][R2.64] ;  /* 0x0000002402137981 */ /* 0x000162000c1e1700 */
[----:B------:R-:W-:Y:S05]  /*1ac0*/  BRA `(.L_x_16031) ;  /* 0x0000000800fc7947 */ /* 0x000fea0003800000 */
.L_x_16027:
        /* <DEDUP_REMOVED lines=9> */
.L_x_16035:
[----:B------:R-:W2:Y:S02]  /*1b60*/  LDG.E.U16 R2, desc[UR36][R2.64] ;  /* 0x0000002402027981 */ /* 0x000ea4000c1e1500 */
[----:B--2---:R-:W-:-:S06]  /*1b70*/  HADD2.F32 R19, -RZ, R2.H0_H0 ;  /* 0x20000002ff137230 */ /* 0x004fcc0000004100 */
[----:B------:R-:W0:Y:S01]  /*1b80*/  F2I.FTZ.TRUNC.NTZ R19, R19 ;  /* 0x0000001300137305 */ /* 0x000e22000021f100 */
[----:B------:R-:W-:Y:S05]  /*1b90*/  BRA `(.L_x_16031) ;  /* 0x0000000800c87947 */ /* 0x000fea0003800000 */
.L_x_16034:
        /* <DEDUP_REMOVED lines=9> */
.L_x_16037:
[----:B------:R-:W2:Y:S02]  /*1c30*/  LDG.E.U16 R2, desc[UR36][R2.64] ;  /* 0x0000002402027981 */ /* 0x000ea4000c1e1500 */
[----:B--2---:R-:W-:-:S06]  /*1c40*/  HADD2.F32 R19, -RZ, R2.H0_H0 ;  /* 0x20000002ff137230 */ /* 0x004fcc0000004100 */
[----:B------:R-:W0:Y:S01]  /*1c50*/  F2I.FTZ.TRUNC.NTZ R19, R19 ;  /* 0x0000001300137305 */ /* 0x000e22000021f100 */
[----:B------:R-:W-:Y:S05]  /*1c60*/  BRA `(.L_x_16031) ;  /* 0x0000000800947947 */ /* 0x000fea0003800000 */
.L_x_16036:
[----:B------:R-:W2:Y:S02]  /*1c70*/  LDG.E.64 R2, desc[UR36][R2.64] ;  /* 0x0000002402027981 */ /* 0x000ea4000c1e1b00 */
[----:B--2---:R0:W1:Y:S01]  /*1c80*/  F2I.F64.TRUNC R19, R2 ;  /* 0x0000000200137311 */ /* 0x004062000030d100 */
[----:B------:R-:W-:Y:S05]  /*1c90*/  BRA `(.L_x_16031) ;  /* 0x0000000800887947 */ /* 0x000fea0003800000 */
.L_x_16026:
        /* <DEDUP_REMOVED lines=12> */
.L_x_16040:
[----:B------:R-:W2:Y:S02]  /*1d60*/  LDG.E.64 R2, desc[UR36][R2.64] ;  /* 0x0000002402027981 */ /* 0x000ea4000c1e1b00 */
[----:B--2---:R0:W1:Y:S01]  /*1d70*/  F2I.F64.TRUNC R19, R2 ;  /* 0x0000000200137311 */ /* 0x004062000030d100 */
[----:B------:R-:W-:Y:S05]  /*1d80*/  BRA `(.L_x_16031) ;  /* 0x00000008004c7947 */ /* 0x000fea0003800000 */
.L_x_16039:
        /* <DEDUP_REMOVED lines=24> */
[----:B------:R0:W1:Y:S01]  /*1f10*/  F2I.FTZ.TRUNC.NTZ R19, R5 ;  /* 0x0000000500137305 */ /* 0x000062000021f100 */
[----:B------:R-:W-:Y:S05]  /*1f20*/  BRA `(.L_x_16031) ;  /* 0x0000000400e47947 */ /* 0x000fea0003800000 */
.L_x_16042:
        /* <DEDUP_REMOVED lines=11> */
[----:B------:R0:W1:Y:S01]  /*1fe0*/  F2I.FTZ.TRUNC.NTZ R19, R0 ;  /* 0x0000000000137305 */ /* 0x000062000021f100 */
[----:B------:R-:W-:Y:S05]  /*1ff0*/  BRA `(.L_x_16031) ;  /* 0x0000000400b07947 */ /* 0x000fea0003800000 */
.L_x_16041:
[----:B------:R-:W2:Y:S02]  /*2000*/  LDG.E.U16 R19, desc[UR36][R2.64] ;  /* 0x0000002402137981 */ /* 0x000ea4000c1e1500 */
[----:B--2---:R-:W-:-:S06]  /*2010*/  IMAD.U32 R19, R19, 0x10000, RZ ;  /* 0x0001000013137824 */ /* 0x004fcc00078e00ff */
[----:B------:R-:W0:Y:S01]  /*2020*/  F2I.FTZ.TRUNC.NTZ R19, R19 ;  /* 0x0000001300137305 */ /* 0x000e22000021f100 */
[----:B------:R-:W-:Y:S05]  /*2030*/  BRA `(.L_x_16031) ;  /* 0x0000000400a07947 */ /* 0x000fea0003800000 */
.L_x_16038:
        /* <DEDUP_REMOVED lines=10> */
.L_x_16045:
        /* <DEDUP_REMOVED lines=21> */
.L_x_16049:
[----:B------:R-:W-:Y:S05]  /*2230*/  BSYNC.RECONVERGENT B1 ;  /* 0x0000000000017941 */ /* 0x000fea0003800200 */
.L_x_16048:
[----:B------:R-:W-:Y:S01]  /*2240*/  IMAD.SHL.U32 R0, R0, 0x100000, RZ ;  /* 0x0010000000007824 */ /* 0x000fe200078e00ff */
[----:B------:R-:W-:-:S04]  /*2250*/  LEA R2, R2, 0x3b800000, 0x17 ;  /* 0x3b80000002027811 */ /* 0x000fc800078eb8ff */
[----:B------:R-:W-:-:S07]  /*2260*/  LOP3.LUT R19, R2, R0, R19, 0xfe, !PT ;  /* 0x0000000002137212 */ /* 0x000fce00078efe13 */
.L_x_16047:
[----:B------:R-:W-:Y:S05]  /*2270*/  BSYNC.RECONVERGENT B0 ;  /* 0x0000000000007941 */ /* 0x000fea0003800200 */
.L_x_16046:
[----:B------:R-:W1:Y:S01]  /*2280*/  F2I.FTZ.TRUNC.NTZ R19, R19 ;  /* 0x0000001300137305 */ /* 0x000e62000021f100 */
[----:B------:R-:W-:Y:S05]  /*2290*/  BRA `(.L_x_16031) ;  /* 0x0000000400087947 */ /* 0x000fea0003800000 */
.L_x_16044:
        /* <DEDUP_REMOVED lines=21> */
.L_x_16053:
[----:B------:R-:W-:Y:S05]  /*23f0*/  BSYNC.RECONVERGENT B1 ;  /* 0x0000000000017941 */ /* 0x000fea0003800200 */
.L_x_16052:
[----:B------:R-:W-:Y:S01]  /*2400*/  IMAD.SHL.U32 R0, R0, 0x200000, RZ ;  /* 0x0020000000007824 */ /* 0x000fe200078e00ff */
[----:B------:R-:W-:-:S04]  /*2410*/  LEA R2, R2, 0x37800000, 0x17 ;  /* 0x3780000002027811 */ /* 0x000fc800078eb8ff */
[----:B------:R-:W-:-:S07]  /*2420*/  LOP3.LUT R19, R2, R0, R19, 0xfe, !PT ;  /* 0x0000000002137212 */ /* 0x000fce00078efe13 */
.L_x_16051:
[----:B------:R-:W-:Y:S05]  /*2430*/  BSYNC.RECONVERGENT B0 ;  /* 0x0000000000007941 */ /* 0x000fea0003800200 */
.L_x_16050:
[----:B------:R-:W2:Y:S01]  /*2440*/  F2I.FTZ.TRUNC.NTZ R19, R19 ;  /* 0x0000001300137305 */ /* 0x000ea2000021f100 */
[----:B------:R-:W-:Y:S05]  /*2450*/  BRA `(.L_x_16031) ;  /* 0x0000000000987947 */ /* 0x000fea0003800000 */
.L_x_16043:
[----:B------:R-:W-:-:S09]  /*2460*/  UISETP.NE.AND UP0, UPT, UR4, 0x1c, UPT ;  /* 0x0000001c0400788c */ /* 0x000fd2000bf05270 */
[----:B------:R-:W-:Y:S05]  /*2470*/  BRA.U !UP0, `(.L_x_16054) ;  /* 0x00000001088c7547 */ /* 0x000fea000b800000 */
[----:B------:R-:W-:-:S09]  /*2480*/  UISETP.NE.AND UP0, UPT, UR4, 0x1d, UPT ;  /* 0x0000001d0400788c */ /* 0x000fd2000bf05270 */
[----:B------:R-:W-:Y:S05]  /*2490*/  BRA.U !UP0, `(.L_x_16055) ;  /* 0x00000001087c7547 */ /* 0x000fea000b800000 */
[----:B------:R-:W-:-:S09]  /*24a0*/  UISETP.NE.AND UP0, UPT, UR4, 0x2c, UPT ;  /* 0x0000002c0400788c */ /* 0x000fd2000bf05270 */
[----:B------:R-:W-:Y:S05]  /*24b0*/  BRA.U !UP0, `(.L_x_16056) ;  /* 0x0000000108487547 */ /* 0x000fea000b800000 */
.L_x_16030:
        /* <DEDUP_REMOVED lines=16> */
.L_x_16057:
[----:B------:R-:W-:Y:S01]  /*25c0*/  IMAD.MOV.U32 R19, RZ, RZ, RZ ;  /* 0x000000ffff137224 */ /* 0x000fe200078e00ff */
[----:B------:R-:W-:Y:S06]  /*25d0*/  BRA `(.L_x_16031) ;  /* 0x0000000000387947 */ /* 0x000fec0003800000 */
.L_x_16056:
        /* <DEDUP_REMOVED lines=8> */
.L_x_16059:
[----:B------:R-:W-:Y:S05]  /*2660*/  BSYNC.RECONVERGENT B0 ;  /* 0x0000000000007941 */ /* 0x000fea0003800200 */
.L_x_16058:
[----:B------:R-:W4:Y:S01]  /*2670*/  F2I.FTZ.TRUNC.NTZ R19, R19 ;  /* 0x0000001300137305 */ /* 0x000f22000021f100 */
[----:B------:R-:W-:Y:S05]  /*2680*/  BRA `(.L_x_16031) ;  /* 0x00000000000c7947 */ /* 0x000fea0003800000 */
.L_x_16055:
[----:B------:R0:W5:Y:S01]  /*2690*/  LDG.E R19, desc[UR36][R2.64] ;  /* 0x0000002402137981 */ /* 0x000162000c1e1900 */
[----:B------:R-:W-:Y:S05]  /*26a0*/  BRA `(.L_x_16031) ;  /* 0x0000000000047947 */ /* 0x000fea0003800000 */
.L_x_16054:
[----:B------:R3:W5:Y:S02]  /*26b0*/  LDG.E R19, desc[UR36][R2.64] ;  /* 0x0000002402137981 */ /* 0x000764000c1e1900 */
.L_x_16031:
        /* <DEDUP_REMOVED lines=16> */
.L_x_16063:
[----:B------:R0:W5:Y:S01]  /*27c0*/  LDG.E.U8 R22, desc[UR36][R2.64] ;  /* 0x0000002402167981 */ /* 0x000162000c1e1100 */
[----:B------:R-:W-:Y:S05]  /*27d0*/  BRA `(.L_x_16065) ;  /* 0x0000000c002c7947 */ /* 0x000fea0003800000 */
.L_x_16062:
        /* <DEDUP_REMOVED lines=8> */
.L_x_16067:
[----:B------:R3:W5:Y:S01]  /*2860*/  LDG.E R22, desc[UR36][R2.64] ;  /* 0x0000002402167981 */ /* 0x000762000c1e1900 */
[----:B------:R-:W-:Y:S05]  /*2870*/  BRA `(.L_x_16065) ;  /* 0x0000000c00047947 */ /* 0x000fea0003800000 */
.L_x_16066:
[----:B------:R0:W5:Y:S01]  /*2880*/  LDG.E.S16 R22, desc[UR36][R2.64] ;  /* 0x0000002402167981 */ /* 0x000162000c1e1700 */
[----:B------:R-:W-:Y:S05]  /*2890*/  BRA `(.L_x_16065) ;  /* 0x0000000800fc7947 */ /* 0x000fea0003800000 */
.L_x_16061:
[----:B------:R-:W-:-:S09]  /*28a0*/  UISETP.GT.AND UP0, UPT, UR4, 0x6, UPT ;  /* 0x000000060400788c */ /* 0x000fd2000bf04270 */
[----:B------:R-:W-:Y:S05]  /*28b0*/  BRA.U UP0, `(.L_x_16068) ;  /* 0x00000001002c7547 */ /* 0x000fea000b800000 */
[----:B------:R-:W-:-:S09]  /*28c0*/  UISETP.NE.AND UP0, UPT, UR4, 0x5, UPT ;  /* 0x000000050400788c */ /* 0x000fd2000bf05270 */
[----:B------:R-:W-:Y:S05]  /*28d0*/  BRA.U !UP0, `(.L_x_16069) ;  /* 0x0000000108147547 */ /* 0x000fea000b800000 */
[----:B------:R-:W-:-:S09]  /*28e0*/  UISETP.NE.AND UP0, UPT, UR4, 0x6, UPT ;  /* 0x000000060400788c */ /* 0x000fd2000bf05270 */
[----:B------:R-:W-:Y:S05]  /*28f0*/  BRA.U UP0, `(.L_x_16064) ;  /* 0x0000000900647547 */ /* 0x000fea000b800000 */
[----:B------:R-:W3:Y:S02]  /*2900*/  LDG.E R2, desc[UR36][R2.64] ;  /* 0x0000002402027981 */ /* 0x000ee4000c1e1900 */
[----:B---3--:R0:W3:Y:S01]  /*2910*/  F2I.FTZ.TRUNC.NTZ R22, R2 ;  /* 0x0000000200167305 */ /* 0x0080e2000021f100 */
[----:B------:R-:W-:Y:S05]  /*2920*/  BRA `(.L_x_16065) ;  /* 0x0000000800d87947 */ /* 0x000fea0003800000 */
.L_x_16069:
[----:B------:R-:W3:Y:S02]  /*2930*/  LDG.E.U16 R2, desc[UR36][R2.64] ;  /* 0x0000002402027981 */ /* 0x000ee4000c1e1500 */
[----:B---3--:R-:W-:-:S06]  /*2940*/  HADD2.F32 R22, -RZ, R2.H0_H0 ;  /* 0x20000002ff167230 */ /* 0x008fcc0000004100 */
[----:B------:R-:W0:Y:S01]  /*2950*/  F2I.FTZ.TRUNC.NTZ R22, R22 ;  /* 0x0000001600167305 */ /* 0x000e22000021f100 */
[----:B------:R-:W-:Y:S05]  /*2960*/  BRA `(.L_x_16065) ;  /* 0x0000000800c87947 */ /* 0x000fea0003800000 */
.L_x_16068:
[----:B------:R-:W-:-:S09]  /*2970*/  UISETP.NE.AND UP0, UPT, UR4, 0x7, UPT ;  /* 0x000000070400788c */ /* 0x000fd2000bf05270 */
[----:B------:R-:W-:Y:S05]  /*2980*/  BRA.U !UP0, `(.L_x_16070) ;  /* 0x00000001082c7547 */ /* 0x000fea000b800000 */
[----:B------:R-:W-:-:S09]  /*2990*/  UISETP.NE.AND UP0, UPT, UR4, 0x8, UPT ;  /* 0x000000080400788c */ /* 0x000fd2000bf05270 */
[----:B------:R-:W-:Y:S05]  /*29a0*/  BRA.U !UP0, `(.L_x_16071) ;  /* 0x0000000108147547 */ /* 0x000fea000b800000 */
[----:B------:R-:W-:-:S09]  /*29b0*/  UISETP.NE.AND UP0, UPT, UR4, 0x9, UPT ;  /* 0x000000090400788c */ /* 0x000fd2000bf05270 */
[----:B------:R-:W-:Y:S05]  /*29c0*/  BRA.U UP0, `(.L_x_16064) ;  /* 0x0000000900307547 */ /* 0x000fea000b800000 */
[----:B------:R-:W3:Y:S02]  /*29d0*/  LDG.E R2, desc[UR36][R2.64] ;  /* 0x0000002402027981 */ /* 0x000ee4000c1e1900 */
[----:B---3--:R0:W3:Y:S01]  /*29e0*/  F2I.FTZ.TRUNC.NTZ R22, R2 ;  /* 0x0000000200167305 */ /* 0x0080e2000021f100 */
[----:B------:R-:W-:Y:S05]  /*29f0*/  BRA `(.L_x_16065) ;  /* 0x0000000800a47947 */ /* 0x000fea0003800000 */
.L_x_16071:
[----:B------:R-:W3:Y:S02]  /*2a00*/  LDG.E.U16 R2, desc[UR36][R2.64] ;  /* 0x0000002402027981 */ /* 0x000ee4000c1e1500 */
[----:B---3--:R-:W-:-:S06]  /*2a10*/  HADD2.F32 R22, -RZ, R2.H0_H0 ;  /* 0x20000002ff167230 */ /* 0x008fcc0000004100 */
[----:B------:R-:W0:Y:S01]  /*2a20*/  F2I.FTZ.TRUNC.NTZ R22, R22 ;  /* 0x0000001600167305 */ /* 0x000e22000021f100 */
[----:B------:R-:W-:Y:S05]  /*2a30*/  BRA `(.L_x_16065) ;  /* 0x0000000800947947 */ /* 0x000fea0003800000 */
.L_x_16070:
[----:B------:R-:W3:Y:S02]  /*2a40*/  LDG.E.64 R22, desc[UR36][R2.64] ;  /* 0x0000002402167981 */ /* 0x000ee4000c1e1b00 */
[----:B---3--:R0:W3:Y:S01]  /*2a50*/  F2I.F64.TRUNC R22, R22 ;  /* 0x0000001600167311 */ /* 0x0080e2000030d100 */
[----:B------:R-:W-:Y:S05]  /*2a60*/  BRA `(.L_x_16065) ;  /* 0x0000000800887947 */ /* 0x000fea0003800000 */
.L_x_16060:
        /* <DEDUP_REMOVED lines=10> */
[----:B------:R-:W-:Y:S01]  /*2b10*/  SEL R22, RZ, 0x1, !P0 ;  /* 0x00000001ff167807 */ /* 0x000fe20004000000 */
[----:B------:R-:W-:Y:S08]  /*2b20*/  BRA `(.L_x_16065) ;  /* 0x0000000800587947 */ /* 0x000ff00003800000 */
.L_x_16074:
[----:B------:R-:W3:Y:S02]  /*2b30*/  LDG.E.64 R2, desc[UR36][R2.64] ;  /* 0x0000002402027981 */ /* 0x000ee4000c1e1b00 */
[----:B---3--:R0:W3:Y:S01]  /*2b40*/  F2I.F64.TRUNC R22, R2 ;  /* 0x0000000200167311 */ /* 0x0080e2000030d100 */
[----:B------:R-:W-:Y:S05]  /*2b50*/  BRA `(.L_x_16065) ;  /* 0x00000008004c7947 */ /* 0x000fea0003800000 */
.L_x_16073:
        /* <DEDUP_REMOVED lines=24> */
[----:B------:R0:W3:Y:S01]  /*2ce0*/  F2I.FTZ.TRUNC.NTZ R22, R5 ;  /* 0x0000000500167305 */ /* 0x0000e2000021f100 */
[----:B------:R-:W-:Y:S05]  /*2cf0*/  BRA `(.L_x_16065) ;  /* 0x0000000400e47947 */ /* 0x000fea0003800000 */
.L_x_16076:
        /* <DEDUP_REMOVED lines=11> */
[----:B------:R0:W3:Y:S01]  /*2db0*/  F2I.FTZ.TRUNC.NTZ R22, R0 ;  /* 0x0000000000167305 */ /* 0x0000e2000021f100 */
[----:B------:R-:W-:Y:S05]  /*2dc0*/  BRA `(.L_x_16065) ;  /* 0x0000000400b07947 */ /* 0x000fea0003800000 */
.L_x_16075:
[----:B------:R-:W3:Y:S02]  /*2dd0*/  LDG.E.U16 R22, desc[UR36][R2.64] ;  /* 0x0000002402167981 */ /* 0x000ee4000c1e1500 */
[----:B---3--:R-:W-:-:S06]  /*2de0*/  IMAD.U32 R22, R22, 0x10000, RZ ;  /* 0x0001000016167824 */ /* 0x008fcc00078e00ff */
[----:B------:R-:W0:Y:S01]  /*2df0*/  F2I.FTZ.TRUNC.NTZ R22, R22 ;  /* 0x0000001600167305 */ /* 0x000e22000021f100 */
[----:B------:R-:W-:Y:S05]  /*2e00*/  BRA `(.L_x_16065) ;  /* 0x0000000400a07947 */ /* 0x000fea0003800000 */
.L_x_16072:
        /* <DEDUP_REMOVED lines=10> */
.L_x_16079:
[----:B------:R-:W3:Y:S01]  /*2eb0*/  LDG.E.U8 R3, desc[UR36][R2.64] ;  /* 0x0000002402037981 */ /* 0x000ee2000c1e1100 */
[----:B------:R-:W-:Y:S01]  /*2ec0*/  BSSY.RECONVERGENT B0, `(.L_x_16080) ;  /* 0x0000018000007945 */ /* 0x000fe20003800200 */
        /* <DEDUP_REMOVED lines=19> */
.L_x_16083:
[----:B------:R-:W-:Y:S05]  /*3000*/  BSYNC.RECONVERGENT B1 ;  /* 0x0000000000017941 */ /* 0x000fea0003800200 */
.L_x_16082:
[----:B------:R-:W-:Y:S02]  /*3010*/  SHF.L.U32 R0, R0, 0x14, RZ ;  /* 0x0000001400007819 */ /* 0x000fe400000006ff */
[----:B------:R-:W-:-:S04]  /*3020*/  LEA R2, R2, 0x3b800000, 0x17 ;  /* 0x3b80000002027811 */ /* 0x000fc800078eb8ff */
[----:B------:R-:W-:-:S07]  /*3030*/  LOP3.LUT R22, R2, R0, R7, 0xfe, !PT ;  /* 0x0000000002167212 */ /* 0x000fce00078efe07 */
.L_x_16081:
[----:B------:R-:W-:Y:S05]  /*3040*/  BSYNC.RECONVERGENT B0 ;  /* 0x0000000000007941 */ /* 0x000fea0003800200 */
.L_x_16080:
[----:B------:R-:W0:Y:S01]  /*3050*/  F2I.FTZ.TRUNC.NTZ R22, R22 ;  /* 0x0000001600167305 */ /* 0x000e22000021f100 */
[----:B------:R-:W-:Y:S05]  /*3060*/  BRA `(.L_x_16065) ;  /* 0x0000000400087947 */ /* 0x000fea0003800000 */
.L_x_16078:
        /* <DEDUP_REMOVED lines=21> */
.L_x_16087:
[----:B------:R-:W-:Y:S05]  /*31c0*/  BSYNC.RECONVERGENT B1 ;  /* 0x0000000000017941 */ /* 0x000fea0003800200 */
.L_x_16086:
[----:B------:R-:W-:Y:S01]  /*31d0*/  IMAD.SHL.U32 R0, R0, 0x200000, RZ ;  /* 0x0020000000007824 */ /* 0x000fe200078e00ff */
[----:B------:R-:W-:-:S04]  /*31e0*/  LEA R2, R2, 0x37800000, 0x17 ;  /* 0x3780000002027811 */ /* 0x000fc800078eb8ff */
[----:B------:R-:W-:-:S07]  /*31f0*/  LOP3.LUT R22, R2, R0, R7, 0xfe, !PT ;  /* 0x0000000002167212 */ /* 0x000fce00078efe07 */
.L_x_16085:
[----:B------:R-:W-:Y:S05]  /*3200*/  BSYNC.RECONVERGENT B0 ;  /* 0x0000000000007941 */ /* 0x000fea0003800200 */
.L_x_16084:
[----:B------:R-:W0:Y:S01]  /*3210*/  F2I.FTZ.TRUNC.NTZ R22, R22 ;  /* 0x0000001600167305 */ /* 0x000e22000021f100 */
[----:B------:R-:W-:Y:S05]  /*3220*/  BRA `(.L_x_16065) ;  /* 0x0000000000987947 */ /* 0x000fea0003800000 */
.L_x_16077:
[----:B------:R-:W-:-:S09]  /*3230*/  UISETP.NE.AND UP0, UPT, UR4, 0x1c, UPT ;  /* 0x0000001c0400788c */ /* 0x000fd2000bf05270 */
[----:B------:R-:W-:Y:S05]  /*3240*/  BRA.U !UP0, `(.L_x_16088) ;  /* 0x00000001088c7547 */ /* 0x000fea000b800000 */
[----:B------:R-:W-:-:S09]  /*3250*/  UISETP.NE.AND UP0, UPT, UR4, 0x1d, UPT ;  /* 0x0000001d0400788c */ /* 0x000fd2000bf05270 */
[----:B------:R-:W-:Y:S05]  /*3260*/  BRA.U !UP0, `(.L_x_16089) ;  /* 0x00000001087c7547 */ /* 0x000fea000b800000 */
[----:B------:R-:W-:-:S09]  /*3270*/  UISETP.NE.AND UP0, UPT, UR4, 0x2c, UPT ;  /* 0x0000002c0400788c */ /* 0x000fd2000bf05270 */
[----:B------:R-:W-:Y:S05]  /*3280*/  BRA.U !UP0, `(.L_x_16090) ;  /* 0x0000000108487547 */ /* 0x000fea000b800000 */
.L_x_16064:
        /* <DEDUP_REMOVED lines=8> */
[----:B0-----:R-:W-:Y:S02]  /*3310*/  IMAD.U32 R4, RZ, RZ, UR4 ;  /* 0x00000004ff047e24 */ /* 0x001fe4000f8e00ff */
[----:B------:R-:W-:Y:S01]  /*3320*/  IMAD.U32 R5, RZ, RZ, UR5 ;  /* 0x00000005ff057e24 */ /* 0x000fe2000f8e00ff */
[----:B---3--:R-:W-:Y:S01]  /*3330*/  MOV R6, UR6 ;  /* 0x0000000600067c02 */ /* 0x008fe20008000f00 */
[----:B------:R-:W-:-:S02]  /*3340*/  IMAD.U32 R7, RZ, RZ, UR7 ;  /* 0x00000007ff077e24 */ /* 0x000fc4000f8e00ff */
[----:B--2---:R-:W-:Y:S02]  /*3350*/  IMAD.U32 R10, RZ, RZ, UR8 ;  /* 0x00000008ff0a7e24 */ /* 0x004fe4000f8e00ff */
[----:B------:R-:W-:-:S07]  /*3360*/  IMAD.U32 R11, RZ, RZ, UR9 ;  /* 0x00000009ff0b7e24 */ /* 0x000fce000f8e00ff */
[----:B------:R-:W-:-:S07]  /*3370*/  LEPC R20, `(.L_x_16091) ;  /* 0x000000001014794e */ /* 0x000fce0000000000 */
[----:B-1--45:R-:W-:Y:S05]  /*3380*/  CALL.ABS.NOINC R2 ;  /* 0x0000000002007343 */ /* 0x032fea0003c00000 */
.L_x_16091:
[----:B------:R-:W-:Y:S01]  /*3390*/  IMAD.MOV.U32 R22, RZ, RZ, RZ ;  /* 0x000000ffff167224 */ /* 0x000fe200078e00ff */
[----:B------:R-:W-:Y:S06]  /*33a0*/  BRA `(.L_x_16065) ;  /* 0x0000000000387947 */ /* 0x000fec0003800000 */
.L_x_16090:
        /* <DEDUP_REMOVED lines=8> */
.L_x_16093:
[----:B------:R-:W-:Y:S05]  /*3430*/  BSYNC.RECONVERGENT B0 ;  /* 0x0000000000007941 */ /* 0x000fea0003800200 */
.L_x_16092:
[----:B------:R-:W0:Y:S01]  /*3440*/  F2I.FTZ.TRUNC.NTZ R22, R22 ;  /* 0x0000001600167305 */ /* 0x000e22000021f100 */
[----:B------:R-:W-:Y:S05]  /*3450*/  BRA `(.L_x_16065) ;  /* 0x00000000000c7947 */ /* 0x000fea0003800000 */
.L_x_16089:
[----:B------:R0:W5:Y:S01]  /*3460*/  LDG.E R22, desc[UR36][R2.64] ;  /* 0x0000002402167981 */ /* 0x000162000c1e1900 */
[----:B------:R-:W-:Y:S05]  /*3470*/  BRA `(.L_x_16065) ;  /* 0x0000000000047947 */ /* 0x000fea0003800000 */
.L_x_16088:
[----:B------:R0:W5:Y:S02]  /*3480*/  LDG.E R22, desc[UR36][R2.64] ;  /* 0x0000002402167981 */ /* 0x000164000c1e1900 */
.L_x_16065:
        /* <DEDUP_REMOVED lines=16> */
.L_x_16097:
[----:B------:R3:W5:Y:S01]  /*3590*/  LDG.E.U8 R5, desc[UR36][R2.64] ;  /* 0x0000002402057981 */ /* 0x000762000c1e1100 */
[----:B------:R-:W-:Y:S05]  /*35a0*/  BRA `(.L_x_16099) ;  /* 0x0000000c002c7947 */ /* 0x000fea0003800000 */
.L_x_16096:
        /* <DEDUP_REMOVED lines=8> */
.L_x_16101:
[----:B------:R0:W5:Y:S01]  /*3630*/  LDG.E R5, desc[UR36][R2.64] ;  /* 0x0000002402057981 */ /* 0x000162000c1e1900 */
[----:B------:R-:W-:Y:S05]  /*3640*/  BRA `(.L_x_16099) ;  /* 0x0000000c00047947 */ /* 0x000fea0003800000 */
.L_x_16100:
[----:B------:R0:W5:Y:S01]  /*3650*/  LDG.E.S16 R5, desc[UR36][R2.64] ;  /* 0x0000002402057981 */ /* 0x000162000c1e1700 */
[----:B------:R-:W-:Y:S05]  /*3660*/  BRA `(.L_x_16099) ;  /* 0x0000000800fc7947 */ /* 0x000fea0003800000 */
.L_x_16095:
        /* <DEDUP_REMOVED lines=9> */
.L_x_16103:
[----:B------:R-:W3:Y:S02]  /*3700*/  LDG.E.U16 R2, desc[UR36][R2.64] ;  /* 0x0000002402027981 */ /* 0x000ee4000c1e1500 */
[----:B---3--:R-:W-:-:S06]  /*3710*/  HADD2.F32 R5, -RZ, R2.H0_H0 ;  /* 0x20000002ff057230 */ /* 0x008fcc0000004100 */
[----:B------:R-:W0:Y:S01]  /*3720*/  F2I.FTZ.TRUNC.NTZ R5, R5 ;  /* 0x0000000500057305 */ /* 0x000e22000021f100 */
[----:B------:R-:W-:Y:S05]  /*3730*/  BRA `(.L_x_16099) ;  /* 0x0000000800c87947 */ /* 0x000fea0003800000 */
.L_x_16102:
        /* <DEDUP_REMOVED lines=9> */
.L_x_16105:
[----:B------:R-:W3:Y:S02]  /*37d0*/  LDG.E.U16 R2, desc[UR36][R2.64] ;  /* 0x0000002402027981 */ /* 0x000ee4000c1e1500 */
[----:B---3--:R-:W-:-:S06]  /*37e0*/  HADD2.F32 R5, -RZ, R2.H0_H0 ;  /* 0x20000002ff057230 */ /* 0x008fcc0000004100 */
[----:B------:R-:W0:Y:S01]  /*37f0*/  F2I.FTZ.TRUNC.NTZ R5, R5 ;  /* 0x0000000500057305 */ /* 0x000e22000021f100 */
[----:B------:R-:W-:Y:S05]  /*3800*/  BRA `(.L_x_16099) ;  /* 0x0000000800947947 */ /* 0x000fea0003800000 */
.L_x_16104:
[----:B------:R-:W3:Y:S02]  /*3810*/  LDG.E.64 R2, desc[UR36][R2.64] ;  /* 0x0000002402027981 */ /* 0x000ee4000c1e1b00 */
[----:B---3--:R0:W3:Y:S01]  /*3820*/  F2I.F64.TRUNC R5, R2 ;  /* 0x0000000200057311 */ /* 0x0080e2000030d100 */
[----:B------:R-:W-:Y:S05]  /*3830*/  BRA `(.L_x_16099) ;  /* 0x0000000800887947 */ /* 0x000fea0003800000 */
.L_x_16094:
        /* <DEDUP_REMOVED lines=12> */
.L_x_16108:
[----:B------:R-:W3:Y:S02]  /*3900*/  LDG.E.64 R2, desc[UR36][R2.64] ;  /* 0x0000002402027981 */ /* 0x000ee4000c1e1b00 */
[----:B---3--:R0:W3:Y:S01]  /*3910*/  F2I.F64.TRUNC R5, R2 ;  /* 0x0000000200057311 */ /* 0x0080e2000030d100 */
[----:B------:R-:W-:Y:S05]  /*3920*/  BRA `(.L_x_16099) ;  /* 0x00000008004c7947 */ /* 0x000fea0003800000 */
.L_x_16107:
        /* <DEDUP_REMOVED lines=24> */
[----:B------:R-:W0:Y:S01]  /*3ab0*/  F2I.FTZ.TRUNC.NTZ R5, R5 ;  /* 0x0000000500057305 */ /* 0x000e22000021f100 */
[----:B------:R-:W-:Y:S05]  /*3ac0*/  BRA `(.L_x_16099) ;  /* 0x0000000400e47947 */ /* 0x000fea0003800000 */
.L_x_16110:
[----:B------:R-:W3:Y:S02]  /*3ad0*/  LDG.E.U8 R2, desc[UR36][R2.64] ;  /* 0x0000002402027981 */ /* 0x000ee4000c1e1100 */
        /* <DEDUP_REMOVED lines=10> */
[----:B------:R-:W0:Y:S01]  /*3b80*/  F2I.FTZ.TRUNC.NTZ R5, R5 ;  /* 0x0000000500057305 */ /* 0x000e22000021f100 */
[----:B------:R-:W-:Y:S05]  /*3b90*/  BRA `(.L_x_16099) ;  /* 0x0000000400b07947 */ /* 0x000fea0003800000 */
.L_x_16109:
[----:B------:R-:W3:Y:S02]  /*3ba0*/  LDG.E.U16 R5, desc[UR36][R2.64] ;  /* 0x0000002402057981 */ /* 0x000ee4000c1e1500 */
[----:B---3--:R-:W-:-:S06]  /*3bb0*/  IMAD.U32 R5, R5, 0x10000, RZ ;  /* 0x0001000005057824 */ /* 0x008fcc00078e00ff */
[----:B------:R-:W0:Y:S01]  /*3bc0*/  F2I.FTZ.TRUNC.NTZ R5, R5 ;  /* 0x0000000500057305 */ /* 0x000e22000021f100 */
[----:B------:R-:W-:Y:S05]  /*3bd0*/  BRA `(.L_x_16099) ;  /* 0x0000000400a07947 */ /* 0x000fea0003800000 */
.L_x_16106:
        /* <DEDUP_REMOVED lines=10> */
.L_x_16113:
        /* <DEDUP_REMOVED lines=21> */
.L_x_16117:
[----:B------:R-:W-:Y:S05]  /*3dd0*/  BSYNC.RECONVERGENT B1 ;  /* 0x0000000000017941 */ /* 0x000fea0003800200 */
.L_x_16116:
[----:B------:R-:W-:Y:S01]  /*3de0*/  IMAD.SHL.U32 R0, R0, 0x100000, RZ ;  /* 0x0010000000007824 */ /* 0x000fe200078e00ff */
[----:B------:R-:W-:-:S04]  /*3df0*/  LEA R2, R2, 0x3b800000, 0x17 ;  /* 0x3b80000002027811 */ /* 0x000fc800078eb8ff */
[----:B------:R-:W-:-:S07]  /*3e00*/  LOP3.LUT R5, R2, R0, R7, 0xfe, !PT ;  /* 0x0000000002057212 */ /* 0x000fce00078efe07 */
.L_x_16115:
[----:B------:R-:W-:Y:S05]  /*3e10*/  BSYNC.RECONVERGENT B0 ;  /* 0x0000000000007941 */ /* 0x000fea0003800200 */
.L_x_16114:
[----:B------:R-:W0:Y:S01]  /*3e20*/  F2I.FTZ.TRUNC.NTZ R5, R5 ;  /* 0x0000000500057305 */ /* 0x000e22000021f100 */
[----:B------:R-:W-:Y:S05]  /*3e30*/  BRA `(.L_x_16099) ;  /* 0x0000000400087947 */ /* 0x000fea0003800000 */
.L_x_16112:
        /* <DEDUP_REMOVED lines=21> */
.L_x_16121:
[----:B------:R-:W-:Y:S05]  /*3f90*/  BSYNC.RECONVERGENT B1 ;  /* 0x0000000000017941 */ /* 0x000fea0003800200 */
.L_x_16120:
[----:B------:R-:W-:Y:S01]  /*3fa0*/  IMAD.SHL.U32 R0, R0, 0x200000, RZ ;  /* 0x0020000000007824 */ /* 0x000fe200078e00ff */
[----:B------:R-:W-:-:S04]  /*3fb0*/  LEA R2, R2, 0x37800000, 0x17 ;  /* 0x3780000002027811 */ /* 0x000fc800078eb8ff */
[----:B------:R-:W-:-:S07]  /*3fc0*/  LOP3.LUT R5, R2, R0, R7, 0xfe, !PT ;  /* 0x0000000002057212 */ /* 0x000fce00078efe07 */
.L_x_16119:
[----:B------:R-:W-:Y:S05]  /*3fd0*/  BSYNC.RECONVERGENT B0 ;  /* 0x0000000000007941 */ /* 0x000fea0003800200 */
.L_x_16118:
[----:B------:R-:W0:Y:S01]  /*3fe0*/  F2I.FTZ.TRUNC.NTZ R5, R5 ;  /* 0x0000000500057305 */ /* 0x000e22000021f100 */
[----:B------:R-:W-:Y:S05]  /*3ff0*/  BRA `(.L_x_16099) ;  /* 0x0000000000987947 */ /* 0x000fea0003800000 */
.L_x_16111:
[----:B------:R-:W-:-:S09]  /*4000*/  UISETP.NE.AND UP0, UPT, UR4, 0x1c, UPT ;  /* 0x0000001c0400788c */ /* 0x000fd2000bf05270 */
[----:B------:R-:W-:Y:S05]  /*4010*/  BRA.U !UP0, `(.L_x_16122) ;  /* 0x00000001088c7547 */ /* 0x000fea000b800000 */
[----:B------:R-:W-:-:S09]  /*4020*/  UISETP.NE.AND UP0, UPT, UR4, 0x1d, UPT ;  /* 0x0000001d0400788c */ /* 0x000fd2000bf05270 */
[----:B------:R-:W-:Y:S05]  /*4030*/  BRA.U !UP0, `(.L_x_16123) ;  /* 0x00000001087c7547 */ /* 0x000fea000b800000 */
[----:B------:R-:W-:-:S09]  /*4040*/  UISETP.NE.AND UP0, UPT, UR4, 0x2c, UPT ;  /* 0x0000002c0400788c */ /* 0x000fd2000bf05270 */
[----:B------:R-:W-:Y:S05]  /*4050*/  BRA.U !UP0, `(.L_x_16124) ;  /* 0x0000000108487547 */ /* 0x000fea000b800000 */
.L_x_16098:
        /* <DEDUP_REMOVED lines=8> */
[----:B0-----:R-:W-:Y:S01]  /*40e0*/  MOV R4, UR4 ;  /* 0x0000000400047c02 */ /* 0x001fe20008000f00 */
[----:B------:R-:W-:-:S02]  /*40f0*/  IMAD.U32 R5, RZ, RZ, UR5 ;  /* 0x00000005ff057e24 */ /* 0x000fc4000f8e00ff */
[----:B---3--:R-:W-:Y:S02]  /*4100*/  IMAD.U32 R6, RZ, RZ, UR6 ;  /* 0x00000006ff067e24 */ /* 0x008fe4000f8e00ff */
[----:B------:R-:W-:Y:S01]  /*4110*/  IMAD.U32 R7, RZ, RZ, UR7 ;  /* 0x00000007ff077e24 */ /* 0x000fe2000f8e00ff */
[----:B--2---:R-:W-:Y:S01]  /*4120*/  MOV R10, UR8 ;  /* 0x00000008000a7c02 */ /* 0x004fe20008000f00 */
[----:B------:R-:W-:-:S07]  /*4130*/  IMAD.U32 R11, RZ, RZ, UR9 ;  /* 0x00000009ff0b7e24 */ /* 0x000fce000f8e00ff */
[----:B------:R-:W-:-:S07]  /*4140*/  LEPC R20, `(.L_x_16125) ;  /* 0x000000001014794e */ /* 0x000fce0000000000 */
[----:B-1--45:R-:W-:Y:S05]  /*4150*/  CALL.ABS.NOINC R2 ;  /* 0x0000000002007343 */ /* 0x032fea0003c00000 */
.L_x_16125:
[----:B------:R-:W-:Y:S01]  /*4160*/  IMAD.MOV.U32 R5, RZ, RZ, RZ ;  /* 0x000000ffff057224 */ /* 0x000fe200078e00ff */
[----:B------:R-:W-:Y:S06]  /*4170*/  BRA `(.L_x_16099) ;  /* 0x0000000000387947 */ /* 0x000fec0003800000 */
.L_x_16124:
[----:B------:R-:W3:Y:S01]  /*4180*/  LDG.E.U8 R2, desc[UR36][R2.64] ;  /* 0x0000002402027981 */ /* 0x000ee2000c1e1100 */
[----:B------:R-:W-:Y:S01]  /*4190*/  BSSY.RECONVERGENT B0, `(.L_x_16126) ;  /* 0x0000007000007945 */ /* 0x000fe20003800200 */
[----:B------:R-:W-:Y:S01]  /*41a0*/  IMAD.MOV.U32 R5, RZ, RZ, 0x400000 ;  /* 0x00400000ff057424 */ /* 0x000fe200078e00ff */
[----:B---3--:R-:W-:-:S13]  /*41b0*/  ISETP.NE.AND P0, PT, R2, RZ, PT ;  /* 0x000000ff0200720c */ /* 0x008fda0003f05270 */
[----:B------:R-:W-:Y:S05]  /*41c0*/  @!P0 BRA `(.L_x_16127) ;  /* 0x00000000000c8947 */ /* 0x000fea0003800000 */
[----:B------:R-:W-:-:S13]  /*41d0*/  ISETP.NE.AND P0, PT, R2, 0xff, PT ;  /* 0x000000ff0200780c */ /* 0x000fda0003f05270 */
[----:B------:R-:W-:Y:S01]  /*41e0*/  @!P0 IMAD.MOV.U32 R5, RZ, RZ, 0x7f800001 ;  /* 0x7f800001ff058424 */ /* 0x000fe200078e00ff */
[----:B------:R-:W-:-:S07]  /*41f0*/  @P0 SHF.L.U32 R5, R2, 0x17, RZ ;  /* 0x0000001702050819 */ /* 0x000fce00000006ff */
.L_x_16127:
[----:B------:R-:W-:Y:S05]  /*4200*/  BSYNC.RECONVERGENT B0 ;  /* 0x0000000000007941 */ /* 0x000fea0003800200 */
.L_x_16126:
[----:B------:R-:W0:Y:S01]  /*4210*/  F2I.FTZ.TRUNC.NTZ R5, R5 ;  /* 0x0000000500057305 */ /* 0x000e22000021f100 */
[----:B------:R-:W-:Y:S05]  /*4220*/  BRA `(.L_x_16099) ;  /* 0x00000000000c7947 */ /* 0x000fea0003800000 */
.L_x_16123:
[----:B------:R0:W5:Y:S01]  /*4230*/  LDG.E R5, desc[UR36][R2.64] ;  /* 0x0000002402057981 */ /* 0x000162000c1e1900 */
[----:B------:R-:W-:Y:S05]  /*4240*/  BRA `(.L_x_16099) ;  /* 0x0000000000047947 */ /* 0x000fea0003800000 */
.L_x_16122:
[----:B------:R0:W5:Y:S02]  /*4250*/  LDG.E R5, desc[UR36][R2.64] ;  /* 0x0000002402057981 */ /* 0x000164000c1e1900 */
.L_x_16099:
[----:B------:R-:W1:Y:S01]  /*4260*/  LDCU.64 UR6, c[0x0][0x648] ;  /* 0x0000c900ff0677ac */ /* 0x000e620008000a00 */
[----:B0--3-5:R-:W-:Y:S01]  /*4270*/  IMAD R22, R5, R22, RZ ;  /* 0x0000001605167224 */ /* 0x029fe200078e02ff */
[----:B------:R-:W2:Y:S01]  /*4280*/  LDCU.64 UR8, c[0x0][0x668] ;  /* 0x0000cd00ff0877ac */ /* 0x000ea20008000a00 */
[----:B------:R-:W-:-:S04]  /*4290*/  ULOP3.LUT UR4, UR39, 0xff, URZ, 0xc0, !UPT ;  /* 0x000000ff27047892 */ /* 0x000fc8000f8ec0ff */
[----:B------:R-:W-:Y:S01]  /*42a0*/  UISETP.GT.AND UP0, UPT, UR4, 0x9, UPT ;  /* 0x000000090400788c */ /* 0x000fe2000bf04270 */
[----:B-1----:R-:W-:Y:S01]  /*42b0*/  IADD3 R2, P0, PT, R16, UR6, RZ ;  /* 0x0000000610027c10 */ /* 0x002fe2000ff1e0ff */
[----:B--2-4-:R-:W-:-:S04]  /*42c0*/  IMAD R19, R19, UR8, RZ ;  /* 0x0000000813137c24 */ /* 0x014fc8000f8e02ff */
        /* <DEDUP_REMOVED lines=13> */
.L_x_16131:
[----:B------:R0:W-:Y:S01]  /*43a0*/  STG.E.U8 desc[UR36][R2.64], R4 ;  /* 0x0000000402007986 */ /* 0x0001e2000c101124 */
[----:B------:R-:W-:Y:S05]  /*43b0*/  BRA `(.L_x_16133) ;  /* 0x0000000c003c7947 */ /* 0x000fea0003800000 */
.L_x_16130:
[----:B------:R-:W-:-:S09]  /*43c0*/  UISETP.NE.AND UP0, UPT, UR4, 0x2, UPT ;  /* 0x000000020400788c */ /* 0x000fd2000bf05270 */
[----:B------:R-:W-:Y:S05]  /*43d0*/  BRA.U !UP0, `(.L_x_16134) ;  /* 0x0000000108247547 */ /* 0x000fea000b800000 */
[----:B------:R-:W-:-:S09]  /*43e0*/  UISETP.NE.AND UP0, UPT, UR4, 0x3, UPT ;  /* 0x000000030400788c */ /* 0x000fd2000bf05270 */
[----:B------:R-:W-:Y:S05]  /*43f0*/  BRA.U !UP0, `(.L_x_16135) ;  /* 0x0000000108147547 */ /* 0x000fea000b800000 */
[----:B------:R-:W-:-:S09]  /*4400*/  UISETP.NE.AND UP0, UPT, UR4, 0x4, UPT ;  /* 0x000000040400788c */ /* 0x000fd2000bf05270 */
[----:B------:R-:W-:Y:S05]  /*4410*/  BRA.U UP0, `(.L_x_16132) ;  /* 0x0000000900907547 */ /* 0x000fea000b800000 */
[----:B------:R-:W-:-:S05]  /*4420*/  SHF.R.S32.HI R5, RZ, 0x1f, R4 ;  /* 0x0000001fff057819 */ /* 0x000fca0000011404 */
[----:B------:R0:W-:Y:S01]  /*4430*/  STG.E.64 desc[UR36][R2.64], R4 ;  /* 0x0000000402007986 */ /* 0x0001e2000c101b24 */
[----:B------:R-:W-:Y:S05]  /*4440*/  BRA `(.L_x_16133) ;  /* 0x0000000c00187947 */ /* 0x000fea0003800000 */
.L_x_16135:
[----:B------:R0:W-:Y:S01]  /*4450*/  STG.E desc[UR36][R2.64], R4 ;  /* 0x0000000402007986 */ /* 0x0001e2000c101924 */
[----:B------:R-:W-:Y:S05]  /*4460*/  BRA `(.L_x_16133) ;  /* 0x0000000c00107947 */ /* 0x000fea0003800000 */
.L_x_16134:
[----:B------:R0:W-:Y:S01]  /*4470*/  STG.E.U16 desc[UR36][R2.64], R4 ;  /* 0x0000000402007986 */ /* 0x0001e2000c101524 */
[----:B------:R-:W-:Y:S05]  /*4480*/  BRA `(.L_x_16133) ;  /* 0x0000000c00087947 */ /* 0x000fea0003800000 */
.L_x_16129:
[----:B------:R-:W-:-:S09]  /*4490*/  UISETP.GT.AND UP0, UPT, UR4, 0x6, UPT ;  /* 0x000000060400788c */ /* 0x000fd2000bf04270 */
[----:B------:R-:W-:Y:S05]  /*44a0*/  BRA.U UP0, `(.L_x_16136) ;  /* 0x00000001002c7547 */ /* 0x000fea000b800000 */
[----:B------:R-:W-:-:S09]  /*44b0*/  UISETP.NE.AND UP0, UPT, UR4, 0x5, UPT ;  /* 0x000000050400788c */ /* 0x000fd2000bf05270 */
[----:B------:R-:W-:Y:S05]  /*44c0*/  BRA.U !UP0, `(.L_x_16137) ;  /* 0x0000000108147547 */ /* 0x000fea000b800000 */
[----:B------:R-:W-:-:S09]  /*44d0*/  UISETP.NE.AND UP0, UPT, UR4, 0x6, UPT ;  /* 0x000000060400788c */ /* 0x000fd2000bf05270 */
[----:B------:R-:W-:Y:S05]  /*44e0*/  BRA.U UP0, `(.L_x_16132) ;  /* 0x00000009005c7547 */ /* 0x000fea000b800000 */
[----:B------:R-:W-:-:S05]  /*44f0*/  I2FP.F32.S32 R5, R4 ;  /* 0x0000000400057245 */ /* 0x000fca0000201400 */
[----:B------:R0:W-:Y:S01]  /*4500*/  STG.E desc[UR36][R2.64], R5 ;  /* 0x0000000502007986 */ /* 0x0001e2000c101924 */
[----:B------:R-:W-:Y:S05]  /*4510*/  BRA `(.L_x_16133) ;  /* 0x0000000800e47947 */ /* 0x000fea0003800000 */
.L_x_16137:
[----:B------:R-:W-:-:S04]  /*4520*/  I2FP.F32.S32 R0, R4 ;  /* 0x0000000400007245 */ /* 0x000fc80000201400 */
[----:B------:R-:W-:-:S05]  /*4530*/  F2FP.F16.F32.PACK_AB R0, RZ, R0 ;  /* 0x00000000ff00723e */ /* 0x000fca00000000ff */
[----:B------:R0:W-:Y:S01]  /*4540*/  STG.E.U16 desc[UR36][R2.64], R0 ;  /* 0x0000000002007986 */ /* 0x0001e2000c101524 */
[----:B------:R-:W-:Y:S05]  /*4550*/  BRA `(.L_x_16133) ;  /* 0x0000000800d47947 */ /* 0x000fea0003800000 */
.L_x_16136:
[----:B------:R-:W-:-:S09]  /*4560*/  UISETP.NE.AND UP0, UPT, UR4, 0x7, UPT ;  /* 0x000000070400788c */ /* 0x000fd2000bf05270 */
[----:B------:R-:W-:Y:S05]  /*4570*/  BRA.U !UP0, `(.L_x_16138) ;  /* 0x0000000108347547 */ /* 0x000fea000b800000 */
[----:B------:R-:W-:-:S09]  /*4580*/  UISETP.NE.AND UP0, UPT, UR4, 0x8, UPT ;  /* 0x000000080400788c */ /* 0x000fd2000bf05270 */
[----:B------:R-:W-:Y:S05]  /*4590*/  BRA.U !UP0, `(.L_x_16139) ;  /* 0x0000000108187547 */ /* 0x000fea000b800000 */
[----:B------:R-:W-:-:S09]  /*45a0*/  UISETP.NE.AND UP0, UPT, UR4, 0x9, UPT ;  /* 0x000000090400788c */ /* 0x000fd2000bf05270 */
[----:B------:R-:W-:Y:S05]  /*45b0*/  BRA.U UP0, `(.L_x_16132) ;  /* 0x0000000900287547 */ /* 0x000fea000b800000 */
[----:B------:R-:W-:Y:S01]  /*45c0*/  I2FP.F32.S32 R4, R4 ;  /* 0x0000000400047245 */ /* 0x000fe20000201400 */
[----:B------:R-:W-:-:S05]  /*45d0*/  IMAD.MOV.U32 R5, RZ, RZ, RZ ;  /* 0x000000ffff057224 */ /* 0x000fca00078e00ff */
[----:B------:R0:W-:Y:S01]  /*45e0*/  STG.E.64 desc[UR36][R2.64], R4 ;  /* 0x0000000402007986 */ /* 0x0001e2000c101b24 */
[----:B------:R-:W-:Y:S05]  /*45f0*/  BRA `(.L_x_16133) ;  /* 0x0000000800ac7947 */ /* 0x000fea0003800000 */
.L_x_16139:
[----:B------:R-:W-:-:S04]  /*4600*/  I2FP.F32.S32 R4, R4 ;  /* 0x0000000400047245 */ /* 0x000fc80000201400 */
[----:B------:R-:W-:-:S04]  /*4610*/  F2FP.F16.F32.PACK_AB R5, RZ, R4 ;  /* 0x00000004ff05723e */ /* 0x000fc800000000ff */
[----:B------:R-:W-:-:S05]  /*4620*/  PRMT R5, R5, 0x5410, RZ ;  /* 0x0000541005057816 */ /* 0x000fca00000000ff */
[----:B------:R0:W-:Y:S01]  /*4630*/  STG.E desc[UR36][R2.64], R5 ;  /* 0x0000000502007986 */ /* 0x0001e2000c101924 */
[----:B------:R-:W-:Y:S05]  /*4640*/  BRA `(.L_x_16133) ;  /* 0x0000000800987947 */ /* 0x000fea0003800000 */
.L_x_16138:
[----:B------:R-:W0:Y:S02]  /*4650*/  I2F.F64 R4, R4 ;  /* 0x0000000400047312 */ /* 0x000e240000201c00 */
[----:B0-----:R0:W-:Y:S01]  /*4660*/  STG.E.64 desc[UR36][R2.64], R4 ;  /* 0x0000000402007986 */ /* 0x0011e2000c101b24 */
[----:B------:R-:W-:Y:S05]  /*4670*/  BRA `(.L_x_16133) ;  /* 0x00000008008c7947 */ /* 0x000fea0003800000 */
.L_x_16128:
        /* <DEDUP_REMOVED lines=8> */
[----:B------:R-:W-:-:S04]  /*4700*/  ISETP.NE.AND P0, PT, R4, RZ, PT ;  /* 0x000000ff0400720c */ /* 0x000fc80003f05270 */
[----:B------:R-:W-:-:S05]  /*4710*/  SEL R5, RZ, 0x1, !P0 ;  /* 0x00000001ff057807 */ /* 0x000fca0004000000 */
[----:B------:R0:W-:Y:S01]  /*4720*/  STG.E.U8 desc[UR36][R2.64], R5 ;  /* 0x0000000502007986 */ /* 0x0001e2000c101124 */
[----:B------:R-:W-:Y:S05]  /*4730*/  BRA `(.L_x_16133) ;  /* 0x00000008005c7947 */ /* 0x000fea0003800000 */
.L_x_16142:
[----:B------:R-:W0:Y:S01]  /*4740*/  I2F.F64 R4, R4 ;  /* 0x0000000400047312 */ /* 0x000e220000201c00 */
[----:B------:R-:W-:-:S05]  /*4750*/  CS2R R6, SRZ ;  /* 0x0000000000067805 */ /* 0x000fca000001ff00 */
[----:B0-----:R0:W-:Y:S01]  /*4760*/  STG.E.128 desc[UR36][R2.64], R4 ;  /* 0x0000000402007986 */ /* 0x0011e2000c101d24 */
[----:B------:R-:W-:Y:S05]  /*4770*/  BRA `(.L_x_16133) ;  /* 0x00000008004c7947 */ /* 0x000fea0003800000 */
.L_x_16141:
[----:B------:R-:W-:-:S09]  /*4780*/  UISETP.NE.AND UP0, UPT, UR4, 0xf, UPT ;  /* 0x0000000f0400788c */ /* 0x000fd2000bf05270 */
[----:B------:R-:W-:Y:S05]  /*4790*/  BRA.U !UP0, `(.L_x_16143) ;  /* 0x0000000108a07547 */ /* 0x000fea000b800000 */
[----:B------:R-:W-:-:S09]  /*47a0*/  UISETP.NE.AND UP0, UPT, UR4, 0x17, UPT ;  /* 0x000000170400788c */ /* 0x000fd2000bf05270 */
[----:B------:R-:W-:Y:S05]  /*47b0*/  BRA.U !UP0, `(.L_x_16144) ;  /* 0x00000001084c7547 */ /* 0x000fea000b800000 */
[----:B------:R-:W-:-:S09]  /*47c0*/  UISETP.NE.AND UP0, UPT, UR4, 0x18, UPT ;  /* 0x000000180400788c */ /* 0x000fd2000bf05270 */
[----:B------:R-:W-:Y:S05]  /*47d0*/  BRA.U UP0, `(.L_x_16132) ;  /* 0x0000000500a07547 */ /* 0x000fea000b800000 */
[----:B------:R-:W-:Y:S01]  /*47e0*/  I2FP.F32.S32 R7, R4 ;  /* 0x0000000400077245 */ /* 0x000fe20000201400 */
[----:B------:R-:W-:Y:S01]  /*47f0*/  BSSY.RECONVERGENT B0, `(.L_x_16145) ;  /* 0x000000c000007945 */ /* 0x000fe20003800200 */
[----:B------:R-:W-:Y:S02]  /*4800*/  IMAD.MOV.U32 R0, RZ, RZ, 0x7f ;  /* 0x0000007fff007424 */ /* 0x000fe400078e00ff */
        /* <DEDUP_REMOVED lines=10> */
.L_x_16146:
[----:B------:R-:W-:Y:S05]  /*48b0*/  BSYNC.RECONVERGENT B0 ;  /* 0x0000000000007941 */ /* 0x000fea0003800200 */
.L_x_16145:
[----:B------:R-:W-:-:S05]  /*48c0*/  LOP3.LUT R5, R0, 0x80, R5, 0xf8, !PT ;  /* 0x0000008000057812 */ /* 0x000fca00078ef805 */
[----:B------:R0:W-:Y:S01]  /*48d0*/  STG.E.U8 desc[UR36][R2.64], R5 ;  /* 0x0000000502007986 */ /* 0x0001e2000c101124 */
[----:B------:R-:W-:Y:S05]  /*48e0*/  BRA `(.L_x_16133) ;  /* 0x0000000400f07947 */ /* 0x000fea0003800000 */
.L_x_16144:
[----:B------:R-:W-:Y:S01]  /*48f0*/  I2FP.F32.S32 R7, R4 ;  /* 0x0000000400077245 */ /* 0x000fe20000201400 */
[----:B------:R-:W-:Y:S03]  /*4900*/  BSSY.RECONVERGENT B0, `(.L_x_16147) ;  /* 0x000000e000007945 */ /* 0x000fe60003800200 */
        /* <DEDUP_REMOVED lines=13> */
.L_x_16148:
[----:B------:R-:W-:Y:S05]  /*49e0*/  BSYNC.RECONVERGENT B0 ;  /* 0x0000000000007941 */ /* 0x000fea0003800200 */
.L_x_16147:
[----:B------:R-:W-:-:S05]  /*49f0*/  LOP3.LUT R5, R0, 0x80, R5, 0xf8, !PT ;  /* 0x0000008000057812 */ /* 0x000fca00078ef805 */
[----:B------:R0:W-:Y:S01]  /*4a00*/  STG.E.U8 desc[UR36][R2.64], R5 ;  /* 0x0000000502007986 */ /* 0x0001e2000c101124 */
[----:B------:R-:W-:Y:S05]  /*4a10*/  BRA `(.L_x_16133) ;  /* 0x0000000400a47947 */ /* 0x000fea0003800000 */
.L_x_16143:
[----:B------:R-:W-:-:S04]  /*4a20*/  I2FP.F32.S32 R0, R4 ;  /* 0x0000000400007245 */ /* 0x000fc80000201400 */
[----:B------:R-:W-:-:S05]  /*4a30*/  F2FP.BF16.F32.PACK_AB R0, RZ, R0 ;  /* 0x00000000ff00723e */ /* 0x000fca00000010ff */
[----:B------:R0:W-:Y:S01]  /*4a40*/  STG.E.U16 desc[UR36][R2.64], R0 ;  /* 0x0000000002007986 */ /* 0x0001e2000c101524 */
[----:B------:R-:W-:Y:S05]  /*4a50*/  BRA `(.L_x_16133) ;  /* 0x0000000400947947 */ /* 0x000fea0003800000 */
.L_x_16140:
        /* <DEDUP_REMOVED lines=10> */
.L_x_16151:
[----:B------:R-:W-:Y:S01]  /*4b00*/  I2FP.F32.S32 R5, R4 ;  /* 0x0000000400057245 */ /* 0x000fe20000201400 */
[----:B------:R-:W-:Y:S01]  /*4b10*/  BSSY.RECONVERGENT B0, `(.L_x_16152) ;  /* 0x0000014000007945 */ /* 0x000fe20003800200 */
[----:B------:R-:W-:Y:S02]  /*4b20*/  IMAD.MOV.U32 R0, RZ, RZ, 0x80 ;  /* 0x00000080ff007424 */ /* 0x000fe400078e00ff */
        /* <DEDUP_REMOVED lines=10> */
.L_x_16154:
[----:B------:R-:W-:-:S04]  /*4bd0*/  SHF.R.U32.HI R0, RZ, 0x14, R5 ;  /* 0x00000014ff007819 */ /* 0x000fc80000011605 */
[----:B------:R-:W-:-:S04]  /*4be0*/  LOP3.LUT R0, R0, 0x1, RZ, 0xc0, !PT ;  /* 0x0000000100007812 */ /* 0x000fc800078ec0ff */
[----:B------:R-:W-:-:S04]  /*4bf0*/  IADD3 R0, PT, PT, R5, 0x487ffff, R0 ;  /* 0x0487ffff05007810 */ /* 0x000fc80007ffe000 */
[----:B------:R-:W-:-:S04]  /*4c00*/  SHF.R.U32.HI R0, RZ, 0x14, R0 ;  /* 0x00000014ff007819 */ /* 0x000fc80000011600 */
[----:B------:R-:W-:-:S07]  /*4c10*/  LOP3.LUT R4, R0, 0xff, RZ, 0xc0, !PT ;  /* 0x000000ff00047812 */ /* 0x000fce00078ec0ff */
.L_x_16155:
[----:B------:R-:W-:-:S04]  /*4c20*/  SHF.R.U32.HI R5, RZ, 0x18, R5 ;  /* 0x00000018ff057819 */ /* 0x000fc80000011605 */
[----:B------:R-:W-:-:S04]  /*4c30*/  LOP3.LUT R4, R4, 0x80, R5, 0xf8, !PT ;  /* 0x0000008004047812 */ /* 0x000fc800078ef805 */
[----:B------:R-:W-:-:S07]  /*4c40*/  PRMT R0, R4, 0x7610, R0 ;  /* 0x0000761004007816 */ /* 0x000fce0000000000 */
.L_x_16153:
[----:B------:R-:W-:Y:S05]  /*4c50*/  BSYNC.RECONVERGENT B0 ;  /* 0x0000000000007941 */ /* 0x000fea0003800200 */
.L_x_16152:
[----:B------:R3:W-:Y:S01]  /*4c60*/  STG.E.U8 desc[UR36][R2.64], R0 ;  /* 0x0000000002007986 */ /* 0x0007e2000c101124 */
[----:B------:R-:W-:Y:S05]  /*4c70*/  BRA `(.L_x_16133) ;  /* 0x00000004000c7947 */ /* 0x000fea0003800000 */
.L_x_16150:
        /* <DEDUP_REMOVED lines=13> */
.L_x_16158:
[----:B------:R-:W-:-:S04]  /*4d50*/  SHF.R.U32.HI R0, RZ, 0x15, R5 ;  /* 0x00000015ff007819 */ /* 0x000fc80000011605 */
[----:B------:R-:W-:-:S04]  /*4d60*/  LOP3.LUT R0, R0, 0x1, RZ, 0xc0, !PT ;  /* 0x0000000100007812 */ /* 0x000fc800078ec0ff */
[----:B------:R-:W-:-:S04]  /*4d70*/  IADD3 R0, PT, PT, R5, 0x88fffff, R0 ;  /* 0x088fffff05007810 */ /* 0x000fc80007ffe000 */
[----:B------:R-:W-:-:S04]  /*4d80*/  SHF.R.U32.HI R0, RZ, 0x15, R0 ;  /* 0x00000015ff007819 */ /* 0x000fc80000011600 */
[----:B------:R-:W-:-:S07]  /*4d90*/  LOP3.LUT R4, R0, 0xff, RZ, 0xc0, !PT ;  /* 0x000000ff00047812 */ /* 0x000fce00078ec0ff */
.L_x_16159:
[----:B------:R-:W-:-:S04]  /*4da0*/  SHF.R.U32.HI R5, RZ, 0x18, R5 ;  /* 0x00000018ff057819 */ /* 0x000fc80000011605 */
[----:B------:R-:W-:-:S04]  /*4db0*/  LOP3.LUT R4, R4, 0x80, R5, 0xf8, !PT ;  /* 0x0000008004047812 */ /* 0x000fc800078ef805 */
[----:B------:R-:W-:-:S07]  /*4dc0*/  PRMT R0, R4, 0x7610, R0 ;  /* 0x0000761004007816 */ /* 0x000fce0000000000 */
.L_x_16157:
[----:B------:R-:W-:Y:S05]  /*4dd0*/  BSYNC.RECONVERGENT B0 ;  /* 0x0000000000007941 */ /* 0x000fea0003800200 */
.L_x_16156:
[----:B------:R0:W-:Y:S01]  /*4de0*/  STG.E.U8 desc[UR36][R2.64], R0 ;  /* 0x0000000002007986 */ /* 0x0001e2000c101124 */
[----:B------:R-:W-:Y:S05]  /*4df0*/  BRA `(.L_x_16133) ;  /* 0x0000000000ac7947 */ /* 0x000fea0003800000 */
.L_x_16149:
[----:B------:R-:W-:-:S09]  /*4e00*/  UISETP.NE.AND UP0, UPT, UR4, 0x1c, UPT ;  /* 0x0000001c0400788c */ /* 0x000fd2000bf05270 */
[----:B------:R-:W-:Y:S05]  /*4e10*/  BRA.U !UP0, `(.L_x_16160) ;  /* 0x0000000108a07547 */ /* 0x000fea000b800000 */
[----:B------:R-:W-:-:S09]  /*4e20*/  UISETP.NE.AND UP0, UPT, UR4, 0x1d, UPT ;  /* 0x0000001d0400788c */ /* 0x000fd2000bf05270 */
[----:B------:R-:W-:Y:S05]  /*4e30*/  BRA.U !UP0, `(.L_x_16161) ;  /* 0x00000001088c7547 */ /* 0x000fea000b800000 */
[----:B------:R-:W-:-:S09]  /*4e40*/  UISETP.NE.AND UP0, UPT, UR4, 0x2c, UPT ;  /* 0x0000002c0400788c */ /* 0x000fd2000bf05270 */
[----:B------:R-:W-:Y:S05]  /*4e50*/  BRA.U !UP0, `(.L_x_16162) ;  /* 0x0000000108447547 */ /* 0x000fea000b800000 */
.L_x_16132:
        /* <DEDUP_REMOVED lines=16> */
.L_x_16163:
[----:B------:R-:W-:Y:S05]  /*4f60*/  BRA `(.L_x_16133) ;  /* 0x0000000000507947 */ /* 0x000fea0003800000 */
.L_x_16162:
[----:B------:R-:W-:-:S04]  /*4f70*/  I2FP.F32.S32 R5, R4 ;  /* 0x0000000400057245 */ /* 0x000fc80000201400 */
        /* <DEDUP_REMOVED lines=15> */
.L_x_16161:
[----:B------:R-:W-:-:S05]  /*5070*/  SHF.R.S32.HI R5, RZ, 0x1f, R4 ;  /* 0x0000001fff057819 */ /* 0x000fca0000011404 */
[----:B------:R1:W-:Y:S01]  /*5080*/  STG.E.64 desc[UR36][R2.64], R4 ;  /* 0x0000000402007986 */ /* 0x0003e2000c101b24 */
[----:B------:R-:W-:Y:S05]  /*5090*/  BRA `(.L_x_16133) ;  /* 0x0000000000047947 */ /* 0x000fea0003800000 */
.L_x_16160:
[----:B------:R0:W-:Y:S02]  /*50a0*/  STG.E desc[UR36][R2.64], R4 ;  /* 0x0000000402007986 */ /* 0x0001e4000c101924 */
.L_x_16133:
[----:B------:R-:W-:-:S07]  /*50b0*/  IADD3 R17, PT, PT, R17, 0x80, RZ ;  /* 0x0000008011117810 */ /* 0x000fce0007ffe0ff */
.L_x_16024:
[----:B------:R-:W-:Y:S05]  /*50c0*/  BSYNC.RECONVERGENT B6 ;  /* 0x0000000000067941 */ /* 0x000fea0003800200 */
.L_x_16023:
[----:B------:R-:W5:Y:S01]  /*50d0*/  LDCU UR4, c[0x0][0x380] ;  /* 0x00007000ff0477ac */ /* 0x000f620008000800 */
[----:B------:R-:W-:Y:S01]  /*50e0*/  BSSY.RECONVERGENT B6, `(.L_x_16164) ;  /* 0x00004fb000067945 */ /* 0x000fe20003800200 */
[----:B-----5:R-:W-:-:S13]  /*50f0*/  ISETP.GE.AND P0, PT, R17, UR4, PT ;  /* 0x0000000411007c0c */ /* 0x020fda000bf06270 */
[----:B------:R-:W-:Y:S05]  /*5100*/  @P0 BRA `(.L_x_16165) ;  /* 0x0000004c00e00947 */ /* 0x000fea0003800000 */
[----:B------:R-:W5:Y:S01]  /*5110*/  LDCU UR4, c[0x0][0x388] ;  /* 0x00007100ff0477ac */ /* 0x000f620008000800 */
[----:B------:R-:W-:Y:S01]  /*5120*/  IMAD.MOV.U32 R18, RZ, RZ, RZ ;  /* 0x000000ffff127224 */ /* 0x000fe200078e00ff */
[----:B------:R-:W-:Y:S01]  /*5130*/  MOV R16, RZ ;  /* 0x000000ff00107202 */ /* 0x000fe20000000f00 */
[----:B------:R-:W-:Y:S02]  /*5140*/  IMAD.MOV.U32 R22, RZ, RZ, RZ ;  /* 0x000000ffff167224 */ /* 0x000fe400078e00ff */
[----:B0--3--:R-:W-:Y:S01]  /*5150*/  IMAD.MOV.U32 R0, RZ, RZ, RZ ;  /* 0x000000ffff007224 */ /* 0x009fe200078e00ff */
        /* <DEDUP_REMOVED lines=375> */
.L_x_16166:
        /* <DEDUP_REMOVED lines=16> */
.L_x_16170:
[----:B------:R3:W5:Y:S01]  /*69d0*/  LDG.E.U8 R19, desc[UR36][R2.64] ;  /* 0x0000002402137981 */ /* 0x000762000c1e1100 */
[----:B------:R-:W-:Y:S05]  /*69e0*/  BRA `(.L_x_16172) ;  /* 0x0000000c002c7947 */ /* 0x000fea0003800000 */
.L_x_16169:
        /* <DEDUP_REMOVED lines=8> */
.L_x_16174:
[----:B------:R2:W5:Y:S01]  /*6a70*/  LDG.E R19, desc[UR36][R2.64] ;  /* 0x0000002402137981 */ /* 0x000562000c1e1900 */
[----:B------:R-:W-:Y:S05]  /*6a80*/  BRA `(.L_x_16172) ;  /* 0x0000000c00047947 */ /* 0x000fea0003800000 */
.L_x_16173:
[----:B------:R0:W5:Y:S01]  /*6a90*/  LDG.E.S16 R19, desc[UR36][R2.64] ;  /* 0x0000002402137981 */ /* 0x000162000c1e1700 */
[----:B------:R-:W-:Y:S05]  /*6aa0*/  BRA `(.L_x_16172) ;  /* 0x0000000800fc7947 */ /* 0x000fea0003800000 */
.L_x_16168:
        /* <DEDUP_REMOVED lines=9> */
.L_x_16176:
[----:B------:R-:W2:Y:S02]  /*6b40*/  LDG.E.U16 R2, desc[UR36][R2.64] ;  /* 0x0000002402027981 */ /* 0x000ea4000c1e1500 */
[----:B--2---:R-:W-:-:S06]  /*6b50*/  HADD2.F32 R19, -RZ, R2.H0_H0 ;  /* 0x20000002ff137230 */ /* 0x004fcc0000004100 */
[----:B------:R-:W0:Y:S01]  /*6b60*/  F2I.FTZ.TRUNC.NTZ R19, R19 ;  /* 0x0000001300137305 */ /* 0x000e22000021f100 */
[----:B------:R-:W-:Y:S05]  /*6b70*/  BRA `(.L_x_16172) ;  /* 0x0000000800c87947 */ /* 0x000fea0003800000 */
.L_x_16175:
        /* <DEDUP_REMOVED lines=9> */
.L_x_16178:
[----:B------:R-:W2:Y:S02]  /*6c10*/  LDG.E.U16 R2, desc[UR36][R2.64] ;  /* 0x0000002402027981 */ /* 0x000ea4000c1e1500 */
[----:B--2---:R-:W-:-:S06]  /*6c20*/  HADD2.F32 R19, -RZ, R2.H0_H0 ;  /* 0x20000002ff137230 */ /* 0x004fcc0000004100 */
[----:B------:R-:W0:Y:S01]  /*6c30*/  F2I.FTZ.TRUNC.NTZ R19, R19 ;  /* 0x0000001300137305 */ /* 0x000e22000021f100 */
[----:B------:R-:W-:Y:S05]  /*6c40*/  BRA `(.L_x_16172) ;  /* 0x0000000800947947 */ /* 0x000fea0003800000 */
.L_x_16177:
[----:B------:R-:W2:Y:S02]  /*6c50*/  LDG.E.64 R2, desc[UR36][R2.64] ;  /* 0x0000002402027981 */ /* 0x000ea4000c1e1b00 */
[----:B--2---:R0:W1:Y:S01]  /*6c60*/  F2I.F64.TRUNC R19, R2 ;  /* 0x0000000200137311 */ /* 0x004062000030d100 */
[----:B------:R-:W-:Y:S05]  /*6c70*/  BRA `(.L_x_16172) ;  /* 0x0000000800887947 */ /* 0x000fea0003800000 */
.L_x_16167:
        /* <DEDUP_REMOVED lines=12> */
.L_x_16181:
[----:B------:R-:W2:Y:S02]  /*6d40*/  LDG.E.64 R2, desc[UR36][R2.64] ;  /* 0x0000002402027981 */ /* 0x000ea4000c1e1b00 */
[----:B--2---:R0:W1:Y:S01]  /*6d50*/  F2I.F64.TRUNC R19, R2 ;  /* 0x0000000200137311 */ /* 0x004062000030d100 */
[----:B------:R-:W-:Y:S05]  /*6d60*/  BRA `(.L_x_16172) ;  /* 0x00000008004c7947 */ /* 0x000fea0003800000 */
.L_x_16180:
        /* <DEDUP_REMOVED lines=26> */
.L_x_16183:
        /* <DEDUP_REMOVED lines=11> */
[----:B------:R0:W1:Y:S01]  /*6fc0*/  F2I.FTZ.TRUNC.NTZ R19, R0 ;  /* 0x0000000000137305 */ /* 0x000062000021f100 */
[----:B------:R-:W-:Y:S05]  /*6fd0*/  BRA `(.L_x_16172) ;  /* 0x0000000400b07947 */ /* 0x000fea0003800000 */
.L_x_16182:
[----:B------:R-:W2:Y:S02]  /*6fe0*/  LDG.E.U16 R19, desc[UR36][R2.64] ;  /* 0x0000002402137981 */ /* 0x000ea4000c1e1500 */
[----:B--2---:R-:W-:-:S06]  /*6ff0*/  IMAD.U32 R19, R19, 0x10000, RZ ;  /* 0x0001000013137824 */ /* 0x004fcc00078e00ff */
[----:B------:R-:W0:Y:S01]  /*7000*/  F2I.FTZ.TRUNC.NTZ R19, R19 ;  /* 0x0000001300137305 */ /* 0x000e22000021f100 */
[----:B------:R-:W-:Y:S05]  /*7010*/  BRA `(.L_x_16172) ;  /* 0x0000000400a07947 */ /* 0x000fea0003800000 */
.L_x_16179:
        /* <DEDUP_REMOVED lines=10> */
.L_x_16186:
        /* <DEDUP_REMOVED lines=21> */
.L_x_16190:
[----:B------:R-:W-:Y:S05]  /*7210*/  BSYNC.RECONVERGENT B1 ;  /* 0x0000000000017941 */ /* 0x000fea0003800200 */
.L_x_16189:
[----:B------:R-:W-:Y:S01]  /*7220*/  IMAD.SHL.U32 R0, R0, 0x100000, RZ ;  /* 0x0010000000007824 */ /* 0x000fe200078e00ff */
[----:B------:R-:W-:-:S04]  /*7230*/  LEA R2, R2, 0x3b800000, 0x17 ;  /* 0x3b80000002027811 */ /* 0x000fc800078eb8ff */
[----:B------:R-:W-:-:S07]  /*7240*/  LOP3.LUT R19, R2, R0, R19, 0xfe, !PT ;  /* 0x0000000002137212 */ /* 0x000fce00078efe13 */
.L_x_16188:
[----:B------:R-:W-:Y:S05]  /*7250*/  BSYNC.RECONVERGENT B0 ;  /* 0x0000000000007941 */ /* 0x000fea0003800200 */
.L_x_16187:
[----:B------:R-:W0:Y:S01]  /*7260*/  F2I.FTZ.TRUNC.NTZ R19, R19 ;  /* 0x0000001300137305 */ /* 0x000e22000021f100 */
[----:B------:R-:W-:Y:S05]  /*7270*/  BRA `(.L_x_16172) ;  /* 0x0000000400087947 */ /* 0x000fea0003800000 */
.L_x_16185:
        /* <DEDUP_REMOVED lines=21> */
.L_x_16194:
[----:B------:R-:W-:Y:S05]  /*73d0*/  BSYNC.RECONVERGENT B1 ;  /* 0x0000000000017941 */ /* 0x000fea0003800200 */
.L_x_16193:
[----:B------:R-:W-:Y:S01]  /*73e0*/  IMAD.SHL.U32 R0, R0, 0x200000, RZ ;  /* 0x0020000000007824 */ /* 0x000fe200078e00ff */
[----:B------:R-:W-:-:S04]  /*73f0*/  LEA R2, R2, 0x37800000, 0x17 ;  /* 0x3780000002027811 */ /* 0x000fc800078eb8ff */
[----:B------:R-:W-:-:S07]  /*7400*/  LOP3.LUT R19, R2, R0, R19, 0xfe, !PT ;  /* 0x0000000002137212 */ /* 0x000fce00078efe13 */
.L_x_16192:
[----:B------:R-:W-:Y:S05]  /*7410*/  BSYNC.RECONVERGENT B0 ;  /* 0x0000000000007941 */ /* 0x000fea0003800200 */
.L_x_16191:
[----:B------:R-:W0:Y:S01]  /*7420*/  F2I.FTZ.TRUNC.NTZ R19, R19 ;  /* 0x0000001300137305 */ /* 0x000e22000021f100 */
[----:B------:R-:W-:Y:S05]  /*7430*/  BRA `(.L_x_16172) ;  /* 0x0000000000987947 */ /* 0x000fea0003800000 */
.L_x_16184:
        /* <DEDUP_REMOVED lines=14> */
.L_x_16198:
[----:B------:R-:W-:Y:S05]  /*7520*/  BSYNC.RECONVERGENT B0 ;  /* 0x0000000000007941 */ /* 0x000fea0003800200 */
.L_x_16197:
[----:B------:R-:W0:Y:S01]  /*7530*/  F2I.FTZ.TRUNC.NTZ R19, R19 ;  /* 0x0000001300137305 */ /* 0x000e22000021f100 */
[----:B------:R-:W-:Y:S05]  /*7540*/  BRA `(.L_x_16172) ;  /* 0x0000000000547947 */ /* 0x000fea0003800000 */
.L_x_16171:
        /* <DEDUP_REMOVED lines=15> */
[----:B--2---:R-:W-:Y:S05]  /*7640*/  CALL.ABS.NOINC R2 ;  /* 0x0000000002007343 */ /* 0x004fea0003c00000 */
.L_x_16199:
[----:B------:R-:W-:Y:S01]  /*7650*/  HFMA2 R19, -RZ, RZ, 0, 0 ;  /* 0x00000000ff137431 */ /* 0x000fe200000001ff */
[----:B------:R-:W-:Y:S06]  /*7660*/  BRA `(.L_x_16172) ;  /* 0x00000000000c7947 */ /* 0x000fec0003800000 */
.L_x_16196:
[----:B------:R0:W5:Y:S01]  /*7670*/  LDG.E R19, desc[UR36][R2.64] ;  /* 0x0000002402137981 */ /* 0x000162000c1e1900 */
[----:B------:R-:W-:Y:S05]  /*7680*/  BRA `(.L_x_16172) ;  /* 0x0000000000047947 */ /* 0x000fea0003800000 */
.L_x_16195:
[----:B------:R0:W5:Y:S02]  /*7690*/  LDG.E R19, desc[UR36][R2.64] ;  /* 0x0000002402137981 */ /* 0x000164000c1e1900 */
.L_x_16172:
        /* <DEDUP_REMOVED lines=16> */
.L_x_16203:
[----:B------:R0:W5:Y:S01]  /*77a0*/  LDG.E.U8 R22, desc[UR36][R2.64] ;  /* 0x0000002402167981 */ /* 0x000162000c1e1100 */
[----:B------:R-:W-:Y:S05]  /*77b0*/  BRA `(.L_x_16205) ;  /* 0x0000000c002c7947 */ /* 0x000fea0003800000 */
.L_x_16202:
        /* <DEDUP_REMOVED lines=8> */
.L_x_16207:
[----:B------:R0:W5:Y:S01]  /*7840*/  LDG.E R22, desc[UR36][R2.64] ;  /* 0x0000002402167981 */ /* 0x000162000c1e1900 */
[----:B------:R-:W-:Y:S05]  /*7850*/  BRA `(.L_x_16205) ;  /* 0x0000000c00047947 */ /* 0x000fea0003800000 */
.L_x_16206:
[----:B------:R0:W5:Y:S01]  /*7860*/  LDG.E.S16 R22, desc[UR36][R2.64] ;  /* 0x0000002402167981 */ /* 0x000162000c1e1700 */
[----:B------:R-:W-:Y:S05]  /*7870*/  BRA `(.L_x_16205) ;  /* 0x0000000800fc7947 */ /* 0x000fea0003800000 */
.L_x_16201:
        /* <DEDUP_REMOVED lines=9> */
.L_x_16209:
[----:B------:R-:W2:Y:S02]  /*7910*/  LDG.E.U16 R2, desc[UR36][R2.64] ;  /* 0x0000002402027981 */ /* 0x000ea4000c1e1500 */
[----:B--2---:R-:W-:-:S06]  /*7920*/  HADD2.F32 R22, -RZ, R2.H0_H0 ;  /* 0x20000002ff167230 */ /* 0x004fcc0000004100 */
[----:B------:R-:W0:Y:S01]  /*7930*/  F2I.FTZ.TRUNC.NTZ R22, R22 ;  /* 0x0000001600167305 */ /* 0x000e22000021f100 */
[----:B------:R-:W-:Y:S05]  /*7940*/  BRA `(.L_x_16205) ;  /* 0x0000000800c87947 */ /* 0x000fea0003800000 */
.L_x_16208:
        /* <DEDUP_REMOVED lines=9> */
.L_x_16211:
[----:B------:R-:W2:Y:S02]  /*79e0*/  LDG.E.U16 R2, desc[UR36][R2.64] ;  /* 0x0000002402027981 */ /* 0x000ea4000c1e1500 */
[----:B--2---:R-:W-:-:S06]  /*79f0*/  HADD2.F32 R22, -RZ, R2.H0_H0 ;  /* 0x20000002ff167230 */ /* 0x004fcc0000004100 */
[----:B------:R-:W0:Y:S01]  /*7a00*/  F2I.FTZ.TRUNC.NTZ R22, R22 ;  /* 0x0000001600167305 */ /* 0x000e22000021f100 */
[----:B------:R-:W-:Y:S05]  /*7a10*/  BRA `(.L_x_16205) ;  /* 0x0000000800947947 */ /* 0x000fea0003800000 */
.L_x_16210:
[----:B------:R-:W2:Y:S02]  /*7a20*/  LDG.E.64 R22, desc[UR36][R2.64] ;  /* 0x0000002402167981 */ /* 0x000ea4000c1e1b00 */
[----:B--2---:R0:W1:Y:S01]  /*7a30*/  F2I.F64.TRUNC R22, R22 ;  /* 0x0000001600167311 */ /* 0x004062000030d100 */
[----:B------:R-:W-:Y:S05]  /*7a40*/  BRA `(.L_x_16205) ;  /* 0x0000000800887947 */ /* 0x000fea0003800000 */
.L_x_16200:
        /* <DEDUP_REMOVED lines=12> */
.L_x_16214:
[----:B------:R-:W2:Y:S02]  /*7b10*/  LDG.E.64 R2, desc[UR36][R2.64] ;  /* 0x0000002402027981 */ /* 0x000ea4000c1e1b00 */
[----:B--2---:R0:W1:Y:S01]  /*7b20*/  F2I.F64.TRUNC R22, R2 ;  /* 0x0000000200167311 */ /* 0x004062000030d100 */
[----:B------:R-:W-:Y:S05]  /*7b30*/  BRA `(.L_x_16205) ;  /* 0x00000008004c7947 */ /* 0x000fea0003800000 */
.L_x_16213:
        /* <DEDUP_REMOVED lines=24> */
[----:B------:R1:W2:Y:S01]  /*7cc0*/  F2I.FTZ.TRUNC.NTZ R22, R5 ;  /* 0x0000000500167305 */ /* 0x0002a2000021f100 */
[----:B------:R-:W-:Y:S05]  /*7cd0*/  BRA `(.L_x_16205) ;  /* 0x0000000400e47947 */ /* 0x000fea0003800000 */
.L_x_16216:
        /* <DEDUP_REMOVED lines=11> */
[----:B------:R3:W4:Y:S01]  /*7d90*/  F2I.FTZ.TRUNC.NTZ R22, R0 ;  /* 0x0000000000167305 */ /* 0x000722000021f100 */
[----:B------:R-:W-:Y:S05]  /*7da0*/  BRA `(.L_x_16205) ;  /* 0x0000000400b07947 */ /* 0x000fea0003800000 */
.L_x_16215:
[----:B------:R-:W2:Y:S02]  /*7db0*/  LDG.E.U16 R22, desc[UR36][R2.64] ;  /* 0x0000002402167981 */ /* 0x000ea4000c1e1500 */
[----:B--2---:R-:W-:-:S06]  /*7dc0*/  IMAD.U32 R22, R22, 0x10000, RZ ;  /* 0x0001000016167824 */ /* 0x004fcc00078e00ff */
[----:B------:R-:W0:Y:S01]  /*7dd0*/  F2I.FTZ.TRUNC.NTZ R22, R22 ;  /* 0x0000001600167305 */ /* 0x000e22000021f100 */
[----:B------:R-:W-:Y:S05]  /*7de0*/  BRA `(.L_x_16205) ;  /* 0x0000000400a07947 */ /* 0x000fea0003800000 */
.L_x_16212:
        /* <DEDUP_REMOVED lines=10> */
.L_x_16219:
        /* <DEDUP_REMOVED lines=21> */
.L_x_16223:
[----:B------:R-:W-:Y:S05]  /*7fe0*/  BSYNC.RECONVERGENT B1 ;  /* 0x0000000000017941 */ /* 0x000fea0003800200 */
.L_x_16222:
[----:B------:R-:W-:Y:S02]  /*7ff0*/  SHF.L.U32 R0, R0, 0x14, RZ ;  /* 0x0000001400007819 */ /* 0x000fe400000006ff */
[----:B------:R-:W-:-:S04]  /*8000*/  LEA R2, R2, 0x3b800000, 0x17 ;  /* 0x3b80000002027811 */ /* 0x000fc800078eb8ff */
[----:B------:R-:W-:-:S07]  /*8010*/  LOP3.LUT R22, R2, R0, R7, 0xfe, !PT ;  /* 0x0000000002167212 */ /* 0x000fce00078efe07 */
.L_x_16221:
[----:B------:R-:W-:Y:S05]  /*8020*/  BSYNC.RECONVERGENT B0 ;  /* 0x0000000000007941 */ /* 0x000fea0003800200 */
.L_x_16220:
[----:B------:R-:W0:Y:S01]  /*8030*/  F2I.FTZ.TRUNC.NTZ R22, R22 ;  /* 0x0000001600167305 */ /* 0x000e22000021f100 */
[----:B------:R-:W-:Y:S05]  /*8040*/  BRA `(.L_x_16205) ;  /* 0x0000000400087947 */ /* 0x000fea0003800000 */
.L_x_16218:
        /* <DEDUP_REMOVED lines=21> */
.L_x_16227:
[----:B------:R-:W-:Y:S05]  /*81a0*/  BSYNC.RECONVERGENT B1 ;  /* 0x0000000000017941 */ /* 0x000fea0003800200 */
.L_x_16226:
[----:B------:R-:W-:Y:S01]  /*81b0*/  IMAD.SHL.U32 R0, R0, 0x200000, RZ ;  /* 0x0020000000007824 */ /* 0x000fe200078e00ff */
[----:B------:R-:W-:-:S04]  /*81c0*/  LEA R2, R2, 0x37800000, 0x17 ;  /* 0x3780000002027811 */ /* 0x000fc800078eb8ff */
[----:B------:R-:W-:-:S07]  /*81d0*/  LOP3.LUT R22, R2, R0, R7, 0xfe, !PT ;  /* 0x0000000002167212 */ /* 0x000fce00078efe07 */
.L_x_16225:
[----:B------:R-:W-:Y:S05]  /*81e0*/  BSYNC.RECONVERGENT B0 ;  /* 0x0000000000007941 */ /* 0x000fea0003800200 */
.L_x_16224:
[----:B------:R-:W0:Y:S01]  /*81f0*/  F2I.FTZ.TRUNC.NTZ R22, R22 ;  /* 0x0000001600167305 */ /* 0x000e22000021f100 */
[----:B------:R-:W-:Y:S05]  /*8200*/  BRA `(.L_x_16205) ;  /* 0x0000000000987947 */ /* 0x000fea0003800000 */
.L_x_16217:
        /* <DEDUP_REMOVED lines=14> */
.L_x_16231:
[----:B------:R-:W-:Y:S05]  /*82f0*/  BSYNC.RECONVERGENT B0 ;  /* 0x0000000000007941 */ /* 0x000fea0003800200 */
.L_x_16230:
[----:B------:R-:W0:Y:S01]  /*8300*/  F2I.FTZ.TRUNC.NTZ R22, R22 ;  /* 0x0000001600167305 */ /* 0x000e22000021f100 */
[----:B------:R-:W-:Y:S05]  /*8310*/  BRA `(.L_x_16205) ;  /* 0x0000000000547947 */ /* 0x000fea0003800000 */
.L_x_16204:
        /* <DEDUP_REMOVED lines=15> */
[----:B--2--5:R-:W-:Y:S05]  /*8410*/  CALL.ABS.NOINC R2 ;  /* 0x0000000002007343 */ /* 0x024fea0003c00000 */
.L_x_16232:
[----:B------:R-:W-:Y:S01]  /*8420*/  MOV R22, RZ ;  /* 0x000000ff00167202 */ /* 0x000fe20000000f00 */
[----:B------:R-:W-:Y:S06]  /*8430*/  BRA `(.L_x_16205) ;  /* 0x00000000000c7947 */ /* 0x000fec0003800000 */
.L_x_16229:
[----:B------:R0:W5:Y:S01]  /*8440*/  LDG.E R22, desc[UR36][R2.64] ;  /* 0x0000002402167981 */ /* 0x000162000c1e1900 */
[----:B------:R-:W-:Y:S05]  /*8450*/  BRA `(.L_x_16205) ;  /* 0x0000000000047947 */ /* 0x000fea0003800000 */
.L_x_16228:
[----:B------:R0:W5:Y:S02]  /*8460*/  LDG.E R22, desc[UR36][R2.64] ;  /* 0x0000002402167981 */ /* 0x000164000c1e1900 */
.L_x_16205:
        /* <DEDUP_REMOVED lines=14> */
[----:B-1----:R0:W5:Y:S01]  /*8550*/  LDG.E.S8 R5, desc[UR36][R2.64] ;  /* 0x0000002402057981 */ /* 0x002162000c1e1300 */
[----:B------:R-:W-:Y:S05]  /*8560*/  BRA `(.L_x_16238) ;  /* 0x0000000c00347947 */ /* 0x000fea0003800000 */
.L_x_16236:
[----:B-1----:R0:W5:Y:S01]  /*8570*/  LDG.E.U8 R5, desc[UR36][R2.64] ;  /* 0x0000002402057981 */ /* 0x002162000c1e1100 */
[----:B------:R-:W-:Y:S05]  /*8580*/  BRA `(.L_x_16238) ;  /* 0x0000000c002c7947 */ /* 0x000fea0003800000 */
.L_x_16235:
[----:B------:R-:W-:-:S09]  /*8590*/  UISETP.NE.AND UP0, UPT, UR4, 0x2, UPT ;  /* 0x000000020400788c */ /* 0x000fd2000bf05270 */
[----:B------:R-:W-:Y:S05]  /*85a0*/  BRA.U !UP0, `(.L_x_16239) ;  /* 0x0000000108207547 */ /* 0x000fea000b800000 */
[----:B------:R-:W-:-:S09]  /*85b0*/  UISETP.NE.AND UP0, UPT, UR4, 0x3, UPT ;  /* 0x000000030400788c */ /* 0x000fd2000bf05270 */
[----:B------:R-:W-:Y:S05]  /*85c0*/  BRA.U !UP0, `(.L_x_16240) ;  /* 0x0000000108107547 */ /* 0x000fea000b800000 */
[----:B------:R-:W-:-:S09]  /*85d0*/  UISETP.NE.AND UP0, UPT, UR4, 0x4, UPT ;  /* 0x000000040400788c */ /* 0x000fd2000bf05270 */
[----:B------:R-:W-:Y:S05]  /*85e0*/  BRA.U UP0, `(.L_x_16237) ;  /* 0x0000000900c07547 */ /* 0x000fea000b800000 */
[----:B-1----:R0:W5:Y:S01]  /*85f0*/  LDG.E R5, desc[UR36][R2.64] ;  /* 0x0000002402057981 */ /* 0x002162000c1e1900 */
[----:B------:R-:W-:Y:S05]  /*8600*/  BRA `(.L_x_16238) ;  /* 0x0000000c000c7947 */ /* 0x000fea0003800000 */
.L_x_16240:
[----:B-1----:R0:W5:Y:S01]  /*8610*/  LDG.E R5, desc[UR36][R2.64] ;  /* 0x0000002402057981 */ /* 0x002162000c1e1900 */
[----:B------:R-:W-:Y:S05]  /*8620*/  BRA `(.L_x_16238) ;  /* 0x0000000c00047947 */ /* 0x000fea0003800000 */
.L_x_16239:
[----:B-1----:R0:W5:Y:S01]  /*8630*/  LDG.E.S16 R5, desc[UR36][R2.64] ;  /* 0x0000002402057981 */ /* 0x002162000c1e1700 */
[----:B------:R-:W-:Y:S05]  /*8640*/  BRA `(.L_x_16238) ;  /* 0x0000000800fc7947 */ /* 0x000fea0003800000 */
.L_x_16234:
[----:B------:R-:W-:-:S09]  /*8650*/  UISETP.GT.AND UP0, UPT, UR4, 0x6, UPT ;  /* 0x000000060400788c */ /* 0x000fd2000bf04270 */
[----:B------:R-:W-:Y:S05]  /*8660*/  BRA.U UP0, `(.L_x_16241) ;  /* 0x00000001002c7547 */ /* 0x000fea000b800000 */
[----:B------:R-:W-:-:S09]  /*8670*/  UISETP.NE.AND UP0, UPT, UR4, 0x5, UPT ;  /* 0x000000050400788c */ /* 0x000fd2000bf05270 */
[----:B------:R-:W-:Y:S05]  /*8680*/  BRA.U !UP0, `(.L_x_16242) ;  /* 0x0000000108147547 */ /* 0x000fea000b800000 */
[----:B------:R-:W-:-:S09]  /*8690*/  UISETP.NE.AND UP0, UPT, UR4, 0x6, UPT ;  /* 0x000000060400788c */ /* 0x000fd2000bf05270 */
[----:B------:R-:W-:Y:S05]  /*86a0*/  BRA.U UP0, `(.L_x_16237) ;  /* 0x0000000900907547 */ /* 0x000fea000b800000 */
[----:B------:R-:W1:Y:S02]  /*86b0*/  LDG.E R2, desc[UR36][R2.64] ;  /* 0x0000002402027981 */ /* 0x000e64000c1e1900 */
[----:B-1----:R0:W1:Y:S01]  /*86c0*/  F2I.FTZ.TRUNC.NTZ R5, R2 ;  /* 0x0000000200057305 */ /* 0x002062000021f100 */
[----:B------:R-:W-:Y:S05]  /*86d0*/  BRA `(.L_x_16238) ;  /* 0x0000000800d87947 */ /* 0x000fea0003800000 */
.L_x_16242:
[----:B------:R-:W1:Y:S02]  /*86e0*/  LDG.E.U16 R2, desc[UR36][R2.64] ;  /* 0x0000002402027981 */ /* 0x000e64000c1e1500 */
[----:B-1----:R-:W-:-:S06]  /*86f0*/  HADD2.F32 R5, -RZ, R2.H0_H0 ;  /* 0x20000002ff057230 */ /* 0x002fcc0000004100 */
[----:B------:R-:W0:Y:S01]  /*8700*/  F2I.FTZ.TRUNC.NTZ R5, R5 ;  /* 0x0000000500057305 */ /* 0x000e22000021f100 */
[----:B------:R-:W-:Y:S05]  /*8710*/  BRA `(.L_x_16238) ;  /* 0x0000000800c87947 */ /* 0x000fea0003800000 */
.L_x_16241:
[----:B------:R-:W-:-:S09]  /*8720*/  UISETP.NE.AND UP0, UPT, UR4, 0x7, UPT ;  /* 0x000000070400788c */ /* 0x000fd2000bf05270 */
[----:B------:R-:W-:Y:S05]  /*8730*/  BRA.U !UP0, `(.L_x_16243) ;  /* 0x00000001082c7547 */ /* 0x000fea000b800000 */
[----:B------:R-:W-:-:S09]  /*8740*/  UISETP.NE.AND UP0, UPT, UR4, 0x8, UPT ;  /* 0x000000080400788c */ /* 0x000fd2000bf05270 */
[----:B------:R-:W-:Y:S05]  /*8750*/  BRA.U !UP0, `(.L_x_16244) ;  /* 0x0000000108147547 */ /* 0x000fea000b800000 */
[----:B------:R-:W-:-:S09]  /*8760*/  UISETP.NE.AND UP0, UPT, UR4, 0x9, UPT ;  /* 0x000000090400788c */ /* 0x000fd2000bf05270 */
[----:B------:R-:W-:Y:S05]  /*8770*/  BRA.U UP0, `(.L_x_16237) ;  /* 0x00000009005c7547 */ /* 0x000fea000b800000 */
[----:B------:R-:W1:Y:S02]  /*8780*/  LDG.E R2, desc[UR36][R2.64] ;  /* 0x0000002402027981 */ /* 0x000e64000c1e1900 */
[----:B-1----:R0:W1:Y:S01]  /*8790*/  F2I.FTZ.TRUNC.NTZ R5, R2 ;  /* 0x0000000200057305 */ /* 0x002062000021f100 */
[----:B------:R-:W-:Y:S05]  /*87a0*/  BRA `(.L_x_16238) ;  /* 0x0000000800a47947 */ /* 0x000fea0003800000 */
.L_x_16244:
[----:B------:R-:W1:Y:S02]  /*87b0*/  LDG.E.U16 R2, desc[UR36][R2.64] ;  /* 0x0000002402027981 */ /* 0x000e64000c1e1500 */
[----:B-1----:R-:W-:-:S06]  /*87c0*/  HADD2.F32 R5, -RZ, R2.H0_H0 ;  /* 0x20000002ff057230 */ /* 0x002fcc0000004100 */
[----:B------:R-:W0:Y:S01]  /*87d0*/  F2I.FTZ.TRUNC.NTZ R5, R5 ;  /* 0x0000000500057305 */ /* 0x000e22000021f100 */
[----:B------:R-:W-:Y:S05]  /*87e0*/  BRA `(.L_x_16238) ;  /* 0x0000000800947947 */ /* 0x000fea0003800000 */
.L_x_16243:
[----:B------:R-:W1:Y:S02]  /*87f0*/  LDG.E.64 R2, desc[UR36][R2.64] ;  /* 0x0000002402027981 */ /* 0x000e64000c1e1b00 */
[----:B-1----:R0:W1:Y:S01]  /*8800*/  F2I.F64.TRUNC R5, R2 ;  /* 0x0000000200057311 */ /* 0x002062000030d100 */
[----:B------:R-:W-:Y:S05]  /*8810*/  BRA `(.L_x_16238) ;  /* 0x0000000800887947 */ /* 0x000fea0003800000 */
.L_x_16233:
        /* <DEDUP_REMOVED lines=10> */
[----:B-1----:R-:W-:Y:S01]  /*88c0*/  SEL R5, RZ, 0x1, !P0 ;  /* 0x00000001ff057807 */ /* 0x002fe20004000000 */
[----:B------:R-:W-:Y:S08]  /*88d0*/  BRA `(.L_x_16238) ;  /* 0x0000000800587947 */ /* 0x000ff00003800000 */
.L_x_16247:
[----:B------:R-:W1:Y:S02]  /*88e0*/  LDG.E.64 R2, desc[UR36][R2.64] ;  /* 0x0000002402027981 */ /* 0x000e64000c1e1b00 */
[----:B-1----:R0:W1:Y:S01]  /*88f0*/  F2I.F64.TRUNC R5, R2 ;  /* 0x0000000200057311 */ /* 0x002062000030d100 */
[----:B------:R-:W-:Y:S05]  /*8900*/  BRA `(.L_x_16238) ;  /* 0x00000008004c7947 */ /* 0x000fea0003800000 */
.L_x_16246:
[----:B------:R-:W-:-:S09]  /*8910*/  UISETP.NE.AND UP0, UPT, UR4, 0xf, UPT ;  /* 0x0000000f0400788c */ /* 0x000fd2000bf05270 */
[----:B------:R-:W-:Y:S05]  /*8920*/  BRA.U !UP0, `(.L_x_16248) ;  /* 0x0000000108947547 */ /* 0x000fea000b800000 */
[----:B------:R-:W-:-:S09]  /*8930*/  UISETP.NE.AND UP0, UPT, UR4, 0x17, UPT ;  /* 0x000000170400788c */ /* 0x000fd2000bf05270 */
[----:B------:R-:W-:Y:S05]  /*8940*/  BRA.U !UP0, `(.L_x_16249) ;  /* 0x0000000108587547 */ /* 0x000fea000b800000 */
[----:B------:R-:W-:-:S09]  /*8950*/  UISETP.NE.AND UP0, UPT, UR4, 0x18, UPT ;  /* 0x000000180400788c */ /* 0x000fd2000bf05270 */
[----:B------:R-:W-:Y:S05]  /*8960*/  BRA.U UP0, `(.L_x_16237) ;  /* 0x0000000500e07547 */ /* 0x000fea000b800000 */
[----:B---3--:R-:W3:Y:S01]  /*8970*/  LDG.E.U8 R0, desc[UR36][R2.64] ;  /* 0x0000002402007981 */ /* 0x008ee2000c1e1100 */
[----:B------:R-:W-:Y:S02]  /*8980*/  HFMA2 R6, -RZ, RZ, 0, 1.847743988037109375e-06 ;  /* 0x0000001fff067431 */ /* 0x000fe400000001ff */
[----:B---3--:R-:W-:-:S05]  /*8990*/  IMAD.SHL.U32 R0, R0, 0x1000000, RZ ;  /* 0x0100000000007824 */ /* 0x008fca00078e00ff */
[C---:B------:R-:W-:Y:S02]  /*89a0*/  LOP3.LUT R4, R0.reuse, 0x7f000000, RZ, 0xc0, !PT ;  /* 0x7f00000000047812 */ /* 0x040fe400078ec0ff */
[----:B------:R-:W-:Y:S02]  /*89b0*/  LOP3.LUT P0, RZ, R0, 0x7f000000, RZ, 0xc0, !PT ;  /* 0x7f00000000ff7812 */ /* 0x000fe4000780c0ff */
[----:B-1----:R-:W0:Y:S02]  /*89c0*/  FLO.U32 R5, R4 ;  /* 0x0000000400057300 */ /* 0x002e2400000e0000 */
        /* <DEDUP_REMOVED lines=14> */
.L_x_16249:
[----:B------:R-:W3:Y:S02]  /*8ab0*/  LDG.E.U8 R2, desc[UR36][R2.64] ;  /* 0x0000002402027981 */ /* 0x000ee4000c1e1100 */
[C---:B---3--:R-:W-:Y:S01]  /*8ac0*/  SHF.L.U32 R0, R2.reuse, 0x19, RZ ;  /* 0x0000001902007819 */ /* 0x048fe200000006ff */
[----:B-1----:R-:W-:-:S03]  /*8ad0*/  IMAD.SHL.U32 R5, R2, 0x100, RZ ;  /* 0x0000010002057824 */ /* 0x002fc600078e00ff */
        /* <DEDUP_REMOVED lines=8> */
[----:B------:R-:W0:Y:S01]  /*8b60*/  F2I.FTZ.TRUNC.NTZ R5, R5 ;  /* 0x0000000500057305 */ /* 0x000e22000021f100 */
[----:B------:R-:W-:Y:S05]  /*8b70*/  BRA `(.L_x_16238) ;  /* 0x0000000400b07947 */ /* 0x000fea0003800000 */
.L_x_16248:
[----:B-1----:R-:W2:Y:S02]  /*8b80*/  LDG.E.U16 R5, desc[UR36][R2.64] ;  /* 0x0000002402057981 */ /* 0x002ea4000c1e1500 */
[----:B--2---:R-:W-:-:S06]  /*8b90*/  IMAD.U32 R5, R5, 0x10000, RZ ;  /* 0x0001000005057824 */ /* 0x004fcc00078e00ff */
[----:B------:R-:W0:Y:S01]  /*8ba0*/  F2I.FTZ.TRUNC.NTZ R5, R5 ;  /* 0x0000000500057305 */ /* 0x000e22000021f100 */
[----:B------:R-:W-:Y:S05]  /*8bb0*/  BRA `(.L_x_16238) ;  /* 0x0000000400a07947 */ /* 0x000fea0003800000 */
.L_x_16245:
        /* <DEDUP_REMOVED lines=8> */
[----:B-1----:R0:W5:Y:S01]  /*8c40*/  LDG.E.U16 R5, desc[UR36][R2.64] ;  /* 0x0000002402057981 */ /* 0x002162000c1e1500 */
[----:B------:R-:W-:Y:S05]  /*8c50*/  BRA `(.L_x_16238) ;  /* 0x0000000400787947 */ /* 0x000fea0003800000 */
.L_x_16252:
[----:B------:R-:W2:Y:S01]  /*8c60*/  LDG.E.U8 R3, desc[UR36][R2.64] ;  /* 0x0000002402037981 */ /* 0x000ea2000c1e1100 */
[----:B------:R-:W-:Y:S01]  /*8c70*/  BSSY.RECONVERGENT B0, `(.L_x_16253) ;  /* 0x0000018000007945 */ /* 0x000fe20003800200 */
[----:B-1----:R-:W-:Y:S02]  /*8c80*/  MOV R5, RZ ;  /* 0x000000ff00057202 */ /* 0x002fe40000000f00 */
[----:B--2---:R-:W-:-:S13]  /*8c90*/  ISETP.NE.AND P0, PT, R3, RZ, PT ;  /* 0x000000ff0300720c */ /* 0x004fda0003f05270 */
[----:B------:R-:W-:Y:S05]  /*8ca0*/  @!P0 BRA `(.L_x_16254) ;  /* 0x0000000000508947 */ /* 0x000fea0003800000 */
[----:B------:R-:W-:-:S13]  /*8cb0*/  ISETP.NE.AND P0, PT, R3, 0x80, PT ;  /* 0x000000800300780c */ /* 0x000fda0003f05270 */
        /* <DEDUP_REMOVED lines=15> */
.L_x_16256:
[----:B------:R-:W-:Y:S05]  /*8db0*/  BSYNC.RECONVERGENT B1 ;  /* 0x0000000000017941 */ /* 0x000fea0003800200 */
.L_x_16255:
[----:B------:R-:W-:Y:S01]  /*8dc0*/  IMAD.SHL.U32 R0, R0, 0x100000, RZ ;  /* 0x0010000000007824 */ /* 0x000fe200078e00ff */
[----:B------:R-:W-:-:S04]  /*8dd0*/  LEA R2, R2, 0x3b800000, 0x17 ;  /* 0x3b80000002027811 */ /* 0x000fc800078eb8ff */
[----:B------:R-:W-:-:S07]  /*8de0*/  LOP3.LUT R5, R2, R0, R7, 0xfe, !PT ;  /* 0x0000000002057212 */ /* 0x000fce00078efe07 */
.L_x_16254:
[----:B------:R-:W-:Y:S05]  /*8df0*/  BSYNC.RECONVERGENT B0 ;  /* 0x0000000000007941 */ /* 0x000fea0003800200 */
.L_x_16253:
[----:B------:R-:W0:Y:S01]  /*8e00*/  F2I.FTZ.TRUNC.NTZ R5, R5 ;  /* 0x0000000500057305 */ /* 0x000e22000021f100 */
[----:B------:R-:W-:Y:S05]  /*8e10*/  BRA `(.L_x_16238) ;  /* 0x0000000400087947 */ /* 0x000fea0003800000 */
.L_x_16251:
[----:B------:R-:W2:Y:S01]  /*8e20*/  LDG.E.U8 R3, desc[UR36][R2.64] ;  /* 0x0000002402037981 */ /* 0x000ea2000c1e1100 */
[----:B------:R-:W-:Y:S01]  /*8e30*/  BSSY.RECONVERGENT B0, `(.L_x_16257) ;  /* 0x0000018000007945 */ /* 0x000fe20003800200 */
[----:B-1----:R-:W-:Y:S01]  /*8e40*/  IMAD.MOV.U32 R5, RZ, RZ, RZ ;  /* 0x000000ffff057224 */ /* 0x002fe200078e00ff */
[----:B--2---:R-:W-:-:S13]  /*8e50*/  ISETP.NE.AND P0, PT, R3, RZ, PT ;  /* 0x000000ff0300720c */ /* 0x004fda0003f05270 */
[----:B------:R-:W-:Y:S05]  /*8e60*/  @!P0 BRA `(.L_x_16258) ;  /* 0x0000000000508947 */ /* 0x000fea0003800000 */
[----:B------:R-:W-:-:S13]  /*8e70*/  ISETP.NE.AND P0, PT, R3, 0x80, PT ;  /* 0x000000800300780c */ /* 0x000fda0003f05270 */
[----:B------:R-:W-:Y:S01]  /*8e80*/  @!P0 MOV R5, 0x7f800001 ;  /* 0x7f80000100058802 */ /* 0x000fe20000000f00 */
        /* <DEDUP_REMOVED lines=14> */
.L_x_16260:
[----:B------:R-:W-:Y:S05]  /*8f70*/  BSYNC.RECONVERGENT B1 ;  /* 0x0000000000017941 */ /* 0x000fea0003800200 */
.L_x_16259:
[----:B------:R-:W-:Y:S02]  /*8f80*/  SHF.L.U32 R0, R0, 0x15, RZ ;  /* 0x0000001500007819 */ /* 0x000fe400000006ff */
[----:B------:R-:W-:-:S04]  /*8f90*/  LEA R2, R2, 0x37800000, 0x17 ;  /* 0x3780000002027811 */ /* 0x000fc800078eb8ff */
[----:B------:R-:W-:-:S07]  /*8fa0*/  LOP3.LUT R5, R2, R0, R7, 0xfe, !PT ;  /* 0x0000000002057212 */ /* 0x000fce00078efe07 */
.L_x_16258:
[----:B------:R-:W-:Y:S05]  /*8fb0*/  BSYNC.RECONVERGENT B0 ;  /* 0x0000000000007941 */ /* 0x000fea0003800200 */
.L_x_16257:
[----:B------:R-:W0:Y:S01]  /*8fc0*/  F2I.FTZ.TRUNC.NTZ R5, R5 ;  /* 0x0000000500057305 */ /* 0x000e22000021f100 */
[----:B------:R-:W-:Y:S05]  /*8fd0*/  BRA `(.L_x_16238) ;  /* 0x0000000000987947 */ /* 0x000fea0003800000 */
.L_x_16250:
        /* <DEDUP_REMOVED lines=8> */
[----:B-1----:R-:W-:Y:S01]  /*9060*/  IMAD.MOV.U32 R5, RZ, RZ, 0x400000 ;  /* 0x00400000ff057424 */ /* 0x002fe200078e00ff */
[----:B--2---:R-:W-:-:S13]  /*9070*/  ISETP.NE.AND P0, PT, R2, RZ, PT ;  /* 0x000000ff0200720c */ /* 0x004fda0003f05270 */
[----:B------:R-:W-:Y:S05]  /*9080*/  @!P0 BRA `(.L_x_16264) ;  /* 0x00000000000c8947 */ /* 0x000fea0003800000 */
[----:B------:R-:W-:-:S13]  /*9090*/  ISETP.NE.AND P0, PT, R2, 0xff, PT ;  /* 0x000000ff0200780c */ /* 0x000fda0003f05270 */
[----:B------:R-:W-:Y:S01]  /*90a0*/  @!P0 IMAD.MOV.U32 R5, RZ, RZ, 0x7f800001 ;  /* 0x7f800001ff058424 */ /* 0x000fe200078e00ff */
[----:B------:R-:W-:-:S07]  /*90b0*/  @P0 SHF.L.U32 R5, R2, 0x17, RZ ;  /* 0x0000001702050819 */ /* 0x000fce00000006ff */
.L_x_16264:
[----:B------:R-:W-:Y:S05]  /*90c0*/  BSYNC.RECONVERGENT B0 ;  /* 0x0000000000007941 */ /* 0x000fea0003800200 */
.L_x_16263:
[----:B------:R-:W0:Y:S01]  /*90d0*/  F2I.FTZ.TRUNC.NTZ R5, R5 ;  /* 0x0000000500057305 */ /* 0x000e22000021f100 */
[----:B------:R-:W-:Y:S05]  /*90e0*/  BRA `(.L_x_16238) ;  /* 0x0000000000547947 */ /* 0x000fea0003800000 */
.L_x_16237:
        /* <DEDUP_REMOVED lines=16> */
.L_x_16265:
[----:B------:R-:W-:Y:S01]  /*91f0*/  IMAD.MOV.U32 R5, RZ, RZ, RZ ;  /* 0x000000ffff057224 */ /* 0x000fe200078e00ff */
[----:B------:R-:W-:Y:S06]  /*9200*/  BRA `(.L_x_16238) ;  /* 0x00000000000c7947 */ /* 0x000fec0003800000 */
.L_x_16262:
[----:B-1----:R0:W5:Y:S01]  /*9210*/  LDG.E R5, desc[UR36][R2.64] ;  /* 0x0000002402057981 */ /* 0x002162000c1e1900 */
[----:B------:R-:W-:Y:S05]  /*9220*/  BRA `(.L_x_16238) ;  /* 0x0000000000047947 */ /* 0x000fea0003800000 */
.L_x_16261:
[----:B-1----:R0:W5:Y:S02]  /*9230*/  LDG.E R5, desc[UR36][R2.64] ;  /* 0x0000002402057981 */ /* 0x002164000c1e1900 */
.L_x_16238:
[----:B------:R-:W3:Y:S01]  /*9240*/  LDCU.64 UR4, c[0x0][0x648] ;  /* 0x0000c900ff0477ac */ /* 0x000ee20008000a00 */
[----:B012-45:R-:W-:Y:S01]  /*9250*/  IMAD R22, R5, R22, RZ ;  /* 0x0000001605167224 */ /* 0x037fe200078e02ff */
[----:B------:R-:W0:Y:S01]  /*9260*/  LDCU.64 UR6, c[0x0][0x668] ;  /* 0x0000cd00ff0677ac */ /* 0x000e220008000a00 */
[----:B------:R-:W-:-:S04]  /*9270*/  ULOP3.LUT UR8, UR39, 0xff, URZ, 0xc0, !UPT ;  /* 0x000000ff27087892 */ /* 0x000fc8000f8ec0ff */
[----:B------:R-:W-:Y:S01]  /*9280*/  UISETP.GT.AND UP0, UPT, UR8, 0x9, UPT ;  /* 0x000000090800788c */ /* 0x000fe2000bf04270 */
[----:B---3--:R-:W-:Y:S01]  /*9290*/  IADD3 R2, P0, PT, R16, UR4, RZ ;  /* 0x0000000410027c10 */ /* 0x008fe2000ff1e0ff */
[----:B0-----:R-:W-:-:S04]  /*92a0*/  IMAD R19, R19, UR6, RZ ;  /* 0x0000000613137c24 */ /* 0x001fc8000f8e02ff */
        /* <DEDUP_REMOVED lines=13> */
.L_x_16269:
[----:B------:R0:W-:Y:S01]  /*9380*/  STG.E.U8 desc[UR36][R2.64], R4 ;  /* 0x0000000402007986 */ /* 0x0001e2000c101124 */
[----:B------:R-:W-:Y:S05]  /*9390*/  BRA `(.L_x_16271) ;  /* 0x0000000c00387947 */ /* 0x000fea0003800000 */
.L_x_16268:
        /* <DEDUP_REMOVED lines=9> */
.L_x_16273:
[----:B------:R0:W-:Y:S01]  /*9430*/  STG.E desc[UR36][R2.64], R4 ;  /* 0x0000000402007986 */ /* 0x0001e2000c101924 */
[----:B------:R-:W-:Y:S05]  /*9440*/  BRA `(.L_x_16271) ;  /* 0x0000000c000c7947 */ /* 0x000fea0003800000 */
.L_x_16272:
[----:B------:R0:W-:Y:S01]  /*9450*/  STG.E.U16 desc[UR36][R2.64], R4 ;  /* 0x0000000402007986 */ /* 0x0001e2000c101524 */
[----:B------:R-:W-:Y:S05]  /*9460*/  BRA `(.L_x_16271) ;  /* 0x0000000c00047947 */ /* 0x000fea0003800000 */
.L_x_16267:
        /* <DEDUP_REMOVED lines=9> */
.L_x_16275:
[----:B------:R-:W-:-:S04]  /*9500*/  I2FP.F32.S32 R0, R4 ;  /* 0x0000000400007245 */ /* 0x000fc80000201400 */
[----:B------:R-:W-:-:S05]  /*9510*/  F2FP.F16.F32.PACK_AB R0, RZ, R0 ;  /* 0x00000000ff00723e */ /* 0x000fca00000000ff */
[----:B------:R0:W-:Y:S01]  /*9520*/  STG.E.U16 desc[UR36][R2.64], R0 ;  /* 0x0000000002007986 */ /* 0x0001e2000c101524 */
[----:B------:R-:W-:Y:S05]  /*9530*/  BRA `(.L_x_16271) ;  /* 0x0000000800d07947 */ /* 0x000fea0003800000 */
.L_x_16274:
[----:B------:R-:W-:-:S09]  /*9540*/  UISETP.NE.AND UP0, UPT, UR8, 0x7, UPT ;  /* 0x000000070800788c */ /* 0x000fd2000bf05270 */
[----:B------:R-:W-:Y:S05]  /*9550*/  BRA.U !UP0, `(.L_x_16276) ;  /* 0x0000000108347547 */ /* 0x000fea000b800000 */
[----:B------:R-:W-:-:S09]  /*9560*/  UISETP.NE.AND UP0, UPT, UR8, 0x8, UPT ;  /* 0x000000080800788c */ /* 0x000fd2000bf05270 */
[----:B------:R-:W-:Y:S05]  /*9570*/  BRA.U !UP0, `(.L_x_16277) ;  /* 0x0000000108187547 */ /* 0x000fea000b800000 */
[----:B------:R-:W-:-:S09]  /*9580*/  UISETP.NE.AND UP0, UPT, UR8, 0x9, UPT ;  /* 0x000000090800788c */ /* 0x000fd2000bf05270 */
[----:B------:R-:W-:Y:S05]  /*9590*/  BRA.U UP0, `(.L_x_16270) ;  /* 0x0000000500d47547 */ /* 0x000fea000b800000 */
[----:B------:R-:W-:Y:S02]  /*95a0*/  I2FP.F32.S32 R4, R4 ;  /* 0x0000000400047245 */ /* 0x000fe40000201400 */
[----:B------:R-:W-:-:S05]  /*95b0*/  MOV R5, RZ ;  /* 0x000000ff00057202 */ /* 0x000fca0000000f00 */
[----:B------:R0:W-:Y:S01]  /*95c0*/  STG.E.64 desc[UR36][R2.64], R4 ;  /* 0x0000000402007986 */ /* 0x0001e2000c101b24 */
[----:B------:R-:W-:Y:S05]  /*95d0*/  BRA `(.L_x_16271) ;  /* 0x0000000800a87947 */ /* 0x000fea0003800000 */
.L_x_16277:
[----:B------:R-:W-:-:S04]  /*95e0*/  I2FP.F32.S32 R4, R4 ;  /* 0x0000000400047245 */ /* 0x000fc80000201400 */
[----:B------:R-:W-:-:S04]  /*95f0*/  F2FP.F16.F32.PACK_AB R5, RZ, R4 ;  /* 0x00000004ff05723e */ /* 0x000fc800000000ff */
[----:B------:R-:W-:-:S05]  /*9600*/  PRMT R5, R5, 0x5410, RZ ;  /* 0x0000541005057816 */ /* 0x000fca00000000ff */
[----:B------:R0:W-:Y:S01]  /*9610*/  STG.E desc[UR36][R2.64], R5 ;  /* 0x0000000502007986 */ /* 0x0001e2000c101924 */
[----:B------:R-:W-:Y:S05]  /*9620*/  BRA `(.L_x_16271) ;  /* 0x0000000800947947 */ /* 0x000fea0003800000 */
.L_x_16276:
[----:B------:R-:W0:Y:S02]  /*9630*/  I2F.F64 R4, R4 ;  /* 0x0000000400047312 */ /* 0x000e240000201c00 */
[----:B0-----:R0:W-:Y:S01]  /*9640*/  STG.E.64 desc[UR36][R2.64], R4 ;  /* 0x0000000402007986 */ /* 0x0011e2000c101b24 */
[----:B------:R-:W-:Y:S05]  /*9650*/  BRA `(.L_x_16271) ;  /* 0x0000000800887947 */ /* 0x000fea0003800000 */
.L_x_16266:
        /* <DEDUP_REMOVED lines=12> */
.L_x_16281:
[----:B------:R-:W-:Y:S01]  /*9720*/  I2FP.F32.S32 R5, R4 ;  /* 0x0000000400057245 */ /* 0x000fe20000201400 */
[----:B------:R-:W-:Y:S01]  /*9730*/  BSSY.RECONVERGENT B0, `(.L_x_16282) ;  /* 0x0000013000007945 */ /* 0x000fe20003800200 */
[----:B------:R-:W-:Y:S02]  /*9740*/  IMAD.MOV.U32 R0, RZ, RZ, 0x80 ;  /* 0x00000080ff007424 */ /* 0x000fe400078e00ff */
        /* <DEDUP_REMOVED lines=15> */
.L_x_16284:
[----:B------:R-:W-:-:S04]  /*9840*/  SHF.R.U32.HI R5, RZ, 0x18, R5 ;  /* 0x00000018ff057819 */ /* 0x000fc80000011605 */
[----:B------:R-:W-:-:S07]  /*9850*/  LOP3.LUT R0, R0, 0x80, R5, 0xf8, !PT ;  /* 0x0000008000007812 */ /* 0x000fce00078ef805 */
.L_x_16283:
[----:B------:R-:W-:Y:S05]  /*9860*/  BSYNC.RECONVERGENT B0 ;  /* 0x0000000000007941 */ /* 0x000fea0003800200 */
.L_x_16282:
[----:B------:R0:W-:Y:S01]  /*9870*/  STG.E.U8 desc[UR36][R2.64], R0 ;  /* 0x0000000002007986 */ /* 0x0001e2000c101124 */
[----:B------:R-:W-:Y:S05]  /*9880*/  BRA `(.L_x_16271) ;  /* 0x0000000400fc7947 */ /* 0x000fea0003800000 */
.L_x_16280:
[----:B------:R-:W-:Y:S01]  /*9890*/  I2FP.F32.S32 R5, R4 ;  /* 0x0000000400057245 */ /* 0x000fe20000201400 */
[----:B------:R-:W-:Y:S01]  /*98a0*/  BSSY.RECONVERGENT B0, `(.L_x_16285) ;  /* 0x0000013000007945 */ /* 0x000fe20003800200 */
[----:B------:R-:W-:Y:S02]  /*98b0*/  HFMA2 R0, -RZ, RZ, 0, 7.62939453125e-06 ;  /* 0x00000080ff007431 */ /* 0x000fe400000001ff */
        /* <DEDUP_REMOVED lines=15> */
.L_x_16287:
[----:B------:R-:W-:-:S04]  /*99b0*/  SHF.R.U32.HI R5, RZ, 0x18, R5 ;  /* 0x00000018ff057819 */ /* 0x000fc80000011605 */
[----:B------:R-:W-:-:S07]  /*99c0*/  LOP3.LUT R0, R0, 0x80, R5, 0xf8, !PT ;  /* 0x0000008000007812 */ /* 0x000fce00078ef805 */
.L_x_16286:
[----:B------:R-:W-:Y:S05]  /*99d0*/  BSYNC.RECONVERGENT B0 ;  /* 0x0000000000007941 */ /* 0x000fea0003800200 */
.L_x_16285:
[----:B------:R0:W-:Y:S01]  /*99e0*/  STG.E.U8 desc[UR36][R2.64], R0 ;  /* 0x0000000002007986 */ /* 0x0001e2000c101124 */
[----:B------:R-:W-:Y:S05]  /*99f0*/  BRA `(.L_x_16271) ;  /* 0x0000000400a07947 */ /* 0x000fea0003800000 */
.L_x_16279:
[----:B------:R-:W-:-:S09]  /*9a00*/  UISETP.NE.AND UP0, UPT, UR8, 0x1c, UPT ;  /* 0x0000001c0800788c */ /* 0x000fd2000bf05270 */
[----:B------:R-:W-:Y:S05]  /*9a10*/  BRA.U !UP0, `(.L_x_16288) ;  /* 0x00000001085c7547 */ /* 0x000fea000b800000 */
[----:B------:R-:W-:-:S09]  /*9a20*/  UISETP.NE.AND UP0, UPT, UR8, 0x1d, UPT ;  /* 0x0000001d0800788c */ /* 0x000fd2000bf05270 */
[----:B------:R-:W-:Y:S05]  /*9a30*/  BRA.U !UP0, `(.L_x_16289) ;  /* 0x0000000108487547 */ /* 0x000fea000b800000 */
[----:B------:R-:W-:-:S09]  /*9a40*/  UISETP.NE.AND UP0, UPT, UR8, 0x2c, UPT ;  /* 0x0000002c0800788c */ /* 0x000fd2000bf05270 */
[----:B------:R-:W-:Y:S05]  /*9a50*/  BRA.U UP0, `(.L_x_16270) ;  /* 0x0000000100a47547 */ /* 0x000fea000b800000 */
[----:B------:R-:W-:-:S04]  /*9a60*/  I2FP.F32.S32 R5, R4 ;  /* 0x0000000400057245 */ /* 0x000fc80000201400 */
        /* <DEDUP_REMOVED lines=15> */
.L_x_16289:
[----:B------:R-:W-:-:S05]  /*9b60*/  SHF.R.S32.HI R5, RZ, 0x1f, R4 ;  /* 0x0000001fff057819 */ /* 0x000fca0000011404 */
[----:B------:R0:W-:Y:S01]  /*9b70*/  STG.E.64 desc[UR36][R2.64], R4 ;  /* 0x0000000402007986 */ /* 0x0001e2000c101b24 */
[----:B------:R-:W-:Y:S05]  /*9b80*/  BRA `(.L_x_16271) ;  /* 0x00000004003c7947 */ /* 0x000fea0003800000 */
.L_x_16288:
[----:B------:R0:W-:Y:S01]  /*9b90*/  STG.E desc[UR36][R2.64], R4 ;  /* 0x0000000402007986 */ /* 0x0001e2000c101924 */
[----:B------:R-:W-:Y:S05]  /*9ba0*/  BRA `(.L_x_16271) ;  /* 0x0000000400347947 */ /* 0x000fea0003800000 */
.L_x_16278:
        /* <DEDUP_REMOVED lines=10> */
.L_x_16291:
[----:B------:R-:W0:Y:S01]  /*9c50*/  I2F.F64 R4, R4 ;  /* 0x0000000400047312 */ /* 0x000e220000201c00 */
[----:B------:R-:W-:-:S05]  /*9c60*/  CS2R R6, SRZ ;  /* 0x0000000000067805 */ /* 0x000fca000001ff00 */
[----:B0-----:R1:W-:Y:S01]  /*9c70*/  STG.E.128 desc[UR36][R2.64], R4 ;  /* 0x0000000402007986 */ /* 0x0013e2000c101d24 */
[----:B------:R-:W-:Y:S05]  /*9c80*/  BRA `(.L_x_16271) ;  /* 0x0000000000fc7947 */ /* 0x000fea0003800000 */
.L_x_16290:
[----:B------:R-:W-:-:S09]  /*9c90*/  UISETP.NE.AND UP0, UPT, UR8, 0xf, UPT ;  /* 0x0000000f0800788c */ /* 0x000fd2000bf05270 */
[----:B------:R-:W-:Y:S05]  /*9ca0*/  BRA.U !UP0, `(.L_x_16292) ;  /* 0x0000000108e87547 */ /* 0x000fea000b800000 */
[----:B------:R-:W-:-:S09]  /*9cb0*/  UISETP.NE.AND UP0, UPT, UR8, 0x17, UPT ;  /* 0x000000170800788c */ /* 0x000fd2000bf05270 */
[----:B------:R-:W-:Y:S05]  /*9cc0*/  BRA.U !UP0, `(.L_x_16293) ;  /* 0x0000000108907547 */ /* 0x000fea000b800000 */
[----:B------:R-:W-:-:S09]  /*9cd0*/  UISETP.NE.AND UP0, UPT, UR8, 0x18, UPT ;  /* 0x000000180800788c */ /* 0x000fd2000bf05270 */
[----:B------:R-:W-:Y:S05]  /*9ce0*/  BRA.U !UP0, `(.L_x_16294) ;  /* 0x0000000108447547 */ /* 0x000fea000b800000 */
.L_x_16270:
        /* <DEDUP_REMOVED lines=16> */
.L_x_16295:
[----:B------:R-:W-:Y:S05]  /*9df0*/  BRA `(.L_x_16271) ;  /* 0x0000000000a07947 */ /* 0x000fea0003800000 */
.L_x_16294:
[----:B------:R-:W-:Y:S01]  /*9e00*/  I2FP.F32.S32 R7, R4 ;  /* 0x0000000400077245 */ /* 0x000fe20000201400 */
[----:B------:R-:W-:Y:S01]  /*9e10*/  BSSY.RECONVERGENT B0, `(.L_x_16296) ;  /* 0x000000c000007945 */ /* 0x000fe20003800200 */
[----:B------:R-:W-:Y:S02]  /*9e20*/  MOV R0, 0x7f ;  /* 0x0000007f00007802 */ /* 0x000fe40000000f00 */
        /* <DEDUP_REMOVED lines=10> */
.L_x_16297:
[----:B------:R-:W-:Y:S05]  /*9ed0*/  BSYNC.RECONVERGENT B0 ;  /* 0x0000000000007941 */ /* 0x000fea0003800200 */
.L_x_16296:
[----:B------:R-:W-:-:S05]  /*9ee0*/  LOP3.LUT R5, R0, 0x80, R5, 0xf8, !PT ;  /* 0x0000008000057812 */ /* 0x000fca00078ef805 */
[----:B------:R3:W-:Y:S01]  /*9ef0*/  STG.E.U8 desc[UR36][R2.64], R5 ;  /* 0x0000000502007986 */ /* 0x0007e2000c101124 */
[----:B------:R-:W-:Y:S05]  /*9f00*/  BRA `(.L_x_16271) ;  /* 0x00000000005c7947 */ /* 0x000fea0003800000 */
.L_x_16293:
[----:B------:R-:W-:Y:S01]  /*9f10*/  I2FP.F32.S32 R5, R4 ;  /* 0x0000000400057245 */ /* 0x000fe20000201400 */
[----:B------:R-:W-:Y:S03]  /*9f20*/  BSSY.RECONVERGENT B0, `(.L_x_16298) ;  /* 0x000000e000007945 */ /* 0x000fe60003800200 */
        /* <DEDUP_REMOVED lines=10> */
.L_x_16299:
[----:B------:R-:W-:Y:S01]  /*9fd0*/  IMAD.MOV.U32 R0, RZ, RZ, 0x7f ;  /* 0x0000007fff007424 */ /* 0x000fe200078e00ff */
[----:B------:R-:W-:-:S04]  /*9fe0*/  ISETP.GT.U32.AND P0, PT, R4, 0x7f800000, PT ;  /* 0x7f8000000400780c */ /* 0x000fc80003f04070 */
[----:B------:R-:W-:-:S09]  /*9ff0*/  SEL R0, R0, 0x7c, P0 ;  /* 0x0000007c00007807 */ /* 0x000fd20000000000 */
.L_x_16300:
[----:B------:R-:W-:Y:S05]  /*a000*/  BSYNC.RECONVERGENT B0 ;  /* 0x0000000000007941 */ /* 0x000fea0003800200 */
.L_x_16298:
[----:B------:R-:W-:-:S04]  /*a010*/  SHF.R.U32.HI R5, RZ, 0x18, R5 ;  /* 0x00000018ff057819 */ /* 0x000fc80000011605 */
[----:B------:R-:W-:-:S05]  /*a020*/  LOP3.LUT R5, R0, 0x80, R5, 0xf8, !PT ;  /* 0x0000008000057812 */ /* 0x000fca00078ef805 */
[----:B------:R2:W-:Y:S01]  /*a030*/  STG.E.U8 desc[UR36][R2.64], R5 ;  /* 0x0000000502007986 */ /* 0x0005e2000c101124 */
[----:B------:R-:W-:Y:S05]  /*a040*/  BRA `(.L_x_16271) ;  /* 0x00000000000c7947 */ /* 0x000fea0003800000 */
.L_x_16292:
[----:B------:R-:W-:-:S04]  /*a050*/  I2FP.F32.S32 R0, R4 ;  /* 0x0000000400007245 */ /* 0x000fc80000201400 */
[----:B------:R-:W-:-:S05]  /*a060*/  F2FP.BF16.F32.PACK_AB R0, RZ, R0 ;  /* 0x00000000ff00723e */ /* 0x000fca00000010ff */
[----:B------:R4:W-:Y:S02]  /*a070*/  STG.E.U16 desc[UR36][R2.64], R0 ;  /* 0x0000000002007986 */ /* 0x0009e4000c101524 */
.L_x_16271:
[----:B------:R-:W-:-:S07]  /*a080*/  VIADD R17, R17, 0x80 ;  /* 0x0000008011117836 */ /* 0x000fce0000000000 */
.L_x_16165:
[----:B------:R-:W-:Y:S05]  /*a090*/  BSYNC.RECONVERGENT B6 ;  /* 0x0000000000067941 */ /* 0x000fea0003800200 */
.L_x_16164:
        /* <DEDUP_REMOVED lines=8> */
[----:B0--34-:R-:W-:Y:S01]  /*a120*/  IMAD.MOV.U32 R0, RZ, RZ, RZ ;  /* 0x000000ffff007224 */ /* 0x019fe200078e00ff */
        /* <DEDUP_REMOVED lines=375> */
.L_x_16303:
[----:B------:R-:W1:Y:S01]  /*b8a0*/  LDCU.64 UR6, c[0x0][0x650] ;  /* 0x0000ca00ff0677ac */ /* 0x000e620008000a00 */
[----:B------:R-:W-:-:S04]  /*b8b0*/  UPRMT UR4, UR39, 0x7771, URZ ;  /* 0x0000777127047896 */ /* 0x000fc800080000ff */
[----:B------:R-:W-:Y:S01]  /*b8c0*/  UISETP.GT.AND UP0, UPT, UR4, 0x9, UPT ;  /* 0x000000090400788c */ /* 0x000fe2000bf04270 */
[----:B-12---:R-:W-:-:S04]  /*b8d0*/  IADD3 R2, P0, PT, R0, UR6, RZ ;  /* 0x0000000600027c10 */ /* 0x006fc8000ff1e0ff */
        /* <DEDUP_REMOVED lines=12> */
.L_x_16307:
[----:B------:R0:W5:Y:S01]  /*b9a0*/  LDG.E.U8 R19, desc[UR36][R2.64] ;  /* 0x0000002402137981 */ /* 0x000162000c1e1100 */
[----:B------:R-:W-:Y:S05]  /*b9b0*/  BRA `(.L_x_16309) ;  /* 0x0000000c002c7947 */ /* 0x000fea0003800000 */
.L_x_16306:
        /* <DEDUP_REMOVED lines=8> */
.L_x_16311:
[----:B------:R0:W5:Y:S01]  /*ba40*/  LDG.E R19, desc[UR36][R2.64] ;  /* 0x0000002402137981 */ /* 0x000162000c1e1900 */
[----:B------:R-:W-:Y:S05]  /*ba50*/  BRA `(.L_x_16309) ;  /* 0x0000000c00047947 */ /* 0x000fea0003800000 */
.L_x_16310:
[----:B------:R0:W5:Y:S01]  /*ba60*/  LDG.E.S16 R19, desc[UR36][R2.64] ;  /* 0x0000002402137981 */ /* 0x000162000c1e1700 */
[----:B------:R-:W-:Y:S05]  /*ba70*/  BRA `(.L_x_16309) ;  /* 0x0000000800fc7947 */ /* 0x000fea0003800000 */
.L_x_16305:
        /* <DEDUP_REMOVED lines=9> */
.L_x_16313:
[----:B------:R-:W2:Y:S02]  /*bb10*/  LDG.E.U16 R2, desc[UR36][R2.64] ;  /* 0x0000002402027981 */ /* 0x000ea4000c1e1500 */
[----:B--2---:R-:W-:-:S06]  /*bb20*/  HADD2.F32 R19, -RZ, R2.H0_H0 ;  /* 0x20000002ff137230 */ /* 0x004fcc0000004100 */
[----:B------:R-:W0:Y:S01]  /*bb30*/  F2I.FTZ.TRUNC.NTZ R19, R19 ;  /* 0x0000001300137305 */ /* 0x000e22000021f100 */
[----:B------:R-:W-:Y:S05]  /*bb40*/  BRA `(.L_x_16309) ;  /* 0x0000000800c87947 */ /* 0x000fea0003800000 */
.L_x_16312:
        /* <DEDUP_REMOVED lines=9> */
.L_x_16315:
[----:B------:R-:W2:Y:S02]  /*bbe0*/  LDG.E.U16 R2, desc[UR36][R2.64] ;  /* 0x0000002402027981 */ /* 0x000ea4000c1e1500 */
[----:B--2---:R-:W-:-:S06]  /*bbf0*/  HADD2.F32 R19, -RZ, R2.H0_H0 ;  /* 0x20000002ff137230 */ /* 0x004fcc0000004100 */
[----:B------:R-:W0:Y:S01]  /*bc00*/  F2I.FTZ.TRUNC.NTZ R19, R19 ;  /* 0x0000001300137305 */ /* 0x000e22000021f100 */
[----:B------:R-:W-:Y:S05]  /*bc10*/  BRA `(.L_x_16309) ;  /* 0x0000000800947947 */ /* 0x000fea0003800000 */
.L_x_16314:
[----:B------:R-:W2:Y:S02]  /*bc20*/  LDG.E.64 R2, desc[UR36][R2.64] ;  /* 0x0000002402027981 */ /* 0x000ea4000c1e1b00 */
[----:B--2---:R0:W1:Y:S01]  /*bc30*/  F2I.F64.TRUNC R19, R2 ;  /* 0x0000000200137311 */ /* 0x004062000030d100 */
[----:B------:R-:W-:Y:S05]  /*bc40*/  BRA `(.L_x_16309) ;  /* 0x0000000800887947 */ /* 0x000fea0003800000 */
.L_x_16304:
        /* <DEDUP_REMOVED lines=12> */
.L_x_16318:
[----:B------:R-:W2:Y:S02]  /*bd10*/  LDG.E.64 R2, desc[UR36][R2.64] ;  /* 0x0000002402027981 */ /* 0x000ea4000c1e1b00 */
[----:B--2---:R0:W1:Y:S01]  /*bd20*/  F2I.F64.TRUNC R19, R2 ;  /* 0x0000000200137311 */ /* 0x004062000030d100 */
[----:B------:R-:W-:Y:S05]  /*bd30*/  BRA `(.L_x_16309) ;  /* 0x00000008004c7947 */ /* 0x000fea0003800000 */
.L_x_16317:
        /* <DEDUP_REMOVED lines=26> */
.L_x_16320:
        /* <DEDUP_REMOVED lines=13> */
.L_x_16319:
[----:B------:R-:W2:Y:S02]  /*bfb0*/  LDG.E.U16 R19, desc[UR36][R2.64] ;  /* 0x0000002402137981 */ /* 0x000ea4000c1e1500 */
[----:B--2---:R-:W-:-:S06]  /*bfc0*/  IMAD.U32 R19, R19, 0x10000, RZ ;  /* 0x0001000013137824 */ /* 0x004fcc00078e00ff */
[----:B------:R-:W0:Y:S01]  /*bfd0*/  F2I.FTZ.TRUNC.NTZ R19, R19 ;  /* 0x0000001300137305 */ /* 0x000e22000021f100 */
[----:B------:R-:W-:Y:S05]  /*bfe0*/  BRA `(.L_x_16309) ;  /* 0x0000000400a07947 */ /* 0x000fea0003800000 */
.L_x_16316:
        /* <DEDUP_REMOVED lines=10> */
.L_x_16323:
        /* <DEDUP_REMOVED lines=21> */
.L_x_16327:
[----:B------:R-:W-:Y:S05]  /*c1e0*/  BSYNC.RECONVERGENT B1 ;  /* 0x0000000000017941 */ /* 0x000fea0003800200 */
.L_x_16326:
[----:B------:R-:W-:Y:S02]  /*c1f0*/  SHF.L.U32 R0, R0, 0x14, RZ ;  /* 0x0000001400007819 */ /* 0x000fe400000006ff */
[----:B------:R-:W-:-:S04]  /*c200*/  LEA R2, R2, 0x3b800000, 0x17 ;  /* 0x3b80000002027811 */ /* 0x000fc800078eb8ff */
[----:B------:R-:W-:-:S07]  /*c210*/  LOP3.LUT R19, R2, R0, R19, 0xfe, !PT ;  /* 0x0000000002137212 */ /* 0x000fce00078efe13 */
.L_x_16325:
[----:B------:R-:W-:Y:S05]  /*c220*/  BSYNC.RECONVERGENT B0 ;  /* 0x0000000000007941 */ /* 0x000fea0003800200 */
.L_x_16324:
[----:B------:R-:W1:Y:S01]  /*c230*/  F2I.FTZ.TRUNC.NTZ R19, R19 ;  /* 0x0000001300137305 */ /* 0x000e62000021f100 */
[----:B------:R-:W-:Y:S05]  /*c240*/  BRA `(.L_x_16309) ;  /* 0x0000000400087947 */ /* 0x000fea0003800000 */
.L_x_16322:
        /* <DEDUP_REMOVED lines=21> */
.L_x_16331:
[----:B------:R-:W-:Y:S05]  /*c3a0*/  BSYNC.RECONVERGENT B1 ;  /* 0x0000000000017941 */ /* 0x000fea0003800200 */
.L_x_16330:
[----:B------:R-:W-:Y:S01]  /*c3b0*/  IMAD.SHL.U32 R0, R0, 0x200000, RZ ;  /* 0x0020000000007824 */ /* 0x000fe200078e00ff */
[----:B------:R-:W-:-:S04]  /*c3c0*/  LEA R2, R2, 0x37800000, 0x17 ;  /* 0x3780000002027811 */ /* 0x000fc800078eb8ff */
[----:B------:R-:W-:-:S07]  /*c3d0*/  LOP3.LUT R19, R2, R0, R19, 0xfe, !PT ;  /* 0x0000000002137212 */ /* 0x000fce00078efe13 */
.L_x_16329:
[----:B------:R-:W-:Y:S05]  /*c3e0*/  BSYNC.RECONVERGENT B0 ;  /* 0x0000000000007941 */ /* 0x000fea0003800200 */
.L_x_16328:
[----:B------:R-:W2:Y:S01]  /*c3f0*/  F2I.FTZ.TRUNC.NTZ R19, R19 ;  /* 0x0000001300137305 */ /* 0x000ea2000021f100 */
[----:B------:R-:W-:Y:S05]  /*c400*/  BRA `(.L_x_16309) ;  /* 0x0000000000987947 */ /* 0x000fea0003800000 */
.L_x_16321:
        /* <DEDUP_REMOVED lines=14> */
.L_x_16335:
[----:B------:R-:W-:Y:S05]  /*c4f0*/  BSYNC.RECONVERGENT B0 ;  /* 0x0000000000007941 */ /* 0x000fea0003800200 */
.L_x_16334:
[----:B------:R-:W4:Y:S01]  /*c500*/  F2I.FTZ.TRUNC.NTZ R19, R19 ;  /* 0x0000001300137305 */ /* 0x000f22000021f100 */
[----:B------:R-:W-:Y:S05]  /*c510*/  BRA `(.L_x_16309) ;  /* 0x0000000000547947 */ /* 0x000fea0003800000 */
.L_x_16308:
        /* <DEDUP_REMOVED lines=16> */
.L_x_16336:
[----:B------:R-:W-:Y:S01]  /*c620*/  MOV R19, RZ ;  /* 0x000000ff00137202 */ /* 0x000fe20000000f00 */
[----:B------:R-:W-:Y:S06]  /*c630*/  BRA `(.L_x_16309) ;  /* 0x00000000000c7947 */ /* 0x000fec0003800000 */
.L_x_16333:
[----:B------:R0:W5:Y:S01]  /*c640*/  LDG.E R19, desc[UR36][R2.64] ;  /* 0x0000002402137981 */ /* 0x000162000c1e1900 */
[----:B------:R-:W-:Y:S05]  /*c650*/  BRA `(.L_x_16309) ;  /* 0x0000000000047947 */ /* 0x000fea0003800000 */
.L_x_16332:
[----:B------:R3:W5:Y:S02]  /*c660*/  LDG.E R19, desc[UR36][R2.64] ;  /* 0x0000002402137981 */ /* 0x000764000c1e1900 */
.L_x_16309:
        /* <DEDUP_REMOVED lines=16> */
.L_x_16340:
[----:B------:R0:W5:Y:S01]  /*c770*/  LDG.E.U8 R22, desc[UR36][R2.64] ;  /* 0x0000002402167981 */ /* 0x000162000c1e1100 */
[----:B------:R-:W-:Y:S05]  /*c780*/  BRA `(.L_x_16342) ;  /* 0x0000000c002c7947 */ /* 0x000fea0003800000 */
.L_x_16339:
        /* <DEDUP_REMOVED lines=8> */
.L_x_16344:
[----:B------:R0:W5:Y:S01]  /*c810*/  LDG.E R22, desc[UR36][R2.64] ;  /* 0x0000002402167981 */ /* 0x000162000c1e1900 */
[----:B------:R-:W-:Y:S05]  /*c820*/  BRA `(.L_x_16342) ;  /* 0x0000000c00047947 */ /* 0x000fea0003800000 */
.L_x_16343:
[----:B------:R0:W5:Y:S01]  /*c830*/  LDG.E.S16 R22, desc[UR36][R2.64] ;  /* 0x0000002402167981 */ /* 0x000162000c1e1700 */
[----:B------:R-:W-:Y:S05]  /*c840*/  BRA `(.L_x_16342) ;  /* 0x0000000800fc7947 */ /* 0x000fea0003800000 */
.L_x_16338:
        /* <DEDUP_REMOVED lines=9> */
.L_x_16346:
[----:B------:R-:W3:Y:S02]  /*c8e0*/  LDG.E.U16 R2, desc[UR36][R2.64] ;  /* 0x0000002402027981 */ /* 0x000ee4000c1e1500 */
[----:B---3--:R-:W-:-:S06]  /*c8f0*/  HADD2.F32 R22, -RZ, R2.H0_H0 ;  /* 0x20000002ff167230 */ /* 0x008fcc0000004100 */
[----:B------:R-:W0:Y:S01]  /*c900*/  F2I.FTZ.TRUNC.NTZ R22, R22 ;  /* 0x0000001600167305 */ /* 0x000e22000021f100 */
[----:B------:R-:W-:Y:S05]  /*c910*/  BRA `(.L_x_16342) ;  /* 0x0000000800c87947 */ /* 0x000fea0003800000 */
.L_x_16345:
        /* <DEDUP_REMOVED lines=9> */
.L_x_16348:
[----:B------:R-:W3:Y:S02]  /*c9b0*/  LDG.E.U16 R2, desc[UR36][R2.64] ;  /* 0x0000002402027981 */ /* 0x000ee4000c1e1500 */
[----:B---3--:R-:W-:-:S06]  /*c9c0*/  HADD2.F32 R22, -RZ, R2.H0_H0 ;  /* 0x20000002ff167230 */ /* 0x008fcc0000004100 */
[----:B------:R-:W0:Y:S01]  /*c9d0*/  F2I.FTZ.TRUNC.NTZ R22, R22 ;  /* 0x0000001600167305 */ /* 0x000e22000021f100 */
[----:B------:R-:W-:Y:S05]  /*c9e0*/  BRA `(.L_x_16342) ;  /* 0x0000000800947947 */ /* 0x000fea0003800000 */
.L_x_16347:
[----:B------:R-:W3:Y:S02]  /*c9f0*/  LDG.E.64 R22, desc[UR36][R2.64] ;  /* 0x0000002402167981 */ /* 0x000ee4000c1e1b00 */
[----:B---3--:R0:W3:Y:S01]  /*ca00*/  F2I.F64.TRUNC R22, R22 ;  /* 0x0000001600167311 */ /* 0x0080e2000030d100 */
[----:B------:R-:W-:Y:S05]  /*ca10*/  BRA `(.L_x_16342) ;  /* 0x0000000800887947 */ /* 0x000fea0003800000 */
.L_x_16337:
        /* <DEDUP_REMOVED lines=12> */
.L_x_16351:
[----:B------:R-:W3:Y:S02]  /*cae0*/  LDG.E.64 R2, desc[UR36][R2.64] ;  /* 0x0000002402027981 */ /* 0x000ee4000c1e1b00 */
[----:B---3--:R0:W3:Y:S01]  /*caf0*/  F2I.F64.TRUNC R22, R2 ;  /* 0x0000000200167311 */ /* 0x0080e2000030d100 */
[----:B------:R-:W-:Y:S05]  /*cb00*/  BRA `(.L_x_16342) ;  /* 0x00000008004c7947 */ /* 0x000fea0003800000 */
.L_x_16350:
        /* <DEDUP_REMOVED lines=24> */
[----:B------:R0:W3:Y:S01]  /*cc90*/  F2I.FTZ.TRUNC.NTZ R22, R5 ;  /* 0x0000000500167305 */ /* 0x0000e2000021f100 */
[----:B------:R-:W-:Y:S05]  /*cca0*/  BRA `(.L_x_16342) ;  /* 0x0000000400e47947 */ /* 0x000fea0003800000 */
.L_x_16353:
        /* <DEDUP_REMOVED lines=11> */
[----:B------:R0:W3:Y:S01]  /*cd60*/  F2I.FTZ.TRUNC.NTZ R22, R0 ;  /* 0x0000000000167305 */ /* 0x0000e2000021f100 */
[----:B------:R-:W-:Y:S05]  /*cd70*/  BRA `(.L_x_16342) ;  /* 0x0000000400b07947 */ /* 0x000fea0003800000 */
.L_x_16352:
[----:B------:R-:W3:Y:S02]  /*cd80*/  LDG.E.U16 R22, desc[UR36][R2.64] ;  /* 0x0000002402167981 */ /* 0x000ee4000c1e1500 */
[----:B---3--:R-:W-:-:S06]  /*cd90*/  IMAD.U32 R22, R22, 0x10000, RZ ;  /* 0x0001000016167824 */ /* 0x008fcc00078e00ff */
[----:B------:R-:W0:Y:S01]  /*cda0*/  F2I.FTZ.TRUNC.NTZ R22, R22 ;  /* 0x0000001600167305 */ /* 0x000e22000021f100 */
[----:B------:R-:W-:Y:S05]  /*cdb0*/  BRA `(.L_x_16342) ;  /* 0x0000000400a07947 */ /* 0x000fea0003800000 */
.L_x_16349:
        /* <DEDUP_REMOVED lines=10> */
.L_x_16356:
        /* <DEDUP_REMOVED lines=21> */
.L_x_16360:
[----:B------:R-:W-:Y:S05]  /*cfb0*/  BSYNC.RECONVERGENT B1 ;  /* 0x0000000000017941 */ /* 0x000fea0003800200 */
.L_x_16359:
[----:B------:R-:W-:Y:S01]  /*cfc0*/  IMAD.SHL.U32 R0, R0, 0x100000, RZ ;  /* 0x0010000000007824 */ /* 0x000fe200078e00ff */
[----:B------:R-:W-:-:S04]  /*cfd0*/  LEA R2, R2, 0x3b800000, 0x17 ;  /* 0x3b80000002027811 */ /* 0x000fc800078eb8ff */
[----:B------:R-:W-:-:S07]  /*cfe0*/  LOP3.LUT R22, R2, R0, R7, 0xfe, !PT ;  /* 0x0000000002167212 */ /* 0x000fce00078efe07 */
.L_x_16358:
[----:B------:R-:W-:Y:S05]  /*cff0*/  BSYNC.RECONVERGENT B0 ;  /* 0x0000000000007941 */ /* 0x000fea0003800200 */
.L_x_16357:
[----:B------:R-:W0:Y:S01]  /*d000*/  F2I.FTZ.TRUNC.NTZ R22, R22 ;  /* 0x0000001600167305 */ /* 0x000e22000021f100 */
[----:B------:R-:W-:Y:S05]  /*d010*/  BRA `(.L_x_16342) ;  /* 0x0000000400087947 */ /* 0x000fea0003800000 */
.L_x_16355:
        /* <DEDUP_REMOVED lines=21> */
.L_x_16364:
[----:B------:R-:W-:Y:S05]  /*d170*/  BSYNC.RECONVERGENT B1 ;  /* 0x0000000000017941 */ /* 0x000fea0003800200 */
.L_x_16363:
[----:B------:R-:W-:Y:S02]  /*d180*/  SHF.L.U32 R0, R0, 0x15, RZ ;  /* 0x0000001500007819 */ /* 0x000fe400000006ff */
[----:B------:R-:W-:-:S04]  /*d190*/  LEA R2, R2, 0x37800000, 0x17 ;  /* 0x3780000002027811 */ /* 0x000fc800078eb8ff */
[----:B------:R-:W-:-:S07]  /*d1a0*/  LOP3.LUT R22, R2, R0, R7, 0xfe, !PT ;  /* 0x0000000002167212 */ /* 0x000fce00078efe07 */
.L_x_16362:
[----:B------:R-:W-:Y:S05]  /*d1b0*/  BSYNC.RECONVERGENT B0 ;  /* 0x0000000000007941 */ /* 0x000fea0003800200 */
.L_x_16361:
[----:B------:R-:W0:Y:S01]  /*d1c0*/  F2I.FTZ.TRUNC.NTZ R22, R22 ;  /* 0x0000001600167305 */ /* 0x000e22000021f100 */
[----:B------:R-:W-:Y:S05]  /*d1d0*/  BRA `(.L_x_16342) ;  /* 0x0000000000987947 */ /* 0x000fea0003800000 */
.L_x_16354:
        /* <DEDUP_REMOVED lines=14> */
.L_x_16368:
[----:B------:R-:W-:Y:S05]  /*d2c0*/  BSYNC.RECONVERGENT B0 ;  /* 0x0000000000007941 */ /* 0x000fea0003800200 */
.L_x_16367:
[----:B------:R-:W0:Y:S01]  /*d2d0*/  F2I.FTZ.TRUNC.NTZ R22, R22 ;  /* 0x0000001600167305 */ /* 0x000e22000021f100 */
[----:B------:R-:W-:Y:S05]  /*d2e0*/  BRA `(.L_x_16342) ;  /* 0x0000000000547947 */ /* 0x000fea0003800000 */
.L_x_16341:
        /* <DEDUP_REMOVED lines=16> */
.L_x_16369:
[----:B------:R-:W-:Y:S01]  /*d3f0*/  IMAD.MOV.U32 R22, RZ, RZ, RZ ;  /* 0x000000ffff167224 */ /* 0x000fe200078e00ff */
[----:B------:R-:W-:Y:S06]  /*d400*/  BRA `(.L_x_16342) ;  /* 0x00000000000c7947 */ /* 0x000fec0003800000 */
.L_x_16366:
[----:B------:R0:W5:Y:S01]  /*d410*/  LDG.E R22, desc[UR36][R2.64] ;  /* 0x0000002402167981 */ /* 0x000162000c1e1900 */
[----:B------:R-:W-:Y:S05]  /*d420*/  BRA `(.L_x_16342) ;  /* 0x0000000000047947 */ /* 0x000fea0003800000 */
.L_x_16365:
[----:B------:R0:W5:Y:S02]  /*d430*/  LDG.E R22, desc[UR36][R2.64] ;  /* 0x0000002402167981 */ /* 0x000164000c1e1900 */
.L_x_16342:
        /* <DEDUP_REMOVED lines=16> */
.L_x_16373:
[----:B------:R3:W5:Y:S01]  /*d540*/  LDG.E.U8 R5, desc[UR36][R2.64] ;  /* 0x0000002402057981 */ /* 0x000762000c1e1100 */
[----:B------:R-:W-:Y:S05]  /*d550*/  BRA `(.L_x_16375) ;  /* 0x0000000c002c7947 */ /* 0x000fea0003800000 */
.L_x_16372:
        /* <DEDUP_REMOVED lines=8> */
.L_x_16377:
[----:B------:R0:W5:Y:S01]  /*d5e0*/  LDG.E R5, desc[UR36][R2.64] ;  /* 0x0000002402057981 */ /* 0x000162000c1e1900 */
[----:B------:R-:W-:Y:S05]  /*d5f0*/  BRA `(.L_x_16375) ;  /* 0x0000000c00047947 */ /* 0x000fea0003800000 */
.L_x_16376:
[----:B------:R0:W5:Y:S01]  /*d600*/  LDG.E.S16 R5, desc[UR36][R2.64] ;  /* 0x0000002402057981 */ /* 0x000162000c1e1700 */
[----:B------:R-:W-:Y:S05]  /*d610*/  BRA `(.L_x_16375) ;  /* 0x0000000800fc7947 */ /* 0x000fea0003800000 */
.L_x_16371:
        /* <DEDUP_REMOVED lines=9> */
.L_x_16379:
[----:B------:R-:W3:Y:S02]  /*d6b0*/  LDG.E.U16 R2, desc[UR36][R2.64] ;  /* 0x0000002402027981 */ /* 0x000ee4000c1e1500 */
[----:B---3--:R-:W-:-:S06]  /*d6c0*/  HADD2.F32 R5, -RZ, R2.H0_H0 ;  /* 0x20000002ff057230 */ /* 0x008fcc0000004100 */
[----:B------:R-:W0:Y:S01]  /*d6d0*/  F2I.FTZ.TRUNC.NTZ R5, R5 ;  /* 0x0000000500057305 */ /* 0x000e22000021f100 */
[----:B------:R-:W-:Y:S05]  /*d6e0*/  BRA `(.L_x_16375) ;  /* 0x0000000800c87947 */ /* 0x000fea0003800000 */
.L_x_16378:
        /* <DEDUP_REMOVED lines=9> */
.L_x_16381:
[----:B------:R-:W3:Y:S02]  /*d780*/  LDG.E.U16 R2, desc[UR36][R2.64] ;  /* 0x0000002402027981 */ /* 0x000ee4000c1e1500 */
[----:B---3--:R-:W-:-:S06]  /*d790*/  HADD2.F32 R5, -RZ, R2.H0_H0 ;  /* 0x20000002ff057230 */ /* 0x008fcc0000004100 */
[----:B------:R-:W0:Y:S01]  /*d7a0*/  F2I.FTZ.TRUNC.NTZ R5, R5 ;  /* 0x0000000500057305 */ /* 0x000e22000021f100 */
[----:B------:R-:W-:Y:S05]  /*d7b0*/  BRA `(.L_x_16375) ;  /* 0x0000000800947947 */ /* 0x000fea0003800000 */
.L_x_16380:
[----:B------:R-:W3:Y:S02]  /*d7c0*/  LDG.E.64 R2, desc[UR36][R2.64] ;  /* 0x0000002402027981 */ /* 0x000ee4000c1e1b00 */
[----:B---3--:R0:W3:Y:S01]  /*d7d0*/  F2I.F64.TRUNC R5, R2 ;  /* 0x0000000200057311 */ /* 0x0080e2000030d100 */
[----:B------:R-:W-:Y:S05]  /*d7e0*/  BRA `(.L_x_16375) ;  /* 0x0000000800887947 */ /* 0x000fea0003800000 */
.L_x_16370:
        /* <DEDUP_REMOVED lines=12> */
.L_x_16384:
[----:B------:R-:W3:Y:S02]  /*d8b0*/  LDG.E.64 R2, desc[UR36][R2.64] ;  /* 0x0000002402027981 */ /* 0x000ee4000c1e1b00 */
[----:B---3--:R0:W3:Y:S01]  /*d8c0*/  F2I.F64.TRUNC R5, R2 ;  /* 0x0000000200057311 */ /* 0x0080e2000030d100 */
[----:B------:R-:W-:Y:S05]  /*d8d0*/  BRA `(.L_x_16375) ;  /* 0x00000008004c7947 */ /* 0x000fea0003800000 */
.L_x_16383:
        /* <DEDUP_REMOVED lines=24> */
[----:B------:R-:W0:Y:S01]  /*da60*/  F2I.FTZ.TRUNC.NTZ R5, R5 ;  /* 0x0000000500057305 */ /* 0x000e22000021f100 */
[----:B------:R-:W-:Y:S05]  /*da70*/  BRA `(.L_x_16375) ;  /* 0x0000000400e47947 */ /* 0x000fea0003800000 */
.L_x_16386:
        /* <DEDUP_REMOVED lines=13> */
.L_x_16385:
[----:B------:R-:W3:Y:S02]  /*db50*/  LDG.E.U16 R5, desc[UR36][R2.64] ;  /* 0x0000002402057981 */ /* 0x000ee4000c1e1500 */
[----:B---3--:R-:W-:-:S06]  /*db60*/  SHF.L.U32 R5, R5, 0x10, RZ ;  /* 0x0000001005057819 */ /* 0x008fcc00000006ff */
[----:B------:R-:W0:Y:S01]  /*db70*/  F2I.FTZ.TRUNC.NTZ R5, R5 ;  /* 0x0000000500057305 */ /* 0x000e22000021f100 */
[----:B------:R-:W-:Y:S05]  /*db80*/  BRA `(.L_x_16375) ;  /* 0x0000000400a07947 */ /* 0x000fea0003800000 */
.L_x_16382:
        /* <DEDUP_REMOVED lines=10> */
.L_x_16389:
        /* <DEDUP_REMOVED lines=21> */
.L_x_16393:
[----:B------:R-:W-:Y:S05]  /*dd80*/  BSYNC.RECONVERGENT B1 ;  /* 0x0000000000017941 */ /* 0x000fea0003800200 */
.L_x_16392:
[----:B------:R-:W-:Y:S01]  /*dd90*/  IMAD.SHL.U32 R0, R0, 0x100000, RZ ;  /* 0x0010000000007824 */ /* 0x000fe200078e00ff */
[----:B------:R-:W-:-:S04]  /*dda0*/  LEA R2, R2, 0x3b800000, 0x17 ;  /* 0x3b80000002027811 */ /* 0x000fc800078eb8ff */
[----:B------:R-:W-:-:S07]  /*ddb0*/  LOP3.LUT R5, R2, R0, R7, 0xfe, !PT ;  /* 0x0000000002057212 */ /* 0x000fce00078efe07 */
.L_x_16391:
[----:B------:R-:W-:Y:S05]  /*ddc0*/  BSYNC.RECONVERGENT B0 ;  /* 0x0000000000007941 */ /* 0x000fea0003800200 */
.L_x_16390:
[----:B------:R-:W0:Y:S01]  /*ddd0*/  F2I.FTZ.TRUNC.NTZ R5, R5 ;  /* 0x0000000500057305 */ /* 0x000e22000021f100 */
[----:B------:R-:W-:Y:S05]  /*dde0*/  BRA `(.L_x_16375) ;  /* 0x0000000400087947 */ /* 0x000fea0003800000 */
.L_x_16388:
        /* <DEDUP_REMOVED lines=21> */
.L_x_16397:
[----:B------:R-:W-:Y:S05]  /*df40*/  BSYNC.RECONVERGENT B1 ;  /* 0x0000000000017941 */ /* 0x000fea0003800200 */
.L_x_16396:
[----:B------:R-:W-:Y:S01]  /*df50*/  IMAD.SHL.U32 R0, R0, 0x200000, RZ ;  /* 0x0020000000007824 */ /* 0x000fe200078e00ff */
[----:B------:R-:W-:-:S04]  /*df60*/  LEA R2, R2, 0x37800000, 0x17 ;  /* 0x3780000002027811 */ /* 0x000fc800078eb8ff */
[----:B------:R-:W-:-:S07]  /*df70*/  LOP3.LUT R5, R2, R0, R7, 0xfe, !PT ;  /* 0x0000000002057212 */ /* 0x000fce00078efe07 */
.L_x_16395:
[----:B------:R-:W-:Y:S05]  /*df80*/  BSYNC.RECONVERGENT B0 ;  /* 0x0000000000007941 */ /* 0x000fea0003800200 */
.L_x_16394:
[----:B------:R-:W0:Y:S01]  /*df90*/  F2I.FTZ.TRUNC.NTZ R5, R5 ;  /* 0x0000000500057305 */ /* 0x000e22000021f100 */
[----:B------:R-:W-:Y:S05]  /*dfa0*/  BRA `(.L_x_16375) ;  /* 0x0000000000987947 */ /* 0x000fea0003800000 */
.L_x_16387:
        /* <DEDUP_REMOVED lines=14> */
.L_x_16401:
[----:B------:R-:W-:Y:S05]  /*e090*/  BSYNC.RECONVERGENT B0 ;  /* 0x0000000000007941 */ /* 0x000fea0003800200 */
.L_x_16400:
[----:B------:R-:W0:Y:S01]  /*e0a0*/  F2I.FTZ.TRUNC.NTZ R5, R5 ;  /* 0x0000000500057305 */ /* 0x000e22000021f100 */
[----:B------:R-:W-:Y:S05]  /*e0b0*/  BRA `(.L_x_16375) ;  /* 0x0000000000547947 */ /* 0x000fea0003800000 */
.L_x_16374:
        /* <DEDUP_REMOVED lines=16> */
.L_x_16402:
[----:B------:R-:W-:Y:S01]  /*e1c0*/  IMAD.MOV.U32 R5, RZ, RZ, RZ ;  /* 0x000000ffff057224 */ /* 0x000fe200078e00ff */
[----:B------:R-:W-:Y:S06]  /*e1d0*/  BRA `(.L_x_16375) ;  /* 0x00000000000c7947 */ /* 0x000fec0003800000 */
.L_x_16399:
[----:B------:R0:W5:Y:S01]  /*e1e0*/  LDG.E R5, desc[UR36][R2.64] ;  /* 0x0000002402057981 */ /* 0x000162000c1e1900 */
[----:B------:R-:W-:Y:S05]  /*e1f0*/  BRA `(.L_x_16375) ;  /* 0x0000000000047947 */ /* 0x000fea0003800000 */
.L_x_16398:
[----:B------:R0:W5:Y:S02]  /*e200*/  LDG.E R5, desc[UR36][R2.64] ;  /* 0x0000002402057981 */ /* 0x000164000c1e1900 */
.L_x_16375:
[----:B------:R-:W1:Y:S01]  /*e210*/  LDCU.64 UR4, c[0x0][0x648] ;  /* 0x0000c900ff0477ac */ /* 0x000e620008000a00 */
[----:B0--3-5:R-:W-:Y:S01]  /*e220*/  IMAD R22, R5, R22, RZ ;  /* 0x0000001605167224 */ /* 0x029fe200078e02ff */
[----:B------:R-:W2:Y:S01]  /*e230*/  LDCU.64 UR6, c[0x0][0x668] ;  /* 0x0000cd00ff0677ac */ /* 0x000ea20008000a00 */
[----:B------:R-:W-:-:S04]  /*e240*/  ULOP3.LUT UR8, UR39, 0xff, URZ, 0xc0, !UPT ;  /* 0x000000ff27087892 */ /* 0x000fc8000f8ec0ff */
[----:B------:R-:W-:Y:S01]  /*e250*/  UISETP.GT.AND UP0, UPT, UR8, 0x9, UPT ;  /* 0x000000090800788c */ /* 0x000fe2000bf04270 */
[----:B-1----:R-:W-:Y:S01]  /*e260*/  IADD3 R2, P0, PT, R16, UR4, RZ ;  /* 0x0000000410027c10 */ /* 0x002fe2000ff1e0ff */
[----:B--2-4-:R-:W-:-:S03]  /*e270*/  IMAD R19, R19, UR6, RZ ;  /* 0x0000000613137c24 */ /* 0x014fc6000f8e02ff */
[----:B------:R-:W-:Y:S01]  /*e280*/  IADD3.X R3, PT, PT, RZ, UR5, RZ, P0, !PT ;  /* 0x00000005ff037c10 */ /* 0x000fe200087fe4ff */
[----:B------:R-:W-:-:S03]  /*e290*/  IMAD R4, R22, UR7, R19 ;  /* 0x0000000716047c24 */ /* 0x000fc6000f8e0213 */
        /* <DEDUP_REMOVED lines=11> */
.L_x_16406:
[----:B------:R1:W-:Y:S01]  /*e350*/  STG.E.U8 desc[UR36][R2.64], R4 ;  /* 0x0000000402007986 */ /* 0x0003e2000c101124 */
[----:B------:R-:W-:Y:S05]  /*e360*/  BRA `(.L_x_16408) ;  /* 0x0000000c00387947 */ /* 0x000fea0003800000 */
.L_x_16405:
        /* <DEDUP_REMOVED lines=9> */
.L_x_16410:
[----:B------:R3:W-:Y:S01]  /*e400*/  STG.E desc[UR36][R2.64], R4 ;  /* 0x0000000402007986 */ /* 0x0007e2000c101924 */
[----:B------:R-:W-:Y:S05]  /*e410*/  BRA `(.L_x_16408) ;  /* 0x0000000c000c7947 */ /* 0x000fea0003800000 */
.L_x_16409:
[----:B------:R2:W-:Y:S01]  /*e420*/  STG.E.U16 desc[UR36][R2.64], R4 ;  /* 0x0000000402007986 */ /* 0x0005e2000c101524 */
[----:B------:R-:W-:Y:S05]  /*e430*/  BRA `(.L_x_16408) ;  /* 0x0000000c00047947 */ /* 0x000fea0003800000 */
.L_x_16404:
        /* <DEDUP_REMOVED lines=9> */
.L_x_16412:
[----:B------:R-:W-:-:S04]  /*e4d0*/  I2FP.F32.S32 R0, R4 ;  /* 0x0000000400007245 */ /* 0x000fc80000201400 */
[----:B------:R-:W-:-:S05]  /*e4e0*/  F2FP.F16.F32.PACK_AB R0, RZ, R0 ;  /* 0x00000000ff00723e */ /* 0x000fca00000000ff */
[----:B------:R0:W-:Y:S01]  /*e4f0*/  STG.E.U16 desc[UR36][R2.64], R0 ;  /* 0x0000000002007986 */ /* 0x0001e2000c101524 */
[----:B------:R-:W-:Y:S05]  /*e500*/  BRA `(.L_x_16408) ;  /* 0x0000000800d07947 */ /* 0x000fea0003800000 */
.L_x_16411:
        /* <DEDUP_REMOVED lines=10> */
.L_x_16414:
[----:B------:R-:W-:-:S04]  /*e5b0*/  I2FP.F32.S32 R4, R4 ;  /* 0x0000000400047245 */ /* 0x000fc80000201400 */
[----:B------:R-:W-:-:S04]  /*e5c0*/  F2FP.F16.F32.PACK_AB R5, RZ, R4 ;  /* 0x00000004ff05723e */ /* 0x000fc800000000ff */
[----:B------:R-:W-:-:S05]  /*e5d0*/  PRMT R5, R5, 0x5410, RZ ;  /* 0x0000541005057816 */ /* 0x000fca00000000ff */
[----:B------:R0:W-:Y:S01]  /*e5e0*/  STG.E desc[UR36][R2.64], R5 ;  /* 0x0000000502007986 */ /* 0x0001e2000c101924 */
[----:B------:R-:W-:Y:S05]  /*e5f0*/  BRA `(.L_x_16408) ;  /* 0x0000000800947947 */ /* 0x000fea0003800000 */
.L_x_16413:
[----:B------:R-:W0:Y:S02]  /*e600*/  I2F.F64 R4, R4 ;  /* 0x0000000400047312 */ /* 0x000e240000201c00 */
[----:B0-----:R0:W-:Y:S01]  /*e610*/  STG.E.64 desc[UR36][R2.64], R4 ;  /* 0x0000000402007986 */ /* 0x0011e2000c101b24 */
[----:B------:R-:W-:Y:S05]  /*e620*/  BRA `(.L_x_16408) ;  /* 0x0000000800887947 */ /* 0x000fea0003800000 */
.L_x_16403:
        /* <DEDUP_REMOVED lines=12> */
.L_x_16418:
        /* <DEDUP_REMOVED lines=18> */
.L_x_16421:
[----:B------:R-:W-:-:S04]  /*e810*/  SHF.R.U32.HI R5, RZ, 0x18, R5 ;  /* 0x00000018ff057819 */ /* 0x000fc80000011605 */
[----:B------:R-:W-:-:S07]  /*e820*/  LOP3.LUT R0, R0, 0x80, R5, 0xf8, !PT ;  /* 0x0000008000007812 */ /* 0x000fce00078ef805 */
.L_x_16420:
[----:B------:R-:W-:Y:S05]  /*e830*/  BSYNC.RECONVERGENT B0 ;  /* 0x0000000000007941 */ /* 0x000fea0003800200 */
.L_x_16419:
[----:B------:R0:W-:Y:S01]  /*e840*/  STG.E.U8 desc[UR36][R2.64], R0 ;  /* 0x0000000002007986 */ /* 0x0001e2000c101124 */
[----:B------:R-:W-:Y:S05]  /*e850*/  BRA `(.L_x_16408) ;  /* 0x0000000400fc7947 */ /* 0x000fea0003800000 */
.L_x_16417:
        /* <DEDUP_REMOVED lines=18> */
.L_x_16424:
[----:B------:R-:W-:-:S04]  /*e980*/  SHF.R.U32.HI R5, RZ, 0x18, R5 ;  /* 0x00000018ff057819 */ /* 0x000fc80000011605 */
[----:B------:R-:W-:-:S07]  /*e990*/  LOP3.LUT R0, R0, 0x80, R5, 0xf8, !PT ;  /* 0x0000008000007812 */ /* 0x000fce00078ef805 */
.L_x_16423:
[----:B------:R-:W-:Y:S05]  /*e9a0*/  BSYNC.RECONVERGENT B0 ;  /* 0x0000000000007941 */ /* 0x000fea0003800200 */
.L_x_16422:
[----:B------:R0:W-:Y:S01]  /*e9b0*/  STG.E.U8 desc[UR36][R2.64], R0 ;  /* 0x0000000002007986 */ /* 0x0001e2000c101124 */
[----:B------:R-:W-:Y:S05]  /*e9c0*/  BRA `(.L_x_16408) ;  /* 0x0000000400a07947 */ /* 0x000fea0003800000 */
.L_x_16416:
        /* <DEDUP_REMOVED lines=22> */
.L_x_16426:
[----:B------:R-:W-:-:S05]  /*eb30*/  SHF.R.S32.HI R5, RZ, 0x1f, R4 ;  /* 0x0000001fff057819 */ /* 0x000fca0000011404 */
[----:B------:R0:W-:Y:S01]  /*eb40*/  STG.E.64 desc[UR36][R2.64], R4 ;  /* 0x0000000402007986 */ /* 0x0001e2000c101b24 */
[----:B------:R-:W-:Y:S05]  /*eb50*/  BRA `(.L_x_16408) ;  /* 0x00000004003c7947 */ /* 0x000fea0003800000 */
.L_x_16425:
[----:B------:R0:W-:Y:S01]  /*eb60*/  STG.E desc[UR36][R2.64], R4 ;  /* 0x0000000402007986 */ /* 0x0001e2000c101924 */
[----:B------:R-:W-:Y:S05]  /*eb70*/  BRA `(.L_x_16408) ;  /* 0x0000000400347947 */ /* 0x000fea0003800000 */
.L_x_16415:
        /* <DEDUP_REMOVED lines=10> */
.L_x_16428:
[----:B------:R-:W0:Y:S01]  /*ec20*/  I2F.F64 R4, R4 ;  /* 0x0000000400047312 */ /* 0x000e220000201c00 */
[----:B------:R-:W-:-:S05]  /*ec30*/  CS2R R6, SRZ ;  /* 0x0000000000067805 */ /* 0x000fca000001ff00 */
[----:B0-----:R0:W-:Y:S01]  /*ec40*/  STG.E.128 desc[UR36][R2.64], R4 ;  /* 0x0000000402007986 */ /* 0x0011e2000c101d24 */
[----:B------:R-:W-:Y:S05]  /*ec50*/  BRA `(.L_x_16408) ;  /* 0x0000000000fc7947 */ /* 0x000fea0003800000 */
.L_x_16427:
[----:B------:R-:W-:-:S09]  /*ec60*/  UISETP.NE.AND UP0, UPT, UR8, 0xf, UPT ;  /* 0x0000000f0800788c */ /* 0x000fd2000bf05270 */
[----:B------:R-:W-:Y:S05]  /*ec70*/  BRA.U !UP0, `(.L_x_16429) ;  /* 0x0000000108e87547 */ /* 0x000fea000b800000 */
[----:B------:R-:W-:-:S09]  /*ec80*/  UISETP.NE.AND UP0, UPT, UR8, 0x17, UPT ;  /* 0x000000170800788c */ /* 0x000fd2000bf05270 */
[----:B------:R-:W-:Y:S05]  /*ec90*/  BRA.U !UP0, `(.L_x_16430) ;  /* 0x0000000108907547 */ /* 0x000fea000b800000 */
[----:B------:R-:W-:-:S09]  /*eca0*/  UISETP.NE.AND UP0, UPT, UR8, 0x18, UPT ;  /* 0x000000180800788c */ /* 0x000fd2000bf05270 */
[----:B------:R-:W-:Y:S05]  /*ecb0*/  BRA.U !UP0, `(.L_x_16431) ;  /* 0x0000000108447547 */ /* 0x000fea000b800000 */
.L_x_16407:
        /* <DEDUP_REMOVED lines=16> */
.L_x_16432:
[----:B------:R-:W-:Y:S05]  /*edc0*/  BRA `(.L_x_16408) ;  /* 0x0000000000a07947 */ /* 0x000fea0003800000 */
.L_x_16431:
[----:B------:R-:W-:Y:S01]  /*edd0*/  I2FP.F32.S32 R7, R4 ;  /* 0x0000000400077245 */ /* 0x000fe20000201400 */
[----:B------:R-:W-:Y:S01]  /*ede0*/  BSSY.RECONVERGENT B0, `(.L_x_16433) ;  /* 0x000000c000007945 */ /* 0x000fe20003800200 */
[----:B------:R-:W-:Y:S02]  /*edf0*/  IMAD.MOV.U32 R0, RZ, RZ, 0x7f ;  /* 0x0000007fff007424 */ /* 0x000fe400078e00ff */
        /* <DEDUP_REMOVED lines=10> */
.L_x_16434:
[----:B------:R-:W-:Y:S05]  /*eea0*/  BSYNC.RECONVERGENT B0 ;  /* 0x0000000000007941 */ /* 0x000fea0003800200 */
.L_x_16433:
[----:B------:R-:W-:-:S05]  /*eeb0*/  LOP3.LUT R5, R0, 0x80, R5, 0xf8, !PT ;  /* 0x0000008000057812 */ /* 0x000fca00078ef805 */
[----:B------:R0:W-:Y:S01]  /*eec0*/  STG.E.U8 desc[UR36][R2.64], R5 ;  /* 0x0000000502007986 */ /* 0x0001e2000c101124 */
[----:B------:R-:W-:Y:S05]  /*eed0*/  BRA `(.L_x_16408) ;  /* 0x00000000005c7947 */ /* 0x000fea0003800000 */
.L_x_16430:
        /* <DEDUP_REMOVED lines=12> */
.L_x_16436:
[----:B------:R-:W-:Y:S01]  /*efa0*/  IMAD.MOV.U32 R0, RZ, RZ, 0x7f ;  /* 0x0000007fff007424 */ /* 0x000fe200078e00ff */
[----:B------:R-:W-:-:S04]  /*efb0*/  ISETP.GT.U32.AND P0, PT, R4, 0x7f800000, PT ;  /* 0x7f8000000400780c */ /* 0x000fc80003f04070 */
[----:B------:R-:W-:-:S09]  /*efc0*/  SEL R0, R0, 0x7c, P0 ;  /* 0x0000007c00007807 */ /* 0x000fd20000000000 */
.L_x_16437:
[----:B------:R-:W-:Y:S05]  /*efd0*/  BSYNC.RECONVERGENT B0 ;  /* 0x0000000000007941 */ /* 0x000fea0003800200 */
.L_x_16435:
[----:B------:R-:W-:-:S04]  /*efe0*/  SHF.R.U32.HI R5, RZ, 0x18, R5 ;  /* 0x00000018ff057819 */ /* 0x000fc80000011605 */
[----:B------:R-:W-:-:S05]  /*eff0*/  LOP3.LUT R5, R0, 0x80, R5, 0xf8, !PT ;  /* 0x0000008000057812 */ /* 0x000fca00078ef805 */
[----:B------:R0:W-:Y:S01]  /*f000*/  STG.E.U8 desc[UR36][R2.64], R5 ;  /* 0x0000000502007986 */ /* 0x0001e2000c101124 */
[----:B------:R-:W-:Y:S05]  /*f010*/  BRA `(.L_x_16408) ;  /* 0x00000000000c7947 */ /* 0x000fea0003800000 */
.L_x_16429:
[----:B------:R-:W-:-:S04]  /*f020*/  I2FP.F32.S32 R0, R4 ;  /* 0x0000000400007245 */ /* 0x000fc80000201400 */
[----:B------:R-:W-:-:S05]  /*f030*/  F2FP.BF16.F32.PACK_AB R0, RZ, R0 ;  /* 0x00000000ff00723e */ /* 0x000fca00000010ff */
[----:B------:R0:W-:Y:S02]  /*f040*/  STG.E.U16 desc[UR36][R2.64], R0 ;  /* 0x0000000002007986 */ /* 0x0001e4000c101524 */
.L_x_16408:
[----:B------:R-:W-:-:S07]  /*f050*/  IADD3 R17, PT, PT, R17, 0x80, RZ ;  /* 0x0000008011117810 */ /* 0x000fce0007ffe0ff */
.L_x_16302:
[----:B------:R-:W-:Y:S05]  /*f060*/  BSYNC.RECONVERGENT B6 ;  /* 0x0000000000067941 */ /* 0x000fea0003800200 */
.L_x_16301:
[----:B------:R-:W5:Y:S02]  /*f070*/  LDCU UR4, c[0x0][0x380] ;  /* 0x00007000ff0477ac */ /* 0x000f640008000800 */
[----:B-----5:R-:W-:-:S13]  /*f080*/  ISETP.GE.AND P0, PT, R17, UR4, PT ;  /* 0x0000000411007c0c */ /* 0x020fda000bf06270 */
[----:B------:R-:W-:Y:S05]  /*f090*/  @P0 EXIT ;  /* 0x000000000000094d */ /* 0x000fea0003800000 */
[----:B------:R-:W5:Y:S01]  /*f0a0*/  LDCU UR4, c[0x0][0x388] ;  /* 0x00007100ff0477ac */ /* 0x000f620008000800 */
[----:B------:R-:W-:Y:S01]  /*f0b0*/  IMAD.MOV.U32 R18, RZ, RZ, RZ ;  /* 0x000000ffff127224 */ /* 0x000fe200078e00ff */
[----:B0--34-:R-:W-:Y:S01]  /*f0c0*/  MOV R0, RZ ;  /* 0x000000ff00007202 */ /* 0x019fe20000000f00 */
        /* <DEDUP_REMOVED lines=377> */
.L_x_16438:
        /* <DEDUP_REMOVED lines=19> */
.L_x_16442:
[----:B------:R0:W5:Y:S01]  /*10990*/  LDG.E.U8 R19, desc[UR36][R2.64] ;  /* 0x0000002402137981 */ /* 0x000162000c1e1100 */
[----:B------:R-:W-:Y:S05]  /*109a0*/  BRA `(.L_x_16444) ;  /* 0x0000000c002c7947 */ /* 0x000fea0003800000 */
.L_x_16441:
        /* <DEDUP_REMOVED lines=8> */
.L_x_16446:
[----:B------:R0:W5:Y:S01]  /*10a30*/  LDG.E R19, desc[UR36][R2.64] ;  /* 0x0000002402137981 */ /* 0x000162000c1e1900 */
[----:B------:R-:W-:Y:S05]  /*10a40*/  BRA `(.L_x_16444) ;  /* 0x0000000c00047947 */ /* 0x000fea0003800000 */
.L_x_16445:
[----:B------:R0:W5:Y:S01]  /*10a50*/  LDG.E.S16 R19, desc[UR36][R2.64] ;  /* 0x0000002402137981 */ /* 0x000162000c1e1700 */
[----:B------:R-:W-:Y:S05]  /*10a60*/  BRA `(.L_x_16444) ;  /* 0x0000000800fc7947 */ /* 0x000fea0003800000 */
.L_x_16440:
        /* <DEDUP_REMOVED lines=9> */
.L_x_16448:
[----:B------:R-:W2:Y:S02]  /*10b00*/  LDG.E.U16 R2, desc[UR36][R2.64] ;  /* 0x0000002402027981 */ /* 0x000ea4000c1e1500 */
[----:B--2---:R-:W-:-:S06]  /*10b10*/  HADD2.F32 R19, -RZ, R2.H0_H0 ;  /* 0x20000002ff137230 */ /* 0x004fcc0000004100 */
[----:B------:R-:W0:Y:S01]  /*10b20*/  F2I.FTZ.TRUNC.NTZ R19, R19 ;  /* 0x0000001300137305 */ /* 0x000e22000021f100 */
[----:B------:R-:W-:Y:S05]  /*10b30*/  BRA `(.L_x_16444) ;  /* 0x0000000800c87947 */ /* 0x000fea0003800000 */
.L_x_16447:
        /* <DEDUP_REMOVED lines=9> */
.L_x_16450:
[----:B------:R-:W2:Y:S02]  /*10bd0*/  LDG.E.U16 R2, desc[UR36][R2.64] ;  /* 0x0000002402027981 */ /* 0x000ea4000c1e1500 */
[----:B--2---:R-:W-:-:S06]  /*10be0*/  HADD2.F32 R19, -RZ, R2.H0_H0 ;  /* 0x20000002ff137230 */ /* 0x004fcc0000004100 */
[----:B------:R-:W0:Y:S01]  /*10bf0*/  F2I.FTZ.TRUNC.NTZ R19, R19 ;  /* 0x0000001300137305 */ /* 0x000e22000021f100 */
[----:B------:R-:W-:Y:S05]  /*10c00*/  BRA `(.L_x_16444) ;  /* 0x0000000800947947 */ /* 0x000fea0003800000 */
.L_x_16449:
[----:B------:R-:W2:Y:S02]  /*10c10*/  LDG.E.64 R2, desc[UR36][R2.64] ;  /* 0x0000002402027981 */ /* 0x000ea4000c1e1b00 */
[----:B--2---:R0:W1:Y:S01]  /*10c20*/  F2I.F64.TRUNC R19, R2 ;  /* 0x0000000200137311 */ /* 0x004062000030d100 */
[----:B------:R-:W-:Y:S05]  /*10c30*/  BRA `(.L_x_16444) ;  /* 0x0000000800887947 */ /* 0x000fea0003800000 */
.L_x_16439:
        /* <DEDUP_REMOVED lines=12> */
.L_x_16453:
[----:B------:R-:W2:Y:S02]  /*10d00*/  LDG.E.64 R2, desc[UR36][R2.64] ;  /* 0x0000002402027981 */ /* 0x000ea4000c1e1b00 */
[----:B--2---:R0:W1:Y:S01]  /*10d10*/  F2I.F64.TRUNC R19, R2 ;  /* 0x0000000200137311 */ /* 0x004062000030d100 */
[----:B------:R-:W-:Y:S05]  /*10d20*/  BRA `(.L_x_16444) ;  /* 0x00000008004c7947 */ /* 0x000fea0003800000 */
.L_x_16452:
        /* <DEDUP_REMOVED lines=24> */
[----:B------:R0:W1:Y:S01]  /*10eb0*/  F2I.FTZ.TRUNC.NTZ R19, R5 ;  /* 0x0000000500137305 */ /* 0x000062000021f100 */
[----:B------:R-:W-:Y:S05]  /*10ec0*/  BRA `(.L_x_16444) ;  /* 0x0000000400e47947 */ /* 0x000fea0003800000 */
.L_x_16455:
        /* <DEDUP_REMOVED lines=13> */
.L_x_16454:
[----:B------:R-:W2:Y:S02]  /*10fa0*/  LDG.E.U16 R19, desc[UR36][R2.64] ;  /* 0x0000002402137981 */ /* 0x000ea4000c1e1500 */
[----:B--2---:R-:W-:-:S06]  /*10fb0*/  SHF.L.U32 R19, R19, 0x10, RZ ;  /* 0x0000001013137819 */ /* 0x004fcc00000006ff */
[----:B------:R-:W4:Y:S01]  /*10fc0*/  F2I.FTZ.TRUNC.NTZ R19, R19 ;  /* 0x0000001300137305 */ /* 0x000f22000021f100 */
[----:B------:R-:W-:Y:S05]  /*10fd0*/  BRA `(.L_x_16444) ;  /* 0x0000000400a07947 */ /* 0x000fea0003800000 */
.L_x_16451:
        /* <DEDUP_REMOVED lines=10> */
.L_x_16458:
        /* <DEDUP_REMOVED lines=21> */
.L_x_16462:
[----:B------:R-:W-:Y:S05]  /*111d0*/  BSYNC.RECONVERGENT B1 ;  /* 0x0000000000017941 */ /* 0x000fea0003800200 */
.L_x_16461:
[----:B------:R-:W-:Y:S01]  /*111e0*/  IMAD.SHL.U32 R0, R0, 0x100000, RZ ;  /* 0x0010000000007824 */ /* 0x000fe200078e00ff */
[----:B------:R-:W-:-:S04]  /*111f0*/  LEA R2, R2, 0x3b800000, 0x17 ;  /* 0x3b80000002027811 */ /* 0x000fc800078eb8ff */
[----:B------:R-:W-:-:S07]  /*11200*/  LOP3.LUT R19, R2, R0, R19, 0xfe, !PT ;  /* 0x0000000002137212 */ /* 0x000fce00078efe13 */
.L_x_16460:
[----:B------:R-:W-:Y:S05]  /*11210*/  BSYNC.RECONVERGENT B0 ;  /* 0x0000000000007941 */ /* 0x000fea0003800200 */
.L_x_16459:
[----:B------:R-:W0:Y:S01]  /*11220*/  F2I.FTZ.TRUNC.NTZ R19, R19 ;  /* 0x0000001300137305 */ /* 0x000e22000021f100 */
[----:B------:R-:W-:Y:S05]  /*11230*/  BRA `(.L_x_16444) ;  /* 0x0000000400087947 */ /* 0x000fea0003800000 */
.L_x_16457:
        /* <DEDUP_REMOVED lines=21> */
.L_x_16466:
[----:B------:R-:W-:Y:S05]  /*11390*/  BSYNC.RECONVERGENT B1 ;  /* 0x0000000000017941 */ /* 0x000fea0003800200 */
.L_x_16465:
[----:B------:R-:W-:Y:S01]  /*113a0*/  IMAD.SHL.U32 R0, R0, 0x200000, RZ ;  /* 0x0020000000007824 */ /* 0x000fe200078e00ff */
[----:B------:R-:W-:-:S04]  /*113b0*/  LEA R2, R2, 0x37800000, 0x17 ;  /* 0x3780000002027811 */ /* 0x000fc800078eb8ff */
[----:B------:R-:W-:-:S07]  /*113c0*/  LOP3.LUT R19, R2, R0, R19, 0xfe, !PT ;  /* 0x0000000002137212 */ /* 0x000fce00078efe13 */
.L_x_16464:
[----:B------:R-:W-:Y:S05]  /*113d0*/  BSYNC.RECONVERGENT B0 ;  /* 0x0000000000007941 */ /* 0x000fea0003800200 */
.L_x_16463:
[----:B------:R-:W0:Y:S01]  /*113e0*/  F2I.FTZ.TRUNC.NTZ R19, R19 ;  /* 0x0000001300137305 */ /* 0x000e22000021f100 */
[----:B------:R-:W-:Y:S05]  /*113f0*/  BRA `(.L_x_16444) ;  /* 0x0000000000987947 */ /* 0x000fea0003800000 */
.L_x_16456:
        /* <DEDUP_REMOVED lines=14> */
.L_x_16470:
[----:B------:R-:W-:Y:S05]  /*114e0*/  BSYNC.RECONVERGENT B0 ;  /* 0x0000000000007941 */ /* 0x000fea0003800200 */
.L_x_16469:
[----:B------:R-:W0:Y:S01]  /*114f0*/  F2I.FTZ.TRUNC.NTZ R19, R19 ;  /* 0x0000001300137305 */ /* 0x000e22000021f100 */
[----:B------:R-:W-:Y:S05]  /*11500*/  BRA `(.L_x_16444) ;  /* 0x0000000000547947 */ /* 0x000fea0003800000 */
.L_x_16443:
        /* <DEDUP_REMOVED lines=16> */
.L_x_16471:
[----:B------:R-:W-:Y:S01]  /*11610*/  IMAD.MOV.U32 R19, RZ, RZ, RZ ;  /* 0x000000ffff137224 */ /* 0x000fe200078e00ff */
[----:B------:R-:W-:Y:S06]  /*11620*/  BRA `(.L_x_16444) ;  /* 0x00000000000c7947 */ /* 0x000fec0003800000 */
.L_x_16468:
[----:B------:R0:W5:Y:S01]  /*11630*/  LDG.E R19, desc[UR36][R2.64] ;  /* 0x0000002402137981 */ /* 0x000162000c1e1900 */
[----:B------:R-:W-:Y:S05]  /*11640*/  BRA `(.L_x_16444) ;  /* 0x0000000000047947 */ /* 0x000fea0003800000 */
.L_x_16467:
[----:B------:R0:W5:Y:S02]  /*11650*/  LDG.E R19, desc[UR36][R2.64] ;  /* 0x0000002402137981 */ /* 0x000164000c1e1900 */
.L_x_16444:
        /* <DEDUP_REMOVED lines=16> */
.L_x_16475:
[----:B------:R0:W5:Y:S01]  /*11760*/  LDG.E.U8 R22, desc[UR36][R2.64] ;  /* 0x0000002402167981 */ /* 0x000162000c1e1100 */
[----:B------:R-:W-:Y:S05]  /*11770*/  BRA `(.L_x_16477) ;  /* 0x0000000c002c7947 */ /* 0x000fea0003800000 */
.L_x_16474:
        /* <DEDUP_REMOVED lines=8> */
.L_x_16479:
[----:B------:R0:W5:Y:S01]  /*11800*/  LDG.E R22, desc[UR36][R2.64] ;  /* 0x0000002402167981 */ /* 0x000162000c1e1900 */
[----:B------:R-:W-:Y:S05]  /*11810*/  BRA `(.L_x_16477) ;  /* 0x0000000c00047947 */ /* 0x000fea0003800000 */
.L_x_16478:
[----:B------:R0:W5:Y:S01]  /*11820*/  LDG.E.S16 R22, desc[UR36][R2.64] ;  /* 0x0000002402167981 */ /* 0x000162000c1e1700 */
[----:B------:R-:W-:Y:S05]  /*11830*/  BRA `(.L_x_16477) ;  /* 0x0000000800fc7947 */ /* 0x000fea0003800000 */
.L_x_16473:
        /* <DEDUP_REMOVED lines=9> */
.L_x_16481:
[----:B------:R-:W2:Y:S02]  /*118d0*/  LDG.E.U16 R2, desc[UR36][R2.64] ;  /* 0x0000002402027981 */ /* 0x000ea4000c1e1500 */
[----:B--2---:R-:W-:-:S06]  /*118e0*/  HADD2.F32 R22, -RZ, R2.H0_H0 ;  /* 0x20000002ff167230 */ /* 0x004fcc0000004100 */
[----:B------:R-:W0:Y:S01]  /*118f0*/  F2I.FTZ.TRUNC.NTZ R22, R22 ;  /* 0x0000001600167305 */ /* 0x000e22000021f100 */
[----:B------:R-:W-:Y:S05]  /*11900*/  BRA `(.L_x_16477) ;  /* 0x0000000800c87947 */ /* 0x000fea0003800000 */
.L_x_16480:
        /* <DEDUP_REMOVED lines=9> */
.L_x_16483:
[----:B------:R-:W2:Y:S02]  /*119a0*/  LDG.E.U16 R2, desc[UR36][R2.64] ;  /* 0x0000002402027981 */ /* 0x000ea4000c1e1500 */
[----:B--2---:R-:W-:-:S06]  /*119b0*/  HADD2.F32 R22, -RZ, R2.H0_H0 ;  /* 0x20000002ff167230 */ /* 0x004fcc0000004100 */
[----:B------:R-:W0:Y:S01]  /*119c0*/  F2I.FTZ.TRUNC.NTZ R22, R22 ;  /* 0x0000001600167305 */ /* 0x000e22000021f100 */
[----:B------:R-:W-:Y:S05]  /*119d0*/  BRA `(.L_x_16477) ;  /* 0x0000000800947947 */ /* 0x000fea0003800000 */
.L_x_16482:
[----:B------:R-:W2:Y:S02]  /*119e0*/  LDG.E.64 R22, desc[UR36][R2.64] ;  /* 0x0000002402167981 */ /* 0x000ea4000c1e1b00 */
[----:B--2---:R0:W2:Y:S01]  /*119f0*/  F2I.F64.TRUNC R22, R22 ;  /* 0x0000001600167311 */ /* 0x0040a2000030d100 */
[----:B------:R-:W-:Y:S05]  /*11a00*/  BRA `(.L_x_16477) ;  /* 0x0000000800887947 */ /* 0x000fea0003800000 */
.L_x_16472:
        /* <DEDUP_REMOVED lines=12> */
.L_x_16486:
[----:B------:R-:W2:Y:S02]  /*11ad0*/  LDG.E.64 R2, desc[UR36][R2.64] ;  /* 0x0000002402027981 */ /* 0x000ea4000c1e1b00 */
[----:B--2---:R0:W2:Y:S01]  /*11ae0*/  F2I.F64.TRUNC R22, R2 ;  /* 0x0000000200167311 */ /* 0x0040a2000030d100 */
[----:B------:R-:W-:Y:S05]  /*11af0*/  BRA `(.L_x_16477) ;  /* 0x00000008004c7947 */ /* 0x000fea0003800000 */
.L_x_16485:
        /* <DEDUP_REMOVED lines=24> */
[----:B------:R0:W2:Y:S01]  /*11c80*/  F2I.FTZ.TRUNC.NTZ R22, R5 ;  /* 0x0000000500167305 */ /* 0x0000a2000021f100 */
[----:B------:R-:W-:Y:S05]  /*11c90*/  BRA `(.L_x_16477) ;  /* 0x0000000400e47947 */ /* 0x000fea0003800000 */
.L_x_16488:
        /* <DEDUP_REMOVED lines=11> */
[----:B------:R0:W2:Y:S01]  /*11d50*/  F2I.FTZ.TRUNC.NTZ R22, R0 ;  /* 0x0000000000167305 */ /* 0x0000a2000021f100 */
[----:B------:R-:W-:Y:S05]  /*11d60*/  BRA `(.L_x_16477) ;  /* 0x0000000400b07947 */ /* 0x000fea0003800000 */
.L_x_16487:
[----:B------:R-:W2:Y:S02]  /*11d70*/  LDG.E.U16 R22, desc[UR36][R2.64] ;  /* 0x0000002402167981 */ /* 0x000ea4000c1e1500 */
[----:B--2---:R-:W-:-:S06]  /*11d80*/  IMAD.U32 R22, R22, 0x10000, RZ ;  /* 0x0001000016167824 */ /* 0x004fcc00078e00ff */
[----:B------:R-:W0:Y:S01]  /*11d90*/  F2I.FTZ.TRUNC.NTZ R22, R22 ;  /* 0x0000001600167305 */ /* 0x000e22000021f100 */
[----:B------:R-:W-:Y:S05]  /*11da0*/  BRA `(.L_x_16477) ;  /* 0x0000000400a07947 */ /* 0x000fea0003800000 */
.L_x_16484:
        /* <DEDUP_REMOVED lines=10> */
.L_x_16491:
        /* <DEDUP_REMOVED lines=21> */
.L_x_16495:
[----:B------:R-:W-:Y:S05]  /*11fa0*/  BSYNC.RECONVERGENT B1 ;  /* 0x0000000000017941 */ /* 0x000fea0003800200 */
.L_x_16494:
[----:B------:R-:W-:Y:S02]  /*11fb0*/  SHF.L.U32 R0, R0, 0x14, RZ ;  /* 0x0000001400007819 */ /* 0x000fe400000006ff */
[----:B------:R-:W-:-:S04]  /*11fc0*/  LEA R2, R2, 0x3b800000, 0x17 ;  /* 0x3b80000002027811 */ /* 0x000fc800078eb8ff */
[----:B------:R-:W-:-:S07]  /*11fd0*/  LOP3.LUT R22, R2, R0, R7, 0xfe, !PT ;  /* 0x0000000002167212 */ /* 0x000fce00078efe07 */
.L_x_16493:
[----:B------:R-:W-:Y:S05]  /*11fe0*/  BSYNC.RECONVERGENT B0 ;  /* 0x0000000000007941 */ /* 0x000fea0003800200 */
.L_x_16492:
[----:B------:R-:W0:Y:S01]  /*11ff0*/  F2I.FTZ.TRUNC.NTZ R22, R22 ;  /* 0x0000001600167305 */ /* 0x000e22000021f100 */
[----:B------:R-:W-:Y:S05]  /*12000*/  BRA `(.L_x_16477) ;  /* 0x0000000400087947 */ /* 0x000fea0003800000 */
.L_x_16490:
        /* <DEDUP_REMOVED lines=21> */
.L_x_16499:
[----:B------:R-:W-:Y:S05]  /*12160*/  BSYNC.RECONVERGENT B1 ;  /* 0x0000000000017941 */ /* 0x000fea0003800200 */
.L_x_16498:
[----:B------:R-:W-:Y:S01]  /*12170*/  IMAD.SHL.U32 R0, R0, 0x200000, RZ ;  /* 0x0020000000007824 */ /* 0x000fe200078e00ff */
[----:B------:R-:W-:-:S04]  /*12180*/  LEA R2, R2, 0x37800000, 0x17 ;  /* 0x3780000002027811 */ /* 0x000fc800078eb8ff */
[----:B------:R-:W-:-:S07]  /*12190*/  LOP3.LUT R22, R2, R0, R7, 0xfe, !PT ;  /* 0x0000000002167212 */ /* 0x000fce00078efe07 */
.L_x_16497:
[----:B------:R-:W-:Y:S05]  /*121a0*/  BSYNC.RECONVERGENT B0 ;  /* 0x0000000000007941 */ /* 0x000fea0003800200 */
.L_x_16496:
[----:B------:R-:W0:Y:S01]  /*121b0*/  F2I.FTZ.TRUNC.NTZ R22, R22 ;  /* 0x0000001600167305 */ /* 0x000e22000021f100 */
[----:B------:R-:W-:Y:S05]  /*121c0*/  BRA `(.L_x_16477) ;  /* 0x0000000000987947 */ /* 0x000fea0003800000 */
.L_x_16489:
        /* <DEDUP_REMOVED lines=14> */
.L_x_16503:
[----:B------:R-:W-:Y:S05]  /*122b0*/  BSYNC.RECONVERGENT B0 ;  /* 0x0000000000007941 */ /* 0x000fea0003800200 */
.L_x_16502:
[----:B------:R-:W0:Y:S01]  /*122c0*/  F2I.FTZ.TRUNC.NTZ R22, R22 ;  /* 0x0000001600167305 */ /* 0x000e22000021f100 */
[----:B------:R-:W-:Y:S05]  /*122d0*/  BRA `(.L_x_16477) ;  /* 0x0000000000547947 */ /* 0x000fea0003800000 */
.L_x_16476:
        /* <DEDUP_REMOVED lines=16> */
.L_x_16504:
[----:B------:R-:W-:Y:S01]  /*123e0*/  MOV R22, RZ ;  /* 0x000000ff00167202 */ /* 0x000fe20000000f00 */
[----:B------:R-:W-:Y:S06]  /*123f0*/  BRA `(.L_x_16477) ;  /* 0x00000000000c7947 */ /* 0x000fec0003800000 */
.L_x_16501:
[----:B------:R0:W5:Y:S01]  /*12400*/  LDG.E R22, desc[UR36][R2.64] ;  /* 0x0000002402167981 */ /* 0x000162000c1e1900 */
[----:B------:R-:W-:Y:S05]  /*12410*/  BRA `(.L_x_16477) ;  /* 0x0000000000047947 */ /* 0x000fea0003800000 */
.L_x_16500:
[----:B------:R0:W5:Y:S02]  /*12420*/  LDG.E R22, desc[UR36][R2.64] ;  /* 0x0000002402167981 */ /* 0x000164000c1e1900 */
.L_x_16477:
        /* <DEDUP_REMOVED lines=16> */
.L_x_16508:
[----:B------:R0:W5:Y:S01]  /*12530*/  LDG.E.U8 R5, desc[UR36][R2.64] ;  /* 0x0000002402057981 */ /* 0x000162000c1e1100 */
[----:B------:R-:W-:Y:S05]  /*12540*/  BRA `(.L_x_16510) ;  /* 0x0000000c002c7947 */ /* 0x000fea0003800000 */
.L_x_16507:
        /* <DEDUP_REMOVED lines=8> */
.L_x_16512:
[----:B------:R0:W5:Y:S01]  /*125d0*/  LDG.E R5, desc[UR36][R2.64] ;  /* 0x0000002402057981 */ /* 0x000162000c1e1900 */
[----:B------:R-:W-:Y:S05]  /*125e0*/  BRA `(.L_x_16510) ;  /* 0x0000000c00047947 */ /* 0x000fea0003800000 */
.L_x_16511:
[----:B------:R0:W5:Y:S01]  /*125f0*/  LDG.E.S16 R5, desc[UR36][R2.64] ;  /* 0x0000002402057981 */ /* 0x000162000c1e1700 */
[----:B------:R-:W-:Y:S05]  /*12600*/  BRA `(.L_x_16510) ;  /* 0x0000000800fc7947 */ /* 0x000fea0003800000 */
.L_x_16506:
        /* <DEDUP_REMOVED lines=9> */
.L_x_16514:
[----:B------:R-:W2:Y:S02]  /*126a0*/  LDG.E.U16 R2, desc[UR36][R2.64] ;  /* 0x0000002402027981 */ /* 0x000ea4000c1e1500 */
[----:B--2---:R-:W-:-:S06]  /*126b0*/  HADD2.F32 R5, -RZ, R2.H0_H0 ;  /* 0x20000002ff057230 */ /* 0x004fcc0000004100 */
[----:B------:R-:W0:Y:S01]  /*126c0*/  F2I.FTZ.TRUNC.NTZ R5, R5 ;  /* 0x0000000500057305 */ /* 0x000e22000021f100 */
[----:B------:R-:W-:Y:S05]  /*126d0*/  BRA `(.L_x_16510) ;  /* 0x0000000800c87947 */ /* 0x000fea0003800000 */
.L_x_16513:
        /* <DEDUP_REMOVED lines=9> */
.L_x_16516:
[----:B------:R-:W2:Y:S02]  /*12770*/  LDG.E.U16 R2, desc[UR36][R2.64] ;  /* 0x0000002402027981 */ /* 0x000ea4000c1e1500 */
[----:B--2---:R-:W-:-:S06]  /*12780*/  HADD2.F32 R5, -RZ, R2.H0_H0 ;  /* 0x20000002ff057230 */ /* 0x004fcc0000004100 */
[----:B------:R-:W0:Y:S01]  /*12790*/  F2I.FTZ.TRUNC.NTZ R5, R5 ;  /* 0x0000000500057305 */ /* 0x000e22000021f100 */
[----:B------:R-:W-:Y:S05]  /*127a0*/  BRA `(.L_x_16510) ;  /* 0x0000000800947947 */ /* 0x000fea0003800000 */
.L_x_16515:
[----:B------:R-:W2:Y:S02]  /*127b0*/  LDG.E.64 R2, desc[UR36][R2.64] ;  /* 0x0000002402027981 */ /* 0x000ea4000c1e1b00 */
[----:B--2---:R0:W2:Y:S01]  /*127c0*/  F2I.F64.TRUNC R5, R2 ;  /* 0x0000000200057311 */ /* 0x0040a2000030d100 */
[----:B------:R-:W-:Y:S05]  /*127d0*/  BRA `(.L_x_16510) ;  /* 0x0000000800887947 */ /* 0x000fea0003800000 */
.L_x_16505:
        /* <DEDUP_REMOVED lines=12> */
.L_x_16519:
[----:B------:R-:W2:Y:S02]  /*128a0*/  LDG.E.64 R2, desc[UR36][R2.64] ;  /* 0x0000002402027981 */ /* 0x000ea4000c1e1b00 */
[----:B--2---:R0:W2:Y:S01]  /*128b0*/  F2I.F64.TRUNC R5, R2 ;  /* 0x0000000200057311 */ /* 0x0040a2000030d100 */
[----:B------:R-:W-:Y:S05]  /*128c0*/  BRA `(.L_x_16510) ;  /* 0x00000008004c7947 */ /* 0x000fea0003800000 */
.L_x_16518:
        /* <DEDUP_REMOVED lines=26> */
.L_x_16521:
        /* <DEDUP_REMOVED lines=13> */
.L_x_16520:
[----:B------:R-:W2:Y:S02]  /*12b40*/  LDG.E.U16 R5, desc[UR36][R2.64] ;  /* 0x0000002402057981 */ /* 0x000ea4000c1e1500 */
[----:B--2---:R-:W-:-:S06]  /*12b50*/  IMAD.U32 R5, R5, 0x10000, RZ ;  /* 0x0001000005057824 */ /* 0x004fcc00078e00ff */
[----:B------:R-:W0:Y:S01]  /*12b60*/  F2I.FTZ.TRUNC.NTZ R5, R5 ;  /* 0x0000000500057305 */ /* 0x000e22000021f100 */
[----:B------:R-:W-:Y:S05]  /*12b70*/  BRA `(.L_x_16510) ;  /* 0x0000000400a07947 */ /* 0x000fea0003800000 */
.L_x_16517:
        /* <DEDUP_REMOVED lines=10> */
.L_x_16524:
        /* <DEDUP_REMOVED lines=21> */
.L_x_16528:
[----:B------:R-:W-:Y:S05]  /*12d70*/  BSYNC.RECONVERGENT B1 ;  /* 0x0000000000017941 */ /* 0x000fea0003800200 */
.L_x_16527:
[----:B------:R-:W-:Y:S01]  /*12d80*/  IMAD.SHL.U32 R0, R0, 0x100000, RZ ;  /* 0x0010000000007824 */ /* 0x000fe200078e00ff */
[----:B------:R-:W-:-:S04]  /*12d90*/  LEA R2, R2, 0x3b800000, 0x17 ;  /* 0x3b80000002027811 */ /* 0x000fc800078eb8ff */
[----:B------:R-:W-:-:S07]  /*12da0*/  LOP3.LUT R5, R2, R0, R7, 0xfe, !PT ;  /* 0x0000000002057212 */ /* 0x000fce00078efe07 */
.L_x_16526:
[----:B------:R-:W-:Y:S05]  /*12db0*/  BSYNC.RECONVERGENT B0 ;  /* 0x0000000000007941 */ /* 0x000fea0003800200 */
.L_x_16525:
[----:B------:R-:W0:Y:S01]  /*12dc0*/  F2I.FTZ.TRUNC.NTZ R5, R5 ;  /* 0x0000000500057305 */ /* 0x000e22000021f100 */
[----:B------:R-:W-:Y:S05]  /*12dd0*/  BRA `(.L_x_16510) ;  /* 0x0000000400087947 */ /* 0x000fea0003800000 */
.L_x_16523:
        /* <DEDUP_REMOVED lines=21> */
.L_x_16532:
[----:B------:R-:W-:Y:S05]  /*12f30*/  BSYNC.RECONVERGENT B1 ;  /* 0x0000000000017941 */ /* 0x000fea0003800200 */
.L_x_16531:
[----:B------:R-:W-:Y:S02]  /*12f40*/  SHF.L.U32 R0, R0, 0x15, RZ ;  /* 0x0000001500007819 */ /* 0x000fe400000006ff */
[----:B------:R-:W-:-:S04]  /*12f50*/  LEA R2, R2, 0x37800000, 0x17 ;  /* 0x3780000002027811 */ /* 0x000fc800078eb8ff */
[----:B------:R-:W-:-:S07]  /*12f60*/  LOP3.LUT R5, R2, R0, R7, 0xfe, !PT ;  /* 0x0000000002057212 */ /* 0x000fce00078efe07 */
.L_x_16530:
[----:B------:R-:W-:Y:S05]  /*12f70*/  BSYNC.RECONVERGENT B0 ;  /* 0x0000000000007941 */ /* 0x000fea0003800200 */
.L_x_16529:
[----:B------:R-:W0:Y:S01]  /*12f80*/  F2I.FTZ.TRUNC.NTZ R5, R5 ;  /* 0x0000000500057305 */ /* 0x000e22000021f100 */
[----:B------:R-:W-:Y:S05]  /*12f90*/  BRA `(.L_x_16510) ;  /* 0x0000000000987947 */ /* 0x000fea0003800000 */
.L_x_16522:
        /* <DEDUP_REMOVED lines=14> */
.L_x_16536:
[----:B------:R-:W-:Y:S05]  /*13080*/  BSYNC.RECONVERGENT B0 ;  /* 0x0000000000007941 */ /* 0x000fea0003800200 */
.L_x_16535:
[----:B------:R-:W0:Y:S01]  /*13090*/  F2I.FTZ.TRUNC.NTZ R5, R5 ;  /* 0x0000000500057305 */ /* 0x000e22000021f100 */
[----:B------:R-:W-:Y:S05]  /*130a0*/  BRA `(.L_x_16510) ;  /* 0x0000000000547947 */ /* 0x000fea0003800000 */
.L_x_16509:
        /* <DEDUP_REMOVED lines=16> */
.L_x_16537:
[----:B------:R-:W-:Y:S01]  /*131b0*/  IMAD.MOV.U32 R5, RZ, RZ, RZ ;  /* 0x000000ffff057224 */ /* 0x000fe200078e00ff */
[----:B------:R-:W-:Y:S06]  /*131c0*/  BRA `(.L_x_16510) ;  /* 0x00000000000c7947 */ /* 0x000fec0003800000 */
.L_x_16534:
[----:B------:R0:W5:Y:S01]  /*131d0*/  LDG.E R5, desc[UR36][R2.64] ;  /* 0x0000002402057981 */ /* 0x000162000c1e1900 */
[----:B------:R-:W-:Y:S05]  /*131e0*/  BRA `(.L_x_16510) ;  /* 0x0000000000047947 */ /* 0x000fea0003800000 */
.L_x_16533:
[----:B------:R0:W5:Y:S02]  /*131f0*/  LDG.E R5, desc[UR36][R2.64] ;  /* 0x0000002402057981 */ /* 0x000164000c1e1900 */
.L_x_16510:
[----:B------:R-:W1:Y:S01]  /*13200*/  LDCU.64 UR4, c[0x0][0x668] ;  /* 0x0000cd00ff0477ac */ /* 0x000e620008000a00 */
[----:B0-2--5:R-:W-:Y:S01]  /*13210*/  IMAD R22, R5, R22, RZ ;  /* 0x0000001605167224 */ /* 0x025fe200078e02ff */
[----:B------:R-:W-:-:S04]  /*13220*/  ULOP3.LUT UR6, UR39, 0xff, URZ, 0xc0, !UPT ;  /* 0x000000ff27067892 */ /* 0x000fc8000f8ec0ff */
[----:B------:R-:W-:Y:S01]  /*13230*/  UISETP.GT.AND UP0, UPT, UR6, 0x9, UPT ;  /* 0x000000090600788c */ /* 0x000fe2000bf04270 */
[----:B-1-34-:R-:W-:-:S04]  /*13240*/  IMAD R19, R19, UR4, RZ ;  /* 0x0000000413137c24 */ /* 0x01afc8000f8e02ff */
[----:B------:R-:W-:-:S04]  /*13250*/  IMAD R2, R22, UR5, R19 ;  /* 0x0000000516027c24 */ /* 0x000fc8000f8e0213 */
        /* <DEDUP_REMOVED lines=11> */
.L_x_16541:
[----:B------:R-:W-:Y:S01]  /*13310*/  STG.E.U8 desc[UR36][R16.64], R2 ;  /* 0x0000000210007986 */ /* 0x000fe2000c101124 */
[----:B------:R-:W-:Y:S05]  /*13320*/  EXIT ;  /* 0x000000000000794d */ /* 0x000fea0003800000 */
.L_x_16540:
[----:B------:R-:W-:-:S09]  /*13330*/  UISETP.NE.AND UP0, UPT, UR6, 0x2, UPT ;  /* 0x000000020600788c */ /* 0x000fd2000bf05270 */
[----:B------:R-:W-:Y:S05]  /*13340*/  BRA.U !UP0, `(.L_x_16543) ;  /* 0x0000000108247547 */ /* 0x000fea000b800000 */
[----:B------:R-:W-:-:S09]  /*13350*/  UISETP.NE.AND UP0, UPT, UR6, 0x3, UPT ;  /* 0x000000030600788c */ /* 0x000fd2000bf05270 */
[----:B------:R-:W-:Y:S05]  /*13360*/  BRA.U !UP0, `(.L_x_16544) ;  /* 0x0000000108147547 */ /* 0x000fea000b800000 */
[----:B------:R-:W-:-:S09]  /*13370*/  UISETP.NE.AND UP0, UPT, UR6, 0x4, UPT ;  /* 0x000000040600788c */ /* 0x000fd2000bf05270 */
[----:B------:R-:W-:Y:S05]  /*13380*/  BRA.U UP0, `(.L_x_16542) ;  /* 0x00000009003c7547 */ /* 0x000fea000b800000 */
[----:B------:R-:W-:-:S05]  /*13390*/  SHF.R.S32.HI R3, RZ, 0x1f, R2 ;  /* 0x0000001fff037819 */ /* 0x000fca0000011402 */
[----:B------:R-:W-:Y:S01]  /*133a0*/  STG.E.64 desc[UR36][R16.64], R2 ;  /* 0x0000000210007986 */ /* 0x000fe2000c101b24 */
[----:B------:R-:W-:Y:S05]  /*133b0*/  EXIT ;  /* 0x000000000000794d */ /* 0x000fea0003800000 */
.L_x_16544:
[----:B------:R-:W-:Y:S01]  /*133c0*/  STG.E desc[UR36][R16.64], R2 ;  /* 0x0000000210007986 */ /* 0x000fe2000c101924 */
[----:B------:R-:W-:Y:S05]  /*133d0*/  EXIT ;  /* 0x000000000000794d */ /* 0x000fea0003800000 */
.L_x_16543:
[----:B------:R-:W-:Y:S01]  /*133e0*/  STG.E.U16 desc[UR36][R16.64], R2 ;  /* 0x0000000210007986 */ /* 0x000fe2000c101524 */
[----:B------:R-:W-:Y:S05]  /*133f0*/  EXIT ;  /* 0x000000000000794d */ /* 0x000fea0003800000 */
.L_x_16539:
[----:B------:R-:W-:-:S09]  /*13400*/  UISETP.GT.AND UP0, UPT, UR6, 0x6, UPT ;  /* 0x000000060600788c */ /* 0x000fd2000bf04270 */
[----:B------:R-:W-:Y:S05]  /*13410*/  BRA.U UP0, `(.L_x_16545) ;  /* 0x00000001002c7547 */ /* 0x000fea000b800000 */
[----:B------:R-:W-:-:S09]  /*13420*/  UISETP.NE.AND UP0, UPT, UR6, 0x5, UPT ;  /* 0x000000050600788c */ /* 0x000fd2000bf05270 */
[----:B------:R-:W-:Y:S05]  /*13430*/  BRA.U !UP0, `(.L_x_16546) ;  /* 0x0000000108147547 */ /* 0x000fea000b800000 */
[----:B------:R-:W-:-:S09]  /*13440*/  UISETP.NE.AND UP0, UPT, UR6, 0x6, UPT ;  /* 0x000000060600788c */ /* 0x000fd2000bf05270 */
[----:B------:R-:W-:Y:S05]  /*13450*/  BRA.U UP0, `(.L_x_16542) ;  /* 0x0000000900087547 */ /* 0x000fea000b800000 */
[----:B------:R-:W-:-:S05]  /*13460*/  I2FP.F32.S32 R3, R2 ;  /* 0x0000000200037245 */ /* 0x000fca0000201400 */
[----:B------:R-:W-:Y:S01]  /*13470*/  STG.E desc[UR36][R16.64], R3 ;  /* 0x0000000310007986 */ /* 0x000fe2000c101924 */
[----:B------:R-:W-:Y:S05]  /*13480*/  EXIT ;  /* 0x000000000000794d */ /* 0x000fea0003800000 */
.L_x_16546:
[----:B------:R-:W-:-:S04]  /*13490*/  I2FP.F32.S32 R0, R2 ;  /* 0x0000000200007245 */ /* 0x000fc80000201400 */
[----:B------:R-:W-:-:S05]  /*134a0*/  F2FP.F16.F32.PACK_AB R0, RZ, R0 ;  /* 0x00000000ff00723e */ /* 0x000fca00000000ff */
[----:B------:R-:W-:Y:S01]  /*134b0*/  STG.E.U16 desc[UR36][R16.64], R0 ;  /* 0x0000000010007986 */ /* 0x000fe2000c101524 */
[----:B------:R-:W-:Y:S05]  /*134c0*/  EXIT ;  /* 0x000000000000794d */ /* 0x000fea0003800000 */
.L_x_16545:
        /* <DEDUP_REMOVED lines=8> */
[----:B------:R-:W-:Y:S01]  /*13550*/  STG.E.64 desc[UR36][R16.64], R2 ;  /* 0x0000000210007986 */ /* 0x000fe2000c101b24 */
[----:B------:R-:W-:Y:S05]  /*13560*/  EXIT ;  /* 0x000000000000794d */ /* 0x000fea0003800000 */
.L_x_16548:
[----:B------:R-:W-:-:S04]  /*13570*/  I2FP.F32.S32 R2, R2 ;  /* 0x0000000200027245 */ /* 0x000fc80000201400 */
[----:B------:R-:W-:-:S04]  /*13580*/  F2FP.F16.F32.PACK_AB R3, RZ, R2 ;  /* 0x00000002ff03723e */ /* 0x000fc800000000ff */
[----:B------:R-:W-:-:S05]  /*13590*/  PRMT R3, R3, 0x5410, RZ ;  /* 0x0000541003037816 */ /* 0x000fca00000000ff */
[----:B------:R-:W-:Y:S01]  /*135a0*/  STG.E desc[UR36][R16.64], R3 ;  /* 0x0000000310007986 */ /* 0x000fe2000c101924 */
[----:B------:R-:W-:Y:S05]  /*135b0*/  EXIT ;  /* 0x000000000000794d */ /* 0x000fea0003800000 */
.L_x_16547:
[----:B------:R-:W0:Y:S02]  /*135c0*/  I2F.F64 R2, R2 ;  /* 0x0000000200027312 */ /* 0x000e240000201c00 */
[----:B0-----:R-:W-:Y:S01]  /*135d0*/  STG.E.64 desc[UR36][R16.64], R2 ;  /* 0x0000000210007986 */ /* 0x001fe2000c101b24 */
[----:B------:R-:W-:Y:S05]  /*135e0*/  EXIT ;  /* 0x000000000000794d */ /* 0x000fea0003800000 */
.L_x_16538:
        /* <DEDUP_REMOVED lines=12> */
.L_x_16552:
[----:B------:R-:W-:Y:S01]  /*136b0*/  I2FP.F32.S32 R3, R2 ;  /* 0x0000000200037245 */ /* 0x000fe20000201400 */
[----:B------:R-:W-:Y:S01]  /*136c0*/  BSSY.RECONVERGENT B0, `(.L_x_16553) ;  /* 0x0000013000007945 */ /* 0x000fe20003800200 */
[----:B------:R-:W-:Y:S02]  /*136d0*/  MOV R8, 0x80 ;  /* 0x0000008000087802 */ /* 0x000fe40000000f00 */
        /* <DEDUP_REMOVED lines=14> */
.L_x_16555:
[----:B------:R-:W-:-:S04]  /*137c0*/  SHF.R.U32.HI R3, RZ, 0x18, R3 ;  /* 0x00000018ff037819 */ /* 0x000fc80000011603 */
[----:B------:R-:W-:-:S04]  /*137d0*/  LOP3.LUT R0, R0, 0x80, R3, 0xf8, !PT ;  /* 0x0000008000007812 */ /* 0x000fc800078ef803 */
[----:B------:R-:W-:-:S07]  /*137e0*/  PRMT R8, R0, 0x7610, R8 ;  /* 0x0000761000087816 */ /* 0x000fce0000000008 */
.L_x_16554:
[----:B------:R-:W-:Y:S05]  /*137f0*/  BSYNC.RECONVERGENT B0 ;  /* 0x0000000000007941 */ /* 0x000fea0003800200 */
.L_x_16553:
[----:B------:R-:W-:Y:S01]  /*13800*/  STG.E.U8 desc[UR36][R16.64], R8 ;  /* 0x0000000810007986 */ /* 0x000fe2000c101124 */
[----:B------:R-:W-:Y:S05]  /*13810*/  EXIT ;  /* 0x000000000000794d */ /* 0x000fea0003800000 */
.L_x_16551:
        /* <DEDUP_REMOVED lines=17> */
.L_x_16558:
[----:B------:R-:W-:-:S04]  /*13930*/  SHF.R.U32.HI R3, RZ, 0x18, R3 ;  /* 0x00000018ff037819 */ /* 0x000fc80000011603 */
[----:B------:R-:W-:-:S04]  /*13940*/  LOP3.LUT R0, R0, 0x80, R3, 0xf8, !PT ;  /* 0x0000008000007812 */ /* 0x000fc800078ef803 */
[----:B------:R-:W-:-:S07]  /*13950*/  PRMT R8, R0, 0x7610, R8 ;  /* 0x0000761000087816 */ /* 0x000fce0000000008 */
.L_x_16557:
[----:B------:R-:W-:Y:S05]  /*13960*/  BSYNC.RECONVERGENT B0 ;  /* 0x0000000000007941 */ /* 0x000fea0003800200 */
.L_x_16556:
[----:B------:R-:W-:Y:S01]  /*13970*/  STG.E.U8 desc[UR36][R16.64], R8 ;  /* 0x0000000810007986 */ /* 0x000fe2000c101124 */
[----:B------:R-:W-:Y:S05]  /*13980*/  EXIT ;  /* 0x000000000000794d */ /* 0x000fea0003800000 */
.L_x_16550:
        /* <DEDUP_REMOVED lines=22> */
.L_x_16560:
[----:B------:R-:W-:-:S05]  /*13af0*/  SHF.R.S32.HI R3, RZ, 0x1f, R2 ;  /* 0x0000001fff037819 */ /* 0x000fca0000011402 */
[----:B------:R-:W-:Y:S01]  /*13b00*/  STG.E.64 desc[UR36][R16.64], R2 ;  /* 0x0000000210007986 */ /* 0x000fe2000c101b24 */
[----:B------:R-:W-:Y:S05]  /*13b10*/  EXIT ;  /* 0x000000000000794d */ /* 0x000fea0003800000 */
.L_x_16559:
[----:B------:R-:W-:Y:S01]  /*13b20*/  STG.E desc[UR36][R16.64], R2 ;  /* 0x0000000210007986 */ /* 0x000fe2000c101924 */
[----:B------:R-:W-:Y:S05]  /*13b30*/  EXIT ;  /* 0x000000000000794d */ /* 0x000fea0003800000 */
.L_x_16549:
        /* <DEDUP_REMOVED lines=8> */
[----:B------:R-:W-:Y:S01]  /*13bc0*/  STG.E.U8 desc[UR36][R16.64], R3 ;  /* 0x0000000310007986 */ /* 0x000fe2000c101124 */
[----:B------:R-:W-:Y:S05]  /*13bd0*/  EXIT ;  /* 0x000000000000794d */ /* 0x000fea0003800000 */
.L_x_16562:
[----:B------:R-:W0:Y:S01]  /*13be0*/  I2F.F64 R4, R2 ;  /* 0x0000000200047312 */ /* 0x000e220000201c00 */
[----:B------:R-:W-:-:S05]  /*13bf0*/  CS2R R6, SRZ ;  /* 0x0000000000067805 */ /* 0x000fca000001ff00 */
[----:B0-----:R-:W-:Y:S01]  /*13c00*/  STG.E.128 desc[UR36][R16.64], R4 ;  /* 0x0000000410007986 */ /* 0x001fe2000c101d24 */
[----:B------:R-:W-:Y:S05]  /*13c10*/  EXIT ;  /* 0x000000000000794d */ /* 0x000fea0003800000 */
.L_x_16561:
[----:B------:R-:W-:-:S09]  /*13c20*/  UISETP.NE.AND UP0, UPT, UR6, 0xf, UPT ;  /* 0x0000000f0600788c */ /* 0x000fd2000bf05270 */
[----:B------:R-:W-:Y:S05]  /*13c30*/  BRA.U !UP0, `(.L_x_16563) ;  /* 0x0000000108e87547 */ /* 0x000fea000b800000 */
[----:B------:R-:W-:-:S09]  /*13c40*/  UISETP.NE.AND UP0, UPT, UR6, 0x17, UPT ;  /* 0x000000170600788c */ /* 0x000fd2000bf05270 */
[----:B------:R-:W-:Y:S05]  /*13c50*/  BRA.U !UP0, `(.L_x_16564) ;  /* 0x0000000108907547 */ /* 0x000fea000b800000 */
[----:B------:R-:W-:-:S09]  /*13c60*/  UISETP.NE.AND UP0, UPT, UR6, 0x18, UPT ;  /* 0x000000180600788c */ /* 0x000fd2000bf05270 */
[----:B------:R-:W-:Y:S05]  /*13c70*/  BRA.U !UP0, `(.L_x_16565) ;  /* 0x0000000108447547 */ /* 0x000fea000b800000 */
.L_x_16542:
        /* <DEDUP_REMOVED lines=16> */
.L_x_16566:
[----:B------:R-:W-:Y:S05]  /*13d80*/  EXIT ;  /* 0x000000000000794d */ /* 0x000fea0003800000 */
.L_x_16565:
        /* <DEDUP_REMOVED lines=13> */
.L_x_16568:
[----:B------:R-:W-:Y:S05]  /*13e60*/  BSYNC.RECONVERGENT B0 ;  /* 0x0000000000007941 */ /* 0x000fea0003800200 */
.L_x_16567:
[----:B------:R-:W-:-:S05]  /*13e70*/  LOP3.LUT R3, R0, 0x80, R3, 0xf8, !PT ;  /* 0x0000008000037812 */ /* 0x000fca00078ef803 */
[----:B------:R-:W-:Y:S01]  /*13e80*/  STG.E.U8 desc[UR36][R16.64], R3 ;  /* 0x0000000310007986 */ /* 0x000fe2000c101124 */
[----:B------:R-:W-:Y:S05]  /*13e90*/  EXIT ;  /* 0x000000000000794d */ /* 0x000fea0003800000 */
.L_x_16564:
        /* <DEDUP_REMOVED lines=12> */
.L_x_16570:
[----:B------:R-:W-:Y:S01]  /*13f60*/  IMAD.MOV.U32 R0, RZ, RZ, 0x7f ;  /* 0x0000007fff007424 */ /* 0x000fe200078e00ff */
[----:B------:R-:W-:-:S04]  /*13f70*/  ISETP.GT.U32.AND P0, PT, R2, 0x7f800000, PT ;  /* 0x7f8000000200780c */ /* 0x000fc80003f04070 */
[----:B------:R-:W-:-:S09]  /*13f80*/  SEL R0, R0, 0x7c, P0 ;  /* 0x0000007c00007807 */ /* 0x000fd20000000000 */
.L_x_16571:
[----:B------:R-:W-:Y:S05]  /*13f90*/  BSYNC.RECONVERGENT B0 ;  /* 0x0000000000007941 */ /* 0x000fea0003800200 */
.L_x_16569:
[----:B------:R-:W-:-:S04]  /*13fa0*/  SHF.R.U32.HI R3, RZ, 0x18, R3 ;  /* 0x00000018ff037819 */ /* 0x000fc80000011603 */
[----:B------:R-:W-:-:S05]  /*13fb0*/  LOP3.LUT R3, R0, 0x80, R3, 0xf8, !PT ;  /* 0x0000008000037812 */ /* 0x000fca00078ef803 */
[----:B------:R-:W-:Y:S01]  /*13fc0*/  STG.E.U8 desc[UR36][R16.64], R3 ;  /* 0x0000000310007986 */ /* 0x000fe2000c101124 */
[----:B------:R-:W-:Y:S05]  /*13fd0*/  EXIT ;  /* 0x000000000000794d */ /* 0x000fea0003800000 */
.L_x_16563:
[----:B------:R-:W-:-:S04]  /*13fe0*/  I2FP.F32.S32 R0, R2 ;  /* 0x0000000200007245 */ /* 0x000fc80000201400 */
[----:B------:R-:W-:-:S05]  /*13ff0*/  F2FP.BF16.F32.PACK_AB R0, RZ, R0 ;  /* 0x00000000ff00723e */ /* 0x000fca00000010ff */
[----:B------:R-:W-:Y:S01]  /*14000*/  STG.E.U16 desc[UR36][R16.64], R0 ;  /* 0x0000000010007986 */ /* 0x000fe2000c101524 */
[----:B------:R-:W-:Y:S05]  /*14010*/  EXIT ;  /* 0x000000000000794d */ /* 0x000fea0003800000 */
.L_x_16572:
        /* <DEDUP_REMOVED lines=14> */
.L_x_23945:


//--------------------- .text._ZN2at6native27unrolled_elementwise_kernelIZZZNS0_54_GLOBAL__N__d8c5977b_16_LinearAlgebra_cu_35b291db_316116addr_kernel_cudaERNS_14TensorIteratorERKN3c106ScalarES8_ENKUlvE_clEvENKUlvE1_clEvEUliiiE0_St5arrayIPcLm4EELi4E23TrivialOffsetCalculatorILi3EjESF_ILi1EjENS0_6memory12LoadWithCastILi3EEENSI_13StoreWithCastILi1EEEEEviT_T0_T2_T3_T4_T5_ --------------------------
	.section	.text._ZN2at6native27unrolled_elementwise_kernelIZZZNS0_54_GLOBAL__N__d8c5977b_16_LinearAlgebra_cu_35b291db_316116addr_kernel_cudaERNS_14TensorIteratorERKN3c106ScalarES8_ENKUlvE_clEvENKUlvE1_clEvEUliiiE0_St5arrayIPcLm4EELi4E23TrivialOffsetCalculatorILi3EjESF_ILi1EjENS0_6memory12LoadWithCastILi3EEENSI_13StoreWithCastILi1EEEEEviT_T0_T2_T3_T4_T5_,"ax",@progbits
	.align	128
        .global         _ZN2at6native27unrolled_elementwise_kernelIZZZNS0_54_GLOBAL__N__d8c5977b_16_LinearAlgebra_cu_35b291db_316116addr_kernel_cudaERNS_14TensorIteratorERKN3c106ScalarES8_ENKUlvE_clEvENKUlvE1_clEvEUliiiE0_St5arrayIPcLm4EELi4E23TrivialOffsetCalculatorILi3EjESF_ILi1EjENS0_6memory12LoadWithCastILi3EEENSI_13StoreWithCastILi1EEEEEviT_T0_T2_T3_T4_T5_
        .type           _ZN2at6native27unrolled_elementwise_kernelIZZZNS0_54_GLOBAL__N__d8c5977b_16_LinearAlgebra_cu_35b291db_316116addr_kernel_cudaERNS_14TensorIteratorERKN3c106ScalarES8_ENKUlvE_clEvENKUlvE1_clEvEUliiiE0_St5arrayIPcLm4EELi4E23TrivialOffsetCalculatorILi3EjESF_ILi1EjENS0_6memory12LoadWithCastILi3EEENSI_13StoreWithCastILi1EEEEEviT_T0_T2_T3_T4_T5_,@function
        .size           _ZN2at6native27unrolled_elementwise_kernelIZZZNS0_54_GLOBAL__N__d8c5977b_16_LinearAlgebra_cu_35b291db_316116addr_kernel_cudaERNS_14TensorIteratorERKN3c106ScalarES8_ENKUlvE_clEvENKUlvE1_clEvEUliiiE0_St5arrayIPcLm4EELi4E23TrivialOffsetCalculatorILi3EjESF_ILi1EjENS0_6memory12LoadWithCastILi3EEENSI_13StoreWithCastILi1EEEEEviT_T0_T2_T3_T4_T5_,(.L_x_23946 - _ZN2at6native27unrolled_elementwise_kernelIZZZNS0_54_GLOBAL__N__d8c5977b_16_LinearAlgebra_cu_35b291db_316116addr_kernel_cudaERNS_14TensorIteratorERKN3c106ScalarES8_ENKUlvE_clEvENKUlvE1_clEvEUliiiE0_St5arrayIPcLm4EELi4E23TrivialOffsetCalculatorILi3EjESF_ILi1EjENS0_6memory12LoadWithCastILi3EEENSI_13StoreWithCastILi1EEEEEviT_T0_T2_T3_T4_T5_)
        .other          _ZN2at6native27unrolled_elementwise_kernelIZZZNS0_54_GLOBAL__N__d8c5977b_16_LinearAlgebra_cu_35b291db_316116addr_kernel_cudaERNS_14TensorIteratorERKN3c106ScalarES8_ENKUlvE_clEvENKUlvE1_clEvEUliiiE0_St5arrayIPcLm4EELi4E23TrivialOffsetCalculatorILi3EjESF_ILi1EjENS0_6memory12LoadWithCastILi3EEENSI_13StoreWithCastILi1EEEEEviT_T0_T2_T3_T4_T5_,@"STO_CUDA_ENTRY STV_DEFAULT"
_ZN2at6native27unrolled_elementwise_kernelIZZZNS0_54_GLOBAL__N__d8c5977b_16_LinearAlgebra_cu_35b291db_316116addr_kernel_cudaERNS_14TensorIteratorERKN3c106ScalarES8_ENKUlvE_clEvENKUlvE1_clEvEUliiiE0_St5arrayIPcLm4EELi4E23TrivialOffsetCalculatorILi3EjESF_ILi1EjENS0_6memory12LoadWithCastILi3EEENSI_13StoreWithCastILi1EEEEEviT_T0_T2_T3_T4_T5_:
.text._ZN2at6native27unrolled_elementwise_kernelIZZZNS0_54_GLOBAL__N__d8c5977b_16_LinearAlgebra_cu_35b291db_316116addr_kernel_cudaERNS_14TensorIteratorERKN3c106ScalarES8_ENKUlvE_clEvENKUlvE1_clEvEUliiiE0_St5arrayIPcLm4EELi4E23TrivialOffsetCalculatorILi3EjESF_ILi1EjENS0_6memory12LoadWithCastILi3EEENSI_13StoreWithCastILi1EEEEEviT_T0_T2_T3_T4_T5_:
        /* <DEDUP_REMOVED lines=34> */
.L_x_16578:
[----:B------:R3:W5:Y:S01]  /*0220*/  LDG.E.U8 R29, desc[UR36][R4.64] ;  /* 0x00000024041d7981 */ /* 0x000762000c1e1100 */
[----:B------:R-:W-:Y:S05]  /*0230*/  BRA `(.L_x_16580) ;  /* 0x0000000c00307947 */ /* 0x000fea0003800000 */
.L_x_16577:
        /* <DEDUP_REMOVED lines=8> */
.L_x_16582:
[----:B------:R1:W5:Y:S01]  /*02c0*/  LDG.E R29, desc[UR36][R4.64] ;  /* 0x00000024041d7981 */ /* 0x000362000c1e1900 */
[----:B------:R-:W-:Y:S05]  /*02d0*/  BRA `(.L_x_16580) ;  /* 0x0000000c00087947 */ /* 0x000fea0003800000 */
.L_x_16581:
[----:B------:R2:W5:Y:S01]  /*02e0*/  LDG.E.S16 R29, desc[UR36][R4.64] ;  /* 0x00000024041d7981 */ /* 0x000562000c1e1700 */
[----:B------:R-:W-:Y:S05]  /*02f0*/  BRA `(.L_x_16580) ;  /* 0x0000000c00007947 */ /* 0x000fea0003800000 */
.L_x_16576:
        /* <DEDUP_REMOVED lines=9> */
.L_x_16584:
[----:B------:R-:W2:Y:S02]  /*0390*/  LDG.E.U16 R4, desc[UR36][R4.64] ;  /* 0x0000002404047981 */ /* 0x000ea4000c1e1500 */
[----:B--2---:R-:W-:-:S06]  /*03a0*/  HADD2.F32 R29, -RZ, R4.H0_H0 ;  /* 0x20000004ff1d7230 */ /* 0x004fcc0000004100 */
[----:B------:R-:W0:Y:S01]  /*03b0*/  F2I.FTZ.TRUNC.NTZ R29, R29 ;  /* 0x0000001d001d7305 */ /* 0x000e22000021f100 */
[----:B------:R-:W-:Y:S05]  /*03c0*/  BRA `(.L_x_16580) ;  /* 0x0000000800cc7947 */ /* 0x000fea0003800000 */
.L_x_16583:
        /* <DEDUP_REMOVED lines=9> */
.L_x_16586:
[----:B------:R-:W2:Y:S02]  /*0460*/  LDG.E.U16 R4, desc[UR36][R4.64] ;  /* 0x0000002404047981 */ /* 0x000ea4000c1e1500 */
[----:B--2---:R-:W-:-:S06]  /*0470*/  HADD2.F32 R29, -RZ, R4.H0_H0 ;  /* 0x20000004ff1d7230 */ /* 0x004fcc0000004100 */
[----:B------:R-:W0:Y:S01]  /*0480*/  F2I.FTZ.TRUNC.NTZ R29, R29 ;  /* 0x0000001d001d7305 */ /* 0x000e22000021f100 */
[----:B------:R-:W-:Y:S05]  /*0490*/  BRA `(.L_x_16580) ;  /* 0x0000000800987947 */ /* 0x000fea0003800000 */
.L_x_16585:
[----:B------:R-:W2:Y:S02]  /*04a0*/  LDG.E.64 R4, desc[UR36][R4.64] ;  /* 0x0000002404047981 */ /* 0x000ea4000c1e1b00 */
[----:B--2---:R0:W1:Y:S01]  /*04b0*/  F2I.F64.TRUNC R29, R4 ;  /* 0x00000004001d7311 */ /* 0x004062000030d100 */
[----:B------:R-:W-:Y:S05]  /*04c0*/  BRA `(.L_x_16580) ;  /* 0x00000008008c7947 */ /* 0x000fea0003800000 */
.L_x_16575:
        /* <DEDUP_REMOVED lines=12> */
.L_x_16589:
[----:B------:R-:W2:Y:S02]  /*0590*/  LDG.E.64 R4, desc[UR36][R4.64] ;  /* 0x0000002404047981 */ /* 0x000ea4000c1e1b00 */
[----:B--2---:R0:W1:Y:S01]  /*05a0*/  F2I.F64.TRUNC R29, R4 ;  /* 0x00000004001d7311 */ /* 0x004062000030d100 */
[----:B------:R-:W-:Y:S05]  /*05b0*/  BRA `(.L_x_16580) ;  /* 0x0000000800507947 */ /* 0x000fea0003800000 */
.L_x_16588:
        /* <DEDUP_REMOVED lines=26> */
.L_x_16591:
        /* <DEDUP_REMOVED lines=12> */
[----:B------:R0:W1:Y:S01]  /*0820*/  F2I.FTZ.TRUNC.NTZ R29, R0 ;  /* 0x00000000001d7305 */ /* 0x000062000021f100 */
[----:B------:R-:W-:Y:S05]  /*0830*/  BRA `(.L_x_16580) ;  /* 0x0000000400b07947 */ /* 0x000fea0003800000 */
.L_x_16590:
[----:B------:R-:W2:Y:S02]  /*0840*/  LDG.E.U16 R29, desc[UR36][R4.64] ;  /* 0x00000024041d7981 */ /* 0x000ea4000c1e1500 */
[----:B--2---:R-:W-:-:S06]  /*0850*/  IMAD.U32 R29, R29, 0x10000, RZ ;  /* 0x000100001d1d7824 */ /* 0x004fcc00078e00ff */
[----:B------:R-:W0:Y:S01]  /*0860*/  F2I.FTZ.TRUNC.NTZ R29, R29 ;  /* 0x0000001d001d7305 */ /* 0x000e22000021f100 */
[----:B------:R-:W-:Y:S05]  /*0870*/  BRA `(.L_x_16580) ;  /* 0x0000000400a07947 */ /* 0x000fea0003800000 */
.L_x_16587:
        /* <DEDUP_REMOVED lines=10> */
.L_x_16594:
        /* <DEDUP_REMOVED lines=21> */
.L_x_16598:
[----:B------:R-:W-:Y:S05]  /*0a70*/  BSYNC.RECONVERGENT B1 ;  /* 0x0000000000017941 */ /* 0x000fea0003800200 */
.L_x_16597:
[----:B------:R-:W-:Y:S01]  /*0a80*/  IMAD.SHL.U32 R0, R0, 0x100000, RZ ;  /* 0x0010000000007824 */ /* 0x000fe200078e00ff */
[----:B------:R-:W-:-:S04]  /*0a90*/  LEA R3, R3, 0x3b800000, 0x17 ;  /* 0x3b80000003037811 */ /* 0x000fc800078eb8ff */
[----:B------:R-:W-:-:S07]  /*0aa0*/  LOP3.LUT R29, R3, R0, R29, 0xfe, !PT ;  /* 0x00000000031d7212 */ /* 0x000fce00078efe1d */
.L_x_16596:
[----:B------:R-:W-:Y:S05]  /*0ab0*/  BSYNC.RECONVERGENT B0 ;  /* 0x0000000000007941 */ /* 0x000fea0003800200 */
.L_x_16595:
[----:B------:R-:W0:Y:S01]  /*0ac0*/  F2I.FTZ.TRUNC.NTZ R29, R29 ;  /* 0x0000001d001d7305 */ /* 0x000e22000021f100 */
[----:B------:R-:W-:Y:S05]  /*0ad0*/  BRA `(.L_x_16580) ;  /* 0x0000000400087947 */ /* 0x000fea0003800000 */
.L_x_16593:
        /* <DEDUP_REMOVED lines=21> */
.L_x_16602:
[----:B------:R-:W-:Y:S05]  /*0c30*/  BSYNC.RECONVERGENT B1 ;  /* 0x0000000000017941 */ /* 0x000fea0003800200 */
.L_x_16601:
[----:B------:R-:W-:Y:S01]  /*0c40*/  IMAD.SHL.U32 R0, R0, 0x200000, RZ ;  /* 0x0020000000007824 */ /* 0x000fe200078e00ff */
[----:B------:R-:W-:-:S04]  /*0c50*/  LEA R3, R3, 0x37800000, 0x17 ;  /* 0x3780000003037811 */ /* 0x000fc800078eb8ff */
[----:B------:R-:W-:-:S07]  /*0c60*/  LOP3.LUT R29, R3, R0, R29, 0xfe, !PT ;  /* 0x00000000031d7212 */ /* 0x000fce00078efe1d */
.L_x_16600:
[----:B------:R-:W-:Y:S05]  /*0c70*/  BSYNC.RECONVERGENT B0 ;  /* 0x0000000000007941 */ /* 0x000fea0003800200 */
.L_x_16599:
[----:B------:R-:W0:Y:S01]  /*0c80*/  F2I.FTZ.TRUNC.NTZ R29, R29 ;  /* 0x0000001d001d7305 */ /* 0x000e22000021f100 */
[----:B------:R-:W-:Y:S05]  /*0c90*/  BRA `(.L_x_16580) ;  /* 0x0000000000987947 */ /* 0x000fea0003800000 */
.L_x_16592:
[----:B------:R-:W-:-:S09]  /*0ca0*/  UISETP.NE.AND UP0, UPT, UR4, 0x1c, UPT ;  /* 0x0000001c0400788c */ /* 0x000fd2000bf05270 */
[----:B------:R-:W-:Y:S05]  /*0cb0*/  BRA.U !UP0, `(.L_x_16603) ;  /* 0x00000001088c7547 */ /* 0x000fea000b800000 */
[----:B------:R-:W-:-:S09]  /*0cc0*/  UISETP.NE.AND UP0, UPT, UR4, 0x1d, UPT ;  /* 0x0000001d0400788c */ /* 0x000fd2000bf05270 */
[----:B------:R-:W-:Y:S05]  /*0cd0*/  BRA.U !UP0, `(.L_x_16604) ;  /* 0x00000001087c7547 */ /* 0x000fea000b800000 */
[----:B------:R-:W-:-:S09]  /*0ce0*/  UISETP.NE.AND UP0, UPT, UR4, 0x2c, UPT ;  /* 0x0000002c0400788c */ /* 0x000fd2000bf05270 */
[----:B------:R-:W-:Y:S05]  /*0cf0*/  BRA.U !UP0, `(.L_x_16605) ;  /* 0x0000000108487547 */ /* 0x000fea000b800000 */
.L_x_16579:
        /* <DEDUP_REMOVED lines=16> */
.L_x_16606:
[----:B------:R-:W-:Y:S01]  /*0e00*/  IMAD.MOV.U32 R29, RZ, RZ, RZ ;  /* 0x000000ffff1d7224 */ /* 0x000fe200078e00ff */
[----:B------:R-:W-:Y:S06]  /*0e10*/  BRA `(.L_x_16580) ;  /* 0x0000000000387947 */ /* 0x000fec0003800000 */
.L_x_16605:
        /* <DEDUP_REMOVED lines=8> */
.L_x_16608:
[----:B------:R-:W-:Y:S05]  /*0ea0*/  BSYNC.RECONVERGENT B0 ;  /* 0x0000000000007941 */ /* 0x000fea0003800200 */
.L_x_16607:
[----:B------:R-:W0:Y:S01]  /*0eb0*/  F2I.FTZ.TRUNC.NTZ R29, R29 ;  /* 0x0000001d001d7305 */ /* 0x000e22000021f100 */
[----:B------:R-:W-:Y:S05]  /*0ec0*/  BRA `(.L_x_16580) ;  /* 0x00000000000c7947 */ /* 0x000fea0003800000 */
.L_x_16604:
[----:B------:R0:W5:Y:S01]  /*0ed0*/  LDG.E R29, desc[UR36][R4.64] ;  /* 0x00000024041d7981 */ /* 0x000162000c1e1900 */
[----:B------:R-:W-:Y:S05]  /*0ee0*/  BRA `(.L_x_16580) ;  /* 0x0000000000047947 */ /* 0x000fea0003800000 */
.L_x_16603:
[----:B------:R0:W5:Y:S02]  /*0ef0*/  LDG.E R29, desc[UR36][R4.64] ;  /* 0x00000024041d7981 */ /* 0x000164000c1e1900 */
.L_x_16580:
        /* <DEDUP_REMOVED lines=18> */
.L_x_16612:
[----:B------:R1:W5:Y:S01]  /*1020*/  LDG.E.U8 R28, desc[UR36][R4.64] ;  /* 0x00000024041c7981 */ /* 0x000362000c1e1100 */
[----:B------:R-:W-:Y:S05]  /*1030*/  BRA `(.L_x_16614) ;  /* 0x0000000c00307947 */ /* 0x000fea0003800000 */
.L_x_16611:
        /* <DEDUP_REMOVED lines=8> */
.L_x_16616:
[----:B------:R3:W5:Y:S01]  /*10c0*/  LDG.E R28, desc[UR36][R4.64] ;  /* 0x00000024041c7981 */ /* 0x000762000c1e1900 */
[----:B------:R-:W-:Y:S05]  /*10d0*/  BRA `(.L_x_16614) ;  /* 0x0000000c00087947 */ /* 0x000fea0003800000 */
.L_x_16615:
[----:B------:R2:W5:Y:S01]  /*10e0*/  LDG.E.S16 R28, desc[UR36][R4.64] ;  /* 0x00000024041c7981 */ /* 0x000562000c1e1700 */
[----:B------:R-:W-:Y:S05]  /*10f0*/  BRA `(.L_x_16614) ;  /* 0x0000000c00007947 */ /* 0x000fea0003800000 */
.L_x_16610:
        /* <DEDUP_REMOVED lines=9> */
.L_x_16618:
[----:B------:R-:W2:Y:S02]  /*1190*/  LDG.E.U16 R4, desc[UR36][R4.64] ;  /* 0x0000002404047981 */ /* 0x000ea4000c1e1500 */
[----:B--2---:R-:W-:-:S06]  /*11a0*/  HADD2.F32 R28, -RZ, R4.H0_H0 ;  /* 0x20000004ff1c7230 */ /* 0x004fcc0000004100 */
[----:B------:R-:W0:Y:S01]  /*11b0*/  F2I.FTZ.TRUNC.NTZ R28, R28 ;  /* 0x0000001c001c7305 */ /* 0x000e22000021f100 */
[----:B------:R-:W-:Y:S05]  /*11c0*/  BRA `(.L_x_16614) ;  /* 0x0000000800cc7947 */ /* 0x000fea0003800000 */
.L_x_16617:
        /* <DEDUP_REMOVED lines=9> */
.L_x_16620:
[----:B------:R-:W2:Y:S02]  /*1260*/  LDG.E.U16 R4, desc[UR36][R4.64] ;  /* 0x0000002404047981 */ /* 0x000ea4000c1e1500 */
[----:B--2---:R-:W-:-:S06]  /*1270*/  HADD2.F32 R28, -RZ, R4.H0_H0 ;  /* 0x20000004ff1c7230 */ /* 0x004fcc0000004100 */
[----:B------:R-:W0:Y:S01]  /*1280*/  F2I.FTZ.TRUNC.NTZ R28, R28 ;  /* 0x0000001c001c7305 */ /* 0x000e22000021f100 */
[----:B------:R-:W-:Y:S05]  /*1290*/  BRA `(.L_x_16614) ;  /* 0x0000000800987947 */ /* 0x000fea0003800000 */
.L_x_16619:
[----:B------:R-:W2:Y:S02]  /*12a0*/  LDG.E.64 R4, desc[UR36][R4.64] ;  /* 0x0000002404047981 */ /* 0x000ea4000c1e1b00 */
[----:B--2---:R0:W1:Y:S01]  /*12b0*/  F2I.F64.TRUNC R28, R4 ;  /* 0x00000004001c7311 */ /* 0x004062000030d100 */
[----:B------:R-:W-:Y:S05]  /*12c0*/  BRA `(.L_x_16614) ;  /* 0x00000008008c7947 */ /* 0x000fea0003800000 */
.L_x_16609:
        /* <DEDUP_REMOVED lines=12> */
.L_x_16623:
[----:B------:R-:W2:Y:S02]  /*1390*/  LDG.E.64 R4, desc[UR36][R4.64] ;  /* 0x0000002404047981 */ /* 0x000ea4000c1e1b00 */
[----:B--2---:R0:W1:Y:S01]  /*13a0*/  F2I.F64.TRUNC R28, R4 ;  /* 0x00000004001c7311 */ /* 0x004062000030d100 */
[----:B------:R-:W-:Y:S05]  /*13b0*/  BRA `(.L_x_16614) ;  /* 0x0000000800507947 */ /* 0x000fea0003800000 */
.L_x_16622:
        /* <DEDUP_REMOVED lines=26> */
.L_x_16625:
        /* <DEDUP_REMOVED lines=14> */
.L_x_16624:
[----:B------:R-:W2:Y:S02]  /*1640*/  LDG.E.U16 R28, desc[UR36][R4.64] ;  /* 0x00000024041c7981 */ /* 0x000ea4000c1e1500 */
[----:B--2---:R-:W-:-:S06]  /*1650*/  IMAD.U32 R28, R28, 0x10000, RZ ;  /* 0x000100001c1c7824 */ /* 0x004fcc00078e00ff */
[----:B------:R-:W0:Y:S01]  /*1660*/  F2I.FTZ.TRUNC.NTZ R28, R28 ;  /* 0x0000001c001c7305 */ /* 0x000e22000021f100 */
[----:B------:R-:W-:Y:S05]  /*1670*/  BRA `(.L_x_16614) ;  /* 0x0000000400a07947 */ /* 0x000fea0003800000 */
.L_x_16621:
        /* <DEDUP_REMOVED lines=10> */
.L_x_16628:
        /* <DEDUP_REMOVED lines=21> */
.L_x_16632:
[----:B------:R-:W-:Y:S05]  /*1870*/  BSYNC.RECONVERGENT B1 ;  /* 0x0000000000017941 */ /* 0x000fea0003800200 */
.L_x_16631:
[----:B------:R-:W-:Y:S01]  /*1880*/  IMAD.SHL.U32 R0, R0, 0x100000, RZ ;  /* 0x0010000000007824 */ /* 0x000fe200078e00ff */
[----:B------:R-:W-:-:S04]  /*1890*/  LEA R3, R3, 0x3b800000, 0x17 ;  /* 0x3b80000003037811 */ /* 0x000fc800078eb8ff */
[----:B------:R-:W-:-:S07]  /*18a0*/  LOP3.LUT R28, R3, R0, R7, 0xfe, !PT ;  /* 0x00000000031c7212 */ /* 0x000fce00078efe07 */
.L_x_16630:
[----:B------:R-:W-:Y:S05]  /*18b0*/  BSYNC.RECONVERGENT B0 ;  /* 0x0000000000007941 */ /* 0x000fea0003800200 */
.L_x_16629:
[----:B------:R-:W0:Y:S01]  /*18c0*/  F2I.FTZ.TRUNC.NTZ R28, R28 ;  /* 0x0000001c001c7305 */ /* 0x000e22000021f100 */
[----:B------:R-:W-:Y:S05]  /*18d0*/  BRA `(.L_x_16614) ;  /* 0x0000000400087947 */ /* 0x000fea0003800000 */
.L_x_16627:
        /* <DEDUP_REMOVED lines=21> */
.L_x_16636:
[----:B------:R-:W-:Y:S05]  /*1a30*/  BSYNC.RECONVERGENT B1 ;  /* 0x0000000000017941 */ /* 0x000fea0003800200 */
.L_x_16635:
[----:B------:R-:W-:Y:S01]  /*1a40*/  IMAD.SHL.U32 R0, R0, 0x200000, RZ ;  /* 0x0020000000007824 */ /* 0x000fe200078e00ff */
[----:B------:R-:W-:-:S04]  /*1a50*/  LEA R3, R3, 0x37800000, 0x17 ;  /* 0x3780000003037811 */ /* 0x000fc800078eb8ff */
[----:B------:R-:W-:-:S07]  /*1a60*/  LOP3.LUT R28, R3, R0, R7, 0xfe, !PT ;  /* 0x00000000031c7212 */ /* 0x000fce00078efe07 */
.L_x_16634:
[----:B------:R-:W-:Y:S05]  /*1a70*/  BSYNC.RECONVERGENT B0 ;  /* 0x0000000000007941 */ /* 0x000fea0003800200 */
.L_x_16633:
[----:B------:R-:W0:Y:S01]  /*1a80*/  F2I.FTZ.TRUNC.NTZ R28, R28 ;  /* 0x0000001c001c7305 */ /* 0x000e22000021f100 */
[----:B------:R-:W-:Y:S05]  /*1a90*/  BRA `(.L_x_16614) ;  /* 0x0000000000987947 */ /* 0x000fea0003800000 */
.L_x_16626:
[----:B------:R-:W-:-:S09]  /*1aa0*/  UISETP.NE.AND UP0, UPT, UR4, 0x1c, UPT ;  /* 0x0000001c0400788c */ /* 0x000fd2000bf05270 */
[----:B------:R-:W-:Y:S05]  /*1ab0*/  BRA.U !UP0, `(.L_x_16637) ;  /* 0x00000001088c7547 */ /* 0x000fea000b800000 */
[----:B------:R-:W-:-:S09]  /*1ac0*/  UISETP.NE.AND UP0, UPT, UR4, 0x1d, UPT ;  /* 0x0000001d0400788c */ /* 0x000fd2000bf05270 */
[----:B------:R-:W-:Y:S05]  /*1ad0*/  BRA.U !UP0, `(.L_x_16638) ;  /* 0x00000001087c7547 */ /* 0x000fea000b800000 */
[----:B------:R-:W-:-:S09]  /*1ae0*/  UISETP.NE.AND UP0, UPT, UR4, 0x2c, UPT ;  /* 0x0000002c0400788c */ /* 0x000fd2000bf05270 */
[----:B------:R-:W-:Y:S05]  /*1af0*/  BRA.U !UP0, `(.L_x_16639) ;  /* 0x0000000108487547 */ /* 0x000fea000b800000 */
.L_x_16613:
        /* <DEDUP_REMOVED lines=16> */
.L_x_16640:
[----:B------:R-:W-:Y:S01]  /*1c00*/  IMAD.MOV.U32 R28, RZ, RZ, RZ ;  /* 0x000000ffff1c7224 */ /* 0x000fe200078e00ff */
[----:B------:R-:W-:Y:S06]  /*1c10*/  BRA `(.L_x_16614) ;  /* 0x0000000000387947 */ /* 0x000fec0003800000 */
.L_x_16639:
        /* <DEDUP_REMOVED lines=8> */
.L_x_16642:
[----:B------:R-:W-:Y:S05]  /*1ca0*/  BSYNC.RECONVERGENT B0 ;  /* 0x0000000000007941 */ /* 0x000fea0003800200 */
.L_x_16641:
[----:B------:R-:W0:Y:S01]  /*1cb0*/  F2I.FTZ.TRUNC.NTZ R28, R28 ;  /* 0x0000001c001c7305 */ /* 0x000e22000021f100 */
[----:B------:R-:W-:Y:S05]  /*1cc0*/  BRA `(.L_x_16614) ;  /* 0x00000000000c7947 */ /* 0x000fea0003800000 */
.L_x_16638:
[----:B------:R0:W5:Y:S01]  /*1cd0*/  LDG.E R28, desc[UR36][R4.64] ;  /* 0x00000024041c7981 */ /* 0x000162000c1e1900 */
[----:B------:R-:W-:Y:S05]  /*1ce0*/  BRA `(.L_x_16614) ;  /* 0x0000000000047947 */ /* 0x000fea0003800000 */
.L_x_16637:
[----:B------:R0:W5:Y:S02]  /*1cf0*/  LDG.E R28, desc[UR36][R4.64] ;  /* 0x00000024041c7981 */ /* 0x000164000c1e1900 */
.L_x_16614:
        /* <DEDUP_REMOVED lines=18> */
.L_x_16646:
[----:B------:R0:W5:Y:S01]  /*1e20*/  LDG.E.U8 R16, desc[UR36][R4.64] ;  /* 0x0000002404107981 */ /* 0x000162000c1e1100 */
[----:B------:R-:W-:Y:S05]  /*1e30*/  BRA `(.L_x_16648) ;  /* 0x0000000c00307947 */ /* 0x000fea0003800000 */
.L_x_16645:
        /* <DEDUP_REMOVED lines=8> */
.L_x_16650:
[----:B------:R0:W5:Y:S01]  /*1ec0*/  LDG.E R16, desc[UR36][R4.64] ;  /* 0x0000002404107981 */ /* 0x000162000c1e1900 */
[----:B------:R-:W-:Y:S05]  /*1ed0*/  BRA `(.L_x_16648) ;  /* 0x0000000c00087947 */ /* 0x000fea0003800000 */
.L_x_16649:
[----:B------:R0:W5:Y:S01]  /*1ee0*/  LDG.E.S16 R16, desc[UR36][R4.64] ;  /* 0x0000002404107981 */ /* 0x000162000c1e1700 */
[----:B------:R-:W-:Y:S05]  /*1ef0*/  BRA `(.L_x_16648) ;  /* 0x0000000c00007947 */ /* 0x000fea0003800000 */
.L_x_16644:
        /* <DEDUP_REMOVED lines=9> */
.L_x_16652:
[----:B------:R-:W2:Y:S02]  /*1f90*/  LDG.E.U16 R4, desc[UR36][R4.64] ;  /* 0x0000002404047981 */ /* 0x000ea4000c1e1500 */
[----:B--2---:R-:W-:-:S06]  /*1fa0*/  HADD2.F32 R16, -RZ, R4.H0_H0 ;  /* 0x20000004ff107230 */ /* 0x004fcc0000004100 */
[----:B------:R-:W0:Y:S01]  /*1fb0*/  F2I.FTZ.TRUNC.NTZ R16, R16 ;  /* 0x0000001000107305 */ /* 0x000e22000021f100 */
[----:B------:R-:W-:Y:S05]  /*1fc0*/  BRA `(.L_x_16648) ;  /* 0x0000000800cc7947 */ /* 0x000fea0003800000 */
.L_x_16651:
[----:B------:R-:W-:-:S09]  /*1fd0*/  UISETP.NE.AND UP0, UPT, UR4, 0x7, UPT ;  /* 0x000000070400788c */ /* 0x000fd2000bf05270 */
[----:B------:R-:W-:Y:S05]  /*1fe0*/  BRA.U !UP0, `(.L_x_16653) ;  /* 0x00000001082c7547 */ /* 0x000fea000b800000 */
[----:B------:R-:W-:-:S09]  /*1ff0*/  UISETP.NE.AND UP0, UPT, UR4, 0x8, UPT ;  /* 0x000000080400788c */ /* 0x000fd2000bf05270 */
[----:B------:R-:W-:Y:S05]  /*2000*/  BRA.U !UP0, `(.L_x_16654) ;  /* 0x0000000108147547 */ /* 0x000fea000b800000 */
[----:B------:R-:W-:-:S09]  /*2010*/  UISETP.NE.AND UP0, UPT, UR4, 0x9, UPT ;  /* 0x000000090400788c */ /* 0x000fd2000bf05270 */
[----:B------:R-:W-:Y:S05]  /*2020*/  BRA.U UP0, `(.L_x_16647) ;  /* 0x0000000900347547 */ /* 0x000fea000b800000 */
[----:B------:R-:W2:Y:S02]  /*2030*/  LDG.E R4, desc[UR36][R4.64] ;  /* 0x0000002404047981 */ /* 0x000ea4000c1e1900 */
[----:B--2---:R4:W0:Y:S01]  /*2040*/  F2I.FTZ.TRUNC.NTZ R16, R4 ;  /* 0x0000000400107305 */ /* 0x004822000021f100 */
[----:B------:R-:W-:Y:S05]  /*2050*/  BRA `(.L_x_16648) ;  /* 0x0000000800a87947 */ /* 0x000fea0003800000 */
.L_x_16654:
[----:B------:R-:W2:Y:S02]  /*2060*/  LDG.E.U16 R4, desc[UR36][R4.64] ;  /* 0x0000002404047981 */ /* 0x000ea4000c1e1500 */
[----:B--2---:R-:W-:-:S06]  /*2070*/  HADD2.F32 R16, -RZ, R4.H0_H0 ;  /* 0x20000004ff107230 */ /* 0x004fcc0000004100 */
[----:B------:R-:W3:Y:S01]  /*2080*/  F2I.FTZ.TRUNC.NTZ R16, R16 ;  /* 0x0000001000107305 */ /* 0x000ee2000021f100 */
[----:B------:R-:W-:Y:S05]  /*2090*/  BRA `(.L_x_16648) ;  /* 0x0000000800987947 */ /* 0x000fea0003800000 */
.L_x_16653:
[----:B------:R-:W2:Y:S02]  /*20a0*/  LDG.E.64 R16, desc[UR36][R4.64] ;  /* 0x0000002404107981 */ /* 0x000ea4000c1e1b00 */
[----:B--2---:R0:W1:Y:S01]  /*20b0*/  F2I.F64.TRUNC R16, R16 ;  /* 0x0000001000107311 */ /* 0x004062000030d100 */
[----:B------:R-:W-:Y:S05]  /*20c0*/  BRA `(.L_x_16648) ;  /* 0x00000008008c7947 */ /* 0x000fea0003800000 */
.L_x_16643:
        /* <DEDUP_REMOVED lines=12> */
.L_x_16657:
[----:B------:R-:W2:Y:S02]  /*2190*/  LDG.E.64 R4, desc[UR36][R4.64] ;  /* 0x0000002404047981 */ /* 0x000ea4000c1e1b00 */
[----:B--2---:R0:W1:Y:S01]  /*21a0*/  F2I.F64.TRUNC R16, R4 ;  /* 0x0000000400107311 */ /* 0x004062000030d100 */
[----:B------:R-:W-:Y:S05]  /*21b0*/  BRA `(.L_x_16648) ;  /* 0x0000000800507947 */ /* 0x000fea0003800000 */
.L_x_16656:
        /* <DEDUP_REMOVED lines=26> */
.L_x_16659:
        /* <DEDUP_REMOVED lines=14> */
.L_x_16658:
[----:B------:R-:W2:Y:S02]  /*2440*/  LDG.E.U16 R16, desc[UR36][R4.64] ;  /* 0x0000002404107981 */ /* 0x000ea4000c1e1500 */
[----:B--2---:R-:W-:-:S06]  /*2450*/  IMAD.U32 R16, R16, 0x10000, RZ ;  /* 0x0001000010107824 */ /* 0x004fcc00078e00ff */
[----:B------:R-:W0:Y:S01]  /*2460*/  F2I.FTZ.TRUNC.NTZ R16, R16 ;  /* 0x0000001000107305 */ /* 0x000e22000021f100 */
[----:B------:R-:W-:Y:S05]  /*2470*/  BRA `(.L_x_16648) ;  /* 0x0000000400a07947 */ /* 0x000fea0003800000 */
.L_x_16655:
        /* <DEDUP_REMOVED lines=10> */
.L_x_16662:
        /* <DEDUP_REMOVED lines=21> */
.L_x_16666:
[----:B------:R-:W-:Y:S05]  /*2670*/  BSYNC.RECONVERGENT B1 ;  /* 0x0000000000017941 */ /* 0x000fea0003800200 */
.L_x_16665:
[----:B------:R-:W-:Y:S01]  /*2680*/  IMAD.SHL.U32 R0, R0, 0x100000, RZ ;  /* 0x0010000000007824 */ /* 0x000fe200078e00ff */
[----:B------:R-:W-:-:S04]  /*2690*/  LEA R3, R3, 0x3b800000, 0x17 ;  /* 0x3b80000003037811 */ /* 0x000fc800078eb8ff */
[----:B------:R-:W-:-:S07]  /*26a0*/  LOP3.LUT R16, R3, R0, R7, 0xfe, !PT ;  /* 0x0000000003107212 */ /* 0x000fce00078efe07 */
.L_x_16664:
[----:B------:R-:W-:Y:S05]  /*26b0*/  BSYNC.RECONVERGENT B0 ;  /* 0x0000000000007941 */ /* 0x000fea0003800200 */
.L_x_16663:
[----:B------:R-:W0:Y:S01]  /*26c0*/  F2I.FTZ.TRUNC.NTZ R16, R16 ;  /* 0x0000001000107305 */ /* 0x000e22000021f100 */
[----:B------:R-:W-:Y:S05]  /*26d0*/  BRA `(.L_x_16648) ;  /* 0x0000000400087947 */ /* 0x000fea0003800000 */
.L_x_16661:
        /* <DEDUP_REMOVED lines=21> */
.L_x_16670:
[----:B------:R-:W-:Y:S05]  /*2830*/  BSYNC.RECONVERGENT B1 ;  /* 0x0000000000017941 */ /* 0x000fea0003800200 */
.L_x_16669:
[----:B------:R-:W-:Y:S01]  /*2840*/  IMAD.SHL.U32 R0, R0, 0x200000, RZ ;  /* 0x0020000000007824 */ /* 0x000fe200078e00ff */
[----:B------:R-:W-:-:S04]  /*2850*/  LEA R3, R3, 0x37800000, 0x17 ;  /* 0x3780000003037811 */ /* 0x000fc800078eb8ff */
[----:B------:R-:W-:-:S07]  /*2860*/  LOP3.LUT R16, R3, R0, R7, 0xfe, !PT ;  /* 0x0000000003107212 */ /* 0x000fce00078efe07 */
.L_x_16668:
[----:B------:R-:W-:Y:S05]  /*2870*/  BSYNC.RECONVERGENT B0 ;  /* 0x0000000000007941 */ /* 0x000fea0003800200 */
.L_x_16667:
[----:B------:R-:W0:Y:S01]  /*2880*/  F2I.FTZ.TRUNC.NTZ R16, R16 ;  /* 0x0000001000107305 */ /* 0x000e22000021f100 */
[----:B------:R-:W-:Y:S05]  /*2890*/  BRA `(.L_x_16648) ;  /* 0x0000000000987947 */ /* 0x000fea0003800000 */
.L_x_16660:
[----:B------:R-:W-:-:S09]  /*28a0*/  UISETP.NE.AND UP0, UPT, UR4, 0x1c, UPT ;  /* 0x0000001c0400788c */ /* 0x000fd2000bf05270 */
[----:B------:R-:W-:Y:S05]  /*28b0*/  BRA.U !UP0, `(.L_x_16671) ;  /* 0x00000001088c7547 */ /* 0x000fea000b800000 */
[----:B------:R-:W-:-:S09]  /*28c0*/  UISETP.NE.AND UP0, UPT, UR4, 0x1d, UPT ;  /* 0x0000001d0400788c */ /* 0x000fd2000bf05270 */
[----:B------:R-:W-:Y:S05]  /*28d0*/  BRA.U !UP0, `(.L_x_16672) ;  /* 0x00000001087c7547 */ /* 0x000fea000b800000 */
[----:B------:R-:W-:-:S09]  /*28e0*/  UISETP.NE.AND UP0, UPT, UR4, 0x2c, UPT ;  /* 0x0000002c0400788c */ /* 0x000fd2000bf05270 */
[----:B------:R-:W-:Y:S05]  /*28f0*/  BRA.U !UP0, `(.L_x_16673) ;  /* 0x0000000108487547 */ /* 0x000fea000b800000 */
.L_x_16647:
        /* <DEDUP_REMOVED lines=16> */
.L_x_16674:
[----:B------:R-:W-:Y:S01]  /*2a00*/  IMAD.MOV.U32 R16, RZ, RZ, RZ ;  /* 0x000000ffff107224 */ /* 0x000fe200078e00ff */
[----:B------:R-:W-:Y:S06]  /*2a10*/  BRA `(.L_x_16648) ;  /* 0x0000000000387947 */ /* 0x000fec0003800000 */
.L_x_16673:
        /* <DEDUP_REMOVED lines=8> */
.L_x_16676:
[----:B------:R-:W-:Y:S05]  /*2aa0*/  BSYNC.RECONVERGENT B0 ;  /* 0x0000000000007941 */ /* 0x000fea0003800200 */
.L_x_16675:
[----:B------:R-:W0:Y:S01]  /*2ab0*/  F2I.FTZ.TRUNC.NTZ R16, R16 ;  /* 0x0000001000107305 */ /* 0x000e22000021f100 */
[----:B------:R-:W-:Y:S05]  /*2ac0*/  BRA `(.L_x_16648) ;  /* 0x00000000000c7947 */ /* 0x000fea0003800000 */
.L_x_16672:
[----:B------:R0:W5:Y:S01]  /*2ad0*/  LDG.E R16, desc[UR36][R4.64] ;  /* 0x0000002404107981 */ /* 0x000162000c1e1900 */
[----:B------:R-:W-:Y:S05]  /*2ae0*/  BRA `(.L_x_16648) ;  /* 0x0000000000047947 */ /* 0x000fea0003800000 */
.L_x_16671:
[----:B------:R0:W5:Y:S02]  /*2af0*/  LDG.E R16, desc[UR36][R4.64] ;  /* 0x0000002404107981 */ /* 0x000164000c1e1900 */
.L_x_16648:
[----:B------:R-:W-:-:S07]  /*2b00*/  VIADD R27, R30, 0x80 ;  /* 0x000000801e1b7836 */ /* 0x000fce0000000000 */
.L_x_16574:
[----:B------:R-:W-:Y:S05]  /*2b10*/  BSYNC.RECONVERGENT B6 ;  /* 0x0000000000067941 */ /* 0x000fea0003800200 */
.L_x_16573:
[----:B------:R-:W-:Y:S01]  /*2b20*/  ISETP.GE.AND P0, PT, R27, R26, PT ;  /* 0x0000001a1b00720c */ /* 0x000fe20003f06270 */
[----:B------:R-:W-:Y:S01]  /*2b30*/  BSSY.RECONVERGENT B6, `(.L_x_16677) ;  /* 0x00002a6000067945 */ /* 0x000fe20003800200 */
[----:B0-----:R-:W-:Y:S01]  /*2b40*/  IMAD.MOV.U32 R17, RZ, RZ, RZ ;  /* 0x000000ffff117224 */ /* 0x001fe200078e00ff */
[----:B------:R-:W-:-:S10]  /*2b50*/  CS2R R18, SRZ ;  /* 0x0000000000127805 */ /* 0x000fd4000001ff00 */
[----:B------:R-:W-:Y:S05]  /*2b60*/  @P0 BRA `(.L_x_16678) ;  /* 0x0000002800880947 */ /* 0x000fea0003800000 */
[----:B-1--4-:R-:W0:Y:S01]  /*2b70*/  LDC.64 R4, c[0x0][0x3a0] ;  /* 0x0000e800ff047b82 */ /* 0x012e220000000a00 */
        /* <DEDUP_REMOVED lines=18> */
.L_x_16682:
[----:B------:R0:W5:Y:S01]  /*2ca0*/  LDG.E.U8 R17, desc[UR36][R4.64] ;  /* 0x0000002404117981 */ /* 0x000162000c1e1100 */
[----:B------:R-:W-:Y:S05]  /*2cb0*/  BRA `(.L_x_16684) ;  /* 0x0000000c00307947 */ /* 0x000fea0003800000 */
.L_x_16681:
        /* <DEDUP_REMOVED lines=8> */
.L_x_16686:
[----:B------:R0:W5:Y:S01]  /*2d40*/  LDG.E R17, desc[UR36][R4.64] ;  /* 0x0000002404117981 */ /* 0x000162000c1e1900 */
[----:B------:R-:W-:Y:S05]  /*2d50*/  BRA `(.L_x_16684) ;  /* 0x0000000c00087947 */ /* 0x000fea0003800000 */
.L_x_16685:
[----:B------:R0:W5:Y:S01]  /*2d60*/  LDG.E.S16 R17, desc[UR36][R4.64] ;  /* 0x0000002404117981 */ /* 0x000162000c1e1700 */
[----:B------:R-:W-:Y:S05]  /*2d70*/  BRA `(.L_x_16684) ;  /* 0x0000000c00007947 */ /* 0x000fea0003800000 */
.L_x_16680:
[----:B------:R-:W-:-:S09]  /*2d80*/  UISETP.GT.AND UP0, UPT, UR4, 0x6, UPT ;  /* 0x000000060400788c */ /* 0x000fd2000bf04270 */
[----:B------:R-:W-:Y:S05]  /*2d90*/  BRA.U UP0, `(.L_x_16687) ;  /* 0x00000001002c7547 */ /* 0x000fea000b800000 */
[----:B------:R-:W-:-:S09]  /*2da0*/  UISETP.NE.AND UP0, UPT, UR4, 0x5, UPT ;  /* 0x000000050400788c */ /* 0x000fd2000bf05270 */
[----:B------:R-:W-:Y:S05]  /*2db0*/  BRA.U !UP0, `(.L_x_16688) ;  /* 0x0000000108147547 */ /* 0x000fea000b800000 */
[----:B------:R-:W-:-:S09]  /*2dc0*/  UISETP.NE.AND UP0, UPT, UR4, 0x6, UPT ;  /* 0x000000060400788c */ /* 0x000fd2000bf05270 */
[----:B------:R-:W-:Y:S05]  /*2dd0*/  BRA.U UP0, `(.L_x_16683) ;  /* 0x0000000900947547 */ /* 0x000fea000b800000 */
[----:B------:R-:W4:Y:S02]  /*2de0*/  LDG.E R4, desc[UR36][R4.64] ;  /* 0x0000002404047981 */ /* 0x000f24000c1e1900 */
[----:B----4-:R0:W1:Y:S01]  /*2df0*/  F2I.FTZ.TRUNC.NTZ R17, R4 ;  /* 0x0000000400117305 */ /* 0x010062000021f100 */
[----:B------:R-:W-:Y:S05]  /*2e00*/  BRA `(.L_x_16684) ;  /* 0x0000000800dc7947 */ /* 0x000fea0003800000 */
.L_x_16688:
[----:B------:R-:W4:Y:S02]  /*2e10*/  LDG.E.U16 R4, desc[UR36][R4.64] ;  /* 0x0000002404047981 */ /* 0x000f24000c1e1500 */
[----:B----4-:R-:W-:-:S06]  /*2e20*/  HADD2.F32 R17, -RZ, R4.H0_H0 ;  /* 0x20000004ff117230 */ /* 0x010fcc0000004100 */
[----:B------:R-:W0:Y:S01]  /*2e30*/  F2I.FTZ.TRUNC.NTZ R17, R17 ;  /* 0x0000001100117305 */ /* 0x000e22000021f100 */
[----:B------:R-:W-:Y:S05]  /*2e40*/  BRA `(.L_x_16684) ;  /* 0x0000000800cc7947 */ /* 0x000fea0003800000 */
.L_x_16687:
[----:B------:R-:W-:-:S09]  /*2e50*/  UISETP.NE.AND UP0, UPT, UR4, 0x7, UPT ;  /* 0x000000070400788c */ /* 0x000fd2000bf05270 */
[----:B------:R-:W-:Y:S05]  /*2e60*/  BRA.U !UP0, `(.L_x_16689) ;  /* 0x00000001082c7547 */ /* 0x000fea000b800000 */
[----:B------:R-:W-:-:S09]  /*2e70*/  UISETP.NE.AND UP0, UPT, UR4, 0x8, UPT ;  /* 0x000000080400788c */ /* 0x000fd2000bf05270 */
[----:B------:R-:W-:Y:S05]  /*2e80*/  BRA.U !UP0, `(.L_x_16690) ;  /* 0x0000000108147547 */ /* 0x000fea000b800000 */
[----:B------:R-:W-:-:S09]  /*2e90*/  UISETP.NE.AND UP0, UPT, UR4, 0x9, UPT ;  /* 0x000000090400788c */ /* 0x000fd2000bf05270 */
[----:B------:R-:W-:Y:S05]  /*2ea0*/  BRA.U UP0, `(.L_x_16683) ;  /* 0x0000000900607547 */ /* 0x000fea000b800000 */
[----:B------:R-:W4:Y:S02]  /*2eb0*/  LDG.E R4, desc[UR36][R4.64] ;  /* 0x0000002404047981 */ /* 0x000f24000c1e1900 */
[----:B----4-:R0:W1:Y:S01]  /*2ec0*/  F2I.FTZ.TRUNC.NTZ R17, R4 ;  /* 0x0000000400117305 */ /* 0x010062000021f100 */
[----:B------:R-:W-:Y:S05]  /*2ed0*/  BRA `(.L_x_16684) ;  /* 0x0000000800a87947 */ /* 0x000fea0003800000 */
.L_x_16690:
[----:B------:R-:W4:Y:S02]  /*2ee0*/  LDG.E.U16 R4, desc[UR36][R4.64] ;  /* 0x0000002404047981 */ /* 0x000f24000c1e1500 */
[----:B----4-:R-:W-:-:S06]  /*2ef0*/  HADD2.F32 R17, -RZ, R4.H0_H0 ;  /* 0x20000004ff117230 */ /* 0x010fcc0000004100 */
[----:B------:R-:W0:Y:S01]  /*2f00*/  F2I.FTZ.TRUNC.NTZ R17, R17 ;  /* 0x0000001100117305 */ /* 0x000e22000021f100 */
[----:B------:R-:W-:Y:S05]  /*2f10*/  BRA `(.L_x_16684) ;  /* 0x0000000800987947 */ /* 0x000fea0003800000 */
.L_x_16689:
[----:B------:R-:W4:Y:S02]  /*2f20*/  LDG.E.64 R4, desc[UR36][R4.64] ;  /* 0x0000002404047981 */ /* 0x000f24000c1e1b00 */
[----:B----4-:R0:W1:Y:S01]  /*2f30*/  F2I.F64.TRUNC R17, R4 ;  /* 0x0000000400117311 */ /* 0x010062000030d100 */
[----:B------:R-:W-:Y:S05]  /*2f40*/  BRA `(.L_x_16684) ;  /* 0x00000008008c7947 */ /* 0x000fea0003800000 */
.L_x_16679:
        /* <DEDUP_REMOVED lines=12> */
.L_x_16693:
[----:B------:R-:W4:Y:S02]  /*3010*/  LDG.E.64 R4, desc[UR36][R4.64] ;  /* 0x0000002404047981 */ /* 0x000f24000c1e1b00 */
[----:B----4-:R0:W1:Y:S01]  /*3020*/  F2I.F64.TRUNC R17, R4 ;  /* 0x0000000400117311 */ /* 0x010062000030d100 */
[----:B------:R-:W-:Y:S05]  /*3030*/  BRA `(.L_x_16684) ;  /* 0x0000000800507947 */ /* 0x000fea0003800000 */
.L_x_16692:
        /* <DEDUP_REMOVED lines=26> */
.L_x_16695:
        /* <DEDUP_REMOVED lines=12> */
[----:B------:R0:W1:Y:S01]  /*32a0*/  F2I.FTZ.TRUNC.NTZ R17, R0 ;  /* 0x0000000000117305 */ /* 0x000062000021f100 */
[----:B------:R-:W-:Y:S05]  /*32b0*/  BRA `(.L_x_16684) ;  /* 0x0000000400b07947 */ /* 0x000fea0003800000 */
.L_x_16694:
[----:B------:R-:W4:Y:S02]  /*32c0*/  LDG.E.U16 R17, desc[UR36][R4.64] ;  /* 0x0000002404117981 */ /* 0x000f24000c1e1500 */
[----:B----4-:R-:W-:-:S06]  /*32d0*/  IMAD.U32 R17, R17, 0x10000, RZ ;  /* 0x0001000011117824 */ /* 0x010fcc00078e00ff */
[----:B------:R-:W0:Y:S01]  /*32e0*/  F2I.FTZ.TRUNC.NTZ R17, R17 ;  /* 0x0000001100117305 */ /* 0x000e22000021f100 */
[----:B------:R-:W-:Y:S05]  /*32f0*/  BRA `(.L_x_16684) ;  /* 0x0000000400a07947 */ /* 0x000fea0003800000 */
.L_x_16691:
        /* <DEDUP_REMOVED lines=10> */
.L_x_16698:
        /* <DEDUP_REMOVED lines=21> */
.L_x_16702:
[----:B------:R-:W-:Y:S05]  /*34f0*/  BSYNC.RECONVERGENT B1 ;  /* 0x0000000000017941 */ /* 0x000fea0003800200 */
.L_x_16701:
[----:B------:R-:W-:Y:S01]  /*3500*/  IMAD.SHL.U32 R0, R0, 0x100000, RZ ;  /* 0x0010000000007824 */ /* 0x000fe200078e00ff */
[----:B------:R-:W-:-:S04]  /*3510*/  LEA R3, R3, 0x3b800000, 0x17 ;  /* 0x3b80000003037811 */ /* 0x000fc800078eb8ff */
[----:B------:R-:W-:-:S07]  /*3520*/  LOP3.LUT R17, R3, R0, R17, 0xfe, !PT ;  /* 0x0000000003117212 */ /* 0x000fce00078efe11 */
.L_x_16700:
[----:B------:R-:W-:Y:S05]  /*3530*/  BSYNC.RECONVERGENT B0 ;  /* 0x0000000000007941 */ /* 0x000fea0003800200 */
.L_x_16699:
[----:B------:R-:W1:Y:S01]  /*3540*/  F2I.FTZ.TRUNC.NTZ R17, R17 ;  /* 0x0000001100117305 */ /* 0x000e62000021f100 */
[----:B------:R-:W-:Y:S05]  /*3550*/  BRA `(.L_x_16684) ;  /* 0x0000000400087947 */ /* 0x000fea0003800000 */
.L_x_16697:
        /* <DEDUP_REMOVED lines=21> */
.L_x_16706:
[----:B------:R-:W-:Y:S05]  /*36b0*/  BSYNC.RECONVERGENT B1 ;  /* 0x0000000000017941 */ /* 0x000fea0003800200 */
.L_x_16705:
[----:B------:R-:W-:Y:S01]  /*36c0*/  IMAD.SHL.U32 R0, R0, 0x200000, RZ ;  /* 0x0020000000007824 */ /* 0x000fe200078e00ff */
[----:B------:R-:W-:-:S04]  /*36d0*/  LEA R3, R3, 0x37800000, 0x17 ;  /* 0x3780000003037811 */ /* 0x000fc800078eb8ff */
[----:B------:R-:W-:-:S07]  /*36e0*/  LOP3.LUT R17, R3, R0, R17, 0xfe, !PT ;  /* 0x0000000003117212 */ /* 0x000fce00078efe11 */
.L_x_16704:
[----:B------:R-:W-:Y:S05]  /*36f0*/  BSYNC.RECONVERGENT B0 ;  /* 0x0000000000007941 */ /* 0x000fea0003800200 */
.L_x_16703:
[----:B------:R-:W0:Y:S01]  /*3700*/  F2I.FTZ.TRUNC.NTZ R17, R17 ;  /* 0x0000001100117305 */ /* 0x000e22000021f100 */
[----:B------:R-:W-:Y:S05]  /*3710*/  BRA `(.L_x_16684) ;  /* 0x0000000000987947 */ /* 0x000fea0003800000 */
.L_x_16696:
        /* <DEDUP_REMOVED lines=14> */
.L_x_16710:
[----:B------:R-:W-:Y:S05]  /*3800*/  BSYNC.RECONVERGENT B0 ;  /* 0x0000000000007941 */ /* 0x000fea0003800200 */
.L_x_16709:
[----:B------:R-:W0:Y:S01]  /*3810*/  F2I.FTZ.TRUNC.NTZ R17, R17 ;  /* 0x0000001100117305 */ /* 0x000e22000021f100 */
[----:B------:R-:W-:Y:S05]  /*3820*/  BRA `(.L_x_16684) ;  /* 0x0000000000547947 */ /* 0x000fea0003800000 */
.L_x_16683:
        /* <DEDUP_REMOVED lines=16> */
.L_x_16711:
[----:B------:R-:W-:Y:S01]  /*3930*/  IMAD.MOV.U32 R17, RZ, RZ, RZ ;  /* 0x000000ffff117224 */ /* 0x000fe200078e00ff */
[----:B------:R-:W-:Y:S06]  /*3940*/  BRA `(.L_x_16684) ;  /* 0x00000000000c7947 */ /* 0x000fec0003800000 */
.L_x_16708:
[----:B------:R0:W5:Y:S01]  /*3950*/  LDG.E R17, desc[UR36][R4.64] ;  /* 0x0000002404117981 */ /* 0x000162000c1e1900 */
[----:B------:R-:W-:Y:S05]  /*3960*/  BRA `(.L_x_16684) ;  /* 0x0000000000047947 */ /* 0x000fea0003800000 */
.L_x_16707:
[----:B------:R0:W5:Y:S02]  /*3970*/  LDG.E R17, desc[UR36][R4.64] ;  /* 0x0000002404117981 */ /* 0x000164000c1e1900 */
.L_x_16684:
        /* <DEDUP_REMOVED lines=18> */
.L_x_16715:
[----:B------:R0:W5:Y:S01]  /*3aa0*/  LDG.E.U8 R18, desc[UR36][R4.64] ;  /* 0x0000002404127981 */ /* 0x000162000c1e1100 */
[----:B------:R-:W-:Y:S05]  /*3ab0*/  BRA `(.L_x_16717) ;  /* 0x0000000c00307947 */ /* 0x000fea0003800000 */
.L_x_16714:
        /* <DEDUP_REMOVED lines=8> */
.L_x_16719:
[----:B------:R0:W5:Y:S01]  /*3b40*/  LDG.E R18, desc[UR36][R4.64] ;  /* 0x0000002404127981 */ /* 0x000162000c1e1900 */
[----:B------:R-:W-:Y:S05]  /*3b50*/  BRA `(.L_x_16717) ;  /* 0x0000000c00087947 */ /* 0x000fea0003800000 */
.L_x_16718:
[----:B------:R0:W5:Y:S01]  /*3b60*/  LDG.E.S16 R18, desc[UR36][R4.64] ;  /* 0x0000002404127981 */ /* 0x000162000c1e1700 */
[----:B------:R-:W-:Y:S05]  /*3b70*/  BRA `(.L_x_16717) ;  /* 0x0000000c00007947 */ /* 0x000fea0003800000 */
.L_x_16713:
        /* <DEDUP_REMOVED lines=9> */
.L_x_16721:
[----:B------:R-:W4:Y:S02]  /*3c10*/  LDG.E.U16 R4, desc[UR36][R4.64] ;  /* 0x0000002404047981 */ /* 0x000f24000c1e1500 */
[----:B----4-:R-:W-:-:S06]  /*3c20*/  HADD2.F32 R18, -RZ, R4.H0_H0 ;  /* 0x20000004ff127230 */ /* 0x010fcc0000004100 */
[----:B------:R-:W0:Y:S01]  /*3c30*/  F2I.FTZ.TRUNC.NTZ R18, R18 ;  /* 0x0000001200127305 */ /* 0x000e22000021f100 */
[----:B------:R-:W-:Y:S05]  /*3c40*/  BRA `(.L_x_16717) ;  /* 0x0000000800cc7947 */ /* 0x000fea0003800000 */
.L_x_16720:
        /* <DEDUP_REMOVED lines=9> */
.L_x_16723:
[----:B------:R-:W4:Y:S02]  /*3ce0*/  LDG.E.U16 R4, desc[UR36][R4.64] ;  /* 0x0000002404047981 */ /* 0x000f24000c1e1500 */
[----:B----4-:R-:W-:-:S06]  /*3cf0*/  HADD2.F32 R18, -RZ, R4.H0_H0 ;  /* 0x20000004ff127230 */ /* 0x010fcc0000004100 */
[----:B------:R-:W0:Y:S01]  /*3d00*/  F2I.FTZ.TRUNC.NTZ R18, R18 ;  /* 0x0000001200127305 */ /* 0x000e22000021f100 */
[----:B------:R-:W-:Y:S05]  /*3d10*/  BRA `(.L_x_16717) ;  /* 0x0000000800987947 */ /* 0x000fea0003800000 */
.L_x_16722:
[----:B------:R-:W4:Y:S02]  /*3d20*/  LDG.E.64 R4, desc[UR36][R4.64] ;  /* 0x0000002404047981 */ /* 0x000f24000c1e1b00 */
[----:B----4-:R0:W4:Y:S01]  /*3d30*/  F2I.F64.TRUNC R18, R4 ;  /* 0x0000000400127311 */ /* 0x010122000030d100 */
[----:B------:R-:W-:Y:S05]  /*3d40*/  BRA `(.L_x_16717) ;  /* 0x00000008008c7947 */ /* 0x000fea0003800000 */
.L_x_16712:
        /* <DEDUP_REMOVED lines=12> */
.L_x_16726:
[----:B------:R-:W4:Y:S02]  /*3e10*/  LDG.E.64 R4, desc[UR36][R4.64] ;  /* 0x0000002404047981 */ /* 0x000f24000c1e1b00 */
[----:B----4-:R0:W4:Y:S01]  /*3e20*/  F2I.F64.TRUNC R18, R4 ;  /* 0x0000000400127311 */ /* 0x010122000030d100 */
[----:B------:R-:W-:Y:S05]  /*3e30*/  BRA `(.L_x_16717) ;  /* 0x0000000800507947 */ /* 0x000fea0003800000 */
.L_x_16725:
        /* <DEDUP_REMOVED lines=24> */
[----:B------:R4:W0:Y:S01]  /*3fc0*/  F2I.FTZ.TRUNC.NTZ R18, R3 ;  /* 0x0000000300127305 */ /* 0x000822000021f100 */
[----:B------:R-:W-:Y:S05]  /*3fd0*/  BRA `(.L_x_16717) ;  /* 0x0000000400e87947 */ /* 0x000fea0003800000 */
.L_x_16728:
        /* <DEDUP_REMOVED lines=12> */
[----:B------:R0:W4:Y:S01]  /*40a0*/  F2I.FTZ.TRUNC.NTZ R18, R0 ;  /* 0x0000000000127305 */ /* 0x000122000021f100 */
[----:B------:R-:W-:Y:S05]  /*40b0*/  BRA `(.L_x_16717) ;  /* 0x0000000400b07947 */ /* 0x000fea0003800000 */
.L_x_16727:
[----:B------:R-:W4:Y:S02]  /*40c0*/  LDG.E.U16 R18, desc[UR36][R4.64] ;  /* 0x0000002404127981 */ /* 0x000f24000c1e1500 */
[----:B----4-:R-:W-:-:S06]  /*40d0*/  IMAD.U32 R18, R18, 0x10000, RZ ;  /* 0x0001000012127824 */ /* 0x010fcc00078e00ff */
[----:B------:R-:W0:Y:S01]  /*40e0*/  F2I.FTZ.TRUNC.NTZ R18, R18 ;  /* 0x0000001200127305 */ /* 0x000e22000021f100 */
[----:B------:R-:W-:Y:S05]  /*40f0*/  BRA `(.L_x_16717) ;  /* 0x0000000400a07947 */ /* 0x000fea0003800000 */
.L_x_16724:
        /* <DEDUP_REMOVED lines=10> */
.L_x_16731:
        /* <DEDUP_REMOVED lines=21> */
.L_x_16735:
[----:B------:R-:W-:Y:S05]  /*42f0*/  BSYNC.RECONVERGENT B1 ;  /* 0x0000000000017941 */ /* 0x000fea0003800200 */
.L_x_16734:
[----:B------:R-:W-:Y:S01]  /*4300*/  IMAD.SHL.U32 R0, R0, 0x100000, RZ ;  /* 0x0010000000007824 */ /* 0x000fe200078e00ff */
[----:B------:R-:W-:-:S04]  /*4310*/  LEA R3, R3, 0x3b800000, 0x17 ;  /* 0x3b80000003037811 */ /* 0x000fc800078eb8ff */
[----:B------:R-:W-:-:S07]  /*4320*/  LOP3.LUT R18, R3, R0, R7, 0xfe, !PT ;  /* 0x0000000003127212 */ /* 0x000fce00078efe07 */
.L_x_16733:
[----:B------:R-:W-:Y:S05]  /*4330*/  BSYNC.RECONVERGENT B0 ;  /* 0x0000000000007941 */ /* 0x000fea0003800200 */
.L_x_16732:
[----:B------:R-:W0:Y:S01]  /*4340*/  F2I.FTZ.TRUNC.NTZ R18, R18 ;  /* 0x0000001200127305 */ /* 0x000e22000021f100 */
[----:B------:R-:W-:Y:S05]  /*4350*/  BRA `(.L_x_16717) ;  /* 0x0000000400087947 */ /* 0x000fea0003800000 */
.L_x_16730:
        /* <DEDUP_REMOVED lines=21> */
.L_x_16739:
[----:B------:R-:W-:Y:S05]  /*44b0*/  BSYNC.RECONVERGENT B1 ;  /* 0x0000000000017941 */ /* 0x000fea0003800200 */
.L_x_16738:
[----:B------:R-:W-:Y:S01]  /*44c0*/  IMAD.SHL.U32 R0, R0, 0x200000, RZ ;  /* 0x0020000000007824 */ /* 0x000fe200078e00ff */
[----:B------:R-:W-:-:S04]  /*44d0*/  LEA R3, R3, 0x37800000, 0x17 ;  /* 0x3780000003037811 */ /* 0x000fc800078eb8ff */
[----:B------:R-:W-:-:S07]  /*44e0*/  LOP3.LUT R18, R3, R0, R7, 0xfe, !PT ;  /* 0x0000000003127212 */ /* 0x000fce00078efe07 */
.L_x_16737:
[----:B------:R-:W-:Y:S05]  /*44f0*/  BSYNC.RECONVERGENT B0 ;  /* 0x0000000000007941 */ /* 0x000fea0003800200 */
.L_x_16736:
[----:B------:R-:W0:Y:S01]  /*4500*/  F2I.FTZ.TRUNC.NTZ R18, R18 ;  /* 0x0000001200127305 */ /* 0x000e22000021f100 */
[----:B------:R-:W-:Y:S05]  /*4510*/  BRA `(.L_x_16717) ;  /* 0x0000000000987947 */ /* 0x000fea0003800000 */
.L_x_16729:
        /* <DEDUP_REMOVED lines=14> */
.L_x_16743:
[----:B------:R-:W-:Y:S05]  /*4600*/  BSYNC.RECONVERGENT B0 ;  /* 0x0000000000007941 */ /* 0x000fea0003800200 */
.L_x_16742:
[----:B------:R-:W0:Y:S01]  /*4610*/  F2I.FTZ.TRUNC.NTZ R18, R18 ;  /* 0x0000001200127305 */ /* 0x000e22000021f100 */
[----:B------:R-:W-:Y:S05]  /*4620*/  BRA `(.L_x_16717) ;  /* 0x0000000000547947 */ /* 0x000fea0003800000 */
.L_x_16716:
        /* <DEDUP_REMOVED lines=16> */
.L_x_16744:
[----:B------:R-:W-:Y:S01]  /*4730*/  IMAD.MOV.U32 R18, RZ, RZ, RZ ;  /* 0x000000ffff127224 */ /* 0x000fe200078e00ff */
[----:B------:R-:W-:Y:S06]  /*4740*/  BRA `(.L_x_16717) ;  /* 0x00000000000c7947 */ /* 0x000fec0003800000 */
.L_x_16741:
[----:B------:R0:W5:Y:S01]  /*4750*/  LDG.E R18, desc[UR36][R4.64] ;  /* 0x0000002404127981 */ /* 0x000162000c1e1900 */
[----:B------:R-:W-:Y:S05]  /*4760*/  BRA `(.L_x_16717) ;  /* 0x0000000000047947 */ /* 0x000fea0003800000 */
.L_x_16740:
[----:B------:R0:W5:Y:S02]  /*4770*/  LDG.E R18, desc[UR36][R4.64] ;  /* 0x0000002404127981 */ /* 0x000164000c1e1900 */
.L_x_16717:
        /* <DEDUP_REMOVED lines=18> */
.L_x_16748:
[----:B------:R0:W5:Y:S01]  /*48a0*/  LDG.E.U8 R19, desc[UR36][R4.64] ;  /* 0x0000002404137981 */ /* 0x000162000c1e1100 */
[----:B------:R-:W-:Y:S05]  /*48b0*/  BRA `(.L_x_16750) ;  /* 0x0000000c00307947 */ /* 0x000fea0003800000 */
.L_x_16747:
        /* <DEDUP_REMOVED lines=8> */
.L_x_16752:
[----:B------:R0:W5:Y:S01]  /*4940*/  LDG.E R19, desc[UR36][R4.64] ;  /* 0x0000002404137981 */ /* 0x000162000c1e1900 */
[----:B------:R-:W-:Y:S05]  /*4950*/  BRA `(.L_x_16750) ;  /* 0x0000000c00087947 */ /* 0x000fea0003800000 */
.L_x_16751:
[----:B------:R0:W5:Y:S01]  /*4960*/  LDG.E.S16 R19, desc[UR36][R4.64] ;  /* 0x0000002404137981 */ /* 0x000162000c1e1700 */
[----:B------:R-:W-:Y:S05]  /*4970*/  BRA `(.L_x_16750) ;  /* 0x0000000c00007947 */ /* 0x000fea0003800000 */
.L_x_16746:
        /* <DEDUP_REMOVED lines=9> */
.L_x_16754:
[----:B------:R-:W2:Y:S02]  /*4a10*/  LDG.E.U16 R4, desc[UR36][R4.64] ;  /* 0x0000002404047981 */ /* 0x000ea4000c1e1500 */
[----:B--2---:R-:W-:-:S06]  /*4a20*/  HADD2.F32 R19, -RZ, R4.H0_H0 ;  /* 0x20000004ff137230 */ /* 0x004fcc0000004100 */
[----:B------:R-:W0:Y:S01]  /*4a30*/  F2I.FTZ.TRUNC.NTZ R19, R19 ;  /* 0x0000001300137305 */ /* 0x000e22000021f100 */
[----:B------:R-:W-:Y:S05]  /*4a40*/  BRA `(.L_x_16750) ;  /* 0x0000000800cc7947 */ /* 0x000fea0003800000 */
.L_x_16753:
        /* <DEDUP_REMOVED lines=9> */
.L_x_16756:
[----:B------:R-:W2:Y:S02]  /*4ae0*/  LDG.E.U16 R4, desc[UR36][R4.64] ;  /* 0x0000002404047981 */ /* 0x000ea4000c1e1500 */
[----:B--2---:R-:W-:-:S06]  /*4af0*/  HADD2.F32 R19, -RZ, R4.H0_H0 ;  /* 0x20000004ff137230 */ /* 0x004fcc0000004100 */
[----:B------:R-:W0:Y:S01]  /*4b00*/  F2I.FTZ.TRUNC.NTZ R19, R19 ;  /* 0x0000001300137305 */ /* 0x000e22000021f100 */
[----:B------:R-:W-:Y:S05]  /*4b10*/  BRA `(.L_x_16750) ;  /* 0x0000000800987947 */ /* 0x000fea0003800000 */
.L_x_16755:
[----:B------:R-:W2:Y:S02]  /*4b20*/  LDG.E.64 R4, desc[UR36][R4.64] ;  /* 0x0000002404047981 */ /* 0x000ea4000c1e1b00 */
[----:B--2---:R0:W1:Y:S01]  /*4b30*/  F2I.F64.TRUNC R19, R4 ;  /* 0x0000000400137311 */ /* 0x004062000030d100 */
[----:B------:R-:W-:Y:S05]  /*4b40*/  BRA `(.L_x_16750) ;  /* 0x00000008008c7947 */ /* 0x000fea0003800000 */
.L_x_16745:
        /* <DEDUP_REMOVED lines=12> */
.L_x_16759:
[----:B------:R-:W2:Y:S02]  /*4c10*/  LDG.E.64 R4, desc[UR36][R4.64] ;  /* 0x0000002404047981 */ /* 0x000ea4000c1e1b00 */
[----:B--2---:R0:W1:Y:S01]  /*4c20*/  F2I.F64.TRUNC R19, R4 ;  /* 0x0000000400137311 */ /* 0x004062000030d100 */
[----:B------:R-:W-:Y:S05]  /*4c30*/  BRA `(.L_x_16750) ;  /* 0x0000000800507947 */ /* 0x000fea0003800000 */
.L_x_16758:
        /* <DEDUP_REMOVED lines=26> */
.L_x_16761:
[----:B------:R-:W2:Y:S02]  /*4de0*/  LDG.E.U8 R4, desc[UR36][R4.64] ;  /* 0x0000002404047981 */ /* 0x000ea4000c1e1100 */
[C---:B--2---:R-:W-:Y:S02]  /*4df0*/  IMAD.SHL.U32 R0, R4.reuse, 0x2000000, RZ ;  /* 0x0200000004007824 */ /* 0x044fe400078e00ff */
[----:B------:R-:W-:-:S03]  /*4e00*/  IMAD.SHL.U32 R6, R4, 0x100, RZ ;  /* 0x0000010004067824 */ /* 0x000fc600078e00ff */
[----:B------:R-:W-:-:S13]  /*4e10*/  ISETP.GE.U32.AND P0, PT, R0, 0x8000000, PT ;  /* 0x080000000000780c */ /* 0x000fda0003f06070 */
[----:B----4-:R-:W-:Y:S02]  /*4e20*/  @!P0 LOP3.LUT R3, R6, 0x7f00, RZ, 0xc0, !PT ;  /* 0x00007f0006038812 */ /* 0x010fe400078ec0ff */
[----:B------:R-:W-:Y:S02]  /*4e30*/  @P0 LEA.HI R0, R0, 0x70000000, RZ, 0x1c ;  /* 0x7000000000000811 */ /* 0x000fe400078fe0ff */
[----:B------:R-:W-:Y:S02]  /*4e40*/  @!P0 LOP3.LUT R3, R3, 0x3f000000, RZ, 0xfc, !PT ;  /* 0x3f00000003038812 */ /* 0x000fe400078efcff */
[----:B------:R-:W-:Y:S01]  /*4e50*/  PRMT R6, R6, 0x9910, RZ ;  /* 0x0000991006067816 */ /* 0x000fe200000000ff */
[----:B------:R-:W-:Y:S02]  /*4e60*/  @P0 FMUL.FTZ R0, R0, 1.9259299443872358531e-34 ;  /* 0x0780000000000820 */ /* 0x000fe40000410000 */
[----:B------:R-:W-:Y:S02]  /*4e70*/  @!P0 FADD.FTZ R0, R3, -0.5 ;  /* 0xbf00000003008421 */ /* 0x000fe40000010000 */
[----:B------:R-:W-:-:S05]  /*4e80*/  IMAD.MOV.U32 R3, RZ, RZ, R6 ;  /* 0x000000ffff037224 */ /* 0x000fca00078e0006 */
[----:B------:R-:W-:-:S04]  /*4e90*/  LOP3.LUT R0, R0, 0x80000000, R3, 0xf8, !PT ;  /* 0x8000000000007812 */ /* 0x000fc800078ef803 */
[----:B------:R2:W0:Y:S01]  /*4ea0*/  F2I.FTZ.TRUNC.NTZ R19, R0 ;  /* 0x0000000000137305 */ /* 0x000422000021f100 */
[----:B------:R-:W-:Y:S05]  /*4eb0*/  BRA `(.L_x_16750) ;  /* 0x0000000400b07947 */ /* 0x000fea0003800000 */
.L_x_16760:
[----:B------:R-:W2:Y:S02]  /*4ec0*/  LDG.E.U16 R19, desc[UR36][R4.64] ;  /* 0x0000002404137981 */ /* 0x000ea4000c1e1500 */
[----:B--2---:R-:W-:-:S06]  /*4ed0*/  IMAD.U32 R19, R19, 0x10000, RZ ;  /* 0x0001000013137824 */ /* 0x004fcc00078e00ff */
[----:B------:R-:W0:Y:S01]  /*4ee0*/  F2I.FTZ.TRUNC.NTZ R19, R19 ;  /* 0x0000001300137305 */ /* 0x000e22000021f100 */
[----:B------:R-:W-:Y:S05]  /*4ef0*/  BRA `(.L_x_16750) ;  /* 0x0000000400a07947 */ /* 0x000fea0003800000 */
.L_x_16757:
        /* <DEDUP_REMOVED lines=10> */
.L_x_16764:
        /* <DEDUP_REMOVED lines=10> */
[----:B----4-:R-:W-:Y:S02]  /*5040*/  LOP3.LUT P0, R3, R0, 0xf, RZ, 0xc0, !PT ;  /* 0x0000000f00037812 */ /* 0x010fe4000780c0ff */
        /* <DEDUP_REMOVED lines=10> */
.L_x_16768:
[----:B------:R-:W-:Y:S05]  /*50f0*/  BSYNC.RECONVERGENT B1 ;  /* 0x0000000000017941 */ /* 0x000fea0003800200 */
.L_x_16767:
[----:B------:R-:W-:Y:S01]  /*5100*/  IMAD.SHL.U32 R0, R0, 0x100000, RZ ;  /* 0x0010000000007824 */ /* 0x000fe200078e00ff */
[----:B------:R-:W-:-:S04]  /*5110*/  LEA R3, R3, 0x3b800000, 0x17 ;  /* 0x3b80000003037811 */ /* 0x000fc800078eb8ff */
[----:B------:R-:W-:-:S07]  /*5120*/  LOP3.LUT R19, R3, R0, R19, 0xfe, !PT ;  /* 0x0000000003137212 */ /* 0x000fce00078efe13 */
.L_x_16766:
[----:B------:R-:W-:Y:S05]  /*5130*/  BSYNC.RECONVERGENT B0 ;  /* 0x0000000000007941 */ /* 0x000fea0003800200 */
.L_x_16765:
[----:B------:R-:W0:Y:S01]  /*5140*/  F2I.FTZ.TRUNC.NTZ R19, R19 ;  /* 0x0000001300137305 */ /* 0x000e22000021f100 */
[----:B------:R-:W-:Y:S05]  /*5150*/  BRA `(.L_x_16750) ;  /* 0x0000000400087947 */ /* 0x000fea0003800000 */
.L_x_16763:
        /* <DEDUP_REMOVED lines=21> */
.L_x_16772:
[----:B------:R-:W-:Y:S05]  /*52b0*/  BSYNC.RECONVERGENT B1 ;  /* 0x0000000000017941 */ /* 0x000fea0003800200 */
.L_x_16771:
[----:B------:R-:W-:Y:S01]  /*52c0*/  IMAD.SHL.U32 R0, R0, 0x200000, RZ ;  /* 0x0020000000007824 */ /* 0x000fe200078e00ff */
[----:B------:R-:W-:-:S04]  /*52d0*/  LEA R3, R3, 0x37800000, 0x17 ;  /* 0x3780000003037811 */ /* 0x000fc800078eb8ff */
[----:B------:R-:W-:-:S07]  /*52e0*/  LOP3.LUT R19, R3, R0, R19, 0xfe, !PT ;  /* 0x0000000003137212 */ /* 0x000fce00078efe13 */
.L_x_16770:
[----:B------:R-:W-:Y:S05]  /*52f0*/  BSYNC.RECONVERGENT B0 ;  /* 0x0000000000007941 */ /* 0x000fea0003800200 */
.L_x_16769:
[----:B------:R-:W0:Y:S01]  /*5300*/  F2I.FTZ.TRUNC.NTZ R19, R19 ;  /* 0x0000001300137305 */ /* 0x000e22000021f100 */
[----:B------:R-:W-:Y:S05]  /*5310*/  BRA `(.L_x_16750) ;  /* 0x0000000000987947 */ /* 0x000fea0003800000 */
.L_x_16762:
        /* <DEDUP_REMOVED lines=14> */
.L_x_16776:
[----:B------:R-:W-:Y:S05]  /*5400*/  BSYNC.RECONVERGENT B0 ;  /* 0x0000000000007941 */ /* 0x000fea0003800200 */
.L_x_16775:
[----:B------:R-:W0:Y:S01]  /*5410*/  F2I.FTZ.TRUNC.NTZ R19, R19 ;  /* 0x0000001300137305 */ /* 0x000e22000021f100 */
[----:B------:R-:W-:Y:S05]  /*5420*/  BRA `(.L_x_16750) ;  /* 0x0000000000547947 */ /* 0x000fea0003800000 */
.L_x_16749:
        /* <DEDUP_REMOVED lines=16> */
.L_x_16777:
[----:B------:R-:W-:Y:S01]  /*5530*/  IMAD.MOV.U32 R19, RZ, RZ, RZ ;  /* 0x000000ffff137224 */ /* 0x000fe200078e00ff */
[----:B------:R-:W-:Y:S06]  /*5540*/  BRA `(.L_x_16750) ;  /* 0x00000000000c7947 */ /* 0x000fec0003800000 */
.L_x_16774:
[----:B------:R0:W5:Y:S01]  /*5550*/  LDG.E R19, desc[UR36][R4.64] ;  /* 0x0000002404137981 */ /* 0x000162000c1e1900 */
[----:B------:R-:W-:Y:S05]  /*5560*/  BRA `(.L_x_16750) ;  /* 0x0000000000047947 */ /* 0x000fea0003800000 */
.L_x_16773:
[----:B------:R0:W5:Y:S02]  /*5570*/  LDG.E R19, desc[UR36][R4.64] ;  /* 0x0000002404137981 */ /* 0x000164000c1e1900 */
.L_x_16750:
[----:B------:R-:W-:-:S07]  /*5580*/  VIADD R27, R27, 0x80 ;  /* 0x000000801b1b7836 */ /* 0x000fce0000000000 */
.L_x_16678:
[----:B------:R-:W-:Y:S05]  /*5590*/  BSYNC.RECONVERGENT B6 ;  /* 0x0000000000067941 */ /* 0x000fea0003800200 */
.L_x_16677:
[----:B------:R-:W-:Y:S01]  /*55a0*/  ISETP.GE.AND P0, PT, R27, R26, PT ;  /* 0x0000001a1b00720c */ /* 0x000fe20003f06270 */
[----:B------:R-:W-:Y:S01]  /*55b0*/  BSSY.RECONVERGENT B6, `(.L_x_16778) ;  /* 0x00002a7000067945 */ /* 0x000fe20003800200 */
[----:B------:R-:W-:Y:S01]  /*55c0*/  CS2R R22, SRZ ;  /* 0x0000000000167805 */ /* 0x000fe2000001ff00 */
[----:B------:R-:W-:-:S10]  /*55d0*/  IMAD.MOV.U32 R24, RZ, RZ, RZ ;  /* 0x000000ffff187224 */ /* 0x000fd400078e00ff */
[----:B------:R-:W-:Y:S05]  /*55e0*/  @P0 BRA `(.L_x_16779) ;  /* 0x00000028008c0947 */ /* 0x000fea0003800000 */
[----:B01--4-:R-:W0:Y:S01]  /*55f0*/  LDC.64 R4, c[0x0][0x3a0] ;  /* 0x0000e800ff047b82 */ /* 0x013e220000000a00 */
        /* <DEDUP_REMOVED lines=18> */
.L_x_16783:
[----:B------:R0:W5:Y:S01]  /*5720*/  LDG.E.U8 R22, desc[UR36][R4.64] ;  /* 0x0000002404167981 */ /* 0x000162000c1e1100 */
[----:B------:R-:W-:Y:S05]  /*5730*/  BRA `(.L_x_16785) ;  /* 0x0000000c00307947 */ /* 0x000fea0003800000 */
.L_x_16782:
        /* <DEDUP_REMOVED lines=8> */
.L_x_16787:
[----:B------:R4:W5:Y:S01]  /*57c0*/  LDG.E R22, desc[UR36][R4.64] ;  /* 0x0000002404167981 */ /* 0x000962000c1e1900 */
[----:B------:R-:W-:Y:S05]  /*57d0*/  BRA `(.L_x_16785) ;  /* 0x0000000c00087947 */ /* 0x000fea0003800000 */
.L_x_16786:
[----:B------:R0:W5:Y:S01]  /*57e0*/  LDG.E.S16 R22, desc[UR36][R4.64] ;  /* 0x0000002404167981 */ /* 0x000162000c1e1700 */
[----:B------:R-:W-:Y:S05]  /*57f0*/  BRA `(.L_x_16785) ;  /* 0x0000000c00007947 */ /* 0x000fea0003800000 */
.L_x_16781:
        /* <DEDUP_REMOVED lines=9> */
.L_x_16789:
[----:B------:R-:W4:Y:S02]  /*5890*/  LDG.E.U16 R4, desc[UR36][R4.64] ;  /* 0x0000002404047981 */ /* 0x000f24000c1e1500 */
[----:B----4-:R-:W-:-:S06]  /*58a0*/  HADD2.F32 R22, -RZ, R4.H0_H0 ;  /* 0x20000004ff167230 */ /* 0x010fcc0000004100 */
[----:B------:R-:W0:Y:S01]  /*58b0*/  F2I.FTZ.TRUNC.NTZ R22, R22 ;  /* 0x0000001600167305 */ /* 0x000e22000021f100 */
[----:B------:R-:W-:Y:S05]  /*58c0*/  BRA `(.L_x_16785) ;  /* 0x0000000800cc7947 */ /* 0x000fea0003800000 */
.L_x_16788:
        /* <DEDUP_REMOVED lines=9> */
.L_x_16791:
[----:B------:R-:W4:Y:S02]  /*5960*/  LDG.E.U16 R4, desc[UR36][R4.64] ;  /* 0x0000002404047981 */ /* 0x000f24000c1e1500 */
[----:B----4-:R-:W-:-:S06]  /*5970*/  HADD2.F32 R22, -RZ, R4.H0_H0 ;  /* 0x20000004ff167230 */ /* 0x010fcc0000004100 */
[----:B------:R-:W0:Y:S01]  /*5980*/  F2I.FTZ.TRUNC.NTZ R22, R22 ;  /* 0x0000001600167305 */ /* 0x000e22000021f100 */
[----:B------:R-:W-:Y:S05]  /*5990*/  BRA `(.L_x_16785) ;  /* 0x0000000800987947 */ /* 0x000fea0003800000 */
.L_x_16790:
[----:B------:R-:W4:Y:S02]  /*59a0*/  LDG.E.64 R22, desc[UR36][R4.64] ;  /* 0x0000002404167981 */ /* 0x000f24000c1e1b00 */
[----:B----4-:R0:W1:Y:S01]  /*59b0*/  F2I.F64.TRUNC R22, R22 ;  /* 0x0000001600167311 */ /* 0x010062000030d100 */
[----:B------:R-:W-:Y:S05]  /*59c0*/  BRA `(.L_x_16785) ;  /* 0x00000008008c7947 */ /* 0x000fea0003800000 */
.L_x_16780:
        /* <DEDUP_REMOVED lines=12> */
.L_x_16794:
[----:B------:R-:W4:Y:S02]  /*5a90*/  LDG.E.64 R4, desc[UR36][R4.64] ;  /* 0x0000002404047981 */ /* 0x000f24000c1e1b00 */
[----:B----4-:R0:W1:Y:S01]  /*5aa0*/  F2I.F64.TRUNC R22, R4 ;  /* 0x0000000400167311 */ /* 0x010062000030d100 */
[----:B------:R-:W-:Y:S05]  /*5ab0*/  BRA `(.L_x_16785) ;  /* 0x0000000800507947 */ /* 0x000fea0003800000 */
.L_x_16793:
        /* <DEDUP_REMOVED lines=26> */
.L_x_16796:
        /* <DEDUP_REMOVED lines=14> */
.L_x_16795:
[----:B------:R-:W4:Y:S02]  /*5d40*/  LDG.E.U16 R22, desc[UR36][R4.64] ;  /* 0x0000002404167981 */ /* 0x000f24000c1e1500 */
[----:B----4-:R-:W-:-:S06]  /*5d50*/  IMAD.U32 R22, R22, 0x10000, RZ ;  /* 0x0001000016167824 */ /* 0x010fcc00078e00ff */
[----:B------:R-:W0:Y:S01]  /*5d60*/  F2I.FTZ.TRUNC.NTZ R22, R22 ;  /* 0x0000001600167305 */ /* 0x000e22000021f100 */
[----:B------:R-:W-:Y:S05]  /*5d70*/  BRA `(.L_x_16785) ;  /* 0x0000000400a07947 */ /* 0x000fea0003800000 */
.L_x_16792:
        /* <DEDUP_REMOVED lines=10> */
.L_x_16799:
        /* <DEDUP_REMOVED lines=8> */
[--C-:B--2---:R-:W-:Y:S01]  /*5ea0*/  SHF.R.U32.HI R0, RZ, 0x3, R4.reuse ;  /* 0x00000003ff007819 */ /* 0x104fe20000011604 */
        /* <DEDUP_REMOVED lines=12> */
.L_x_16803:
[----:B------:R-:W-:Y:S05]  /*5f70*/  BSYNC.RECONVERGENT B1 ;  /* 0x0000000000017941 */ /* 0x000fea0003800200 */
.L_x_16802:
[----:B------:R-:W-:Y:S01]  /*5f80*/  IMAD.SHL.U32 R0, R0, 0x100000, RZ ;  /* 0x0010000000007824 */ /* 0x000fe200078e00ff */
[----:B------:R-:W-:-:S04]  /*5f90*/  LEA R3, R3, 0x3b800000, 0x17 ;  /* 0x3b80000003037811 */ /* 0x000fc800078eb8ff */
[----:B------:R-:W-:-:S07]  /*5fa0*/  LOP3.LUT R22, R3, R0, R7, 0xfe, !PT ;  /* 0x0000000003167212 */ /* 0x000fce00078efe07 */
.L_x_16801:
[----:B------:R-:W-:Y:S05]  /*5fb0*/  BSYNC.RECONVERGENT B0 ;  /* 0x0000000000007941 */ /* 0x000fea0003800200 */
.L_x_16800:
[----:B------:R-:W0:Y:S01]  /*5fc0*/  F2I.FTZ.TRUNC.NTZ R22, R22 ;  /* 0x0000001600167305 */ /* 0x000e22000021f100 */
[----:B------:R-:W-:Y:S05]  /*5fd0*/  BRA `(.L_x_16785) ;  /* 0x0000000400087947 */ /* 0x000fea0003800000 */
.L_x_16798:
        /* <DEDUP_REMOVED lines=21> */
.L_x_16807:
[----:B------:R-:W-:Y:S05]  /*6130*/  BSYNC.RECONVERGENT B1 ;  /* 0x0000000000017941 */ /* 0x000fea0003800200 */
.L_x_16806:
[----:B------:R-:W-:Y:S01]  /*6140*/  IMAD.SHL.U32 R0, R0, 0x200000, RZ ;  /* 0x0020000000007824 */ /* 0x000fe200078e00ff */
[----:B------:R-:W-:-:S04]  /*6150*/  LEA R3, R3, 0x37800000, 0x17 ;  /* 0x3780000003037811 */ /* 0x000fc800078eb8ff */
[----:B------:R-:W-:-:S07]  /*6160*/  LOP3.LUT R22, R3, R0, R7, 0xfe, !PT ;  /* 0x0000000003167212 */ /* 0x000fce00078efe07 */
.L_x_16805:
[----:B------:R-:W-:Y:S05]  /*6170*/  BSYNC.RECONVERGENT B0 ;  /* 0x0000000000007941 */ /* 0x000fea0003800200 */
.L_x_16804:
[----:B------:R-:W0:Y:S01]  /*6180*/  F2I.FTZ.TRUNC.NTZ R22, R22 ;  /* 0x0000001600167305 */ /* 0x000e22000021f100 */
[----:B------:R-:W-:Y:S05]  /*6190*/  BRA `(.L_x_16785) ;  /* 0x0000000000987947 */ /* 0x000fea0003800000 */
.L_x_16797:
        /* <DEDUP_REMOVED lines=14> */
.L_x_16811:
[----:B------:R-:W-:Y:S05]  /*6280*/  BSYNC.RECONVERGENT B0 ;  /* 0x0000000000007941 */ /* 0x000fea0003800200 */
.L_x_16810:
[----:B------:R-:W0:Y:S01]  /*6290*/  F2I.FTZ.TRUNC.NTZ R22, R22 ;  /* 0x0000001600167305 */ /* 0x000e22000021f100 */
[----:B------:R-:W-:Y:S05]  /*62a0*/  BRA `(.L_x_16785) ;  /* 0x0000000000547947 */ /* 0x000fea0003800000 */
.L_x_16784:
        /* <DEDUP_REMOVED lines=16> */
.L_x_16812:
[----:B------:R-:W-:Y:S01]  /*63b0*/  IMAD.MOV.U32 R22, RZ, RZ, RZ ;  /* 0x000000ffff167224 */ /* 0x000fe200078e00ff */
[----:B------:R-:W-:Y:S06]  /*63c0*/  BRA `(.L_x_16785) ;  /* 0x00000000000c7947 */ /* 0x000fec0003800000 */
.L_x_16809:
[----:B------:R0:W5:Y:S01]  /*63d0*/  LDG.E R22, desc[UR36][R4.64] ;  /* 0x0000002404167981 */ /* 0x000162000c1e1900 */
[----:B------:R-:W-:Y:S05]  /*63e0*/  BRA `(.L_x_16785) ;  /* 0x0000000000047947 */ /* 0x000fea0003800000 */
.L_x_16808:
[----:B------:R0:W5:Y:S02]  /*63f0*/  LDG.E R22, desc[UR36][R4.64] ;  /* 0x0000002404167981 */ /* 0x000164000c1e1900 */
.L_x_16785:
        /* <DEDUP_REMOVED lines=18> */
.L_x_16816:
[----:B------:R0:W5:Y:S01]  /*6520*/  LDG.E.U8 R23, desc[UR36][R4.64] ;  /* 0x0000002404177981 */ /* 0x000162000c1e1100 */
[----:B------:R-:W-:Y:S05]  /*6530*/  BRA `(.L_x_16818) ;  /* 0x0000000c00307947 */ /* 0x000fea0003800000 */
.L_x_16815:
        /* <DEDUP_REMOVED lines=8> */
.L_x_16820:
[----:B------:R4:W5:Y:S01]  /*65c0*/  LDG.E R23, desc[UR36][R4.64] ;  /* 0x0000002404177981 */ /* 0x000962000c1e1900 */
[----:B------:R-:W-:Y:S05]  /*65d0*/  BRA `(.L_x_16818) ;  /* 0x0000000c00087947 */ /* 0x000fea0003800000 */
.L_x_16819:
[----:B------:R0:W5:Y:S01]  /*65e0*/  LDG.E.S16 R23, desc[UR36][R4.64] ;  /* 0x0000002404177981 */ /* 0x000162000c1e1700 */
[----:B------:R-:W-:Y:S05]  /*65f0*/  BRA `(.L_x_16818) ;  /* 0x0000000c00007947 */ /* 0x000fea0003800000 */
.L_x_16814:
        /* <DEDUP_REMOVED lines=9> */
.L_x_16822:
[----:B------:R-:W4:Y:S02]  /*6690*/  LDG.E.U16 R4, desc[UR36][R4.64] ;  /* 0x0000002404047981 */ /* 0x000f24000c1e1500 */
[----:B----4-:R-:W-:-:S06]  /*66a0*/  HADD2.F32 R23, -RZ, R4.H0_H0 ;  /* 0x20000004ff177230 */ /* 0x010fcc0000004100 */
[----:B------:R-:W0:Y:S01]  /*66b0*/  F2I.FTZ.TRUNC.NTZ R23, R23 ;  /* 0x0000001700177305 */ /* 0x000e22000021f100 */
[----:B------:R-:W-:Y:S05]  /*66c0*/  BRA `(.L_x_16818) ;  /* 0x0000000800cc7947 */ /* 0x000fea0003800000 */
.L_x_16821:
        /* <DEDUP_REMOVED lines=9> */
.L_x_16824:
[----:B------:R-:W4:Y:S02]  /*6760*/  LDG.E.U16 R4, desc[UR36][R4.64] ;  /* 0x0000002404047981 */ /* 0x000f24000c1e1500 */
[----:B----4-:R-:W-:-:S06]  /*6770*/  HADD2.F32 R23, -RZ, R4.H0_H0 ;  /* 0x20000004ff177230 */ /* 0x010fcc0000004100 */
[----:B------:R-:W0:Y:S01]  /*6780*/  F2I.FTZ.TRUNC.NTZ R23, R23 ;  /* 0x0000001700177305 */ /* 0x000e22000021f100 */
[----:B------:R-:W-:Y:S05]  /*6790*/  BRA `(.L_x_16818) ;  /* 0x0000000800987947 */ /* 0x000fea0003800000 */
.L_x_16823:
[----:B------:R-:W4:Y:S02]  /*67a0*/  LDG.E.64 R4, desc[UR36][R4.64] ;  /* 0x0000002404047981 */ /* 0x000f24000c1e1b00 */
[----:B----4-:R0:W1:Y:S01]  /*67b0*/  F2I.F64.TRUNC R23, R4 ;  /* 0x0000000400177311 */ /* 0x010062000030d100 */
[----:B------:R-:W-:Y:S05]  /*67c0*/  BRA `(.L_x_16818) ;  /* 0x00000008008c7947 */ /* 0x000fea0003800000 */
.L_x_16813:
        /* <DEDUP_REMOVED lines=12> */
.L_x_16827:
[----:B------:R-:W4:Y:S02]  /*6890*/  LDG.E.64 R4, desc[UR36][R4.64] ;  /* 0x0000002404047981 */ /* 0x000f24000c1e1b00 */
[----:B----4-:R0:W1:Y:S01]  /*68a0*/  F2I.F64.TRUNC R23, R4 ;  /* 0x0000000400177311 */ /* 0x010062000030d100 */
[----:B------:R-:W-:Y:S05]  /*68b0*/  BRA `(.L_x_16818) ;  /* 0x0000000800507947 */ /* 0x000fea0003800000 */
.L_x_16826:
        /* <DEDUP_REMOVED lines=26> */
.L_x_16829:
        /* <DEDUP_REMOVED lines=14> */
.L_x_16828:
[----:B------:R-:W4:Y:S02]  /*6b40*/  LDG.E.U16 R23, desc[UR36][R4.64] ;  /* 0x0000002404177981 */ /* 0x000f24000c1e1500 */
[----:B----4-:R-:W-:-:S06]  /*6b50*/  IMAD.U32 R23, R23, 0x10000, RZ ;  /* 0x0001000017177824 */ /* 0x010fcc00078e00ff */
[----:B------:R-:W0:Y:S01]  /*6b60*/  F2I.FTZ.TRUNC.NTZ R23, R23 ;  /* 0x0000001700177305 */ /* 0x000e22000021f100 */
[----:B------:R-:W-:Y:S05]  /*6b70*/  BRA `(.L_x_16818) ;  /* 0x0000000400a07947 */ /* 0x000fea0003800000 */
.L_x_16825:
        /* <DEDUP_REMOVED lines=10> */
.L_x_16832:
        /* <DEDUP_REMOVED lines=21> */
.L_x_16836:
[----:B------:R-:W-:Y:S05]  /*6d70*/  BSYNC.RECONVERGENT B1 ;  /* 0x0000000000017941 */ /* 0x000fea0003800200 */
.L_x_16835:
[----:B------:R-:W-:Y:S01]  /*6d80*/  IMAD.SHL.U32 R0, R0, 0x100000, RZ ;  /* 0x0010000000007824 */ /* 0x000fe200078e00ff */
[----:B------:R-:W-:-:S04]  /*6d90*/  LEA R3, R3, 0x3b800000, 0x17 ;  /* 0x3b80000003037811 */ /* 0x000fc800078eb8ff */
[----:B------:R-:W-:-:S07]  /*6da0*/  LOP3.LUT R23, R3, R0, R23, 0xfe, !PT ;  /* 0x0000000003177212 */ /* 0x000fce00078efe17 */
.L_x_16834:
[----:B------:R-:W-:Y:S05]  /*6db0*/  BSYNC.RECONVERGENT B0 ;  /* 0x0000000000007941 */ /* 0x000fea0003800200 */
.L_x_16833:
[----:B------:R-:W0:Y:S01]  /*6dc0*/  F2I.FTZ.TRUNC.NTZ R23, R23 ;  /* 0x0000001700177305 */ /* 0x000e22000021f100 */
[----:B------:R-:W-:Y:S05]  /*6dd0*/  BRA `(.L_x_16818) ;  /* 0x0000000400087947 */ /* 0x000fea0003800000 */
.L_x_16831:
        /* <DEDUP_REMOVED lines=21> */
.L_x_16840:
[----:B------:R-:W-:Y:S05]  /*6f30*/  BSYNC.RECONVERGENT B1 ;  /* 0x0000000000017941 */ /* 0x000fea0003800200 */
.L_x_16839:
[----:B------:R-:W-:Y:S01]  /*6f40*/  IMAD.SHL.U32 R0, R0, 0x200000, RZ ;  /* 0x0020000000007824 */ /* 0x000fe200078e00ff */
[----:B------:R-:W-:-:S04]  /*6f50*/  LEA R3, R3, 0x37800000, 0x17 ;  /* 0x3780000003037811 */ /* 0x000fc800078eb8ff */
[----:B------:R-:W-:-:S07]  /*6f60*/  LOP3.LUT R23, R3, R0, R23, 0xfe, !PT ;  /* 0x0000000003177212 */ /* 0x000fce00078efe17 */
.L_x_16838:
[----:B------:R-:W-:Y:S05]  /*6f70*/  BSYNC.RECONVERGENT B0 ;  /* 0x0000000000007941 */ /* 0x000fea0003800200 */
.L_x_16837:
[----:B------:R-:W0:Y:S01]  /*6f80*/  F2I.FTZ.TRUNC.NTZ R23, R23 ;  /* 0x0000001700177305 */ /* 0x000e22000021f100 */
[----:B------:R-:W-:Y:S05]  /*6f90*/  BRA `(.L_x_16818) ;  /* 0x0000000000987947 */ /* 0x000fea0003800000 */
.L_x_16830:
        /* <DEDUP_REMOVED lines=14> */
.L_x_16844:
[----:B------:R-:W-:Y:S05]  /*7080*/  BSYNC.RECONVERGENT B0 ;  /* 0x0000000000007941 */ /* 0x000fea0003800200 */
.L_x_16843:
[----:B------:R-:W0:Y:S01]  /*7090*/  F2I.FTZ.TRUNC.NTZ R23, R23 ;  /* 0x0000001700177305 */ /* 0x000e22000021f100 */
[----:B------:R-:W-:Y:S05]  /*70a0*/  BRA `(.L_x_16818) ;  /* 0x0000000000547947 */ /* 0x000fea0003800000 */
.L_x_16817:
        /* <DEDUP_REMOVED lines=16> */
.L_x_16845:
[----:B------:R-:W-:Y:S01]  /*71b0*/  IMAD.MOV.U32 R23, RZ, RZ, RZ ;  /* 0x000000ffff177224 */ /* 0x000fe200078e00ff */
[----:B------:R-:W-:Y:S06]  /*71c0*/  BRA `(.L_x_16818) ;  /* 0x00000000000c7947 */ /* 0x000fec0003800000 */
.L_x_16842:
[----:B------:R0:W5:Y:S01]  /*71d0*/  LDG.E R23, desc[UR36][R4.64] ;  /* 0x0000002404177981 */ /* 0x000162000c1e1900 */
[----:B------:R-:W-:Y:S05]  /*71e0*/  BRA `(.L_x_16818) ;  /* 0x0000000000047947 */ /* 0x000fea0003800000 */
.L_x_16841:
[----:B------:R0:W5:Y:S02]  /*71f0*/  LDG.E R23, desc[UR36][R4.64] ;  /* 0x0000002404177981 */ /* 0x000164000c1e1900 */
.L_x_16818:
[----:B------:R-:W2:Y:S01]  /*7200*/  LDCU.U8 UR6, c[0x0][0x3be] ;  /* 0x000077c0ff0677ac */ /* 0x000ea20008000000 */
[----:B01--4-:R-:W0:Y:S01]  /*7210*/  LDC.64 R4, c[0x0][0x3b0] ;  /* 0x0000ec00ff047b82 */ /* 0x013e220000000a00 */
        /* <DEDUP_REMOVED lines=17> */
.L_x_16849:
[----:B------:R0:W5:Y:S01]  /*7330*/  LDG.E.U8 R24, desc[UR36][R4.64] ;  /* 0x0000002404187981 */ /* 0x000162000c1e1100 */
[----:B------:R-:W-:Y:S05]  /*7340*/  BRA `(.L_x_16851) ;  /* 0x0000000c00307947 */ /* 0x000fea0003800000 */
.L_x_16848:
        /* <DEDUP_REMOVED lines=8> */
.L_x_16853:
[----:B------:R0:W5:Y:S01]  /*73d0*/  LDG.E R24, desc[UR36][R4.64] ;  /* 0x0000002404187981 */ /* 0x000162000c1e1900 */
[----:B------:R-:W-:Y:S05]  /*73e0*/  BRA `(.L_x_16851) ;  /* 0x0000000c00087947 */ /* 0x000fea0003800000 */
.L_x_16852:
[----:B------:R0:W5:Y:S01]  /*73f0*/  LDG.E.S16 R24, desc[UR36][R4.64] ;  /* 0x0000002404187981 */ /* 0x000162000c1e1700 */
[----:B------:R-:W-:Y:S05]  /*7400*/  BRA `(.L_x_16851) ;  /* 0x0000000c00007947 */ /* 0x000fea0003800000 */
.L_x_16847:
        /* <DEDUP_REMOVED lines=9> */
.L_x_16855:
[----:B------:R-:W2:Y:S02]  /*74a0*/  LDG.E.U16 R4, desc[UR36][R4.64] ;  /* 0x0000002404047981 */ /* 0x000ea4000c1e1500 */
[----:B--2---:R-:W-:-:S06]  /*74b0*/  HADD2.F32 R24, -RZ, R4.H0_H0 ;  /* 0x20000004ff187230 */ /* 0x004fcc0000004100 */
[----:B------:R-:W0:Y:S01]  /*74c0*/  F2I.FTZ.TRUNC.NTZ R24, R24 ;  /* 0x0000001800187305 */ /* 0x000e22000021f100 */
[----:B------:R-:W-:Y:S05]  /*74d0*/  BRA `(.L_x_16851) ;  /* 0x0000000800cc7947 */ /* 0x000fea0003800000 */
.L_x_16854:
        /* <DEDUP_REMOVED lines=9> */
.L_x_16857:
[----:B------:R-:W2:Y:S02]  /*7570*/  LDG.E.U16 R4, desc[UR36][R4.64] ;  /* 0x0000002404047981 */ /* 0x000ea4000c1e1500 */
[----:B--2---:R-:W-:-:S06]  /*7580*/  HADD2.F32 R24, -RZ, R4.H0_H0 ;  /* 0x20000004ff187230 */ /* 0x004fcc0000004100 */
[----:B------:R-:W4:Y:S01]  /*7590*/  F2I.FTZ.TRUNC.NTZ R24, R24 ;  /* 0x0000001800187305 */ /* 0x000f22000021f100 */
[----:B------:R-:W-:Y:S05]  /*75a0*/  BRA `(.L_x_16851) ;  /* 0x0000000800987947 */ /* 0x000fea0003800000 */
.L_x_16856:
[----:B------:R-:W2:Y:S02]  /*75b0*/  LDG.E.64 R24, desc[UR36][R4.64] ;  /* 0x0000002404187981 */ /* 0x000ea4000c1e1b00 */
[----:B--2---:R0:W1:Y:S01]  /*75c0*/  F2I.F64.TRUNC R24, R24 ;  /* 0x0000001800187311 */ /* 0x004062000030d100 */
[----:B------:R-:W-:Y:S05]  /*75d0*/  BRA `(.L_x_16851) ;  /* 0x00000008008c7947 */ /* 0x000fea0003800000 */
.L_x_16846:
        /* <DEDUP_REMOVED lines=12> */
.L_x_16860:
[----:B------:R-:W2:Y:S02]  /*76a0*/  LDG.E.64 R4, desc[UR36][R4.64] ;  /* 0x0000002404047981 */ /* 0x000ea4000c1e1b00 */
[----:B--2---:R0:W1:Y:S01]  /*76b0*/  F2I.F64.TRUNC R24, R4 ;  /* 0x0000000400187311 */ /* 0x004062000030d100 */
[----:B------:R-:W-:Y:S05]  /*76c0*/  BRA `(.L_x_16851) ;  /* 0x0000000800507947 */ /* 0x000fea0003800000 */
.L_x_16859:
        /* <DEDUP_REMOVED lines=26> */
.L_x_16862:
        /* <DEDUP_REMOVED lines=14> */
.L_x_16861:
[----:B------:R-:W2:Y:S02]  /*7950*/  LDG.E.U16 R24, desc[UR36][R4.64] ;  /* 0x0000002404187981 */ /* 0x000ea4000c1e1500 */
[----:B--2---:R-:W-:-:S06]  /*7960*/  IMAD.U32 R24, R24, 0x10000, RZ ;  /* 0x0001000018187824 */ /* 0x004fcc00078e00ff */
[----:B------:R-:W0:Y:S01]  /*7970*/  F2I.FTZ.TRUNC.NTZ R24, R24 ;  /* 0x0000001800187305 */ /* 0x000e22000021f100 */
[----:B------:R-:W-:Y:S05]  /*7980*/  BRA `(.L_x_16851) ;  /* 0x0000000400a07947 */ /* 0x000fea0003800000 */
.L_x_16858:
        /* <DEDUP_REMOVED lines=10> */
.L_x_16865:
        /* <DEDUP_REMOVED lines=21> */
.L_x_16869:
[----:B------:R-:W-:Y:S05]  /*7b80*/  BSYNC.RECONVERGENT B1 ;  /* 0x0000000000017941 */ /* 0x000fea0003800200 */
.L_x_16868:
[----:B------:R-:W-:Y:S01]  /*7b90*/  IMAD.SHL.U32 R0, R0, 0x100000, RZ ;  /* 0x0010000000007824 */ /* 0x000fe200078e00ff */
[----:B------:R-:W-:-:S04]  /*7ba0*/  LEA R3, R3, 0x3b800000, 0x17 ;  /* 0x3b80000003037811 */ /* 0x000fc800078eb8ff */
[----:B------:R-:W-:-:S07]  /*7bb0*/  LOP3.LUT R24, R3, R0, R7, 0xfe, !PT ;  /* 0x0000000003187212 */ /* 0x000fce00078efe07 */
.L_x_16867:
[----:B------:R-:W-:Y:S05]  /*7bc0*/  BSYNC.RECONVERGENT B0 ;  /* 0x0000000000007941 */ /* 0x000fea0003800200 */
.L_x_16866:
[----:B------:R-:W0:Y:S01]  /*7bd0*/  F2I.FTZ.TRUNC.NTZ R24, R24 ;  /* 0x0000001800187305 */ /* 0x000e22000021f100 */
[----:B------:R-:W-:Y:S05]  /*7be0*/  BRA `(.L_x_16851) ;  /* 0x0000000400087947 */ /* 0x000fea0003800000 */
.L_x_16864:
        /* <DEDUP_REMOVED lines=21> */
.L_x_16873:
[----:B------:R-:W-:Y:S05]  /*7d40*/  BSYNC.RECONVERGENT B1 ;  /* 0x0000000000017941 */ /* 0x000fea0003800200 */
.L_x_16872:
[----:B------:R-:W-:Y:S01]  /*7d50*/  IMAD.SHL.U32 R0, R0, 0x200000, RZ ;  /* 0x0020000000007824 */ /* 0x000fe200078e00ff */
[----:B------:R-:W-:-:S04]  /*7d60*/  LEA R3, R3, 0x37800000, 0x17 ;  /* 0x3780000003037811 */ /* 0x000fc800078eb8ff */
[----:B------:R-:W-:-:S07]  /*7d70*/  LOP3.LUT R24, R3, R0, R7, 0xfe, !PT ;  /* 0x0000000003187212 */ /* 0x000fce00078efe07 */
.L_x_16871:
[----:B------:R-:W-:Y:S05]  /*7d80*/  BSYNC.RECONVERGENT B0 ;  /* 0x0000000000007941 */ /* 0x000fea0003800200 */
.L_x_16870:
[----:B------:R-:W0:Y:S01]  /*7d90*/  F2I.FTZ.TRUNC.NTZ R24, R24 ;  /* 0x0000001800187305 */ /* 0x000e22000021f100 */
[----:B------:R-:W-:Y:S05]  /*7da0*/  BRA `(.L_x_16851) ;  /* 0x0000000000987947 */ /* 0x000fea0003800000 */
.L_x_16863:
        /* <DEDUP_REMOVED lines=14> */
.L_x_16877:
[----:B------:R-:W-:Y:S05]  /*7e90*/  BSYNC.RECONVERGENT B0 ;  /* 0x0000000000007941 */ /* 0x000fea0003800200 */
.L_x_16876:
[----:B------:R-:W0:Y:S01]  /*7ea0*/  F2I.FTZ.TRUNC.NTZ R24, R24 ;  /* 0x0000001800187305 */ /* 0x000e22000021f100 */
[----:B------:R-:W-:Y:S05]  /*7eb0*/  BRA `(.L_x_16851) ;  /* 0x0000000000547947 */ /* 0x000fea0003800000 */
.L_x_16850:
        /* <DEDUP_REMOVED lines=16> */
.L_x_16878:
[----:B------:R-:W-:Y:S01]  /*7fc0*/  IMAD.MOV.U32 R24, RZ, RZ, RZ ;  /* 0x000000ffff187224 */ /* 0x000fe200078e00ff */
[----:B------:R-:W-:Y:S06]  /*7fd0*/  BRA `(.L_x_16851) ;  /* 0x00000000000c7947 */ /* 0x000fec0003800000 */
.L_x_16875:
[----:B------:R0:W5:Y:S01]  /*7fe0*/  LDG.E R24, desc[UR36][R4.64] ;  /* 0x0000002404187981 */ /* 0x000162000c1e1900 */
[----:B------:R-:W-:Y:S05]  /*7ff0*/  BRA `(.L_x_16851) ;  /* 0x0000000000047947 */ /* 0x000fea0003800000 */
.L_x_16874:
[----:B------:R0:W5:Y:S02]  /*8000*/  LDG.E R24, desc[UR36][R4.64] ;  /* 0x0000002404187981 */ /* 0x000164000c1e1900 */
.L_x_16851:
[----:B------:R-:W-:-:S07]  /*8010*/  VIADD R27, R27, 0x80 ;  /* 0x000000801b1b7836 */ /* 0x000fce0000000000 */
.L_x_16779:
[----:B------:R-:W-:Y:S05]  /*8020*/  BSYNC.RECONVERGENT B6 ;  /* 0x0000000000067941 */ /* 0x000fea0003800200 */
.L_x_16778:
[----:B------:R-:W-:Y:S01]  /*8030*/  ISETP.GE.AND P0, PT, R27, R26, PT ;  /* 0x0000001a1b00720c */ /* 0x000fe20003f06270 */
[----:B------:R-:W-:Y:S01]  /*8040*/  BSSY.RECONVERGENT B6, `(.L_x_16879) ;  /* 0x00002a7000067945 */ /* 0x000fe20003800200 */
[----:B0-----:R-:W-:Y:S02]  /*8050*/  IMAD.MOV.U32 R25, RZ, RZ, RZ ;  /* 0x000000ffff197224 */ /* 0x001fe400078e00ff */
[----:B------:R-:W-:Y:S02]  /*8060*/  IMAD.MOV.U32 R26, RZ, RZ, RZ ;  /* 0x000000ffff1a7224 */ /* 0x000fe400078e00ff */
[----:B------:R-:W-:-:S07]  /*8070*/  IMAD.MOV.U32 R31, RZ, RZ, RZ ;  /* 0x000000ffff1f7224 */ /* 0x000fce00078e00ff */
        /* <DEDUP_REMOVED lines=20> */
.L_x_16884:
[----:B------:R0:W5:Y:S01]  /*81c0*/  LDG.E.U8 R26, desc[UR36][R4.64] ;  /* 0x00000024041a7981 */ /* 0x000162000c1e1100 */
[----:B------:R-:W-:Y:S05]  /*81d0*/  BRA `(.L_x_16886) ;  /* 0x0000000c00307947 */ /* 0x000fea0003800000 */
.L_x_16883:
        /* <DEDUP_REMOVED lines=8> */
.L_x_16888:
[----:B------:R0:W5:Y:S01]  /*8260*/  LDG.E R26, desc[UR36][R4.64] ;  /* 0x00000024041a7981 */ /* 0x000162000c1e1900 */
[----:B------:R-:W-:Y:S05]  /*8270*/  BRA `(.L_x_16886) ;  /* 0x0000000c00087947 */ /* 0x000fea0003800000 */
.L_x_16887:
[----:B------:R0:W5:Y:S01]  /*8280*/  LDG.E.S16 R26, desc[UR36][R4.64] ;  /* 0x00000024041a7981 */ /* 0x000162000c1e1700 */
[----:B------:R-:W-:Y:S05]  /*8290*/  BRA `(.L_x_16886) ;  /* 0x0000000c00007947 */ /* 0x000fea0003800000 */
.L_x_16882:
        /* <DEDUP_REMOVED lines=9> */
.L_x_16890:
[----:B------:R-:W4:Y:S02]  /*8330*/  LDG.E.U16 R4, desc[UR36][R4.64] ;  /* 0x0000002404047981 */ /* 0x000f24000c1e1500 */
[----:B----4-:R-:W-:-:S06]  /*8340*/  HADD2.F32 R26, -RZ, R4.H0_H0 ;  /* 0x20000004ff1a7230 */ /* 0x010fcc0000004100 */
[----:B------:R-:W0:Y:S01]  /*8350*/  F2I.FTZ.TRUNC.NTZ R26, R26 ;  /* 0x0000001a001a7305 */ /* 0x000e22000021f100 */
[----:B------:R-:W-:Y:S05]  /*8360*/  BRA `(.L_x_16886) ;  /* 0x0000000800cc7947 */ /* 0x000fea0003800000 */
.L_x_16889:
        /* <DEDUP_REMOVED lines=9> */
.L_x_16892:
[----:B------:R-:W4:Y:S02]  /*8400*/  LDG.E.U16 R4, desc[UR36][R4.64] ;  /* 0x0000002404047981 */ /* 0x000f24000c1e1500 */
[----:B----4-:R-:W-:-:S06]  /*8410*/  HADD2.F32 R26, -RZ, R4.H0_H0 ;  /* 0x20000004ff1a7230 */ /* 0x010fcc0000004100 */
[----:B------:R-:W0:Y:S01]  /*8420*/  F2I.FTZ.TRUNC.NTZ R26, R26 ;  /* 0x0000001a001a7305 */ /* 0x000e22000021f100 */
[----:B------:R-:W-:Y:S05]  /*8430*/  BRA `(.L_x_16886) ;  /* 0x0000000800987947 */ /* 0x000fea0003800000 */
.L_x_16891:
[----:B------:R-:W4:Y:S02]  /*8440*/  LDG.E.64 R4, desc[UR36][R4.64] ;  /* 0x0000002404047981 */ /* 0x000f24000c1e1b00 */
[----:B----4-:R0:W1:Y:S01]  /*8450*/  F2I.F64.TRUNC R26, R4 ;  /* 0x00000004001a7311 */ /* 0x010062000030d100 */
[----:B------:R-:W-:Y:S05]  /*8460*/  BRA `(.L_x_16886) ;  /* 0x00000008008c7947 */ /* 0x000fea0003800000 */
.L_x_16881:
        /* <DEDUP_REMOVED lines=12> */
.L_x_16895:
[----:B------:R-:W4:Y:S02]  /*8530*/  LDG.E.64 R4, desc[UR36][R4.64] ;  /* 0x0000002404047981 */ /* 0x000f24000c1e1b00 */
[----:B----4-:R0:W1:Y:S01]  /*8540*/  F2I.F64.TRUNC R26, R4 ;  /* 0x00000004001a7311 */ /* 0x010062000030d100 */
[----:B------:R-:W-:Y:S05]  /*8550*/  BRA `(.L_x_16886) ;  /* 0x0000000800507947 */ /* 0x000fea0003800000 */
.L_x_16894:
        /* <DEDUP_REMOVED lines=26> */
.L_x_16897:
        /* <DEDUP_REMOVED lines=14> */
.L_x_16896:
[----:B------:R-:W4:Y:S02]  /*87e0*/  LDG.E.U16 R26, desc[UR36][R4.64] ;  /* 0x00000024041a7981 */ /* 0x000f24000c1e1500 */
[----:B----4-:R-:W-:-:S06]  /*87f0*/  IMAD.U32 R26, R26, 0x10000, RZ ;  /* 0x000100001a1a7824 */ /* 0x010fcc00078e00ff */
[----:B------:R-:W0:Y:S01]  /*8800*/  F2I.FTZ.TRUNC.NTZ R26, R26 ;  /* 0x0000001a001a7305 */ /* 0x000e22000021f100 */
[----:B------:R-:W-:Y:S05]  /*8810*/  BRA `(.L_x_16886) ;  /* 0x0000000400a07947 */ /* 0x000fea0003800000 */
.L_x_16893:
        /* <DEDUP_REMOVED lines=10> */
.L_x_16900:
        /* <DEDUP_REMOVED lines=21> */
.L_x_16904:
[----:B------:R-:W-:Y:S05]  /*8a10*/  BSYNC.RECONVERGENT B1 ;  /* 0x0000000000017941 */ /* 0x000fea0003800200 */
.L_x_16903:
[----:B------:R-:W-:Y:S01]  /*8a20*/  IMAD.SHL.U32 R0, R0, 0x100000, RZ ;  /* 0x0010000000007824 */ /* 0x000fe200078e00ff */
[----:B------:R-:W-:-:S04]  /*8a30*/  LEA R3, R3, 0x3b800000, 0x17 ;  /* 0x3b80000003037811 */ /* 0x000fc800078eb8ff */
[----:B------:R-:W-:-:S07]  /*8a40*/  LOP3.LUT R26, R3, R0, R7, 0xfe, !PT ;  /* 0x00000000031a7212 */ /* 0x000fce00078efe07 */
.L_x_16902:
[----:B------:R-:W-:Y:S05]  /*8a50*/  BSYNC.RECONVERGENT B0 ;  /* 0x0000000000007941 */ /* 0x000fea0003800200 */
.L_x_16901:
[----:B------:R-:W4:Y:S01]  /*8a60*/  F2I.FTZ.TRUNC.NTZ R26, R26 ;  /* 0x0000001a001a7305 */ /* 0x000f22000021f100 */
[----:B------:R-:W-:Y:S05]  /*8a70*/  BRA `(.L_x_16886) ;  /* 0x0000000400087947 */ /* 0x000fea0003800000 */
.L_x_16899:
        /* <DEDUP_REMOVED lines=21> */
.L_x_16908:
[----:B------:R-:W-:Y:S05]  /*8bd0*/  BSYNC.RECONVERGENT B1 ;  /* 0x0000000000017941 */ /* 0x000fea0003800200 */
.L_x_16907:
[----:B------:R-:W-:Y:S01]  /*8be0*/  IMAD.SHL.U32 R0, R0, 0x200000, RZ ;  /* 0x0020000000007824 */ /* 0x000fe200078e00ff */
[----:B------:R-:W-:-:S04]  /*8bf0*/  LEA R3, R3, 0x37800000, 0x17 ;  /* 0x3780000003037811 */ /* 0x000fc800078eb8ff */
[----:B------:R-:W-:-:S07]  /*8c00*/  LOP3.LUT R26, R3, R0, R7, 0xfe, !PT ;  /* 0x00000000031a7212 */ /* 0x000fce00078efe07 */
.L_x_16906:
[----:B------:R-:W-:Y:S05]  /*8c10*/  BSYNC.RECONVERGENT B0 ;  /* 0x0000000000007941 */ /* 0x000fea0003800200 */
.L_x_16905:
[----:B------:R-:W0:Y:S01]  /*8c20*/  F2I.FTZ.TRUNC.NTZ R26, R26 ;  /* 0x0000001a001a7305 */ /* 0x000e22000021f100 */
[----:B------:R-:W-:Y:S05]  /*8c30*/  BRA `(.L_x_16886) ;  /* 0x0000000000987947 */ /* 0x000fea0003800000 */
.L_x_16898:
        /* <DEDUP_REMOVED lines=14> */
.L_x_16912:
[----:B------:R-:W-:Y:S05]  /*8d20*/  BSYNC.RECONVERGENT B0 ;  /* 0x0000000000007941 */ /* 0x000fea0003800200 */
.L_x_16911:
[----:B------:R-:W0:Y:S01]  /*8d30*/  F2I.FTZ.TRUNC.NTZ R26, R26 ;  /* 0x0000001a001a7305 */ /* 0x000e22000021f100 */
[----:B------:R-:W-:Y:S05]  /*8d40*/  BRA `(.L_x_16886) ;  /* 0x0000000000547947 */ /* 0x000fea0003800000 */
.L_x_16885:
        /* <DEDUP_REMOVED lines=16> */
.L_x_16913:
[----:B------:R-:W-:Y:S01]  /*8e50*/  IMAD.MOV.U32 R26, RZ, RZ, RZ ;  /* 0x000000ffff1a7224 */ /* 0x000fe200078e00ff */
[----:B------:R-:W-:Y:S06]  /*8e60*/  BRA `(.L_x_16886) ;  /* 0x00000000000c7947 */ /* 0x000fec0003800000 */
.L_x_16910:
[----:B------:R0:W5:Y:S01]  /*8e70*/  LDG.E R26, desc[UR36][R4.64] ;  /* 0x00000024041a7981 */ /* 0x000162000c1e1900 */
[----:B------:R-:W-:Y:S05]  /*8e80*/  BRA `(.L_x_16886) ;  /* 0x0000000000047947 */ /* 0x000fea0003800000 */
.L_x_16909:
[----:B------:R0:W5:Y:S02]  /*8e90*/  LDG.E R26, desc[UR36][R4.64] ;  /* 0x00000024041a7981 */ /* 0x000164000c1e1900 */
.L_x_16886:
        /* <DEDUP_REMOVED lines=19> */
.L_x_16917:
[----:B------:R0:W5:Y:S01]  /*8fd0*/  LDG.E.U8 R31, desc[UR36][R4.64] ;  /* 0x00000024041f7981 */ /* 0x000162000c1e1100 */
[----:B------:R-:W-:Y:S05]  /*8fe0*/  BRA `(.L_x_16919) ;  /* 0x0000000c00307947 */ /* 0x000fea0003800000 */
.L_x_16916:
        /* <DEDUP_REMOVED lines=8> */
.L_x_16921:
[----:B------:R2:W5:Y:S01]  /*9070*/  LDG.E R31, desc[UR36][R4.64] ;  /* 0x00000024041f7981 */ /* 0x000562000c1e1900 */
[----:B------:R-:W-:Y:S05]  /*9080*/  BRA `(.L_x_16919) ;  /* 0x0000000c00087947 */ /* 0x000fea0003800000 */
.L_x_16920:
[----:B------:R0:W5:Y:S01]  /*9090*/  LDG.E.S16 R31, desc[UR36][R4.64] ;  /* 0x00000024041f7981 */ /* 0x000162000c1e1700 */
[----:B------:R-:W-:Y:S05]  /*90a0*/  BRA `(.L_x_16919) ;  /* 0x0000000c00007947 */ /* 0x000fea0003800000 */
.L_x_16915:
        /* <DEDUP_REMOVED lines=9> */
.L_x_16923:
[----:B------:R-:W2:Y:S02]  /*9140*/  LDG.E.U16 R4, desc[UR36][R4.64] ;  /* 0x0000002404047981 */ /* 0x000ea4000c1e1500 */
[----:B--2---:R-:W-:-:S06]  /*9150*/  HADD2.F32 R31, -RZ, R4.H0_H0 ;  /* 0x20000004ff1f7230 */ /* 0x004fcc0000004100 */
[----:B------:R-:W0:Y:S01]  /*9160*/  F2I.FTZ.TRUNC.NTZ R31, R31 ;  /* 0x0000001f001f7305 */ /* 0x000e22000021f100 */
[----:B------:R-:W-:Y:S05]  /*9170*/  BRA `(.L_x_16919) ;  /* 0x0000000800cc7947 */ /* 0x000fea0003800000 */
.L_x_16922:
        /* <DEDUP_REMOVED lines=9> */
.L_x_16925:
[----:B------:R-:W2:Y:S02]  /*9210*/  LDG.E.U16 R4, desc[UR36][R4.64] ;  /* 0x0000002404047981 */ /* 0x000ea4000c1e1500 */
[----:B--2---:R-:W-:-:S06]  /*9220*/  HADD2.F32 R31, -RZ, R4.H0_H0 ;  /* 0x20000004ff1f7230 */ /* 0x004fcc0000004100 */
[----:B------:R-:W0:Y:S01]  /*9230*/  F2I.FTZ.TRUNC.NTZ R31, R31 ;  /* 0x0000001f001f7305 */ /* 0x000e22000021f100 */
[----:B------:R-:W-:Y:S05]  /*9240*/  BRA `(.L_x_16919) ;  /* 0x0000000800987947 */ /* 0x000fea0003800000 */
.L_x_16924:
[----:B------:R-:W2:Y:S02]  /*9250*/  LDG.E.64 R4, desc[UR36][R4.64] ;  /* 0x0000002404047981 */ /* 0x000ea4000c1e1b00 */
[----:B--2---:R0:W1:Y:S01]  /*9260*/  F2I.F64.TRUNC R31, R4 ;  /* 0x00000004001f7311 */ /* 0x004062000030d100 */
[----:B------:R-:W-:Y:S05]  /*9270*/  BRA `(.L_x_16919) ;  /* 0x00000008008c7947 */ /* 0x000fea0003800000 */
.L_x_16914:
        /* <DEDUP_REMOVED lines=12> */
.L_x_16928:
[----:B------:R-:W2:Y:S02]  /*9340*/  LDG.E.64 R4, desc[UR36][R4.64] ;  /* 0x0000002404047981 */ /* 0x000ea4000c1e1b00 */
[----:B--2---:R0:W1:Y:S01]  /*9350*/  F2I.F64.TRUNC R31, R4 ;  /* 0x00000004001f7311 */ /* 0x004062000030d100 */
[----:B------:R-:W-:Y:S05]  /*9360*/  BRA `(.L_x_16919) ;  /* 0x0000000800507947 */ /* 0x000fea0003800000 */
.L_x_16927:
        /* <DEDUP_REMOVED lines=26> */
.L_x_16930:
        /* <DEDUP_REMOVED lines=14> */
.L_x_16929:
[----:B------:R-:W2:Y:S02]  /*95f0*/  LDG.E.U16 R31, desc[UR36][R4.64] ;  /* 0x00000024041f7981 */ /* 0x000ea4000c1e1500 */
[----:B--2---:R-:W-:-:S06]  /*9600*/  IMAD.U32 R31, R31, 0x10000, RZ ;  /* 0x000100001f1f7824 */ /* 0x004fcc00078e00ff */
[----:B------:R-:W0:Y:S01]  /*9610*/  F2I.FTZ.TRUNC.NTZ R31, R31 ;  /* 0x0000001f001f7305 */ /* 0x000e22000021f100 */
[----:B------:R-:W-:Y:S05]  /*9620*/  BRA `(.L_x_16919) ;  /* 0x0000000400a07947 */ /* 0x000fea0003800000 */
.L_x_16926:
        /* <DEDUP_REMOVED lines=10> */
.L_x_16933:
        /* <DEDUP_REMOVED lines=21> */
.L_x_16937:
[----:B------:R-:W-:Y:S05]  /*9820*/  BSYNC.RECONVERGENT B1 ;  /* 0x0000000000017941 */ /* 0x000fea0003800200 */
.L_x_16936:
[----:B------:R-:W-:Y:S01]  /*9830*/  IMAD.SHL.U32 R0, R0, 0x100000, RZ ;  /* 0x0010000000007824 */ /* 0x000fe200078e00ff */
[----:B------:R-:W-:-:S04]  /*9840*/  LEA R3, R3, 0x3b800000, 0x17 ;  /* 0x3b80000003037811 */ /* 0x000fc800078eb8ff */
[----:B------:R-:W-:-:S07]  /*9850*/  LOP3.LUT R31, R3, R0, R31, 0xfe, !PT ;  /* 0x00000000031f7212 */ /* 0x000fce00078efe1f */
.L_x_16935:
[----:B------:R-:W-:Y:S05]  /*9860*/  BSYNC.RECONVERGENT B0 ;  /* 0x0000000000007941 */ /* 0x000fea0003800200 */
.L_x_16934:
[----:B------:R-:W0:Y:S01]  /*9870*/  F2I.FTZ.TRUNC.NTZ R31, R31 ;  /* 0x0000001f001f7305 */ /* 0x000e22000021f100 */
[----:B------:R-:W-:Y:S05]  /*9880*/  BRA `(.L_x_16919) ;  /* 0x0000000400087947 */ /* 0x000fea0003800000 */
.L_x_16932:
        /* <DEDUP_REMOVED lines=21> */
.L_x_16941:
[----:B------:R-:W-:Y:S05]  /*99e0*/  BSYNC.RECONVERGENT B1 ;  /* 0x0000000000017941 */ /* 0x000fea0003800200 */
.L_x_16940:
[----:B------:R-:W-:Y:S01]  /*99f0*/  IMAD.SHL.U32 R0, R0, 0x200000, RZ ;  /* 0x0020000000007824 */ /* 0x000fe200078e00ff */
[----:B------:R-:W-:-:S04]  /*9a00*/  LEA R3, R3, 0x37800000, 0x17 ;  /* 0x3780000003037811 */ /* 0x000fc800078eb8ff */
[----:B------:R-:W-:-:S07]  /*9a10*/  LOP3.LUT R31, R3, R0, R31, 0xfe, !PT ;  /* 0x00000000031f7212 */ /* 0x000fce00078efe1f */
.L_x_16939:
[----:B------:R-:W-:Y:S05]  /*9a20*/  BSYNC.RECONVERGENT B0 ;  /* 0x0000000000007941 */ /* 0x000fea0003800200 */
.L_x_16938:
[----:B------:R-:W0:Y:S01]  /*9a30*/  F2I.FTZ.TRUNC.NTZ R31, R31 ;  /* 0x0000001f001f7305 */ /* 0x000e22000021f100 */
[----:B------:R-:W-:Y:S05]  /*9a40*/  BRA `(.L_x_16919) ;  /* 0x0000000000987947 */ /* 0x000fea0003800000 */
.L_x_16931:
        /* <DEDUP_REMOVED lines=14> */
.L_x_16945:
[----:B------:R-:W-:Y:S05]  /*9b30*/  BSYNC.RECONVERGENT B0 ;  /* 0x0000000000007941 */ /* 0x000fea0003800200 */
.L_x_16944:
[----:B------:R-:W0:Y:S01]  /*9b40*/  F2I.FTZ.TRUNC.NTZ R31, R31 ;  /* 0x0000001f001f7305 */ /* 0x000e22000021f100 */
[----:B------:R-:W-:Y:S05]  /*9b50*/  BRA `(.L_x_16919) ;  /* 0x0000000000547947 */ /* 0x000fea0003800000 */
.L_x_16918:
        /* <DEDUP_REMOVED lines=16> */
.L_x_16946:
[----:B------:R-:W-:Y:S01]  /*9c60*/  IMAD.MOV.U32 R31, RZ, RZ, RZ ;  /* 0x000000ffff1f7224 */ /* 0x000fe200078e00ff */
[----:B------:R-:W-:Y:S06]  /*9c70*/  BRA `(.L_x_16919) ;  /* 0x00000000000c7947 */ /* 0x000fec0003800000 */
.L_x_16943:
[----:B------:R0:W5:Y:S01]  /*9c80*/  LDG.E R31, desc[UR36][R4.64] ;  /* 0x00000024041f7981 */ /* 0x000162000c1e1900 */
[----:B------:R-:W-:Y:S05]  /*9c90*/  BRA `(.L_x_16919) ;  /* 0x0000000000047947 */ /* 0x000fea0003800000 */
.L_x_16942:
[----:B------:R0:W5:Y:S02]  /*9ca0*/  LDG.E R31, desc[UR36][R4.64] ;  /* 0x00000024041f7981 */ /* 0x000164000c1e1900 */
.L_x_16919:
        /* <DEDUP_REMOVED lines=19> */
.L_x_16950:
[----:B------:R0:W5:Y:S01]  /*9de0*/  LDG.E.U8 R25, desc[UR36][R4.64] ;  /* 0x0000002404197981 */ /* 0x000162000c1e1100 */
[----:B------:R-:W-:Y:S05]  /*9df0*/  BRA `(.L_x_16880) ;  /* 0x0000000c002c7947 */ /* 0x000fea0003800000 */
.L_x_16949:
        /* <DEDUP_REMOVED lines=8> */
.L_x_16953:
[----:B------:R0:W5:Y:S01]  /*9e80*/  LDG.E R25, desc[UR36][R4.64] ;  /* 0x0000002404197981 */ /* 0x000162000c1e1900 */
[----:B------:R-:W-:Y:S05]  /*9e90*/  BRA `(.L_x_16880) ;  /* 0x0000000c00047947 */ /* 0x000fea0003800000 */
.L_x_16952:
[----:B------:R0:W5:Y:S01]  /*9ea0*/  LDG.E.S16 R25, desc[UR36][R4.64] ;  /* 0x0000002404197981 */ /* 0x000162000c1e1700 */
[----:B------:R-:W-:Y:S05]  /*9eb0*/  BRA `(.L_x_16880) ;  /* 0x0000000800fc7947 */ /* 0x000fea0003800000 */
.L_x_16948:
        /* <DEDUP_REMOVED lines=9> */
.L_x_16955:
[----:B------:R-:W2:Y:S02]  /*9f50*/  LDG.E.U16 R4, desc[UR36][R4.64] ;  /* 0x0000002404047981 */ /* 0x000ea4000c1e1500 */
[----:B--2---:R-:W-:-:S06]  /*9f60*/  HADD2.F32 R25, -RZ, R4.H0_H0 ;  /* 0x20000004ff197230 */ /* 0x004fcc0000004100 */
[----:B------:R-:W0:Y:S01]  /*9f70*/  F2I.FTZ.TRUNC.NTZ R25, R25 ;  /* 0x0000001900197305 */ /* 0x000e22000021f100 */
[----:B------:R-:W-:Y:S05]  /*9f80*/  BRA `(.L_x_16880) ;  /* 0x0000000800c87947 */ /* 0x000fea0003800000 */
.L_x_16954:
        /* <DEDUP_REMOVED lines=9> */
.L_x_16957:
[----:B------:R-:W2:Y:S02]  /*a020*/  LDG.E.U16 R4, desc[UR36][R4.64] ;  /* 0x0000002404047981 */ /* 0x000ea4000c1e1500 */
[----:B--2---:R-:W-:-:S06]  /*a030*/  HADD2.F32 R25, -RZ, R4.H0_H0 ;  /* 0x20000004ff197230 */ /* 0x004fcc0000004100 */
[----:B------:R-:W0:Y:S01]  /*a040*/  F2I.FTZ.TRUNC.NTZ R25, R25 ;  /* 0x0000001900197305 */ /* 0x000e22000021f100 */
[----:B------:R-:W-:Y:S05]  /*a050*/  BRA `(.L_x_16880) ;  /* 0x0000000800947947 */ /* 0x000fea0003800000 */
.L_x_16956:
[----:B------:R-:W2:Y:S02]  /*a060*/  LDG.E.64 R4, desc[UR36][R4.64] ;  /* 0x0000002404047981 */ /* 0x000ea4000c1e1b00 */
[----:B--2---:R0:W1:Y:S01]  /*a070*/  F2I.F64.TRUNC R25, R4 ;  /* 0x0000000400197311 */ /* 0x004062000030d100 */
[----:B------:R-:W-:Y:S05]  /*a080*/  BRA `(.L_x_16880) ;  /* 0x0000000800887947 */ /* 0x000fea0003800000 */
.L_x_16947:
        /* <DEDUP_REMOVED lines=12> */
.L_x_16960:
[----:B------:R-:W2:Y:S02]  /*a150*/  LDG.E.64 R4, desc[UR36][R4.64] ;  /* 0x0000002404047981 */ /* 0x000ea4000c1e1b00 */
[----:B--2---:R0:W1:Y:S01]  /*a160*/  F2I.F64.TRUNC R25, R4 ;  /* 0x0000000400197311 */ /* 0x004062000030d100 */
[----:B------:R-:W-:Y:S05]  /*a170*/  BRA `(.L_x_16880) ;  /* 0x00000008004c7947 */ /* 0x000fea0003800000 */
.L_x_16959:
        /* <DEDUP_REMOVED lines=26> */
.L_x_16962:
        /* <DEDUP_REMOVED lines=14> */
.L_x_16961:
[----:B------:R-:W2:Y:S02]  /*a400*/  LDG.E.U16 R25, desc[UR36][R4.64] ;  /* 0x0000002404197981 */ /* 0x000ea4000c1e1500 */
[----:B--2---:R-:W-:-:S06]  /*a410*/  IMAD.U32 R25, R25, 0x10000, RZ ;  /* 0x0001000019197824 */ /* 0x004fcc00078e00ff */
[----:B------:R-:W0:Y:S01]  /*a420*/  F2I.FTZ.TRUNC.NTZ R25, R25 ;  /* 0x0000001900197305 */ /* 0x000e22000021f100 */
[----:B------:R-:W-:Y:S05]  /*a430*/  BRA `(.L_x_16880) ;  /* 0x00000004009c7947 */ /* 0x000fea0003800000 */
.L_x_16958:
        /* <DEDUP_REMOVED lines=10> */
.L_x_16965:
        /* <DEDUP_REMOVED lines=21> */
.L_x_16969:
[----:B------:R-:W-:Y:S05]  /*a630*/  BSYNC.RECONVERGENT B1 ;  /* 0x0000000000017941 */ /* 0x000fea0003800200 */
.L_x_16968:
[----:B------:R-:W-:Y:S01]  /*a640*/  IMAD.SHL.U32 R0, R0, 0x100000, RZ ;  /* 0x0010000000007824 */ /* 0x000fe200078e00ff */
[----:B------:R-:W-:-:S04]  /*a650*/  LEA R3, R3, 0x3b800000, 0x17 ;  /* 0x3b80000003037811 */ /* 0x000fc800078eb8ff */
[----:B------:R-:W-:-:S07]  /*a660*/  LOP3.LUT R25, R3, R0, R25, 0xfe, !PT ;  /* 0x0000000003197212 */ /* 0x000fce00078efe19 */
.L_x_16967:
[----:B------:R-:W-:Y:S05]  /*a670*/  BSYNC.RECONVERGENT B0 ;  /* 0x0000000000007941 */ /* 0x000fea0003800200 */
.L_x_16966:
[----:B------:R-:W0:Y:S01]  /*a680*/  F2I.FTZ.TRUNC.NTZ R25, R25 ;  /* 0x0000001900197305 */ /* 0x000e22000021f100 */
[----:B------:R-:W-:Y:S05]  /*a690*/  BRA `(.L_x_16880) ;  /* 0x0000000400047947 */ /* 0x000fea0003800000 */
.L_x_16964:
        /* <DEDUP_REMOVED lines=21> */
.L_x_16973:
[----:B------:R-:W-:Y:S05]  /*a7f0*/  BSYNC.RECONVERGENT B1 ;  /* 0x0000000000017941 */ /* 0x000fea0003800200 */
.L_x_16972:
[----:B------:R-:W-:Y:S01]  /*a800*/  IMAD.SHL.U32 R0, R0, 0x200000, RZ ;  /* 0x0020000000007824 */ /* 0x000fe200078e00ff */
[----:B------:R-:W-:-:S04]  /*a810*/  LEA R3, R3, 0x37800000, 0x17 ;  /* 0x3780000003037811 */ /* 0x000fc800078eb8ff */
[----:B------:R-:W-:-:S07]  /*a820*/  LOP3.LUT R25, R3, R0, R25, 0xfe, !PT ;  /* 0x0000000003197212 */ /* 0x000fce00078efe19 */
.L_x_16971:
[----:B------:R-:W-:Y:S05]  /*a830*/  BSYNC.RECONVERGENT B0 ;  /* 0x0000000000007941 */ /* 0x000fea0003800200 */
.L_x_16970:
[----:B------:R-:W0:Y:S01]  /*a840*/  F2I.FTZ.TRUNC.NTZ R25, R25 ;  /* 0x0000001900197305 */ /* 0x000e22000021f100 */
[----:B------:R-:W-:Y:S05]  /*a850*/  BRA `(.L_x_16880) ;  /* 0x0000000000947947 */ /* 0x000fea0003800000 */
.L_x_16963:
        /* <DEDUP_REMOVED lines=14> */
.L_x_16977:
[----:B------:R-:W-:Y:S05]  /*a940*/  BSYNC.RECONVERGENT B0 ;  /* 0x0000000000007941 */ /* 0x000fea0003800200 */
.L_x_16976:
[----:B------:R-:W0:Y:S01]  /*a950*/  F2I.FTZ.TRUNC.NTZ R25, R25 ;  /* 0x0000001900197305 */ /* 0x000e22000021f100 */
[----:B------:R-:W-:Y:S05]  /*a960*/  BRA `(.L_x_16880) ;  /* 0x0000000000507947 */ /* 0x000fea0003800000 */
.L_x_16951:
        /* <DEDUP_REMOVED lines=16> */
.L_x_16978:
[----:B------:R-:W-:Y:S05]  /*aa70*/  BRA `(.L_x_16880) ;  /* 0x00000000000c7947 */ /* 0x000fea0003800000 */
.L_x_16975:
[----:B------:R0:W5:Y:S01]  /*aa80*/  LDG.E R25, desc[UR36][R4.64] ;  /* 0x0000002404197981 */ /* 0x000162000c1e1900 */
[----:B------:R-:W-:Y:S05]  /*aa90*/  BRA `(.L_x_16880) ;  /* 0x0000000000047947 */ /* 0x000fea0003800000 */
.L_x_16974:
[----:B------:R0:W5:Y:S02]  /*aaa0*/  LDG.E R25, desc[UR36][R4.64] ;  /* 0x0000002404197981 */ /* 0x000164000c1e1900 */
.L_x_16880:
[----:B------:R-:W-:Y:S05]  /*aab0*/  BSYNC.RECONVERGENT B6 ;  /* 0x0000000000067941 */ /* 0x000fea0003800200 */
.L_x_16879:
[----:B0---4-:R-:W0:Y:S01]  /*aac0*/  LDC R3, c[0x0][0x380] ;  /* 0x0000e000ff037b82 */ /* 0x011e220000000800 */
[----:B------:R-:W4:Y:S01]  /*aad0*/  LDCU.64 UR4, c[0x0][0x388] ;  /* 0x00007100ff0477ac */ /* 0x000f220008000a00 */
[----:B------:R-:W-:Y:S04]  /*aae0*/  BSSY.RECONVERGENT B7, `(.L_x_16979) ;  /* 0x00002cb000077945 */ /* 0x000fe80003800200 */
[----:B------:R-:W-:Y:S02]  /*aaf0*/  BSSY.RELIABLE B6, `(.L_x_16980) ;  /* 0x00001e4000067945 */ /* 0x000fe40003800100 */
[----:B------:R-:W1:Y:S01]  /*ab00*/  LDC.U8 R27, c[0x0][0x3cc] ;  /* 0x0000f300ff1b7b82 */ /* 0x000e620000000000 */
[----:B----45:R-:W-:Y:S02]  /*ab10*/  IMAD R5, R29, UR4, RZ ;  /* 0x000000041d057c24 */ /* 0x030fe4000f8e02ff */
[----:B------:R-:W-:-:S02]  /*ab20*/  IMAD R28, R28, UR5, RZ ;  /* 0x000000051c1c7c24 */ /* 0x000fc4000f8e02ff */
[----:B--2---:R-:W-:Y:S02]  /*ab30*/  IMAD R0, R17, UR4, RZ ;  /* 0x0000000411007c24 */ /* 0x004fe4000f8e02ff */
[----:B0-----:R-:W-:Y:S02]  /*ab40*/  IMAD R29, R2, -0x200, R3 ;  /* 0xfffffe00021d7824 */ /* 0x001fe400078e0203 */
[----:B------:R-:W-:Y:S02]  /*ab50*/  IMAD R18, R18, UR5, RZ ;  /* 0x0000000512127c24 */ /* 0x000fe4000f8e02ff */
[----:B------:R-:W-:Y:S01]  /*ab60*/  IMAD R3, R22, UR4, RZ ;  /* 0x0000000416037c24 */ /* 0x000fe2000f8e02ff */
[----:B------:R-:W-:Y:S01]  /*ab70*/  ISETP.GE.AND P0, PT, R30, R29, PT ;  /* 0x0000001d1e00720c */ /* 0x000fe20003f06270 */
[----:B------:R-:W-:Y:S02]  /*ab80*/  IMAD R23, R23, UR5, RZ ;  /* 0x0000000517177c24 */ /* 0x000fe4000f8e02ff */
[----:B------:R-:W-:-:S02]  /*ab90*/  IMAD R26, R26, UR4, RZ ;  /* 0x000000041a1a7c24 */ /* 0x000fc4000f8e02ff */
[----:B------:R-:W-:Y:S02]  /*aba0*/  IMAD R31, R31, UR5, RZ ;  /* 0x000000051f1f7c24 */ /* 0x000fe4000f8e02ff */
[----:B-1-3--:R-:W-:Y:S02]  /*abb0*/  IMAD R5, R28, R16, R5 ;  /* 0x000000101c057224 */ /* 0x00afe400078e0205 */
[----:B------:R-:W-:Y:S02]  /*abc0*/  IMAD R18, R18, R19, R0 ;  /* 0x0000001312127224 */ /* 0x000fe400078e0200 */
[----:B------:R-:W-:Y:S02]  /*abd0*/  IMAD R24, R23, R24, R3 ;  /* 0x0000001817187224 */ /* 0x000fe400078e0203 */
[----:B------:R-:W-:Y:S01]  /*abe0*/  IMAD R16, R31, R25, R26 ;  /* 0x000000191f107224 */ /* 0x000fe200078e021a */
        /* <DEDUP_REMOVED lines=22> */
.L_x_16985:
[----:B------:R1:W-:Y:S01]  /*ad50*/  STG.E.U8 desc[UR36][R8.64], R5 ;  /* 0x0000000508007986 */ /* 0x0003e2000c101124 */
[----:B------:R-:W-:Y:S05]  /*ad60*/  BRA `(.L_x_16987) ;  /* 0x0000000c00447947 */ /* 0x000fea0003800000 */
.L_x_16984:
[----:B------:R-:W-:-:S13]  /*ad70*/  ISETP.NE.AND P0, PT, R0, 0x2, PT ;  /* 0x000000020000780c */ /* 0x000fda0003f05270 */
[----:B------:R-:W-:Y:S05]  /*ad80*/  @!P0 BRA `(.L_x_16988) ;  /* 0x0000000000288947 */ /* 0x000fea0003800000 */
[----:B------:R-:W-:-:S13]  /*ad90*/  ISETP.NE.AND P0, PT, R0, 0x3, PT ;  /* 0x000000030000780c */ /* 0x000fda0003f05270 */
[----:B------:R-:W-:Y:S05]  /*ada0*/  @!P0 BRA `(.L_x_16989) ;  /* 0x0000000000188947 */ /* 0x000fea0003800000 */
[----:B------:R-:W-:-:S13]  /*adb0*/  ISETP.NE.AND P0, PT, R0, 0x4, PT ;  /* 0x000000040000780c */ /* 0x000fda0003f05270 */
[----:B------:R-:W-:Y:S05]  /*adc0*/  @P0 BRA `(.L_x_16986) ;  /* 0x0000000800940947 */ /* 0x000fea0003800000 */
[--C-:B------:R-:W-:Y:S01]  /*add0*/  SHF.R.S32.HI R7, RZ, 0x1f, R5.reuse ;  /* 0x0000001fff077819 */ /* 0x100fe20000011405 */
[----:B------:R-:W-:-:S05]  /*ade0*/  IMAD.MOV.U32 R6, RZ, RZ, R5 ;  /* 0x000000ffff067224 */ /* 0x000fca00078e0005 */
[----:B------:R4:W-:Y:S01]  /*adf0*/  STG.E.64 desc[UR36][R8.64], R6 ;  /* 0x0000000608007986 */ /* 0x0009e2000c101b24 */
[----:B------:R-:W-:Y:S05]  /*ae00*/  BRA `(.L_x_16987) ;  /* 0x0000000c001c7947 */ /* 0x000fea0003800000 */
.L_x_16989:
[----:B------:R3:W-:Y:S01]  /*ae10*/  STG.E desc[UR36][R8.64], R5 ;  /* 0x0000000508007986 */ /* 0x0007e2000c101924 */
[----:B------:R-:W-:Y:S05]  /*ae20*/  BRA `(.L_x_16987) ;  /* 0x0000000c00147947 */ /* 0x000fea0003800000 */
.L_x_16988:
[----:B------:R2:W-:Y:S01]  /*ae30*/  STG.E.U16 desc[UR36][R8.64], R5 ;  /* 0x0000000508007986 */ /* 0x0005e2000c101524 */
[----:B------:R-:W-:Y:S05]  /*ae40*/  BRA `(.L_x_16987) ;  /* 0x0000000c000c7947 */ /* 0x000fea0003800000 */
.L_x_16983:
[----:B------:R-:W-:-:S13]  /*ae50*/  ISETP.GT.AND P0, PT, R0, 0x6, PT ;  /* 0x000000060000780c */ /* 0x000fda0003f04270 */
[----:B------:R-:W-:Y:S05]  /*ae60*/  @P0 BRA `(.L_x_16990) ;  /* 0x00000000002c0947 */ /* 0x000fea0003800000 */
[----:B------:R-:W-:-:S13]  /*ae70*/  ISETP.NE.AND P0, PT, R0, 0x5, PT ;  /* 0x000000050000780c */ /* 0x000fda0003f05270 */
[----:B------:R-:W-:Y:S05]  /*ae80*/  @!P0 BRA `(.L_x_16991) ;  /* 0x0000000000148947 */ /* 0x000fea0003800000 */
[----:B------:R-:W-:-:S13]  /*ae90*/  ISETP.NE.AND P0, PT, R0, 0x6, PT ;  /* 0x000000060000780c */ /* 0x000fda0003f05270 */
[----:B------:R-:W-:Y:S05]  /*aea0*/  @P0 BRA `(.L_x_16986) ;  /* 0x00000008005c0947 */ /* 0x000fea0003800000 */
[----:B------:R-:W-:-:S05]  /*aeb0*/  I2FP.F32.S32 R5, R5 ;  /* 0x0000000500057245 */ /* 0x000fca0000201400 */
[----:B------:R0:W-:Y:S01]  /*aec0*/  STG.E desc[UR36][R8.64], R5 ;  /* 0x0000000508007986 */ /* 0x0001e2000c101924 */
[----:B------:R-:W-:Y:S05]  /*aed0*/  BRA `(.L_x_16987) ;  /* 0x0000000800e87947 */ /* 0x000fea0003800000 */
.L_x_16991:
[----:B------:R-:W-:-:S04]  /*aee0*/  I2FP.F32.S32 R0, R5 ;  /* 0x0000000500007245 */ /* 0x000fc80000201400 */
[----:B------:R-:W-:-:S05]  /*aef0*/  F2FP.F16.F32.PACK_AB R0, RZ, R0 ;  /* 0x00000000ff00723e */ /* 0x000fca00000000ff */
[----:B------:R0:W-:Y:S01]  /*af00*/  STG.E.U16 desc[UR36][R8.64], R0 ;  /* 0x0000000008007986 */ /* 0x0001e2000c101524 */
[----:B------:R-:W-:Y:S05]  /*af10*/  BRA `(.L_x_16987) ;  /* 0x0000000800d87947 */ /* 0x000fea0003800000 */
.L_x_16990:
[----:B------:R-:W-:-:S13]  /*af20*/  ISETP.NE.AND P0, PT, R0, 0x7, PT ;  /* 0x000000070000780c */ /* 0x000fda0003f05270 */
[----:B------:R-:W-:Y:S05]  /*af30*/  @!P0 BRA `(.L_x_16992) ;  /* 0x0000000000348947 */ /* 0x000fea0003800000 */
[----:B------:R-:W-:-:S13]  /*af40*/  ISETP.NE.AND P0, PT, R0, 0x8, PT ;  /* 0x000000080000780c */ /* 0x000fda0003f05270 */
[----:B------:R-:W-:Y:S05]  /*af50*/  @!P0 BRA `(.L_x_16993) ;  /* 0x0000000000188947 */ /* 0x000fea0003800000 */
[----:B------:R-:W-:-:S13]  /*af60*/  ISETP.NE.AND P0, PT, R0, 0x9, PT ;  /* 0x000000090000780c */ /* 0x000fda0003f05270 */
[----:B------:R-:W-:Y:S05]  /*af70*/  @P0 BRA `(.L_x_16986) ;  /* 0x0000000800280947 */ /* 0x000fea0003800000 */
[----:B------:R-:W-:Y:S01]  /*af80*/  I2FP.F32.S32 R4, R5 ;  /* 0x0000000500047245 */ /* 0x000fe20000201400 */
[----:B------:R-:W-:-:S05]  /*af90*/  IMAD.MOV.U32 R5, RZ, RZ, RZ ;  /* 0x000000ffff057224 */ /* 0x000fca00078e00ff */
[----:B------:R0:W-:Y:S01]  /*afa0*/  STG.E.64 desc[UR36][R8.64], R4 ;  /* 0x0000000408007986 */ /* 0x0001e2000c101b24 */
[----:B------:R-:W-:Y:S05]  /*afb0*/  BRA `(.L_x_16987) ;  /* 0x0000000800b07947 */ /* 0x000fea0003800000 */
.L_x_16993:
[----:B------:R-:W-:-:S04]  /*afc0*/  I2FP.F32.S32 R5, R5 ;  /* 0x0000000500057245 */ /* 0x000fc80000201400 */
[----:B------:R-:W-:-:S04]  /*afd0*/  F2FP.F16.F32.PACK_AB R3, RZ, R5 ;  /* 0x00000005ff03723e */ /* 0x000fc800000000ff */
[----:B------:R-:W-:-:S05]  /*afe0*/  PRMT R3, R3, 0x5410, RZ ;  /* 0x0000541003037816 */ /* 0x000fca00000000ff */
[----:B------:R0:W-:Y:S01]  /*aff0*/  STG.E desc[UR36][R8.64], R3 ;  /* 0x0000000308007986 */ /* 0x0001e2000c101924 */
[----:B------:R-:W-:Y:S05]  /*b000*/  BRA `(.L_x_16987) ;  /* 0x00000008009c7947 */ /* 0x000fea0003800000 */
.L_x_16992:
[----:B------:R-:W0:Y:S02]  /*b010*/  I2F.F64 R4, R5 ;  /* 0x0000000500047312 */ /* 0x000e240000201c00 */
[----:B0-----:R0:W-:Y:S01]  /*b020*/  STG.E.64 desc[UR36][R8.64], R4 ;  /* 0x0000000408007986 */ /* 0x0011e2000c101b24 */
[----:B------:R-:W-:Y:S05]  /*b030*/  BRA `(.L_x_16987) ;  /* 0x0000000800907947 */ /* 0x000fea0003800000 */
.L_x_16982:
        /* <DEDUP_REMOVED lines=8> */
[----:B------:R-:W-:-:S04]  /*b0c0*/  ISETP.NE.AND P0, PT, R5, RZ, PT ;  /* 0x000000ff0500720c */ /* 0x000fc80003f05270 */
[----:B------:R-:W-:-:S05]  /*b0d0*/  SEL R3, RZ, 0x1, !P0 ;  /* 0x00000001ff037807 */ /* 0x000fca0004000000 */
[----:B------:R0:W-:Y:S01]  /*b0e0*/  STG.E.U8 desc[UR36][R8.64], R3 ;  /* 0x0000000308007986 */ /* 0x0001e2000c101124 */
[----:B------:R-:W-:Y:S05]  /*b0f0*/  BRA `(.L_x_16987) ;  /* 0x0000000800607947 */ /* 0x000fea0003800000 */
.L_x_16996:
[----:B------:R-:W0:Y:S01]  /*b100*/  I2F.F64 R4, R5 ;  /* 0x0000000500047312 */ /* 0x000e220000201c00 */
[----:B------:R-:W-:-:S05]  /*b110*/  CS2R R6, SRZ ;  /* 0x0000000000067805 */ /* 0x000fca000001ff00 */
[----:B0-----:R0:W-:Y:S01]  /*b120*/  STG.E.128 desc[UR36][R8.64], R4 ;  /* 0x0000000408007986 */ /* 0x0011e2000c101d24 */
[----:B------:R-:W-:Y:S05]  /*b130*/  BRA `(.L_x_16987) ;  /* 0x0000000800507947 */ /* 0x000fea0003800000 */
.L_x_16995:
[----:B------:R-:W-:-:S13]  /*b140*/  ISETP.NE.AND P0, PT, R0, 0xf, PT ;  /* 0x0000000f0000780c */ /* 0x000fda0003f05270 */
[----:B------:R-:W-:Y:S05]  /*b150*/  @!P0 BRA `(.L_x_16997) ;  /* 0x0000000000a08947 */ /* 0x000fea0003800000 */
[----:B------:R-:W-:-:S13]  /*b160*/  ISETP.NE.AND P0, PT, R0, 0x17, PT ;  /* 0x000000170000780c */ /* 0x000fda0003f05270 */
[----:B------:R-:W-:Y:S05]  /*b170*/  @!P0 BRA `(.L_x_16998) ;  /* 0x00000000004c8947 */ /* 0x000fea0003800000 */
[----:B------:R-:W-:-:S13]  /*b180*/  ISETP.NE.AND P0, PT, R0, 0x18, PT ;  /* 0x000000180000780c */ /* 0x000fda0003f05270 */
[----:B------:R-:W-:Y:S05]  /*b190*/  @P0 BRA `(.L_x_16986) ;  /* 0x0000000400a00947 */ /* 0x000fea0003800000 */
        /* <DEDUP_REMOVED lines=13> */
.L_x_17000:
[----:B------:R-:W-:Y:S05]  /*b270*/  BSYNC.RECONVERGENT B0 ;  /* 0x0000000000007941 */ /* 0x000fea0003800200 */
.L_x_16999:
[----:B------:R-:W-:-:S05]  /*b280*/  LOP3.LUT R5, R0, 0x80, R5, 0xf8, !PT ;  /* 0x0000008000057812 */ /* 0x000fca00078ef805 */
[----:B------:R0:W-:Y:S01]  /*b290*/  STG.E.U8 desc[UR36][R8.64], R5 ;  /* 0x0000000508007986 */ /* 0x0001e2000c101124 */
[----:B------:R-:W-:Y:S05]  /*b2a0*/  BRA `(.L_x_16987) ;  /* 0x0000000400f47947 */ /* 0x000fea0003800000 */
.L_x_16998:
[----:B------:R-:W-:Y:S01]  /*b2b0*/  I2FP.F32.S32 R6, R5 ;  /* 0x0000000500067245 */ /* 0x000fe20000201400 */
[----:B------:R-:W-:Y:S03]  /*b2c0*/  BSSY.RECONVERGENT B0, `(.L_x_17001) ;  /* 0x000000e000007945 */ /* 0x000fe60003800200 */
        /* <DEDUP_REMOVED lines=13> */
.L_x_17002:
[----:B------:R-:W-:Y:S05]  /*b3a0*/  BSYNC.RECONVERGENT B0 ;  /* 0x0000000000007941 */ /* 0x000fea0003800200 */
.L_x_17001:
[----:B------:R-:W-:-:S05]  /*b3b0*/  LOP3.LUT R5, R0, 0x80, R5, 0xf8, !PT ;  /* 0x0000008000057812 */ /* 0x000fca00078ef805 */
[----:B------:R0:W-:Y:S01]  /*b3c0*/  STG.E.U8 desc[UR36][R8.64], R5 ;  /* 0x0000000508007986 */ /* 0x0001e2000c101124 */
[----:B------:R-:W-:Y:S05]  /*b3d0*/  BRA `(.L_x_16987) ;  /* 0x0000000400a87947 */ /* 0x000fea0003800000 */
.L_x_16997:
[----:B------:R-:W-:-:S04]  /*b3e0*/  I2FP.F32.S32 R0, R5 ;  /* 0x0000000500007245 */ /* 0x000fc80000201400 */
[----:B------:R-:W-:-:S05]  /*b3f0*/  F2FP.BF16.F32.PACK_AB R0, RZ, R0 ;  /* 0x00000000ff00723e */ /* 0x000fca00000010ff */
[----:B------:R0:W-:Y:S01]  /*b400*/  STG.E.U16 desc[UR36][R8.64], R0 ;  /* 0x0000000008007986 */ /* 0x0001e2000c101524 */
[----:B------:R-:W-:Y:S05]  /*b410*/  BRA `(.L_x_16987) ;  /* 0x0000000400987947 */ /* 0x000fea0003800000 */
.L_x_16994:
        /* <DEDUP_REMOVED lines=10> */
.L_x_17005:
        /* <DEDUP_REMOVED lines=13> */
.L_x_17008:
[----:B------:R-:W-:-:S04]  /*b590*/  SHF.R.U32.HI R0, RZ, 0x14, R3 ;  /* 0x00000014ff007819 */ /* 0x000fc80000011603 */
[----:B------:R-:W-:-:S04]  /*b5a0*/  LOP3.LUT R0, R0, 0x1, RZ, 0xc0, !PT ;  /* 0x0000000100007812 */ /* 0x000fc800078ec0ff */
[----:B------:R-:W-:-:S04]  /*b5b0*/  IADD3 R0, PT, PT, R3, 0x487ffff, R0 ;  /* 0x0487ffff03007810 */ /* 0x000fc80007ffe000 */
[----:B------:R-:W-:-:S04]  /*b5c0*/  SHF.R.U32.HI R0, RZ, 0x14, R0 ;  /* 0x00000014ff007819 */ /* 0x000fc80000011600 */
[----:B------:R-:W-:-:S07]  /*b5d0*/  LOP3.LUT R0, R0, 0xff, RZ, 0xc0, !PT ;  /* 0x000000ff00007812 */ /* 0x000fce00078ec0ff */
.L_x_17009:
[----:B------:R-:W-:-:S04]  /*b5e0*/  SHF.R.U32.HI R3, RZ, 0x18, R3 ;  /* 0x00000018ff037819 */ /* 0x000fc80000011603 */
[----:B------:R-:W-:-:S04]  /*b5f0*/  LOP3.LUT R0, R0, 0x80, R3, 0xf8, !PT ;  /* 0x0000008000007812 */ /* 0x000fc800078ef803 */
[----:B------:R-:W-:-:S07]  /*b600*/  PRMT R4, R0, 0x7610, R4 ;  /* 0x0000761000047816 */ /* 0x000fce0000000004 */
.L_x_17007:
[----:B------:R-:W-:Y:S05]  /*b610*/  BSYNC.RECONVERGENT B0 ;  /* 0x0000000000007941 */ /* 0x000fea0003800200 */
.L_x_17006:
[----:B------:R0:W-:Y:S01]  /*b620*/  STG.E.U8 desc[UR36][R8.64], R4 ;  /* 0x0000000408007986 */ /* 0x0001e2000c101124 */
[----:B------:R-:W-:Y:S05]  /*b630*/  BRA `(.L_x_16987) ;  /* 0x0000000400107947 */ /* 0x000fea0003800000 */
.L_x_17004:
        /* <DEDUP_REMOVED lines=13> */
.L_x_17012:
[----:B------:R-:W-:-:S04]  /*b710*/  SHF.R.U32.HI R0, RZ, 0x15, R3 ;  /* 0x00000015ff007819 */ /* 0x000fc80000011603 */
[----:B------:R-:W-:-:S04]  /*b720*/  LOP3.LUT R0, R0, 0x1, RZ, 0xc0, !PT ;  /* 0x0000000100007812 */ /* 0x000fc800078ec0ff */
[----:B------:R-:W-:-:S04]  /*b730*/  IADD3 R0, PT, PT, R3, 0x88fffff, R0 ;  /* 0x088fffff03007810 */ /* 0x000fc80007ffe000 */
[----:B------:R-:W-:-:S04]  /*b740*/  SHF.R.U32.HI R0, RZ, 0x15, R0 ;  /* 0x00000015ff007819 */ /* 0x000fc80000011600 */
[----:B------:R-:W-:-:S07]  /*b750*/  LOP3.LUT R0, R0, 0xff, RZ, 0xc0, !PT ;  /* 0x000000ff00007812 */ /* 0x000fce00078ec0ff */
.L_x_17013:
[----:B------:R-:W-:-:S04]  /*b760*/  SHF.R.U32.HI R3, RZ, 0x18, R3 ;  /* 0x00000018ff037819 */ /* 0x000fc80000011603 */
[----:B------:R-:W-:-:S04]  /*b770*/  LOP3.LUT R0, R0, 0x80, R3, 0xf8, !PT ;  /* 0x0000008000007812 */ /* 0x000fc800078ef803 */
[----:B------:R-:W-:-:S07]  /*b780*/  PRMT R4, R0, 0x7610, R4 ;  /* 0x0000761000047816 */ /* 0x000fce0000000004 */
.L_x_17011:
[----:B------:R-:W-:Y:S05]  /*b790*/  BSYNC.RECONVERGENT B0 ;  /* 0x0000000000007941 */ /* 0x000fea0003800200 */
.L_x_17010:
[----:B------:R0:W-:Y:S01]  /*b7a0*/  STG.E.U8 desc[UR36][R8.64], R4 ;  /* 0x0000000408007986 */ /* 0x0001e2000c101124 */
[----:B------:R-:W-:Y:S05]  /*b7b0*/  BRA `(.L_x_16987) ;  /* 0x0000000000b07947 */ /* 0x000fea0003800000 */
.L_x_17003:
[----:B------:R-:W-:-:S13]  /*b7c0*/  ISETP.NE.AND P0, PT, R0, 0x1c, PT ;  /* 0x0000001c0000780c */ /* 0x000fda0003f05270 */
[----:B------:R-:W-:Y:S05]  /*b7d0*/  @!P0 BRA `(.L_x_17014) ;  /* 0x0000000000a48947 */ /* 0x000fea0003800000 */
[----:B------:R-:W-:-:S13]  /*b7e0*/  ISETP.NE.AND P0, PT, R0, 0x1d, PT ;  /* 0x0000001d0000780c */ /* 0x000fda0003f05270 */
[----:B------:R-:W-:Y:S05]  /*b7f0*/  @!P0 BRA `(.L_x_17015) ;  /* 0x00000000008c8947 */ /* 0x000fea0003800000 */
[----:B------:R-:W-:-:S13]  /*b800*/  ISETP.NE.AND P0, PT, R0, 0x2c, PT ;  /* 0x0000002c0000780c */ /* 0x000fda0003f05270 */
[----:B------:R-:W-:Y:S05]  /*b810*/  @!P0 BRA `(.L_x_17016) ;  /* 0x0000000000448947 */ /* 0x000fea0003800000 */
.L_x_16986:
        /* <DEDUP_REMOVED lines=16> */
.L_x_17017:
[----:B------:R-:W-:Y:S05]  /*b920*/  BRA `(.L_x_16987) ;  /* 0x0000000000547947 */ /* 0x000fea0003800000 */
.L_x_17016:
        /* <DEDUP_REMOVED lines=16> */
.L_x_17015:
[--C-:B------:R-:W-:Y:S01]  /*ba30*/  SHF.R.S32.HI R7, RZ, 0x1f, R5.reuse ;  /* 0x0000001fff077819 */ /* 0x100fe20000011405 */
[----:B------:R-:W-:-:S05]  /*ba40*/  IMAD.MOV.U32 R6, RZ, RZ, R5 ;  /* 0x000000ffff067224 */ /* 0x000fca00078e0005 */
[----:B------:R0:W-:Y:S01]  /*ba50*/  STG.E.64 desc[UR36][R8.64], R6 ;  /* 0x0000000608007986 */ /* 0x0001e2000c101b24 */
[----:B------:R-:W-:Y:S05]  /*ba60*/  BRA `(.L_x_16987) ;  /* 0x0000000000047947 */ /* 0x000fea0003800000 */
.L_x_17014:
[----:B------:R0:W-:Y:S02]  /*ba70*/  STG.E desc[UR36][R8.64], R5 ;  /* 0x0000000508007986 */ /* 0x0001e4000c101924 */
.L_x_16987:
        /* <DEDUP_REMOVED lines=23> */
.L_x_17022:
[----:B------:R1:W-:Y:S01]  /*bbf0*/  STG.E.U8 desc[UR36][R8.64], R18 ;  /* 0x0000001208007986 */ /* 0x0003e2000c101124 */
[----:B------:R-:W-:Y:S05]  /*bc00*/  BRA `(.L_x_17024) ;  /* 0x0000000c00387947 */ /* 0x000fea0003800000 */
.L_x_17021:
[----:B------:R-:W-:-:S13]  /*bc10*/  ISETP.NE.AND P0, PT, R0, 0x2, PT ;  /* 0x000000020000780c */ /* 0x000fda0003f05270 */
[----:B------:R-:W-:Y:S05]  /*bc20*/  @!P0 BRA `(.L_x_17025) ;  /* 0x0000000000248947 */ /* 0x000fea0003800000 */
[----:B------:R-:W-:-:S13]  /*bc30*/  ISETP.NE.AND P0, PT, R0, 0x3, PT ;  /* 0x000000030000780c */ /* 0x000fda0003f05270 */
[----:B------:R-:W-:Y:S05]  /*bc40*/  @!P0 BRA `(.L_x_17026) ;  /* 0x0000000000148947 */ /* 0x000fea0003800000 */
[----:B------:R-:W-:-:S13]  /*bc50*/  ISETP.NE.AND P0, PT, R0, 0x4, PT ;  /* 0x000000040000780c */ /* 0x000fda0003f05270 */
[----:B------:R-:W-:Y:S05]  /*bc60*/  @P0 BRA `(.L_x_17023) ;  /* 0x00000008003c0947 */ /* 0x000fea0003800000 */
[----:B------:R-:W-:-:S05]  /*bc70*/  SHF.R.S32.HI R19, RZ, 0x1f, R18 ;  /* 0x0000001fff137819 */ /* 0x000fca0000011412 */
[----:B------:R2:W-:Y:S01]  /*bc80*/  STG.E.64 desc[UR36][R8.64], R18 ;  /* 0x0000001208007986 */ /* 0x0005e2000c101b24 */
[----:B------:R-:W-:Y:S05]  /*bc90*/  BRA `(.L_x_17024) ;  /* 0x0000000c00147947 */ /* 0x000fea0003800000 */
.L_x_17026:
[----:B------:R3:W-:Y:S01]  /*bca0*/  STG.E desc[UR36][R8.64], R18 ;  /* 0x0000001208007986 */ /* 0x0007e2000c101924 */
[----:B------:R-:W-:Y:S05]  /*bcb0*/  BRA `(.L_x_17024) ;  /* 0x0000000c000c7947 */ /* 0x000fea0003800000 */
.L_x_17025:
[----:B------:R4:W-:Y:S01]  /*bcc0*/  STG.E.U16 desc[UR36][R8.64], R18 ;  /* 0x0000001208007986 */ /* 0x0009e2000c101524 */
[----:B------:R-:W-:Y:S05]  /*bcd0*/  BRA `(.L_x_17024) ;  /* 0x0000000c00047947 */ /* 0x000fea0003800000 */
.L_x_17020:
        /* <DEDUP_REMOVED lines=9> */
.L_x_17028:
[----:B------:R-:W-:-:S04]  /*bd70*/  I2FP.F32.S32 R0, R18 ;  /* 0x0000001200007245 */ /* 0x000fc80000201400 */
[----:B------:R-:W-:-:S05]  /*bd80*/  F2FP.F16.F32.PACK_AB R0, RZ, R0 ;  /* 0x00000000ff00723e */ /* 0x000fca00000000ff */
[----:B------:R0:W-:Y:S01]  /*bd90*/  STG.E.U16 desc[UR36][R8.64], R0 ;  /* 0x0000000008007986 */ /* 0x0001e2000c101524 */
[----:B------:R-:W-:Y:S05]  /*bda0*/  BRA `(.L_x_17024) ;  /* 0x0000000800d07947 */ /* 0x000fea0003800000 */
.L_x_17027:
        /* <DEDUP_REMOVED lines=10> */
.L_x_17030:
[----:B------:R-:W-:-:S04]  /*be50*/  I2FP.F32.S32 R18, R18 ;  /* 0x0000001200127245 */ /* 0x000fc80000201400 */
[----:B------:R-:W-:-:S04]  /*be60*/  F2FP.F16.F32.PACK_AB R3, RZ, R18 ;  /* 0x00000012ff03723e */ /* 0x000fc800000000ff */
[----:B------:R-:W-:-:S05]  /*be70*/  PRMT R3, R3, 0x5410, RZ ;  /* 0x0000541003037816 */ /* 0x000fca00000000ff */
[----:B------:R0:W-:Y:S01]  /*be80*/  STG.E desc[UR36][R8.64], R3 ;  /* 0x0000000308007986 */ /* 0x0001e2000c101924 */
[----:B------:R-:W-:Y:S05]  /*be90*/  BRA `(.L_x_17024) ;  /* 0x0000000800947947 */ /* 0x000fea0003800000 */
.L_x_17029:
[----:B------:R-:W0:Y:S02]  /*bea0*/  I2F.F64 R18, R18 ;  /* 0x0000001200127312 */ /* 0x000e240000201c00 */
[----:B0-----:R0:W-:Y:S01]  /*beb0*/  STG.E.64 desc[UR36][R8.64], R18 ;  /* 0x0000001208007986 */ /* 0x0011e2000c101b24 */
[----:B------:R-:W-:Y:S05]  /*bec0*/  BRA `(.L_x_17024) ;  /* 0x0000000800887947 */ /* 0x000fea0003800000 */
.L_x_17019:
        /* <DEDUP_REMOVED lines=12> */
.L_x_17034:
        /* <DEDUP_REMOVED lines=17> */
.L_x_17037:
[----:B------:R-:W-:-:S04]  /*c0a0*/  SHF.R.U32.HI R3, RZ, 0x18, R5 ;  /* 0x00000018ff037819 */ /* 0x000fc80000011605 */
[----:B------:R-:W-:-:S04]  /*c0b0*/  LOP3.LUT R0, R0, 0x80, R3, 0xf8, !PT ;  /* 0x0000008000007812 */ /* 0x000fc800078ef803 */
[----:B------:R-:W-:-:S07]  /*c0c0*/  PRMT R4, R0, 0x7610, R4 ;  /* 0x0000761000047816 */ /* 0x000fce0000000004 */
.L_x_17036:
[----:B------:R-:W-:Y:S05]  /*c0d0*/  BSYNC.RECONVERGENT B0 ;  /* 0x0000000000007941 */ /* 0x000fea0003800200 */
.L_x_17035:
[----:B------:R0:W-:Y:S01]  /*c0e0*/  STG.E.U8 desc[UR36][R8.64], R4 ;  /* 0x0000000408007986 */ /* 0x0001e2000c101124 */
[----:B------:R-:W-:Y:S05]  /*c0f0*/  BRA `(.L_x_17024) ;  /* 0x0000000400fc7947 */ /* 0x000fea0003800000 */
.L_x_17033:
        /* <DEDUP_REMOVED lines=17> */
.L_x_17040:
[----:B------:R-:W-:-:S04]  /*c210*/  SHF.R.U32.HI R3, RZ, 0x18, R5 ;  /* 0x00000018ff037819 */ /* 0x000fc80000011605 */
[----:B------:R-:W-:-:S04]  /*c220*/  LOP3.LUT R0, R0, 0x80, R3, 0xf8, !PT ;  /* 0x0000008000007812 */ /* 0x000fc800078ef803 */
[----:B------:R-:W-:-:S07]  /*c230*/  PRMT R4, R0, 0x7610, R4 ;  /* 0x0000761000047816 */ /* 0x000fce0000000004 */
.L_x_17039:
[----:B------:R-:W-:Y:S05]  /*c240*/  BSYNC.RECONVERGENT B0 ;  /* 0x0000000000007941 */ /* 0x000fea0003800200 */
.L_x_17038:
[----:B------:R0:W-:Y:S01]  /*c250*/  STG.E.U8 desc[UR36][R8.64], R4 ;  /* 0x0000000408007986 */ /* 0x0001e2000c101124 */
[----:B------:R-:W-:Y:S05]  /*c260*/  BRA `(.L_x_17024) ;  /* 0x0000000400a07947 */ /* 0x000fea0003800000 */
.L_x_17032:
[----:B------:R-:W-:-:S13]  /*c270*/  ISETP.NE.AND P0, PT, R0, 0x1c, PT ;  /* 0x0000001c0000780c */ /* 0x000fda0003f05270 */
[----:B------:R-:W-:Y:S05]  /*c280*/  @!P0 BRA `(.L_x_17041) ;  /* 0x00000000005c8947 */ /* 0x000fea0003800000 */
[----:B------:R-:W-:-:S13]  /*c290*/  ISETP.NE.AND P0, PT, R0, 0x1d, PT ;  /* 0x0000001d0000780c */ /* 0x000fda0003f05270 */
[----:B------:R-:W-:Y:S05]  /*c2a0*/  @!P0 BRA `(.L_x_17042) ;  /* 0x0000000000488947 */ /* 0x000fea0003800000 */
[----:B------:R-:W-:-:S13]  /*c2b0*/  ISETP.NE.AND P0, PT, R0, 0x2c, PT ;  /* 0x0000002c0000780c */ /* 0x000fda0003f05270 */
[----:B------:R-:W-:Y:S05]  /*c2c0*/  @P0 BRA `(.L_x_17023) ;  /* 0x0000000000a40947 */ /* 0x000fea0003800000 */
        /* <DEDUP_REMOVED lines=16> */
.L_x_17042:
[----:B------:R-:W-:-:S05]  /*c3d0*/  SHF.R.S32.HI R19, RZ, 0x1f, R18 ;  /* 0x0000001fff137819 */ /* 0x000fca0000011412 */
[----:B------:R0:W-:Y:S01]  /*c3e0*/  STG.E.64 desc[UR36][R8.64], R18 ;  /* 0x0000001208007986 */ /* 0x0001e2000c101b24 */
[----:B------:R-:W-:Y:S05]  /*c3f0*/  BRA `(.L_x_17024) ;  /* 0x00000004003c7947 */ /* 0x000fea0003800000 */
.L_x_17041:
[----:B------:R0:W-:Y:S01]  /*c400*/  STG.E desc[UR36][R8.64], R18 ;  /* 0x0000001208007986 */ /* 0x0001e2000c101924 */
[----:B------:R-:W-:Y:S05]  /*c410*/  BRA `(.L_x_17024) ;  /* 0x0000000400347947 */ /* 0x000fea0003800000 */
.L_x_17031:
        /* <DEDUP_REMOVED lines=10> */
.L_x_17044:
[----:B------:R-:W0:Y:S01]  /*c4c0*/  I2F.F64 R4, R18 ;  /* 0x0000001200047312 */ /* 0x000e220000201c00 */
[----:B------:R-:W-:-:S05]  /*c4d0*/  CS2R R6, SRZ ;  /* 0x0000000000067805 */ /* 0x000fca000001ff00 */
[----:B0-----:R0:W-:Y:S01]  /*c4e0*/  STG.E.128 desc[UR36][R8.64], R4 ;  /* 0x0000000408007986 */ /* 0x0011e2000c101d24 */
[----:B------:R-:W-:Y:S05]  /*c4f0*/  BRA `(.L_x_17024) ;  /* 0x0000000000fc7947 */ /* 0x000fea0003800000 */
.L_x_17043:
[----:B------:R-:W-:-:S13]  /*c500*/  ISETP.NE.AND P0, PT, R0, 0xf, PT ;  /* 0x0000000f0000780c */ /* 0x000fda0003f05270 */
[----:B------:R-:W-:Y:S05]  /*c510*/  @!P0 BRA `(.L_x_17045) ;  /* 0x0000000000e88947 */ /* 0x000fea0003800000 */
[----:B------:R-:W-:-:S13]  /*c520*/  ISETP.NE.AND P0, PT, R0, 0x17, PT ;  /* 0x000000170000780c */ /* 0x000fda0003f05270 */
[----:B------:R-:W-:Y:S05]  /*c530*/  @!P0 BRA `(.L_x_17046) ;  /* 0x0000000000908947 */ /* 0x000fea0003800000 */
[----:B------:R-:W-:-:S13]  /*c540*/  ISETP.NE.AND P0, PT, R0, 0x18, PT ;  /* 0x000000180000780c */ /* 0x000fda0003f05270 */
[----:B------:R-:W-:Y:S05]  /*c550*/  @!P0 BRA `(.L_x_17047) ;  /* 0x0000000000448947 */ /* 0x000fea0003800000 */
.L_x_17023:
        /* <DEDUP_REMOVED lines=16> */
.L_x_17048:
[----:B------:R-:W-:Y:S05]  /*c660*/  BRA `(.L_x_17024) ;  /* 0x0000000000a07947 */ /* 0x000fea0003800000 */
.L_x_17047:
        /* <DEDUP_REMOVED lines=13> */
.L_x_17050:
[----:B------:R-:W-:Y:S05]  /*c740*/  BSYNC.RECONVERGENT B0 ;  /* 0x0000000000007941 */ /* 0x000fea0003800200 */
.L_x_17049:
[----:B------:R-:W-:-:S05]  /*c750*/  LOP3.LUT R3, R0, 0x80, R3, 0xf8, !PT ;  /* 0x0000008000037812 */ /* 0x000fca00078ef803 */
[----:B------:R0:W-:Y:S01]  /*c760*/  STG.E.U8 desc[UR36][R8.64], R3 ;  /* 0x0000000308007986 */ /* 0x0001e2000c101124 */
[----:B------:R-:W-:Y:S05]  /*c770*/  BRA `(.L_x_17024) ;  /* 0x00000000005c7947 */ /* 0x000fea0003800000 */
.L_x_17046:
        /* <DEDUP_REMOVED lines=12> */
.L_x_17052:
[----:B------:R-:W-:Y:S01]  /*c840*/  IMAD.MOV.U32 R0, RZ, RZ, 0x7f ;  /* 0x0000007fff007424 */ /* 0x000fe200078e00ff */
[----:B------:R-:W-:-:S04]  /*c850*/  ISETP.GT.U32.AND P0, PT, R4, 0x7f800000, PT ;  /* 0x7f8000000400780c */ /* 0x000fc80003f04070 */
[----:B------:R-:W-:-:S09]  /*c860*/  SEL R0, R0, 0x7c, P0 ;  /* 0x0000007c00007807 */ /* 0x000fd20000000000 */
.L_x_17053:
[----:B------:R-:W-:Y:S05]  /*c870*/  BSYNC.RECONVERGENT B0 ;  /* 0x0000000000007941 */ /* 0x000fea0003800200 */
.L_x_17051:
[----:B------:R-:W-:-:S04]  /*c880*/  SHF.R.U32.HI R3, RZ, 0x18, R3 ;  /* 0x00000018ff037819 */ /* 0x000fc80000011603 */
[----:B------:R-:W-:-:S05]  /*c890*/  LOP3.LUT R3, R0, 0x80, R3, 0xf8, !PT ;  /* 0x0000008000037812 */ /* 0x000fca00078ef803 */
[----:B------:R0:W-:Y:S01]  /*c8a0*/  STG.E.U8 desc[UR36][R8.64], R3 ;  /* 0x0000000308007986 */ /* 0x0001e2000c101124 */
[----:B------:R-:W-:Y:S05]  /*c8b0*/  BRA `(.L_x_17024) ;  /* 0x00000000000c7947 */ /* 0x000fea0003800000 */
.L_x_17045:
[----:B------:R-:W-:-:S04]  /*c8c0*/  I2FP.F32.S32 R0, R18 ;  /* 0x0000001200007245 */ /* 0x000fc80000201400 */
[----:B------:R-:W-:-:S05]  /*c8d0*/  F2FP.BF16.F32.PACK_AB R0, RZ, R0 ;  /* 0x00000000ff00723e */ /* 0x000fca00000010ff */
[----:B------:R0:W-:Y:S02]  /*c8e0*/  STG.E.U16 desc[UR36][R8.64], R0 ;  /* 0x0000000008007986 */ /* 0x0001e4000c101524 */
.L_x_17024:
[----:B------:R-:W-:-:S07]  /*c8f0*/  VIADD R30, R30, 0x80 ;  /* 0x000000801e1e7836 */ /* 0x000fce0000000000 */
.L_x_16981:
[----:B------:R-:W-:-:S13]  /*c900*/  ISETP.GE.AND P0, PT, R30, R29, PT ;  /* 0x0000001d1e00720c */ /* 0x000fda0003f06270 */
[----:B------:R-:W-:Y:S05]  /*c910*/  @P0 BREAK.RELIABLE B6 ;  /* 0x0000000000060942 */ /* 0x000fea0003800100 */
[----:B------:R-:W-:Y:S05]  /*c920*/  @P0 BRA `(.L_x_17018) ;  /* 0x0000000c00980947 */ /* 0x000fea0003800000 */
[----:B------:R-:W-:Y:S05]  /*c930*/  BSYNC.RELIABLE B6 ;  /* 0x0000000000067941 */ /* 0x000fea0003800100 */
.L_x_16980:
        /* <DEDUP_REMOVED lines=20> */
.L_x_17057:
[----:B------:R0:W-:Y:S01]  /*ca80*/  STG.E.U8 desc[UR36][R8.64], R24 ;  /* 0x0000001808007986 */ /* 0x0001e2000c101124 */
[----:B------:R-:W-:Y:S05]  /*ca90*/  BRA `(.L_x_17059) ;  /* 0x0000000c00387947 */ /* 0x000fea0003800000 */
.L_x_17056:
        /* <DEDUP_REMOVED lines=9> */
.L_x_17061:
[----:B------:R0:W-:Y:S01]  /*cb30*/  STG.E desc[UR36][R8.64], R24 ;  /* 0x0000001808007986 */ /* 0x0001e2000c101924 */
[----:B------:R-:W-:Y:S05]  /*cb40*/  BRA `(.L_x_17059) ;  /* 0x0000000c000c7947 */ /* 0x000fea0003800000 */
.L_x_17060:
[----:B------:R0:W-:Y:S01]  /*cb50*/  STG.E.U16 desc[UR36][R8.64], R24 ;  /* 0x0000001808007986 */ /* 0x0001e2000c101524 */
[----:B------:R-:W-:Y:S05]  /*cb60*/  BRA `(.L_x_17059) ;  /* 0x0000000c00047947 */ /* 0x000fea0003800000 */
.L_x_17055:
        /* <DEDUP_REMOVED lines=9> */
.L_x_17063:
[----:B------:R-:W-:-:S04]  /*cc00*/  I2FP.F32.S32 R0, R24 ;  /* 0x0000001800007245 */ /* 0x000fc80000201400 */
[----:B------:R-:W-:-:S05]  /*cc10*/  F2FP.F16.F32.PACK_AB R0, RZ, R0 ;  /* 0x00000000ff00723e */ /* 0x000fca00000000ff */
[----:B------:R0:W-:Y:S01]  /*cc20*/  STG.E.U16 desc[UR36][R8.64], R0 ;  /* 0x0000000008007986 */ /* 0x0001e2000c101524 */
[----:B------:R-:W-:Y:S05]  /*cc30*/  BRA `(.L_x_17059) ;  /* 0x0000000800d07947 */ /* 0x000fea0003800000 */
.L_x_17062:
        /* <DEDUP_REMOVED lines=10> */
.L_x_17065:
[----:B------:R-:W-:-:S04]  /*cce0*/  I2FP.F32.S32 R24, R24 ;  /* 0x0000001800187245 */ /* 0x000fc80000201400 */
[----:B------:R-:W-:-:S04]  /*ccf0*/  F2FP.F16.F32.PACK_AB R3, RZ, R24 ;  /* 0x00000018ff03723e */ /* 0x000fc800000000ff */
[----:B------:R-:W-:-:S05]  /*cd00*/  PRMT R3, R3, 0x5410, RZ ;  /* 0x0000541003037816 */ /* 0x000fca00000000ff */
[----:B------:R0:W-:Y:S01]  /*cd10*/  STG.E desc[UR36][R8.64], R3 ;  /* 0x0000000308007986 */ /* 0x0001e2000c101924 */
[----:B------:R-:W-:Y:S05]  /*cd20*/  BRA `(.L_x_17059) ;  /* 0x0000000800947947 */ /* 0x000fea0003800000 */
.L_x_17064:
[----:B------:R-:W0:Y:S02]  /*cd30*/  I2F.F64 R24, R24 ;  /* 0x0000001800187312 */ /* 0x000e240000201c00 */
[----:B0-----:R0:W-:Y:S01]  /*cd40*/  STG.E.64 desc[UR36][R8.64], R24 ;  /* 0x0000001808007986 */ /* 0x0011e2000c101b24 */
[----:B------:R-:W-:Y:S05]  /*cd50*/  BRA `(.L_x_17059) ;  /* 0x0000000800887947 */ /* 0x000fea0003800000 */
.L_x_17054:
        /* <DEDUP_REMOVED lines=12> */
.L_x_17069:
        /* <DEDUP_REMOVED lines=17> */
.L_x_17072:
[----:B------:R-:W-:-:S04]  /*cf30*/  SHF.R.U32.HI R3, RZ, 0x18, R5 ;  /* 0x00000018ff037819 */ /* 0x000fc80000011605 */
[----:B------:R-:W-:-:S04]  /*cf40*/  LOP3.LUT R0, R0, 0x80, R3, 0xf8, !PT ;  /* 0x0000008000007812 */ /* 0x000fc800078ef803 */
[----:B------:R-:W-:-:S07]  /*cf50*/  PRMT R4, R0, 0x7610, R4 ;  /* 0x0000761000047816 */ /* 0x000fce0000000004 */
.L_x_17071:
[----:B------:R-:W-:Y:S05]  /*cf60*/  BSYNC.RECONVERGENT B0 ;  /* 0x0000000000007941 */ /* 0x000fea0003800200 */
.L_x_17070:
[----:B------:R0:W-:Y:S01]  /*cf70*/  STG.E.U8 desc[UR36][R8.64], R4 ;  /* 0x0000000408007986 */ /* 0x0001e2000c101124 */
[----:B------:R-:W-:Y:S05]  /*cf80*/  BRA `(.L_x_17059) ;  /* 0x0000000400fc7947 */ /* 0x000fea0003800000 */
.L_x_17068:
        /* <DEDUP_REMOVED lines=17> */
.L_x_17075:
[----:B------:R-:W-:-:S04]  /*d0a0*/  SHF.R.U32.HI R3, RZ, 0x18, R5 ;  /* 0x00000018ff037819 */ /* 0x000fc80000011605 */
[----:B------:R-:W-:-:S04]  /*d0b0*/  LOP3.LUT R0, R0, 0x80, R3, 0xf8, !PT ;  /* 0x0000008000007812 */ /* 0x000fc800078ef803 */
[----:B------:R-:W-:-:S07]  /*d0c0*/  PRMT R4, R0, 0x7610, R4 ;  /* 0x0000761000047816 */ /* 0x000fce0000000004 */
.L_x_17074:
[----:B------:R-:W-:Y:S05]  /*d0d0*/  BSYNC.RECONVERGENT B0 ;  /* 0x0000000000007941 */ /* 0x000fea0003800200 */
.L_x_17073:
[----:B------:R0:W-:Y:S01]  /*d0e0*/  STG.E.U8 desc[UR36][R8.64], R4 ;  /* 0x0000000408007986 */ /* 0x0001e2000c101124 */
[----:B------:R-:W-:Y:S05]  /*d0f0*/  BRA `(.L_x_17059) ;  /* 0x0000000400a07947 */ /* 0x000fea0003800000 */
.L_x_17067:
        /* <DEDUP_REMOVED lines=22> */
.L_x_17077:
[----:B------:R-:W-:-:S05]  /*d260*/  SHF.R.S32.HI R25, RZ, 0x1f, R24 ;  /* 0x0000001fff197819 */ /* 0x000fca0000011418 */
[----:B------:R0:W-:Y:S01]  /*d270*/  STG.E.64 desc[UR36][R8.64], R24 ;  /* 0x0000001808007986 */ /* 0x0001e2000c101b24 */
[----:B------:R-:W-:Y:S05]  /*d280*/  BRA `(.L_x_17059) ;  /* 0x00000004003c7947 */ /* 0x000fea0003800000 */
.L_x_17076:
[----:B------:R0:W-:Y:S01]  /*d290*/  STG.E desc[UR36][R8.64], R24 ;  /* 0x0000001808007986 */ /* 0x0001e2000c101924 */
[----:B------:R-:W-:Y:S05]  /*d2a0*/  BRA `(.L_x_17059) ;  /* 0x0000000400347947 */ /* 0x000fea0003800000 */
.L_x_17066:
        /* <DEDUP_REMOVED lines=10> */
.L_x_17079:
[----:B------:R-:W0:Y:S01]  /*d350*/  I2F.F64 R4, R24 ;  /* 0x0000001800047312 */ /* 0x000e220000201c00 */
[----:B------:R-:W-:-:S05]  /*d360*/  CS2R R6, SRZ ;  /* 0x0000000000067805 */ /* 0x000fca000001ff00 */
[----:B0-----:R3:W-:Y:S01]  /*d370*/  STG.E.128 desc[UR36][R8.64], R4 ;  /* 0x0000000408007986 */ /* 0x0017e2000c101d24 */
[----:B------:R-:W-:Y:S05]  /*d380*/  BRA `(.L_x_17059) ;  /* 0x0000000000fc7947 */ /* 0x000fea0003800000 */
.L_x_17078:
[----:B------:R-:W-:-:S13]  /*d390*/  ISETP.NE.AND P0, PT, R0, 0xf, PT ;  /* 0x0000000f0000780c */ /* 0x000fda0003f05270 */
[----:B------:R-:W-:Y:S05]  /*d3a0*/  @!P0 BRA `(.L_x_17080) ;  /* 0x0000000000e88947 */ /* 0x000fea0003800000 */
[----:B------:R-:W-:-:S13]  /*d3b0*/  ISETP.NE.AND P0, PT, R0, 0x17, PT ;  /* 0x000000170000780c */ /* 0x000fda0003f05270 */
[----:B------:R-:W-:Y:S05]  /*d3c0*/  @!P0 BRA `(.L_x_17081) ;  /* 0x0000000000908947 */ /* 0x000fea0003800000 */
[----:B------:R-:W-:-:S13]  /*d3d0*/  ISETP.NE.AND P0, PT, R0, 0x18, PT ;  /* 0x000000180000780c */ /* 0x000fda0003f05270 */
[----:B------:R-:W-:Y:S05]  /*d3e0*/  @!P0 BRA `(.L_x_17082) ;  /* 0x0000000000448947 */ /* 0x000fea0003800000 */
.L_x_17058:
        /* <DEDUP_REMOVED lines=16> */
.L_x_17083:
[----:B------:R-:W-:Y:S05]  /*d4f0*/  BRA `(.L_x_17059) ;  /* 0x0000000000a07947 */ /* 0x000fea0003800000 */
.L_x_17082:
        /* <DEDUP_REMOVED lines=13> */
.L_x_17085:
[----:B------:R-:W-:Y:S05]  /*d5d0*/  BSYNC.RECONVERGENT B0 ;  /* 0x0000000000007941 */ /* 0x000fea0003800200 */
.L_x_17084:
[----:B------:R-:W-:-:S05]  /*d5e0*/  LOP3.LUT R3, R0, 0x80, R3, 0xf8, !PT ;  /* 0x0000008000037812 */ /* 0x000fca00078ef803 */
[----:B------:R1:W-:Y:S01]  /*d5f0*/  STG.E.U8 desc[UR36][R8.64], R3 ;  /* 0x0000000308007986 */ /* 0x0003e2000c101124 */
[----:B------:R-:W-:Y:S05]  /*d600*/  BRA `(.L_x_17059) ;  /* 0x00000000005c7947 */ /* 0x000fea0003800000 */
.L_x_17081:
        /* <DEDUP_REMOVED lines=12> */
.L_x_17087:
[----:B------:R-:W-:Y:S01]  /*d6d0*/  IMAD.MOV.U32 R0, RZ, RZ, 0x7f ;  /* 0x0000007fff007424 */ /* 0x000fe200078e00ff */
[----:B------:R-:W-:-:S04]  /*d6e0*/  ISETP.GT.U32.AND P0, PT, R4, 0x7f800000, PT ;  /* 0x7f8000000400780c */ /* 0x000fc80003f04070 */
[----:B------:R-:W-:-:S09]  /*d6f0*/  SEL R0, R0, 0x7c, P0 ;  /* 0x0000007c00007807 */ /* 0x000fd20000000000 */
.L_x_17088:
[----:B------:R-:W-:Y:S05]  /*d700*/  BSYNC.RECONVERGENT B0 ;  /* 0x0000000000007941 */ /* 0x000fea0003800200 */
.L_x_17086:
[----:B------:R-:W-:-:S04]  /*d710*/  SHF.R.U32.HI R3, RZ, 0x18, R3 ;  /* 0x00000018ff037819 */ /* 0x000fc80000011603 */
[----:B------:R-:W-:-:S05]  /*d720*/  LOP3.LUT R3, R0, 0x80, R3, 0xf8, !PT ;  /* 0x0000008000037812 */ /* 0x000fca00078ef803 */
[----:B------:R2:W-:Y:S01]  /*d730*/  STG.E.U8 desc[UR36][R8.64], R3 ;  /* 0x0000000308007986 */ /* 0x0005e2000c101124 */
[----:B------:R-:W-:Y:S05]  /*d740*/  BRA `(.L_x_17059) ;  /* 0x00000000000c7947 */ /* 0x000fea0003800000 */
.L_x_17080:
[----:B------:R-:W-:-:S04]  /*d750*/  I2FP.F32.S32 R0, R24 ;  /* 0x0000001800007245 */ /* 0x000fc80000201400 */
[----:B------:R-:W-:-:S05]  /*d760*/  F2FP.BF16.F32.PACK_AB R0, RZ, R0 ;  /* 0x00000000ff00723e */ /* 0x000fca00000010ff */
[----:B------:R0:W-:Y:S02]  /*d770*/  STG.E.U16 desc[UR36][R8.64], R0 ;  /* 0x0000000008007986 */ /* 0x0001e4000c101524 */
.L_x_17059:
[----:B------:R-:W-:-:S07]  /*d780*/  VIADD R30, R30, 0x80 ;  /* 0x000000801e1e7836 */ /* 0x000fce0000000000 */
.L_x_17018:
[----:B------:R-:W-:Y:S05]  /*d790*/  BSYNC.RECONVERGENT B7 ;  /* 0x0000000000077941 */ /* 0x000fea0003800200 */
.L_x_16979:
[----:B------:R-:W-:-:S13]  /*d7a0*/  ISETP.GE.AND P0, PT, R30, R29, PT ;  /* 0x0000001d1e00720c */ /* 0x000fda0003f06270 */
[----:B------:R-:W-:Y:S05]  /*d7b0*/  @P0 EXIT ;  /* 0x000000000000094d */ /* 0x000fea0003800000 */
[----:B0123--:R-:W0:Y:S01]  /*d7c0*/  LDC.64 R4, c[0x0][0x398] ;  /* 0x0000e600ff047b82 */ /* 0x00fe220000000a00 */
[----:B------:R-:W4:Y:S01]  /*d7d0*/  LDCU UR4, c[0x0][0x3d0] ;  /* 0x00007a00ff0477ac */ /* 0x000f220008000800 */
[----:B------:R-:W-:Y:S01]  /*d7e0*/  PRMT R0, R27, 0x9910, RZ ;  /* 0x000099101b007816 */ /* 0x000fe200000000ff */
[----:B------:R-:W-:-:S03]  /*d7f0*/  IMAD R2, R2, 0x200, R30 ;  /* 0x0000020002027824 */ /* 0x000fc600078e021e */
[----:B------:R-:W-:Y:S01]  /*d800*/  ISETP.GT.AND P1, PT, R0, 0x9, PT ;  /* 0x000000090000780c */ /* 0x000fe20003f24270 */
[----:B----4-:R-:W-:-:S05]  /*d810*/  IMAD R3, R2, UR4, RZ ;  /* 0x0000000402037c24 */ /* 0x010fca000f8e02ff */
        /* <DEDUP_REMOVED lines=13> */
.L_x_17092:
[----:B------:R-:W-:Y:S01]  /*d8f0*/  STG.E.U8 desc[UR36][R2.64], R16 ;  /* 0x0000001002007986 */ /* 0x000fe2000c101124 */
[----:B------:R-:W-:Y:S05]  /*d900*/  EXIT ;  /* 0x000000000000794d */ /* 0x000fea0003800000 */
.L_x_17091:
[----:B------:R-:W-:-:S13]  /*d910*/  ISETP.NE.AND P0, PT, R0, 0x2, PT ;  /* 0x000000020000780c */ /* 0x000fda0003f05270 */
[----:B------:R-:W-:Y:S05]  /*d920*/  @!P0 BRA `(.L_x_17094) ;  /* 0x0000000000248947 */ /* 0x000fea0003800000 */
[----:B------:R-:W-:-:S13]  /*d930*/  ISETP.NE.AND P0, PT, R0, 0x3, PT ;  /* 0x000000030000780c */ /* 0x000fda0003f05270 */
[----:B------:R-:W-:Y:S05]  /*d940*/  @!P0 BRA `(.L_x_17095) ;  /* 0x0000000000148947 */ /* 0x000fea0003800000 */
[----:B------:R-:W-:-:S13]  /*d950*/  ISETP.NE.AND P0, PT, R0, 0x4, PT ;  /* 0x000000040000780c */ /* 0x000fda0003f05270 */
[----:B------:R-:W-:Y:S05]  /*d960*/  @P0 BRA `(.L_x_17093) ;  /* 0x00000008003c0947 */ /* 0x000fea0003800000 */
[----:B------:R-:W-:-:S05]  /*d970*/  SHF.R.S32.HI R17, RZ, 0x1f, R16 ;  /* 0x0000001fff117819 */ /* 0x000fca0000011410 */
[----:B------:R-:W-:Y:S01]  /*d980*/  STG.E.64 desc[UR36][R2.64], R16 ;  /* 0x0000001002007986 */ /* 0x000fe2000c101b24 */
[----:B------:R-:W-:Y:S05]  /*d990*/  EXIT ;  /* 0x000000000000794d */ /* 0x000fea0003800000 */
.L_x_17095:
[----:B------:R-:W-:Y:S01]  /*d9a0*/  STG.E desc[UR36][R2.64], R16 ;  /* 0x0000001002007986 */ /* 0x000fe2000c101924 */
[----:B------:R-:W-:Y:S05]  /*d9b0*/  EXIT ;  /* 0x000000000000794d */ /* 0x000fea0003800000 */
.L_x_17094:
[----:B------:R-:W-:Y:S01]  /*d9c0*/  STG.E.U16 desc[UR36][R2.64], R16 ;  /* 0x0000001002007986 */ /* 0x000fe2000c101524 */
[----:B------:R-:W-:Y:S05]  /*d9d0*/  EXIT ;  /* 0x000000000000794d */ /* 0x000fea0003800000 */
.L_x_17090:
[----:B------:R-:W-:-:S13]  /*d9e0*/  ISETP.GT.AND P0, PT, R0, 0x6, PT ;  /* 0x000000060000780c */ /* 0x000fda0003f04270 */
[----:B------:R-:W-:Y:S05]  /*d9f0*/  @P0 BRA `(.L_x_17096) ;  /* 0x00000000002c0947 */ /* 0x000fea0003800000 */
[----:B------:R-:W-:-:S13]  /*da00*/  ISETP.NE.AND P0, PT, R0, 0x5, PT ;  /* 0x000000050000780c */ /* 0x000fda0003f05270 */
[----:B------:R-:W-:Y:S05]  /*da10*/  @!P0 BRA `(.L_x_17097) ;  /* 0x0000000000148947 */ /* 0x000fea0003800000 */
[----:B------:R-:W-:-:S13]  /*da20*/  ISETP.NE.AND P0, PT, R0, 0x6, PT ;  /* 0x000000060000780c */ /* 0x000fda0003f05270 */
[----:B------:R-:W-:Y:S05]  /*da30*/  @P0 BRA `(.L_x_17093) ;  /* 0x0000000800080947 */ /* 0x000fea0003800000 */
[----:B------:R-:W-:-:S05]  /*da40*/  I2FP.F32.S32 R5, R16 ;  /* 0x0000001000057245 */ /* 0x000fca0000201400 */
[----:B------:R-:W-:Y:S01]  /*da50*/  STG.E desc[UR36][R2.64], R5 ;  /* 0x0000000502007986 */ /* 0x000fe2000c101924 */
[----:B------:R-:W-:Y:S05]  /*da60*/  EXIT ;  /* 0x000000000000794d */ /* 0x000fea0003800000 */
.L_x_17097:
[----:B------:R-:W-:-:S04]  /*da70*/  I2FP.F32.S32 R0, R16 ;  /* 0x0000001000007245 */ /* 0x000fc80000201400 */
[----:B------:R-:W-:-:S05]  /*da80*/  F2FP.F16.F32.PACK_AB R0, RZ, R0 ;  /* 0x00000000ff00723e */ /* 0x000fca00000000ff */
[----:B------:R-:W-:Y:S01]  /*da90*/  STG.E.U16 desc[UR36][R2.64], R0 ;  /* 0x0000000002007986 */ /* 0x000fe2000c101524 */
[----:B------:R-:W-:Y:S05]  /*daa0*/  EXIT ;  /* 0x000000000000794d */ /* 0x000fea0003800000 */
.L_x_17096:
        /* <DEDUP_REMOVED lines=8> */
[----:B------:R-:W-:Y:S01]  /*db30*/  STG.E.64 desc[UR36][R2.64], R16 ;  /* 0x0000001002007986 */ /* 0x000fe2000c101b24 */
[----:B------:R-:W-:Y:S05]  /*db40*/  EXIT ;  /* 0x000000000000794d */ /* 0x000fea0003800000 */
.L_x_17099:
[----:B------:R-:W-:-:S04]  /*db50*/  I2FP.F32.S32 R16, R16 ;  /* 0x0000001000107245 */ /* 0x000fc80000201400 */
[----:B------:R-:W-:-:S04]  /*db60*/  F2FP.F16.F32.PACK_AB R5, RZ, R16 ;  /* 0x00000010ff05723e */ /* 0x000fc800000000ff */
[----:B------:R-:W-:-:S05]  /*db70*/  PRMT R5, R5, 0x5410, RZ ;  /* 0x0000541005057816 */ /* 0x000fca00000000ff */
[----:B------:R-:W-:Y:S01]  /*db80*/  STG.E desc[UR36][R2.64], R5 ;  /* 0x0000000502007986 */ /* 0x000fe2000c101924 */
[----:B------:R-:W-:Y:S05]  /*db90*/  EXIT ;  /* 0x000000000000794d */ /* 0x000fea0003800000 */
.L_x_17098:
[----:B------:R-:W0:Y:S02]  /*dba0*/  I2F.F64 R16, R16 ;  /* 0x0000001000107312 */ /* 0x000e240000201c00 */
[----:B0-----:R-:W-:Y:S01]  /*dbb0*/  STG.E.64 desc[UR36][R2.64], R16 ;  /* 0x0000001002007986 */ /* 0x001fe2000c101b24 */
[----:B------:R-:W-:Y:S05]  /*dbc0*/  EXIT ;  /* 0x000000000000794d */ /* 0x000fea0003800000 */
.L_x_17089:
        /* <DEDUP_REMOVED lines=12> */
.L_x_17103:
        /* <DEDUP_REMOVED lines=18> */
.L_x_17106:
[----:B------:R-:W-:-:S04]  /*ddb0*/  SHF.R.U32.HI R5, RZ, 0x18, R5 ;  /* 0x00000018ff057819 */ /* 0x000fc80000011605 */
[----:B------:R-:W-:-:S07]  /*ddc0*/  LOP3.LUT R0, R0, 0x80, R5, 0xf8, !PT ;  /* 0x0000008000007812 */ /* 0x000fce00078ef805 */
.L_x_17105:
[----:B------:R-:W-:Y:S05]  /*ddd0*/  BSYNC.RECONVERGENT B0 ;  /* 0x0000000000007941 */ /* 0x000fea0003800200 */
.L_x_17104:
[----:B------:R-:W-:Y:S01]  /*dde0*/  STG.E.U8 desc[UR36][R2.64], R0 ;  /* 0x0000000002007986 */ /* 0x000fe2000c101124 */
[----:B------:R-:W-:Y:S05]  /*ddf0*/  EXIT ;  /* 0x000000000000794d */ /* 0x000fea0003800000 */
.L_x_17102:
        /* <DEDUP_REMOVED lines=18> */
.L_x_17109:
[----:B------:R-:W-:-:S04]  /*df20*/  SHF.R.U32.HI R5, RZ, 0x18, R5 ;  /* 0x00000018ff057819 */ /* 0x000fc80000011605 */
[----:B------:R-:W-:-:S07]  /*df30*/  LOP3.LUT R0, R0, 0x80, R5, 0xf8, !PT ;  /* 0x0000008000007812 */ /* 0x000fce00078ef805 */
.L_x_17108:
[----:B------:R-:W-:Y:S05]  /*df40*/  BSYNC.RECONVERGENT B0 ;  /* 0x0000000000007941 */ /* 0x000fea0003800200 */
.L_x_17107:
[----:B------:R-:W-:Y:S01]  /*df50*/  STG.E.U8 desc[UR36][R2.64], R0 ;  /* 0x0000000002007986 */ /* 0x000fe2000c101124 */
[----:B------:R-:W-:Y:S05]  /*df60*/  EXIT ;  /* 0x000000000000794d */ /* 0x000fea0003800000 */
.L_x_17101:
        /* <DEDUP_REMOVED lines=22> */
.L_x_17111:
[----:B------:R-:W-:-:S05]  /*e0d0*/  SHF.R.S32.HI R17, RZ, 0x1f, R16 ;  /* 0x0000001fff117819 */ /* 0x000fca0000011410 */
[----:B------:R-:W-:Y:S01]  /*e0e0*/  STG.E.64 desc[UR36][R2.64], R16 ;  /* 0x0000001002007986 */ /* 0x000fe2000c101b24 */
[----:B------:R-:W-:Y:S05]  /*e0f0*/  EXIT ;  /* 0x000000000000794d */ /* 0x000fea0003800000 */
.L_x_17110:
[----:B------:R-:W-:Y:S01]  /*e100*/  STG.E desc[UR36][R2.64], R16 ;  /* 0x0000001002007986 */ /* 0x000fe2000c101924 */
[----:B------:R-:W-:Y:S05]  /*e110*/  EXIT ;  /* 0x000000000000794d */ /* 0x000fea0003800000 */
.L_x_17100:
        /* <DEDUP_REMOVED lines=8> */
[----:B------:R-:W-:Y:S01]  /*e1a0*/  STG.E.U8 desc[UR36][R2.64], R5 ;  /* 0x0000000502007986 */ /* 0x000fe2000c101124 */
[----:B------:R-:W-:Y:S05]  /*e1b0*/  EXIT ;  /* 0x000000000000794d */ /* 0x000fea0003800000 */
.L_x_17113:
[----:B------:R-:W0:Y:S01]  /*e1c0*/  I2F.F64 R16, R16 ;  /* 0x0000001000107312 */ /* 0x000e220000201c00 */
[----:B------:R-:W-:-:S05]  /*e1d0*/  CS2R R18, SRZ ;  /* 0x0000000000127805 */ /* 0x000fca000001ff00 */
[----:B0-----:R-:W-:Y:S01]  /*e1e0*/  STG.E.128 desc[UR36][R2.64], R16 ;  /* 0x0000001002007986 */ /* 0x001fe2000c101d24 */
[----:B------:R-:W-:Y:S05]  /*e1f0*/  EXIT ;  /* 0x000000000000794d */ /* 0x000fea0003800000 */
.L_x_17112:
[----:B------:R-:W-:-:S13]  /*e200*/  ISETP.NE.AND P0, PT, R0, 0xf, PT ;  /* 0x0000000f0000780c */ /* 0x000fda0003f05270 */
[----:B------:R-:W-:Y:S05]  /*e210*/  @!P0 BRA `(.L_x_17114) ;  /* 0x0000000000e88947 */ /* 0x000fea0003800000 */
[----:B------:R-:W-:-:S13]  /*e220*/  ISETP.NE.AND P0, PT, R0, 0x17, PT ;  /* 0x000000170000780c */ /* 0x000fda0003f05270 */
[----:B------:R-:W-:Y:S05]  /*e230*/  @!P0 BRA `(.L_x_17115) ;  /* 0x0000000000908947 */ /* 0x000fea0003800000 */
[----:B------:R-:W-:-:S13]  /*e240*/  ISETP.NE.AND P0, PT, R0, 0x18, PT ;  /* 0x000000180000780c */ /* 0x000fda0003f05270 */
[----:B------:R-:W-:Y:S05]  /*e250*/  @!P0 BRA `(.L_x_17116) ;  /* 0x0000000000448947 */ /* 0x000fea0003800000 */
.L_x_17093:
        /* <DEDUP_REMOVED lines=16> */
.L_x_17117:
[----:B------:R-:W-:Y:S05]  /*e360*/  EXIT ;  /* 0x000000000000794d */ /* 0x000fea0003800000 */
.L_x_17116:
        /* <DEDUP_REMOVED lines=13> */
.L_x_17119:
[----:B------:R-:W-:Y:S05]  /*e440*/  BSYNC.RECONVERGENT B0 ;  /* 0x0000000000007941 */ /* 0x000fea0003800200 */
.L_x_17118:
[----:B------:R-:W-:-:S05]  /*e450*/  LOP3.LUT R5, R0, 0x80, R5, 0xf8, !PT ;  /* 0x0000008000057812 */ /* 0x000fca00078ef805 */
[----:B------:R-:W-:Y:S01]  /*e460*/  STG.E.U8 desc[UR36][R2.64], R5 ;  /* 0x0000000502007986 */ /* 0x000fe2000c101124 */
[----:B------:R-:W-:Y:S05]  /*e470*/  EXIT ;  /* 0x000000000000794d */ /* 0x000fea0003800000 */
.L_x_17115:
        /* <DEDUP_REMOVED lines=12> */
.L_x_17121:
[----:B------:R-:W-:Y:S01]  /*e540*/  IMAD.MOV.U32 R0, RZ, RZ, 0x7f ;  /* 0x0000007fff007424 */ /* 0x000fe200078e00ff */
[----:B------:R-:W-:-:S04]  /*e550*/  ISETP.GT.U32.AND P0, PT, R4, 0x7f800000, PT ;  /* 0x7f8000000400780c */ /* 0x000fc80003f04070 */
[----:B------:R-:W-:-:S09]  /*e560*/  SEL R0, R0, 0x7c, P0 ;  /* 0x0000007c00007807 */ /* 0x000fd20000000000 */
.L_x_17122:
[----:B------:R-:W-:Y:S05]  /*e570*/  BSYNC.RECONVERGENT B0 ;  /* 0x0000000000007941 */ /* 0x000fea0003800200 */
.L_x_17120:
[----:B------:R-:W-:-:S04]  /*e580*/  SHF.R.U32.HI R5, RZ, 0x18, R5 ;  /* 0x00000018ff057819 */ /* 0x000fc80000011605 */
[----:B------:R-:W-:-:S05]  /*e590*/  LOP3.LUT R5, R0, 0x80, R5, 0xf8, !PT ;  /* 0x0000008000057812 */ /* 0x000fca00078ef805 */
[----:B------:R-:W-:Y:S01]  /*e5a0*/  STG.E.U8 desc[UR36][R2.64], R5 ;  /* 0x0000000502007986 */ /* 0x000fe2000c101124 */
[----:B------:R-:W-:Y:S05]  /*e5b0*/  EXIT ;  /* 0x000000000000794d */ /* 0x000fea0003800000 */
.L_x_17114:
[----:B------:R-:W-:-:S04]  /*e5c0*/  I2FP.F32.S32 R0, R16 ;  /* 0x0000001000007245 */ /* 0x000fc80000201400 */
[----:B------:R-:W-:-:S05]  /*e5d0*/  F2FP.BF16.F32.PACK_AB R0, RZ, R0 ;  /* 0x00000000ff00723e */ /* 0x000fca00000010ff */
[----:B------:R-:W-:Y:S01]  /*e5e0*/  STG.E.U16 desc[UR36][R2.64], R0 ;  /* 0x0000000002007986 */ /* 0x000fe2000c101524 */
[----:B------:R-:W-:Y:S05]  /*e5f0*/  EXIT ;  /* 0x000000000000794d */ /* 0x000fea0003800000 */
.L_x_17123:
        /* <DEDUP_REMOVED lines=16> */
.L_x_23946:


//--------------------- .text._ZN2at6native18elementwise_kernelILi128ELi2EZNS0_22gpu_kernel_impl_nocastIZZZNS0_54_GLOBAL__N__d8c5977b_16_LinearAlgebra_cu_35b291db_316116addr_kernel_cudaERNS_14TensorIteratorERKN3c106ScalarES9_ENKUlvE_clEvENKUlvE1_clEvEUliiiE0_EEvRNS_18TensorIteratorBaseERKT_EUliE_EEviT1_ --------------------------
	.section	.text._ZN2at6native18elementwise_kernelILi128ELi2EZNS0_22gpu_kernel_impl_nocastIZZZNS0_54_GLOBAL__N__d8c5977b_16_LinearAlgebra_cu_35b291db_316116addr_kernel_cudaERNS_14TensorIteratorERKN3c106ScalarES9_ENKUlvE_clEvENKUlvE1_clEvEUliiiE0_EEvRNS_18TensorIteratorBaseERKT_EUliE_EEviT1_,"ax",@progbits
	.align	128
        .global         _ZN2at6native18elementwise_kernelILi128ELi2EZNS0_22gpu_kernel_impl_nocastIZZZNS0_54_GLOBAL__N__d8c5977b_16_LinearAlgebra_cu_35b291db_316116addr_kernel_cudaERNS_14TensorIteratorERKN3c106ScalarES9_ENKUlvE_clEvENKUlvE1_clEvEUliiiE0_EEvRNS_18TensorIteratorBaseERKT_EUliE_EEviT1_
        .type           _ZN2at6native18elementwise_kernelILi128ELi2EZNS0_22gpu_kernel_impl_nocastIZZZNS0_54_GLOBAL__N__d8c5977b_16_LinearAlgebra_cu_35b291db_316116addr_kernel_cudaERNS_14TensorIteratorERKN3c106ScalarES9_ENKUlvE_clEvENKUlvE1_clEvEUliiiE0_EEvRNS_18TensorIteratorBaseERKT_EUliE_EEviT1_,@function
        .size           _ZN2at6native18elementwise_kernelILi128ELi2EZNS0_22gpu_kernel_impl_nocastIZZZNS0_54_GLOBAL__N__d8c5977b_16_LinearAlgebra_cu_35b291db_316116addr_kernel_cudaERNS_14TensorIteratorERKN3c106ScalarES9_ENKUlvE_clEvENKUlvE1_clEvEUliiiE0_EEvRNS_18TensorIteratorBaseERKT_EUliE_EEviT1_,(.L_x_23947 - _ZN2at6native18elementwise_kernelILi128ELi2EZNS0_22gpu_kernel_impl_nocastIZZZNS0_54_GLOBAL__N__d8c5977b_16_LinearAlgebra_cu_35b291db_316116addr_kernel_cudaERNS_14TensorIteratorERKN3c106ScalarES9_ENKUlvE_clEvENKUlvE1_clEvEUliiiE0_EEvRNS_18TensorIteratorBaseERKT_EUliE_EEviT1_)
        .other          _ZN2at6native18elementwise_kernelILi128ELi2EZNS0_22gpu_kernel_impl_nocastIZZZNS0_54_GLOBAL__N__d8c5977b_16_LinearAlgebra_cu_35b291db_316116addr_kernel_cudaERNS_14TensorIteratorERKN3c106ScalarES9_ENKUlvE_clEvENKUlvE1_clEvEUliiiE0_EEvRNS_18TensorIteratorBaseERKT_EUliE_EEviT1_,@"STO_CUDA_ENTRY STV_DEFAULT"
_ZN2at6native18elementwise_kernelILi128ELi2EZNS0_22gpu_kernel_impl_nocastIZZZNS0_54_GLOBAL__N__d8c5977b_16_LinearAlgebra_cu_35b291db_316116addr_kernel_cudaERNS_14TensorIteratorERKN3c106ScalarES9_ENKUlvE_clEvENKUlvE1_clEvEUliiiE0_EEvRNS_18TensorIteratorBaseERKT_EUliE_EEviT1_:
.text._ZN2at6native18elementwise_kernelILi128ELi2EZNS0_22gpu_kernel_impl_nocastIZZZNS0_54_GLOBAL__N__d8c5977b_16_LinearAlgebra_cu_35b291db_316116addr_kernel_cudaERNS_14TensorIteratorERKN3c106ScalarES9_ENKUlvE_clEvENKUlvE1_clEvEUliiiE0_EEvRNS_18TensorIteratorBaseERKT_EUliE_EEviT1_:
        /* <DEDUP_REMOVED lines=17> */
[----:B0-----:R-:W4:Y:S04]  /*0110*/  LDG.E R6, desc[UR6][R6.64] ;  /* 0x0000000606067981 */ /* 0x001f28000c1e1900 */
[----:B--2---:R-:W4:Y:S04]  /*0120*/  LDG.E R9, desc[UR6][R8.64] ;  /* 0x0000000608097981 */ /* 0x004f28000c1e1900 */
[----:B---3--:R-:W1:Y:S01]  /*0130*/  LDG.E R4, desc[UR6][R4.64] ;  /* 0x0000000604047981 */ /* 0x008e62000c1e1900 */
[----:B------:R-:W0:Y:S01]  /*0140*/  LDC.64 R10, c[0x0][0x648] ;  /* 0x00019200ff0a7b82 */ /* 0x000e220000000a00 */
[----:B------:R-:W-:Y:S01]  /*0150*/  IADD3 R3, PT, PT, R3, 0x80, RZ ;  /* 0x0000008003037810 */ /* 0x000fe20007ffe0ff */
[----:B----4-:R-:W-:-:S02]  /*0160*/  IMAD R13, R6, R9, RZ ;  /* 0x00000009060d7224 */ /* 0x010fc400078e02ff */
[----:B-1----:R-:W-:-:S04]  /*0170*/  IMAD R0, R4, UR8, RZ ;  /* 0x0000000804007c24 */ /* 0x002fc8000f8e02ff */
[----:B------:R-:W-:-:S05]  /*0180*/  IMAD R13, R13, UR9, R0 ;  /* 0x000000090d0d7c24 */ /* 0x000fca000f8e0200 */
[----:B0-----:R0:W-:Y:S02]  /*0190*/  STG.E desc[UR6][R10.64], R13 ;  /* 0x0000000d0a007986 */ /* 0x0011e4000c101906 */
.L_x_17126:
[----:B------:R-:W-:Y:S05]  /*01a0*/  BSYNC.RECONVERGENT B0 ;  /* 0x0000000000007941 */ /* 0x000fea0003800200 */
.L_x_17125:
[----:B------:R-:W-:-:S13]  /*01b0*/  ISETP.GE.AND P0, PT, R3, UR4, PT ;  /* 0x0000000403007c0c */ /* 0x000fda000bf06270 */
[----:B------:R-:W-:Y:S05]  /*01c0*/  @P0 EXIT ;  /* 0x000000000000094d */ /* 0x000fea0003800000 */
[----:B------:R-:W1:Y:S01]  /*01d0*/  LDC.64 R4, c[0x0][0x658] ;  /* 0x00019600ff047b82 */ /* 0x000e620000000a00 */
[----:B------:R-:W2:Y:S07]  /*01e0*/  LDCU.64 UR4, c[0x0][0x668] ;  /* 0x0000cd00ff0477ac */ /* 0x000eae0008000a00 */
[----:B------:R-:W3:Y:S08]  /*01f0*/  LDC.64 R6, c[0x0][0x660] ;  /* 0x00019800ff067b82 */ /* 0x000ef00000000a00 */
[----:B------:R-:W4:Y:S01]  /*0200*/  LDC.64 R2, c[0x0][0x650] ;  /* 0x00019400ff027b82 */ /* 0x000f220000000a00 */
[----:B-1----:R-:W0:Y:S04]  /*0210*/  LDG.E R4, desc[UR6][R4.64] ;  /* 0x0000000604047981 */ /* 0x002e28000c1e1900 */
[----:B---3--:R-:W0:Y:S04]  /*0220*/  LDG.E R7, desc[UR6][R6.64] ;  /* 0x0000000606077981 */ /* 0x008e28000c1e1900 */
[----:B----4-:R-:W2:Y:S01]  /*0230*/  LDG.E R2, desc[UR6][R2.64] ;  /* 0x0000000602027981 */ /* 0x010ea2000c1e1900 */
[----:B------:R-:W1:Y:S01]  /*0240*/  LDC.64 R8, c[0x0][0x648] ;  /* 0x00019200ff087b82 */ /* 0x000e620000000a00 */
[----:B0-----:R-:W-:-:S02]  /*0250*/  IMAD R11, R4, R7, RZ ;  /* 0x00000007040b7224 */ /* 0x001fc400078e02ff */
[----:B--2---:R-:W-:-:S04]  /*0260*/  IMAD R0, R2, UR4, RZ ;  /* 0x0000000402007c24 */ /* 0x004fc8000f8e02ff */
[----:B------:R-:W-:-:S05]  /*0270*/  IMAD R11, R11, UR5, R0 ;  /* 0x000000050b0b7c24 */ /* 0x000fca000f8e0200 */
[----:B-1----:R-:W-:Y:S01]  /*0280*/  STG.E desc[UR6][R8.64], R11 ;  /* 0x0000000b08007986 */ /* 0x002fe2000c101906 */
[----:B------:R-:W-:Y:S05]  /*0290*/  EXIT ;  /* 0x000000000000794d */ /* 0x000fea0003800000 */
.L_x_17124:
        /* <DEDUP_REMOVED lines=380> */
.L_x_17129:
[----:B------:R-:W0:Y:S01]  /*1a60*/  LDCU.128 UR12, c[0x0][0x660] ;  /* 0x0000cc00ff0c77ac */ /* 0x000e220008000c00 */
[----:B------:R-:W1:Y:S01]  /*1a70*/  LDCU.128 UR8, c[0x0][0x650] ;  /* 0x0000ca00ff0877ac */ /* 0x000e620008000c00 */
[----:B0-----:R-:W-:Y:S02]  /*1a80*/  IADD3 R10, P2, PT, R6, UR12, RZ ;  /* 0x0000000c060a7c10 */ /* 0x001fe4000ff5e0ff */
[----:B-1----:R-:W-:Y:S02]  /*1a90*/  IADD3 R8, P1, PT, R7, UR10, RZ ;  /* 0x0000000a07087c10 */ /* 0x002fe4000ff3e0ff */
[----:B------:R-:W-:Y:S02]  /*1aa0*/  IADD3 R6, P0, PT, R4, UR8, RZ ;  /* 0x0000000804067c10 */ /* 0x000fe4000ff1e0ff */
[----:B------:R-:W-:Y:S02]  /*1ab0*/  IADD3.X R11, PT, PT, RZ, UR13, RZ, P2, !PT ;  /* 0x0000000dff0b7c10 */ /* 0x000fe400097fe4ff */
[----:B------:R-:W-:-:S02]  /*1ac0*/  IADD3.X R9, PT, PT, RZ, UR11, RZ, P1, !PT ;  /* 0x0000000bff097c10 */ /* 0x000fc40008ffe4ff */
[----:B------:R-:W-:Y:S01]  /*1ad0*/  IADD3.X R7, PT, PT, RZ, UR9, RZ, P0, !PT ;  /* 0x00000009ff077c10 */ /* 0x000fe200087fe4ff */
[----:B------:R-:W0:Y:S01]  /*1ae0*/  LDCU.64 UR8, c[0x0][0x648] ;  /* 0x0000c900ff0877ac */ /* 0x000e220008000a00 */
[----:B------:R-:W2:Y:S04]  /*1af0*/  LDG.E R11, desc[UR6][R10.64] ;  /* 0x000000060a0b7981 */ /* 0x000ea8000c1e1900 */
[----:B------:R-:W2:Y:S04]  /*1b00*/  LDG.E R8, desc[UR6][R8.64] ;  /* 0x0000000608087981 */ /* 0x000ea8000c1e1900 */
[----:B------:R-:W3:Y:S01]  /*1b10*/  LDG.E R6, desc[UR6][R6.64] ;  /* 0x0000000606067981 */ /* 0x000ee2000c1e1900 */
[----:B0-----:R-:W-:-:S04]  /*1b20*/  IADD3 R4, P0, PT, R5, UR8, RZ ;  /* 0x0000000805047c10 */ /* 0x001fc8000ff1e0ff */
[----:B------:R-:W-:Y:S02]  /*1b30*/  IADD3.X R5, PT, PT, RZ, UR9, RZ, P0, !PT ;  /* 0x00000009ff057c10 */ /* 0x000fe400087fe4ff */
[----:B------:R-:W-:Y:S01]  /*1b40*/  IADD3 R3, PT, PT, R3, 0x80, RZ ;  /* 0x0000008003037810 */ /* 0x000fe20007ffe0ff */
[----:B--2---:R-:W-:Y:S02]  /*1b50*/  IMAD R13, R8, R11, RZ ;  /* 0x0000000b080d7224 */ /* 0x004fe400078e02ff */
[----:B---3--:R-:W-:-:S04]  /*1b60*/  IMAD R12, R6, UR14, RZ ;  /* 0x0000000e060c7c24 */ /* 0x008fc8000f8e02ff */
[----:B------:R-:W-:-:S05]  /*1b70*/  IMAD R13, R13, UR15, R12 ;  /* 0x0000000f0d0d7c24 */ /* 0x000fca000f8e020c */
[----:B------:R0:W-:Y:S02]  /*1b80*/  STG.E desc[UR6][R4.64], R13 ;  /* 0x0000000d04007986 */ /* 0x0001e4000c101906 */
.L_x_17128:
[----:B------:R-:W-:Y:S05]  /*1b90*/  BSYNC.RECONVERGENT B0 ;  /* 0x0000000000007941 */ /* 0x000fea0003800200 */
.L_x_17127:
        /* <DEDUP_REMOVED lines=375> */
.L_x_17130:
[----:B------:R-:W0:Y:S01]  /*3310*/  LDCU.128 UR12, c[0x0][0x660] ;  /* 0x0000cc00ff0c77ac */ /* 0x000e220008000c00 */
[----:B------:R-:W1:Y:S01]  /*3320*/  LDCU.128 UR8, c[0x0][0x650] ;  /* 0x0000ca00ff0877ac */ /* 0x000e620008000c00 */
[----:B------:R-:W2:Y:S01]  /*3330*/  LDCU.64 UR4, c[0x0][0x648] ;  /* 0x0000c900ff0477ac */ /* 0x000ea20008000a00 */
[----:B0-----:R-:W-:Y:S02]  /*3340*/  IADD3 R8, P2, PT, R4, UR12, RZ ;  /* 0x0000000c04087c10 */ /* 0x001fe4000ff5e0ff */
[----:B-1----:R-:W-:Y:S02]  /*3350*/  IADD3 R6, P1, PT, R5, UR10, RZ ;  /* 0x0000000a05067c10 */ /* 0x002fe4000ff3e0ff */
[----:B------:R-:W-:Y:S02]  /*3360*/  IADD3 R4, P0, PT, R2, UR8, RZ ;  /* 0x0000000802047c10 */ /* 0x000fe4000ff1e0ff */
[----:B------:R-:W-:Y:S02]  /*3370*/  IADD3.X R9, PT, PT, RZ, UR13, RZ, P2, !PT ;  /* 0x0000000dff097c10 */ /* 0x000fe400097fe4ff */
[----:B------:R-:W-:-:S02]  /*3380*/  IADD3.X R7, PT, PT, RZ, UR11, RZ, P1, !PT ;  /* 0x0000000bff077c10 */ /* 0x000fc40008ffe4ff */
[----:B------:R-:W-:Y:S02]  /*3390*/  IADD3.X R5, PT, PT, RZ, UR9, RZ, P0, !PT ;  /* 0x00000009ff057c10 */ /* 0x000fe400087fe4ff */
[----:B------:R-:W3:Y:S04]  /*33a0*/  LDG.E R9, desc[UR6][R8.64] ;  /* 0x0000000608097981 */ /* 0x000ee8000c1e1900 */
[----:B------:R-:W3:Y:S04]  /*33b0*/  LDG.E R6, desc[UR6][R6.64] ;  /* 0x0000000606067981 */ /* 0x000ee8000c1e1900 */
[----:B------:R-:W4:Y:S01]  /*33c0*/  LDG.E R4, desc[UR6][R4.64] ;  /* 0x0000000604047981 */ /* 0x000f22000c1e1900 */
[----:B--2---:R-:W-:-:S04]  /*33d0*/  IADD3 R2, P0, PT, R3, UR4, RZ ;  /* 0x0000000403027c10 */ /* 0x004fc8000ff1e0ff */
[----:B------:R-:W-:Y:S01]  /*33e0*/  IADD3.X R3, PT, PT, RZ, UR5, RZ, P0, !PT ;  /* 0x00000005ff037c10 */ /* 0x000fe200087fe4ff */
[----:B---3--:R-:W-:Y:S02]  /*33f0*/  IMAD R11, R6, R9, RZ ;  /* 0x00000009060b7224 */ /* 0x008fe400078e02ff */
[----:B----4-:R-:W-:-:S04]  /*3400*/  IMAD R0, R4, UR14, RZ ;  /* 0x0000000e04007c24 */ /* 0x010fc8000f8e02ff */
[----:B------:R-:W-:-:S05]  /*3410*/  IMAD R11, R11, UR15, R0 ;  /* 0x0000000f0b0b7c24 */ /* 0x000fca000f8e0200 */
[----:B------:R-:W-:Y:S01]  /*3420*/  STG.E desc[UR6][R2.64], R11 ;  /* 0x0000000b02007986 */ /* 0x000fe2000c101906 */
[----:B------:R-:W-:Y:S05]  /*3430*/  EXIT ;  /* 0x000000000000794d */ /* 0x000fea0003800000 */
.L_x_17131:
        /* <DEDUP_REMOVED lines=12> */
.L_x_23947:


//--------------------- .text._ZN2at6native27unrolled_elementwise_kernelIZZZNS0_54_GLOBAL__N__d8c5977b_16_LinearAlgebra_cu_35b291db_316116addr_kernel_cudaERNS_14TensorIteratorERKN3c106ScalarES8_ENKUlvE_clEvENKUlvE1_clEvEUliiiE0_St5arrayIPcLm4EELi4E23TrivialOffsetCalculatorILi3EjESF_ILi1EjENS0_6memory15LoadWithoutCastENSI_16StoreWithoutCastEEEviT_T0_T2_T3_T4_T5_ --------------------------
	.section	.text._ZN2at6native27unrolled_elementwise_kernelIZZZNS0_54_GLOBAL__N__d8c5977b_16_LinearAlgebra_cu_35b291db_316116addr_kernel_cudaERNS_14TensorIteratorERKN3c106ScalarES8_ENKUlvE_clEvENKUlvE1_clEvEUliiiE0_St5arrayIPcLm4EELi4E23TrivialOffsetCalculatorILi3EjESF_ILi1EjENS0_6memory15LoadWithoutCastENSI_16StoreWithoutCastEEEviT_T0_T2_T3_T4_T5_,"ax",@progbits
	.align	128
        .global         _ZN2at6native27unrolled_elementwise_kernelIZZZNS0_54_GLOBAL__N__d8c5977b_16_LinearAlgebra_cu_35b291db_316116addr_kernel_cudaERNS_14TensorIteratorERKN3c106ScalarES8_ENKUlvE_clEvENKUlvE1_clEvEUliiiE0_St5arrayIPcLm4EELi4E23TrivialOffsetCalculatorILi3EjESF_ILi1EjENS0_6memory15LoadWithoutCastENSI_16StoreWithoutCastEEEviT_T0_T2_T3_T4_T5_
        .type           _ZN2at6native27unrolled_elementwise_kernelIZZZNS0_54_GLOBAL__N__d8c5977b_16_LinearAlgebra_cu_35b291db_316116addr_kernel_cudaERNS_14TensorIteratorERKN3c106ScalarES8_ENKUlvE_clEvENKUlvE1_clEvEUliiiE0_St5arrayIPcLm4EELi4E23TrivialOffsetCalculatorILi3EjESF_ILi1EjENS0_6memory15LoadWithoutCastENSI_16StoreWithoutCastEEEviT_T0_T2_T3_T4_T5_,@function
        .size           _ZN2at6native27unrolled_elementwise_kernelIZZZNS0_54_GLOBAL__N__d8c5977b_16_LinearAlgebra_cu_35b291db_316116addr_kernel_cudaERNS_14TensorIteratorERKN3c106ScalarES8_ENKUlvE_clEvENKUlvE1_clEvEUliiiE0_St5arrayIPcLm4EELi4E23TrivialOffsetCalculatorILi3EjESF_ILi1EjENS0_6memory15LoadWithoutCastENSI_16StoreWithoutCastEEEviT_T0_T2_T3_T4_T5_,(.L_x_23948 - _ZN2at6native27unrolled_elementwise_kernelIZZZNS0_54_GLOBAL__N__d8c5977b_16_LinearAlgebra_cu_35b291db_316116addr_kernel_cudaERNS_14TensorIteratorERKN3c106ScalarES8_ENKUlvE_clEvENKUlvE1_clEvEUliiiE0_St5arrayIPcLm4EELi4E23TrivialOffsetCalculatorILi3EjESF_ILi1EjENS0_6memory15LoadWithoutCastENSI_16StoreWithoutCastEEEviT_T0_T2_T3_T4_T5_)
        .other          _ZN2at6native27unrolled_elementwise_kernelIZZZNS0_54_GLOBAL__N__d8c5977b_16_LinearAlgebra_cu_35b291db_316116addr_kernel_cudaERNS_14TensorIteratorERKN3c106ScalarES8_ENKUlvE_clEvENKUlvE1_clEvEUliiiE0_St5arrayIPcLm4EELi4E23TrivialOffsetCalculatorILi3EjESF_ILi1EjENS0_6memory15LoadWithoutCastENSI_16StoreWithoutCastEEEviT_T0_T2_T3_T4_T5_,@"STO_CUDA_ENTRY STV_DEFAULT"
_ZN2at6native27unrolled_elementwise_kernelIZZZNS0_54_GLOBAL__N__d8c5977b_16_LinearAlgebra_cu_35b291db_316116addr_kernel_cudaERNS_14TensorIteratorERKN3c106ScalarES8_ENKUlvE_clEvENKUlvE1_clEvEUliiiE0_St5arrayIPcLm4EELi4E23TrivialOffsetCalculatorILi3EjESF_ILi1EjENS0_6memory15LoadWithoutCastENSI_16StoreWithoutCastEEEviT_T0_T2_T3_T4_T5_:
.text._ZN2at6native27unrolled_elementwise_kernelIZZZNS0_54_GLOBAL__N__d8c5977b_16_LinearAlgebra_cu_35b291db_316116addr_kernel_cudaERNS_14TensorIteratorERKN3c106ScalarES8_ENKUlvE_clEvENKUlvE1_clEvEUliiiE0_St5arrayIPcLm4EELi4E23TrivialOffsetCalculatorILi3EjESF_ILi1EjENS0_6memory15LoadWithoutCastENSI_16StoreWithoutCastEEEviT_T0_T2_T3_T4_T5_:
        /* <DEDUP_REMOVED lines=18> */
[----:B------:R-:W2:Y:S04]  /*0120*/  LDCU.64 UR6, c[0x0][0x388] ;  /* 0x00007100ff0677ac */ /* 0x000ea80008000a00 */
[----:B------:R-:W-:Y:S02]  /*0130*/  @!P0 IADD3 R0, PT, PT, R4, 0x80, RZ ;  /* 0x0000008004008810 */ /* 0x000fe40007ffe0ff */
[----:B------:R-:W-:Y:S01]  /*0140*/  @!P0 LEA R7, R3, R4, 0x9 ;  /* 0x0000000403078211 */ /* 0x000fe200078e48ff */
[----:B------:R-:W2:Y:S01]  /*0150*/  @!P0 LDC.64 R14, c[0x0][0x3b0] ;  /* 0x0000ec00ff0e8b82 */ /* 0x000ea20000000a00 */
[----:B------:R-:W-:-:S03]  /*0160*/  ISETP.GE.AND P1, PT, R0, R5, PT ;  /* 0x000000050000720c */ /* 0x000fc60003f26270 */
[----:B---3--:R-:W-:-:S04]  /*0170*/  @!P0 IMAD.WIDE.U32 R10, R7, 0x4, R10 ;  /* 0x00000004070a8825 */ /* 0x008fc800078e000a */
[----:B----4-:R-:W-:Y:S01]  /*0180*/  @!P0 IMAD.WIDE.U32 R16, R7, 0x4, R16 ;  /* 0x0000000407108825 */ /* 0x010fe200078e0010 */
[----:B-1----:R1:W3:Y:S01]  /*0190*/  @!P0 LDG.E R2, desc[UR4][R10.64] ;  /* 0x000000040a028981 */ /* 0x0022e2000c1e1900 */
[----:B------:R-:W4:Y:S03]  /*01a0*/  LDC.64 R12, c[0x0][0x3a0] ;  /* 0x0000e800ff0c7b82 */ /* 0x000f260000000a00 */
[----:B------:R5:W3:Y:S01]  /*01b0*/  @!P0 LDG.E R8, desc[UR4][R16.64] ;  /* 0x0000000410088981 */ /* 0x000ae2000c1e1900 */
[----:B------:R-:W-:Y:S02]  /*01c0*/  @!P1 LEA R6, R3, R0, 0x9 ;  /* 0x0000000003069211 */ /* 0x000fe400078e48ff */
[----:B------:R-:W-:Y:S02]  /*01d0*/  @!P1 IADD3 R0, PT, PT, R0, 0x80, RZ ;  /* 0x0000008000009810 */ /* 0x000fe40007ffe0ff */
[----:B-1----:R-:W1:Y:S02]  /*01e0*/  @!P1 LDC.64 R10, c[0x0][0x3b0] ;  /* 0x0000ec00ff0a9b82 */ /* 0x002e640000000a00 */
[----:B------:R-:W-:Y:S01]  /*01f0*/  ISETP.GE.AND P3, PT, R0, R5, PT ;  /* 0x000000050000720c */ /* 0x000fe20003f66270 */
[----:B-----5:R-:W-:-:S04]  /*0200*/  @!P1 IMAD.WIDE.U32 R24, R6, 0x4, R24 ;  /* 0x0000000406189825 */ /* 0x020fc800078e0018 */
[----:B------:R-:W-:Y:S01]  /*0210*/  @!P1 IMAD.WIDE.U32 R20, R6, 0x4, R20 ;  /* 0x0000000406149825 */ /* 0x000fe200078e0014 */
[----:B------:R-:W5:Y:S01]  /*0220*/  @!P1 LDG.E R9, desc[UR4][R24.64] ;  /* 0x0000000418099981 */ /* 0x000f62000c1e1900 */
[----:B------:R-:W4:Y:S03]  /*0230*/  LDC.64 R16, c[0x0][0x3a8] ;  /* 0x0000ea00ff107b82 */ /* 0x000f260000000a00 */
[----:B------:R0:W5:Y:S03]  /*0240*/  @!P1 LDG.E R26, desc[UR4][R20.64] ;  /* 0x00000004141a9981 */ /* 0x000166000c1e1900 */
        /* <DEDUP_REMOVED lines=8> */
[----:B------:R2:W5:Y:S03]  /*02d0*/  @!P3 LDG.E R28, desc[UR4][R22.64] ;  /* 0x00000004161cb981 */ /* 0x000566000c1e1900 */
[----:B------:R-:W-:Y:S01]  /*02e0*/  @!P0 IMAD.WIDE.U32 R14, R7, 0x4, R14 ;  /* 0x00000004070e8825 */ /* 0x000fe200078e000e */
[----:B------:R4:W5:Y:S03]  /*02f0*/  @!P3 LDG.E R29, desc[UR4][R18.64] ;  /* 0x00000004121db981 */ /* 0x000966000c1e1900 */
[----:B-1----:R-:W-:Y:S01]  /*0300*/  @!P1 IMAD.WIDE.U32 R10, R6, 0x4, R10 ;  /* 0x00000004060a9825 */ /* 0x002fe200078e000a */
[----:B------:R-:W-:-:S03]  /*0310*/  CS2R R6, SRZ ;  /* 0x0000000000067805 */ /* 0x000fc6000001ff00 */
[----:B--2---:R-:W-:Y:S02]  /*0320*/  HFMA2 R22, -RZ, RZ, 0, 0 ;  /* 0x00000000ff167431 */ /* 0x004fe400000001ff */
[----:B----4-:R-:W-:-:S04]  /*0330*/  @!P2 IMAD.WIDE.U32 R12, R0, 0x4, R12 ;  /* 0x00000004000ca825 */ /* 0x010fc800078e000c */
[C---:B------:R-:W-:Y:S01]  /*0340*/  @!P2 IMAD.WIDE.U32 R16, R0.reuse, 0x4, R16 ;  /* 0x000000040010a825 */ /* 0x040fe200078e0010 */
[----:B------:R-:W-:Y:S01]  /*0350*/  CS2R R18, SRZ ;  /* 0x0000000000127805 */ /* 0x000fe2000001ff00 */
[----:B------:R3:W2:Y:S02]  /*0360*/  @!P2 LDG.E R6, desc[UR4][R12.64] ;  /* 0x000000040c06a981 */ /* 0x0006a4000c1e1900 */
[----:B0-----:R-:W-:Y:S01]  /*0370*/  @!P2 IMAD.WIDE.U32 R24, R0, 0x4, R24 ;  /* 0x000000040018a825 */ /* 0x001fe200078e0018 */
[----:B------:R-:W-:Y:S01]  /*0380*/  MOV R0, RZ ;  /* 0x000000ff00007202 */ /* 0x000fe20000000f00 */
[----:B------:R-:W4:Y:S02]  /*0390*/  @!P2 LDG.E R7, desc[UR4][R16.64] ;  /* 0x000000041007a981 */ /* 0x000f24000c1e1900 */
[----:B------:R-:W-:Y:S02]  /*03a0*/  @!P3 IMAD.WIDE.U32 R20, R27, 0x4, R20 ;  /* 0x000000041b14b825 */ /* 0x000fe400078e0014 */
[----:B------:R-:W4:Y:S04]  /*03b0*/  @!P0 LDG.E R22, desc[UR4][R14.64] ;  /* 0x000000040e168981 */ /* 0x000f28000c1e1900 */
[----:B------:R2:W4:Y:S04]  /*03c0*/  @!P1 LDG.E R19, desc[UR4][R10.64] ;  /* 0x000000040a139981 */ /* 0x000528000c1e1900 */
[----:B------:R-:W4:Y:S04]  /*03d0*/  @!P3 LDG.E R18, desc[UR4][R20.64] ;  /* 0x000000041412b981 */ /* 0x000f28000c1e1900 */
[----:B------:R-:W4:Y:S01]  /*03e0*/  @!P2 LDG.E R0, desc[UR4][R24.64] ;  /* 0x000000041800a981 */ /* 0x000f22000c1e1900 */
[----:B------:R-:W-:Y:S01]  /*03f0*/  ISETP.GE.AND P0, PT, R4, R5, PT ;  /* 0x000000050400720c */ /* 0x000fe20003f06270 */
[----:B------:R-:W-:Y:S04]  /*0400*/  BSSY.RECONVERGENT B0, `(.L_x_17132) ;  /* 0x0000023000007945 */ /* 0x000fe80003800200 */
[----:B------:R-:W-:Y:S01]  /*0410*/  BSSY.RELIABLE B1, `(.L_x_17133) ;  /* 0x000001b000017945 */ /* 0x000fe20003800100 */
[----:B---3--:R-:W-:-:S02]  /*0420*/  IMAD R13, R2, UR6, RZ ;  /* 0x00000006020d7c24 */ /* 0x008fc4000f8e02ff */
[----:B------:R-:W-:Y:S02]  /*0430*/  IMAD R8, R8, UR7, RZ ;  /* 0x0000000708087c24 */ /* 0x000fe4000f8e02ff */
        /* <DEDUP_REMOVED lines=24> */
.L_x_17134:
[----:B------:R-:W-:Y:S05]  /*05c0*/  BSYNC.RELIABLE B1 ;  /* 0x0000000000017941 */ /* 0x000fea0003800100 */
.L_x_17133:
[----:B------:R-:W-:-:S13]  /*05d0*/  ISETP.GE.AND P0, PT, R4, R5, PT ;  /* 0x000000050400720c */ /* 0x000fda0003f06270 */
[----:B0-----:R-:W0:Y:S01]  /*05e0*/  @!P0 LDC.64 R6, c[0x0][0x398] ;  /* 0x0000e600ff068b82 */ /* 0x001e220000000a00 */
[----:B------:R-:W-:Y:S02]  /*05f0*/  @!P0 LEA R13, R3, R4, 0x9 ;  /* 0x00000004030d8211 */ /* 0x000fe400078e48ff */
[----:B------:R-:W-:-:S03]  /*0600*/  @!P0 IADD3 R4, PT, PT, R4, 0x80, RZ ;  /* 0x0000008004048810 */ /* 0x000fc60007ffe0ff */
[----:B0-----:R-:W-:-:S05]  /*0610*/  @!P0 IMAD.WIDE.U32 R6, R13, 0x4, R6 ;  /* 0x000000040d068825 */ /* 0x001fca00078e0006 */
[----:B------:R1:W-:Y:S02]  /*0620*/  @!P0 STG.E desc[UR4][R6.64], R9 ;  /* 0x0000000906008986 */ /* 0x0003e4000c101904 */
.L_x_17135:
[----:B------:R-:W-:Y:S05]  /*0630*/  BSYNC.RECONVERGENT B0 ;  /* 0x0000000000007941 */ /* 0x000fea0003800200 */
.L_x_17132:
        /* <DEDUP_REMOVED lines=8> */
.L_x_17136:
        /* <DEDUP_REMOVED lines=12> */
.L_x_23948:


//--------------------- .text._ZN2at6native29vectorized_elementwise_kernelILi2EZZZNS0_54_GLOBAL__N__d8c5977b_16_LinearAlgebra_cu_35b291db_316116addr_kernel_cudaERNS_14TensorIteratorERKN3c106ScalarES8_ENKUlvE_clEvENKUlvE1_clEvEUliiiE0_St5arrayIPcLm4EEEEviT0_T1_ --------------------------
	.section	.text._ZN2at6native29vectorized_elementwise_kernelILi2EZZZNS0_54_GLOBAL__N__d8c5977b_16_LinearAlgebra_cu_35b291db_316116addr_kernel_cudaERNS_14TensorIteratorERKN3c106ScalarES8_ENKUlvE_clEvENKUlvE1_clEvEUliiiE0_St5arrayIPcLm4EEEEviT0_T1_,"ax",@progbits
	.align	128
        .global         _ZN2at6native29vectorized_elementwise_kernelILi2EZZZNS0_54_GLOBAL__N__d8c5977b_16_LinearAlgebra_cu_35b291db_316116addr_kernel_cudaERNS_14TensorIteratorERKN3c106ScalarES8_ENKUlvE_clEvENKUlvE1_clEvEUliiiE0_St5arrayIPcLm4EEEEviT0_T1_
        .type           _ZN2at6native29vectorized_elementwise_kernelILi2EZZZNS0_54_GLOBAL__N__d8c5977b_16_LinearAlgebra_cu_35b291db_316116addr_kernel_cudaERNS_14TensorIteratorERKN3c106ScalarES8_ENKUlvE_clEvENKUlvE1_clEvEUliiiE0_St5arrayIPcLm4EEEEviT0_T1_,@function
        .size           _ZN2at6native29vectorized_elementwise_kernelILi2EZZZNS0_54_GLOBAL__N__d8c5977b_16_LinearAlgebra_cu_35b291db_316116addr_kernel_cudaERNS_14TensorIteratorERKN3c106ScalarES8_ENKUlvE_clEvENKUlvE1_clEvEUliiiE0_St5arrayIPcLm4EEEEviT0_T1_,(.L_x_23949 - _ZN2at6native29vectorized_elementwise_kernelILi2EZZZNS0_54_GLOBAL__N__d8c5977b_16_LinearAlgebra_cu_35b291db_316116addr_kernel_cudaERNS_14TensorIteratorERKN3c106ScalarES8_ENKUlvE_clEvENKUlvE1_clEvEUliiiE0_St5arrayIPcLm4EEEEviT0_T1_)
        .other          _ZN2at6native29vectorized_elementwise_kernelILi2EZZZNS0_54_GLOBAL__N__d8c5977b_16_LinearAlgebra_cu_35b291db_316116addr_kernel_cudaERNS_14TensorIteratorERKN3c106ScalarES8_ENKUlvE_clEvENKUlvE1_clEvEUliiiE0_St5arrayIPcLm4EEEEviT0_T1_,@"STO_CUDA_ENTRY STV_DEFAULT"
_ZN2at6native29vectorized_elementwise_kernelILi2EZZZNS0_54_GLOBAL__N__d8c5977b_16_LinearAlgebra_cu_35b291db_316116addr_kernel_cudaERNS_14TensorIteratorERKN3c106ScalarES8_ENKUlvE_clEvENKUlvE1_clEvEUliiiE0_St5arrayIPcLm4EEEEviT0_T1_:
.text._ZN2at6native29vectorized_elementwise_kernelILi2EZZZNS0_54_GLOBAL__N__d8c5977b_16_LinearAlgebra_cu_35b291db_316116addr_kernel_cudaERNS_14TensorIteratorERKN3c106ScalarES8_ENKUlvE_clEvENKUlvE1_clEvEUliiiE0_St5arrayIPcLm4EEEEviT0_T1_:
        /* <DEDUP_REMOVED lines=16> */
[----:B------:R-:W5:Y:S01]  /*0100*/  LDCU.64 UR6, c[0x0][0x388] ;  /* 0x00007100ff0677ac */ /* 0x000f620008000a00 */
[----:B0-----:R-:W-:Y:S01]  /*0110*/  ISETP.GE.U32.AND P0, PT, R13, R2, PT ;  /* 0x000000020d00720c */ /* 0x001fe20003f06070 */
[----:B------:R-:W0:Y:S01]  /*0120*/  LDC.64 R28, c[0x0][0x3a8] ;  /* 0x0000ea00ff1c7b82 */ /* 0x000e220000000a00 */
[----:B------:R-:W-:-:S11]  /*0130*/  MOV R3, R13 ;  /* 0x0000000d00037202 */ /* 0x000fd60000000f00 */
[----:B------:R-:W-:Y:S01]  /*0140*/  @!P0 IADD3 R13, PT, PT, R3, 0x80, RZ ;  /* 0x00000080030d8810 */ /* 0x000fe20007ffe0ff */
[----:B------:R-:W5:Y:S01]  /*0150*/  @!P0 LDC.64 R16, c[0x0][0x3b0] ;  /* 0x0000ec00ff108b82 */ /* 0x000f620000000a00 */
[----:B------:R-:W-:Y:S02]  /*0160*/  @!P0 LEA R5, R0, R3, 0xa ;  /* 0x0000000300058211 */ /* 0x000fe400078e50ff */
[----:B------:R-:W-:-:S03]  /*0170*/  ISETP.GE.U32.AND P1, PT, R13, R2, PT ;  /* 0x000000020d00720c */ /* 0x000fc60003f26070 */
[----:B-1----:R-:W-:-:S04]  /*0180*/  @!P0 IMAD.WIDE.U32 R22, R5, 0x4, R22 ;  /* 0x0000000405168825 */ /* 0x002fc800078e0016 */
[----:B----4-:R-:W-:Y:S01]  /*0190*/  @!P0 IMAD.WIDE.U32 R14, R5, 0x4, R14 ;  /* 0x00000004050e8825 */ /* 0x010fe200078e000e */
[----:B------:R1:W4:Y:S04]  /*01a0*/  @!P0 LDG.E R12, desc[UR4][R22.64] ;  /* 0x00000004160c8981 */ /* 0x000328000c1e1900 */
[----:B------:R3:W4:Y:S01]  /*01b0*/  @!P0 LDG.E R24, desc[UR4][R14.64] ;  /* 0x000000040e188981 */ /* 0x000722000c1e1900 */
[----:B------:R-:W0:Y:S01]  /*01c0*/  @!P1 LDC.64 R10, c[0x0][0x3b0] ;  /* 0x0000ec00ff0a9b82 */ /* 0x000e220000000a00 */
[----:B------:R-:W-:-:S05]  /*01d0*/  @!P1 LEA R27, R0, R13, 0xa ;  /* 0x0000000d001b9211 */ /* 0x000fca00078e50ff */
[C---:B--2---:R-:W-:Y:S01]  /*01e0*/  @!P1 IMAD.WIDE.U32 R18, R27.reuse, 0x4, R18 ;  /* 0x000000041b129825 */ /* 0x044fe200078e0012 */
[----:B-1----:R-:W-:Y:S01]  /*01f0*/  CS2R R22, SRZ ;  /* 0x0000000000167805 */ /* 0x002fe2000001ff00 */
[----:B---3--:R-:W1:Y:S02]  /*0200*/  LDC.64 R14, c[0x0][0x3a0] ;  /* 0x0000e800ff0e7b82 */ /* 0x008e640000000a00 */
[----:B------:R-:W-:Y:S01]  /*0210*/  @!P1 IMAD.WIDE.U32 R20, R27, 0x4, R6 ;  /* 0x000000041b149825 */ /* 0x000fe200078e0006 */
[----:B------:R2:W3:Y:S04]  /*0220*/  @!P1 LDG.E R4, desc[UR4][R18.64] ;  /* 0x0000000412049981 */ /* 0x0004e8000c1e1900 */
[----:B------:R-:W3:Y:S01]  /*0230*/  @!P1 LDG.E R9, desc[UR4][R20.64] ;  /* 0x0000000414099981 */ /* 0x000ee2000c1e1900 */
[----:B-----5:R-:W-:Y:S01]  /*0240*/  @!P0 IMAD.WIDE.U32 R16, R5, 0x4, R16 ;  /* 0x0000000405108825 */ /* 0x020fe200078e0010 */
[----:B------:R-:W-:Y:S01]  /*0250*/  @!P1 IADD3 R13, PT, PT, R13, 0x80, RZ ;  /* 0x000000800d0d9810 */ /* 0x000fe20007ffe0ff */
[----:B------:R-:W5:Y:S03]  /*0260*/  LDC.64 R6, c[0x0][0x3a8] ;  /* 0x0000ea00ff067b82 */ /* 0x000f660000000a00 */
[----:B------:R2:W3:Y:S01]  /*0270*/  @!P0 LDG.E R25, desc[UR4][R16.64] ;  /* 0x0000000410198981 */ /* 0x0004e2000c1e1900 */
[----:B0-----:R-:W-:-:S04]  /*0280*/  @!P1 IMAD.WIDE.U32 R26, R27, 0x4, R10 ;  /* 0x000000041b1a9825 */ /* 0x001fc800078e000a */
[----:B--2---:R-:W0:Y:S01]  /*0290*/  LDC.64 R18, c[0x0][0x3a0] ;  /* 0x0000e800ff127b82 */ /* 0x004e220000000a00 */
[----:B------:R2:W3:Y:S01]  /*02a0*/  @!P1 LDG.E R23, desc[UR4][R26.64] ;  /* 0x000000041a179981 */ /* 0x0004e2000c1e1900 */
[----:B------:R-:W-:-:S13]  /*02b0*/  ISETP.GE.U32.AND P1, PT, R13, R2, PT ;  /* 0x000000020d00720c */ /* 0x000fda0003f26070 */
[----:B------:R-:W-:Y:S01]  /*02c0*/  @!P1 LEA R5, R0, R13, 0xa ;  /* 0x0000000d00059211 */ /* 0x000fe200078e50ff */
[----:B------:R-:W0:Y:S01]  /*02d0*/  @!P1 LDC.64 R16, c[0x0][0x3b0] ;  /* 0x0000ec00ff109b82 */ /* 0x000e220000000a00 */
[----:B------:R-:W-:-:S04]  /*02e0*/  @!P1 IADD3 R13, PT, PT, R13, 0x80, RZ ;  /* 0x000000800d0d9810 */ /* 0x000fc80007ffe0ff */
[----:B------:R-:W-:Y:S02]  /*02f0*/  ISETP.GE.U32.AND P2, PT, R13, R2, PT ;  /* 0x000000020d00720c */ /* 0x000fe40003f46070 */
[----:B------:R-:W-:Y:S01]  /*0300*/  CS2R R10, SRZ ;  /* 0x00000000000a7805 */ /* 0x000fe2000001ff00 */
[----:B-1----:R-:W-:Y:S01]  /*0310*/  @!P1 IMAD.WIDE.U32 R14, R5, 0x4, R14 ;  /* 0x00000004050e9825 */ /* 0x002fe200078e000e */
[----:B------:R-:W-:-:S03]  /*0320*/  CS2R R20, SRZ ;  /* 0x0000000000147805 */ /* 0x000fc6000001ff00 */
[----:B-----5:R-:W-:Y:S01]  /*0330*/  @!P1 IMAD.WIDE.U32 R6, R5, 0x4, R6 ;  /* 0x0000000405069825 */ /* 0x020fe200078e0006 */
[----:B------:R1:W5:Y:S04]  /*0340*/  @!P1 LDG.E R11, desc[UR4][R14.64] ;  /* 0x000000040e0b9981 */ /* 0x000368000c1e1900 */
[----:B------:R1:W5:Y:S01]  /*0350*/  @!P1 LDG.E R20, desc[UR4][R6.64] ;  /* 0x0000000406149981 */ /* 0x000362000c1e1900 */
[----:B--2---:R-:W2:Y:S08]  /*0360*/  @!P2 LDC.64 R26, c[0x0][0x3b0] ;  /* 0x0000ec00ff1aab82 */ /* 0x004eb00000000a00 */
[----:B-1----:R-:W1:Y:S01]  /*0370*/  LDC.64 R14, c[0x0][0x3a0] ;  /* 0x0000e800ff0e7b82 */ /* 0x002e620000000a00 */
[----:B------:R-:W-:-:S02]  /*0380*/  @!P2 LEA R7, R0, R13, 0xa ;  /* 0x0000000d0007a211 */ /* 0x000fc400078e50ff */
[----:B------:R-:W-:Y:S01]  /*0390*/  @!P2 IADD3 R13, PT, PT, R13, 0x80, RZ ;  /* 0x000000800d0da810 */ /* 0x000fe20007ffe0ff */
[----:B0-----:R-:W-:-:S04]  /*03a0*/  @!P1 IMAD.WIDE.U32 R16, R5, 0x4, R16 ;  /* 0x0000000405109825 */ /* 0x001fc800078e0010 */
[----:B------:R-:W-:Y:S01]  /*03b0*/  HFMA2 R5, -RZ, RZ, 0, 0 ;  /* 0x00000000ff057431 */ /* 0x000fe200000001ff */
[----:B------:R-:W-:Y:S01]  /*03c0*/  ISETP.GE.U32.AND P0, PT, R13, R2, PT ;  /* 0x000000020d00720c */ /* 0x000fe20003f06070 */
[----:B------:R-:W-:Y:S01]  /*03d0*/  @!P2 IMAD.WIDE.U32 R18, R7, 0x4, R18 ;  /* 0x000000040712a825 */ /* 0x000fe200078e0012 */
[----:B------:R-:W-:-:S03]  /*03e0*/  MOV R6, RZ ;  /* 0x000000ff00067202 */ /* 0x000fc60000000f00 */
[C---:B------:R-:W-:Y:S01]  /*03f0*/  @!P2 IMAD.WIDE.U32 R28, R7.reuse, 0x4, R28 ;  /* 0x00000004071ca825 */ /* 0x040fe200078e001c */
[----:B------:R0:W5:Y:S03]  /*0400*/  @!P2 LDG.E R22, desc[UR4][R18.64] ;  /* 0x000000041216a981 */ /* 0x000166000c1e1900 */
[----:B--2---:R-:W-:Y:S01]  /*0410*/  @!P2 IMAD.WIDE.U32 R26, R7, 0x4, R26 ;  /* 0x00000004071aa825 */ /* 0x004fe200078e001a */
[----:B------:R2:W5:Y:S03]  /*0420*/  @!P1 LDG.E R5, desc[UR4][R16.64] ;  /* 0x0000000410059981 */ /* 0x000566000c1e1900 */
[----:B------:R-:W-:Y:S01]  /*0430*/  HFMA2 R7, -RZ, RZ, 0, 0 ;  /* 0x00000000ff077431 */ /* 0x000fe200000001ff */
[----:B------:R1:W5:Y:S01]  /*0440*/  @!P2 LDG.E R6, desc[UR4][R28.64] ;  /* 0x000000041c06a981 */ /* 0x000362000c1e1900 */
[----:B0-----:R-:W-:-:S03]  /*0450*/  @!P0 LEA R19, R0, R13, 0xa ;  /* 0x0000000d00138211 */ /* 0x001fc600078e50ff */
[----:B------:R-:W5:Y:S01]  /*0460*/  @!P2 LDG.E R21, desc[UR4][R26.64] ;  /* 0x000000041a15a981 */ /* 0x000f62000c1e1900 */
[----:B--2---:R-:W0:Y:S01]  /*0470*/  LDC.64 R16, c[0x0][0x3a8] ;  /* 0x0000ea00ff107b82 */ /* 0x004e220000000a00 */
[----:B-1----:R-:W-:Y:S01]  /*0480*/  @!P0 IMAD.WIDE.U32 R14, R19, 0x4, R14 ;  /* 0x00000004130e8825 */ /* 0x002fe200078e000e */
[----:B------:R-:W-:-:S04]  /*0490*/  @!P0 IADD3 R13, PT, PT, R13, 0x80, RZ ;  /* 0x000000800d0d8810 */ /* 0x000fc80007ffe0ff */
[----:B------:R1:W2:Y:S02]  /*04a0*/  @!P0 LDG.E R7, desc[UR4][R14.64] ;  /* 0x000000040e078981 */ /* 0x0002a4000c1e1900 */
[----:B------:R-:W0:Y:S01]  /*04b0*/  @!P0 LDC.64 R28, c[0x0][0x3b0] ;  /* 0x0000ec00ff1c8b82 */ /* 0x000e220000000a00 */
[----:B------:R-:W-:-:S07]  /*04c0*/  ISETP.GE.U32.AND P1, PT, R13, R2, PT ;  /* 0x000000020d00720c */ /* 0x000fce0003f26070 */
[----:B-1----:R-:W1:Y:S01]  /*04d0*/  LDC.64 R14, c[0x0][0x3a0] ;  /* 0x0000e800ff0e7b82 */ /* 0x002e620000000a00 */
[----:B0-----:R-:W-:-:S07]  /*04e0*/  @!P0 IMAD.WIDE.U32 R16, R19, 0x4, R16 ;  /* 0x0000000413108825 */ /* 0x001fce00078e0010 */
[----:B------:R-:W0:Y:S01]  /*04f0*/  LDC.64 R26, c[0x0][0x3a8] ;  /* 0x0000ea00ff1a7b82 */ /* 0x000e220000000a00 */
[----:B------:R1:W2:Y:S01]  /*0500*/  @!P0 LDG.E R10, desc[UR4][R16.64] ;  /* 0x00000004100a8981 */ /* 0x0002a2000c1e1900 */
[----:B------:R-:W-:Y:S01]  /*0510*/  @!P0 IMAD.WIDE.U32 R28, R19, 0x4, R28 ;  /* 0x00000004131c8825 */ /* 0x000fe200078e001c */
[----:B------:R-:W-:Y:S02]  /*0520*/  CS2R R18, SRZ ;  /* 0x0000000000127805 */ /* 0x000fe4000001ff00 */
[----:B-1----:R-:W-:-:S04]  /*0530*/  @!P1 LEA R17, R0, R13, 0xa ;  /* 0x0000000d00119211 */ /* 0x002fc800078e50ff */
[----:B------:R1:W2:Y:S01]  /*0540*/  @!P0 LDG.E R19, desc[UR4][R28.64] ;  /* 0x000000041c138981 */ /* 0x0002a2000c1e1900 */
[----:B------:R-:W-:Y:S01]  /*0550*/  @!P1 IMAD.WIDE.U32 R14, R17, 0x4, R14 ;  /* 0x00000004110e9825 */ /* 0x000fe200078e000e */
[----:B------:R-:W-:-:S04]  /*0560*/  @!P1 IADD3 R13, PT, PT, R13, 0x80, RZ ;  /* 0x000000800d0d9810 */ /* 0x000fc80007ffe0ff */
[----:B------:R1:W2:Y:S02]  /*0570*/  @!P1 LDG.E R18, desc[UR4][R14.64] ;  /* 0x000000040e129981 */ /* 0x0002a4000c1e1900 */
[----:B-1----:R-:W1:Y:S01]  /*0580*/  @!P1 LDC.64 R28, c[0x0][0x3b0] ;  /* 0x0000ec00ff1c9b82 */ /* 0x002e620000000a00 */
[----:B------:R-:W-:-:S07]  /*0590*/  ISETP.GE.U32.AND P0, PT, R13, R2, PT ;  /* 0x000000020d00720c */ /* 0x000fce0003f06070 */
[----:B------:R-:W1:Y:S01]  /*05a0*/  LDC.64 R14, c[0x0][0x3a0] ;  /* 0x0000e800ff0e7b82 */ /* 0x000e620000000a00 */
[----:B0-----:R-:W-:-:S05]  /*05b0*/  @!P1 IMAD.WIDE.U32 R26, R17, 0x4, R26 ;  /* 0x00000004111a9825 */ /* 0x001fca00078e001a */
[----:B------:R0:W2:Y:S02]  /*05c0*/  @!P1 LDG.E R8, desc[UR4][R26.64] ;  /* 0x000000041a089981 */ /* 0x0000a4000c1e1900 */
[----:B0-----:R-:W-:Y:S01]  /*05d0*/  @!P0 LEA R27, R0, R13, 0xa ;  /* 0x0000000d001b8211 */ /* 0x001fe200078e50ff */
[----:B-1----:R-:W-:Y:S01]  /*05e0*/  @!P1 IMAD.WIDE.U32 R28, R17, 0x4, R28 ;  /* 0x00000004111c9825 */ /* 0x002fe200078e001c */
[----:B------:R-:W-:-:S03]  /*05f0*/  CS2R R16, SRZ ;  /* 0x0000000000107805 */ /* 0x000fc6000001ff00 */
[----:B------:R-:W-:-:S03]  /*0600*/  @!P0 IMAD.WIDE.U32 R14, R27, 0x4, R14 ;  /* 0x000000041b0e8825 */ /* 0x000fc600078e000e */
[----:B------:R0:W2:Y:S04]  /*0610*/  @!P1 LDG.E R17, desc[UR4][R28.64] ;  /* 0x000000041c119981 */ /* 0x0000a8000c1e1900 */
[----:B------:R1:W2:Y:S01]  /*0620*/  @!P0 LDG.E R16, desc[UR4][R14.64] ;  /* 0x000000040e108981 */ /* 0x0002a2000c1e1900 */
[----:B0-----:R-:W0:Y:S08]  /*0630*/  LDC.64 R28, c[0x0][0x3a8] ;  /* 0x0000ea00ff1c7b82 */ /* 0x001e300000000a00 */
[----:B-1----:R-:W1:Y:S01]  /*0640*/  @!P0 LDC.64 R14, c[0x0][0x3b0] ;  /* 0x0000ec00ff0e8b82 */ /* 0x002e620000000a00 */
[----:B------:R-:W-:Y:S01]  /*0650*/  MOV R26, RZ ;  /* 0x000000ff001a7202 */ /* 0x000fe20000000f00 */
[----:B0-----:R-:W-:Y:S01]  /*0660*/  @!P0 IMAD.WIDE.U32 R28, R27, 0x4, R28 ;  /* 0x000000041b1c8825 */ /* 0x001fe200078e001c */
[----:B------:R-:W-:-:S04]  /*0670*/  @!P0 IADD3 R13, PT, PT, R13, 0x80, RZ ;  /* 0x000000800d0d8810 */ /* 0x000fc80007ffe0ff */
[----:B------:R-:W2:Y:S01]  /*0680*/  @!P0 LDG.E R26, desc[UR4][R28.64] ;  /* 0x000000041c1a8981 */ /* 0x000ea2000c1e1900 */
[----:B-1----:R-:W-:-:S04]  /*0690*/  @!P0 IMAD.WIDE.U32 R14, R27, 0x4, R14 ;  /* 0x000000041b0e8825 */ /* 0x002fc800078e000e */
[----:B------:R-:W-:-:S06]  /*06a0*/  HFMA2 R27, -RZ, RZ, 0, 0 ;  /* 0x00000000ff1b7431 */ /* 0x000fcc00000001ff */
[----:B------:R0:W2:Y:S01]  /*06b0*/  @!P0 LDG.E R27, desc[UR4][R14.64] ;  /* 0x000000040e1b8981 */ /* 0x0000a2000c1e1900 */
[----:B------:R-:W-:Y:S01]  /*06c0*/  ISETP.GE.U32.AND P0, PT, R13, R2, PT ;  /* 0x000000020d00720c */ /* 0x000fe20003f06070 */
[----:B0-----:R-:W0:Y:S01]  /*06d0*/  LDC.64 R14, c[0x0][0x3a8] ;  /* 0x0000ea00ff0e7b82 */ /* 0x001e220000000a00 */
[----:B----4-:R-:W-:Y:S02]  /*06e0*/  IMAD R12, R12, UR6, RZ ;  /* 0x000000060c0c7c24 */ /* 0x010fe4000f8e02ff */
[----:B------:R-:W-:Y:S02]  /*06f0*/  IMAD R24, R24, UR7, RZ ;  /* 0x0000000718187c24 */ /* 0x000fe4000f8e02ff */
[----:B---3--:R-:W-:Y:S02]  /*0700*/  IMAD R4, R4, UR6, RZ ;  /* 0x0000000604047c24 */ /* 0x008fe4000f8e02ff */
[----:B------:R-:W-:Y:S02]  /*0710*/  IMAD R9, R9, UR7, RZ ;  /* 0x0000000709097c24 */ /* 0x000fe4000f8e02ff */
[----:B------:R-:W-:-:S02]  /*0720*/  IMAD R12, R24, R25, R12 ;  /* 0x00000019180c7224 */ /* 0x000fc400078e020c */
[----:B------:R-:W1:Y:S01]  /*0730*/  LDC.64 R24, c[0x0][0x3a0] ;  /* 0x0000e800ff187b82 */ /* 0x000e620000000a00 */
[----:B------:R-:W-:Y:S01]  /*0740*/  IMAD R23, R9, R23, R4 ;  /* 0x0000001709177224 */ /* 0x000fe200078e0204 */
[----:B------:R-:W-:-:S05]  /*0750*/  @!P0 LEA R9, R0, R13, 0xa ;  /* 0x0000000d00098211 */ /* 0x000fca00078e50ff */
[C---:B0-----:R-:W-:Y:S02]  /*0760*/  @!P0 IMAD.WIDE.U32 R28, R9.reuse, 0x4, R14 ;  /* 0x00000004091c8825 */ /* 0x041fe400078e000e */
[----:B------:R-:W0:Y:S02]  /*0770*/  @!P0 LDC.64 R14, c[0x0][0x3b0] ;  /* 0x0000ec00ff0e8b82 */ /* 0x000e240000000a00 */
[----:B------:R-:W-:Y:S01]  /*0780*/  HFMA2 R13, -RZ, RZ, 0, 0 ;  /* 0x00000000ff0d7431 */ /* 0x000fe200000001ff */
[----:B------:R-:W-:Y:S01]  /*0790*/  MOV R4, RZ ;  /* 0x000000ff00047202 */ /* 0x000fe20000000f00 */
[----:B-1----:R-:W-:-:S04]  /*07a0*/  @!P0 IMAD.WIDE.U32 R24, R9, 0x4, R24 ;  /* 0x0000000409188825 */ /* 0x002fc800078e0018 */
[----:B------:R-:W3:Y:S04]  /*07b0*/  @!P0 LDG.E R13, desc[UR4][R28.64] ;  /* 0x000000041c0d8981 */ /* 0x000ee8000c1e1900 */
[----:B------:R-:W4:Y:S01]  /*07c0*/  @!P0 LDG.E R4, desc[UR4][R24.64] ;  /* 0x0000000418048981 */ /* 0x000f22000c1e1900 */
[----:B0-----:R-:W-:Y:S01]  /*07d0*/  @!P0 IMAD.WIDE.U32 R14, R9, 0x4, R14 ;  /* 0x00000004090e8825 */ /* 0x001fe200078e000e */
[----:B------:R-:W-:-:S06]  /*07e0*/  MOV R9, RZ ;  /* 0x000000ff00097202 */ /* 0x000fcc0000000f00 */
[----:B------:R-:W4:Y:S01]  /*07f0*/  @!P0 LDG.E R9, desc[UR4][R14.64] ;  /* 0x000000040e098981 */ /* 0x000f22000c1e1900 */
[----:B------:R-:W-:Y:S01]  /*0800*/  ISETP.GE.U32.AND P0, PT, R3, R2, PT ;  /* 0x000000020300720c */ /* 0x000fe20003f06070 */
[----:B-----5:R-:W-:Y:S01]  /*0810*/  IMAD R11, R11, UR6, RZ ;  /* 0x000000060b0b7c24 */ /* 0x020fe2000f8e02ff */
[----:B------:R-:W-:Y:S01]  /*0820*/  BSSY.RECONVERGENT B0, `(.L_x_17138) ;  /* 0x0000044000007945 */ /* 0x000fe20003800200 */
[----:B------:R-:W-:-:S03]  /*0830*/  IMAD R20, R20, UR7, RZ ;  /* 0x0000000714147c24 */ /* 0x000fc6000f8e02ff */
[----:B------:R-:W-:Y:S01]  /*0840*/  BSSY.RELIABLE B1, `(.L_x_17139) ;  /* 0x000003b000017945 */ /* 0x000fe20003800100 */
[----:B------:R-:W-:Y:S02]  /*0850*/  IMAD R22, R22, UR6, RZ ;  /* 0x0000000616167c24 */ /* 0x000fe4000f8e02ff */
[----:B------:R-:W-:-:S04]  /*0860*/  IMAD R6, R6, UR7, RZ ;  /* 0x0000000706067c24 */ /* 0x000fc8000f8e02ff */
[----:B------:R-:W-:Y:S02]  /*0870*/  IMAD R21, R6, R21, R22 ;  /* 0x0000001506157224 */ /* 0x000fe400078e0216 */
[----:B------:R-:W-:Y:S02]  /*0880*/  IMAD R5, R20, R5, R11 ;  /* 0x0000000514057224 */ /* 0x000fe400078e020b */
[----:B--2---:R-:W-:Y:S02]  /*0890*/  IMAD R6, R7, UR6, RZ ;  /* 0x0000000607067c24 */ /* 0x004fe4000f8e02ff */
        /* <DEDUP_REMOVED lines=8> */
[----:B---3--:R-:W-:Y:S02]  /*0920*/  IMAD R13, R13, UR7, RZ ;  /* 0x000000070d0d7c24 */ /* 0x008fe4000f8e02ff */
[----:B----4-:R-:W-:-:S04]  /*0930*/  IMAD R4, R4, UR6, RZ ;  /* 0x0000000604047c24 */ /* 0x010fc8000f8e02ff */
[----:B------:R-:W-:Y:S01]  /*0940*/  IMAD R9, R13, R9, R4 ;  /* 0x000000090d097224 */ /* 0x000fe200078e0204 */
        /* <DEDUP_REMOVED lines=13> */
.L_x_17140:
[----:B------:R-:W-:-:S13]  /*0a20*/  ISETP.GE.U32.AND P0, PT, R3, R2, PT ;  /* 0x000000020300720c */ /* 0x000fda0003f06070 */
[----:B------:R-:W-:Y:S05]  /*0a30*/  @P0 BRA `(.L_x_17142) ;  /* 0x0000000000300947 */ /* 0x000fea0003800000 */
[----:B0-----:R-:W0:Y:S01]  /*0a40*/  LDC.64 R6, c[0x0][0x398] ;  /* 0x0000e600ff067b82 */ /* 0x001e220000000a00 */
[----:B------:R-:W-:Y:S02]  /*0a50*/  LEA R11, R0, R3, 0xa ;  /* 0x00000003000b7211 */ /* 0x000fe400078e50ff */
[----:B------:R-:W-:-:S03]  /*0a60*/  IADD3 R3, PT, PT, R3, 0x80, RZ ;  /* 0x0000008003037810 */ /* 0x000fc60007ffe0ff */
[----:B0-----:R-:W-:-:S05]  /*0a70*/  IMAD.WIDE.U32 R6, R11, 0x4, R6 ;  /* 0x000000040b067825 */ /* 0x001fca00078e0006 */
[----:B------:R1:W-:Y:S02]  /*0a80*/  STG.E desc[UR4][R6.64], R5 ;  /* 0x0000000506007986 */ /* 0x0003e4000c101904 */
.L_x_17141:
[----:B------:R-:W-:-:S13]  /*0a90*/  ISETP.GE.U32.AND P0, PT, R3, R2, PT ;  /* 0x000000020300720c */ /* 0x000fda0003f06070 */
[----:B------:R-:W-:Y:S05]  /*0aa0*/  @P0 BRA `(.L_x_17143) ;  /* 0x0000000000300947 */ /* 0x000fea0003800000 */
[----:B-1----:R-:W1:Y:S01]  /*0ab0*/  LDC.64 R4, c[0x0][0x398] ;  /* 0x0000e600ff047b82 */ /* 0x002e620000000a00 */
[----:B0-----:R-:W-:Y:S02]  /*0ac0*/  LEA R7, R0, R3, 0xa ;  /* 0x0000000300077211 */ /* 0x001fe400078e50ff */
[----:B------:R-:W-:-:S03]  /*0ad0*/  IADD3 R3, PT, PT, R3, 0x80, RZ ;  /* 0x0000008003037810 */ /* 0x000fc60007ffe0ff */
[----:B-1----:R-:W-:-:S05]  /*0ae0*/  IMAD.WIDE.U32 R4, R7, 0x4, R4 ;  /* 0x0000000407047825 */ /* 0x002fca00078e0004 */
[----:B------:R1:W-:Y:S02]  /*0af0*/  STG.E desc[UR4][R4.64], R21 ;  /* 0x0000001504007986 */ /* 0x0003e4000c101904 */
.L_x_17142:
[----:B------:R-:W-:-:S13]  /*0b00*/  ISETP.GE.U32.AND P0, PT, R3, R2, PT ;  /* 0x000000020300720c */ /* 0x000fda0003f06070 */
[----:B------:R-:W-:Y:S05]  /*0b10*/  @P0 BRA `(.L_x_17144) ;  /* 0x0000000000340947 */ /* 0x000fea0003800000 */
[----:B-1----:R-:W1:Y:S01]  /*0b20*/  LDC.64 R4, c[0x0][0x398] ;  /* 0x0000e600ff047b82 */ /* 0x002e620000000a00 */
[----:B0-----:R-:W-:Y:S02]  /*0b30*/  LEA R7, R0, R3, 0xa ;  /* 0x0000000300077211 */ /* 0x001fe400078e50ff */
[----:B------:R-:W-:-:S03]  /*0b40*/  IADD3 R3, PT, PT, R3, 0x80, RZ ;  /* 0x0000008003037810 */ /* 0x000fc60007ffe0ff */
[----:B-1----:R-:W-:-:S05]  /*0b50*/  IMAD.WIDE.U32 R4, R7, 0x4, R4 ;  /* 0x0000000407047825 */ /* 0x002fca00078e0004 */
[----:B------:R2:W-:Y:S02]  /*0b60*/  STG.E desc[UR4][R4.64], R19 ;  /* 0x0000001304007986 */ /* 0x0005e4000c101904 */
.L_x_17143:
[----:B------:R-:W-:-:S13]  /*0b70*/  ISETP.GE.U32.AND P0, PT, R3, R2, PT ;  /* 0x000000020300720c */ /* 0x000fda0003f06070 */
[----:B------:R-:W-:Y:S05]  /*0b80*/  @P0 BREAK.RELIABLE B1 ;  /* 0x0000000000010942 */ /* 0x000fea0003800100 */
[----:B------:R-:W-:Y:S05]  /*0b90*/  @P0 BRA `(.L_x_17145) ;  /* 0x0000000000300947 */ /* 0x000fea0003800000 */
[----:B-12---:R-:W1:Y:S01]  /*0ba0*/  LDC.64 R4, c[0x0][0x398] ;  /* 0x0000e600ff047b82 */ /* 0x006e620000000a00 */
[----:B0-----:R-:W-:Y:S02]  /*0bb0*/  LEA R7, R0, R3, 0xa ;  /* 0x0000000300077211 */ /* 0x001fe400078e50ff */
[----:B------:R-:W-:-:S03]  /*0bc0*/  IADD3 R3, PT, PT, R3, 0x80, RZ ;  /* 0x0000008003037810 */ /* 0x000fc60007ffe0ff */
[----:B-1----:R-:W-:-:S05]  /*0bd0*/  IMAD.WIDE.U32 R4, R7, 0x4, R4 ;  /* 0x0000000407047825 */ /* 0x002fca00078e0004 */
[----:B------:R2:W-:Y:S02]  /*0be0*/  STG.E desc[UR4][R4.64], R17 ;  /* 0x0000001104007986 */ /* 0x0005e4000c101904 */
.L_x_17144:
[----:B------:R-:W-:Y:S05]  /*0bf0*/  BSYNC.RELIABLE B1 ;  /* 0x0000000000017941 */ /* 0x000fea0003800100 */
.L_x_17139:
[----:B------:R-:W-:-:S13]  /*0c00*/  ISETP.GE.U32.AND P0, PT, R3, R2, PT ;  /* 0x000000020300720c */ /* 0x000fda0003f06070 */
[----:B-12---:R-:W1:Y:S01]  /*0c10*/  @!P0 LDC.64 R4, c[0x0][0x398] ;  /* 0x0000e600ff048b82 */ /* 0x006e620000000a00 */
[----:B0-----:R-:W-:Y:S02]  /*0c20*/  @!P0 LEA R7, R0, R3, 0xa ;  /* 0x0000000300078211 */ /* 0x001fe400078e50ff */
[----:B------:R-:W-:-:S03]  /*0c30*/  @!P0 IADD3 R3, PT, PT, R3, 0x80, RZ ;  /* 0x0000008003038810 */ /* 0x000fc60007ffe0ff */
[----:B-1----:R-:W-:-:S05]  /*0c40*/  @!P0 IMAD.WIDE.U32 R4, R7, 0x4, R4 ;  /* 0x0000000407048825 */ /* 0x002fca00078e0004 */
[----:B------:R3:W-:Y:S02]  /*0c50*/  @!P0 STG.E desc[UR4][R4.64], R27 ;  /* 0x0000001b04008986 */ /* 0x0007e4000c101904 */
.L_x_17145:
[----:B------:R-:W-:Y:S05]  /*0c60*/  BSYNC.RECONVERGENT B0 ;  /* 0x0000000000007941 */ /* 0x000fea0003800200 */
.L_x_17138:
[----:B------:R-:W-:Y:S05]  /*0c70*/  WARPSYNC.ALL ;  /* 0x0000000000007948 */ /* 0x000fea0003800000 */
[----:B------:R-:W-:-:S13]  /*0c80*/  ISETP.GE.U32.AND P0, PT, R3, R2, PT ;  /* 0x000000020300720c */ /* 0x000fda0003f06070 */
[----:B------:R-:W-:Y:S05]  /*0c90*/  @P0 EXIT ;  /* 0x000000000000094d */ /* 0x000fea0003800000 */
[----:B-123--:R-:W1:Y:S01]  /*0ca0*/  LDC.64 R4, c[0x0][0x398] ;  /* 0x0000e600ff047b82 */ /* 0x00ee620000000a00 */
[----:B------:R-:W-:-:S05]  /*0cb0*/  LEA R3, R0, R3, 0xa ;  /* 0x0000000300037211 */ /* 0x000fca00078e50ff */
[----:B-1----:R-:W-:-:S05]  /*0cc0*/  IMAD.WIDE.U32 R2, R3, 0x4, R4 ;  /* 0x0000000403027825 */ /* 0x002fca00078e0004 */
[----:B------:R-:W-:Y:S01]  /*0cd0*/  STG.E desc[UR4][R2.64], R9 ;  /* 0x0000000902007986 */ /* 0x000fe2000c101904 */
[----:B------:R-:W-:Y:S05]  /*0ce0*/  EXIT ;  /* 0x000000000000794d */ /* 0x000fea0003800000 */
.L_x_17137:
        /* <DEDUP_REMOVED lines=8> */
[C---:B---3--:R-:W-:Y:S01]  /*0d70*/  IMAD.WIDE.U32 R20, R29.reuse, 0x4, R20 ;  /* 0x000000041d147825 */ /* 0x048fe200078e0014 */
[----:B------:R-:W2:Y:S03]  /*0d80*/  LDG.E.64 R2, desc[UR4][R16.64] ;  /* 0x0000000410027981 */ /* 0x000ea6000c1e1b00 */
[C---:B----4-:R-:W-:Y:S01]  /*0d90*/  IMAD.WIDE.U32 R26, R29.reuse, 0x4, R26 ;  /* 0x000000041d1a7825 */ /* 0x050fe200078e001a */
[----:B------:R-:W3:Y:S03]  /*0da0*/  LDG.E.64 R8, desc[UR4][R16.64+0x400] ;  /* 0x0004000410087981 */ /* 0x000ee6000c1e1b00 */
[C---:B------:R-:W-:Y:S01]  /*0db0*/  IMAD.WIDE.U32 R20, R28.reuse, 0x8, R20 ;  /* 0x000000081c147825 */ /* 0x040fe200078e0014 */
[----:B------:R-:W4:Y:S03]  /*0dc0*/  LDG.E.64 R14, desc[UR4][R16.64+0x800] ;  /* 0x00080004100e7981 */ /* 0x000f26000c1e1b00 */
[----:B------:R-:W-:Y:S01]  /*0dd0*/  IMAD.WIDE.U32 R26, R28, 0x8, R26 ;  /* 0x000000081c1a7825 */ /* 0x000fe200078e001a */
[----:B------:R-:W5:Y:S04]  /*0de0*/  LDG.E.64 R4, desc[UR4][R20.64] ;  /* 0x0000000414047981 */ /* 0x000f68000c1e1b00 */
[----:B------:R-:W4:Y:S04]  /*0df0*/  LDG.E.64 R6, desc[UR4][R26.64] ;  /* 0x000000041a067981 */ /* 0x000f28000c1e1b00 */
[----:B------:R-:W4:Y:S04]  /*0e00*/  LDG.E.64 R10, desc[UR4][R20.64+0x400] ;  /* 0x00040004140a7981 */ /* 0x000f28000c1e1b00 */
[----:B------:R-:W4:Y:S04]  /*0e10*/  LDG.E.64 R12, desc[UR4][R26.64+0x400] ;  /* 0x000400041a0c7981 */ /* 0x000f28000c1e1b00 */
[----:B------:R-:W4:Y:S04]  /*0e20*/  LDG.E.64 R18, desc[UR4][R20.64+0x800] ;  /* 0x0008000414127981 */ /* 0x000f28000c1e1b00 */
[----:B------:R-:W4:Y:S04]  /*0e30*/  LDG.E.64 R16, desc[UR4][R16.64+0xc00] ;  /* 0x000c000410107981 */ /* 0x000f28000c1e1b00 */
[----:B------:R-:W4:Y:S04]  /*0e40*/  LDG.E.64 R22, desc[UR4][R26.64+0x800] ;  /* 0x000800041a167981 */ /* 0x000f28000c1e1b00 */
[----:B------:R-:W4:Y:S04]  /*0e50*/  LDG.E.64 R20, desc[UR4][R20.64+0xc00] ;  /* 0x000c000414147981 */ /* 0x000f28000c1e1b00 */
[----:B------:R0:W4:Y:S02]  /*0e60*/  LDG.E.64 R24, desc[UR4][R26.64+0xc00] ;  /* 0x000c00041a187981 */ /* 0x000124000c1e1b00 */
[----:B0-----:R-:W0:Y:S02]  /*0e70*/  LDC.64 R26, c[0x0][0x398] ;  /* 0x0000e600ff1a7b82 */ /* 0x001e240000000a00 */
[----:B0-----:R-:W-:-:S04]  /*0e80*/  IMAD.WIDE.U32 R26, R29, 0x4, R26 ;  /* 0x000000041d1a7825 */ /* 0x001fc800078e001a */
[----:B------:R-:W-:-:S04]  /*0e90*/  IMAD.WIDE.U32 R26, R28, 0x8, R26 ;  /* 0x000000081c1a7825 */ /* 0x000fc800078e001a */
[----:B--2---:R-:W-:Y:S02]  /*0ea0*/  IMAD R2, R2, UR6, RZ ;  /* 0x0000000602027c24 */ /* 0x004fe4000f8e02ff */
[----:B------:R-:W-:Y:S02]  /*0eb0*/  IMAD R0, R3, UR6, RZ ;  /* 0x0000000603007c24 */ /* 0x000fe4000f8e02ff */
[----:B---3--:R-:W-:Y:S02]  /*0ec0*/  IMAD R3, R8, UR6, RZ ;  /* 0x0000000608037c24 */ /* 0x008fe4000f8e02ff */
[----:B-----5:R-:W-:Y:S02]  /*0ed0*/  IMAD R4, R4, UR7, RZ ;  /* 0x0000000704047c24 */ /* 0x020fe4000f8e02ff */
[----:B------:R-:W-:Y:S02]  /*0ee0*/  IMAD R5, R5, UR7, RZ ;  /* 0x0000000705057c24 */ /* 0x000fe4000f8e02ff */
[----:B----4-:R-:W-:-:S02]  /*0ef0*/  IMAD R6, R6, R4, R2 ;  /* 0x0000000406067224 */ /* 0x010fc400078e0202 */
[----:B------:R-:W-:Y:S02]  /*0f00*/  IMAD R2, R9, UR6, RZ ;  /* 0x0000000609027c24 */ /* 0x000fe4000f8e02ff */
[----:B------:R-:W-:Y:S02]  /*0f10*/  IMAD R10, R10, UR7, RZ ;  /* 0x000000070a0a7c24 */ /* 0x000fe4000f8e02ff */
[----:B------:R-:W-:Y:S02]  /*0f20*/  IMAD R11, R11, UR7, RZ ;  /* 0x000000070b0b7c24 */ /* 0x000fe4000f8e02ff */
[----:B------:R-:W-:Y:S02]  /*0f30*/  IMAD R7, R7, R5, R0 ;  /* 0x0000000507077224 */ /* 0x000fe400078e0200 */
[----:B------:R-:W-:Y:S02]  /*0f40*/  IMAD R12, R12, R10, R3 ;  /* 0x0000000a0c0c7224 */ /* 0x000fe400078e0203 */
[----:B------:R-:W-:-:S02]  /*0f50*/  IMAD R13, R13, R11, R2 ;  /* 0x0000000b0d0d7224 */ /* 0x000fc400078e0202 */
[----:B------:R-:W-:Y:S02]  /*0f60*/  IMAD R3, R14, UR6, RZ ;  /* 0x000000060e037c24 */ /* 0x000fe4000f8e02ff */
[----:B------:R-:W-:Y:S02]  /*0f70*/  IMAD R0, R15, UR6, RZ ;  /* 0x000000060f007c24 */ /* 0x000fe4000f8e02ff */
[----:B------:R-:W-:Y:S02]  /*0f80*/  IMAD R5, R16, UR6, RZ ;  /* 0x0000000610057c24 */ /* 0x000fe4000f8e02ff */
[----:B------:R-:W-:Y:S02]  /*0f90*/  IMAD R2, R17, UR6, RZ ;  /* 0x0000000611027c24 */ /* 0x000fe4000f8e02ff */
        /* <DEDUP_REMOVED lines=8> */
[----:B------:R-:W-:Y:S04]  /*1020*/  STG.E.64 desc[UR4][R26.64], R6 ;  /* 0x000000061a007986 */ /* 0x000fe8000c101b04 */
[----:B------:R-:W-:Y:S04]  /*1030*/  STG.E.64 desc[UR4][R26.64+0x400], R12 ;  /* 0x0004000c1a007986 */ /* 0x000fe8000c101b04 */
[----:B------:R-:W-:Y:S04]  /*1040*/  STG.E.64 desc[UR4][R26.64+0x800], R22 ;  /* 0x000800161a007986 */ /* 0x000fe8000c101b04 */
[----:B------:R-:W-:Y:S01]  /*1050*/  STG.E.64 desc[UR4][R26.64+0xc00], R24 ;  /* 0x000c00181a007986 */ /* 0x000fe2000c101b04 */
[----:B------:R-:W-:Y:S05]  /*1060*/  EXIT ;  /* 0x000000000000794d */ /* 0x000fea0003800000 */
.L_x_17146:
        /* <DEDUP_REMOVED lines=9> */
.L_x_23949:


//--------------------- .text._ZN2at6native29vectorized_elementwise_kernelILi4EZZZNS0_54_GLOBAL__N__d8c5977b_16_LinearAlgebra_cu_35b291db_316116addr_kernel_cudaERNS_14TensorIteratorERKN3c106ScalarES8_ENKUlvE_clEvENKUlvE1_clEvEUliiiE0_St5arrayIPcLm4EEEEviT0_T1_ --------------------------
	.section	.text._ZN2at6native29vectorized_elementwise_kernelILi4EZZZNS0_54_GLOBAL__N__d8c5977b_16_LinearAlgebra_cu_35b291db_316116addr_kernel_cudaERNS_14TensorIteratorERKN3c106ScalarES8_ENKUlvE_clEvENKUlvE1_clEvEUliiiE0_St5arrayIPcLm4EEEEviT0_T1_,"ax",@progbits
	.align	128
        .global         _ZN2at6native29vectorized_elementwise_kernelILi4EZZZNS0_54_GLOBAL__N__d8c5977b_16_LinearAlgebra_cu_35b291db_316116addr_kernel_cudaERNS_14TensorIteratorERKN3c106ScalarES8_ENKUlvE_clEvENKUlvE1_clEvEUliiiE0_St5arrayIPcLm4EEEEviT0_T1_
        .type           _ZN2at6native29vectorized_elementwise_kernelILi4EZZZNS0_54_GLOBAL__N__d8c5977b_16_LinearAlgebra_cu_35b291db_316116addr_kernel_cudaERNS_14TensorIteratorERKN3c106ScalarES8_ENKUlvE_clEvENKUlvE1_clEvEUliiiE0_St5arrayIPcLm4EEEEviT0_T1_,@function
        .size           _ZN2at6native29vectorized_elementwise_kernelILi4EZZZNS0_54_GLOBAL__N__d8c5977b_16_LinearAlgebra_cu_35b291db_316116addr_kernel_cudaERNS_14TensorIteratorERKN3c106ScalarES8_ENKUlvE_clEvENKUlvE1_clEvEUliiiE0_St5arrayIPcLm4EEEEviT0_T1_,(.L_x_23950 - _ZN2at6native29vectorized_elementwise_kernelILi4EZZZNS0_54_GLOBAL__N__d8c5977b_16_LinearAlgebra_cu_35b291db_316116addr_kernel_cudaERNS_14TensorIteratorERKN3c106ScalarES8_ENKUlvE_clEvENKUlvE1_clEvEUliiiE0_St5arrayIPcLm4EEEEviT0_T1_)
        .other          _ZN2at6native29vectorized_elementwise_kernelILi4EZZZNS0_54_GLOBAL__N__d8c5977b_16_LinearAlgebra_cu_35b291db_316116addr_kernel_cudaERNS_14TensorIteratorERKN3c106ScalarES8_ENKUlvE_clEvENKUlvE1_clEvEUliiiE0_St5arrayIPcLm4EEEEviT0_T1_,@"STO_CUDA_ENTRY STV_DEFAULT"
_ZN2at6native29vectorized_elementwise_kernelILi4EZZZNS0_54_GLOBAL__N__d8c5977b_16_LinearAlgebra_cu_35b291db_316116addr_kernel_cudaERNS_14TensorIteratorERKN3c106ScalarES8_ENKUlvE_clEvENKUlvE1_clEvEUliiiE0_St5arrayIPcLm4EEEEviT0_T1_:
.text._ZN2at6native29vectorized_elementwise_kernelILi4EZZZNS0_54_GLOBAL__N__d8c5977b_16_LinearAlgebra_cu_35b291db_316116addr_kernel_cudaERNS_14TensorIteratorERKN3c106ScalarES8_ENKUlvE_clEvENKUlvE1_clEvEUliiiE0_St5arrayIPcLm4EEEEviT0_T1_:
        /* <DEDUP_REMOVED lines=162> */
.L_x_17150:
[----:B------:R-:W-:-:S13]  /*0a20*/  ISETP.GE.U32.AND P0, PT, R3, R2, PT ;  /* 0x000000020300720c */ /* 0x000fda0003f06070 */
[----:B------:R-:W-:Y:S05]  /*0a30*/  @P0 BRA `(.L_x_17152) ;  /* 0x0000000000300947 */ /* 0x000fea0003800000 */
[----:B0-----:R-:W0:Y:S01]  /*0a40*/  LDC.64 R6, c[0x0][0x398] ;  /* 0x0000e600ff067b82 */ /* 0x001e220000000a00 */
[----:B------:R-:W-:Y:S02]  /*0a50*/  LEA R11, R0, R3, 0xa ;  /* 0x00000003000b7211 */ /* 0x000fe400078e50ff */
[----:B------:R-:W-:-:S03]  /*0a60*/  IADD3 R3, PT, PT, R3, 0x80, RZ ;  /* 0x0000008003037810 */ /* 0x000fc60007ffe0ff */
[----:B0-----:R-:W-:-:S05]  /*0a70*/  IMAD.WIDE.U32 R6, R11, 0x4, R6 ;  /* 0x000000040b067825 */ /* 0x001fca00078e0006 */
[----:B------:R1:W-:Y:S02]  /*0a80*/  STG.E desc[UR4][R6.64], R5 ;  /* 0x0000000506007986 */ /* 0x0003e4000c101904 */
.L_x_17151:
[----:B------:R-:W-:-:S13]  /*0a90*/  ISETP.GE.U32.AND P0, PT, R3, R2, PT ;  /* 0x000000020300720c */ /* 0x000fda0003f06070 */
[----:B------:R-:W-:Y:S05]  /*0aa0*/  @P0 BRA `(.L_x_17153) ;  /* 0x0000000000300947 */ /* 0x000fea0003800000 */
[----:B-1----:R-:W1:Y:S01]  /*0ab0*/  LDC.64 R4, c[0x0][0x398] ;  /* 0x0000e600ff047b82 */ /* 0x002e620000000a00 */
[----:B0-----:R-:W-:Y:S02]  /*0ac0*/  LEA R7, R0, R3, 0xa ;  /* 0x0000000300077211 */ /* 0x001fe400078e50ff */
[----:B------:R-:W-:-:S03]  /*0ad0*/  IADD3 R3, PT, PT, R3, 0x80, RZ ;  /* 0x0000008003037810 */ /* 0x000fc60007ffe0ff */
[----:B-1----:R-:W-:-:S05]  /*0ae0*/  IMAD.WIDE.U32 R4, R7, 0x4, R4 ;  /* 0x0000000407047825 */ /* 0x002fca00078e0004 */
[----:B------:R1:W-:Y:S02]  /*0af0*/  STG.E desc[UR4][R4.64], R21 ;  /* 0x0000001504007986 */ /* 0x0003e4000c101904 */
.L_x_17152:
[----:B------:R-:W-:-:S13]  /*0b00*/  ISETP.GE.U32.AND P0, PT, R3, R2, PT ;  /* 0x000000020300720c */ /* 0x000fda0003f06070 */
[----:B------:R-:W-:Y:S05]  /*0b10*/  @P0 BRA `(.L_x_17154) ;  /* 0x0000000000340947 */ /* 0x000fea0003800000 */
[----:B-1----:R-:W1:Y:S01]  /*0b20*/  LDC.64 R4, c[0x0][0x398] ;  /* 0x0000e600ff047b82 */ /* 0x002e620000000a00 */
[----:B0-----:R-:W-:Y:S02]  /*0b30*/  LEA R7, R0, R3, 0xa ;  /* 0x0000000300077211 */ /* 0x001fe400078e50ff */
[----:B------:R-:W-:-:S03]  /*0b40*/  IADD3 R3, PT, PT, R3, 0x80, RZ ;  /* 0x0000008003037810 */ /* 0x000fc60007ffe0ff */
[----:B-1----:R-:W-:-:S05]  /*0b50*/  IMAD.WIDE.U32 R4, R7, 0x4, R4 ;  /* 0x0000000407047825 */ /* 0x002fca00078e0004 */
[----:B------:R2:W-:Y:S02]  /*0b60*/  STG.E desc[UR4][R4.64], R19 ;  /* 0x0000001304007986 */ /* 0x0005e4000c101904 */
.L_x_17153:
        /* <DEDUP_REMOVED lines=8> */
.L_x_17154:
[----:B------:R-:W-:Y:S05]  /*0bf0*/  BSYNC.RELIABLE B1 ;  /* 0x0000000000017941 */ /* 0x000fea0003800100 */
.L_x_17149:
[----:B------:R-:W-:-:S13]  /*0c00*/  ISETP.GE.U32.AND P0, PT, R3, R2, PT ;  /* 0x000000020300720c */ /* 0x000fda0003f06070 */
[----:B-12---:R-:W1:Y:S01]  /*0c10*/  @!P0 LDC.64 R4, c[0x0][0x398] ;  /* 0x0000e600ff048b82 */ /* 0x006e620000000a00 */
[----:B0-----:R-:W-:Y:S02]  /*0c20*/  @!P0 LEA R7, R0, R3, 0xa ;  /* 0x0000000300078211 */ /* 0x001fe400078e50ff */
[----:B------:R-:W-:-:S03]  /*0c30*/  @!P0 IADD3 R3, PT, PT, R3, 0x80, RZ ;  /* 0x0000008003038810 */ /* 0x000fc60007ffe0ff */
[----:B-1----:R-:W-:-:S05]  /*0c40*/  @!P0 IMAD.WIDE.U32 R4, R7, 0x4, R4 ;  /* 0x0000000407048825 */ /* 0x002fca00078e0004 */
[----:B------:R3:W-:Y:S02]  /*0c50*/  @!P0 STG.E desc[UR4][R4.64], R27 ;  /* 0x0000001b04008986 */ /* 0x0007e4000c101904 */
.L_x_17155:
[----:B------:R-:W-:Y:S05]  /*0c60*/  BSYNC.RECONVERGENT B0 ;  /* 0x0000000000007941 */ /* 0x000fea0003800200 */
.L_x_17148:
        /* <DEDUP_REMOVED lines=8> */
.L_x_17147:
[----:B------:R-:W0:Y:S01]  /*0cf0*/  S2R R2, SR_TID.X ;  /* 0x0000000000027919 */ /* 0x000e220000002100 */
[----:B------:R-:W1:Y:S01]  /*0d00*/  LDC.64 R4, c[0x0][0x3a0] ;  /* 0x0000e800ff047b82 */ /* 0x000e620000000a00 */
[----:B------:R-:W-:Y:S01]  /*0d10*/  SHF.L.U32 R0, R0, 0xa, RZ ;  /* 0x0000000a00007819 */ /* 0x000fe200000006ff */
[----:B------:R-:W2:Y:S06]  /*0d20*/  LDCU.64 UR6, c[0x0][0x388] ;  /* 0x00007100ff0677ac */ /* 0x000eac0008000a00 */
[----:B------:R-:W3:Y:S08]  /*0d30*/  LDC.64 R6, c[0x0][0x3a8] ;  /* 0x0000ea00ff067b82 */ /* 0x000ef00000000a00 */
[----:B------:R-:W4:Y:S01]  /*0d40*/  LDC.64 R24, c[0x0][0x3b0] ;  /* 0x0000ec00ff187b82 */ /* 0x000f220000000a00 */
[----:B-1----:R-:W-:-:S07]  /*0d50*/  IMAD.WIDE.U32 R4, R0, 0x4, R4 ;  /* 0x0000000400047825 */ /* 0x002fce00078e0004 */
[----:B------:R-:W1:Y:S01]  /*0d60*/  LDC.64 R28, c[0x0][0x398] ;  /* 0x0000e600ff1c7b82 */ /* 0x000e620000000a00 */
[----:B0-----:R-:W-:-:S04]  /*0d70*/  IMAD.WIDE.U32 R16, R2, 0x10, R4 ;  /* 0x0000001002107825 */ /* 0x001fc800078e0004 */
[----:B---3--:R-:W-:-:S04]  /*0d80*/  IMAD.WIDE.U32 R6, R0, 0x4, R6 ;  /* 0x0000000400067825 */ /* 0x008fc800078e0006 */
[----:B----4-:R-:W-:-:S04]  /*0d90*/  IMAD.WIDE.U32 R24, R0, 0x4, R24 ;  /* 0x0000000400187825 */ /* 0x010fc800078e0018 */
[C---:B------:R-:W-:Y:S02]  /*0da0*/  IMAD.WIDE.U32 R20, R2.reuse, 0x10, R6 ;  /* 0x0000001002147825 */ /* 0x040fe400078e0006 */
[----:B------:R-:W2:Y:S02]  /*0db0*/  LDG.E.128 R4, desc[UR4][R16.64] ;  /* 0x0000000410047981 */ /* 0x000ea4000c1e1d00 */
[----:B------:R-:W-:Y:S02]  /*0dc0*/  IMAD.WIDE.U32 R24, R2, 0x10, R24 ;  /* 0x0000001002187825 */ /* 0x000fe400078e0018 */
[----:B------:R-:W3:Y:S04]  /*0dd0*/  LDG.E.128 R8, desc[UR4][R20.64] ;  /* 0x0000000414087981 */ /* 0x000ee8000c1e1d00 */
[----:B------:R-:W4:Y:S04]  /*0de0*/  LDG.E.128 R12, desc[UR4][R24.64] ;  /* 0x00000004180c7981 */ /* 0x000f28000c1e1d00 */
[----:B------:R-:W5:Y:S04]  /*0df0*/  LDG.E.128 R16, desc[UR4][R16.64+0x800] ;  /* 0x0008000410107981 */ /* 0x000f68000c1e1d00 */
[----:B------:R-:W5:Y:S04]  /*0e00*/  LDG.E.128 R20, desc[UR4][R20.64+0x800] ;  /* 0x0008000414147981 */ /* 0x000f68000c1e1d00 */
[----:B------:R-:W5:Y:S01]  /*0e10*/  LDG.E.128 R24, desc[UR4][R24.64+0x800] ;  /* 0x0008000418187981 */ /* 0x000f62000c1e1d00 */
[----:B-1----:R-:W-:-:S04]  /*0e20*/  IMAD.WIDE.U32 R28, R0, 0x4, R28 ;  /* 0x00000004001c7825 */ /* 0x002fc800078e001c */
[----:B------:R-:W-:-:S04]  /*0e30*/  IMAD.WIDE.U32 R28, R2, 0x10, R28 ;  /* 0x00000010021c7825 */ /* 0x000fc800078e001c */
[----:B--2---:R-:W-:Y:S02]  /*0e40*/  IMAD R3, R4, UR6, RZ ;  /* 0x0000000604037c24 */ /* 0x004fe4000f8e02ff */
[----:B------:R-:W-:Y:S02]  /*0e50*/  IMAD R4, R5, UR6, RZ ;  /* 0x0000000605047c24 */ /* 0x000fe4000f8e02ff */
[----:B---3--:R-:W-:Y:S02]  /*0e60*/  IMAD R8, R8, UR7, RZ ;  /* 0x0000000708087c24 */ /* 0x008fe4000f8e02ff */
[----:B------:R-:W-:Y:S02]  /*0e70*/  IMAD R9, R9, UR7, RZ ;  /* 0x0000000709097c24 */ /* 0x000fe4000f8e02ff */
[----:B----4-:R-:W-:Y:S02]  /*0e80*/  IMAD R12, R12, R8, R3 ;  /* 0x000000080c0c7224 */ /* 0x010fe400078e0203 */
[----:B------:R-:W-:-:S02]  /*0e90*/  IMAD R13, R13, R9, R4 ;  /* 0x000000090d0d7224 */ /* 0x000fc400078e0204 */
[----:B------:R-:W-:Y:S02]  /*0ea0*/  IMAD R3, R6, UR6, RZ ;  /* 0x0000000606037c24 */ /* 0x000fe4000f8e02ff */
[----:B------:R-:W-:Y:S02]  /*0eb0*/  IMAD R4, R7, UR6, RZ ;  /* 0x0000000607047c24 */ /* 0x000fe4000f8e02ff */
[----:B------:R-:W-:Y:S02]  /*0ec0*/  IMAD R10, R10, UR7, RZ ;  /* 0x000000070a0a7c24 */ /* 0x000fe4000f8e02ff */
[----:B------:R-:W-:Y:S02]  /*0ed0*/  IMAD R11, R11, UR7, RZ ;  /* 0x000000070b0b7c24 */ /* 0x000fe4000f8e02ff */
[----:B------:R-:W-:Y:S02]  /*0ee0*/  IMAD R14, R14, R10, R3 ;  /* 0x0000000a0e0e7224 */ /* 0x000fe400078e0203 */
[----:B------:R-:W-:-:S02]  /*0ef0*/  IMAD R15, R15, R11, R4 ;  /* 0x0000000b0f0f7224 */ /* 0x000fc400078e0204 */
[----:B-----5:R-:W-:Y:S02]  /*0f00*/  IMAD R3, R16, UR6, RZ ;  /* 0x0000000610037c24 */ /* 0x020fe4000f8e02ff */
        /* <DEDUP_REMOVED lines=11> */
[----:B------:R-:W-:Y:S04]  /*0fc0*/  STG.E.128 desc[UR4][R28.64], R12 ;  /* 0x0000000c1c007986 */ /* 0x000fe8000c101d04 */
[----:B------:R-:W-:Y:S01]  /*0fd0*/  STG.E.128 desc[UR4][R28.64+0x800], R24 ;  /* 0x000800181c007986 */ /* 0x000fe2000c101d04 */
[----:B------:R-:W-:Y:S05]  /*0fe0*/  EXIT ;  /* 0x000000000000794d */ /* 0x000fea0003800000 */
.L_x_17156:
        /* <DEDUP_REMOVED lines=9> */
.L_x_23950:


//--------------------- .text._ZN2at6native29vectorized_elementwise_kernelILi8EZZZNS0_54_GLOBAL__N__d8c5977b_16_LinearAlgebra_cu_35b291db_316116addr_kernel_cudaERNS_14TensorIteratorERKN3c106ScalarES8_ENKUlvE_clEvENKUlvE1_clEvEUliiiE0_St5arrayIPcLm4EEEEviT0_T1_ --------------------------
	.section	.text._ZN2at6native29vectorized_elementwise_kernelILi8EZZZNS0_54_GLOBAL__N__d8c5977b_16_LinearAlgebra_cu_35b291db_316116addr_kernel_cudaERNS_14TensorIteratorERKN3c106ScalarES8_ENKUlvE_clEvENKUlvE1_clEvEUliiiE0_St5arrayIPcLm4EEEEviT0_T1_,"ax",@progbits
	.align	128
        .global         _ZN2at6native29vectorized_elementwise_kernelILi8EZZZNS0_54_GLOBAL__N__d8c5977b_16_LinearAlgebra_cu_35b291db_316116addr_kernel_cudaERNS_14TensorIteratorERKN3c106ScalarES8_ENKUlvE_clEvENKUlvE1_clEvEUliiiE0_St5arrayIPcLm4EEEEviT0_T1_
        .type           _ZN2at6native29vectorized_elementwise_kernelILi8EZZZNS0_54_GLOBAL__N__d8c5977b_16_LinearAlgebra_cu_35b291db_316116addr_kernel_cudaERNS_14TensorIteratorERKN3c106ScalarES8_ENKUlvE_clEvENKUlvE1_clEvEUliiiE0_St5arrayIPcLm4EEEEviT0_T1_,@function
        .size           _ZN2at6native29vectorized_elementwise_kernelILi8EZZZNS0_54_GLOBAL__N__d8c5977b_16_LinearAlgebra_cu_35b291db_316116addr_kernel_cudaERNS_14TensorIteratorERKN3c106ScalarES8_ENKUlvE_clEvENKUlvE1_clEvEUliiiE0_St5arrayIPcLm4EEEEviT0_T1_,(.L_x_23951 - _ZN2at6native29vectorized_elementwise_kernelILi8EZZZNS0_54_GLOBAL__N__d8c5977b_16_LinearAlgebra_cu_35b291db_316116addr_kernel_cudaERNS_14TensorIteratorERKN3c106ScalarES8_ENKUlvE_clEvENKUlvE1_clEvEUliiiE0_St5arrayIPcLm4EEEEviT0_T1_)
        .other          _ZN2at6native29vectorized_elementwise_kernelILi8EZZZNS0_54_GLOBAL__N__d8c5977b_16_LinearAlgebra_cu_35b291db_316116addr_kernel_cudaERNS_14TensorIteratorERKN3c106ScalarES8_ENKUlvE_clEvENKUlvE1_clEvEUliiiE0_St5arrayIPcLm4EEEEviT0_T1_,@"STO_CUDA_ENTRY STV_DEFAULT"
_ZN2at6native29vectorized_elementwise_kernelILi8EZZZNS0_54_GLOBAL__N__d8c5977b_16_LinearAlgebra_cu_35b291db_316116addr_kernel_cudaERNS_14TensorIteratorERKN3c106ScalarES8_ENKUlvE_clEvENKUlvE1_clEvEUliiiE0_St5arrayIPcLm4EEEEviT0_T1_:
.text._ZN2at6native29vectorized_elementwise_kernelILi8EZZZNS0_54_GLOBAL__N__d8c5977b_16_LinearAlgebra_cu_35b291db_316116addr_kernel_cudaERNS_14TensorIteratorERKN3c106ScalarES8_ENKUlvE_clEvENKUlvE1_clEvEUliiiE0_St5arrayIPcLm4EEEEviT0_T1_:
        /* <DEDUP_REMOVED lines=162> */
.L_x_17160:
[----:B------:R-:W-:-:S13]  /*0a20*/  ISETP.GE.U32.AND P0, PT, R3, R2, PT ;  /* 0x000000020300720c */ /* 0x000fda0003f06070 */
[----:B------:R-:W-:Y:S05]  /*0a30*/  @P0 BRA `(.L_x_17162) ;  /* 0x0000000000300947 */ /* 0x000fea0003800000 */
[----:B0-----:R-:W0:Y:S01]  /*0a40*/  LDC.64 R6, c[0x0][0x398] ;  /* 0x0000e600ff067b82 */ /* 0x001e220000000a00 */
[----:B------:R-:W-:Y:S02]  /*0a50*/  LEA R11, R0, R3, 0xa ;  /* 0x00000003000b7211 */ /* 0x000fe400078e50ff */
[----:B------:R-:W-:-:S03]  /*0a60*/  IADD3 R3, PT, PT, R3, 0x80, RZ ;  /* 0x0000008003037810 */ /* 0x000fc60007ffe0ff */
[----:B0-----:R-:W-:-:S05]  /*0a70*/  IMAD.WIDE.U32 R6, R11, 0x4, R6 ;  /* 0x000000040b067825 */ /* 0x001fca00078e0006 */
[----:B------:R1:W-:Y:S02]  /*0a80*/  STG.E desc[UR4][R6.64], R5 ;  /* 0x0000000506007986 */ /* 0x0003e4000c101904 */
.L_x_17161:
[----:B------:R-:W-:-:S13]  /*0a90*/  ISETP.GE.U32.AND P0, PT, R3, R2, PT ;  /* 0x000000020300720c */ /* 0x000fda0003f06070 */
[----:B------:R-:W-:Y:S05]  /*0aa0*/  @P0 BRA `(.L_x_17163) ;  /* 0x0000000000300947 */ /* 0x000fea0003800000 */
[----:B-1----:R-:W1:Y:S01]  /*0ab0*/  LDC.64 R4, c[0x0][0x398] ;  /* 0x0000e600ff047b82 */ /* 0x002e620000000a00 */
[----:B0-----:R-:W-:Y:S02]  /*0ac0*/  LEA R7, R0, R3, 0xa ;  /* 0x0000000300077211 */ /* 0x001fe400078e50ff */
[----:B------:R-:W-:-:S03]  /*0ad0*/  IADD3 R3, PT, PT, R3, 0x80, RZ ;  /* 0x0000008003037810 */ /* 0x000fc60007ffe0ff */
[----:B-1----:R-:W-:-:S05]  /*0ae0*/  IMAD.WIDE.U32 R4, R7, 0x4, R4 ;  /* 0x0000000407047825 */ /* 0x002fca00078e0004 */
[----:B------:R1:W-:Y:S02]  /*0af0*/  STG.E desc[UR4][R4.64], R21 ;  /* 0x0000001504007986 */ /* 0x0003e4000c101904 */
.L_x_17162:
[----:B------:R-:W-:-:S13]  /*0b00*/  ISETP.GE.U32.AND P0, PT, R3, R2, PT ;  /* 0x000000020300720c */ /* 0x000fda0003f06070 */
[----:B------:R-:W-:Y:S05]  /*0b10*/  @P0 BRA `(.L_x_17164) ;  /* 0x0000000000340947 */ /* 0x000fea0003800000 */
[----:B-1----:R-:W1:Y:S01]  /*0b20*/  LDC.64 R4, c[0x0][0x398] ;  /* 0x0000e600ff047b82 */ /* 0x002e620000000a00 */
[----:B0-----:R-:W-:Y:S02]  /*0b30*/  LEA R7, R0, R3, 0xa ;  /* 0x0000000300077211 */ /* 0x001fe400078e50ff */
[----:B------:R-:W-:-:S03]  /*0b40*/  IADD3 R3, PT, PT, R3, 0x80, RZ ;  /* 0x0000008003037810 */ /* 0x000fc60007ffe0ff */
[----:B-1----:R-:W-:-:S05]  /*0b50*/  IMAD.WIDE.U32 R4, R7, 0x4, R4 ;  /* 0x0000000407047825 */ /* 0x002fca00078e0004 */
[----:B------:R2:W-:Y:S02]  /*0b60*/  STG.E desc[UR4][R4.64], R19 ;  /* 0x0000001304007986 */ /* 0x0005e4000c101904 */
.L_x_17163:
        /* <DEDUP_REMOVED lines=8> */
.L_x_17164:
[----:B------:R-:W-:Y:S05]  /*0bf0*/  BSYNC.RELIABLE B1 ;  /* 0x0000000000017941 */ /* 0x000fea0003800100 */
.L_x_17159:
[----:B------:R-:W-:-:S13]  /*0c00*/  ISETP.GE.U32.AND P0, PT, R3, R2, PT ;  /* 0x000000020300720c */ /* 0x000fda0003f06070 */
[----:B-12---:R-:W1:Y:S01]  /*0c10*/  @!P0 LDC.64 R4, c[0x0][0x398] ;  /* 0x0000e600ff048b82 */ /* 0x006e620000000a00 */
[----:B0-----:R-:W-:Y:S02]  /*0c20*/  @!P0 LEA R7, R0, R3, 0xa ;  /* 0x0000000300078211 */ /* 0x001fe400078e50ff */
[----:B------:R-:W-:-:S03]  /*0c30*/  @!P0 IADD3 R3, PT, PT, R3, 0x80, RZ ;  /* 0x0000008003038810 */ /* 0x000fc60007ffe0ff */
[----:B-1----:R-:W-:-:S05]  /*0c40*/  @!P0 IMAD.WIDE.U32 R4, R7, 0x4, R4 ;  /* 0x0000000407048825 */ /* 0x002fca00078e0004 */
[----:B------:R3:W-:Y:S02]  /*0c50*/  @!P0 STG.E desc[UR4][R4.64], R27 ;  /* 0x0000001b04008986 */ /* 0x0007e4000c101904 */
.L_x_17165:
[----:B------:R-:W-:Y:S05]  /*0c60*/  BSYNC.RECONVERGENT B0 ;  /* 0x0000000000007941 */ /* 0x000fea0003800200 */
.L_x_17158:
        /* <DEDUP_REMOVED lines=8> */
.L_x_17157:
        /* <DEDUP_REMOVED lines=8> */
[C---:B---3--:R-:W-:Y:S02]  /*0d70*/  IMAD.WIDE.U32 R4, R0.reuse, 0x4, R4 ;  /* 0x0000000400047825 */ /* 0x048fe400078e0004 */
[----:B------:R-:W2:Y:S02]  /*0d80*/  LDG.E.ENL2.256 R16, R12, desc[UR4][R12.64] ;  /* 0xfe0000040c0c797e */ /* 0x000ea40008121910 */
[----:B----4-:R-:W-:-:S04]  /*0d90*/  IMAD.WIDE.U32 R8, R0, 0x4, R8 ;  /* 0x0000000400087825 */ /* 0x010fc800078e0008 */
[----:B------:R-:W-:-:S04]  /*0da0*/  IMAD.WIDE.U32 R4, R2, 0x20, R4 ;  /* 0x0000002002047825 */ /* 0x000fc800078e0004 */
[----:B------:R-:W-:Y:S02]  /*0db0*/  IMAD.WIDE.U32 R22, R2, 0x20, R8 ;  /* 0x0000002002167825 */ /* 0x000fe400078e0008 */
[----:B------:R-:W3:Y:S04]  /*0dc0*/  LDG.E.ENL2.256 R8, R4, desc[UR4][R4.64] ;  /* 0xfe0000040404797e */ /* 0x000ee80008121908 */
[----:B------:R-:W4:Y:S01]  /*0dd0*/  LDG.E.ENL2.256 R24, R20, desc[UR4][R22.64] ;  /* 0xfe0000041614797e */ /* 0x000f220008121918 */
[----:B--2---:R-:W-:Y:S02]  /*0de0*/  IMAD R28, R12, UR7, RZ ;  /* 0x000000070c1c7c24 */ /* 0x004fe4000f8e02ff */
[----:B---3--:R-:W-:-:S04]  /*0df0*/  IMAD R3, R4, UR6, RZ ;  /* 0x0000000604037c24 */ /* 0x008fc8000f8e02ff */
[----:B----4-:R-:W-:Y:S02]  /*0e00*/  IMAD R20, R20, R28, R3 ;  /* 0x0000001c14147224 */ /* 0x010fe400078e0203 */
[----:B------:R-:W0:Y:S01]  /*0e10*/  LDC.64 R28, c[0x0][0x398] ;  /* 0x0000e600ff1c7b82 */ /* 0x000e220000000a00 */
[----:B------:R-:W-:Y:S02]  /*0e20*/  IMAD R3, R5, UR6, RZ ;  /* 0x0000000605037c24 */ /* 0x000fe4000f8e02ff */
[----:B------:R-:W-:Y:S02]  /*0e30*/  IMAD R4, R13, UR7, RZ ;  /* 0x000000070d047c24 */ /* 0x000fe4000f8e02ff */
[----:B------:R-:W-:Y:S02]  /*0e40*/  IMAD R5, R6, UR6, RZ ;  /* 0x0000000606057c24 */ /* 0x000fe4000f8e02ff */
[----:B------:R-:W-:Y:S02]  /*0e50*/  IMAD R21, R21, R4, R3 ;  /* 0x0000000415157224 */ /* 0x000fe400078e0203 */
[----:B------:R-:W-:-:S02]  /*0e60*/  IMAD R4, R7, UR6, RZ ;  /* 0x0000000607047c24 */ /* 0x000fc4000f8e02ff */
[----:B------:R-:W-:Y:S02]  /*0e70*/  IMAD R3, R8, UR6, RZ ;  /* 0x0000000608037c24 */ /* 0x000fe4000f8e02ff */
[----:B------:R-:W-:Y:S02]  /*0e80*/  IMAD R6, R9, UR6, RZ ;  /* 0x0000000609067c24 */ /* 0x000fe4000f8e02ff */
[----:B------:R-:W-:Y:S02]  /*0e90*/  IMAD R7, R10, UR6, RZ ;  /* 0x000000060a077c24 */ /* 0x000fe4000f8e02ff */
[----:B------:R-:W-:Y:S02]  /*0ea0*/  IMAD R8, R11, UR6, RZ ;  /* 0x000000060b087c24 */ /* 0x000fe4000f8e02ff */
[----:B------:R-:W-:Y:S02]  /*0eb0*/  IMAD R14, R14, UR7, RZ ;  /* 0x000000070e0e7c24 */ /* 0x000fe4000f8e02ff */
[----:B------:R-:W-:-:S02]  /*0ec0*/  IMAD R15, R15, UR7, RZ ;  /* 0x000000070f0f7c24 */ /* 0x000fc4000f8e02ff */
[----:B0-----:R-:W-:-:S04]  /*0ed0*/  IMAD.WIDE.U32 R28, R0, 0x4, R28 ;  /* 0x00000004001c7825 */ /* 0x001fc800078e001c */
[----:B------:R-:W-:Y:S02]  /*0ee0*/  IMAD R16, R16, UR7, RZ ;  /* 0x0000000710107c24 */ /* 0x000fe4000f8e02ff */
[----:B------:R-:W-:Y:S02]  /*0ef0*/  IMAD R17, R17, UR7, RZ ;  /* 0x0000000711117c24 */ /* 0x000fe4000f8e02ff */
[----:B------:R-:W-:Y:S02]  /*0f00*/  IMAD R18, R18, UR7, RZ ;  /* 0x0000000712127c24 */ /* 0x000fe4000f8e02ff */
[----:B------:R-:W-:Y:S02]  /*0f10*/  IMAD R19, R19, UR7, RZ ;  /* 0x0000000713137c24 */ /* 0x000fe4000f8e02ff */
[----:B------:R-:W-:Y:S02]  /*0f20*/  IMAD R22, R22, R14, R5 ;  /* 0x0000000e16167224 */ /* 0x000fe400078e0205 */
[----:B------:R-:W-:-:S02]  /*0f30*/  IMAD R23, R23, R15, R4 ;  /* 0x0000000f17177224 */ /* 0x000fc400078e0204 */
[----:B------:R-:W-:Y:S02]  /*0f40*/  IMAD R24, R24, R16, R3 ;  /* 0x0000001018187224 */ /* 0x000fe400078e0203 */
[----:B------:R-:W-:Y:S02]  /*0f50*/  IMAD R25, R25, R17, R6 ;  /* 0x0000001119197224 */ /* 0x000fe400078e0206 */
[----:B------:R-:W-:Y:S02]  /*0f60*/  IMAD R26, R26, R18, R7 ;  /* 0x000000121a1a7224 */ /* 0x000fe400078e0207 */
[----:B------:R-:W-:Y:S02]  /*0f70*/  IMAD R27, R27, R19, R8 ;  /* 0x000000131b1b7224 */ /* 0x000fe400078e0208 */
[----:B------:R-:W-:-:S05]  /*0f80*/  IMAD.WIDE.U32 R28, R2, 0x20, R28 ;  /* 0x00000020021c7825 */ /* 0x000fca00078e001c */
[----:B------:R-:W-:Y:S01]  /*0f90*/  STG.E.ENL2.256 desc[UR4][R28.64], R20, R24 ;  /* 0xf80000141c18797f */ /* 0x000fe2000f121804 */
[----:B------:R-:W-:Y:S05]  /*0fa0*/  EXIT ;  /* 0x000000000000794d */ /* 0x000fea0003800000 */
.L_x_17166:
        /* <DEDUP_REMOVED lines=13> */
.L_x_23951:


//--------------------- .text._ZN2at6native18elementwise_kernelILi128ELi4EZNS0_15gpu_kernel_implIZZZNS0_54_GLOBAL__N__d8c5977b_16_LinearAlgebra_cu_35b291db_316116addr_kernel_cudaERNS_14TensorIteratorERKN3c106ScalarES9_ENKUlvE_clEvENKUlvE1_clEvEUliiiE_EEvRNS_18TensorIteratorBaseERKT_EUliE_EEviT1_ --------------------------
	.section	.text._ZN2at6native18elementwise_kernelILi128ELi4EZNS0_15gpu_kernel_implIZZZNS0_54_GLOBAL__N__d8c5977b_16_LinearAlgebra_cu_35b291db_316116addr_kernel_cudaERNS_14TensorIteratorERKN3c106ScalarES9_ENKUlvE_clEvENKUlvE1_clEvEUliiiE_EEvRNS_18TensorIteratorBaseERKT_EUliE_EEviT1_,"ax",@progbits
	.align	128
        .global         _ZN2at6native18elementwise_kernelILi128ELi4EZNS0_15gpu_kernel_implIZZZNS0_54_GLOBAL__N__d8c5977b_16_LinearAlgebra_cu_35b291db_316116addr_kernel_cudaERNS_14TensorIteratorERKN3c106ScalarES9_ENKUlvE_clEvENKUlvE1_clEvEUliiiE_EEvRNS_18TensorIteratorBaseERKT_EUliE_EEviT1_
        .type           _ZN2at6native18elementwise_kernelILi128ELi4EZNS0_15gpu_kernel_implIZZZNS0_54_GLOBAL__N__d8c5977b_16_LinearAlgebra_cu_35b291db_316116addr_kernel_cudaERNS_14TensorIteratorERKN3c106ScalarES9_ENKUlvE_clEvENKUlvE1_clEvEUliiiE_EEvRNS_18TensorIteratorBaseERKT_EUliE_EEviT1_,@function
        .size           _ZN2at6native18elementwise_kernelILi128ELi4EZNS0_15gpu_kernel_implIZZZNS0_54_GLOBAL__N__d8c5977b_16_LinearAlgebra_cu_35b291db_316116addr_kernel_cudaERNS_14TensorIteratorERKN3c106ScalarES9_ENKUlvE_clEvENKUlvE1_clEvEUliiiE_EEvRNS_18TensorIteratorBaseERKT_EUliE_EEviT1_,(.L_x_23952 - _ZN2at6native18elementwise_kernelILi128ELi4EZNS0_15gpu_kernel_implIZZZNS0_54_GLOBAL__N__d8c5977b_16_LinearAlgebra_cu_35b291db_316116addr_kernel_cudaERNS_14TensorIteratorERKN3c106ScalarES9_ENKUlvE_clEvENKUlvE1_clEvEUliiiE_EEvRNS_18TensorIteratorBaseERKT_EUliE_EEviT1_)
        .other          _ZN2at6native18elementwise_kernelILi128ELi4EZNS0_15gpu_kernel_implIZZZNS0_54_GLOBAL__N__d8c5977b_16_LinearAlgebra_cu_35b291db_316116addr_kernel_cudaERNS_14TensorIteratorERKN3c106ScalarES9_ENKUlvE_clEvENKUlvE1_clEvEUliiiE_EEvRNS_18TensorIteratorBaseERKT_EUliE_EEviT1_,@"STO_CUDA_ENTRY STV_DEFAULT"
_ZN2at6native18elementwise_kernelILi128ELi4EZNS0_15gpu_kernel_implIZZZNS0_54_GLOBAL__N__d8c5977b_16_LinearAlgebra_cu_35b291db_316116addr_kernel_cudaERNS_14TensorIteratorERKN3c106ScalarES9_ENKUlvE_clEvENKUlvE1_clEvEUliiiE_EEvRNS_18TensorIteratorBaseERKT_EUliE_EEviT1_:
.text._ZN2at6native18elementwise_kernelILi128ELi4EZNS0_15gpu_kernel_implIZZZNS0_54_GLOBAL__N__d8c5977b_16_LinearAlgebra_cu_35b291db_316116addr_kernel_cudaERNS_14TensorIteratorERKN3c106ScalarES9_ENKUlvE_clEvENKUlvE1_clEvEUliiiE_EEvRNS_18TensorIteratorBaseERKT_EUliE_EEviT1_:
        /* <DEDUP_REMOVED lines=373> */
.L_x_17169:
        /* <DEDUP_REMOVED lines=24> */
.L_x_17170:
        /* <DEDUP_REMOVED lines=16> */
.L_x_17174:
[----:B------:R1:W5:Y:S01]  /*19d0*/  LDG.E.U8 R25, desc[UR36][R4.64] ;  /* 0x0000002404197981 */ /* 0x000362000c1e1100 */
[----:B------:R-:W-:Y:S05]  /*19e0*/  BRA `(.L_x_17176) ;  /* 0x0000000c00307947 */ /* 0x000fea0003800000 */
.L_x_17173:
        /* <DEDUP_REMOVED lines=8> */
.L_x_17178:
[----:B------:R3:W5:Y:S01]  /*1a70*/  LDG.E R25, desc[UR36][R4.64] ;  /* 0x0000002404197981 */ /* 0x000762000c1e1900 */
[----:B------:R-:W-:Y:S05]  /*1a80*/  BRA `(.L_x_17176) ;  /* 0x0000000c00087947 */ /* 0x000fea0003800000 */
.L_x_17177:
[----:B------:R2:W5:Y:S01]  /*1a90*/  LDG.E.S16 R25, desc[UR36][R4.64] ;  /* 0x0000002404197981 */ /* 0x000562000c1e1700 */
[----:B------:R-:W-:Y:S05]  /*1aa0*/  BRA `(.L_x_17176) ;  /* 0x0000000c00007947 */ /* 0x000fea0003800000 */
.L_x_17172:
        /* <DEDUP_REMOVED lines=9> */
.L_x_17180:
[----:B------:R-:W2:Y:S02]  /*1b40*/  LDG.E.U16 R4, desc[UR36][R4.64] ;  /* 0x0000002404047981 */ /* 0x000ea4000c1e1500 */
[----:B--2---:R-:W-:-:S06]  /*1b50*/  HADD2.F32 R25, -RZ, R4.H0_H0 ;  /* 0x20000004ff197230 */ /* 0x004fcc0000004100 */
[----:B------:R-:W0:Y:S01]  /*1b60*/  F2I.FTZ.TRUNC.NTZ R25, R25 ;  /* 0x0000001900197305 */ /* 0x000e22000021f100 */
[----:B------:R-:W-:Y:S05]  /*1b70*/  BRA `(.L_x_17176) ;  /* 0x0000000800cc7947 */ /* 0x000fea0003800000 */
.L_x_17179:
        /* <DEDUP_REMOVED lines=9> */
.L_x_17182:
[----:B------:R-:W2:Y:S02]  /*1c10*/  LDG.E.U16 R4, desc[UR36][R4.64] ;  /* 0x0000002404047981 */ /* 0x000ea4000c1e1500 */
[----:B--2---:R-:W-:-:S06]  /*1c20*/  HADD2.F32 R25, -RZ, R4.H0_H0 ;  /* 0x20000004ff197230 */ /* 0x004fcc0000004100 */
[----:B------:R-:W0:Y:S01]  /*1c30*/  F2I.FTZ.TRUNC.NTZ R25, R25 ;  /* 0x0000001900197305 */ /* 0x000e22000021f100 */
[----:B------:R-:W-:Y:S05]  /*1c40*/  BRA `(.L_x_17176) ;  /* 0x0000000800987947 */ /* 0x000fea0003800000 */
.L_x_17181:
[----:B------:R-:W2:Y:S02]  /*1c50*/  LDG.E.64 R4, desc[UR36][R4.64] ;  /* 0x0000002404047981 */ /* 0x000ea4000c1e1b00 */
[----:B--2---:R0:W1:Y:S01]  /*1c60*/  F2I.F64.TRUNC R25, R4 ;  /* 0x0000000400197311 */ /* 0x004062000030d100 */
[----:B------:R-:W-:Y:S05]  /*1c70*/  BRA `(.L_x_17176) ;  /* 0x00000008008c7947 */ /* 0x000fea0003800000 */
.L_x_17171:
        /* <DEDUP_REMOVED lines=12> */
.L_x_17185:
[----:B------:R-:W2:Y:S02]  /*1d40*/  LDG.E.64 R4, desc[UR36][R4.64] ;  /* 0x0000002404047981 */ /* 0x000ea4000c1e1b00 */
[----:B--2---:R0:W1:Y:S01]  /*1d50*/  F2I.F64.TRUNC R25, R4 ;  /* 0x0000000400197311 */ /* 0x004062000030d100 */
[----:B------:R-:W-:Y:S05]  /*1d60*/  BRA `(.L_x_17176) ;  /* 0x0000000800507947 */ /* 0x000fea0003800000 */
.L_x_17184:
        /* <DEDUP_REMOVED lines=26> */
.L_x_17187:
        /* <DEDUP_REMOVED lines=14> */
.L_x_17186:
[----:B------:R-:W2:Y:S02]  /*1ff0*/  LDG.E.U16 R25, desc[UR36][R4.64] ;  /* 0x0000002404197981 */ /* 0x000ea4000c1e1500 */
[----:B--2---:R-:W-:-:S06]  /*2000*/  IMAD.U32 R25, R25, 0x10000, RZ ;  /* 0x0001000019197824 */ /* 0x004fcc00078e00ff */
[----:B------:R-:W0:Y:S01]  /*2010*/  F2I.FTZ.TRUNC.NTZ R25, R25 ;  /* 0x0000001900197305 */ /* 0x000e22000021f100 */
[----:B------:R-:W-:Y:S05]  /*2020*/  BRA `(.L_x_17176) ;  /* 0x0000000400a07947 */ /* 0x000fea0003800000 */
.L_x_17183:
        /* <DEDUP_REMOVED lines=10> */
.L_x_17190:
        /* <DEDUP_REMOVED lines=21> */
.L_x_17194:
[----:B------:R-:W-:Y:S05]  /*2220*/  BSYNC.RECONVERGENT B1 ;  /* 0x0000000000017941 */ /* 0x000fea0003800200 */
.L_x_17193:
[----:B------:R-:W-:Y:S01]  /*2230*/  IMAD.SHL.U32 R0, R0, 0x100000, RZ ;  /* 0x0010000000007824 */ /* 0x000fe200078e00ff */
[----:B------:R-:W-:-:S04]  /*2240*/  LEA R3, R3, 0x3b800000, 0x17 ;  /* 0x3b80000003037811 */ /* 0x000fc800078eb8ff */
[----:B------:R-:W-:-:S07]  /*2250*/  LOP3.LUT R25, R3, R0, R25, 0xfe, !PT ;  /* 0x0000000003197212 */ /* 0x000fce00078efe19 */
.L_x_17192:
[----:B------:R-:W-:Y:S05]  /*2260*/  BSYNC.RECONVERGENT B0 ;  /* 0x0000000000007941 */ /* 0x000fea0003800200 */
.L_x_17191:
[----:B------:R-:W0:Y:S01]  /*2270*/  F2I.FTZ.TRUNC.NTZ R25, R25 ;  /* 0x0000001900197305 */ /* 0x000e22000021f100 */
[----:B------:R-:W-:Y:S05]  /*2280*/  BRA `(.L_x_17176) ;  /* 0x0000000400087947 */ /* 0x000fea0003800000 */
.L_x_17189:
        /* <DEDUP_REMOVED lines=21> */
.L_x_17198:
[----:B------:R-:W-:Y:S05]  /*23e0*/  BSYNC.RECONVERGENT B1 ;  /* 0x0000000000017941 */ /* 0x000fea0003800200 */
.L_x_17197:
[----:B------:R-:W-:Y:S01]  /*23f0*/  IMAD.SHL.U32 R0, R0, 0x200000, RZ ;  /* 0x0020000000007824 */ /* 0x000fe200078e00ff */
[----:B------:R-:W-:-:S04]  /*2400*/  LEA R3, R3, 0x37800000, 0x17 ;  /* 0x3780000003037811 */ /* 0x000fc800078eb8ff */
[----:B------:R-:W-:-:S07]  /*2410*/  LOP3.LUT R25, R3, R0, R25, 0xfe, !PT ;  /* 0x0000000003197212 */ /* 0x000fce00078efe19 */
.L_x_17196:
[----:B------:R-:W-:Y:S05]  /*2420*/  BSYNC.RECONVERGENT B0 ;  /* 0x0000000000007941 */ /* 0x000fea0003800200 */
.L_x_17195:
[----:B------:R-:W0:Y:S01]  /*2430*/  F2I.FTZ.TRUNC.NTZ R25, R25 ;  /* 0x0000001900197305 */ /* 0x000e22000021f100 */
[----:B------:R-:W-:Y:S05]  /*2440*/  BRA `(.L_x_17176) ;  /* 0x0000000000987947 */ /* 0x000fea0003800000 */
.L_x_17188:
[----:B------:R-:W-:-:S13]  /*2450*/  ISETP.NE.AND P0, PT, R0, 0x1c, PT ;  /* 0x0000001c0000780c */ /* 0x000fda0003f05270 */
[----:B------:R-:W-:Y:S05]  /*2460*/  @!P0 BRA `(.L_x_17199) ;  /* 0x00000000008c8947 */ /* 0x000fea0003800000 */
[----:B------:R-:W-:-:S13]  /*2470*/  ISETP.NE.AND P0, PT, R0, 0x1d, PT ;  /* 0x0000001d0000780c */ /* 0x000fda0003f05270 */
[----:B------:R-:W-:Y:S05]  /*2480*/  @!P0 BRA `(.L_x_17200) ;  /* 0x00000000007c8947 */ /* 0x000fea0003800000 */
[----:B------:R-:W-:-:S13]  /*2490*/  ISETP.NE.AND P0, PT, R0, 0x2c, PT ;  /* 0x0000002c0000780c */ /* 0x000fda0003f05270 */
[----:B------:R-:W-:Y:S05]  /*24a0*/  @!P0 BRA `(.L_x_17201) ;  /* 0x0000000000488947 */ /* 0x000fea0003800000 */
.L_x_17175:
        /* <DEDUP_REMOVED lines=16> */
.L_x_17202:
[----:B------:R-:W-:Y:S01]  /*25b0*/  IMAD.MOV.U32 R25, RZ, RZ, RZ ;  /* 0x000000ffff197224 */ /* 0x000fe200078e00ff */
[----:B------:R-:W-:Y:S06]  /*25c0*/  BRA `(.L_x_17176) ;  /* 0x0000000000387947 */ /* 0x000fec0003800000 */
.L_x_17201:
        /* <DEDUP_REMOVED lines=8> */
.L_x_17204:
[----:B------:R-:W-:Y:S05]  /*2650*/  BSYNC.RECONVERGENT B0 ;  /* 0x0000000000007941 */ /* 0x000fea0003800200 */
.L_x_17203:
[----:B------:R-:W0:Y:S01]  /*2660*/  F2I.FTZ.TRUNC.NTZ R25, R25 ;  /* 0x0000001900197305 */ /* 0x000e22000021f100 */
[----:B------:R-:W-:Y:S05]  /*2670*/  BRA `(.L_x_17176) ;  /* 0x00000000000c7947 */ /* 0x000fea0003800000 */
.L_x_17200:
[----:B------:R0:W5:Y:S01]  /*2680*/  LDG.E R25, desc[UR36][R4.64] ;  /* 0x0000002404197981 */ /* 0x000162000c1e1900 */
[----:B------:R-:W-:Y:S05]  /*2690*/  BRA `(.L_x_17176) ;  /* 0x0000000000047947 */ /* 0x000fea0003800000 */
.L_x_17199:
[----:B------:R0:W5:Y:S02]  /*26a0*/  LDG.E R25, desc[UR36][R4.64] ;  /* 0x0000002404197981 */ /* 0x000164000c1e1900 */
.L_x_17176:
[----:B------:R-:W1:Y:S01]  /*26b0*/  LDCU.64 UR4, c[0x0][0x660] ;  /* 0x0000cc00ff0477ac */ /* 0x000e620008000a00 */
[----:B0-----:R-:W-:-:S04]  /*26c0*/  PRMT R0, R2, 0x7773, RZ ;  /* 0x0000777302007816 */ /* 0x001fc800000000ff */
[----:B------:R-:W-:Y:S02]  /*26d0*/  ISETP.GT.AND P0, PT, R0, 0x9, PT ;  /* 0x000000090000780c */ /* 0x000fe40003f04270 */
[----:B-1234-:R-:W-:-:S05]  /*26e0*/  IADD3 R4, P1, PT, R24, UR4, RZ ;  /* 0x0000000418047c10 */ /* 0x01efca000ff3e0ff */
        /* <DEDUP_REMOVED lines=12> */
.L_x_17208:
[----:B------:R0:W5:Y:S01]  /*27b0*/  LDG.E.U8 R0, desc[UR36][R4.64] ;  /* 0x0000002404007981 */ /* 0x000162000c1e1100 */
[----:B------:R-:W-:Y:S05]  /*27c0*/  BRA `(.L_x_17210) ;  /* 0x0000000c00307947 */ /* 0x000fea0003800000 */
.L_x_17207:
        /* <DEDUP_REMOVED lines=8> */
.L_x_17212:
[----:B------:R0:W5:Y:S01]  /*2850*/  LDG.E R0, desc[UR36][R4.64] ;  /* 0x0000002404007981 */ /* 0x000162000c1e1900 */
[----:B------:R-:W-:Y:S05]  /*2860*/  BRA `(.L_x_17210) ;  /* 0x0000000c00087947 */ /* 0x000fea0003800000 */
.L_x_17211:
[----:B------:R0:W5:Y:S01]  /*2870*/  LDG.E.S16 R0, desc[UR36][R4.64] ;  /* 0x0000002404007981 */ /* 0x000162000c1e1700 */
[----:B------:R-:W-:Y:S05]  /*2880*/  BRA `(.L_x_17210) ;  /* 0x0000000c00007947 */ /* 0x000fea0003800000 */
.L_x_17206:
[----:B------:R-:W-:-:S13]  /*2890*/  ISETP.GT.AND P0, PT, R0, 0x6, PT ;  /* 0x000000060000780c */ /* 0x000fda0003f04270 */
[----:B------:R-:W-:Y:S05]  /*28a0*/  @P0 BRA `(.L_x_17213) ;  /* 0x00000000002c0947 */ /* 0x000fea0003800000 */
[----:B------:R-:W-:-:S13]  /*28b0*/  ISETP.NE.AND P0, PT, R0, 0x5, PT ;  /* 0x000000050000780c */ /* 0x000fda0003f05270 */
[----:B------:R-:W-:Y:S05]  /*28c0*/  @!P0 BRA `(.L_x_17214) ;  /* 0x0000000000148947 */ /* 0x000fea0003800000 */
[----:B------:R-:W-:-:S13]  /*28d0*/  ISETP.NE.AND P0, PT, R0, 0x6, PT ;  /* 0x000000060000780c */ /* 0x000fda0003f05270 */
[----:B------:R-:W-:Y:S05]  /*28e0*/  @P0 BRA `(.L_x_17209) ;  /* 0x0000000800680947 */ /* 0x000fea0003800000 */
[----:B------:R-:W2:Y:S02]  /*28f0*/  LDG.E R0, desc[UR36][R4.64] ;  /* 0x0000002404007981 */ /* 0x000ea4000c1e1900 */
[----:B--2---:R-:W1:Y:S01]  /*2900*/  F2I.FTZ.TRUNC.NTZ R0, R0 ;  /* 0x0000000000007305 */ /* 0x004e62000021f100 */
[----:B------:R-:W-:Y:S05]  /*2910*/  BRA `(.L_x_17210) ;  /* 0x0000000800dc7947 */ /* 0x000fea0003800000 */
.L_x_17214:
[----:B------:R-:W2:Y:S02]  /*2920*/  LDG.E.U16 R4, desc[UR36][R4.64] ;  /* 0x0000002404047981 */ /* 0x000ea4000c1e1500 */
[----:B--2---:R-:W-:-:S06]  /*2930*/  HADD2.F32 R0, -RZ, R4.H0_H0 ;  /* 0x20000004ff007230 */ /* 0x004fcc0000004100 */
[----:B------:R-:W0:Y:S01]  /*2940*/  F2I.FTZ.TRUNC.NTZ R0, R0 ;  /* 0x0000000000007305 */ /* 0x000e22000021f100 */
[----:B------:R-:W-:Y:S05]  /*2950*/  BRA `(.L_x_17210) ;  /* 0x0000000800cc7947 */ /* 0x000fea0003800000 */
.L_x_17213:
[----:B------:R-:W-:-:S13]  /*2960*/  ISETP.NE.AND P0, PT, R0, 0x7, PT ;  /* 0x000000070000780c */ /* 0x000fda0003f05270 */
[----:B------:R-:W-:Y:S05]  /*2970*/  @!P0 BRA `(.L_x_17215) ;  /* 0x00000000002c8947 */ /* 0x000fea0003800000 */
[----:B------:R-:W-:-:S13]  /*2980*/  ISETP.NE.AND P0, PT, R0, 0x8, PT ;  /* 0x000000080000780c */ /* 0x000fda0003f05270 */
[----:B------:R-:W-:Y:S05]  /*2990*/  @!P0 BRA `(.L_x_17216) ;  /* 0x0000000000148947 */ /* 0x000fea0003800000 */
[----:B------:R-:W-:-:S13]  /*29a0*/  ISETP.NE.AND P0, PT, R0, 0x9, PT ;  /* 0x000000090000780c */ /* 0x000fda0003f05270 */
[----:B------:R-:W-:Y:S05]  /*29b0*/  @P0 BRA `(.L_x_17209) ;  /* 0x0000000800340947 */ /* 0x000fea0003800000 */
[----:B------:R-:W2:Y:S02]  /*29c0*/  LDG.E R0, desc[UR36][R4.64] ;  /* 0x0000002404007981 */ /* 0x000ea4000c1e1900 */
[----:B--2---:R-:W3:Y:S01]  /*29d0*/  F2I.FTZ.TRUNC.NTZ R0, R0 ;  /* 0x0000000000007305 */ /* 0x004ee2000021f100 */
[----:B------:R-:W-:Y:S05]  /*29e0*/  BRA `(.L_x_17210) ;  /* 0x0000000800a87947 */ /* 0x000fea0003800000 */
.L_x_17216:
[----:B------:R-:W2:Y:S02]  /*29f0*/  LDG.E.U16 R4, desc[UR36][R4.64] ;  /* 0x0000002404047981 */ /* 0x000ea4000c1e1500 */
[----:B--2---:R-:W-:-:S06]  /*2a00*/  HADD2.F32 R0, -RZ, R4.H0_H0 ;  /* 0x20000004ff007230 */ /* 0x004fcc0000004100 */
[----:B------:R-:W2:Y:S01]  /*2a10*/  F2I.FTZ.TRUNC.NTZ R0, R0 ;  /* 0x0000000000007305 */ /* 0x000ea2000021f100 */
[----:B------:R-:W-:Y:S05]  /*2a20*/  BRA `(.L_x_17210) ;  /* 0x0000000800987947 */ /* 0x000fea0003800000 */
.L_x_17215:
[----:B------:R-:W2:Y:S02]  /*2a30*/  LDG.E.64 R4, desc[UR36][R4.64] ;  /* 0x0000002404047981 */ /* 0x000ea4000c1e1b00 */
[----:B--2---:R4:W0:Y:S01]  /*2a40*/  F2I.F64.TRUNC R0, R4 ;  /* 0x0000000400007311 */ /* 0x004822000030d100 */
[----:B------:R-:W-:Y:S05]  /*2a50*/  BRA `(.L_x_17210) ;  /* 0x00000008008c7947 */ /* 0x000fea0003800000 */
.L_x_17205:
        /* <DEDUP_REMOVED lines=12> */
.L_x_17219:
[----:B------:R-:W2:Y:S02]  /*2b20*/  LDG.E.64 R4, desc[UR36][R4.64] ;  /* 0x0000002404047981 */ /* 0x000ea4000c1e1b00 */
[----:B--2---:R0:W1:Y:S01]  /*2b30*/  F2I.F64.TRUNC R0, R4 ;  /* 0x0000000400007311 */ /* 0x004062000030d100 */
[----:B------:R-:W-:Y:S05]  /*2b40*/  BRA `(.L_x_17210) ;  /* 0x0000000800507947 */ /* 0x000fea0003800000 */
.L_x_17218:
        /* <DEDUP_REMOVED lines=26> */
.L_x_17221:
        /* <DEDUP_REMOVED lines=12> */
[----:B------:R-:W0:Y:S01]  /*2db0*/  F2I.FTZ.TRUNC.NTZ R0, R0 ;  /* 0x0000000000007305 */ /* 0x000e22000021f100 */
[----:B------:R-:W-:Y:S05]  /*2dc0*/  BRA `(.L_x_17210) ;  /* 0x0000000400b07947 */ /* 0x000fea0003800000 */
.L_x_17220:
[----:B------:R-:W2:Y:S02]  /*2dd0*/  LDG.E.U16 R0, desc[UR36][R4.64] ;  /* 0x0000002404007981 */ /* 0x000ea4000c1e1500 */
[----:B--2---:R-:W-:-:S06]  /*2de0*/  IMAD.U32 R0, R0, 0x10000, RZ ;  /* 0x0001000000007824 */ /* 0x004fcc00078e00ff */
[----:B------:R-:W0:Y:S01]  /*2df0*/  F2I.FTZ.TRUNC.NTZ R0, R0 ;  /* 0x0000000000007305 */ /* 0x000e22000021f100 */
[----:B------:R-:W-:Y:S05]  /*2e00*/  BRA `(.L_x_17210) ;  /* 0x0000000400a07947 */ /* 0x000fea0003800000 */
.L_x_17217:
        /* <DEDUP_REMOVED lines=10> */
.L_x_17224:
        /* <DEDUP_REMOVED lines=21> */
.L_x_17228:
[----:B------:R-:W-:Y:S05]  /*3000*/  BSYNC.RECONVERGENT B1 ;  /* 0x0000000000017941 */ /* 0x000fea0003800200 */
.L_x_17227:
[----:B------:R-:W-:Y:S01]  /*3010*/  IMAD.SHL.U32 R0, R0, 0x100000, RZ ;  /* 0x0010000000007824 */ /* 0x000fe200078e00ff */
[----:B------:R-:W-:-:S04]  /*3020*/  LEA R3, R3, 0x3b800000, 0x17 ;  /* 0x3b80000003037811 */ /* 0x000fc800078eb8ff */
[----:B------:R-:W-:-:S07]  /*3030*/  LOP3.LUT R0, R3, R0, R7, 0xfe, !PT ;  /* 0x0000000003007212 */ /* 0x000fce00078efe07 */
.L_x_17226:
[----:B------:R-:W-:Y:S05]  /*3040*/  BSYNC.RECONVERGENT B0 ;  /* 0x0000000000007941 */ /* 0x000fea0003800200 */
.L_x_17225:
[----:B------:R-:W0:Y:S01]  /*3050*/  F2I.FTZ.TRUNC.NTZ R0, R0 ;  /* 0x0000000000007305 */ /* 0x000e22000021f100 */
[----:B------:R-:W-:Y:S05]  /*3060*/  BRA `(.L_x_17210) ;  /* 0x0000000400087947 */ /* 0x000fea0003800000 */
.L_x_17223:
        /* <DEDUP_REMOVED lines=21> */
.L_x_17232:
[----:B------:R-:W-:Y:S05]  /*31c0*/  BSYNC.RECONVERGENT B1 ;  /* 0x0000000000017941 */ /* 0x000fea0003800200 */
.L_x_17231:
[----:B------:R-:W-:Y:S01]  /*31d0*/  IMAD.SHL.U32 R0, R0, 0x200000, RZ ;  /* 0x0020000000007824 */ /* 0x000fe200078e00ff */
[----:B------:R-:W-:-:S04]  /*31e0*/  LEA R3, R3, 0x37800000, 0x17 ;  /* 0x3780000003037811 */ /* 0x000fc800078eb8ff */
[----:B------:R-:W-:-:S07]  /*31f0*/  LOP3.LUT R0, R3, R0, R7, 0xfe, !PT ;  /* 0x0000000003007212 */ /* 0x000fce00078efe07 */
.L_x_17230:
[----:B------:R-:W-:Y:S05]  /*3200*/  BSYNC.RECONVERGENT B0 ;  /* 0x0000000000007941 */ /* 0x000fea0003800200 */
.L_x_17229:
[----:B------:R-:W0:Y:S01]  /*3210*/  F2I.FTZ.TRUNC.NTZ R0, R0 ;  /* 0x0000000000007305 */ /* 0x000e22000021f100 */
[----:B------:R-:W-:Y:S05]  /*3220*/  BRA `(.L_x_17210) ;  /* 0x0000000000987947 */ /* 0x000fea0003800000 */
.L_x_17222:
[----:B------:R-:W-:-:S13]  /*3230*/  ISETP.NE.AND P0, PT, R0, 0x1c, PT ;  /* 0x0000001c0000780c */ /* 0x000fda0003f05270 */
[----:B------:R-:W-:Y:S05]  /*3240*/  @!P0 BRA `(.L_x_17233) ;  /* 0x00000000008c8947 */ /* 0x000fea0003800000 */
[----:B------:R-:W-:-:S13]  /*3250*/  ISETP.NE.AND P0, PT, R0, 0x1d, PT ;  /* 0x0000001d0000780c */ /* 0x000fda0003f05270 */
[----:B------:R-:W-:Y:S05]  /*3260*/  @!P0 BRA `(.L_x_17234) ;  /* 0x00000000007c8947 */ /* 0x000fea0003800000 */
[----:B------:R-:W-:-:S13]  /*3270*/  ISETP.NE.AND P0, PT, R0, 0x2c, PT ;  /* 0x0000002c0000780c */ /* 0x000fda0003f05270 */
[----:B------:R-:W-:Y:S05]  /*3280*/  @!P0 BRA `(.L_x_17235) ;  /* 0x0000000000488947 */ /* 0x000fea0003800000 */
.L_x_17209:
        /* <DEDUP_REMOVED lines=16> */
.L_x_17236:
[----:B------:R-:W-:Y:S01]  /*3390*/  IMAD.MOV.U32 R0, RZ, RZ, RZ ;  /* 0x000000ffff007224 */ /* 0x000fe200078e00ff */
[----:B------:R-:W-:Y:S06]  /*33a0*/  BRA `(.L_x_17210) ;  /* 0x0000000000387947 */ /* 0x000fec0003800000 */
.L_x_17235:
        /* <DEDUP_REMOVED lines=8> */
.L_x_17238:
[----:B------:R-:W-:Y:S05]  /*3430*/  BSYNC.RECONVERGENT B0 ;  /* 0x0000000000007941 */ /* 0x000fea0003800200 */
.L_x_17237:
[----:B------:R-:W0:Y:S01]  /*3440*/  F2I.FTZ.TRUNC.NTZ R0, R0 ;  /* 0x0000000000007305 */ /* 0x000e22000021f100 */
[----:B------:R-:W-:Y:S05]  /*3450*/  BRA `(.L_x_17210) ;  /* 0x00000000000c7947 */ /* 0x000fea0003800000 */
.L_x_17234:
[----:B------:R0:W5:Y:S01]  /*3460*/  LDG.E R0, desc[UR36][R4.64] ;  /* 0x0000002404007981 */ /* 0x000162000c1e1900 */
[----:B------:R-:W-:Y:S05]  /*3470*/  BRA `(.L_x_17210) ;  /* 0x0000000000047947 */ /* 0x000fea0003800000 */
.L_x_17233:
[----:B------:R0:W5:Y:S02]  /*3480*/  LDG.E R0, desc[UR36][R4.64] ;  /* 0x0000002404007981 */ /* 0x000164000c1e1900 */
.L_x_17210:
[----:B------:R-:W4:Y:S01]  /*3490*/  LDCU.64 UR4, c[0x0][0x648] ;  /* 0x0000c900ff0477ac */ /* 0x000f220008000a00 */
[----:B------:R-:W-:Y:S01]  /*34a0*/  LOP3.LUT R3, R2, 0xff, RZ, 0xc0, !PT ;  /* 0x000000ff02037812 */ /* 0x000fe200078ec0ff */
[----:B0123-5:R-:W-:Y:S01]  /*34b0*/  IMAD R0, R0, R25, RZ ;  /* 0x0000001900007224 */ /* 0x02ffe200078e02ff */
[----:B------:R-:W0:Y:S02]  /*34c0*/  LDCU UR6, c[0x0][0x668] ;  /* 0x0000cd00ff0677ac */ /* 0x000e240008000800 */
[----:B------:R-:W-:Y:S02]  /*34d0*/  ISETP.GT.AND P0, PT, R3, 0x9, PT ;  /* 0x000000090300780c */ /* 0x000fe40003f04270 */
[----:B----4-:R-:W-:Y:S01]  /*34e0*/  IADD3 R8, P1, PT, R23, UR4, RZ ;  /* 0x0000000417087c10 */ /* 0x010fe2000ff3e0ff */
[----:B0-----:R-:W-:-:S04]  /*34f0*/  IMAD R4, R0, UR6, RZ ;  /* 0x0000000600047c24 */ /* 0x001fc8000f8e02ff */
        /* <DEDUP_REMOVED lines=12> */
.L_x_17242:
[----:B------:R0:W-:Y:S01]  /*35c0*/  STG.E.U8 desc[UR36][R8.64], R4 ;  /* 0x0000000408007986 */ /* 0x0001e2000c101124 */
[----:B------:R-:W-:Y:S05]  /*35d0*/  BRA `(.L_x_17244) ;  /* 0x0000000c003c7947 */ /* 0x000fea0003800000 */
.L_x_17241:
        /* <DEDUP_REMOVED lines=9> */
.L_x_17246:
[----:B------:R0:W-:Y:S01]  /*3670*/  STG.E desc[UR36][R8.64], R4 ;  /* 0x0000000408007986 */ /* 0x0001e2000c101924 */
[----:B------:R-:W-:Y:S05]  /*3680*/  BRA `(.L_x_17244) ;  /* 0x0000000c00107947 */ /* 0x000fea0003800000 */
.L_x_17245:
[----:B------:R0:W-:Y:S01]  /*3690*/  STG.E.U16 desc[UR36][R8.64], R4 ;  /* 0x0000000408007986 */ /* 0x0001e2000c101524 */
[----:B------:R-:W-:Y:S05]  /*36a0*/  BRA `(.L_x_17244) ;  /* 0x0000000c00087947 */ /* 0x000fea0003800000 */
.L_x_17240:
        /* <DEDUP_REMOVED lines=9> */
.L_x_17248:
[----:B------:R-:W-:-:S04]  /*3740*/  I2FP.F32.S32 R0, R4 ;  /* 0x0000000400007245 */ /* 0x000fc80000201400 */
[----:B------:R-:W-:-:S05]  /*3750*/  F2FP.F16.F32.PACK_AB R0, RZ, R0 ;  /* 0x00000000ff00723e */ /* 0x000fca00000000ff */
[----:B------:R0:W-:Y:S01]  /*3760*/  STG.E.U16 desc[UR36][R8.64], R0 ;  /* 0x0000000008007986 */ /* 0x0001e2000c101524 */
[----:B------:R-:W-:Y:S05]  /*3770*/  BRA `(.L_x_17244) ;  /* 0x0000000800d47947 */ /* 0x000fea0003800000 */
.L_x_17247:
        /* <DEDUP_REMOVED lines=10> */
.L_x_17250:
[----:B------:R-:W-:-:S04]  /*3820*/  I2FP.F32.S32 R4, R4 ;  /* 0x0000000400047245 */ /* 0x000fc80000201400 */
[----:B------:R-:W-:-:S04]  /*3830*/  F2FP.F16.F32.PACK_AB R3, RZ, R4 ;  /* 0x00000004ff03723e */ /* 0x000fc800000000ff */
[----:B------:R-:W-:-:S05]  /*3840*/  PRMT R3, R3, 0x5410, RZ ;  /* 0x0000541003037816 */ /* 0x000fca00000000ff */
[----:B------:R0:W-:Y:S01]  /*3850*/  STG.E desc[UR36][R8.64], R3 ;  /* 0x0000000308007986 */ /* 0x0001e2000c101924 */
[----:B------:R-:W-:Y:S05]  /*3860*/  BRA `(.L_x_17244) ;  /* 0x0000000800987947 */ /* 0x000fea0003800000 */
.L_x_17249:
[----:B------:R-:W0:Y:S02]  /*3870*/  I2F.F64 R4, R4 ;  /* 0x0000000400047312 */ /* 0x000e240000201c00 */
[----:B0-----:R0:W-:Y:S01]  /*3880*/  STG.E.64 desc[UR36][R8.64], R4 ;  /* 0x0000000408007986 */ /* 0x0011e2000c101b24 */
[----:B------:R-:W-:Y:S05]  /*3890*/  BRA `(.L_x_17244) ;  /* 0x00000008008c7947 */ /* 0x000fea0003800000 */
.L_x_17239:
        /* <DEDUP_REMOVED lines=12> */
.L_x_17253:
[----:B------:R-:W0:Y:S01]  /*3960*/  I2F.F64 R4, R4 ;  /* 0x0000000400047312 */ /* 0x000e220000201c00 */
[----:B------:R-:W-:-:S05]  /*3970*/  CS2R R6, SRZ ;  /* 0x0000000000067805 */ /* 0x000fca000001ff00 */
[----:B0-----:R3:W-:Y:S01]  /*3980*/  STG.E.128 desc[UR36][R8.64], R4 ;  /* 0x0000000408007986 */ /* 0x0017e2000c101d24 */
[----:B------:R-:W-:Y:S05]  /*3990*/  BRA `(.L_x_17244) ;  /* 0x00000008004c7947 */ /* 0x000fea0003800000 */
.L_x_17252:
        /* <DEDUP_REMOVED lines=19> */
.L_x_17257:
[----:B------:R-:W-:Y:S05]  /*3ad0*/  BSYNC.RECONVERGENT B0 ;  /* 0x0000000000007941 */ /* 0x000fea0003800200 */
.L_x_17256:
[----:B------:R-:W-:-:S05]  /*3ae0*/  LOP3.LUT R5, R0, 0x80, R5, 0xf8, !PT ;  /* 0x0000008000057812 */ /* 0x000fca00078ef805 */
[----:B------:R0:W-:Y:S01]  /*3af0*/  STG.E.U8 desc[UR36][R8.64], R5 ;  /* 0x0000000508007986 */ /* 0x0001e2000c101124 */
[----:B------:R-:W-:Y:S05]  /*3b00*/  BRA `(.L_x_17244) ;  /* 0x0000000400f07947 */ /* 0x000fea0003800000 */
.L_x_17255:
        /* <DEDUP_REMOVED lines=15> */
.L_x_17259:
[----:B------:R-:W-:Y:S05]  /*3c00*/  BSYNC.RECONVERGENT B0 ;  /* 0x0000000000007941 */ /* 0x000fea0003800200 */
.L_x_17258:
[----:B------:R-:W-:-:S05]  /*3c10*/  LOP3.LUT R5, R0, 0x80, R5, 0xf8, !PT ;  /* 0x0000008000057812 */ /* 0x000fca00078ef805 */
[----:B------:R1:W-:Y:S01]  /*3c20*/  STG.E.U8 desc[UR36][R8.64], R5 ;  /* 0x0000000508007986 */ /* 0x0003e2000c101124 */
[----:B------:R-:W-:Y:S05]  /*3c30*/  BRA `(.L_x_17244) ;  /* 0x0000000400a47947 */ /* 0x000fea0003800000 */
.L_x_17254:
[----:B------:R-:W-:-:S04]  /*3c40*/  I2FP.F32.S32 R0, R4 ;  /* 0x0000000400007245 */ /* 0x000fc80000201400 */
[----:B------:R-:W-:-:S05]  /*3c50*/  F2FP.BF16.F32.PACK_AB R0, RZ, R0 ;  /* 0x00000000ff00723e */ /* 0x000fca00000010ff */
[----:B------:R2:W-:Y:S01]  /*3c60*/  STG.E.U16 desc[UR36][R8.64], R0 ;  /* 0x0000000008007986 */ /* 0x0005e2000c101524 */
[----:B------:R-:W-:Y:S05]  /*3c70*/  BRA `(.L_x_17244) ;  /* 0x0000000400947947 */ /* 0x000fea0003800000 */
.L_x_17251:
        /* <DEDUP_REMOVED lines=10> */
.L_x_17262:
        /* <DEDUP_REMOVED lines=13> */
.L_x_17265:
[----:B------:R-:W-:-:S04]  /*3df0*/  SHF.R.U32.HI R0, RZ, 0x14, R3 ;  /* 0x00000014ff007819 */ /* 0x000fc80000011603 */
[----:B------:R-:W-:-:S04]  /*3e00*/  LOP3.LUT R0, R0, 0x1, RZ, 0xc0, !PT ;  /* 0x0000000100007812 */ /* 0x000fc800078ec0ff */
[----:B------:R-:W-:-:S04]  /*3e10*/  IADD3 R0, PT, PT, R3, 0x487ffff, R0 ;  /* 0x0487ffff03007810 */ /* 0x000fc80007ffe000 */
[----:B------:R-:W-:-:S04]  /*3e20*/  SHF.R.U32.HI R0, RZ, 0x14, R0 ;  /* 0x00000014ff007819 */ /* 0x000fc80000011600 */
[----:B------:R-:W-:-:S07]  /*3e30*/  LOP3.LUT R0, R0, 0xff, RZ, 0xc0, !PT ;  /* 0x000000ff00007812 */ /* 0x000fce00078ec0ff */
.L_x_17266:
[----:B------:R-:W-:-:S04]  /*3e40*/  SHF.R.U32.HI R3, RZ, 0x18, R3 ;  /* 0x00000018ff037819 */ /* 0x000fc80000011603 */
[----:B------:R-:W-:-:S04]  /*3e50*/  LOP3.LUT R0, R0, 0x80, R3, 0xf8, !PT ;  /* 0x0000008000007812 */ /* 0x000fc800078ef803 */
[----:B------:R-:W-:-:S07]  /*3e60*/  PRMT R4, R0, 0x7610, R4 ;  /* 0x0000761000047816 */ /* 0x000fce0000000004 */
.L_x_17264:
[----:B------:R-:W-:Y:S05]  /*3e70*/  BSYNC.RECONVERGENT B0 ;  /* 0x0000000000007941 */ /* 0x000fea0003800200 */
.L_x_17263:
[----:B------:R0:W-:Y:S01]  /*3e80*/  STG.E.U8 desc[UR36][R8.64], R4 ;  /* 0x0000000408007986 */ /* 0x0001e2000c101124 */
[----:B------:R-:W-:Y:S05]  /*3e90*/  BRA `(.L_x_17244) ;  /* 0x00000004000c7947 */ /* 0x000fea0003800000 */
.L_x_17261:
        /* <DEDUP_REMOVED lines=13> */
.L_x_17269:
[----:B------:R-:W-:-:S04]  /*3f70*/  SHF.R.U32.HI R0, RZ, 0x15, R3 ;  /* 0x00000015ff007819 */ /* 0x000fc80000011603 */
[----:B------:R-:W-:-:S04]  /*3f80*/  LOP3.LUT R0, R0, 0x1, RZ, 0xc0, !PT ;  /* 0x0000000100007812 */ /* 0x000fc800078ec0ff */
[----:B------:R-:W-:-:S04]  /*3f90*/  IADD3 R0, PT, PT, R3, 0x88fffff, R0 ;  /* 0x088fffff03007810 */ /* 0x000fc80007ffe000 */
[----:B------:R-:W-:-:S04]  /*3fa0*/  SHF.R.U32.HI R0, RZ, 0x15, R0 ;  /* 0x00000015ff007819 */ /* 0x000fc80000011600 */
[----:B------:R-:W-:-:S07]  /*3fb0*/  LOP3.LUT R0, R0, 0xff, RZ, 0xc0, !PT ;  /* 0x000000ff00007812 */ /* 0x000fce00078ec0ff */
.L_x_17270:
[----:B------:R-:W-:-:S04]  /*3fc0*/  SHF.R.U32.HI R3, RZ, 0x18, R3 ;  /* 0x00000018ff037819 */ /* 0x000fc80000011603 */
[----:B------:R-:W-:-:S04]  /*3fd0*/  LOP3.LUT R0, R0, 0x80, R3, 0xf8, !PT ;  /* 0x0000008000007812 */ /* 0x000fc800078ef803 */
[----:B------:R-:W-:-:S07]  /*3fe0*/  PRMT R4, R0, 0x7610, R4 ;  /* 0x0000761000047816 */ /* 0x000fce0000000004 */
.L_x_17268:
[----:B------:R-:W-:Y:S05]  /*3ff0*/  BSYNC.RECONVERGENT B0 ;  /* 0x0000000000007941 */ /* 0x000fea0003800200 */
.L_x_17267:
[----:B------:R0:W-:Y:S01]  /*4000*/  STG.E.U8 desc[UR36][R8.64], R4 ;  /* 0x0000000408007986 */ /* 0x0001e2000c101124 */
[----:B------:R-:W-:Y:S05]  /*4010*/  BRA `(.L_x_17244) ;  /* 0x0000000000ac7947 */ /* 0x000fea0003800000 */
.L_x_17260:
[----:B------:R-:W-:-:S13]  /*4020*/  ISETP.NE.AND P0, PT, R3, 0x1c, PT ;  /* 0x0000001c0300780c */ /* 0x000fda0003f05270 */
[----:B------:R-:W-:Y:S05]  /*4030*/  @!P0 BRA `(.L_x_17271) ;  /* 0x0000000000a08947 */ /* 0x000fea0003800000 */
[----:B------:R-:W-:-:S13]  /*4040*/  ISETP.NE.AND P0, PT, R3, 0x1d, PT ;  /* 0x0000001d0300780c */ /* 0x000fda0003f05270 */
[----:B------:R-:W-:Y:S05]  /*4050*/  @!P0 BRA `(.L_x_17272) ;  /* 0x00000000008c8947 */ /* 0x000fea0003800000 */
[----:B------:R-:W-:-:S13]  /*4060*/  ISETP.NE.AND P0, PT, R3, 0x2c, PT ;  /* 0x0000002c0300780c */ /* 0x000fda0003f05270 */
[----:B------:R-:W-:Y:S05]  /*4070*/  @!P0 BRA `(.L_x_17273) ;  /* 0x0000000000448947 */ /* 0x000fea0003800000 */
.L_x_17243:
        /* <DEDUP_REMOVED lines=16> */
.L_x_17274:
[----:B------:R-:W-:Y:S05]  /*4180*/  BRA `(.L_x_17244) ;  /* 0x0000000000507947 */ /* 0x000fea0003800000 */
.L_x_17273:
        /* <DEDUP_REMOVED lines=16> */
.L_x_17272:
[----:B------:R-:W-:-:S05]  /*4290*/  SHF.R.S32.HI R5, RZ, 0x1f, R4 ;  /* 0x0000001fff057819 */ /* 0x000fca0000011404 */
[----:B------:R0:W-:Y:S01]  /*42a0*/  STG.E.64 desc[UR36][R8.64], R4 ;  /* 0x0000000408007986 */ /* 0x0001e2000c101b24 */
[----:B------:R-:W-:Y:S05]  /*42b0*/  BRA `(.L_x_17244) ;  /* 0x0000000000047947 */ /* 0x000fea0003800000 */
.L_x_17271:
[----:B------:R0:W-:Y:S02]  /*42c0*/  STG.E desc[UR36][R8.64], R4 ;  /* 0x0000000408007986 */ /* 0x0001e4000c101924 */
.L_x_17244:
[----:B------:R-:W-:-:S07]  /*42d0*/  VIADD R17, R17, 0x80 ;  /* 0x0000008011117836 */ /* 0x000fce0000000000 */
.L_x_17168:
[----:B------:R-:W-:Y:S05]  /*42e0*/  BSYNC.RECONVERGENT B6 ;  /* 0x0000000000067941 */ /* 0x000fea0003800200 */
.L_x_17167:
        /* <DEDUP_REMOVED lines=358> */
.L_x_17277:
        /* <DEDUP_REMOVED lines=24> */
.L_x_17278:
        /* <DEDUP_REMOVED lines=16> */
.L_x_17282:
[----:B------:R0:W5:Y:S01]  /*5bd0*/  LDG.E.U8 R25, desc[UR36][R4.64] ;  /* 0x0000002404197981 */ /* 0x000162000c1e1100 */
[----:B------:R-:W-:Y:S05]  /*5be0*/  BRA `(.L_x_17284) ;  /* 0x0000000c00307947 */ /* 0x000fea0003800000 */
.L_x_17281:
        /* <DEDUP_REMOVED lines=8> */
.L_x_17286:
[----:B------:R0:W5:Y:S01]  /*5c70*/  LDG.E R25, desc[UR36][R4.64] ;  /* 0x0000002404197981 */ /* 0x000162000c1e1900 */
[----:B------:R-:W-:Y:S05]  /*5c80*/  BRA `(.L_x_17284) ;  /* 0x0000000c00087947 */ /* 0x000fea0003800000 */
.L_x_17285:
[----:B------:R0:W5:Y:S01]  /*5c90*/  LDG.E.S16 R25, desc[UR36][R4.64] ;  /* 0x0000002404197981 */ /* 0x000162000c1e1700 */
[----:B------:R-:W-:Y:S05]  /*5ca0*/  BRA `(.L_x_17284) ;  /* 0x0000000c00007947 */ /* 0x000fea0003800000 */
.L_x_17280:
        /* <DEDUP_REMOVED lines=9> */
.L_x_17288:
[----:B------:R-:W2:Y:S02]  /*5d40*/  LDG.E.U16 R4, desc[UR36][R4.64] ;  /* 0x0000002404047981 */ /* 0x000ea4000c1e1500 */
[----:B--2---:R-:W-:-:S06]  /*5d50*/  HADD2.F32 R25, -RZ, R4.H0_H0 ;  /* 0x20000004ff197230 */ /* 0x004fcc0000004100 */
[----:B------:R-:W0:Y:S01]  /*5d60*/  F2I.FTZ.TRUNC.NTZ R25, R25 ;  /* 0x0000001900197305 */ /* 0x000e22000021f100 */
[----:B------:R-:W-:Y:S05]  /*5d70*/  BRA `(.L_x_17284) ;  /* 0x0000000800cc7947 */ /* 0x000fea0003800000 */
.L_x_17287:
        /* <DEDUP_REMOVED lines=9> */
.L_x_17290:
[----:B------:R-:W2:Y:S02]  /*5e10*/  LDG.E.U16 R4, desc[UR36][R4.64] ;  /* 0x0000002404047981 */ /* 0x000ea4000c1e1500 */
[----:B--2---:R-:W-:-:S06]  /*5e20*/  HADD2.F32 R25, -RZ, R4.H0_H0 ;  /* 0x20000004ff197230 */ /* 0x004fcc0000004100 */
[----:B------:R-:W0:Y:S01]  /*5e30*/  F2I.FTZ.TRUNC.NTZ R25, R25 ;  /* 0x0000001900197305 */ /* 0x000e22000021f100 */
[----:B------:R-:W-:Y:S05]  /*5e40*/  BRA `(.L_x_17284) ;  /* 0x0000000800987947 */ /* 0x000fea0003800000 */
.L_x_17289:
[----:B------:R-:W2:Y:S02]  /*5e50*/  LDG.E.64 R4, desc[UR36][R4.64] ;  /* 0x0000002404047981 */ /* 0x000ea4000c1e1b00 */
[----:B--2---:R0:W1:Y:S01]  /*5e60*/  F2I.F64.TRUNC R25, R4 ;  /* 0x0000000400197311 */ /* 0x004062000030d100 */
[----:B------:R-:W-:Y:S05]  /*5e70*/  BRA `(.L_x_17284) ;  /* 0x00000008008c7947 */ /* 0x000fea0003800000 */
.L_x_17279:
        /* <DEDUP_REMOVED lines=12> */
.L_x_17293:
[----:B------:R-:W2:Y:S02]  /*5f40*/  LDG.E.64 R4, desc[UR36][R4.64] ;  /* 0x0000002404047981 */ /* 0x000ea4000c1e1b00 */
[----:B--2---:R0:W1:Y:S01]  /*5f50*/  F2I.F64.TRUNC R25, R4 ;  /* 0x0000000400197311 */ /* 0x004062000030d100 */
[----:B------:R-:W-:Y:S05]  /*5f60*/  BRA `(.L_x_17284) ;  /* 0x0000000800507947 */ /* 0x000fea0003800000 */
.L_x_17292:
        /* <DEDUP_REMOVED lines=26> */
.L_x_17295:
        /* <DEDUP_REMOVED lines=14> */
.L_x_17294:
[----:B------:R-:W2:Y:S02]  /*61f0*/  LDG.E.U16 R25, desc[UR36][R4.64] ;  /* 0x0000002404197981 */ /* 0x000ea4000c1e1500 */
[----:B--2---:R-:W-:-:S06]  /*6200*/  IMAD.U32 R25, R25, 0x10000, RZ ;  /* 0x0001000019197824 */ /* 0x004fcc00078e00ff */
[----:B------:R-:W0:Y:S01]  /*6210*/  F2I.FTZ.TRUNC.NTZ R25, R25 ;  /* 0x0000001900197305 */ /* 0x000e22000021f100 */
[----:B------:R-:W-:Y:S05]  /*6220*/  BRA `(.L_x_17284) ;  /* 0x0000000400a07947 */ /* 0x000fea0003800000 */
.L_x_17291:
        /* <DEDUP_REMOVED lines=10> */
.L_x_17298:
        /* <DEDUP_REMOVED lines=21> */
.L_x_17302:
[----:B------:R-:W-:Y:S05]  /*6420*/  BSYNC.RECONVERGENT B1 ;  /* 0x0000000000017941 */ /* 0x000fea0003800200 */
.L_x_17301:
[----:B------:R-:W-:Y:S01]  /*6430*/  IMAD.SHL.U32 R0, R0, 0x100000, RZ ;  /* 0x0010000000007824 */ /* 0x000fe200078e00ff */
[----:B------:R-:W-:-:S04]  /*6440*/  LEA R3, R3, 0x3b800000, 0x17 ;  /* 0x3b80000003037811 */ /* 0x000fc800078eb8ff */
[----:B------:R-:W-:-:S07]  /*6450*/  LOP3.LUT R25, R3, R0, R25, 0xfe, !PT ;  /* 0x0000000003197212 */ /* 0x000fce00078efe19 */
.L_x_17300:
[----:B------:R-:W-:Y:S05]  /*6460*/  BSYNC.RECONVERGENT B0 ;  /* 0x0000000000007941 */ /* 0x000fea0003800200 */
.L_x_17299:
[----:B------:R-:W1:Y:S01]  /*6470*/  F2I.FTZ.TRUNC.NTZ R25, R25 ;  /* 0x0000001900197305 */ /* 0x000e62000021f100 */
[----:B------:R-:W-:Y:S05]  /*6480*/  BRA `(.L_x_17284) ;  /* 0x0000000400087947 */ /* 0x000fea0003800000 */
.L_x_17297:
        /* <DEDUP_REMOVED lines=21> */
.L_x_17306:
[----:B------:R-:W-:Y:S05]  /*65e0*/  BSYNC.RECONVERGENT B1 ;  /* 0x0000000000017941 */ /* 0x000fea0003800200 */
.L_x_17305:
[----:B------:R-:W-:Y:S01]  /*65f0*/  IMAD.SHL.U32 R0, R0, 0x200000, RZ ;  /* 0x0020000000007824 */ /* 0x000fe200078e00ff */
[----:B------:R-:W-:-:S04]  /*6600*/  LEA R3, R3, 0x37800000, 0x17 ;  /* 0x3780000003037811 */ /* 0x000fc800078eb8ff */
[----:B------:R-:W-:-:S07]  /*6610*/  LOP3.LUT R25, R3, R0, R25, 0xfe, !PT ;  /* 0x0000000003197212 */ /* 0x000fce00078efe19 */
.L_x_17304:
[----:B------:R-:W-:Y:S05]  /*6620*/  BSYNC.RECONVERGENT B0 ;  /* 0x0000000000007941 */ /* 0x000fea0003800200 */
.L_x_17303:
[----:B------:R-:W2:Y:S01]  /*6630*/  F2I.FTZ.TRUNC.NTZ R25, R25 ;  /* 0x0000001900197305 */ /* 0x000ea2000021f100 */
[----:B------:R-:W-:Y:S05]  /*6640*/  BRA `(.L_x_17284) ;  /* 0x0000000000987947 */ /* 0x000fea0003800000 */
.L_x_17296:
        /* <DEDUP_REMOVED lines=14> */
.L_x_17310:
[----:B------:R-:W-:Y:S05]  /*6730*/  BSYNC.RECONVERGENT B0 ;  /* 0x0000000000007941 */ /* 0x000fea0003800200 */
.L_x_17309:
[----:B------:R-:W4:Y:S01]  /*6740*/  F2I.FTZ.TRUNC.NTZ R25, R25 ;  /* 0x0000001900197305 */ /* 0x000f22000021f100 */
[----:B------:R-:W-:Y:S05]  /*6750*/  BRA `(.L_x_17284) ;  /* 0x0000000000547947 */ /* 0x000fea0003800000 */
.L_x_17283:
        /* <DEDUP_REMOVED lines=16> */
.L_x_17311:
[----:B------:R-:W-:Y:S01]  /*6860*/  IMAD.MOV.U32 R25, RZ, RZ, RZ ;  /* 0x000000ffff197224 */ /* 0x000fe200078e00ff */
[----:B------:R-:W-:Y:S06]  /*6870*/  BRA `(.L_x_17284) ;  /* 0x00000000000c7947 */ /* 0x000fec0003800000 */
.L_x_17308:
[----:B------:R3:W5:Y:S01]  /*6880*/  LDG.E R25, desc[UR36][R4.64] ;  /* 0x0000002404197981 */ /* 0x000762000c1e1900 */
[----:B------:R-:W-:Y:S05]  /*6890*/  BRA `(.L_x_17284) ;  /* 0x0000000000047947 */ /* 0x000fea0003800000 */
.L_x_17307:
[----:B------:R0:W5:Y:S02]  /*68a0*/  LDG.E R25, desc[UR36][R4.64] ;  /* 0x0000002404197981 */ /* 0x000164000c1e1900 */
.L_x_17284:
        /* <DEDUP_REMOVED lines=16> */
.L_x_17315:
[----:B------:R0:W5:Y:S01]  /*69b0*/  LDG.E.U8 R0, desc[UR36][R4.64] ;  /* 0x0000002404007981 */ /* 0x000162000c1e1100 */
[----:B------:R-:W-:Y:S05]  /*69c0*/  BRA `(.L_x_17317) ;  /* 0x0000000c00307947 */ /* 0x000fea0003800000 */
.L_x_17314:
        /* <DEDUP_REMOVED lines=8> */
.L_x_17319:
[----:B------:R0:W5:Y:S01]  /*6a50*/  LDG.E R0, desc[UR36][R4.64] ;  /* 0x0000002404007981 */ /* 0x000162000c1e1900 */
[----:B------:R-:W-:Y:S05]  /*6a60*/  BRA `(.L_x_17317) ;  /* 0x0000000c00087947 */ /* 0x000fea0003800000 */
.L_x_17318:
[----:B------:R0:W5:Y:S01]  /*6a70*/  LDG.E.S16 R0, desc[UR36][R4.64] ;  /* 0x0000002404007981 */ /* 0x000162000c1e1700 */
[----:B------:R-:W-:Y:S05]  /*6a80*/  BRA `(.L_x_17317) ;  /* 0x0000000c00007947 */ /* 0x000fea0003800000 */
.L_x_17313:
[----:B------:R-:W-:-:S13]  /*6a90*/  ISETP.GT.AND P0, PT, R0, 0x6, PT ;  /* 0x000000060000780c */ /* 0x000fda0003f04270 */
[----:B------:R-:W-:Y:S05]  /*6aa0*/  @P0 BRA `(.L_x_17320) ;  /* 0x00000000002c0947 */ /* 0x000fea0003800000 */
[----:B------:R-:W-:-:S13]  /*6ab0*/  ISETP.NE.AND P0, PT, R0, 0x5, PT ;  /* 0x000000050000780c */ /* 0x000fda0003f05270 */
[----:B------:R-:W-:Y:S05]  /*6ac0*/  @!P0 BRA `(.L_x_17321) ;  /* 0x0000000000148947 */ /* 0x000fea0003800000 */
[----:B------:R-:W-:-:S13]  /*6ad0*/  ISETP.NE.AND P0, PT, R0, 0x6, PT ;  /* 0x000000060000780c */ /* 0x000fda0003f05270 */
[----:B------:R-:W-:Y:S05]  /*6ae0*/  @P0 BRA `(.L_x_17316) ;  /* 0x0000000800940947 */ /* 0x000fea0003800000 */
[----:B------:R-:W3:Y:S02]  /*6af0*/  LDG.E R0, desc[UR36][R4.64] ;  /* 0x0000002404007981 */ /* 0x000ee4000c1e1900 */
[----:B---3--:R-:W0:Y:S01]  /*6b00*/  F2I.FTZ.TRUNC.NTZ R0, R0 ;  /* 0x0000000000007305 */ /* 0x008e22000021f100 */
[----:B------:R-:W-:Y:S05]  /*6b10*/  BRA `(.L_x_17317) ;  /* 0x0000000800dc7947 */ /* 0x000fea0003800000 */
.L_x_17321:
[----:B------:R-:W3:Y:S02]  /*6b20*/  LDG.E.U16 R4, desc[UR36][R4.64] ;  /* 0x0000002404047981 */ /* 0x000ee4000c1e1500 */
[----:B---3--:R-:W-:-:S06]  /*6b30*/  HADD2.F32 R0, -RZ, R4.H0_H0 ;  /* 0x20000004ff007230 */ /* 0x008fcc0000004100 */
[----:B------:R-:W0:Y:S01]  /*6b40*/  F2I.FTZ.TRUNC.NTZ R0, R0 ;  /* 0x0000000000007305 */ /* 0x000e22000021f100 */
[----:B------:R-:W-:Y:S05]  /*6b50*/  BRA `(.L_x_17317) ;  /* 0x0000000800cc7947 */ /* 0x000fea0003800000 */
.L_x_17320:
[----:B------:R-:W-:-:S13]  /*6b60*/  ISETP.NE.AND P0, PT, R0, 0x7, PT ;  /* 0x000000070000780c */ /* 0x000fda0003f05270 */
[----:B------:R-:W-:Y:S05]  /*6b70*/  @!P0 BRA `(.L_x_17322) ;  /* 0x00000000002c8947 */ /* 0x000fea0003800000 */
[----:B------:R-:W-:-:S13]  /*6b80*/  ISETP.NE.AND P0, PT, R0, 0x8, PT ;  /* 0x000000080000780c */ /* 0x000fda0003f05270 */
[----:B------:R-:W-:Y:S05]  /*6b90*/  @!P0 BRA `(.L_x_17323) ;  /* 0x0000000000148947 */ /* 0x000fea0003800000 */
[----:B------:R-:W-:-:S13]  /*6ba0*/  ISETP.NE.AND P0, PT, R0, 0x9, PT ;  /* 0x000000090000780c */ /* 0x000fda0003f05270 */
[----:B------:R-:W-:Y:S05]  /*6bb0*/  @P0 BRA `(.L_x_17316) ;  /* 0x0000000800600947 */ /* 0x000fea0003800000 */
[----:B------:R-:W3:Y:S02]  /*6bc0*/  LDG.E R0, desc[UR36][R4.64] ;  /* 0x0000002404007981 */ /* 0x000ee4000c1e1900 */
[----:B---3--:R-:W0:Y:S01]  /*6bd0*/  F2I.FTZ.TRUNC.NTZ R0, R0 ;  /* 0x0000000000007305 */ /* 0x008e22000021f100 */
[----:B------:R-:W-:Y:S05]  /*6be0*/  BRA `(.L_x_17317) ;  /* 0x0000000800a87947 */ /* 0x000fea0003800000 */
.L_x_17323:
[----:B------:R-:W3:Y:S02]  /*6bf0*/  LDG.E.U16 R4, desc[UR36][R4.64] ;  /* 0x0000002404047981 */ /* 0x000ee4000c1e1500 */
[----:B---3--:R-:W-:-:S06]  /*6c00*/  HADD2.F32 R0, -RZ, R4.H0_H0 ;  /* 0x20000004ff007230 */ /* 0x008fcc0000004100 */
[----:B------:R-:W0:Y:S01]  /*6c10*/  F2I.FTZ.TRUNC.NTZ R0, R0 ;  /* 0x0000000000007305 */ /* 0x000e22000021f100 */
[----:B------:R-:W-:Y:S05]  /*6c20*/  BRA `(.L_x_17317) ;  /* 0x0000000800987947 */ /* 0x000fea0003800000 */
.L_x_17322:
[----:B------:R-:W3:Y:S02]  /*6c30*/  LDG.E.64 R4, desc[UR36][R4.64] ;  /* 0x0000002404047981 */ /* 0x000ee4000c1e1b00 */
[----:B---3--:R0:W3:Y:S01]  /*6c40*/  F2I.F64.TRUNC R0, R4 ;  /* 0x0000000400007311 */ /* 0x0080e2000030d100 */
[----:B------:R-:W-:Y:S05]  /*6c50*/  BRA `(.L_x_17317) ;  /* 0x00000008008c7947 */ /* 0x000fea0003800000 */
.L_x_17312:
        /* <DEDUP_REMOVED lines=8> */
[----:B------:R-:W3:Y:S02]  /*6ce0*/  LDG.E.U8 R4, desc[UR36][R4.64] ;  /* 0x0000002404047981 */ /* 0x000ee4000c1e1100 */
[----:B---3--:R-:W-:-:S04]  /*6cf0*/  ISETP.NE.AND P0, PT, R4, RZ, PT ;  /* 0x000000ff0400720c */ /* 0x008fc80003f05270 */
[----:B------:R-:W-:Y:S01]  /*6d00*/  SEL R0, RZ, 0x1, !P0 ;  /* 0x00000001ff007807 */ /* 0x000fe20004000000 */
[----:B------:R-:W-:Y:S08]  /*6d10*/  BRA `(.L_x_17317) ;  /* 0x00000008005c7947 */ /* 0x000ff00003800000 */
.L_x_17326:
[----:B------:R-:W3:Y:S02]  /*6d20*/  LDG.E.64 R4, desc[UR36][R4.64] ;  /* 0x0000002404047981 */ /* 0x000ee4000c1e1b00 */
[----:B---3--:R0:W3:Y:S01]  /*6d30*/  F2I.F64.TRUNC R0, R4 ;  /* 0x0000000400007311 */ /* 0x0080e2000030d100 */
[----:B------:R-:W-:Y:S05]  /*6d40*/  BRA `(.L_x_17317) ;  /* 0x0000000800507947 */ /* 0x000fea0003800000 */
.L_x_17325:
        /* <DEDUP_REMOVED lines=26> */
.L_x_17328:
        /* <DEDUP_REMOVED lines=12> */
[----:B------:R-:W0:Y:S01]  /*6fb0*/  F2I.FTZ.TRUNC.NTZ R0, R0 ;  /* 0x0000000000007305 */ /* 0x000e22000021f100 */
[----:B------:R-:W-:Y:S05]  /*6fc0*/  BRA `(.L_x_17317) ;  /* 0x0000000400b07947 */ /* 0x000fea0003800000 */
.L_x_17327:
[----:B------:R-:W3:Y:S02]  /*6fd0*/  LDG.E.U16 R0, desc[UR36][R4.64] ;  /* 0x0000002404007981 */ /* 0x000ee4000c1e1500 */
[----:B---3--:R-:W-:-:S06]  /*6fe0*/  IMAD.U32 R0, R0, 0x10000, RZ ;  /* 0x0001000000007824 */ /* 0x008fcc00078e00ff */
[----:B------:R-:W0:Y:S01]  /*6ff0*/  F2I.FTZ.TRUNC.NTZ R0, R0 ;  /* 0x0000000000007305 */ /* 0x000e22000021f100 */
[----:B------:R-:W-:Y:S05]  /*7000*/  BRA `(.L_x_17317) ;  /* 0x0000000400a07947 */ /* 0x000fea0003800000 */
.L_x_17324:
        /* <DEDUP_REMOVED lines=10> */
.L_x_17331:
        /* <DEDUP_REMOVED lines=21> */
.L_x_17335:
[----:B------:R-:W-:Y:S05]  /*7200*/  BSYNC.RECONVERGENT B1 ;  /* 0x0000000000017941 */ /* 0x000fea0003800200 */
.L_x_17334:
[----:B------:R-:W-:Y:S01]  /*7210*/  IMAD.SHL.U32 R0, R0, 0x100000, RZ ;  /* 0x0010000000007824 */ /* 0x000fe200078e00ff */
[----:B------:R-:W-:-:S04]  /*7220*/  LEA R3, R3, 0x3b800000, 0x17 ;  /* 0x3b80000003037811 */ /* 0x000fc800078eb8ff */
[----:B------:R-:W-:-:S07]  /*7230*/  LOP3.LUT R0, R3, R0, R7, 0xfe, !PT ;  /* 0x0000000003007212 */ /* 0x000fce00078efe07 */
.L_x_17333:
[----:B------:R-:W-:Y:S05]  /*7240*/  BSYNC.RECONVERGENT B0 ;  /* 0x0000000000007941 */ /* 0x000fea0003800200 */
.L_x_17332:
[----:B------:R-:W0:Y:S01]  /*7250*/  F2I.FTZ.TRUNC.NTZ R0, R0 ;  /* 0x0000000000007305 */ /* 0x000e22000021f100 */
[----:B------:R-:W-:Y:S05]  /*7260*/  BRA `(.L_x_17317) ;  /* 0x0000000400087947 */ /* 0x000fea0003800000 */
.L_x_17330:
        /* <DEDUP_REMOVED lines=21> */
.L_x_17339:
[----:B------:R-:W-:Y:S05]  /*73c0*/  BSYNC.RECONVERGENT B1 ;  /* 0x0000000000017941 */ /* 0x000fea0003800200 */
.L_x_17338:
[----:B------:R-:W-:Y:S01]  /*73d0*/  IMAD.SHL.U32 R0, R0, 0x200000, RZ ;  /* 0x0020000000007824 */ /* 0x000fe200078e00ff */
[----:B------:R-:W-:-:S04]  /*73e0*/  LEA R3, R3, 0x37800000, 0x17 ;  /* 0x3780000003037811 */ /* 0x000fc800078eb8ff */
[----:B------:R-:W-:-:S07]  /*73f0*/  LOP3.LUT R0, R3, R0, R7, 0xfe, !PT ;  /* 0x0000000003007212 */ /* 0x000fce00078efe07 */
.L_x_17337:
[----:B------:R-:W-:Y:S05]  /*7400*/  BSYNC.RECONVERGENT B0 ;  /* 0x0000000000007941 */ /* 0x000fea0003800200 */
.L_x_17336:
[----:B------:R-:W0:Y:S01]  /*7410*/  F2I.FTZ.TRUNC.NTZ R0, R0 ;  /* 0x0000000000007305 */ /* 0x000e22000021f100 */
[----:B------:R-:W-:Y:S05]  /*7420*/  BRA `(.L_x_17317) ;  /* 0x0000000000987947 */ /* 0x000fea0003800000 */
.L_x_17329:
        /* <DEDUP_REMOVED lines=14> */
.L_x_17343:
[----:B------:R-:W-:Y:S05]  /*7510*/  BSYNC.RECONVERGENT B0 ;  /* 0x0000000000007941 */ /* 0x000fea0003800200 */
.L_x_17342:
[----:B------:R-:W0:Y:S01]  /*7520*/  F2I.FTZ.TRUNC.NTZ R0, R0 ;  /* 0x0000000000007305 */ /* 0x000e22000021f100 */
[----:B------:R-:W-:Y:S05]  /*7530*/  BRA `(.L_x_17317) ;  /* 0x0000000000547947 */ /* 0x000fea0003800000 */
.L_x_17316:
        /* <DEDUP_REMOVED lines=16> */
.L_x_17344:
[----:B------:R-:W-:Y:S01]  /*7640*/  IMAD.MOV.U32 R0, RZ, RZ, RZ ;  /* 0x000000ffff007224 */ /* 0x000fe200078e00ff */
[----:B------:R-:W-:Y:S06]  /*7650*/  BRA `(.L_x_17317) ;  /* 0x00000000000c7947 */ /* 0x000fec0003800000 */
.L_x_17341:
[----:B------:R0:W5:Y:S01]  /*7660*/  LDG.E R0, desc[UR36][R4.64] ;  /* 0x0000002404007981 */ /* 0x000162000c1e1900 */
[----:B------:R-:W-:Y:S05]  /*7670*/  BRA `(.L_x_17317) ;  /* 0x0000000000047947 */ /* 0x000fea0003800000 */
.L_x_17340:
[----:B------:R0:W5:Y:S02]  /*7680*/  LDG.E R0, desc[UR36][R4.64] ;  /* 0x0000002404007981 */ /* 0x000164000c1e1900 */
.L_x_17317:
[----:B------:R-:W0:Y:S01]  /*7690*/  LDCU.64 UR4, c[0x0][0x648] ;  /* 0x0000c900ff0477ac */ /* 0x000e220008000a00 */
[----:B------:R-:W-:Y:S01]  /*76a0*/  LOP3.LUT R3, R2, 0xff, RZ, 0xc0, !PT ;  /* 0x000000ff02037812 */ /* 0x000fe200078ec0ff */
[----:B012345:R-:W-:Y:S01]  /*76b0*/  IMAD R0, R0, R25, RZ ;  /* 0x0000001900007224 */ /* 0x03ffe200078e02ff */
[----:B------:R-:W0:Y:S02]  /*76c0*/  LDCU UR6, c[0x0][0x668] ;  /* 0x0000cd00ff0677ac */ /* 0x000e240008000800 */
[----:B------:R-:W-:Y:S02]  /*76d0*/  ISETP.GT.AND P1, PT, R3, 0x9, PT ;  /* 0x000000090300780c */ /* 0x000fe40003f24270 */
[----:B------:R-:W-:Y:S01]  /*76e0*/  IADD3 R8, P0, PT, R23, UR4, RZ ;  /* 0x0000000417087c10 */ /* 0x000fe2000ff1e0ff */
        /* <DEDUP_REMOVED lines=13> */
.L_x_17348:
[----:B------:R0:W-:Y:S01]  /*77c0*/  STG.E.U8 desc[UR36][R8.64], R4 ;  /* 0x0000000408007986 */ /* 0x0001e2000c101124 */
[----:B------:R-:W-:Y:S05]  /*77d0*/  BRA `(.L_x_17350) ;  /* 0x0000000c00387947 */ /* 0x000fea0003800000 */
.L_x_17347:
        /* <DEDUP_REMOVED lines=9> */
.L_x_17352:
[----:B------:R0:W-:Y:S01]  /*7870*/  STG.E desc[UR36][R8.64], R4 ;  /* 0x0000000408007986 */ /* 0x0001e2000c101924 */
[----:B------:R-:W-:Y:S05]  /*7880*/  BRA `(.L_x_17350) ;  /* 0x0000000c000c7947 */ /* 0x000fea0003800000 */
.L_x_17351:
[----:B------:R0:W-:Y:S01]  /*7890*/  STG.E.U16 desc[UR36][R8.64], R4 ;  /* 0x0000000408007986 */ /* 0x0001e2000c101524 */
[----:B------:R-:W-:Y:S05]  /*78a0*/  BRA `(.L_x_17350) ;  /* 0x0000000c00047947 */ /* 0x000fea0003800000 */
.L_x_17346:
        /* <DEDUP_REMOVED lines=9> */
.L_x_17354:
[----:B------:R-:W-:-:S04]  /*7940*/  I2FP.F32.S32 R0, R4 ;  /* 0x0000000400007245 */ /* 0x000fc80000201400 */
[----:B------:R-:W-:-:S05]  /*7950*/  F2FP.F16.F32.PACK_AB R0, RZ, R0 ;  /* 0x00000000ff00723e */ /* 0x000fca00000000ff */
[----:B------:R0:W-:Y:S01]  /*7960*/  STG.E.U16 desc[UR36][R8.64], R0 ;  /* 0x0000000008007986 */ /* 0x0001e2000c101524 */
[----:B------:R-:W-:Y:S05]  /*7970*/  BRA `(.L_x_17350) ;  /* 0x0000000800d07947 */ /* 0x000fea0003800000 */
.L_x_17353:
        /* <DEDUP_REMOVED lines=10> */
.L_x_17356:
[----:B------:R-:W-:-:S04]  /*7a20*/  I2FP.F32.S32 R4, R4 ;  /* 0x0000000400047245 */ /* 0x000fc80000201400 */
[----:B------:R-:W-:-:S04]  /*7a30*/  F2FP.F16.F32.PACK_AB R3, RZ, R4 ;  /* 0x00000004ff03723e */ /* 0x000fc800000000ff */
[----:B------:R-:W-:-:S05]  /*7a40*/  PRMT R3, R3, 0x5410, RZ ;  /* 0x0000541003037816 */ /* 0x000fca00000000ff */
[----:B------:R0:W-:Y:S01]  /*7a50*/  STG.E desc[UR36][R8.64], R3 ;  /* 0x0000000308007986 */ /* 0x0001e2000c101924 */
[----:B------:R-:W-:Y:S05]  /*7a60*/  BRA `(.L_x_17350) ;  /* 0x0000000800947947 */ /* 0x000fea0003800000 */
.L_x_17355:
[----:B------:R-:W0:Y:S02]  /*7a70*/  I2F.F64 R4, R4 ;  /* 0x0000000400047312 */ /* 0x000e240000201c00 */
[----:B0-----:R0:W-:Y:S01]  /*7a80*/  STG.E.64 desc[UR36][R8.64], R4 ;  /* 0x0000000408007986 */ /* 0x0011e2000c101b24 */
[----:B------:R-:W-:Y:S05]  /*7a90*/  BRA `(.L_x_17350) ;  /* 0x0000000800887947 */ /* 0x000fea0003800000 */
.L_x_17345:
        /* <DEDUP_REMOVED lines=12> */
.L_x_17360:
        /* <DEDUP_REMOVED lines=17> */
.L_x_17363:
[----:B------:R-:W-:-:S04]  /*7c70*/  SHF.R.U32.HI R3, RZ, 0x18, R5 ;  /* 0x00000018ff037819 */ /* 0x000fc80000011605 */
[----:B------:R-:W-:-:S04]  /*7c80*/  LOP3.LUT R0, R0, 0x80, R3, 0xf8, !PT ;  /* 0x0000008000007812 */ /* 0x000fc800078ef803 */
[----:B------:R-:W-:-:S07]  /*7c90*/  PRMT R4, R0, 0x7610, R4 ;  /* 0x0000761000047816 */ /* 0x000fce0000000004 */
.L_x_17362:
[----:B------:R-:W-:Y:S05]  /*7ca0*/  BSYNC.RECONVERGENT B0 ;  /* 0x0000000000007941 */ /* 0x000fea0003800200 */
.L_x_17361:
[----:B------:R0:W-:Y:S01]  /*7cb0*/  STG.E.U8 desc[UR36][R8.64], R4 ;  /* 0x0000000408007986 */ /* 0x0001e2000c101124 */
[----:B------:R-:W-:Y:S05]  /*7cc0*/  BRA `(.L_x_17350) ;  /* 0x0000000400fc7947 */ /* 0x000fea0003800000 */
.L_x_17359:
        /* <DEDUP_REMOVED lines=17> */
.L_x_17366:
[----:B------:R-:W-:-:S04]  /*7de0*/  SHF.R.U32.HI R3, RZ, 0x18, R5 ;  /* 0x00000018ff037819 */ /* 0x000fc80000011605 */
[----:B------:R-:W-:-:S04]  /*7df0*/  LOP3.LUT R0, R0, 0x80, R3, 0xf8, !PT ;  /* 0x0000008000007812 */ /* 0x000fc800078ef803 */
[----:B------:R-:W-:-:S07]  /*7e00*/  PRMT R4, R0, 0x7610, R4 ;  /* 0x0000761000047816 */ /* 0x000fce0000000004 */
.L_x_17365:
[----:B------:R-:W-:Y:S05]  /*7e10*/  BSYNC.RECONVERGENT B0 ;  /* 0x0000000000007941 */ /* 0x000fea0003800200 */
.L_x_17364:
[----:B------:R0:W-:Y:S01]  /*7e20*/  STG.E.U8 desc[UR36][R8.64], R4 ;  /* 0x0000000408007986 */ /* 0x0001e2000c101124 */
[----:B------:R-:W-:Y:S05]  /*7e30*/  BRA `(.L_x_17350) ;  /* 0x0000000400a07947 */ /* 0x000fea0003800000 */
.L_x_17358:
        /* <DEDUP_REMOVED lines=22> */
.L_x_17368:
[----:B------:R-:W-:-:S05]  /*7fa0*/  SHF.R.S32.HI R5, RZ, 0x1f, R4 ;  /* 0x0000001fff057819 */ /* 0x000fca0000011404 */
[----:B------:R0:W-:Y:S01]  /*7fb0*/  STG.E.64 desc[UR36][R8.64], R4 ;  /* 0x0000000408007986 */ /* 0x0001e2000c101b24 */
[----:B------:R-:W-:Y:S05]  /*7fc0*/  BRA `(.L_x_17350) ;  /* 0x00000004003c7947 */ /* 0x000fea0003800000 */
.L_x_17367:
[----:B------:R0:W-:Y:S01]  /*7fd0*/  STG.E desc[UR36][R8.64], R4 ;  /* 0x0000000408007986 */ /* 0x0001e2000c101924 */
[----:B------:R-:W-:Y:S05]  /*7fe0*/  BRA `(.L_x_17350) ;  /* 0x0000000400347947 */ /* 0x000fea0003800000 */
.L_x_17357:
        /* <DEDUP_REMOVED lines=10> */
.L_x_17370:
[----:B------:R-:W0:Y:S01]  /*8090*/  I2F.F64 R4, R4 ;  /* 0x0000000400047312 */ /* 0x000e220000201c00 */
[----:B------:R-:W-:-:S05]  /*80a0*/  CS2R R6, SRZ ;  /* 0x0000000000067805 */ /* 0x000fca000001ff00 */
[----:B0-----:R0:W-:Y:S01]  /*80b0*/  STG.E.128 desc[UR36][R8.64], R4 ;  /* 0x0000000408007986 */ /* 0x0011e2000c101d24 */
[----:B------:R-:W-:Y:S05]  /*80c0*/  BRA `(.L_x_17350) ;  /* 0x0000000000fc7947 */ /* 0x000fea0003800000 */
.L_x_17369:
[----:B------:R-:W-:-:S13]  /*80d0*/  ISETP.NE.AND P0, PT, R3, 0xf, PT ;  /* 0x0000000f0300780c */ /* 0x000fda0003f05270 */
[----:B------:R-:W-:Y:S05]  /*80e0*/  @!P0 BRA `(.L_x_17371) ;  /* 0x0000000000e88947 */ /* 0x000fea0003800000 */
[----:B------:R-:W-:-:S13]  /*80f0*/  ISETP.NE.AND P0, PT, R3, 0x17, PT ;  /* 0x000000170300780c */ /* 0x000fda0003f05270 */
[----:B------:R-:W-:Y:S05]  /*8100*/  @!P0 BRA `(.L_x_17372) ;  /* 0x0000000000908947 */ /* 0x000fea0003800000 */
[----:B------:R-:W-:-:S13]  /*8110*/  ISETP.NE.AND P0, PT, R3, 0x18, PT ;  /* 0x000000180300780c */ /* 0x000fda0003f05270 */
[----:B------:R-:W-:Y:S05]  /*8120*/  @!P0 BRA `(.L_x_17373) ;  /* 0x0000000000448947 */ /* 0x000fea0003800000 */
.L_x_17349:
        /* <DEDUP_REMOVED lines=16> */
.L_x_17374:
[----:B------:R-:W-:Y:S05]  /*8230*/  BRA `(.L_x_17350) ;  /* 0x0000000000a07947 */ /* 0x000fea0003800000 */
.L_x_17373:
        /* <DEDUP_REMOVED lines=13> */
.L_x_17376:
[----:B------:R-:W-:Y:S05]  /*8310*/  BSYNC.RECONVERGENT B0 ;  /* 0x0000000000007941 */ /* 0x000fea0003800200 */
.L_x_17375:
[----:B------:R-:W-:-:S05]  /*8320*/  LOP3.LUT R3, R0, 0x80, R3, 0xf8, !PT ;  /* 0x0000008000037812 */ /* 0x000fca00078ef803 */
[----:B------:R3:W-:Y:S01]  /*8330*/  STG.E.U8 desc[UR36][R8.64], R3 ;  /* 0x0000000308007986 */ /* 0x0007e2000c101124 */
[----:B------:R-:W-:Y:S05]  /*8340*/  BRA `(.L_x_17350) ;  /* 0x00000000005c7947 */ /* 0x000fea0003800000 */
.L_x_17372:
        /* <DEDUP_REMOVED lines=12> */
.L_x_17378:
[----:B------:R-:W-:Y:S01]  /*8410*/  IMAD.MOV.U32 R0, RZ, RZ, 0x7f ;  /* 0x0000007fff007424 */ /* 0x000fe200078e00ff */
[----:B------:R-:W-:-:S04]  /*8420*/  ISETP.GT.U32.AND P0, PT, R4, 0x7f800000, PT ;  /* 0x7f8000000400780c */ /* 0x000fc80003f04070 */
[----:B------:R-:W-:-:S09]  /*8430*/  SEL R0, R0, 0x7c, P0 ;  /* 0x0000007c00007807 */ /* 0x000fd20000000000 */
.L_x_17379:
[----:B------:R-:W-:Y:S05]  /*8440*/  BSYNC.RECONVERGENT B0 ;  /* 0x0000000000007941 */ /* 0x000fea0003800200 */
.L_x_17377:
[----:B------:R-:W-:-:S04]  /*8450*/  SHF.R.U32.HI R3, RZ, 0x18, R3 ;  /* 0x00000018ff037819 */ /* 0x000fc80000011603 */
[----:B------:R-:W-:-:S05]  /*8460*/  LOP3.LUT R3, R0, 0x80, R3, 0xf8, !PT ;  /* 0x0000008000037812 */ /* 0x000fca00078ef803 */
[----:B------:R2:W-:Y:S01]  /*8470*/  STG.E.U8 desc[UR36][R8.64], R3 ;  /* 0x0000000308007986 */ /* 0x0005e2000c101124 */
[----:B------:R-:W-:Y:S05]  /*8480*/  BRA `(.L_x_17350) ;  /* 0x00000000000c7947 */ /* 0x000fea0003800000 */
.L_x_17371:
[----:B------:R-:W-:-:S04]  /*8490*/  I2FP.F32.S32 R0, R4 ;  /* 0x0000000400007245 */ /* 0x000fc80000201400 */
[----:B------:R-:W-:-:S05]  /*84a0*/  F2FP.BF16.F32.PACK_AB R0, RZ, R0 ;  /* 0x00000000ff00723e */ /* 0x000fca00000010ff */
[----:B------:R4:W-:Y:S02]  /*84b0*/  STG.E.U16 desc[UR36][R8.64], R0 ;  /* 0x0000000008007986 */ /* 0x0009e4000c101524 */
.L_x_17350:
[----:B------:R-:W-:-:S07]  /*84c0*/  VIADD R17, R17, 0x80 ;  /* 0x0000008011117836 */ /* 0x000fce0000000000 */
.L_x_17276:
[----:B------:R-:W-:Y:S05]  /*84d0*/  BSYNC.RECONVERGENT B6 ;  /* 0x0000000000067941 */ /* 0x000fea0003800200 */
.L_x_17275:
        /* <DEDUP_REMOVED lines=358> */
.L_x_17382:
        /* <DEDUP_REMOVED lines=24> */
.L_x_17383:
        /* <DEDUP_REMOVED lines=16> */
.L_x_17387:
[----:B------:R0:W5:Y:S01]  /*9dc0*/  LDG.E.U8 R25, desc[UR36][R4.64] ;  /* 0x0000002404197981 */ /* 0x000162000c1e1100 */
[----:B------:R-:W-:Y:S05]  /*9dd0*/  BRA `(.L_x_17389) ;  /* 0x0000000c00307947 */ /* 0x000fea0003800000 */
.L_x_17386:
        /* <DEDUP_REMOVED lines=8> */
.L_x_17391:
[----:B------:R0:W5:Y:S01]  /*9e60*/  LDG.E R25, desc[UR36][R4.64] ;  /* 0x0000002404197981 */ /* 0x000162000c1e1900 */
[----:B------:R-:W-:Y:S05]  /*9e70*/  BRA `(.L_x_17389) ;  /* 0x0000000c00087947 */ /* 0x000fea0003800000 */
.L_x_17390:
[----:B------:R0:W5:Y:S01]  /*9e80*/  LDG.E.S16 R25, desc[UR36][R4.64] ;  /* 0x0000002404197981 */ /* 0x000162000c1e1700 */
[----:B------:R-:W-:Y:S05]  /*9e90*/  BRA `(.L_x_17389) ;  /* 0x0000000c00007947 */ /* 0x000fea0003800000 */
.L_x_17385:
        /* <DEDUP_REMOVED lines=9> */
.L_x_17393:
[----:B------:R-:W2:Y:S02]  /*9f30*/  LDG.E.U16 R4, desc[UR36][R4.64] ;  /* 0x0000002404047981 */ /* 0x000ea4000c1e1500 */
[----:B--2---:R-:W-:-:S06]  /*9f40*/  HADD2.F32 R25, -RZ, R4.H0_H0 ;  /* 0x20000004ff197230 */ /* 0x004fcc0000004100 */
[----:B------:R-:W0:Y:S01]  /*9f50*/  F2I.FTZ.TRUNC.NTZ R25, R25 ;  /* 0x0000001900197305 */ /* 0x000e22000021f100 */
[----:B------:R-:W-:Y:S05]  /*9f60*/  BRA `(.L_x_17389) ;  /* 0x0000000800cc7947 */ /* 0x000fea0003800000 */
.L_x_17392:
        /* <DEDUP_REMOVED lines=9> */
.L_x_17395:
[----:B------:R-:W2:Y:S02]  /*a000*/  LDG.E.U16 R4, desc[UR36][R4.64] ;  /* 0x0000002404047981 */ /* 0x000ea4000c1e1500 */
[----:B--2---:R-:W-:-:S06]  /*a010*/  HADD2.F32 R25, -RZ, R4.H0_H0 ;  /* 0x20000004ff197230 */ /* 0x004fcc0000004100 */
[----:B------:R-:W0:Y:S01]  /*a020*/  F2I.FTZ.TRUNC.NTZ R25, R25 ;  /* 0x0000001900197305 */ /* 0x000e22000021f100 */
[----:B------:R-:W-:Y:S05]  /*a030*/  BRA `(.L_x_17389) ;  /* 0x0000000800987947 */ /* 0x000fea0003800000 */
.L_x_17394:
[----:B------:R-:W2:Y:S02]  /*a040*/  LDG.E.64 R4, desc[UR36][R4.64] ;  /* 0x0000002404047981 */ /* 0x000ea4000c1e1b00 */
[----:B--2---:R0:W1:Y:S01]  /*a050*/  F2I.F64.TRUNC R25, R4 ;  /* 0x0000000400197311 */ /* 0x004062000030d100 */
[----:B------:R-:W-:Y:S05]  /*a060*/  BRA `(.L_x_17389) ;  /* 0x00000008008c7947 */ /* 0x000fea0003800000 */
.L_x_17384:
        /* <DEDUP_REMOVED lines=12> */
.L_x_17398:
[----:B------:R-:W2:Y:S02]  /*a130*/  LDG.E.64 R4, desc[UR36][R4.64] ;  /* 0x0000002404047981 */ /* 0x000ea4000c1e1b00 */
[----:B--2---:R0:W1:Y:S01]  /*a140*/  F2I.F64.TRUNC R25, R4 ;  /* 0x0000000400197311 */ /* 0x004062000030d100 */
[----:B------:R-:W-:Y:S05]  /*a150*/  BRA `(.L_x_17389) ;  /* 0x0000000800507947 */ /* 0x000fea0003800000 */
.L_x_17397:
        /* <DEDUP_REMOVED lines=26> */
.L_x_17400:
        /* <DEDUP_REMOVED lines=14> */
.L_x_17399:
[----:B------:R-:W2:Y:S02]  /*a3e0*/  LDG.E.U16 R25, desc[UR36][R4.64] ;  /* 0x0000002404197981 */ /* 0x000ea4000c1e1500 */
[----:B--2---:R-:W-:-:S06]  /*a3f0*/  IMAD.U32 R25, R25, 0x10000, RZ ;  /* 0x0001000019197824 */ /* 0x004fcc00078e00ff */
[----:B------:R-:W0:Y:S01]  /*a400*/  F2I.FTZ.TRUNC.NTZ R25, R25 ;  /* 0x0000001900197305 */ /* 0x000e22000021f100 */
[----:B------:R-:W-:Y:S05]  /*a410*/  BRA `(.L_x_17389) ;  /* 0x0000000400a07947 */ /* 0x000fea0003800000 */
.L_x_17396:
        /* <DEDUP_REMOVED lines=10> */
.L_x_17403:
        /* <DEDUP_REMOVED lines=21> */
.L_x_17407:
[----:B------:R-:W-:Y:S05]  /*a610*/  BSYNC.RECONVERGENT B1 ;  /* 0x0000000000017941 */ /* 0x000fea0003800200 */
.L_x_17406:
[----:B------:R-:W-:Y:S01]  /*a620*/  IMAD.SHL.U32 R0, R0, 0x100000, RZ ;  /* 0x0010000000007824 */ /* 0x000fe200078e00ff */
[----:B------:R-:W-:-:S04]  /*a630*/  LEA R3, R3, 0x3b800000, 0x17 ;  /* 0x3b80000003037811 */ /* 0x000fc800078eb8ff */
[----:B------:R-:W-:-:S07]  /*a640*/  LOP3.LUT R25, R3, R0, R25, 0xfe, !PT ;  /* 0x0000000003197212 */ /* 0x000fce00078efe19 */
.L_x_17405:
[----:B------:R-:W-:Y:S05]  /*a650*/  BSYNC.RECONVERGENT B0 ;  /* 0x0000000000007941 */ /* 0x000fea0003800200 */
.L_x_17404:
[----:B------:R-:W2:Y:S01]  /*a660*/  F2I.FTZ.TRUNC.NTZ R25, R25 ;  /* 0x0000001900197305 */ /* 0x000ea2000021f100 */
[----:B------:R-:W-:Y:S05]  /*a670*/  BRA `(.L_x_17389) ;  /* 0x0000000400087947 */ /* 0x000fea0003800000 */
.L_x_17402:
        /* <DEDUP_REMOVED lines=21> */
.L_x_17411:
[----:B------:R-:W-:Y:S05]  /*a7d0*/  BSYNC.RECONVERGENT B1 ;  /* 0x0000000000017941 */ /* 0x000fea0003800200 */
.L_x_17410:
[----:B------:R-:W-:Y:S01]  /*a7e0*/  IMAD.SHL.U32 R0, R0, 0x200000, RZ ;  /* 0x0020000000007824 */ /* 0x000fe200078e00ff */
[----:B------:R-:W-:-:S04]  /*a7f0*/  LEA R3, R3, 0x37800000, 0x17 ;  /* 0x3780000003037811 */ /* 0x000fc800078eb8ff */
[----:B------:R-:W-:-:S07]  /*a800*/  LOP3.LUT R25, R3, R0, R25, 0xfe, !PT ;  /* 0x0000000003197212 */ /* 0x000fce00078efe19 */
.L_x_17409:
[----:B------:R-:W-:Y:S05]  /*a810*/  BSYNC.RECONVERGENT B0 ;  /* 0x0000000000007941 */ /* 0x000fea0003800200 */
.L_x_17408:
[----:B------:R-:W0:Y:S01]  /*a820*/  F2I.FTZ.TRUNC.NTZ R25, R25 ;  /* 0x0000001900197305 */ /* 0x000e22000021f100 */
[----:B------:R-:W-:Y:S05]  /*a830*/  BRA `(.L_x_17389) ;  /* 0x0000000000987947 */ /* 0x000fea0003800000 */
.L_x_17401:
        /* <DEDUP_REMOVED lines=14> */
.L_x_17415:
[----:B------:R-:W-:Y:S05]  /*a920*/  BSYNC.RECONVERGENT B0 ;  /* 0x0000000000007941 */ /* 0x000fea0003800200 */
.L_x_17414:
[----:B------:R-:W0:Y:S01]  /*a930*/  F2I.FTZ.TRUNC.NTZ R25, R25 ;  /* 0x0000001900197305 */ /* 0x000e22000021f100 */
[----:B------:R-:W-:Y:S05]  /*a940*/  BRA `(.L_x_17389) ;  /* 0x0000000000547947 */ /* 0x000fea0003800000 */
.L_x_17388:
        /* <DEDUP_REMOVED lines=16> */
.L_x_17416:
[----:B------:R-:W-:Y:S01]  /*aa50*/  IMAD.MOV.U32 R25, RZ, RZ, RZ ;  /* 0x000000ffff197224 */ /* 0x000fe200078e00ff */
[----:B------:R-:W-:Y:S06]  /*aa60*/  BRA `(.L_x_17389) ;  /* 0x00000000000c7947 */ /* 0x000fec0003800000 */
.L_x_17413:
[----:B------:R4:W5:Y:S01]  /*aa70*/  LDG.E R25, desc[UR36][R4.64] ;  /* 0x0000002404197981 */ /* 0x000962000c1e1900 */
[----:B------:R-:W-:Y:S05]  /*aa80*/  BRA `(.L_x_17389) ;  /* 0x0000000000047947 */ /* 0x000fea0003800000 */
.L_x_17412:
[----:B------:R3:W5:Y:S02]  /*aa90*/  LDG.E R25, desc[UR36][R4.64] ;  /* 0x0000002404197981 */ /* 0x000764000c1e1900 */
.L_x_17389:
[----:B------:R-:W1:Y:S01]  /*aaa0*/  LDCU.64 UR4, c[0x0][0x660] ;  /* 0x0000cc00ff0477ac */ /* 0x000e620008000a00 */
[----:B0-----:R-:W-:-:S04]  /*aab0*/  PRMT R0, R2, 0x7773, RZ ;  /* 0x0000777302007816 */ /* 0x001fc800000000ff */
[----:B------:R-:W-:Y:S02]  /*aac0*/  ISETP.GT.AND P1, PT, R0, 0x9, PT ;  /* 0x000000090000780c */ /* 0x000fe40003f24270 */
[----:B-1-34-:R-:W-:-:S05]  /*aad0*/  IADD3 R4, P0, PT, R24, UR4, RZ ;  /* 0x0000000418047c10 */ /* 0x01afca000ff1e0ff */
        /* <DEDUP_REMOVED lines=12> */
.L_x_17420:
[----:B------:R0:W5:Y:S01]  /*aba0*/  LDG.E.U8 R0, desc[UR36][R4.64] ;  /* 0x0000002404007981 */ /* 0x000162000c1e1100 */
[----:B------:R-:W-:Y:S05]  /*abb0*/  BRA `(.L_x_17422) ;  /* 0x0000000c00307947 */ /* 0x000fea0003800000 */
.L_x_17419:
        /* <DEDUP_REMOVED lines=8> */
.L_x_17424:
[----:B------:R3:W5:Y:S01]  /*ac40*/  LDG.E R0, desc[UR36][R4.64] ;  /* 0x0000002404007981 */ /* 0x000762000c1e1900 */
[----:B------:R-:W-:Y:S05]  /*ac50*/  BRA `(.L_x_17422) ;  /* 0x0000000c00087947 */ /* 0x000fea0003800000 */
.L_x_17423:
[----:B------:R0:W5:Y:S01]  /*ac60*/  LDG.E.S16 R0, desc[UR36][R4.64] ;  /* 0x0000002404007981 */ /* 0x000162000c1e1700 */
[----:B------:R-:W-:Y:S05]  /*ac70*/  BRA `(.L_x_17422) ;  /* 0x0000000c00007947 */ /* 0x000fea0003800000 */
.L_x_17418:
        /* <DEDUP_REMOVED lines=9> */
.L_x_17426:
[----:B------:R-:W3:Y:S02]  /*ad10*/  LDG.E.U16 R4, desc[UR36][R4.64] ;  /* 0x0000002404047981 */ /* 0x000ee4000c1e1500 */
[----:B---3--:R-:W-:-:S06]  /*ad20*/  HADD2.F32 R0, -RZ, R4.H0_H0 ;  /* 0x20000004ff007230 */ /* 0x008fcc0000004100 */
[----:B------:R-:W0:Y:S01]  /*ad30*/  F2I.FTZ.TRUNC.NTZ R0, R0 ;  /* 0x0000000000007305 */ /* 0x000e22000021f100 */
[----:B------:R-:W-:Y:S05]  /*ad40*/  BRA `(.L_x_17422) ;  /* 0x0000000800cc7947 */ /* 0x000fea0003800000 */
.L_x_17425:
        /* <DEDUP_REMOVED lines=9> */
.L_x_17428:
[----:B------:R-:W3:Y:S02]  /*ade0*/  LDG.E.U16 R4, desc[UR36][R4.64] ;  /* 0x0000002404047981 */ /* 0x000ee4000c1e1500 */
[----:B---3--:R-:W-:-:S06]  /*adf0*/  HADD2.F32 R0, -RZ, R4.H0_H0 ;  /* 0x20000004ff007230 */ /* 0x008fcc0000004100 */
[----:B------:R-:W0:Y:S01]  /*ae00*/  F2I.FTZ.TRUNC.NTZ R0, R0 ;  /* 0x0000000000007305 */ /* 0x000e22000021f100 */
[----:B------:R-:W-:Y:S05]  /*ae10*/  BRA `(.L_x_17422) ;  /* 0x0000000800987947 */ /* 0x000fea0003800000 */
.L_x_17427:
[----:B------:R-:W3:Y:S02]  /*ae20*/  LDG.E.64 R4, desc[UR36][R4.64] ;  /* 0x0000002404047981 */ /* 0x000ee4000c1e1b00 */
[----:B---3--:R0:W1:Y:S01]  /*ae30*/  F2I.F64.TRUNC R0, R4 ;  /* 0x0000000400007311 */ /* 0x008062000030d100 */
[----:B------:R-:W-:Y:S05]  /*ae40*/  BRA `(.L_x_17422) ;  /* 0x00000008008c7947 */ /* 0x000fea0003800000 */
.L_x_17417:
        /* <DEDUP_REMOVED lines=12> */
.L_x_17431:
[----:B------:R-:W3:Y:S02]  /*af10*/  LDG.E.64 R4, desc[UR36][R4.64] ;  /* 0x0000002404047981 */ /* 0x000ee4000c1e1b00 */
[----:B---3--:R0:W1:Y:S01]  /*af20*/  F2I.F64.TRUNC R0, R4 ;  /* 0x0000000400007311 */ /* 0x008062000030d100 */
[----:B------:R-:W-:Y:S05]  /*af30*/  BRA `(.L_x_17422) ;  /* 0x0000000800507947 */ /* 0x000fea0003800000 */
.L_x_17430:
        /* <DEDUP_REMOVED lines=26> */
.L_x_17433:
        /* <DEDUP_REMOVED lines=14> */
.L_x_17432:
[----:B------:R-:W3:Y:S02]  /*b1c0*/  LDG.E.U16 R0, desc[UR36][R4.64] ;  /* 0x0000002404007981 */ /* 0x000ee4000c1e1500 */
[----:B---3--:R-:W-:-:S06]  /*b1d0*/  IMAD.U32 R0, R0, 0x10000, RZ ;  /* 0x0001000000007824 */ /* 0x008fcc00078e00ff */
[----:B------:R-:W0:Y:S01]  /*b1e0*/  F2I.FTZ.TRUNC.NTZ R0, R0 ;  /* 0x0000000000007305 */ /* 0x000e22000021f100 */
[----:B------:R-:W-:Y:S05]  /*b1f0*/  BRA `(.L_x_17422) ;  /* 0x0000000400a07947 */ /* 0x000fea0003800000 */
.L_x_17429:
        /* <DEDUP_REMOVED lines=10> */
.L_x_17436:
        /* <DEDUP_REMOVED lines=21> */
.L_x_17440:
[----:B------:R-:W-:Y:S05]  /*b3f0*/  BSYNC.RECONVERGENT B1 ;  /* 0x0000000000017941 */ /* 0x000fea0003800200 */
.L_x_17439:
[----:B------:R-:W-:Y:S01]  /*b400*/  IMAD.SHL.U32 R0, R0, 0x100000, RZ ;  /* 0x0010000000007824 */ /* 0x000fe200078e00ff */
[----:B------:R-:W-:-:S04]  /*b410*/  LEA R3, R3, 0x3b800000, 0x17 ;  /* 0x3b80000003037811 */ /* 0x000fc800078eb8ff */
[----:B------:R-:W-:-:S07]  /*b420*/  LOP3.LUT R0, R3, R0, R7, 0xfe, !PT ;  /* 0x0000000003007212 */ /* 0x000fce00078efe07 */
.L_x_17438:
[----:B------:R-:W-:Y:S05]  /*b430*/  BSYNC.RECONVERGENT B0 ;  /* 0x0000000000007941 */ /* 0x000fea0003800200 */
.L_x_17437:
[----:B------:R-:W0:Y:S01]  /*b440*/  F2I.FTZ.TRUNC.NTZ R0, R0 ;  /* 0x0000000000007305 */ /* 0x000e22000021f100 */
[----:B------:R-:W-:Y:S05]  /*b450*/  BRA `(.L_x_17422) ;  /* 0x0000000400087947 */ /* 0x000fea0003800000 */
.L_x_17435:
        /* <DEDUP_REMOVED lines=21> */
.L_x_17444:
[----:B------:R-:W-:Y:S05]  /*b5b0*/  BSYNC.RECONVERGENT B1 ;  /* 0x0000000000017941 */ /* 0x000fea0003800200 */
.L_x_17443:
[----:B------:R-:W-:Y:S01]  /*b5c0*/  IMAD.SHL.U32 R0, R0, 0x200000, RZ ;  /* 0x0020000000007824 */ /* 0x000fe200078e00ff */
[----:B------:R-:W-:-:S04]  /*b5d0*/  LEA R3, R3, 0x37800000, 0x17 ;  /* 0x3780000003037811 */ /* 0x000fc800078eb8ff */
[----:B------:R-:W-:-:S07]  /*b5e0*/  LOP3.LUT R0, R3, R0, R7, 0xfe, !PT ;  /* 0x0000000003007212 */ /* 0x000fce00078efe07 */
.L_x_17442:
[----:B------:R-:W-:Y:S05]  /*b5f0*/  BSYNC.RECONVERGENT B0 ;  /* 0x0000000000007941 */ /* 0x000fea0003800200 */
.L_x_17441:
[----:B------:R-:W0:Y:S01]  /*b600*/  F2I.FTZ.TRUNC.NTZ R0, R0 ;  /* 0x0000000000007305 */ /* 0x000e22000021f100 */
[----:B------:R-:W-:Y:S05]  /*b610*/  BRA `(.L_x_17422) ;  /* 0x0000000000987947 */ /* 0x000fea0003800000 */
.L_x_17434:
        /* <DEDUP_REMOVED lines=14> */
.L_x_17448:
[----:B------:R-:W-:Y:S05]  /*b700*/  BSYNC.RECONVERGENT B0 ;  /* 0x0000000000007941 */ /* 0x000fea0003800200 */
.L_x_17447:
[----:B------:R-:W0:Y:S01]  /*b710*/  F2I.FTZ.TRUNC.NTZ R0, R0 ;  /* 0x0000000000007305 */ /* 0x000e22000021f100 */
[----:B------:R-:W-:Y:S05]  /*b720*/  BRA `(.L_x_17422) ;  /* 0x0000000000547947 */ /* 0x000fea0003800000 */
.L_x_17421:
[----:B------:R-:W-:Y:S01]  /*b730*/  MOV R14, 0x228 ;  /* 0x00000228000e7802 */ /* 0x000fe20000000f00 */
[----:B------:R-:W0:Y:S01]  /*b740*/  LDCU.64 UR4, c[0x4][0x218] ;  /* 0x01004300ff0477ac */ /* 0x000e220008000a00 */
[----:B------:R-:W-:Y:S02]  /*b750*/  IMAD.MOV.U32 R8, RZ, RZ, 0x4e ;  /* 0x0000004eff087424 */ /* 0x000fe400078e00ff */
[----:B------:R-:W-:Y:S01]  /*b760*/  IMAD.MOV.U32 R12, RZ, RZ, 0x1 ;  /* 0x00000001ff0c7424 */ /* 0x000fe200078e00ff */
[----:B------:R-:W1:Y:S01]  /*b770*/  LDCU.64 UR6, c[0x4][0x220] ;  /* 0x01004400ff0677ac */ /* 0x000e620008000a00 */
[----:B------:R-:W3:Y:S01]  /*b780*/  LDC.64 R14, c[0x4][R14] ;  /* 0x010000000e0e7b82 */ /* 0x000ee20000000a00 */
        /* <DEDUP_REMOVED lines=10> */
.L_x_17449:
[----:B------:R-:W-:Y:S01]  /*b830*/  IMAD.MOV.U32 R0, RZ, RZ, RZ ;  /* 0x000000ffff007224 */ /* 0x000fe200078e00ff */
[----:B------:R-:W-:Y:S06]  /*b840*/  BRA `(.L_x_17422) ;  /* 0x00000000000c7947 */ /* 0x000fec0003800000 */
.L_x_17446:
[----:B------:R0:W5:Y:S01]  /*b850*/  LDG.E R0, desc[UR36][R4.64] ;  /* 0x0000002404007981 */ /* 0x000162000c1e1900 */
[----:B------:R-:W-:Y:S05]  /*b860*/  BRA `(.L_x_17422) ;  /* 0x0000000000047947 */ /* 0x000fea0003800000 */
.L_x_17445:
[----:B------:R0:W5:Y:S02]  /*b870*/  LDG.E R0, desc[UR36][R4.64] ;  /* 0x0000002404007981 */ /* 0x000164000c1e1900 */
.L_x_17422:
[----:B------:R-:W3:Y:S01]  /*b880*/  LDCU.64 UR4, c[0x0][0x648] ;  /* 0x0000c900ff0477ac */ /* 0x000ee20008000a00 */
[----:B------:R-:W-:Y:S01]  /*b890*/  LOP3.LUT R3, R2, 0xff, RZ, 0xc0, !PT ;  /* 0x000000ff02037812 */ /* 0x000fe200078ec0ff */
[----:B012--5:R-:W-:Y:S01]  /*b8a0*/  IMAD R0, R0, R25, RZ ;  /* 0x0000001900007224 */ /* 0x027fe200078e02ff */
[----:B------:R-:W4:Y:S02]  /*b8b0*/  LDCU UR6, c[0x0][0x668] ;  /* 0x0000cd00ff0677ac */ /* 0x000f240008000800 */
[----:B------:R-:W-:Y:S02]  /*b8c0*/  ISETP.GT.AND P1, PT, R3, 0x9, PT ;  /* 0x000000090300780c */ /* 0x000fe40003f24270 */
[----:B---3--:R-:W-:Y:S01]  /*b8d0*/  IADD3 R8, P0, PT, R23, UR4, RZ ;  /* 0x0000000417087c10 */ /* 0x008fe2000ff1e0ff */
[----:B----4-:R-:W-:-:S04]  /*b8e0*/  IMAD R4, R0, UR6, RZ ;  /* 0x0000000600047c24 */ /* 0x010fc8000f8e02ff */
        /* <DEDUP_REMOVED lines=12> */
.L_x_17453:
[----:B------:R0:W-:Y:S01]  /*b9b0*/  STG.E.U8 desc[UR36][R8.64], R4 ;  /* 0x0000000408007986 */ /* 0x0001e2000c101124 */
[----:B------:R-:W-:Y:S05]  /*b9c0*/  BRA `(.L_x_17455) ;  /* 0x0000000c00387947 */ /* 0x000fea0003800000 */
.L_x_17452:
        /* <DEDUP_REMOVED lines=9> */
.L_x_17457:
[----:B------:R0:W-:Y:S01]  /*ba60*/  STG.E desc[UR36][R8.64], R4 ;  /* 0x0000000408007986 */ /* 0x0001e2000c101924 */
[----:B------:R-:W-:Y:S05]  /*ba70*/  BRA `(.L_x_17455) ;  /* 0x0000000c000c7947 */ /* 0x000fea0003800000 */
.L_x_17456:
[----:B------:R0:W-:Y:S01]  /*ba80*/  STG.E.U16 desc[UR36][R8.64], R4 ;  /* 0x0000000408007986 */ /* 0x0001e2000c101524 */
[----:B------:R-:W-:Y:S05]  /*ba90*/  BRA `(.L_x_17455) ;  /* 0x0000000c00047947 */ /* 0x000fea0003800000 */
.L_x_17451:
        /* <DEDUP_REMOVED lines=9> */
.L_x_17459:
[----:B------:R-:W-:-:S04]  /*bb30*/  I2FP.F32.S32 R0, R4 ;  /* 0x0000000400007245 */ /* 0x000fc80000201400 */
[----:B------:R-:W-:-:S05]  /*bb40*/  F2FP.F16.F32.PACK_AB R0, RZ, R0 ;  /* 0x00000000ff00723e */ /* 0x000fca00000000ff */
[----:B------:R0:W-:Y:S01]  /*bb50*/  STG.E.U16 desc[UR36][R8.64], R0 ;  /* 0x0000000008007986 */ /* 0x0001e2000c101524 */
[----:B------:R-:W-:Y:S05]  /*bb60*/  BRA `(.L_x_17455) ;  /* 0x0000000800d07947 */ /* 0x000fea0003800000 */
.L_x_17458:
        /* <DEDUP_REMOVED lines=10> */
.L_x_17461:
[----:B------:R-:W-:-:S04]  /*bc10*/  I2FP.F32.S32 R4, R4 ;  /* 0x0000000400047245 */ /* 0x000fc80000201400 */
[----:B------:R-:W-:-:S04]  /*bc20*/  F2FP.F16.F32.PACK_AB R3, RZ, R4 ;  /* 0x00000004ff03723e */ /* 0x000fc800000000ff */
[----:B------:R-:W-:-:S05]  /*bc30*/  PRMT R3, R3, 0x5410, RZ ;  /* 0x0000541003037816 */ /* 0x000fca00000000ff */
[----:B------:R3:W-:Y:S01]  /*bc40*/  STG.E desc[UR36][R8.64], R3 ;  /* 0x0000000308007986 */ /* 0x0007e2000c101924 */
[----:B------:R-:W-:Y:S05]  /*bc50*/  BRA `(.L_x_17455) ;  /* 0x0000000800947947 */ /* 0x000fea0003800000 */
.L_x_17460:
[----:B------:R-:W0:Y:S02]  /*bc60*/  I2F.F64 R4, R4 ;  /* 0x0000000400047312 */ /* 0x000e240000201c00 */
[----:B0-----:R4:W-:Y:S01]  /*bc70*/  STG.E.64 desc[UR36][R8.64], R4 ;  /* 0x0000000408007986 */ /* 0x0019e2000c101b24 */
[----:B------:R-:W-:Y:S05]  /*bc80*/  BRA `(.L_x_17455) ;  /* 0x0000000800887947 */ /* 0x000fea0003800000 */
.L_x_17450:
        /* <DEDUP_REMOVED lines=12> */
.L_x_17465:
        /* <DEDUP_REMOVED lines=17> */
.L_x_17468:
[----:B------:R-:W-:-:S04]  /*be60*/  SHF.R.U32.HI R3, RZ, 0x18, R5 ;  /* 0x00000018ff037819 */ /* 0x000fc80000011605 */
[----:B------:R-:W-:-:S04]  /*be70*/  LOP3.LUT R0, R0, 0x80, R3, 0xf8, !PT ;  /* 0x0000008000007812 */ /* 0x000fc800078ef803 */
[----:B------:R-:W-:-:S07]  /*be80*/  PRMT R4, R0, 0x7610, R4 ;  /* 0x0000761000047816 */ /* 0x000fce0000000004 */
.L_x_17467:
[----:B------:R-:W-:Y:S05]  /*be90*/  BSYNC.RECONVERGENT B0 ;  /* 0x0000000000007941 */ /* 0x000fea0003800200 */
.L_x_17466:
[----:B------:R0:W-:Y:S01]  /*bea0*/  STG.E.U8 desc[UR36][R8.64], R4 ;  /* 0x0000000408007986 */ /* 0x0001e2000c101124 */
[----:B------:R-:W-:Y:S05]  /*beb0*/  BRA `(.L_x_17455) ;  /* 0x0000000400fc7947 */ /* 0x000fea0003800000 */
.L_x_17464:
        /* <DEDUP_REMOVED lines=17> */
.L_x_17471:
[----:B------:R-:W-:-:S04]  /*bfd0*/  SHF.R.U32.HI R3, RZ, 0x18, R5 ;  /* 0x00000018ff037819 */ /* 0x000fc80000011605 */
[----:B------:R-:W-:-:S04]  /*bfe0*/  LOP3.LUT R0, R0, 0x80, R3, 0xf8, !PT ;  /* 0x0000008000007812 */ /* 0x000fc800078ef803 */
[----:B------:R-:W-:-:S07]  /*bff0*/  PRMT R4, R0, 0x7610, R4 ;  /* 0x0000761000047816 */ /* 0x000fce0000000004 */
.L_x_17470:
[----:B------:R-:W-:Y:S05]  /*c000*/  BSYNC.RECONVERGENT B0 ;  /* 0x0000000000007941 */ /* 0x000fea0003800200 */
.L_x_17469:
[----:B------:R0:W-:Y:S01]  /*c010*/  STG.E.U8 desc[UR36][R8.64], R4 ;  /* 0x0000000408007986 */ /* 0x0001e2000c101124 */
[----:B------:R-:W-:Y:S05]  /*c020*/  BRA `(.L_x_17455) ;  /* 0x0000000400a07947 */ /* 0x000fea0003800000 */
.L_x_17463:
        /* <DEDUP_REMOVED lines=22> */
.L_x_17473:
[----:B------:R-:W-:-:S05]  /*c190*/  SHF.R.S32.HI R5, RZ, 0x1f, R4 ;  /* 0x0000001fff057819 */ /* 0x000fca0000011404 */
[----:B------:R0:W-:Y:S01]  /*c1a0*/  STG.E.64 desc[UR36][R8.64], R4 ;  /* 0x0000000408007986 */ /* 0x0001e2000c101b24 */
[----:B------:R-:W-:Y:S05]  /*c1b0*/  BRA `(.L_x_17455) ;  /* 0x00000004003c7947 */ /* 0x000fea0003800000 */
.L_x_17472:
[----:B------:R0:W-:Y:S01]  /*c1c0*/  STG.E desc[UR36][R8.64], R4 ;  /* 0x0000000408007986 */ /* 0x0001e2000c101924 */
[----:B------:R-:W-:Y:S05]  /*c1d0*/  BRA `(.L_x_17455) ;  /* 0x0000000400347947 */ /* 0x000fea0003800000 */
.L_x_17462:
        /* <DEDUP_REMOVED lines=10> */
.L_x_17475:
[----:B------:R-:W0:Y:S01]  /*c280*/  I2F.F64 R4, R4 ;  /* 0x0000000400047312 */ /* 0x000e220000201c00 */
[----:B------:R-:W-:-:S05]  /*c290*/  CS2R R6, SRZ ;  /* 0x0000000000067805 */ /* 0x000fca000001ff00 */
[----:B0-----:R0:W-:Y:S01]  /*c2a0*/  STG.E.128 desc[UR36][R8.64], R4 ;  /* 0x0000000408007986 */ /* 0x0011e2000c101d24 */
[----:B------:R-:W-:Y:S05]  /*c2b0*/  BRA `(.L_x_17455) ;  /* 0x0000000000fc7947 */ /* 0x000fea0003800000 */
.L_x_17474:
[----:B------:R-:W-:-:S13]  /*c2c0*/  ISETP.NE.AND P0, PT, R3, 0xf, PT ;  /* 0x0000000f0300780c */ /* 0x000fda0003f05270 */
[----:B------:R-:W-:Y:S05]  /*c2d0*/  @!P0 BRA `(.L_x_17476) ;  /* 0x0000000000e88947 */ /* 0x000fea0003800000 */
[----:B------:R-:W-:-:S13]  /*c2e0*/  ISETP.NE.AND P0, PT, R3, 0x17, PT ;  /* 0x000000170300780c */ /* 0x000fda0003f05270 */
[----:B------:R-:W-:Y:S05]  /*c2f0*/  @!P0 BRA `(.L_x_17477) ;  /* 0x0000000000908947 */ /* 0x000fea0003800000 */
[----:B------:R-:W-:-:S13]  /*c300*/  ISETP.NE.AND P0, PT, R3, 0x18, PT ;  /* 0x000000180300780c */ /* 0x000fda0003f05270 */
[----:B------:R-:W-:Y:S05]  /*c310*/  @!P0 BRA `(.L_x_17478) ;  /* 0x0000000000448947 */ /* 0x000fea0003800000 */
.L_x_17454:
        /* <DEDUP_REMOVED lines=16> */
.L_x_17479:
[----:B------:R-:W-:Y:S05]  /*c420*/  BRA `(.L_x_17455) ;  /* 0x0000000000a07947 */ /* 0x000fea0003800000 */
.L_x_17478:
        /* <DEDUP_REMOVED lines=13> */
.L_x_17481:
[----:B------:R-:W-:Y:S05]  /*c500*/  BSYNC.RECONVERGENT B0 ;  /* 0x0000000000007941 */ /* 0x000fea0003800200 */
.L_x_17480:
[----:B------:R-:W-:-:S05]  /*c510*/  LOP3.LUT R3, R0, 0x80, R3, 0xf8, !PT ;  /* 0x0000008000037812 */ /* 0x000fca00078ef803 */
[----:B------:R0:W-:Y:S01]  /*c520*/  STG.E.U8 desc[UR36][R8.64], R3 ;  /* 0x0000000308007986 */ /* 0x0001e2000c101124 */
[----:B------:R-:W-:Y:S05]  /*c530*/  BRA `(.L_x_17455) ;  /* 0x00000000005c7947 */ /* 0x000fea0003800000 */
.L_x_17477:
        /* <DEDUP_REMOVED lines=12> */
.L_x_17483:
[----:B------:R-:W-:Y:S01]  /*c600*/  IMAD.MOV.U32 R0, RZ, RZ, 0x7f ;  /* 0x0000007fff007424 */ /* 0x000fe200078e00ff */
[----:B------:R-:W-:-:S04]  /*c610*/  ISETP.GT.U32.AND P0, PT, R4, 0x7f800000, PT ;  /* 0x7f8000000400780c */ /* 0x000fc80003f04070 */
[----:B------:R-:W-:-:S09]  /*c620*/  SEL R0, R0, 0x7c, P0 ;  /* 0x0000007c00007807 */ /* 0x000fd20000000000 */
.L_x_17484:
[----:B------:R-:W-:Y:S05]  /*c630*/  BSYNC.RECONVERGENT B0 ;  /* 0x0000000000007941 */ /* 0x000fea0003800200 */
.L_x_17482:
[----:B------:R-:W-:-:S04]  /*c640*/  SHF.R.U32.HI R3, RZ, 0x18, R3 ;  /* 0x00000018ff037819 */ /* 0x000fc80000011603 */
[----:B------:R-:W-:-:S05]  /*c650*/  LOP3.LUT R3, R0, 0x80, R3, 0xf8, !PT ;  /* 0x0000008000037812 */ /* 0x000fca00078ef803 */
[----:B------:R0:W-:Y:S01]  /*c660*/  STG.E.U8 desc[UR36][R8.64], R3 ;  /* 0x0000000308007986 */ /* 0x0001e2000c101124 */
[----:B------:R-:W-:Y:S05]  /*c670*/  BRA `(.L_x_17455) ;  /* 0x00000000000c7947 */ /* 0x000fea0003800000 */
.L_x_17476:
[----:B------:R-:W-:-:S04]  /*c680*/  I2FP.F32.S32 R0, R4 ;  /* 0x0000000400007245 */ /* 0x000fc80000201400 */
[----:B------:R-:W-:-:S05]  /*c690*/  F2FP.BF16.F32.PACK_AB R0, RZ, R0 ;  /* 0x00000000ff00723e */ /* 0x000fca00000010ff */
[----:B------:R0:W-:Y:S02]  /*c6a0*/  STG.E.U16 desc[UR36][R8.64], R0 ;  /* 0x0000000008007986 */ /* 0x0001e4000c101524 */
.L_x_17455:
[----:B------:R-:W-:-:S07]  /*c6b0*/  VIADD R17, R17, 0x80 ;  /* 0x0000008011117836 */ /* 0x000fce0000000000 */
.L_x_17381:
[----:B------:R-:W-:Y:S05]  /*c6c0*/  BSYNC.RECONVERGENT B6 ;  /* 0x0000000000067941 */ /* 0x000fea0003800200 */
.L_x_17380:
        /* <DEDUP_REMOVED lines=358> */
.L_x_17485:
        /* <DEDUP_REMOVED lines=27> */
.L_x_17486:
        /* <DEDUP_REMOVED lines=16> */
.L_x_17490:
[----:B------:R0:W5:Y:S01]  /*dfe0*/  LDG.E.U8 R18, desc[UR36][R4.64] ;  /* 0x0000002404127981 */ /* 0x000162000c1e1100 */
[----:B------:R-:W-:Y:S05]  /*dff0*/  BRA `(.L_x_17492) ;  /* 0x0000000c00307947 */ /* 0x000fea0003800000 */
.L_x_17489:
        /* <DEDUP_REMOVED lines=8> */
.L_x_17494:
[----:B------:R0:W5:Y:S01]  /*e080*/  LDG.E R18, desc[UR36][R4.64] ;  /* 0x0000002404127981 */ /* 0x000162000c1e1900 */
[----:B------:R-:W-:Y:S05]  /*e090*/  BRA `(.L_x_17492) ;  /* 0x0000000c00087947 */ /* 0x000fea0003800000 */
.L_x_17493:
[----:B------:R0:W5:Y:S01]  /*e0a0*/  LDG.E.S16 R18, desc[UR36][R4.64] ;  /* 0x0000002404127981 */ /* 0x000162000c1e1700 */
[----:B------:R-:W-:Y:S05]  /*e0b0*/  BRA `(.L_x_17492) ;  /* 0x0000000c00007947 */ /* 0x000fea0003800000 */
.L_x_17488:
        /* <DEDUP_REMOVED lines=9> */
.L_x_17496:
[----:B------:R-:W2:Y:S02]  /*e150*/  LDG.E.U16 R4, desc[UR36][R4.64] ;  /* 0x0000002404047981 */ /* 0x000ea4000c1e1500 */
[----:B--2---:R-:W-:-:S06]  /*e160*/  HADD2.F32 R18, -RZ, R4.H0_H0 ;  /* 0x20000004ff127230 */ /* 0x004fcc0000004100 */
[----:B------:R-:W0:Y:S01]  /*e170*/  F2I.FTZ.TRUNC.NTZ R18, R18 ;  /* 0x0000001200127305 */ /* 0x000e22000021f100 */
[----:B------:R-:W-:Y:S05]  /*e180*/  BRA `(.L_x_17492) ;  /* 0x0000000800cc7947 */ /* 0x000fea0003800000 */
.L_x_17495:
        /* <DEDUP_REMOVED lines=9> */
.L_x_17498:
[----:B------:R-:W2:Y:S02]  /*e220*/  LDG.E.U16 R4, desc[UR36][R4.64] ;  /* 0x0000002404047981 */ /* 0x000ea4000c1e1500 */
[----:B--2---:R-:W-:-:S06]  /*e230*/  HADD2.F32 R18, -RZ, R4.H0_H0 ;  /* 0x20000004ff127230 */ /* 0x004fcc0000004100 */
[----:B------:R-:W0:Y:S01]  /*e240*/  F2I.FTZ.TRUNC.NTZ R18, R18 ;  /* 0x0000001200127305 */ /* 0x000e22000021f100 */
[----:B------:R-:W-:Y:S05]  /*e250*/  BRA `(.L_x_17492) ;  /* 0x0000000800987947 */ /* 0x000fea0003800000 */
.L_x_17497:
[----:B------:R-:W2:Y:S02]  /*e260*/  LDG.E.64 R4, desc[UR36][R4.64] ;  /* 0x0000002404047981 */ /* 0x000ea4000c1e1b00 */
[----:B--2---:R0:W1:Y:S01]  /*e270*/  F2I.F64.TRUNC R18, R4 ;  /* 0x0000000400127311 */ /* 0x004062000030d100 */
[----:B------:R-:W-:Y:S05]  /*e280*/  BRA `(.L_x_17492) ;  /* 0x00000008008c7947 */ /* 0x000fea0003800000 */
.L_x_17487:
        /* <DEDUP_REMOVED lines=12> */
.L_x_17501:
[----:B------:R-:W2:Y:S02]  /*e350*/  LDG.E.64 R4, desc[UR36][R4.64] ;  /* 0x0000002404047981 */ /* 0x000ea4000c1e1b00 */
[----:B--2---:R0:W1:Y:S01]  /*e360*/  F2I.F64.TRUNC R18, R4 ;  /* 0x0000000400127311 */ /* 0x004062000030d100 */
[----:B------:R-:W-:Y:S05]  /*e370*/  BRA `(.L_x_17492) ;  /* 0x0000000800507947 */ /* 0x000fea0003800000 */
.L_x_17500:
        /* <DEDUP_REMOVED lines=26> */
.L_x_17503:
        /* <DEDUP_REMOVED lines=14> */
.L_x_17502:
[----:B------:R-:W2:Y:S02]  /*e600*/  LDG.E.U16 R18, desc[UR36][R4.64] ;  /* 0x0000002404127981 */ /* 0x000ea4000c1e1500 */
[----:B--2---:R-:W-:-:S06]  /*e610*/  IMAD.U32 R18, R18, 0x10000, RZ ;  /* 0x0001000012127824 */ /* 0x004fcc00078e00ff */
[----:B------:R-:W0:Y:S01]  /*e620*/  F2I.FTZ.TRUNC.NTZ R18, R18 ;  /* 0x0000001200127305 */ /* 0x000e22000021f100 */
[----:B------:R-:W-:Y:S05]  /*e630*/  BRA `(.L_x_17492) ;  /* 0x0000000400a07947 */ /* 0x000fea0003800000 */
.L_x_17499:
        /* <DEDUP_REMOVED lines=10> */
.L_x_17506:
        /* <DEDUP_REMOVED lines=21> */
.L_x_17510:
[----:B------:R-:W-:Y:S05]  /*e830*/  BSYNC.RECONVERGENT B1 ;  /* 0x0000000000017941 */ /* 0x000fea0003800200 */
.L_x_17509:
[----:B------:R-:W-:Y:S01]  /*e840*/  IMAD.SHL.U32 R0, R0, 0x100000, RZ ;  /* 0x0010000000007824 */ /* 0x000fe200078e00ff */
[----:B------:R-:W-:-:S04]  /*e850*/  LEA R3, R3, 0x3b800000, 0x17 ;  /* 0x3b80000003037811 */ /* 0x000fc800078eb8ff */
[----:B------:R-:W-:-:S07]  /*e860*/  LOP3.LUT R18, R3, R0, R7, 0xfe, !PT ;  /* 0x0000000003127212 */ /* 0x000fce00078efe07 */
.L_x_17508:
[----:B------:R-:W-:Y:S05]  /*e870*/  BSYNC.RECONVERGENT B0 ;  /* 0x0000000000007941 */ /* 0x000fea0003800200 */
.L_x_17507:
[----:B------:R-:W1:Y:S01]  /*e880*/  F2I.FTZ.TRUNC.NTZ R18, R18 ;  /* 0x0000001200127305 */ /* 0x000e62000021f100 */
[----:B------:R-:W-:Y:S05]  /*e890*/  BRA `(.L_x_17492) ;  /* 0x0000000400087947 */ /* 0x000fea0003800000 */
.L_x_17505:
        /* <DEDUP_REMOVED lines=21> */
.L_x_17514:
[----:B------:R-:W-:Y:S05]  /*e9f0*/  BSYNC.RECONVERGENT B1 ;  /* 0x0000000000017941 */ /* 0x000fea0003800200 */
.L_x_17513:
[----:B------:R-:W-:Y:S01]  /*ea00*/  IMAD.SHL.U32 R0, R0, 0x200000, RZ ;  /* 0x0020000000007824 */ /* 0x000fe200078e00ff */
[----:B------:R-:W-:-:S04]  /*ea10*/  LEA R3, R3, 0x37800000, 0x17 ;  /* 0x3780000003037811 */ /* 0x000fc800078eb8ff */
[----:B------:R-:W-:-:S07]  /*ea20*/  LOP3.LUT R18, R3, R0, R7, 0xfe, !PT ;  /* 0x0000000003127212 */ /* 0x000fce00078efe07 */
.L_x_17512:
[----:B------:R-:W-:Y:S05]  /*ea30*/  BSYNC.RECONVERGENT B0 ;  /* 0x0000000000007941 */ /* 0x000fea0003800200 */
.L_x_17511:
[----:B------:R-:W2:Y:S01]  /*ea40*/  F2I.FTZ.TRUNC.NTZ R18, R18 ;  /* 0x0000001200127305 */ /* 0x000ea2000021f100 */
[----:B------:R-:W-:Y:S05]  /*ea50*/  BRA `(.L_x_17492) ;  /* 0x0000000000987947 */ /* 0x000fea0003800000 */
.L_x_17504:
        /* <DEDUP_REMOVED lines=14> */
.L_x_17518:
[----:B------:R-:W-:Y:S05]  /*eb40*/  BSYNC.RECONVERGENT B0 ;  /* 0x0000000000007941 */ /* 0x000fea0003800200 */
.L_x_17517:
[----:B------:R-:W0:Y:S01]  /*eb50*/  F2I.FTZ.TRUNC.NTZ R18, R18 ;  /* 0x0000001200127305 */ /* 0x000e22000021f100 */
[----:B------:R-:W-:Y:S05]  /*eb60*/  BRA `(.L_x_17492) ;  /* 0x0000000000547947 */ /* 0x000fea0003800000 */
.L_x_17491:
        /* <DEDUP_REMOVED lines=16> */
.L_x_17519:
[----:B------:R-:W-:Y:S01]  /*ec70*/  IMAD.MOV.U32 R18, RZ, RZ, RZ ;  /* 0x000000ffff127224 */ /* 0x000fe200078e00ff */
[----:B------:R-:W-:Y:S06]  /*ec80*/  BRA `(.L_x_17492) ;  /* 0x00000000000c7947 */ /* 0x000fec0003800000 */
.L_x_17516:
[----:B------:R4:W5:Y:S01]  /*ec90*/  LDG.E R18, desc[UR36][R4.64] ;  /* 0x0000002404127981 */ /* 0x000962000c1e1900 */
[----:B------:R-:W-:Y:S05]  /*eca0*/  BRA `(.L_x_17492) ;  /* 0x0000000000047947 */ /* 0x000fea0003800000 */
.L_x_17515:
[----:B------:R3:W5:Y:S02]  /*ecb0*/  LDG.E R18, desc[UR36][R4.64] ;  /* 0x0000002404127981 */ /* 0x000764000c1e1900 */
.L_x_17492:
[----:B------:R-:W3:Y:S01]  /*ecc0*/  LDCU.64 UR4, c[0x0][0x660] ;  /* 0x0000cc00ff0477ac */ /* 0x000ee20008000a00 */
[----:B0-----:R-:W-:-:S04]  /*ecd0*/  PRMT R0, R2, 0x7773, RZ ;  /* 0x0000777302007816 */ /* 0x001fc800000000ff */
[----:B------:R-:W-:Y:S02]  /*ece0*/  ISETP.GT.AND P1, PT, R0, 0x9, PT ;  /* 0x000000090000780c */ /* 0x000fe40003f24270 */
[----:B---34-:R-:W-:-:S05]  /*ecf0*/  IADD3 R4, P0, PT, R24, UR4, RZ ;  /* 0x0000000418047c10 */ /* 0x018fca000ff1e0ff */
        /* <DEDUP_REMOVED lines=12> */
.L_x_17523:
[----:B------:R0:W5:Y:S01]  /*edc0*/  LDG.E.U8 R3, desc[UR36][R4.64] ;  /* 0x0000002404037981 */ /* 0x000162000c1e1100 */
[----:B------:R-:W-:Y:S05]  /*edd0*/  BRA `(.L_x_17525) ;  /* 0x0000000c00307947 */ /* 0x000fea0003800000 */
.L_x_17522:
        /* <DEDUP_REMOVED lines=8> */
.L_x_17527:
[----:B------:R0:W5:Y:S01]  /*ee60*/  LDG.E R3, desc[UR36][R4.64] ;  /* 0x0000002404037981 */ /* 0x000162000c1e1900 */
[----:B------:R-:W-:Y:S05]  /*ee70*/  BRA `(.L_x_17525) ;  /* 0x0000000c00087947 */ /* 0x000fea0003800000 */
.L_x_17526:
[----:B------:R0:W5:Y:S01]  /*ee80*/  LDG.E.S16 R3, desc[UR36][R4.64] ;  /* 0x0000002404037981 */ /* 0x000162000c1e1700 */
[----:B------:R-:W-:Y:S05]  /*ee90*/  BRA `(.L_x_17525) ;  /* 0x0000000c00007947 */ /* 0x000fea0003800000 */
.L_x_17521:
        /* <DEDUP_REMOVED lines=9> */
.L_x_17529:
[----:B------:R-:W3:Y:S02]  /*ef30*/  LDG.E.U16 R4, desc[UR36][R4.64] ;  /* 0x0000002404047981 */ /* 0x000ee4000c1e1500 */
[----:B---3--:R-:W-:-:S06]  /*ef40*/  HADD2.F32 R3, -RZ, R4.H0_H0 ;  /* 0x20000004ff037230 */ /* 0x008fcc0000004100 */
[----:B------:R-:W0:Y:S01]  /*ef50*/  F2I.FTZ.TRUNC.NTZ R3, R3 ;  /* 0x0000000300037305 */ /* 0x000e22000021f100 */
[----:B------:R-:W-:Y:S05]  /*ef60*/  BRA `(.L_x_17525) ;  /* 0x0000000800cc7947 */ /* 0x000fea0003800000 */
.L_x_17528:
        /* <DEDUP_REMOVED lines=9> */
.L_x_17531:
[----:B------:R-:W3:Y:S02]  /*f000*/  LDG.E.U16 R4, desc[UR36][R4.64] ;  /* 0x0000002404047981 */ /* 0x000ee4000c1e1500 */
[----:B---3--:R-:W-:-:S06]  /*f010*/  HADD2.F32 R3, -RZ, R4.H0_H0 ;  /* 0x20000004ff037230 */ /* 0x008fcc0000004100 */
[----:B------:R-:W0:Y:S01]  /*f020*/  F2I.FTZ.TRUNC.NTZ R3, R3 ;  /* 0x0000000300037305 */ /* 0x000e22000021f100 */
[----:B------:R-:W-:Y:S05]  /*f030*/  BRA `(.L_x_17525) ;  /* 0x0000000800987947 */ /* 0x000fea0003800000 */
.L_x_17530:
[----:B------:R-:W3:Y:S02]  /*f040*/  LDG.E.64 R4, desc[UR36][R4.64] ;  /* 0x0000002404047981 */ /* 0x000ee4000c1e1b00 */
[----:B---3--:R0:W3:Y:S01]  /*f050*/  F2I.F64.TRUNC R3, R4 ;  /* 0x0000000400037311 */ /* 0x0080e2000030d100 */
[----:B------:R-:W-:Y:S05]  /*f060*/  BRA `(.L_x_17525) ;  /* 0x00000008008c7947 */ /* 0x000fea0003800000 */
.L_x_17520:
        /* <DEDUP_REMOVED lines=12> */
.L_x_17534:
[----:B------:R-:W3:Y:S02]  /*f130*/  LDG.E.64 R4, desc[UR36][R4.64] ;  /* 0x0000002404047981 */ /* 0x000ee4000c1e1b00 */
[----:B---3--:R0:W3:Y:S01]  /*f140*/  F2I.F64.TRUNC R3, R4 ;  /* 0x0000000400037311 */ /* 0x0080e2000030d100 */
[----:B------:R-:W-:Y:S05]  /*f150*/  BRA `(.L_x_17525) ;  /* 0x0000000800507947 */ /* 0x000fea0003800000 */
.L_x_17533:
        /* <DEDUP_REMOVED lines=26> */
.L_x_17536:
        /* <DEDUP_REMOVED lines=12> */
[----:B------:R-:W3:Y:S01]  /*f3c0*/  F2I.FTZ.TRUNC.NTZ R3, R3 ;  /* 0x0000000300037305 */ /* 0x000ee2000021f100 */
[----:B------:R-:W-:Y:S05]  /*f3d0*/  BRA `(.L_x_17525) ;  /* 0x0000000400b07947 */ /* 0x000fea0003800000 */
.L_x_17535:
[----:B------:R-:W3:Y:S02]  /*f3e0*/  LDG.E.U16 R3, desc[UR36][R4.64] ;  /* 0x0000002404037981 */ /* 0x000ee4000c1e1500 */
[----:B---3--:R-:W-:-:S06]  /*f3f0*/  IMAD.U32 R3, R3, 0x10000, RZ ;  /* 0x0001000003037824 */ /* 0x008fcc00078e00ff */
[----:B------:R-:W4:Y:S01]  /*f400*/  F2I.FTZ.TRUNC.NTZ R3, R3 ;  /* 0x0000000300037305 */ /* 0x000f22000021f100 */
[----:B------:R-:W-:Y:S05]  /*f410*/  BRA `(.L_x_17525) ;  /* 0x0000000400a07947 */ /* 0x000fea0003800000 */
.L_x_17532:
        /* <DEDUP_REMOVED lines=10> */
.L_x_17539:
        /* <DEDUP_REMOVED lines=21> */
.L_x_17543:
[----:B------:R-:W-:Y:S05]  /*f610*/  BSYNC.RECONVERGENT B1 ;  /* 0x0000000000017941 */ /* 0x000fea0003800200 */
.L_x_17542:
[----:B------:R-:W-:Y:S01]  /*f620*/  IMAD.SHL.U32 R0, R0, 0x100000, RZ ;  /* 0x0010000000007824 */ /* 0x000fe200078e00ff */
[----:B------:R-:W-:-:S04]  /*f630*/  LEA R3, R3, 0x3b800000, 0x17 ;  /* 0x3b80000003037811 */ /* 0x000fc800078eb8ff */
[----:B------:R-:W-:-:S07]  /*f640*/  LOP3.LUT R3, R3, R0, R7, 0xfe, !PT ;  /* 0x0000000003037212 */ /* 0x000fce00078efe07 */
.L_x_17541:
[----:B------:R-:W-:Y:S05]  /*f650*/  BSYNC.RECONVERGENT B0 ;  /* 0x0000000000007941 */ /* 0x000fea0003800200 */
.L_x_17540:
[----:B------:R-:W0:Y:S01]  /*f660*/  F2I.FTZ.TRUNC.NTZ R3, R3 ;  /* 0x0000000300037305 */ /* 0x000e22000021f100 */
[----:B------:R-:W-:Y:S05]  /*f670*/  BRA `(.L_x_17525) ;  /* 0x0000000400087947 */ /* 0x000fea0003800000 */
.L_x_17538:
        /* <DEDUP_REMOVED lines=21> */
.L_x_17547:
[----:B------:R-:W-:Y:S05]  /*f7d0*/  BSYNC.RECONVERGENT B1 ;  /* 0x0000000000017941 */ /* 0x000fea0003800200 */
.L_x_17546:
[----:B------:R-:W-:Y:S01]  /*f7e0*/  IMAD.SHL.U32 R0, R0, 0x200000, RZ ;  /* 0x0020000000007824 */ /* 0x000fe200078e00ff */
[----:B------:R-:W-:-:S04]  /*f7f0*/  LEA R3, R3, 0x37800000, 0x17 ;  /* 0x3780000003037811 */ /* 0x000fc800078eb8ff */
[----:B------:R-:W-:-:S07]  /*f800*/  LOP3.LUT R3, R3, R0, R7, 0xfe, !PT ;  /* 0x0000000003037212 */ /* 0x000fce00078efe07 */
.L_x_17545:
[----:B------:R-:W-:Y:S05]  /*f810*/  BSYNC.RECONVERGENT B0 ;  /* 0x0000000000007941 */ /* 0x000fea0003800200 */
.L_x_17544:
[----:B------:R-:W0:Y:S01]  /*f820*/  F2I.FTZ.TRUNC.NTZ R3, R3 ;  /* 0x0000000300037305 */ /* 0x000e22000021f100 */
[----:B------:R-:W-:Y:S05]  /*f830*/  BRA `(.L_x_17525) ;  /* 0x0000000000987947 */ /* 0x000fea0003800000 */
.L_x_17537:
        /* <DEDUP_REMOVED lines=14> */
.L_x_17551:
[----:B------:R-:W-:Y:S05]  /*f920*/  BSYNC.RECONVERGENT B0 ;  /* 0x0000000000007941 */ /* 0x000fea0003800200 */
.L_x_17550:
[----:B------:R-:W0:Y:S01]  /*f930*/  F2I.FTZ.TRUNC.NTZ R3, R3 ;  /* 0x0000000300037305 */ /* 0x000e22000021f100 */
[----:B------:R-:W-:Y:S05]  /*f940*/  BRA `(.L_x_17525) ;  /* 0x0000000000547947 */ /* 0x000fea0003800000 */
.L_x_17524:
[----:B------:R-:W-:Y:S01]  /*f950*/  MOV R14, 0x228 ;  /* 0x00000228000e7802 */ /* 0x000fe20000000f00 */
[----:B------:R-:W0:Y:S01]  /*f960*/  LDCU.64 UR4, c[0x4][0x218] ;  /* 0x01004300ff0477ac */ /* 0x000e220008000a00 */
[----:B------:R-:W-:Y:S02]  /*f970*/  IMAD.MOV.U32 R8, RZ, RZ, 0x4e ;  /* 0x0000004eff087424 */ /* 0x000fe400078e00ff */
[----:B------:R-:W-:Y:S01]  /*f980*/  IMAD.MOV.U32 R12, RZ, RZ, 0x1 ;  /* 0x00000001ff0c7424 */ /* 0x000fe200078e00ff */
[----:B------:R-:W3:Y:S01]  /*f990*/  LDCU.64 UR6, c[0x4][0x220] ;  /* 0x01004400ff0677ac */ /* 0x000ee20008000a00 */
[----:B------:R-:W4:Y:S01]  /*f9a0*/  LDC.64 R14, c[0x4][R14] ;  /* 0x010000000e0e7b82 */ /* 0x000f220000000a00 */
[----:B------:R-:W-:Y:S01]  /*f9b0*/  IMAD.MOV.U32 R13, RZ, RZ, RZ ;  /* 0x000000ffff0d7224 */ /* 0x000fe200078e00ff */
[----:B------:R-:W1:Y:S01]  /*f9c0*/  LDCU.64 UR8, c[0x4][0x30] ;  /* 0x01000600ff0877ac */ /* 0x000e620008000a00 */
[----:B0-----:R-:W-:Y:S02]  /*f9d0*/  IMAD.U32 R4, RZ, RZ, UR4 ;  /* 0x00000004ff047e24 */ /* 0x001fe4000f8e00ff */
[----:B------:R-:W-:-:S02]  /*f9e0*/  IMAD.U32 R5, RZ, RZ, UR5 ;  /* 0x00000005ff057e24 */ /* 0x000fc4000f8e00ff */
[----:B---3--:R-:W-:Y:S02]  /*f9f0*/  IMAD.U32 R6, RZ, RZ, UR6 ;  /* 0x00000006ff067e24 */ /* 0x008fe4000f8e00ff */
[----:B------:R-:W-:Y:S02]  /*fa00*/  IMAD.U32 R7, RZ, RZ, UR7 ;  /* 0x00000007ff077e24 */ /* 0x000fe4000f8e00ff */
[----:B-1----:R-:W-:Y:S02]  /*fa10*/  IMAD.U32 R10, RZ, RZ, UR8 ;  /* 0x00000008ff0a7e24 */ /* 0x002fe4000f8e00ff */
[----:B------:R-:W-:-:S07]  /*fa20*/  IMAD.U32 R11, RZ, RZ, UR9 ;  /* 0x00000009ff0b7e24 */ /* 0x000fce000f8e00ff */
[----:B------:R-:W-:-:S07]  /*fa30*/  LEPC R20, `(.L_x_17552) ;  /* 0x000000001014794e */ /* 0x000fce0000000000 */
[----:B--2-45:R-:W-:Y:S05]  /*fa40*/  CALL.ABS.NOINC R14 ;  /* 0x000000000e007343 */ /* 0x034fea0003c00000 */
.L_x_17552:
[----:B------:R-:W-:Y:S01]  /*fa50*/  IMAD.MOV.U32 R3, RZ, RZ, RZ ;  /* 0x000000ffff037224 */ /* 0x000fe200078e00ff */
[----:B------:R-:W-:Y:S06]  /*fa60*/  BRA `(.L_x_17525) ;  /* 0x00000000000c7947 */ /* 0x000fec0003800000 */
.L_x_17549:
[----:B------:R0:W5:Y:S01]  /*fa70*/  LDG.E R3, desc[UR36][R4.64] ;  /* 0x0000002404037981 */ /* 0x000162000c1e1900 */
[----:B------:R-:W-:Y:S05]  /*fa80*/  BRA `(.L_x_17525) ;  /* 0x0000000000047947 */ /* 0x000fea0003800000 */
.L_x_17548:
[----:B------:R0:W5:Y:S02]  /*fa90*/  LDG.E R3, desc[UR36][R4.64] ;  /* 0x0000002404037981 */ /* 0x000164000c1e1900 */
.L_x_17525:
[----:B------:R-:W0:Y:S01]  /*faa0*/  LDCU UR4, c[0x0][0x668] ;  /* 0x0000cd00ff0477ac */ /* 0x000e220008000800 */
[----:B------:R-:W-:Y:S01]  /*fab0*/  LOP3.LUT R0, R2, 0xff, RZ, 0xc0, !PT ;  /* 0x000000ff02007812 */ /* 0x000fe200078ec0ff */
[----:B012345:R-:W-:-:S03]  /*fac0*/  IMAD R3, R3, R18, RZ ;  /* 0x0000001203037224 */ /* 0x03ffc600078e02ff */
[----:B------:R-:W-:Y:S01]  /*fad0*/  ISETP.GT.AND P0, PT, R0, 0x9, PT ;  /* 0x000000090000780c */ /* 0x000fe20003f04270 */
[----:B------:R-:W-:-:S12]  /*fae0*/  IMAD R2, R3, UR4, RZ ;  /* 0x0000000403027c24 */ /* 0x000fd8000f8e02ff */
        /* <DEDUP_REMOVED lines=11> */
.L_x_17556:
[----:B------:R-:W-:Y:S01]  /*fba0*/  STG.E.U8 desc[UR36][R16.64], R2 ;  /* 0x0000000210007986 */ /* 0x000fe2000c101124 */
[----:B------:R-:W-:Y:S05]  /*fbb0*/  EXIT ;  /* 0x000000000000794d */ /* 0x000fea0003800000 */
.L_x_17555:
        /* <DEDUP_REMOVED lines=9> */
.L_x_17559:
[----:B------:R-:W-:Y:S01]  /*fc50*/  STG.E desc[UR36][R16.64], R2 ;  /* 0x0000000210007986 */ /* 0x000fe2000c101924 */
[----:B------:R-:W-:Y:S05]  /*fc60*/  EXIT ;  /* 0x000000000000794d */ /* 0x000fea0003800000 */
.L_x_17558:
[----:B------:R-:W-:Y:S01]  /*fc70*/  STG.E.U16 desc[UR36][R16.64], R2 ;  /* 0x0000000210007986 */ /* 0x000fe2000c101524 */
[----:B------:R-:W-:Y:S05]  /*fc80*/  EXIT ;  /* 0x000000000000794d */ /* 0x000fea0003800000 */
.L_x_17554:
        /* <DEDUP_REMOVED lines=9> */
.L_x_17561:
[----:B------:R-:W-:-:S04]  /*fd20*/  I2FP.F32.S32 R0, R2 ;  /* 0x0000000200007245 */ /* 0x000fc80000201400 */
[----:B------:R-:W-:-:S05]  /*fd30*/  F2FP.F16.F32.PACK_AB R0, RZ, R0 ;  /* 0x00000000ff00723e */ /* 0x000fca00000000ff */
[----:B------:R-:W-:Y:S01]  /*fd40*/  STG.E.U16 desc[UR36][R16.64], R0 ;  /* 0x0000000010007986 */ /* 0x000fe2000c101524 */
[----:B------:R-:W-:Y:S05]  /*fd50*/  EXIT ;  /* 0x000000000000794d */ /* 0x000fea0003800000 */
.L_x_17560:
        /* <DEDUP_REMOVED lines=10> */
.L_x_17563:
[----:B------:R-:W-:-:S04]  /*fe00*/  I2FP.F32.S32 R2, R2 ;  /* 0x0000000200027245 */ /* 0x000fc80000201400 */
[----:B------:R-:W-:-:S04]  /*fe10*/  F2FP.F16.F32.PACK_AB R3, RZ, R2 ;  /* 0x00000002ff03723e */ /* 0x000fc800000000ff */
[----:B------:R-:W-:-:S05]  /*fe20*/  PRMT R3, R3, 0x5410, RZ ;  /* 0x0000541003037816 */ /* 0x000fca00000000ff */
[----:B------:R-:W-:Y:S01]  /*fe30*/  STG.E desc[UR36][R16.64], R3 ;  /* 0x0000000310007986 */ /* 0x000fe2000c101924 */
[----:B------:R-:W-:Y:S05]  /*fe40*/  EXIT ;  /* 0x000000000000794d */ /* 0x000fea0003800000 */
.L_x_17562:
[----:B------:R-:W0:Y:S02]  /*fe50*/  I2F.F64 R2, R2 ;  /* 0x0000000200027312 */ /* 0x000e240000201c00 */
[----:B0-----:R-:W-:Y:S01]  /*fe60*/  STG.E.64 desc[UR36][R16.64], R2 ;  /* 0x0000000210007986 */ /* 0x001fe2000c101b24 */
[----:B------:R-:W-:Y:S05]  /*fe70*/  EXIT ;  /* 0x000000000000794d */ /* 0x000fea0003800000 */
.L_x_17553:
        /* <DEDUP_REMOVED lines=12> */
.L_x_17567:
        /* <DEDUP_REMOVED lines=17> */
.L_x_17570:
[----:B------:R-:W-:-:S04]  /*10050*/  SHF.R.U32.HI R3, RZ, 0x18, R3 ;  /* 0x00000018ff037819 */ /* 0x000fc80000011603 */
[----:B------:R-:W-:-:S04]  /*10060*/  LOP3.LUT R0, R0, 0x80, R3, 0xf8, !PT ;  /* 0x0000008000007812 */ /* 0x000fc800078ef803 */
[----:B------:R-:W-:-:S07]  /*10070*/  PRMT R8, R0, 0x7610, R8 ;  /* 0x0000761000087816 */ /* 0x000fce0000000008 */
.L_x_17569:
[----:B------:R-:W-:Y:S05]  /*10080*/  BSYNC.RECONVERGENT B0 ;  /* 0x0000000000007941 */ /* 0x000fea0003800200 */
.L_x_17568:
[----:B------:R-:W-:Y:S01]  /*10090*/  STG.E.U8 desc[UR36][R16.64], R8 ;  /* 0x0000000810007986 */ /* 0x000fe2000c101124 */
[----:B------:R-:W-:Y:S05]  /*100a0*/  EXIT ;  /* 0x000000000000794d */ /* 0x000fea0003800000 */
.L_x_17566:
        /* <DEDUP_REMOVED lines=17> */
.L_x_17573:
[----:B------:R-:W-:-:S04]  /*101c0*/  SHF.R.U32.HI R3, RZ, 0x18, R3 ;  /* 0x00000018ff037819 */ /* 0x000fc80000011603 */
[----:B------:R-:W-:-:S04]  /*101d0*/  LOP3.LUT R0, R0, 0x80, R3, 0xf8, !PT ;  /* 0x0000008000007812 */ /* 0x000fc800078ef803 */
[----:B------:R-:W-:-:S07]  /*101e0*/  PRMT R8, R0, 0x7610, R8 ;  /* 0x0000761000087816 */ /* 0x000fce0000000008 */
.L_x_17572:
[----:B------:R-:W-:Y:S05]  /*101f0*/  BSYNC.RECONVERGENT B0 ;  /* 0x0000000000007941 */ /* 0x000fea0003800200 */
.L_x_17571:
[----:B------:R-:W-:Y:S01]  /*10200*/  STG.E.U8 desc[UR36][R16.64], R8 ;  /* 0x0000000810007986 */ /* 0x000fe2000c101124 */
[----:B------:R-:W-:Y:S05]  /*10210*/  EXIT ;  /* 0x000000000000794d */ /* 0x000fea0003800000 */
.L_x_17565:
        /* <DEDUP_REMOVED lines=22> */
.L_x_17575:
[----:B------:R-:W-:-:S05]  /*10380*/  SHF.R.S32.HI R3, RZ, 0x1f, R2 ;  /* 0x0000001fff037819 */ /* 0x000fca0000011402 */
[----:B------:R-:W-:Y:S01]  /*10390*/  STG.E.64 desc[UR36][R16.64], R2 ;  /* 0x0000000210007986 */ /* 0x000fe2000c101b24 */
[----:B------:R-:W-:Y:S05]  /*103a0*/  EXIT ;  /* 0x000000000000794d */ /* 0x000fea0003800000 */
.L_x_17574:
[----:B------:R-:W-:Y:S01]  /*103b0*/  STG.E desc[UR36][R16.64], R2 ;  /* 0x0000000210007986 */ /* 0x000fe2000c101924 */
[----:B------:R-:W-:Y:S05]  /*103c0*/  EXIT ;  /* 0x000000000000794d */ /* 0x000fea0003800000 */
.L_x_17564:
        /* <DEDUP_REMOVED lines=10> */
.L_x_17577:
[----:B------:R-:W0:Y:S01]  /*10470*/  I2F.F64 R4, R2 ;  /* 0x0000000200047312 */ /* 0x000e220000201c00 */
[----:B------:R-:W-:-:S05]  /*10480*/  CS2R R6, SRZ ;  /* 0x0000000000067805 */ /* 0x000fca000001ff00 */
[----:B0-----:R-:W-:Y:S01]  /*10490*/  STG.E.128 desc[UR36][R16.64], R4 ;  /* 0x0000000410007986 */ /* 0x001fe2000c101d24 */
[----:B------:R-:W-:Y:S05]  /*104a0*/  EXIT ;  /* 0x000000000000794d */ /* 0x000fea0003800000 */
.L_x_17576:
[----:B------:R-:W-:-:S13]  /*104b0*/  ISETP.NE.AND P0, PT, R0, 0xf, PT ;  /* 0x0000000f0000780c */ /* 0x000fda0003f05270 */
[----:B------:R-:W-:Y:S05]  /*104c0*/  @!P0 BRA `(.L_x_17578) ;  /* 0x0000000000e88947 */ /* 0x000fea0003800000 */
[----:B------:R-:W-:-:S13]  /*104d0*/  ISETP.NE.AND P0, PT, R0, 0x17, PT ;  /* 0x000000170000780c */ /* 0x000fda0003f05270 */
[----:B------:R-:W-:Y:S05]  /*104e0*/  @!P0 BRA `(.L_x_17579) ;  /* 0x0000000000908947 */ /* 0x000fea0003800000 */
[----:B------:R-:W-:-:S13]  /*104f0*/  ISETP.NE.AND P0, PT, R0, 0x18, PT ;  /* 0x000000180000780c */ /* 0x000fda0003f05270 */
[----:B------:R-:W-:Y:S05]  /*10500*/  @!P0 BRA `(.L_x_17580) ;  /* 0x0000000000448947 */ /* 0x000fea0003800000 */
.L_x_17557:
        /* <DEDUP_REMOVED lines=16> */
.L_x_17581:
[----:B------:R-:W-:Y:S05]  /*10610*/  EXIT ;  /* 0x000000000000794d */ /* 0x000fea0003800000 */
.L_x_17580:
        /* <DEDUP_REMOVED lines=13> */
.L_x_17583:
[----:B------:R-:W-:Y:S05]  /*106f0*/  BSYNC.RECONVERGENT B0 ;  /* 0x0000000000007941 */ /* 0x000fea0003800200 */
.L_x_17582:
[----:B------:R-:W-:-:S05]  /*10700*/  LOP3.LUT R3, R0, 0x80, R3, 0xf8, !PT ;  /* 0x0000008000037812 */ /* 0x000fca00078ef803 */
[----:B------:R-:W-:Y:S01]  /*10710*/  STG.E.U8 desc[UR36][R16.64], R3 ;  /* 0x0000000310007986 */ /* 0x000fe2000c101124 */
[----:B------:R-:W-:Y:S05]  /*10720*/  EXIT ;  /* 0x000000000000794d */ /* 0x000fea0003800000 */
.L_x_17579:
        /* <DEDUP_REMOVED lines=12> */
.L_x_17585:
[----:B------:R-:W-:Y:S01]  /*107f0*/  IMAD.MOV.U32 R0, RZ, RZ, 0x7f ;  /* 0x0000007fff007424 */ /* 0x000fe200078e00ff */
[----:B------:R-:W-:-:S04]  /*10800*/  ISETP.GT.U32.AND P0, PT, R2, 0x7f800000, PT ;  /* 0x7f8000000200780c */ /* 0x000fc80003f04070 */
[----:B------:R-:W-:-:S09]  /*10810*/  SEL R0, R0, 0x7c, P0 ;  /* 0x0000007c00007807 */ /* 0x000fd20000000000 */
.L_x_17586:
[----:B------:R-:W-:Y:S05]  /*10820*/  BSYNC.RECONVERGENT B0 ;  /* 0x0000000000007941 */ /* 0x000fea0003800200 */
.L_x_17584:
[----:B------:R-:W-:-:S04]  /*10830*/  SHF.R.U32.HI R3, RZ, 0x18, R3 ;  /* 0x00000018ff037819 */ /* 0x000fc80000011603 */
[----:B------:R-:W-:-:S05]  /*10840*/  LOP3.LUT R3, R0, 0x80, R3, 0xf8, !PT ;  /* 0x0000008000037812 */ /* 0x000fca00078ef803 */
[----:B------:R-:W-:Y:S01]  /*10850*/  STG.E.U8 desc[UR36][R16.64], R3 ;  /* 0x0000000310007986 */ /* 0x000fe2000c101124 */
[----:B------:R-:W-:Y:S05]  /*10860*/  EXIT ;  /* 0x000000000000794d */ /* 0x000fea0003800000 */
.L_x_17578:
[----:B------:R-:W-:-:S04]  /*10870*/  I2FP.F32.S32 R0, R2 ;  /* 0x0000000200007245 */ /* 0x000fc80000201400 */
[----:B------:R-:W-:-:S05]  /*10880*/  F2FP.BF16.F32.PACK_AB R0, RZ, R0 ;  /* 0x00000000ff00723e */ /* 0x000fca00000010ff */
[----:B------:R-:W-:Y:S01]  /*10890*/  STG.E.U16 desc[UR36][R16.64], R0 ;  /* 0x0000000010007986 */ /* 0x000fe2000c101524 */
[----:B------:R-:W-:Y:S05]  /*108a0*/  EXIT ;  /* 0x000000000000794d */ /* 0x000fea0003800000 */
.L_x_17587:
        /* <DEDUP_REMOVED lines=13> */
.L_x_23952:


//--------------------- .text._ZN2at6native27unrolled_elementwise_kernelIZZZNS0_54_GLOBAL__N__d8c5977b_16_LinearAlgebra_cu_35b291db_316116addr_kernel_cudaERNS_14TensorIteratorERKN3c106ScalarES8_ENKUlvE_clEvENKUlvE1_clEvEUliiiE_St5arrayIPcLm4EELi4E23TrivialOffsetCalculatorILi3EjESF_ILi1EjENS0_6memory12LoadWithCastILi3EEENSI_13StoreWithCastILi1EEEEEviT_T0_T2_T3_T4_T5_ --------------------------
	.section	.text._ZN2at6native27unrolled_elementwise_kernelIZZZNS0_54_GLOBAL__N__d8c5977b_16_LinearAlgebra_cu_35b291db_316116addr_kernel_cudaERNS_14TensorIteratorERKN3c106ScalarES8_ENKUlvE_clEvENKUlvE1_clEvEUliiiE_St5arrayIPcLm4EELi4E23TrivialOffsetCalculatorILi3EjESF_ILi1EjENS0_6memory12LoadWithCastILi3EEENSI_13StoreWithCastILi1EEEEEviT_T0_T2_T3_T4_T5_,"ax",@progbits
	.align	128
        .global         _ZN2at6native27unrolled_elementwise_kernelIZZZNS0_54_GLOBAL__N__d8c5977b_16_LinearAlgebra_cu_35b291db_316116addr_kernel_cudaERNS_14TensorIteratorERKN3c106ScalarES8_ENKUlvE_clEvENKUlvE1_clEvEUliiiE_St5arrayIPcLm4EELi4E23TrivialOffsetCalculatorILi3EjESF_ILi1EjENS0_6memory12LoadWithCastILi3EEENSI_13StoreWithCastILi1EEEEEviT_T0_T2_T3_T4_T5_
        .type           _ZN2at6native27unrolled_elementwise_kernelIZZZNS0_54_GLOBAL__N__d8c5977b_16_LinearAlgebra_cu_35b291db_316116addr_kernel_cudaERNS_14TensorIteratorERKN3c106ScalarES8_ENKUlvE_clEvENKUlvE1_clEvEUliiiE_St5arrayIPcLm4EELi4E23TrivialOffsetCalculatorILi3EjESF_ILi1EjENS0_6memory12LoadWithCastILi3EEENSI_13StoreWithCastILi1EEEEEviT_T0_T2_T3_T4_T5_,@function
        .size           _ZN2at6native27unrolled_elementwise_kernelIZZZNS0_54_GLOBAL__N__d8c5977b_16_LinearAlgebra_cu_35b291db_316116addr_kernel_cudaERNS_14TensorIteratorERKN3c106ScalarES8_ENKUlvE_clEvENKUlvE1_clEvEUliiiE_St5arrayIPcLm4EELi4E23TrivialOffsetCalculatorILi3EjESF_ILi1EjENS0_6memory12LoadWithCastILi3EEENSI_13StoreWithCastILi1EEEEEviT_T0_T2_T3_T4_T5_,(.L_x_23953 - _ZN2at6native27unrolled_elementwise_kernelIZZZNS0_54_GLOBAL__N__d8c5977b_16_LinearAlgebra_cu_35b291db_316116addr_kernel_cudaERNS_14TensorIteratorERKN3c106ScalarES8_ENKUlvE_clEvENKUlvE1_clEvEUliiiE_St5arrayIPcLm4EELi4E23TrivialOffsetCalculatorILi3EjESF_ILi1EjENS0_6memory12LoadWithCastILi3EEENSI_13StoreWithCastILi1EEEEEviT_T0_T2_T3_T4_T5_)
        .other          _ZN2at6native27unrolled_elementwise_kernelIZZZNS0_54_GLOBAL__N__d8c5977b_16_LinearAlgebra_cu_35b291db_316116addr_kernel_cudaERNS_14TensorIteratorERKN3c106ScalarES8_ENKUlvE_clEvENKUlvE1_clEvEUliiiE_St5arrayIPcLm4EELi4E23TrivialOffsetCalculatorILi3EjESF_ILi1EjENS0_6memory12LoadWithCastILi3EEENSI_13StoreWithCastILi1EEEEEviT_T0_T2_T3_T4_T5_,@"STO_CUDA_ENTRY STV_DEFAULT"
_ZN2at6native27unrolled_elementwise_kernelIZZZNS0_54_GLOBAL__N__d8c5977b_16_LinearAlgebra_cu_35b291db_316116addr_kernel_cudaERNS_14TensorIteratorERKN3c106ScalarES8_ENKUlvE_clEvENKUlvE1_clEvEUliiiE_St5arrayIPcLm4EELi4E23TrivialOffsetCalculatorILi3EjESF_ILi1EjENS0_6memory12LoadWithCastILi3EEENSI_13StoreWithCastILi1EEEEEviT_T0_T2_T3_T4_T5_:
.text._ZN2at6native27unrolled_elementwise_kernelIZZZNS0_54_GLOBAL__N__d8c5977b_16_LinearAlgebra_cu_35b291db_316116addr_kernel_cudaERNS_14TensorIteratorERKN3c106ScalarES8_ENKUlvE_clEvENKUlvE1_clEvEUliiiE_St5arrayIPcLm4EELi4E23TrivialOffsetCalculatorILi3EjESF_ILi1EjENS0_6memory12LoadWithCastILi3EEENSI_13StoreWithCastILi1EEEEEviT_T0_T2_T3_T4_T5_:
        /* <DEDUP_REMOVED lines=40> */
.L_x_17590:
        /* <DEDUP_REMOVED lines=18> */
.L_x_17594:
[----:B------:R0:W5:Y:S01]  /*03a0*/  LDG.E.U8 R28, desc[UR36][R4.64] ;  /* 0x00000024041c7981 */ /* 0x000162000c1e1100 */
[----:B------:R-:W-:Y:S05]  /*03b0*/  BRA `(.L_x_17596) ;  /* 0x0000000c00307947 */ /* 0x000fea0003800000 */
.L_x_17593:
        /* <DEDUP_REMOVED lines=8> */
.L_x_17598:
[----:B------:R0:W5:Y:S01]  /*0440*/  LDG.E R28, desc[UR36][R4.64] ;  /* 0x00000024041c7981 */ /* 0x000162000c1e1900 */
[----:B------:R-:W-:Y:S05]  /*0450*/  BRA `(.L_x_17596) ;  /* 0x0000000c00087947 */ /* 0x000fea0003800000 */
.L_x_17597:
[----:B------:R0:W5:Y:S01]  /*0460*/  LDG.E.S16 R28, desc[UR36][R4.64] ;  /* 0x00000024041c7981 */ /* 0x000162000c1e1700 */
[----:B------:R-:W-:Y:S05]  /*0470*/  BRA `(.L_x_17596) ;  /* 0x0000000c00007947 */ /* 0x000fea0003800000 */
.L_x_17592:
        /* <DEDUP_REMOVED lines=9> */
.L_x_17600:
[----:B------:R-:W2:Y:S02]  /*0510*/  LDG.E.U16 R4, desc[UR36][R4.64] ;  /* 0x0000002404047981 */ /* 0x000ea4000c1e1500 */
[----:B--2---:R-:W-:-:S06]  /*0520*/  HADD2.F32 R28, -RZ, R4.H0_H0 ;  /* 0x20000004ff1c7230 */ /* 0x004fcc0000004100 */
[----:B------:R-:W0:Y:S01]  /*0530*/  F2I.FTZ.TRUNC.NTZ R28, R28 ;  /* 0x0000001c001c7305 */ /* 0x000e22000021f100 */
[----:B------:R-:W-:Y:S05]  /*0540*/  BRA `(.L_x_17596) ;  /* 0x0000000800cc7947 */ /* 0x000fea0003800000 */
.L_x_17599:
        /* <DEDUP_REMOVED lines=9> */
.L_x_17602:
[----:B------:R-:W2:Y:S02]  /*05e0*/  LDG.E.U16 R4, desc[UR36][R4.64] ;  /* 0x0000002404047981 */ /* 0x000ea4000c1e1500 */
[----:B--2---:R-:W-:-:S06]  /*05f0*/  HADD2.F32 R28, -RZ, R4.H0_H0 ;  /* 0x20000004ff1c7230 */ /* 0x004fcc0000004100 */
[----:B------:R-:W3:Y:S01]  /*0600*/  F2I.FTZ.TRUNC.NTZ R28, R28 ;  /* 0x0000001c001c7305 */ /* 0x000ee2000021f100 */
[----:B------:R-:W-:Y:S05]  /*0610*/  BRA `(.L_x_17596) ;  /* 0x0000000800987947 */ /* 0x000fea0003800000 */
.L_x_17601:
[----:B------:R-:W2:Y:S02]  /*0620*/  LDG.E.64 R28, desc[UR36][R4.64] ;  /* 0x00000024041c7981 */ /* 0x000ea4000c1e1b00 */
[----:B--2---:R0:W1:Y:S01]  /*0630*/  F2I.F64.TRUNC R28, R28 ;  /* 0x0000001c001c7311 */ /* 0x004062000030d100 */
[----:B------:R-:W-:Y:S05]  /*0640*/  BRA `(.L_x_17596) ;  /* 0x00000008008c7947 */ /* 0x000fea0003800000 */
.L_x_17591:
        /* <DEDUP_REMOVED lines=12> */
.L_x_17605:
[----:B------:R-:W2:Y:S02]  /*0710*/  LDG.E.64 R4, desc[UR36][R4.64] ;  /* 0x0000002404047981 */ /* 0x000ea4000c1e1b00 */
[----:B--2---:R0:W1:Y:S01]  /*0720*/  F2I.F64.TRUNC R28, R4 ;  /* 0x00000004001c7311 */ /* 0x004062000030d100 */
[----:B------:R-:W-:Y:S05]  /*0730*/  BRA `(.L_x_17596) ;  /* 0x0000000800507947 */ /* 0x000fea0003800000 */
.L_x_17604:
        /* <DEDUP_REMOVED lines=26> */
.L_x_17607:
        /* <DEDUP_REMOVED lines=14> */
.L_x_17606:
[----:B------:R-:W2:Y:S02]  /*09c0*/  LDG.E.U16 R28, desc[UR36][R4.64] ;  /* 0x00000024041c7981 */ /* 0x000ea4000c1e1500 */
[----:B--2---:R-:W-:-:S06]  /*09d0*/  IMAD.U32 R28, R28, 0x10000, RZ ;  /* 0x000100001c1c7824 */ /* 0x004fcc00078e00ff */
[----:B------:R-:W0:Y:S01]  /*09e0*/  F2I.FTZ.TRUNC.NTZ R28, R28 ;  /* 0x0000001c001c7305 */ /* 0x000e22000021f100 */
[----:B------:R-:W-:Y:S05]  /*09f0*/  BRA `(.L_x_17596) ;  /* 0x0000000400a07947 */ /* 0x000fea0003800000 */
.L_x_17603:
        /* <DEDUP_REMOVED lines=10> */
.L_x_17610:
        /* <DEDUP_REMOVED lines=21> */
.L_x_17614:
[----:B------:R-:W-:Y:S05]  /*0bf0*/  BSYNC.RECONVERGENT B1 ;  /* 0x0000000000017941 */ /* 0x000fea0003800200 */
.L_x_17613:
[----:B------:R-:W-:Y:S01]  /*0c00*/  IMAD.SHL.U32 R0, R0, 0x100000, RZ ;  /* 0x0010000000007824 */ /* 0x000fe200078e00ff */
[----:B------:R-:W-:-:S04]  /*0c10*/  LEA R3, R3, 0x3b800000, 0x17 ;  /* 0x3b80000003037811 */ /* 0x000fc800078eb8ff */
[----:B------:R-:W-:-:S07]  /*0c20*/  LOP3.LUT R28, R3, R0, R7, 0xfe, !PT ;  /* 0x00000000031c7212 */ /* 0x000fce00078efe07 */
.L_x_17612:
[----:B------:R-:W-:Y:S05]  /*0c30*/  BSYNC.RECONVERGENT B0 ;  /* 0x0000000000007941 */ /* 0x000fea0003800200 */
.L_x_17611:
[----:B------:R-:W0:Y:S01]  /*0c40*/  F2I.FTZ.TRUNC.NTZ R28, R28 ;  /* 0x0000001c001c7305 */ /* 0x000e22000021f100 */
[----:B------:R-:W-:Y:S05]  /*0c50*/  BRA `(.L_x_17596) ;  /* 0x0000000400087947 */ /* 0x000fea0003800000 */
.L_x_17609:
        /* <DEDUP_REMOVED lines=21> */
.L_x_17618:
[----:B------:R-:W-:Y:S05]  /*0db0*/  BSYNC.RECONVERGENT B1 ;  /* 0x0000000000017941 */ /* 0x000fea0003800200 */
.L_x_17617:
[----:B------:R-:W-:Y:S01]  /*0dc0*/  IMAD.SHL.U32 R0, R0, 0x200000, RZ ;  /* 0x0020000000007824 */ /* 0x000fe200078e00ff */
[----:B------:R-:W-:-:S04]  /*0dd0*/  LEA R3, R3, 0x37800000, 0x17 ;  /* 0x3780000003037811 */ /* 0x000fc800078eb8ff */
[----:B------:R-:W-:-:S07]  /*0de0*/  LOP3.LUT R28, R3, R0, R7, 0xfe, !PT ;  /* 0x00000000031c7212 */ /* 0x000fce00078efe07 */
.L_x_17616:
[----:B------:R-:W-:Y:S05]  /*0df0*/  BSYNC.RECONVERGENT B0 ;  /* 0x0000000000007941 */ /* 0x000fea0003800200 */
.L_x_17615:
[----:B------:R-:W0:Y:S01]  /*0e00*/  F2I.FTZ.TRUNC.NTZ R28, R28 ;  /* 0x0000001c001c7305 */ /* 0x000e22000021f100 */
[----:B------:R-:W-:Y:S05]  /*0e10*/  BRA `(.L_x_17596) ;  /* 0x0000000000987947 */ /* 0x000fea0003800000 */
.L_x_17608:
[----:B------:R-:W-:-:S09]  /*0e20*/  UISETP.NE.AND UP0, UPT, UR4, 0x1c, UPT ;  /* 0x0000001c0400788c */ /* 0x000fd2000bf05270 */
[----:B------:R-:W-:Y:S05]  /*0e30*/  BRA.U !UP0, `(.L_x_17619) ;  /* 0x00000001088c7547 */ /* 0x000fea000b800000 */
[----:B------:R-:W-:-:S09]  /*0e40*/  UISETP.NE.AND UP0, UPT, UR4, 0x1d, UPT ;  /* 0x0000001d0400788c */ /* 0x000fd2000bf05270 */
[----:B------:R-:W-:Y:S05]  /*0e50*/  BRA.U !UP0, `(.L_x_17620) ;  /* 0x00000001087c7547 */ /* 0x000fea000b800000 */
[----:B------:R-:W-:-:S09]  /*0e60*/  UISETP.NE.AND UP0, UPT, UR4, 0x2c, UPT ;  /* 0x0000002c0400788c */ /* 0x000fd2000bf05270 */
[----:B------:R-:W-:Y:S05]  /*0e70*/  BRA.U !UP0, `(.L_x_17621) ;  /* 0x0000000108487547 */ /* 0x000fea000b800000 */
.L_x_17595:
        /* <DEDUP_REMOVED lines=16> */
.L_x_17622:
[----:B------:R-:W-:Y:S01]  /*0f80*/  IMAD.MOV.U32 R28, RZ, RZ, RZ ;  /* 0x000000ffff1c7224 */ /* 0x000fe200078e00ff */
[----:B------:R-:W-:Y:S06]  /*0f90*/  BRA `(.L_x_17596) ;  /* 0x0000000000387947 */ /* 0x000fec0003800000 */
.L_x_17621:
        /* <DEDUP_REMOVED lines=8> */
.L_x_17624:
[----:B------:R-:W-:Y:S05]  /*1020*/  BSYNC.RECONVERGENT B0 ;  /* 0x0000000000007941 */ /* 0x000fea0003800200 */
.L_x_17623:
[----:B------:R-:W0:Y:S01]  /*1030*/  F2I.FTZ.TRUNC.NTZ R28, R28 ;  /* 0x0000001c001c7305 */ /* 0x000e22000021f100 */
[----:B------:R-:W-:Y:S05]  /*1040*/  BRA `(.L_x_17596) ;  /* 0x00000000000c7947 */ /* 0x000fea0003800000 */
.L_x_17620:
[----:B------:R0:W5:Y:S01]  /*1050*/  LDG.E R28, desc[UR36][R4.64] ;  /* 0x00000024041c7981 */ /* 0x000162000c1e1900 */
[----:B------:R-:W-:Y:S05]  /*1060*/  BRA `(.L_x_17596) ;  /* 0x0000000000047947 */ /* 0x000fea0003800000 */
.L_x_17619:
[----:B------:R0:W5:Y:S02]  /*1070*/  LDG.E R28, desc[UR36][R4.64] ;  /* 0x00000024041c7981 */ /* 0x000164000c1e1900 */
.L_x_17596:
        /* <DEDUP_REMOVED lines=18> */
.L_x_17628:
[----:B------:R0:W5:Y:S01]  /*11a0*/  LDG.E.U8 R23, desc[UR36][R4.64] ;  /* 0x0000002404177981 */ /* 0x000162000c1e1100 */
[----:B------:R-:W-:Y:S05]  /*11b0*/  BRA `(.L_x_17630) ;  /* 0x0000000c00307947 */ /* 0x000fea0003800000 */
.L_x_17627:
        /* <DEDUP_REMOVED lines=8> */
.L_x_17632:
[----:B------:R0:W5:Y:S01]  /*1240*/  LDG.E R23, desc[UR36][R4.64] ;  /* 0x0000002404177981 */ /* 0x000162000c1e1900 */
[----:B------:R-:W-:Y:S05]  /*1250*/  BRA `(.L_x_17630) ;  /* 0x0000000c00087947 */ /* 0x000fea0003800000 */
.L_x_17631:
[----:B------:R0:W5:Y:S01]  /*1260*/  LDG.E.S16 R23, desc[UR36][R4.64] ;  /* 0x0000002404177981 */ /* 0x000162000c1e1700 */
[----:B------:R-:W-:Y:S05]  /*1270*/  BRA `(.L_x_17630) ;  /* 0x0000000c00007947 */ /* 0x000fea0003800000 */
.L_x_17626:
        /* <DEDUP_REMOVED lines=9> */
.L_x_17634:
[----:B------:R-:W4:Y:S02]  /*1310*/  LDG.E.U16 R4, desc[UR36][R4.64] ;  /* 0x0000002404047981 */ /* 0x000f24000c1e1500 */
[----:B----4-:R-:W-:-:S06]  /*1320*/  HADD2.F32 R23, -RZ, R4.H0_H0 ;  /* 0x20000004ff177230 */ /* 0x010fcc0000004100 */
[----:B------:R-:W0:Y:S01]  /*1330*/  F2I.FTZ.TRUNC.NTZ R23, R23 ;  /* 0x0000001700177305 */ /* 0x000e22000021f100 */
[----:B------:R-:W-:Y:S05]  /*1340*/  BRA `(.L_x_17630) ;  /* 0x0000000800cc7947 */ /* 0x000fea0003800000 */
.L_x_17633:
        /* <DEDUP_REMOVED lines=9> */
.L_x_17636:
[----:B------:R-:W4:Y:S02]  /*13e0*/  LDG.E.U16 R4, desc[UR36][R4.64] ;  /* 0x0000002404047981 */ /* 0x000f24000c1e1500 */
[----:B----4-:R-:W-:-:S06]  /*13f0*/  HADD2.F32 R23, -RZ, R4.H0_H0 ;  /* 0x20000004ff177230 */ /* 0x010fcc0000004100 */
[----:B------:R-:W0:Y:S01]  /*1400*/  F2I.FTZ.TRUNC.NTZ R23, R23 ;  /* 0x0000001700177305 */ /* 0x000e22000021f100 */
[----:B------:R-:W-:Y:S05]  /*1410*/  BRA `(.L_x_17630) ;  /* 0x0000000800987947 */ /* 0x000fea0003800000 */
.L_x_17635:
[----:B------:R-:W4:Y:S02]  /*1420*/  LDG.E.64 R4, desc[UR36][R4.64] ;  /* 0x0000002404047981 */ /* 0x000f24000c1e1b00 */
[----:B----4-:R0:W1:Y:S01]  /*1430*/  F2I.F64.TRUNC R23, R4 ;  /* 0x0000000400177311 */ /* 0x010062000030d100 */
[----:B------:R-:W-:Y:S05]  /*1440*/  BRA `(.L_x_17630) ;  /* 0x00000008008c7947 */ /* 0x000fea0003800000 */
.L_x_17625:
        /* <DEDUP_REMOVED lines=12> */
.L_x_17639:
[----:B------:R-:W4:Y:S02]  /*1510*/  LDG.E.64 R4, desc[UR36][R4.64] ;  /* 0x0000002404047981 */ /* 0x000f24000c1e1b00 */
[----:B----4-:R0:W1:Y:S01]  /*1520*/  F2I.F64.TRUNC R23, R4 ;  /* 0x0000000400177311 */ /* 0x010062000030d100 */
[----:B------:R-:W-:Y:S05]  /*1530*/  BRA `(.L_x_17630) ;  /* 0x0000000800507947 */ /* 0x000fea0003800000 */
.L_x_17638:
        /* <DEDUP_REMOVED lines=26> */
.L_x_17641:
        /* <DEDUP_REMOVED lines=14> */
.L_x_17640:
[----:B------:R-:W4:Y:S02]  /*17c0*/  LDG.E.U16 R23, desc[UR36][R4.64] ;  /* 0x0000002404177981 */ /* 0x000f24000c1e1500 */
[----:B----4-:R-:W-:-:S06]  /*17d0*/  IMAD.U32 R23, R23, 0x10000, RZ ;  /* 0x0001000017177824 */ /* 0x010fcc00078e00ff */
[----:B------:R-:W0:Y:S01]  /*17e0*/  F2I.FTZ.TRUNC.NTZ R23, R23 ;  /* 0x0000001700177305 */ /* 0x000e22000021f100 */
[----:B------:R-:W-:Y:S05]  /*17f0*/  BRA `(.L_x_17630) ;  /* 0x0000000400a07947 */ /* 0x000fea0003800000 */
.L_x_17637:
        /* <DEDUP_REMOVED lines=10> */
.L_x_17644:
        /* <DEDUP_REMOVED lines=21> */
.L_x_17648:
[----:B------:R-:W-:Y:S05]  /*19f0*/  BSYNC.RECONVERGENT B1 ;  /* 0x0000000000017941 */ /* 0x000fea0003800200 */
.L_x_17647:
[----:B------:R-:W-:Y:S01]  /*1a00*/  IMAD.SHL.U32 R0, R0, 0x100000, RZ ;  /* 0x0010000000007824 */ /* 0x000fe200078e00ff */
[----:B------:R-:W-:-:S04]  /*1a10*/  LEA R3, R3, 0x3b800000, 0x17 ;  /* 0x3b80000003037811 */ /* 0x000fc800078eb8ff */
[----:B------:R-:W-:-:S07]  /*1a20*/  LOP3.LUT R23, R3, R0, R23, 0xfe, !PT ;  /* 0x0000000003177212 */ /* 0x000fce00078efe17 */
.L_x_17646:
[----:B------:R-:W-:Y:S05]  /*1a30*/  BSYNC.RECONVERGENT B0 ;  /* 0x0000000000007941 */ /* 0x000fea0003800200 */
.L_x_17645:
[----:B------:R-:W1:Y:S01]  /*1a40*/  F2I.FTZ.TRUNC.NTZ R23, R23 ;  /* 0x0000001700177305 */ /* 0x000e62000021f100 */
[----:B------:R-:W-:Y:S05]  /*1a50*/  BRA `(.L_x_17630) ;  /* 0x0000000400087947 */ /* 0x000fea0003800000 */
.L_x_17643:
        /* <DEDUP_REMOVED lines=21> */
.L_x_17652:
[----:B------:R-:W-:Y:S05]  /*1bb0*/  BSYNC.RECONVERGENT B1 ;  /* 0x0000000000017941 */ /* 0x000fea0003800200 */
.L_x_17651:
[----:B------:R-:W-:Y:S01]  /*1bc0*/  IMAD.SHL.U32 R0, R0, 0x200000, RZ ;  /* 0x0020000000007824 */ /* 0x000fe200078e00ff */
[----:B------:R-:W-:-:S04]  /*1bd0*/  LEA R3, R3, 0x37800000, 0x17 ;  /* 0x3780000003037811 */ /* 0x000fc800078eb8ff */
[----:B------:R-:W-:-:S07]  /*1be0*/  LOP3.LUT R23, R3, R0, R23, 0xfe, !PT ;  /* 0x0000000003177212 */ /* 0x000fce00078efe17 */
.L_x_17650:
[----:B------:R-:W-:Y:S05]  /*1bf0*/  BSYNC.RECONVERGENT B0 ;  /* 0x0000000000007941 */ /* 0x000fea0003800200 */
.L_x_17649:
[----:B------:R-:W4:Y:S01]  /*1c00*/  F2I.FTZ.TRUNC.NTZ R23, R23 ;  /* 0x0000001700177305 */ /* 0x000f22000021f100 */
[----:B------:R-:W-:Y:S05]  /*1c10*/  BRA `(.L_x_17630) ;  /* 0x0000000000987947 */ /* 0x000fea0003800000 */
.L_x_17642:
[----:B------:R-:W-:-:S09]  /*1c20*/  UISETP.NE.AND UP0, UPT, UR4, 0x1c, UPT ;  /* 0x0000001c0400788c */ /* 0x000fd2000bf05270 */
[----:B------:R-:W-:Y:S05]  /*1c30*/  BRA.U !UP0, `(.L_x_17653) ;  /* 0x00000001088c7547 */ /* 0x000fea000b800000 */
[----:B------:R-:W-:-:S09]  /*1c40*/  UISETP.NE.AND UP0, UPT, UR4, 0x1d, UPT ;  /* 0x0000001d0400788c */ /* 0x000fd2000bf05270 */
[----:B------:R-:W-:Y:S05]  /*1c50*/  BRA.U !UP0, `(.L_x_17654) ;  /* 0x00000001087c7547 */ /* 0x000fea000b800000 */
[----:B------:R-:W-:-:S09]  /*1c60*/  UISETP.NE.AND UP0, UPT, UR4, 0x2c, UPT ;  /* 0x0000002c0400788c */ /* 0x000fd2000bf05270 */
[----:B------:R-:W-:Y:S05]  /*1c70*/  BRA.U !UP0, `(.L_x_17655) ;  /* 0x0000000108487547 */ /* 0x000fea000b800000 */
.L_x_17629:
        /* <DEDUP_REMOVED lines=16> */
.L_x_17656:
[----:B------:R-:W-:Y:S01]  /*1d80*/  IMAD.MOV.U32 R23, RZ, RZ, RZ ;  /* 0x000000ffff177224 */ /* 0x000fe200078e00ff */
[----:B------:R-:W-:Y:S06]  /*1d90*/  BRA `(.L_x_17630) ;  /* 0x0000000000387947 */ /* 0x000fec0003800000 */
.L_x_17655:
        /* <DEDUP_REMOVED lines=8> */
.L_x_17658:
[----:B------:R-:W-:Y:S05]  /*1e20*/  BSYNC.RECONVERGENT B0 ;  /* 0x0000000000007941 */ /* 0x000fea0003800200 */
.L_x_17657:
[----:B------:R-:W0:Y:S01]  /*1e30*/  F2I.FTZ.TRUNC.NTZ R23, R23 ;  /* 0x0000001700177305 */ /* 0x000e22000021f100 */
[----:B------:R-:W-:Y:S05]  /*1e40*/  BRA `(.L_x_17630) ;  /* 0x00000000000c7947 */ /* 0x000fea0003800000 */
.L_x_17654:
[----:B------:R0:W5:Y:S01]  /*1e50*/  LDG.E R23, desc[UR36][R4.64] ;  /* 0x0000002404177981 */ /* 0x000162000c1e1900 */
[----:B------:R-:W-:Y:S05]  /*1e60*/  BRA `(.L_x_17630) ;  /* 0x0000000000047947 */ /* 0x000fea0003800000 */
.L_x_17653:
[----:B------:R0:W5:Y:S02]  /*1e70*/  LDG.E R23, desc[UR36][R4.64] ;  /* 0x0000002404177981 */ /* 0x000164000c1e1900 */
.L_x_17630:
[----:B------:R-:W-:-:S07]  /*1e80*/  VIADD R29, R19, 0x80 ;  /* 0x00000080131d7836 */ /* 0x000fce0000000000 */
.L_x_17589:
[----:B------:R-:W-:Y:S05]  /*1e90*/  BSYNC.RECONVERGENT B6 ;  /* 0x0000000000067941 */ /* 0x000fea0003800200 */
.L_x_17588:
[----:B------:R-:W-:Y:S01]  /*1ea0*/  ISETP.GE.AND P0, PT, R29, R16, PT ;  /* 0x000000101d00720c */ /* 0x000fe20003f06270 */
[----:B------:R-:W-:Y:S01]  /*1eb0*/  BSSY.RECONVERGENT B6, `(.L_x_17659) ;  /* 0x00001dd000067945 */ /* 0x000fe20003800200 */
[----:B------:R-:W-:-:S11]  /*1ec0*/  CS2R R24, SRZ ;  /* 0x0000000000187805 */ /* 0x000fd6000001ff00 */
        /* <DEDUP_REMOVED lines=26> */
.L_x_17661:
        /* <DEDUP_REMOVED lines=18> */
.L_x_17665:
[----:B------:R0:W5:Y:S01]  /*2190*/  LDG.E.U8 R24, desc[UR36][R4.64] ;  /* 0x0000002404187981 */ /* 0x000162000c1e1100 */
[----:B------:R-:W-:Y:S05]  /*21a0*/  BRA `(.L_x_17667) ;  /* 0x0000000c00307947 */ /* 0x000fea0003800000 */
.L_x_17664:
        /* <DEDUP_REMOVED lines=8> */
.L_x_17669:
[----:B------:R0:W5:Y:S01]  /*2230*/  LDG.E R24, desc[UR36][R4.64] ;  /* 0x0000002404187981 */ /* 0x000162000c1e1900 */
[----:B------:R-:W-:Y:S05]  /*2240*/  BRA `(.L_x_17667) ;  /* 0x0000000c00087947 */ /* 0x000fea0003800000 */
.L_x_17668:
[----:B------:R0:W5:Y:S01]  /*2250*/  LDG.E.S16 R24, desc[UR36][R4.64] ;  /* 0x0000002404187981 */ /* 0x000162000c1e1700 */
[----:B------:R-:W-:Y:S05]  /*2260*/  BRA `(.L_x_17667) ;  /* 0x0000000c00007947 */ /* 0x000fea0003800000 */
.L_x_17663:
        /* <DEDUP_REMOVED lines=9> */
.L_x_17671:
[----:B------:R-:W2:Y:S02]  /*2300*/  LDG.E.U16 R4, desc[UR36][R4.64] ;  /* 0x0000002404047981 */ /* 0x000ea4000c1e1500 */
[----:B--2---:R-:W-:-:S06]  /*2310*/  HADD2.F32 R24, -RZ, R4.H0_H0 ;  /* 0x20000004ff187230 */ /* 0x004fcc0000004100 */
[----:B------:R-:W0:Y:S01]  /*2320*/  F2I.FTZ.TRUNC.NTZ R24, R24 ;  /* 0x0000001800187305 */ /* 0x000e22000021f100 */
[----:B------:R-:W-:Y:S05]  /*2330*/  BRA `(.L_x_17667) ;  /* 0x0000000800cc7947 */ /* 0x000fea0003800000 */
.L_x_17670:
        /* <DEDUP_REMOVED lines=9> */
.L_x_17673:
[----:B------:R-:W2:Y:S02]  /*23d0*/  LDG.E.U16 R4, desc[UR36][R4.64] ;  /* 0x0000002404047981 */ /* 0x000ea4000c1e1500 */
[----:B--2---:R-:W-:-:S06]  /*23e0*/  HADD2.F32 R24, -RZ, R4.H0_H0 ;  /* 0x20000004ff187230 */ /* 0x004fcc0000004100 */
[----:B------:R-:W0:Y:S01]  /*23f0*/  F2I.FTZ.TRUNC.NTZ R24, R24 ;  /* 0x0000001800187305 */ /* 0x000e22000021f100 */
[----:B------:R-:W-:Y:S05]  /*2400*/  BRA `(.L_x_17667) ;  /* 0x0000000800987947 */ /* 0x000fea0003800000 */
.L_x_17672:
[----:B------:R-:W2:Y:S02]  /*2410*/  LDG.E.64 R24, desc[UR36][R4.64] ;  /* 0x0000002404187981 */ /* 0x000ea4000c1e1b00 */
[----:B--2---:R0:W1:Y:S01]  /*2420*/  F2I.F64.TRUNC R24, R24 ;  /* 0x0000001800187311 */ /* 0x004062000030d100 */
[----:B------:R-:W-:Y:S05]  /*2430*/  BRA `(.L_x_17667) ;  /* 0x00000008008c7947 */ /* 0x000fea0003800000 */
.L_x_17662:
        /* <DEDUP_REMOVED lines=12> */
.L_x_17676:
[----:B------:R-:W2:Y:S02]  /*2500*/  LDG.E.64 R4, desc[UR36][R4.64] ;  /* 0x0000002404047981 */ /* 0x000ea4000c1e1b00 */
[----:B--2---:R0:W1:Y:S01]  /*2510*/  F2I.F64.TRUNC R24, R4 ;  /* 0x0000000400187311 */ /* 0x004062000030d100 */
[----:B------:R-:W-:Y:S05]  /*2520*/  BRA `(.L_x_17667) ;  /* 0x0000000800507947 */ /* 0x000fea0003800000 */
.L_x_17675:
        /* <DEDUP_REMOVED lines=26> */
.L_x_17678:
        /* <DEDUP_REMOVED lines=14> */
.L_x_17677:
[----:B------:R-:W2:Y:S02]  /*27b0*/  LDG.E.U16 R24, desc[UR36][R4.64] ;  /* 0x0000002404187981 */ /* 0x000ea4000c1e1500 */
[----:B--2---:R-:W-:-:S06]  /*27c0*/  IMAD.U32 R24, R24, 0x10000, RZ ;  /* 0x0001000018187824 */ /* 0x004fcc00078e00ff */
[----:B------:R-:W2:Y:S01]  /*27d0*/  F2I.FTZ.TRUNC.NTZ R24, R24 ;  /* 0x0000001800187305 */ /* 0x000ea2000021f100 */
[----:B------:R-:W-:Y:S05]  /*27e0*/  BRA `(.L_x_17667) ;  /* 0x0000000400a07947 */ /* 0x000fea0003800000 */
.L_x_17674:
        /* <DEDUP_REMOVED lines=10> */
.L_x_17681:
        /* <DEDUP_REMOVED lines=21> */
.L_x_17685:
[----:B------:R-:W-:Y:S05]  /*29e0*/  BSYNC.RECONVERGENT B1 ;  /* 0x0000000000017941 */ /* 0x000fea0003800200 */
.L_x_17684:
[----:B------:R-:W-:Y:S01]  /*29f0*/  IMAD.SHL.U32 R0, R0, 0x100000, RZ ;  /* 0x0010000000007824 */ /* 0x000fe200078e00ff */
[----:B------:R-:W-:-:S04]  /*2a00*/  LEA R3, R3, 0x3b800000, 0x17 ;  /* 0x3b80000003037811 */ /* 0x000fc800078eb8ff */
[----:B------:R-:W-:-:S07]  /*2a10*/  LOP3.LUT R24, R3, R0, R7, 0xfe, !PT ;  /* 0x0000000003187212 */ /* 0x000fce00078efe07 */
.L_x_17683:
[----:B------:R-:W-:Y:S05]  /*2a20*/  BSYNC.RECONVERGENT B0 ;  /* 0x0000000000007941 */ /* 0x000fea0003800200 */
.L_x_17682:
[----:B------:R-:W0:Y:S01]  /*2a30*/  F2I.FTZ.TRUNC.NTZ R24, R24 ;  /* 0x0000001800187305 */ /* 0x000e22000021f100 */
[----:B------:R-:W-:Y:S05]  /*2a40*/  BRA `(.L_x_17667) ;  /* 0x0000000400087947 */ /* 0x000fea0003800000 */
.L_x_17680:
        /* <DEDUP_REMOVED lines=21> */
.L_x_17689:
[----:B------:R-:W-:Y:S05]  /*2ba0*/  BSYNC.RECONVERGENT B1 ;  /* 0x0000000000017941 */ /* 0x000fea0003800200 */
.L_x_17688:
[----:B------:R-:W-:Y:S01]  /*2bb0*/  IMAD.SHL.U32 R0, R0, 0x200000, RZ ;  /* 0x0020000000007824 */ /* 0x000fe200078e00ff */
[----:B------:R-:W-:-:S04]  /*2bc0*/  LEA R3, R3, 0x37800000, 0x17 ;  /* 0x3780000003037811 */ /* 0x000fc800078eb8ff */
[----:B------:R-:W-:-:S07]  /*2bd0*/  LOP3.LUT R24, R3, R0, R7, 0xfe, !PT ;  /* 0x0000000003187212 */ /* 0x000fce00078efe07 */
.L_x_17687:
[----:B------:R-:W-:Y:S05]  /*2be0*/  BSYNC.RECONVERGENT B0 ;  /* 0x0000000000007941 */ /* 0x000fea0003800200 */
.L_x_17686:
[----:B------:R-:W0:Y:S01]  /*2bf0*/  F2I.FTZ.TRUNC.NTZ R24, R24 ;  /* 0x0000001800187305 */ /* 0x000e22000021f100 */
[----:B------:R-:W-:Y:S05]  /*2c00*/  BRA `(.L_x_17667) ;  /* 0x0000000000987947 */ /* 0x000fea0003800000 */
.L_x_17679:
        /* <DEDUP_REMOVED lines=14> */
.L_x_17693:
[----:B------:R-:W-:Y:S05]  /*2cf0*/  BSYNC.RECONVERGENT B0 ;  /* 0x0000000000007941 */ /* 0x000fea0003800200 */
.L_x_17692:
[----:B------:R-:W0:Y:S01]  /*2d00*/  F2I.FTZ.TRUNC.NTZ R24, R24 ;  /* 0x0000001800187305 */ /* 0x000e22000021f100 */
[----:B------:R-:W-:Y:S05]  /*2d10*/  BRA `(.L_x_17667) ;  /* 0x0000000000547947 */ /* 0x000fea0003800000 */
.L_x_17666:
        /* <DEDUP_REMOVED lines=16> */
.L_x_17694:
[----:B------:R-:W-:Y:S01]  /*2e20*/  IMAD.MOV.U32 R24, RZ, RZ, RZ ;  /* 0x000000ffff187224 */ /* 0x000fe200078e00ff */
[----:B------:R-:W-:Y:S06]  /*2e30*/  BRA `(.L_x_17667) ;  /* 0x00000000000c7947 */ /* 0x000fec0003800000 */
.L_x_17691:
[----:B------:R0:W5:Y:S01]  /*2e40*/  LDG.E R24, desc[UR36][R4.64] ;  /* 0x0000002404187981 */ /* 0x000162000c1e1900 */
[----:B------:R-:W-:Y:S05]  /*2e50*/  BRA `(.L_x_17667) ;  /* 0x0000000000047947 */ /* 0x000fea0003800000 */
.L_x_17690:
[----:B------:R0:W5:Y:S02]  /*2e60*/  LDG.E R24, desc[UR36][R4.64] ;  /* 0x0000002404187981 */ /* 0x000164000c1e1900 */
.L_x_17667:
        /* <DEDUP_REMOVED lines=18> */
.L_x_17698:
[----:B------:R0:W5:Y:S01]  /*2f90*/  LDG.E.U8 R25, desc[UR36][R4.64] ;  /* 0x0000002404197981 */ /* 0x000162000c1e1100 */
[----:B------:R-:W-:Y:S05]  /*2fa0*/  BRA `(.L_x_17700) ;  /* 0x0000000c00307947 */ /* 0x000fea0003800000 */
.L_x_17697:
        /* <DEDUP_REMOVED lines=8> */
.L_x_17702:
[----:B------:R0:W5:Y:S01]  /*3030*/  LDG.E R25, desc[UR36][R4.64] ;  /* 0x0000002404197981 */ /* 0x000162000c1e1900 */
[----:B------:R-:W-:Y:S05]  /*3040*/  BRA `(.L_x_17700) ;  /* 0x0000000c00087947 */ /* 0x000fea0003800000 */
.L_x_17701:
[----:B------:R0:W5:Y:S01]  /*3050*/  LDG.E.S16 R25, desc[UR36][R4.64] ;  /* 0x0000002404197981 */ /* 0x000162000c1e1700 */
[----:B------:R-:W-:Y:S05]  /*3060*/  BRA `(.L_x_17700) ;  /* 0x0000000c00007947 */ /* 0x000fea0003800000 */
.L_x_17696:
        /* <DEDUP_REMOVED lines=9> */
.L_x_17704:
[----:B------:R-:W3:Y:S02]  /*3100*/  LDG.E.U16 R4, desc[UR36][R4.64] ;  /* 0x0000002404047981 */ /* 0x000ee4000c1e1500 */
[----:B---3--:R-:W-:-:S06]  /*3110*/  HADD2.F32 R25, -RZ, R4.H0_H0 ;  /* 0x20000004ff197230 */ /* 0x008fcc0000004100 */
[----:B------:R-:W0:Y:S01]  /*3120*/  F2I.FTZ.TRUNC.NTZ R25, R25 ;  /* 0x0000001900197305 */ /* 0x000e22000021f100 */
[----:B------:R-:W-:Y:S05]  /*3130*/  BRA `(.L_x_17700) ;  /* 0x0000000800cc7947 */ /* 0x000fea0003800000 */
.L_x_17703:
        /* <DEDUP_REMOVED lines=9> */
.L_x_17706:
[----:B------:R-:W3:Y:S02]  /*31d0*/  LDG.E.U16 R4, desc[UR36][R4.64] ;  /* 0x0000002404047981 */ /* 0x000ee4000c1e1500 */
[----:B---3--:R-:W-:-:S06]  /*31e0*/  HADD2.F32 R25, -RZ, R4.H0_H0 ;  /* 0x20000004ff197230 */ /* 0x008fcc0000004100 */
[----:B------:R-:W0:Y:S01]  /*31f0*/  F2I.FTZ.TRUNC.NTZ R25, R25 ;  /* 0x0000001900197305 */ /* 0x000e22000021f100 */
[----:B------:R-:W-:Y:S05]  /*3200*/  BRA `(.L_x_17700) ;  /* 0x0000000800987947 */ /* 0x000fea0003800000 */
.L_x_17705:
[----:B------:R-:W3:Y:S02]  /*3210*/  LDG.E.64 R4, desc[UR36][R4.64] ;  /* 0x0000002404047981 */ /* 0x000ee4000c1e1b00 */
[----:B---3--:R0:W3:Y:S01]  /*3220*/  F2I.F64.TRUNC R25, R4 ;  /* 0x0000000400197311 */ /* 0x0080e2000030d100 */
[----:B------:R-:W-:Y:S05]  /*3230*/  BRA `(.L_x_17700) ;  /* 0x00000008008c7947 */ /* 0x000fea0003800000 */
.L_x_17695:
        /* <DEDUP_REMOVED lines=12> */
.L_x_17709:
[----:B------:R-:W3:Y:S02]  /*3300*/  LDG.E.64 R4, desc[UR36][R4.64] ;  /* 0x0000002404047981 */ /* 0x000ee4000c1e1b00 */
[----:B---3--:R0:W3:Y:S01]  /*3310*/  F2I.F64.TRUNC R25, R4 ;  /* 0x0000000400197311 */ /* 0x0080e2000030d100 */
[----:B------:R-:W-:Y:S05]  /*3320*/  BRA `(.L_x_17700) ;  /* 0x0000000800507947 */ /* 0x000fea0003800000 */
.L_x_17708:
        /* <DEDUP_REMOVED lines=26> */
.L_x_17711:
        /* <DEDUP_REMOVED lines=12> */
[----:B------:R0:W3:Y:S01]  /*3590*/  F2I.FTZ.TRUNC.NTZ R25, R0 ;  /* 0x0000000000197305 */ /* 0x0000e2000021f100 */
[----:B------:R-:W-:Y:S05]  /*35a0*/  BRA `(.L_x_17700) ;  /* 0x0000000400b07947 */ /* 0x000fea0003800000 */
.L_x_17710:
[----:B------:R-:W3:Y:S02]  /*35b0*/  LDG.E.U16 R25, desc[UR36][R4.64] ;  /* 0x0000002404197981 */ /* 0x000ee4000c1e1500 */
[----:B---3--:R-:W-:-:S06]  /*35c0*/  IMAD.U32 R25, R25, 0x10000, RZ ;  /* 0x0001000019197824 */ /* 0x008fcc00078e00ff */
[----:B------:R-:W0:Y:S01]  /*35d0*/  F2I.FTZ.TRUNC.NTZ R25, R25 ;  /* 0x0000001900197305 */ /* 0x000e22000021f100 */
[----:B------:R-:W-:Y:S05]  /*35e0*/  BRA `(.L_x_17700) ;  /* 0x0000000400a07947 */ /* 0x000fea0003800000 */
.L_x_17707:
        /* <DEDUP_REMOVED lines=10> */
.L_x_17714:
        /* <DEDUP_REMOVED lines=21> */
.L_x_17718:
[----:B------:R-:W-:Y:S05]  /*37e0*/  BSYNC.RECONVERGENT B1 ;  /* 0x0000000000017941 */ /* 0x000fea0003800200 */
.L_x_17717:
[----:B------:R-:W-:Y:S01]  /*37f0*/  IMAD.SHL.U32 R0, R0, 0x100000, RZ ;  /* 0x0010000000007824 */ /* 0x000fe200078e00ff */
[----:B------:R-:W-:-:S04]  /*3800*/  LEA R3, R3, 0x3b800000, 0x17 ;  /* 0x3b80000003037811 */ /* 0x000fc800078eb8ff */
[----:B------:R-:W-:-:S07]  /*3810*/  LOP3.LUT R25, R3, R0, R25, 0xfe, !PT ;  /* 0x0000000003197212 */ /* 0x000fce00078efe19 */
.L_x_17716:
[----:B------:R-:W-:Y:S05]  /*3820*/  BSYNC.RECONVERGENT B0 ;  /* 0x0000000000007941 */ /* 0x000fea0003800200 */
.L_x_17715:
[----:B------:R-:W0:Y:S01]  /*3830*/  F2I.FTZ.TRUNC.NTZ R25, R25 ;  /* 0x0000001900197305 */ /* 0x000e22000021f100 */
[----:B------:R-:W-:Y:S05]  /*3840*/  BRA `(.L_x_17700) ;  /* 0x0000000400087947 */ /* 0x000fea0003800000 */
.L_x_17713:
        /* <DEDUP_REMOVED lines=21> */
.L_x_17722:
[----:B------:R-:W-:Y:S05]  /*39a0*/  BSYNC.RECONVERGENT B1 ;  /* 0x0000000000017941 */ /* 0x000fea0003800200 */
.L_x_17721:
[----:B------:R-:W-:Y:S01]  /*39b0*/  IMAD.SHL.U32 R0, R0, 0x200000, RZ ;  /* 0x0020000000007824 */ /* 0x000fe200078e00ff */
[----:B------:R-:W-:-:S04]  /*39c0*/  LEA R3, R3, 0x37800000, 0x17 ;  /* 0x3780000003037811 */ /* 0x000fc800078eb8ff */
[----:B------:R-:W-:-:S07]  /*39d0*/  LOP3.LUT R25, R3, R0, R25, 0xfe, !PT ;  /* 0x0000000003197212 */ /* 0x000fce00078efe19 */
.L_x_17720:
[----:B------:R-:W-:Y:S05]  /*39e0*/  BSYNC.RECONVERGENT B0 ;  /* 0x0000000000007941 */ /* 0x000fea0003800200 */
.L_x_17719:
[----:B------:R-:W0:Y:S01]  /*39f0*/  F2I.FTZ.TRUNC.NTZ R25, R25 ;  /* 0x0000001900197305 */ /* 0x000e22000021f100 */
[----:B------:R-:W-:Y:S05]  /*3a00*/  BRA `(.L_x_17700) ;  /* 0x0000000000987947 */ /* 0x000fea0003800000 */
.L_x_17712:
        /* <DEDUP_REMOVED lines=14> */
.L_x_17726:
[----:B------:R-:W-:Y:S05]  /*3af0*/  BSYNC.RECONVERGENT B0 ;  /* 0x0000000000007941 */ /* 0x000fea0003800200 */
.L_x_17725:
[----:B------:R-:W0:Y:S01]  /*3b00*/  F2I.FTZ.TRUNC.NTZ R25, R25 ;  /* 0x0000001900197305 */ /* 0x000e22000021f100 */
[----:B------:R-:W-:Y:S05]  /*3b10*/  BRA `(.L_x_17700) ;  /* 0x0000000000547947 */ /* 0x000fea0003800000 */
.L_x_17699:
        /* <DEDUP_REMOVED lines=16> */
.L_x_17727:
[----:B------:R-:W-:Y:S01]  /*3c20*/  IMAD.MOV.U32 R25, RZ, RZ, RZ ;  /* 0x000000ffff197224 */ /* 0x000fe200078e00ff */
[----:B------:R-:W-:Y:S06]  /*3c30*/  BRA `(.L_x_17700) ;  /* 0x00000000000c7947 */ /* 0x000fec0003800000 */
.L_x_17724:
[----:B------:R3:W5:Y:S01]  /*3c40*/  LDG.E R25, desc[UR36][R4.64] ;  /* 0x0000002404197981 */ /* 0x000762000c1e1900 */
[----:B------:R-:W-:Y:S05]  /*3c50*/  BRA `(.L_x_17700) ;  /* 0x0000000000047947 */ /* 0x000fea0003800000 */
.L_x_17723:
[----:B------:R0:W5:Y:S02]  /*3c60*/  LDG.E R25, desc[UR36][R4.64] ;  /* 0x0000002404197981 */ /* 0x000164000c1e1900 */
.L_x_17700:
[----:B------:R-:W-:-:S07]  /*3c70*/  VIADD R29, R29, 0x80 ;  /* 0x000000801d1d7836 */ /* 0x000fce0000000000 */
.L_x_17660:
[----:B------:R-:W-:Y:S05]  /*3c80*/  BSYNC.RECONVERGENT B6 ;  /* 0x0000000000067941 */ /* 0x000fea0003800200 */
.L_x_17659:
[----:B------:R-:W-:Y:S01]  /*3c90*/  ISETP.GE.AND P0, PT, R29, R16, PT ;  /* 0x000000101d00720c */ /* 0x000fe20003f06270 */
[----:B------:R-:W-:Y:S01]  /*3ca0*/  BSSY.RECONVERGENT B6, `(.L_x_17728) ;  /* 0x00001df000067945 */ /* 0x000fe20003800200 */
[----:B------:R-:W-:Y:S02]  /*3cb0*/  IMAD.MOV.U32 R26, RZ, RZ, RZ ;  /* 0x000000ffff1a7224 */ /* 0x000fe400078e00ff */
[----:B------:R-:W-:-:S09]  /*3cc0*/  IMAD.MOV.U32 R22, RZ, RZ, RZ ;  /* 0x000000ffff167224 */ /* 0x000fd200078e00ff */
        /* <DEDUP_REMOVED lines=26> */
.L_x_17730:
[----:B------:R-:W0:Y:S01]  /*3e70*/  LDCU.U8 UR6, c[0x0][0x3bd] ;  /* 0x000077a0ff0677ac */ /* 0x000e220008000000 */
[----:B------:R-:W3:Y:S01]  /*3e80*/  LDC.64 R4, c[0x0][0x3a8] ;  /* 0x0000ea00ff047b82 */ /* 0x000ee20000000a00 */
[----:B------:R-:W1:Y:S01]  /*3e90*/  LDCU UR5, c[0x0][0x3c4] ;  /* 0x00007880ff0577ac */ /* 0x000e620008000800 */
[----:B0-----:R-:W-:-:S04]  /*3ea0*/  UPRMT UR4, UR6, 0x9910, URZ ;  /* 0x0000991006047896 */ /* 0x001fc800080000ff */
[----:B------:R-:W-:Y:S01]  /*3eb0*/  UISETP.GT.AND UP0, UPT, UR4, 0x9, UPT ;  /* 0x000000090400788c */ /* 0x000fe2000bf04270 */
[----:B-1----:R-:W-:-:S05]  /*3ec0*/  IMAD R3, R18, UR5, RZ ;  /* 0x0000000512037c24 */ /* 0x002fca000f8e02ff */
[----:B---3--:R-:W-:-:S05]  /*3ed0*/  IADD3 R4, P0, PT, R3, R4, RZ ;  /* 0x0000000403047210 */ /* 0x008fca0007f1e0ff */
        /* <DEDUP_REMOVED lines=12> */
.L_x_17734:
[----:B------:R0:W5:Y:S01]  /*3fa0*/  LDG.E.U8 R26, desc[UR36][R4.64] ;  /* 0x00000024041a7981 */ /* 0x000162000c1e1100 */
[----:B------:R-:W-:Y:S05]  /*3fb0*/  BRA `(.L_x_17736) ;  /* 0x0000000c00307947 */ /* 0x000fea0003800000 */
.L_x_17733:
        /* <DEDUP_REMOVED lines=8> */
.L_x_17738:
[----:B------:R3:W5:Y:S01]  /*4040*/  LDG.E R26, desc[UR36][R4.64] ;  /* 0x00000024041a7981 */ /* 0x000762000c1e1900 */
[----:B------:R-:W-:Y:S05]  /*4050*/  BRA `(.L_x_17736) ;  /* 0x0000000c00087947 */ /* 0x000fea0003800000 */
.L_x_17737:
[----:B------:R0:W5:Y:S01]  /*4060*/  LDG.E.S16 R26, desc[UR36][R4.64] ;  /* 0x00000024041a7981 */ /* 0x000162000c1e1700 */
[----:B------:R-:W-:Y:S05]  /*4070*/  BRA `(.L_x_17736) ;  /* 0x0000000c00007947 */ /* 0x000fea0003800000 */
.L_x_17732:
[----:B------:R-:W-:-:S09]  /*4080*/  UISETP.GT.AND UP0, UPT, UR4, 0x6, UPT ;  /* 0x000000060400788c */ /* 0x000fd2000bf04270 */
[----:B------:R-:W-:Y:S05]  /*4090*/  BRA.U UP0, `(.L_x_17739) ;  /* 0x00000001002c7547 */ /* 0x000fea000b800000 */
[----:B------:R-:W-:-:S09]  /*40a0*/  UISETP.NE.AND UP0, UPT, UR4, 0x5, UPT ;  /* 0x000000050400788c */ /* 0x000fd2000bf05270 */
[----:B------:R-:W-:Y:S05]  /*40b0*/  BRA.U !UP0, `(.L_x_17740) ;  /* 0x0000000108147547 */ /* 0x000fea000b800000 */
[----:B------:R-:W-:-:S09]  /*40c0*/  UISETP.NE.AND UP0, UPT, UR4, 0x6, UPT ;  /* 0x000000060400788c */ /* 0x000fd2000bf05270 */
[----:B------:R-:W-:Y:S05]  /*40d0*/  BRA.U UP0, `(.L_x_17735) ;  /* 0x0000000900947547 */ /* 0x000fea000b800000 */
[----:B------:R-:W3:Y:S02]  /*40e0*/  LDG.E R4, desc[UR36][R4.64] ;  /* 0x0000002404047981 */ /* 0x000ee4000c1e1900 */
[----:B---3--:R0:W1:Y:S01]  /*40f0*/  F2I.FTZ.TRUNC.NTZ R26, R4 ;  /* 0x00000004001a7305 */ /* 0x008062000021f100 */
[----:B------:R-:W-:Y:S05]  /*4100*/  BRA `(.L_x_17736) ;  /* 0x0000000800dc7947 */ /* 0x000fea0003800000 */
.L_x_17740:
[----:B------:R-:W3:Y:S02]  /*4110*/  LDG.E.U16 R4, desc[UR36][R4.64] ;  /* 0x0000002404047981 */ /* 0x000ee4000c1e1500 */
[----:B---3--:R-:W-:-:S06]  /*4120*/  HADD2.F32 R26, -RZ, R4.H0_H0 ;  /* 0x20000004ff1a7230 */ /* 0x008fcc0000004100 */
[----:B------:R-:W0:Y:S01]  /*4130*/  F2I.FTZ.TRUNC.NTZ R26, R26 ;  /* 0x0000001a001a7305 */ /* 0x000e22000021f100 */
[----:B------:R-:W-:Y:S05]  /*4140*/  BRA `(.L_x_17736) ;  /* 0x0000000800cc7947 */ /* 0x000fea0003800000 */
.L_x_17739:
[----:B------:R-:W-:-:S09]  /*4150*/  UISETP.NE.AND UP0, UPT, UR4, 0x7, UPT ;  /* 0x000000070400788c */ /* 0x000fd2000bf05270 */
[----:B------:R-:W-:Y:S05]  /*4160*/  BRA.U !UP0, `(.L_x_17741) ;  /* 0x00000001082c7547 */ /* 0x000fea000b800000 */
[----:B------:R-:W-:-:S09]  /*4170*/  UISETP.NE.AND UP0, UPT, UR4, 0x8, UPT ;  /* 0x000000080400788c */ /* 0x000fd2000bf05270 */
[----:B------:R-:W-:Y:S05]  /*4180*/  BRA.U !UP0, `(.L_x_17742) ;  /* 0x0000000108147547 */ /* 0x000fea000b800000 */
[----:B------:R-:W-:-:S09]  /*4190*/  UISETP.NE.AND UP0, UPT, UR4, 0x9, UPT ;  /* 0x000000090400788c */ /* 0x000fd2000bf05270 */
[----:B------:R-:W-:Y:S05]  /*41a0*/  BRA.U UP0, `(.L_x_17735) ;  /* 0x0000000900607547 */ /* 0x000fea000b800000 */
[----:B------:R-:W3:Y:S02]  /*41b0*/  LDG.E R4, desc[UR36][R4.64] ;  /* 0x0000002404047981 */ /* 0x000ee4000c1e1900 */
[----:B---3--:R0:W1:Y:S01]  /*41c0*/  F2I.FTZ.TRUNC.NTZ R26, R4 ;  /* 0x00000004001a7305 */ /* 0x008062000021f100 */
[----:B------:R-:W-:Y:S05]  /*41d0*/  BRA `(.L_x_17736) ;  /* 0x0000000800a87947 */ /* 0x000fea0003800000 */
.L_x_17742:
[----:B------:R-:W3:Y:S02]  /*41e0*/  LDG.E.U16 R4, desc[UR36][R4.64] ;  /* 0x0000002404047981 */ /* 0x000ee4000c1e1500 */
[----:B---3--:R-:W-:-:S06]  /*41f0*/  HADD2.F32 R26, -RZ, R4.H0_H0 ;  /* 0x20000004ff1a7230 */ /* 0x008fcc0000004100 */
[----:B------:R-:W0:Y:S01]  /*4200*/  F2I.FTZ.TRUNC.NTZ R26, R26 ;  /* 0x0000001a001a7305 */ /* 0x000e22000021f100 */
[----:B------:R-:W-:Y:S05]  /*4210*/  BRA `(.L_x_17736) ;  /* 0x0000000800987947 */ /* 0x000fea0003800000 */
.L_x_17741:
[----:B------:R-:W3:Y:S02]  /*4220*/  LDG.E.64 R26, desc[UR36][R4.64] ;  /* 0x00000024041a7981 */ /* 0x000ee4000c1e1b00 */
[----:B---3--:R0:W1:Y:S01]  /*4230*/  F2I.F64.TRUNC R26, R26 ;  /* 0x0000001a001a7311 */ /* 0x008062000030d100 */
[----:B------:R-:W-:Y:S05]  /*4240*/  BRA `(.L_x_17736) ;  /* 0x00000008008c7947 */ /* 0x000fea0003800000 */
.L_x_17731:
        /* <DEDUP_REMOVED lines=12> */
.L_x_17745:
[----:B------:R-:W3:Y:S02]  /*4310*/  LDG.E.64 R4, desc[UR36][R4.64] ;  /* 0x0000002404047981 */ /* 0x000ee4000c1e1b00 */
[----:B---3--:R0:W1:Y:S01]  /*4320*/  F2I.F64.TRUNC R26, R4 ;  /* 0x00000004001a7311 */ /* 0x008062000030d100 */
[----:B------:R-:W-:Y:S05]  /*4330*/  BRA `(.L_x_17736) ;  /* 0x0000000800507947 */ /* 0x000fea0003800000 */
.L_x_17744:
        /* <DEDUP_REMOVED lines=26> */
.L_x_17747:
        /* <DEDUP_REMOVED lines=14> */
.L_x_17746:
[----:B------:R-:W3:Y:S02]  /*45c0*/  LDG.E.U16 R26, desc[UR36][R4.64] ;  /* 0x00000024041a7981 */ /* 0x000ee4000c1e1500 */
[----:B---3--:R-:W-:-:S06]  /*45d0*/  IMAD.U32 R26, R26, 0x10000, RZ ;  /* 0x000100001a1a7824 */ /* 0x008fcc00078e00ff */
[----:B------:R-:W0:Y:S01]  /*45e0*/  F2I.FTZ.TRUNC.NTZ R26, R26 ;  /* 0x0000001a001a7305 */ /* 0x000e22000021f100 */
[----:B------:R-:W-:Y:S05]  /*45f0*/  BRA `(.L_x_17736) ;  /* 0x0000000400a07947 */ /* 0x000fea0003800000 */
.L_x_17743:
        /* <DEDUP_REMOVED lines=10> */
.L_x_17750:
        /* <DEDUP_REMOVED lines=21> */
.L_x_17754:
[----:B------:R-:W-:Y:S05]  /*47f0*/  BSYNC.RECONVERGENT B1 ;  /* 0x0000000000017941 */ /* 0x000fea0003800200 */
.L_x_17753:
[----:B------:R-:W-:Y:S01]  /*4800*/  IMAD.SHL.U32 R0, R0, 0x100000, RZ ;  /* 0x0010000000007824 */ /* 0x000fe200078e00ff */
[----:B------:R-:W-:-:S04]  /*4810*/  LEA R3, R3, 0x3b800000, 0x17 ;  /* 0x3b80000003037811 */ /* 0x000fc800078eb8ff */
[----:B------:R-:W-:-:S07]  /*4820*/  LOP3.LUT R26, R3, R0, R7, 0xfe, !PT ;  /* 0x00000000031a7212 */ /* 0x000fce00078efe07 */
.L_x_17752:
[----:B------:R-:W-:Y:S05]  /*4830*/  BSYNC.RECONVERGENT B0 ;  /* 0x0000000000007941 */ /* 0x000fea0003800200 */
.L_x_17751:
[----:B------:R-:W0:Y:S01]  /*4840*/  F2I.FTZ.TRUNC.NTZ R26, R26 ;  /* 0x0000001a001a7305 */ /* 0x000e22000021f100 */
[----:B------:R-:W-:Y:S05]  /*4850*/  BRA `(.L_x_17736) ;  /* 0x0000000400087947 */ /* 0x000fea0003800000 */
.L_x_17749:
        /* <DEDUP_REMOVED lines=21> */
.L_x_17758:
[----:B------:R-:W-:Y:S05]  /*49b0*/  BSYNC.RECONVERGENT B1 ;  /* 0x0000000000017941 */ /* 0x000fea0003800200 */
.L_x_17757:
[----:B------:R-:W-:Y:S01]  /*49c0*/  IMAD.SHL.U32 R0, R0, 0x200000, RZ ;  /* 0x0020000000007824 */ /* 0x000fe200078e00ff */
[----:B------:R-:W-:-:S04]  /*49d0*/  LEA R3, R3, 0x37800000, 0x17 ;  /* 0x3780000003037811 */ /* 0x000fc800078eb8ff */
[----:B------:R-:W-:-:S07]  /*49e0*/  LOP3.LUT R26, R3, R0, R7, 0xfe, !PT ;  /* 0x00000000031a7212 */ /* 0x000fce00078efe07 */
.L_x_17756:
[----:B------:R-:W-:Y:S05]  /*49f0*/  BSYNC.RECONVERGENT B0 ;  /* 0x0000000000007941 */ /* 0x000fea0003800200 */
.L_x_17755:
[----:B------:R-:W0:Y:S01]  /*4a00*/  F2I.FTZ.TRUNC.NTZ R26, R26 ;  /* 0x0000001a001a7305 */ /* 0x000e22000021f100 */
[----:B------:R-:W-:Y:S05]  /*4a10*/  BRA `(.L_x_17736) ;  /* 0x0000000000987947 */ /* 0x000fea0003800000 */
.L_x_17748:
        /* <DEDUP_REMOVED lines=14> */
.L_x_17762:
[----:B------:R-:W-:Y:S05]  /*4b00*/  BSYNC.RECONVERGENT B0 ;  /* 0x0000000000007941 */ /* 0x000fea0003800200 */
.L_x_17761:
[----:B------:R-:W0:Y:S01]  /*4b10*/  F2I.FTZ.TRUNC.NTZ R26, R26 ;  /* 0x0000001a001a7305 */ /* 0x000e22000021f100 */
[----:B------:R-:W-:Y:S05]  /*4b20*/  BRA `(.L_x_17736) ;  /* 0x0000000000547947 */ /* 0x000fea0003800000 */
.L_x_17735:
        /* <DEDUP_REMOVED lines=16> */
.L_x_17763:
[----:B------:R-:W-:Y:S01]  /*4c30*/  IMAD.MOV.U32 R26, RZ, RZ, RZ ;  /* 0x000000ffff1a7224 */ /* 0x000fe200078e00ff */
[----:B------:R-:W-:Y:S06]  /*4c40*/  BRA `(.L_x_17736) ;  /* 0x00000000000c7947 */ /* 0x000fec0003800000 */
.L_x_17760:
[----:B------:R0:W5:Y:S01]  /*4c50*/  LDG.E R26, desc[UR36][R4.64] ;  /* 0x00000024041a7981 */ /* 0x000162000c1e1900 */
[----:B------:R-:W-:Y:S05]  /*4c60*/  BRA `(.L_x_17736) ;  /* 0x0000000000047947 */ /* 0x000fea0003800000 */
.L_x_17759:
[----:B------:R0:W5:Y:S02]  /*4c70*/  LDG.E R26, desc[UR36][R4.64] ;  /* 0x00000024041a7981 */ /* 0x000164000c1e1900 */
.L_x_17736:
[----:B01-3--:R-:W0:Y:S01]  /*4c80*/  LDC.64 R4, c[0x0][0x3b0] ;  /* 0x0000ec00ff047b82 */ /* 0x00be220000000a00 */
        /* <DEDUP_REMOVED lines=17> */
.L_x_17767:
[----:B------:R0:W5:Y:S01]  /*4da0*/  LDG.E.U8 R22, desc[UR36][R4.64] ;  /* 0x0000002404167981 */ /* 0x000162000c1e1100 */
[----:B------:R-:W-:Y:S05]  /*4db0*/  BRA `(.L_x_17769) ;  /* 0x0000000c00307947 */ /* 0x000fea0003800000 */
.L_x_17766:
        /* <DEDUP_REMOVED lines=8> */
.L_x_17771:
[----:B------:R0:W5:Y:S01]  /*4e40*/  LDG.E R22, desc[UR36][R4.64] ;  /* 0x0000002404167981 */ /* 0x000162000c1e1900 */
[----:B------:R-:W-:Y:S05]  /*4e50*/  BRA `(.L_x_17769) ;  /* 0x0000000c00087947 */ /* 0x000fea0003800000 */
.L_x_17770:
[----:B------:R0:W5:Y:S01]  /*4e60*/  LDG.E.S16 R22, desc[UR36][R4.64] ;  /* 0x0000002404167981 */ /* 0x000162000c1e1700 */
[----:B------:R-:W-:Y:S05]  /*4e70*/  BRA `(.L_x_17769) ;  /* 0x0000000c00007947 */ /* 0x000fea0003800000 */
.L_x_17765:
        /* <DEDUP_REMOVED lines=9> */
.L_x_17773:
[----:B------:R-:W3:Y:S02]  /*4f10*/  LDG.E.U16 R4, desc[UR36][R4.64] ;  /* 0x0000002404047981 */ /* 0x000ee4000c1e1500 */
[----:B---3--:R-:W-:-:S06]  /*4f20*/  HADD2.F32 R22, -RZ, R4.H0_H0 ;  /* 0x20000004ff167230 */ /* 0x008fcc0000004100 */
[----:B------:R-:W0:Y:S01]  /*4f30*/  F2I.FTZ.TRUNC.NTZ R22, R22 ;  /* 0x0000001600167305 */ /* 0x000e22000021f100 */
[----:B------:R-:W-:Y:S05]  /*4f40*/  BRA `(.L_x_17769) ;  /* 0x0000000800cc7947 */ /* 0x000fea0003800000 */
.L_x_17772:
        /* <DEDUP_REMOVED lines=9> */
.L_x_17775:
[----:B------:R-:W3:Y:S02]  /*4fe0*/  LDG.E.U16 R4, desc[UR36][R4.64] ;  /* 0x0000002404047981 */ /* 0x000ee4000c1e1500 */
[----:B---3--:R-:W-:-:S06]  /*4ff0*/  HADD2.F32 R22, -RZ, R4.H0_H0 ;  /* 0x20000004ff167230 */ /* 0x008fcc0000004100 */
[----:B------:R-:W0:Y:S01]  /*5000*/  F2I.FTZ.TRUNC.NTZ R22, R22 ;  /* 0x0000001600167305 */ /* 0x000e22000021f100 */
[----:B------:R-:W-:Y:S05]  /*5010*/  BRA `(.L_x_17769) ;  /* 0x0000000800987947 */ /* 0x000fea0003800000 */
.L_x_17774:
[----:B------:R-:W3:Y:S02]  /*5020*/  LDG.E.64 R4, desc[UR36][R4.64] ;  /* 0x0000002404047981 */ /* 0x000ee4000c1e1b00 */
[----:B---3--:R0:W1:Y:S01]  /*5030*/  F2I.F64.TRUNC R22, R4 ;  /* 0x0000000400167311 */ /* 0x008062000030d100 */
[----:B------:R-:W-:Y:S05]  /*5040*/  BRA `(.L_x_17769) ;  /* 0x00000008008c7947 */ /* 0x000fea0003800000 */
.L_x_17764:
        /* <DEDUP_REMOVED lines=12> */
.L_x_17778:
[----:B------:R-:W3:Y:S02]  /*5110*/  LDG.E.64 R4, desc[UR36][R4.64] ;  /* 0x0000002404047981 */ /* 0x000ee4000c1e1b00 */
[----:B---3--:R0:W1:Y:S01]  /*5120*/  F2I.F64.TRUNC R22, R4 ;  /* 0x0000000400167311 */ /* 0x008062000030d100 */
[----:B------:R-:W-:Y:S05]  /*5130*/  BRA `(.L_x_17769) ;  /* 0x0000000800507947 */ /* 0x000fea0003800000 */
.L_x_17777:
        /* <DEDUP_REMOVED lines=26> */
.L_x_17780:
        /* <DEDUP_REMOVED lines=14> */
.L_x_17779:
[----:B------:R-:W3:Y:S02]  /*53c0*/  LDG.E.U16 R22, desc[UR36][R4.64] ;  /* 0x0000002404167981 */ /* 0x000ee4000c1e1500 */
[----:B---3--:R-:W-:-:S06]  /*53d0*/  IMAD.U32 R22, R22, 0x10000, RZ ;  /* 0x0001000016167824 */ /* 0x008fcc00078e00ff */
[----:B------:R-:W0:Y:S01]  /*53e0*/  F2I.FTZ.TRUNC.NTZ R22, R22 ;  /* 0x0000001600167305 */ /* 0x000e22000021f100 */
[----:B------:R-:W-:Y:S05]  /*53f0*/  BRA `(.L_x_17769) ;  /* 0x0000000400a07947 */ /* 0x000fea0003800000 */
.L_x_17776:
        /* <DEDUP_REMOVED lines=10> */
.L_x_17783:
        /* <DEDUP_REMOVED lines=21> */
.L_x_17787:
[----:B------:R-:W-:Y:S05]  /*55f0*/  BSYNC.RECONVERGENT B1 ;  /* 0x0000000000017941 */ /* 0x000fea0003800200 */
.L_x_17786:
[----:B------:R-:W-:Y:S01]  /*5600*/  IMAD.SHL.U32 R0, R0, 0x100000, RZ ;  /* 0x0010000000007824 */ /* 0x000fe200078e00ff */
[----:B------:R-:W-:-:S04]  /*5610*/  LEA R3, R3, 0x3b800000, 0x17 ;  /* 0x3b80000003037811 */ /* 0x000fc800078eb8ff */
[----:B------:R-:W-:-:S07]  /*5620*/  LOP3.LUT R22, R3, R0, R7, 0xfe, !PT ;  /* 0x0000000003167212 */ /* 0x000fce00078efe07 */
.L_x_17785:
[----:B------:R-:W-:Y:S05]  /*5630*/  BSYNC.RECONVERGENT B0 ;  /* 0x0000000000007941 */ /* 0x000fea0003800200 */
.L_x_17784:
[----:B------:R-:W0:Y:S01]  /*5640*/  F2I.FTZ.TRUNC.NTZ R22, R22 ;  /* 0x0000001600167305 */ /* 0x000e22000021f100 */
[----:B------:R-:W-:Y:S05]  /*5650*/  BRA `(.L_x_17769) ;  /* 0x0000000400087947 */ /* 0x000fea0003800000 */
.L_x_17782:
        /* <DEDUP_REMOVED lines=21> */
.L_x_17791:
[----:B------:R-:W-:Y:S05]  /*57b0*/  BSYNC.RECONVERGENT B1 ;  /* 0x0000000000017941 */ /* 0x000fea0003800200 */
.L_x_17790:
[----:B------:R-:W-:Y:S01]  /*57c0*/  IMAD.SHL.U32 R0, R0, 0x200000, RZ ;  /* 0x0020000000007824 */ /* 0x000fe200078e00ff */
[----:B------:R-:W-:-:S04]  /*57d0*/  LEA R3, R3, 0x37800000, 0x17 ;  /* 0x3780000003037811 */ /* 0x000fc800078eb8ff */
[----:B------:R-:W-:-:S07]  /*57e0*/  LOP3.LUT R22, R3, R0, R7, 0xfe, !PT ;  /* 0x0000000003167212 */ /* 0x000fce00078efe07 */
.L_x_17789:
[----:B------:R-:W-:Y:S05]  /*57f0*/  BSYNC.RECONVERGENT B0 ;  /* 0x0000000000007941 */ /* 0x000fea0003800200 */
.L_x_17788:
[----:B------:R-:W0:Y:S01]  /*5800*/  F2I.FTZ.TRUNC.NTZ R22, R22 ;  /* 0x0000001600167305 */ /* 0x000e22000021f100 */
[----:B------:R-:W-:Y:S05]  /*5810*/  BRA `(.L_x_17769) ;  /* 0x0000000000987947 */ /* 0x000fea0003800000 */
.L_x_17781:
        /* <DEDUP_REMOVED lines=14> */
.L_x_17795:
[----:B------:R-:W-:Y:S05]  /*5900*/  BSYNC.RECONVERGENT B0 ;  /* 0x0000000000007941 */ /* 0x000fea0003800200 */
.L_x_17794:
[----:B------:R-:W0:Y:S01]  /*5910*/  F2I.FTZ.TRUNC.NTZ R22, R22 ;  /* 0x0000001600167305 */ /* 0x000e22000021f100 */
[----:B------:R-:W-:Y:S05]  /*5920*/  BRA `(.L_x_17769) ;  /* 0x0000000000547947 */ /* 0x000fea0003800000 */
.L_x_17768:
        /* <DEDUP_REMOVED lines=16> */
.L_x_17796:
[----:B------:R-:W-:Y:S01]  /*5a30*/  IMAD.MOV.U32 R22, RZ, RZ, RZ ;  /* 0x000000ffff167224 */ /* 0x000fe200078e00ff */
[----:B------:R-:W-:Y:S06]  /*5a40*/  BRA `(.L_x_17769) ;  /* 0x00000000000c7947 */ /* 0x000fec0003800000 */
.L_x_17793:
[----:B------:R0:W5:Y:S01]  /*5a50*/  LDG.E R22, desc[UR36][R4.64] ;  /* 0x0000002404167981 */ /* 0x000162000c1e1900 */
[----:B------:R-:W-:Y:S05]  /*5a60*/  BRA `(.L_x_17769) ;  /* 0x0000000000047947 */ /* 0x000fea0003800000 */
.L_x_17792:
[----:B------:R0:W5:Y:S02]  /*5a70*/  LDG.E R22, desc[UR36][R4.64] ;  /* 0x0000002404167981 */ /* 0x000164000c1e1900 */
.L_x_17769:
[----:B------:R-:W-:-:S07]  /*5a80*/  VIADD R29, R29, 0x80 ;  /* 0x000000801d1d7836 */ /* 0x000fce0000000000 */
.L_x_17729:
[----:B------:R-:W-:Y:S05]  /*5a90*/  BSYNC.RECONVERGENT B6 ;  /* 0x0000000000067941 */ /* 0x000fea0003800200 */
.L_x_17728:
[----:B------:R-:W-:Y:S01]  /*5aa0*/  ISETP.GE.AND P0, PT, R29, R16, PT ;  /* 0x000000101d00720c */ /* 0x000fe20003f06270 */
[----:B------:R-:W-:Y:S01]  /*5ab0*/  BSSY.RECONVERGENT B6, `(.L_x_17797) ;  /* 0x00001de000067945 */ /* 0x000fe20003800200 */
[----:B------:R-:W-:Y:S02]  /*5ac0*/  IMAD.MOV.U32 R18, RZ, RZ, RZ ;  /* 0x000000ffff127224 */ /* 0x000fe400078e00ff */
[----:B------:R-:W-:-:S09]  /*5ad0*/  IMAD.MOV.U32 R27, RZ, RZ, RZ ;  /* 0x000000ffff1b7224 */ /* 0x000fd200078e00ff */
[----:B------:R-:W-:Y:S05]  /*5ae0*/  @P0 BRA `(.L_x_17798) ;  /* 0x0000001c00680947 */ /* 0x000fea0003800000 */
[----:B01----:R-:W-:Y:S01]  /*5af0*/  IMAD.MOV.U32 R3, RZ, RZ, 0x1 ;  /* 0x00000001ff037424 */ /* 0x003fe200078e00ff */
[C---:B------:R-:W-:Y:S02]  /*5b00*/  LOP3.LUT R0, R17.reuse, 0xff, RZ, 0xc0, !PT ;  /* 0x000000ff11007812 */ /* 0x040fe400078ec0ff */
[----:B------:R-:W-:Y:S01]  /*5b10*/  ISETP.LE.U32.AND P1, PT, R17, 0x2c, PT ;  /* 0x0000002c1100780c */ /* 0x000fe20003f23070 */
[----:B------:R-:W-:Y:S01]  /*5b20*/  IMAD R17, R2, 0x200, R29 ;  /* 0x0000020002117824 */ /* 0x000fe200078e021d */
        /* <DEDUP_REMOVED lines=21> */
.L_x_17799:
[----:B------:R-:W0:Y:S01]  /*5c80*/  LDCU.U8 UR6, c[0x0][0x3bd] ;  /* 0x000077a0ff0677ac */ /* 0x000e220008000000 */
[----:B------:R-:W1:Y:S01]  /*5c90*/  LDC.64 R4, c[0x0][0x3a8] ;  /* 0x0000ea00ff047b82 */ /* 0x000e620000000a00 */
[----:B------:R-:W3:Y:S01]  /*5ca0*/  LDCU UR5, c[0x0][0x3c4] ;  /* 0x00007880ff0577ac */ /* 0x000ee20008000800 */
[----:B0-----:R-:W-:-:S04]  /*5cb0*/  UPRMT UR4, UR6, 0x9910, URZ ;  /* 0x0000991006047896 */ /* 0x001fc800080000ff */
        /* <DEDUP_REMOVED lines=15> */
.L_x_17803:
[----:B------:R0:W5:Y:S01]  /*5db0*/  LDG.E.U8 R27, desc[UR36][R4.64] ;  /* 0x00000024041b7981 */ /* 0x000162000c1e1100 */
[----:B------:R-:W-:Y:S05]  /*5dc0*/  BRA `(.L_x_17805) ;  /* 0x0000000c00307947 */ /* 0x000fea0003800000 */
.L_x_17802:
        /* <DEDUP_REMOVED lines=8> */
.L_x_17807:
[----:B------:R0:W5:Y:S01]  /*5e50*/  LDG.E R27, desc[UR36][R4.64] ;  /* 0x00000024041b7981 */ /* 0x000162000c1e1900 */
[----:B------:R-:W-:Y:S05]  /*5e60*/  BRA `(.L_x_17805) ;  /* 0x0000000c00087947 */ /* 0x000fea0003800000 */
.L_x_17806:
[----:B------:R3:W5:Y:S01]  /*5e70*/  LDG.E.S16 R27, desc[UR36][R4.64] ;  /* 0x00000024041b7981 */ /* 0x000762000c1e1700 */
[----:B------:R-:W-:Y:S05]  /*5e80*/  BRA `(.L_x_17805) ;  /* 0x0000000c00007947 */ /* 0x000fea0003800000 */
.L_x_17801:
        /* <DEDUP_REMOVED lines=9> */
.L_x_17809:
[----:B------:R-:W3:Y:S02]  /*5f20*/  LDG.E.U16 R4, desc[UR36][R4.64] ;  /* 0x0000002404047981 */ /* 0x000ee4000c1e1500 */
[----:B---3--:R-:W-:-:S06]  /*5f30*/  HADD2.F32 R27, -RZ, R4.H0_H0 ;  /* 0x20000004ff1b7230 */ /* 0x008fcc0000004100 */
[----:B------:R-:W0:Y:S01]  /*5f40*/  F2I.FTZ.TRUNC.NTZ R27, R27 ;  /* 0x0000001b001b7305 */ /* 0x000e22000021f100 */
[----:B------:R-:W-:Y:S05]  /*5f50*/  BRA `(.L_x_17805) ;  /* 0x0000000800cc7947 */ /* 0x000fea0003800000 */
.L_x_17808:
        /* <DEDUP_REMOVED lines=9> */
.L_x_17811:
[----:B------:R-:W3:Y:S02]  /*5ff0*/  LDG.E.U16 R4, desc[UR36][R4.64] ;  /* 0x0000002404047981 */ /* 0x000ee4000c1e1500 */
[----:B---3--:R-:W-:-:S06]  /*6000*/  HADD2.F32 R27, -RZ, R4.H0_H0 ;  /* 0x20000004ff1b7230 */ /* 0x008fcc0000004100 */
[----:B------:R-:W0:Y:S01]  /*6010*/  F2I.FTZ.TRUNC.NTZ R27, R27 ;  /* 0x0000001b001b7305 */ /* 0x000e22000021f100 */
[----:B------:R-:W-:Y:S05]  /*6020*/  BRA `(.L_x_17805) ;  /* 0x0000000800987947 */ /* 0x000fea0003800000 */
.L_x_17810:
[----:B------:R-:W3:Y:S02]  /*6030*/  LDG.E.64 R4, desc[UR36][R4.64] ;  /* 0x0000002404047981 */ /* 0x000ee4000c1e1b00 */
[----:B---3--:R0:W1:Y:S01]  /*6040*/  F2I.F64.TRUNC R27, R4 ;  /* 0x00000004001b7311 */ /* 0x008062000030d100 */
[----:B------:R-:W-:Y:S05]  /*6050*/  BRA `(.L_x_17805) ;  /* 0x00000008008c7947 */ /* 0x000fea0003800000 */
.L_x_17800:
        /* <DEDUP_REMOVED lines=12> */
.L_x_17814:
[----:B------:R-:W3:Y:S02]  /*6120*/  LDG.E.64 R4, desc[UR36][R4.64] ;  /* 0x0000002404047981 */ /* 0x000ee4000c1e1b00 */
[----:B---3--:R0:W1:Y:S01]  /*6130*/  F2I.F64.TRUNC R27, R4 ;  /* 0x00000004001b7311 */ /* 0x008062000030d100 */
[----:B------:R-:W-:Y:S05]  /*6140*/  BRA `(.L_x_17805) ;  /* 0x0000000800507947 */ /* 0x000fea0003800000 */
.L_x_17813:
        /* <DEDUP_REMOVED lines=26> */
.L_x_17816:
        /* <DEDUP_REMOVED lines=14> */
.L_x_17815:
[----:B------:R-:W3:Y:S02]  /*63d0*/  LDG.E.U16 R27, desc[UR36][R4.64] ;  /* 0x00000024041b7981 */ /* 0x000ee4000c1e1500 */
[----:B---3--:R-:W-:-:S06]  /*63e0*/  IMAD.U32 R27, R27, 0x10000, RZ ;  /* 0x000100001b1b7824 */ /* 0x008fcc00078e00ff */
[----:B------:R-:W0:Y:S01]  /*63f0*/  F2I.FTZ.TRUNC.NTZ R27, R27 ;  /* 0x0000001b001b7305 */ /* 0x000e22000021f100 */
[----:B------:R-:W-:Y:S05]  /*6400*/  BRA `(.L_x_17805) ;  /* 0x0000000400a07947 */ /* 0x000fea0003800000 */
.L_x_17812:
        /* <DEDUP_REMOVED lines=10> */
.L_x_17819:
        /* <DEDUP_REMOVED lines=21> */
.L_x_17823:
[----:B------:R-:W-:Y:S05]  /*6600*/  BSYNC.RECONVERGENT B1 ;  /* 0x0000000000017941 */ /* 0x000fea0003800200 */
.L_x_17822:
[----:B------:R-:W-:Y:S01]  /*6610*/  IMAD.SHL.U32 R0, R0, 0x100000, RZ ;  /* 0x0010000000007824 */ /* 0x000fe200078e00ff */
[----:B------:R-:W-:-:S04]  /*6620*/  LEA R3, R3, 0x3b800000, 0x17 ;  /* 0x3b80000003037811 */ /* 0x000fc800078eb8ff */
[----:B------:R-:W-:-:S07]  /*6630*/  LOP3.LUT R27, R3, R0, R27, 0xfe, !PT ;  /* 0x00000000031b7212 */ /* 0x000fce00078efe1b */
.L_x_17821:
[----:B------:R-:W-:Y:S05]  /*6640*/  BSYNC.RECONVERGENT B0 ;  /* 0x0000000000007941 */ /* 0x000fea0003800200 */
.L_x_17820:
[----:B------:R-:W0:Y:S01]  /*6650*/  F2I.FTZ.TRUNC.NTZ R27, R27 ;  /* 0x0000001b001b7305 */ /* 0x000e22000021f100 */
[----:B------:R-:W-:Y:S05]  /*6660*/  BRA `(.L_x_17805) ;  /* 0x0000000400087947 */ /* 0x000fea0003800000 */
.L_x_17818:
        /* <DEDUP_REMOVED lines=21> */
.L_x_17827:
[----:B------:R-:W-:Y:S05]  /*67c0*/  BSYNC.RECONVERGENT B1 ;  /* 0x0000000000017941 */ /* 0x000fea0003800200 */
.L_x_17826:
[----:B------:R-:W-:Y:S01]  /*67d0*/  IMAD.SHL.U32 R0, R0, 0x200000, RZ ;  /* 0x0020000000007824 */ /* 0x000fe200078e00ff */
[----:B------:R-:W-:-:S04]  /*67e0*/  LEA R3, R3, 0x37800000, 0x17 ;  /* 0x3780000003037811 */ /* 0x000fc800078eb8ff */
[----:B------:R-:W-:-:S07]  /*67f0*/  LOP3.LUT R27, R3, R0, R27, 0xfe, !PT ;  /* 0x00000000031b7212 */ /* 0x000fce00078efe1b */
.L_x_17825:
[----:B------:R-:W-:Y:S05]  /*6800*/  BSYNC.RECONVERGENT B0 ;  /* 0x0000000000007941 */ /* 0x000fea0003800200 */
.L_x_17824:
[----:B------:R-:W0:Y:S01]  /*6810*/  F2I.FTZ.TRUNC.NTZ R27, R27 ;  /* 0x0000001b001b7305 */ /* 0x000e22000021f100 */
[----:B------:R-:W-:Y:S05]  /*6820*/  BRA `(.L_x_17805) ;  /* 0x0000000000987947 */ /* 0x000fea0003800000 */
.L_x_17817:
        /* <DEDUP_REMOVED lines=14> */
.L_x_17831:
[----:B------:R-:W-:Y:S05]  /*6910*/  BSYNC.RECONVERGENT B0 ;  /* 0x0000000000007941 */ /* 0x000fea0003800200 */
.L_x_17830:
[----:B------:R-:W0:Y:S01]  /*6920*/  F2I.FTZ.TRUNC.NTZ R27, R27 ;  /* 0x0000001b001b7305 */ /* 0x000e22000021f100 */
[----:B------:R-:W-:Y:S05]  /*6930*/  BRA `(.L_x_17805) ;  /* 0x0000000000547947 */ /* 0x000fea0003800000 */
.L_x_17804:
        /* <DEDUP_REMOVED lines=16> */
.L_x_17832:
[----:B------:R-:W-:Y:S01]  /*6a40*/  IMAD.MOV.U32 R27, RZ, RZ, RZ ;  /* 0x000000ffff1b7224 */ /* 0x000fe200078e00ff */
[----:B------:R-:W-:Y:S06]  /*6a50*/  BRA `(.L_x_17805) ;  /* 0x00000000000c7947 */ /* 0x000fec0003800000 */
.L_x_17829:
[----:B------:R0:W5:Y:S01]  /*6a60*/  LDG.E R27, desc[UR36][R4.64] ;  /* 0x00000024041b7981 */ /* 0x000162000c1e1900 */
[----:B------:R-:W-:Y:S05]  /*6a70*/  BRA `(.L_x_17805) ;  /* 0x0000000000047947 */ /* 0x000fea0003800000 */
.L_x_17828:
[----:B------:R0:W5:Y:S02]  /*6a80*/  LDG.E R27, desc[UR36][R4.64] ;  /* 0x00000024041b7981 */ /* 0x000164000c1e1900 */
.L_x_17805:
[----:B------:R-:W2:Y:S01]  /*6a90*/  LDCU.U8 UR6, c[0x0][0x3be] ;  /* 0x000077c0ff0677ac */ /* 0x000ea20008000000 */
[----:B01-3--:R-:W0:Y:S01]  /*6aa0*/  LDC.64 R4, c[0x0][0x3b0] ;  /* 0x0000ec00ff047b82 */ /* 0x00be220000000a00 */
        /* <DEDUP_REMOVED lines=17> */
.L_x_17836:
[----:B------:R0:W5:Y:S01]  /*6bc0*/  LDG.E.U8 R18, desc[UR36][R4.64] ;  /* 0x0000002404127981 */ /* 0x000162000c1e1100 */
[----:B------:R-:W-:Y:S05]  /*6bd0*/  BRA `(.L_x_17798) ;  /* 0x0000000c002c7947 */ /* 0x000fea0003800000 */
.L_x_17835:
        /* <DEDUP_REMOVED lines=8> */
.L_x_17839:
[----:B------:R0:W5:Y:S01]  /*6c60*/  LDG.E R18, desc[UR36][R4.64] ;  /* 0x0000002404127981 */ /* 0x000162000c1e1900 */
[----:B------:R-:W-:Y:S05]  /*6c70*/  BRA `(.L_x_17798) ;  /* 0x0000000c00047947 */ /* 0x000fea0003800000 */
.L_x_17838:
[----:B------:R0:W5:Y:S01]  /*6c80*/  LDG.E.S16 R18, desc[UR36][R4.64] ;  /* 0x0000002404127981 */ /* 0x000162000c1e1700 */
[----:B------:R-:W-:Y:S05]  /*6c90*/  BRA `(.L_x_17798) ;  /* 0x0000000800fc7947 */ /* 0x000fea0003800000 */
.L_x_17834:
        /* <DEDUP_REMOVED lines=9> */
.L_x_17841:
[----:B------:R-:W2:Y:S02]  /*6d30*/  LDG.E.U16 R4, desc[UR36][R4.64] ;  /* 0x0000002404047981 */ /* 0x000ea4000c1e1500 */
[----:B--2---:R-:W-:-:S06]  /*6d40*/  HADD2.F32 R18, -RZ, R4.H0_H0 ;  /* 0x20000004ff127230 */ /* 0x004fcc0000004100 */
[----:B------:R-:W0:Y:S01]  /*6d50*/  F2I.FTZ.TRUNC.NTZ R18, R18 ;  /* 0x0000001200127305 */ /* 0x000e22000021f100 */
[----:B------:R-:W-:Y:S05]  /*6d60*/  BRA `(.L_x_17798) ;  /* 0x0000000800c87947 */ /* 0x000fea0003800000 */
.L_x_17840:
        /* <DEDUP_REMOVED lines=9> */
.L_x_17843:
[----:B------:R-:W2:Y:S02]  /*6e00*/  LDG.E.U16 R4, desc[UR36][R4.64] ;  /* 0x0000002404047981 */ /* 0x000ea4000c1e1500 */
[----:B--2---:R-:W-:-:S06]  /*6e10*/  HADD2.F32 R18, -RZ, R4.H0_H0 ;  /* 0x20000004ff127230 */ /* 0x004fcc0000004100 */
[----:B------:R-:W0:Y:S01]  /*6e20*/  F2I.FTZ.TRUNC.NTZ R18, R18 ;  /* 0x0000001200127305 */ /* 0x000e22000021f100 */
[----:B------:R-:W-:Y:S05]  /*6e30*/  BRA `(.L_x_17798) ;  /* 0x0000000800947947 */ /* 0x000fea0003800000 */
.L_x_17842:
[----:B------:R-:W2:Y:S02]  /*6e40*/  LDG.E.64 R4, desc[UR36][R4.64] ;  /* 0x0000002404047981 */ /* 0x000ea4000c1e1b00 */
[----:B--2---:R0:W1:Y:S01]  /*6e50*/  F2I.F64.TRUNC R18, R4 ;  /* 0x0000000400127311 */ /* 0x004062000030d100 */
[----:B------:R-:W-:Y:S05]  /*6e60*/  BRA `(.L_x_17798) ;  /* 0x0000000800887947 */ /* 0x000fea0003800000 */
.L_x_17833:
        /* <DEDUP_REMOVED lines=12> */
.L_x_17846:
[----:B------:R-:W2:Y:S02]  /*6f30*/  LDG.E.64 R4, desc[UR36][R4.64] ;  /* 0x0000002404047981 */ /* 0x000ea4000c1e1b00 */
[----:B--2---:R0:W1:Y:S01]  /*6f40*/  F2I.F64.TRUNC R18, R4 ;  /* 0x0000000400127311 */ /* 0x004062000030d100 */
[----:B------:R-:W-:Y:S05]  /*6f50*/  BRA `(.L_x_17798) ;  /* 0x00000008004c7947 */ /* 0x000fea0003800000 */
.L_x_17845:
        /* <DEDUP_REMOVED lines=26> */
.L_x_17848:
        /* <DEDUP_REMOVED lines=14> */
.L_x_17847:
[----:B------:R-:W2:Y:S02]  /*71e0*/  LDG.E.U16 R18, desc[UR36][R4.64] ;  /* 0x0000002404127981 */ /* 0x000ea4000c1e1500 */
[----:B--2---:R-:W-:-:S06]  /*71f0*/  IMAD.U32 R18, R18, 0x10000, RZ ;  /* 0x0001000012127824 */ /* 0x004fcc00078e00ff */
[----:B------:R-:W0:Y:S01]  /*7200*/  F2I.FTZ.TRUNC.NTZ R18, R18 ;  /* 0x0000001200127305 */ /* 0x000e22000021f100 */
[----:B------:R-:W-:Y:S05]  /*7210*/  BRA `(.L_x_17798) ;  /* 0x00000004009c7947 */ /* 0x000fea0003800000 */
.L_x_17844:
        /* <DEDUP_REMOVED lines=10> */
.L_x_17851:
        /* <DEDUP_REMOVED lines=21> */
.L_x_17855:
[----:B------:R-:W-:Y:S05]  /*7410*/  BSYNC.RECONVERGENT B1 ;  /* 0x0000000000017941 */ /* 0x000fea0003800200 */
.L_x_17854:
[----:B------:R-:W-:Y:S01]  /*7420*/  IMAD.SHL.U32 R0, R0, 0x100000, RZ ;  /* 0x0010000000007824 */ /* 0x000fe200078e00ff */
[----:B------:R-:W-:-:S04]  /*7430*/  LEA R3, R3, 0x3b800000, 0x17 ;  /* 0x3b80000003037811 */ /* 0x000fc800078eb8ff */
[----:B------:R-:W-:-:S07]  /*7440*/  LOP3.LUT R18, R3, R0, R7, 0xfe, !PT ;  /* 0x0000000003127212 */ /* 0x000fce00078efe07 */
.L_x_17853:
[----:B------:R-:W-:Y:S05]  /*7450*/  BSYNC.RECONVERGENT B0 ;  /* 0x0000000000007941 */ /* 0x000fea0003800200 */
.L_x_17852:
[----:B------:R-:W0:Y:S01]  /*7460*/  F2I.FTZ.TRUNC.NTZ R18, R18 ;  /* 0x0000001200127305 */ /* 0x000e22000021f100 */
[----:B------:R-:W-:Y:S05]  /*7470*/  BRA `(.L_x_17798) ;  /* 0x0000000400047947 */ /* 0x000fea0003800000 */
.L_x_17850:
        /* <DEDUP_REMOVED lines=21> */
.L_x_17859:
[----:B------:R-:W-:Y:S05]  /*75d0*/  BSYNC.RECONVERGENT B1 ;  /* 0x0000000000017941 */ /* 0x000fea0003800200 */
.L_x_17858:
[----:B------:R-:W-:Y:S01]  /*75e0*/  IMAD.SHL.U32 R0, R0, 0x200000, RZ ;  /* 0x0020000000007824 */ /* 0x000fe200078e00ff */
[----:B------:R-:W-:-:S04]  /*75f0*/  LEA R3, R3, 0x37800000, 0x17 ;  /* 0x3780000003037811 */ /* 0x000fc800078eb8ff */
[----:B------:R-:W-:-:S07]  /*7600*/  LOP3.LUT R18, R3, R0, R7, 0xfe, !PT ;  /* 0x0000000003127212 */ /* 0x000fce00078efe07 */
.L_x_17857:
[----:B------:R-:W-:Y:S05]  /*7610*/  BSYNC.RECONVERGENT B0 ;  /* 0x0000000000007941 */ /* 0x000fea0003800200 */
.L_x_17856:
[----:B------:R-:W0:Y:S01]  /*7620*/  F2I.FTZ.TRUNC.NTZ R18, R18 ;  /* 0x0000001200127305 */ /* 0x000e22000021f100 */
[----:B------:R-:W-:Y:S05]  /*7630*/  BRA `(.L_x_17798) ;  /* 0x0000000000947947 */ /* 0x000fea0003800000 */
.L_x_17849:
        /* <DEDUP_REMOVED lines=14> */
.L_x_17863:
[----:B------:R-:W-:Y:S05]  /*7720*/  BSYNC.RECONVERGENT B0 ;  /* 0x0000000000007941 */ /* 0x000fea0003800200 */
.L_x_17862:
[----:B------:R-:W0:Y:S01]  /*7730*/  F2I.FTZ.TRUNC.NTZ R18, R18 ;  /* 0x0000001200127305 */ /* 0x000e22000021f100 */
[----:B------:R-:W-:Y:S05]  /*7740*/  BRA `(.L_x_17798) ;  /* 0x0000000000507947 */ /* 0x000fea0003800000 */
.L_x_17837:
        /* <DEDUP_REMOVED lines=16> */
.L_x_17864:
[----:B------:R-:W-:Y:S05]  /*7850*/  BRA `(.L_x_17798) ;  /* 0x00000000000c7947 */ /* 0x000fea0003800000 */
.L_x_17861:
[----:B------:R0:W5:Y:S01]  /*7860*/  LDG.E R18, desc[UR36][R4.64] ;  /* 0x0000002404127981 */ /* 0x000162000c1e1900 */
[----:B------:R-:W-:Y:S05]  /*7870*/  BRA `(.L_x_17798) ;  /* 0x0000000000047947 */ /* 0x000fea0003800000 */
.L_x_17860:
[----:B------:R0:W5:Y:S02]  /*7880*/  LDG.E R18, desc[UR36][R4.64] ;  /* 0x0000002404127981 */ /* 0x000164000c1e1900 */
.L_x_17798:
[----:B------:R-:W-:Y:S05]  /*7890*/  BSYNC.RECONVERGENT B6 ;  /* 0x0000000000067941 */ /* 0x000fea0003800200 */
.L_x_17797:
[----:B------:R-:W2:Y:S01]  /*78a0*/  LDCU UR4, c[0x0][0x388] ;  /* 0x00007100ff0477ac */ /* 0x000ea20008000800 */
[----:B------:R-:W4:Y:S01]  /*78b0*/  LDC.U8 R17, c[0x0][0x3cc] ;  /* 0x0000f300ff117b82 */ /* 0x000f220000000000 */
[----:B------:R-:W-:Y:S01]  /*78c0*/  ISETP.GE.AND P0, PT, R19, R16, PT ;  /* 0x000000101300720c */ /* 0x000fe20003f06270 */
[----:B------:R-:W-:Y:S04]  /*78d0*/  BSSY.RECONVERGENT B7, `(.L_x_17865) ;  /* 0x00002c2000077945 */ /* 0x000fe80003800200 */
[----:B------:R-:W-:Y:S01]  /*78e0*/  BSSY.RELIABLE B6, `(.L_x_17866) ;  /* 0x00001db000067945 */ /* 0x000fe20003800100 */
[----:B--23-5:R-:W-:Y:S02]  /*78f0*/  IMAD R28, R28, UR4, RZ ;  /* 0x000000041c1c7c24 */ /* 0x02cfe4000f8e02ff */
[----:B-1----:R-:W-:-:S02]  /*7900*/  IMAD R24, R24, UR4, RZ ;  /* 0x0000000418187c24 */ /* 0x002fc4000f8e02ff */
[----:B0-----:R-:W-:Y:S02]  /*7910*/  IMAD R3, R26, UR4, RZ ;  /* 0x000000041a037c24 */ /* 0x001fe4000f8e02ff */
[----:B------:R-:W-:Y:S02]  /*7920*/  IMAD R27, R27, UR4, RZ ;  /* 0x000000041b1b7c24 */ /* 0x000fe4000f8e02ff */
[----:B----4-:R-:W-:Y:S02]  /*7930*/  IMAD R4, R28, R23, RZ ;  /* 0x000000171c047224 */ /* 0x010fe400078e02ff */
[----:B------:R-:W-:Y:S02]  /*7940*/  IMAD R24, R24, R25, RZ ;  /* 0x0000001918187224 */ /* 0x000fe400078e02ff */
[----:B------:R-:W-:Y:S02]  /*7950*/  IMAD R22, R3, R22, RZ ;  /* 0x0000001603167224 */ /* 0x000fe400078e02ff */
[----:B------:R-:W-:Y:S01]  /*7960*/  IMAD R18, R27, R18, RZ ;  /* 0x000000121b127224 */ /* 0x000fe200078e02ff */
        /* <DEDUP_REMOVED lines=22> */
.L_x_17871:
[----:B------:R0:W-:Y:S01]  /*7ad0*/  STG.E.U8 desc[UR36][R8.64], R4 ;  /* 0x0000000408007986 */ /* 0x0001e2000c101124 */
[----:B------:R-:W-:Y:S05]  /*7ae0*/  BRA `(.L_x_17873) ;  /* 0x0000000c003c7947 */ /* 0x000fea0003800000 */
.L_x_17870:
        /* <DEDUP_REMOVED lines=9> */
.L_x_17875:
[----:B------:R0:W-:Y:S01]  /*7b80*/  STG.E desc[UR36][R8.64], R4 ;  /* 0x0000000408007986 */ /* 0x0001e2000c101924 */
[----:B------:R-:W-:Y:S05]  /*7b90*/  BRA `(.L_x_17873) ;  /* 0x0000000c00107947 */ /* 0x000fea0003800000 */
.L_x_17874:
[----:B------:R0:W-:Y:S01]  /*7ba0*/  STG.E.U16 desc[UR36][R8.64], R4 ;  /* 0x0000000408007986 */ /* 0x0001e2000c101524 */
[----:B------:R-:W-:Y:S05]  /*7bb0*/  BRA `(.L_x_17873) ;  /* 0x0000000c00087947 */ /* 0x000fea0003800000 */
.L_x_17869:
        /* <DEDUP_REMOVED lines=9> */
.L_x_17877:
[----:B------:R-:W-:-:S04]  /*7c50*/  I2FP.F32.S32 R0, R4 ;  /* 0x0000000400007245 */ /* 0x000fc80000201400 */
[----:B------:R-:W-:-:S05]  /*7c60*/  F2FP.F16.F32.PACK_AB R0, RZ, R0 ;  /* 0x00000000ff00723e */ /* 0x000fca00000000ff */
[----:B------:R0:W-:Y:S01]  /*7c70*/  STG.E.U16 desc[UR36][R8.64], R0 ;  /* 0x0000000008007986 */ /* 0x0001e2000c101524 */
[----:B------:R-:W-:Y:S05]  /*7c80*/  BRA `(.L_x_17873) ;  /* 0x0000000800d47947 */ /* 0x000fea0003800000 */
.L_x_17876:
        /* <DEDUP_REMOVED lines=10> */
.L_x_17879:
[----:B------:R-:W-:-:S04]  /*7d30*/  I2FP.F32.S32 R4, R4 ;  /* 0x0000000400047245 */ /* 0x000fc80000201400 */
[----:B------:R-:W-:-:S04]  /*7d40*/  F2FP.F16.F32.PACK_AB R3, RZ, R4 ;  /* 0x00000004ff03723e */ /* 0x000fc800000000ff */
[----:B------:R-:W-:-:S05]  /*7d50*/  PRMT R3, R3, 0x5410, RZ ;  /* 0x0000541003037816 */ /* 0x000fca00000000ff */
[----:B------:R3:W-:Y:S01]  /*7d60*/  STG.E desc[UR36][R8.64], R3 ;  /* 0x0000000308007986 */ /* 0x0007e2000c101924 */
[----:B------:R-:W-:Y:S05]  /*7d70*/  BRA `(.L_x_17873) ;  /* 0x0000000800987947 */ /* 0x000fea0003800000 */
.L_x_17878:
[----:B------:R-:W0:Y:S02]  /*7d80*/  I2F.F64 R4, R4 ;  /* 0x0000000400047312 */ /* 0x000e240000201c00 */
[----:B0-----:R4:W-:Y:S01]  /*7d90*/  STG.E.64 desc[UR36][R8.64], R4 ;  /* 0x0000000408007986 */ /* 0x0019e2000c101b24 */
[----:B------:R-:W-:Y:S05]  /*7da0*/  BRA `(.L_x_17873) ;  /* 0x00000008008c7947 */ /* 0x000fea0003800000 */
.L_x_17868:
        /* <DEDUP_REMOVED lines=12> */
.L_x_17882:
[----:B------:R-:W0:Y:S01]  /*7e70*/  I2F.F64 R4, R4 ;  /* 0x0000000400047312 */ /* 0x000e220000201c00 */
[----:B------:R-:W-:-:S05]  /*7e80*/  CS2R R6, SRZ ;  /* 0x0000000000067805 */ /* 0x000fca000001ff00 */
[----:B0-----:R0:W-:Y:S01]  /*7e90*/  STG.E.128 desc[UR36][R8.64], R4 ;  /* 0x0000000408007986 */ /* 0x0011e2000c101d24 */
[----:B------:R-:W-:Y:S05]  /*7ea0*/  BRA `(.L_x_17873) ;  /* 0x00000008004c7947 */ /* 0x000fea0003800000 */
.L_x_17881:
        /* <DEDUP_REMOVED lines=19> */
.L_x_17886:
[----:B------:R-:W-:Y:S05]  /*7fe0*/  BSYNC.RECONVERGENT B0 ;  /* 0x0000000000007941 */ /* 0x000fea0003800200 */
.L_x_17885:
[----:B------:R-:W-:-:S05]  /*7ff0*/  LOP3.LUT R5, R0, 0x80, R5, 0xf8, !PT ;  /* 0x0000008000057812 */ /* 0x000fca00078ef805 */
[----:B------:R0:W-:Y:S01]  /*8000*/  STG.E.U8 desc[UR36][R8.64], R5 ;  /* 0x0000000508007986 */ /* 0x0001e2000c101124 */
[----:B------:R-:W-:Y:S05]  /*8010*/  BRA `(.L_x_17873) ;  /* 0x0000000400f07947 */ /* 0x000fea0003800000 */
.L_x_17884:
        /* <DEDUP_REMOVED lines=15> */
.L_x_17888:
[----:B------:R-:W-:Y:S05]  /*8110*/  BSYNC.RECONVERGENT B0 ;  /* 0x0000000000007941 */ /* 0x000fea0003800200 */
.L_x_17887:
[----:B------:R-:W-:-:S05]  /*8120*/  LOP3.LUT R5, R0, 0x80, R5, 0xf8, !PT ;  /* 0x0000008000057812 */ /* 0x000fca00078ef805 */
[----:B------:R0:W-:Y:S01]  /*8130*/  STG.E.U8 desc[UR36][R8.64], R5 ;  /* 0x0000000508007986 */ /* 0x0001e2000c101124 */
[----:B------:R-:W-:Y:S05]  /*8140*/  BRA `(.L_x_17873) ;  /* 0x0000000400a47947 */ /* 0x000fea0003800000 */
.L_x_17883:
[----:B------:R-:W-:-:S04]  /*8150*/  I2FP.F32.S32 R0, R4 ;  /* 0x0000000400007245 */ /* 0x000fc80000201400 */
[----:B------:R-:W-:-:S05]  /*8160*/  F2FP.BF16.F32.PACK_AB R0, RZ, R0 ;  /* 0x00000000ff00723e */ /* 0x000fca00000010ff */
[----:B------:R0:W-:Y:S01]  /*8170*/  STG.E.U16 desc[UR36][R8.64], R0 ;  /* 0x0000000008007986 */ /* 0x0001e2000c101524 */
[----:B------:R-:W-:Y:S05]  /*8180*/  BRA `(.L_x_17873) ;  /* 0x0000000400947947 */ /* 0x000fea0003800000 */
.L_x_17880:
        /* <DEDUP_REMOVED lines=10> */
.L_x_17891:
        /* <DEDUP_REMOVED lines=13> */
.L_x_17894:
[----:B------:R-:W-:-:S04]  /*8300*/  SHF.R.U32.HI R0, RZ, 0x14, R3 ;  /* 0x00000014ff007819 */ /* 0x000fc80000011603 */
[----:B------:R-:W-:-:S04]  /*8310*/  LOP3.LUT R0, R0, 0x1, RZ, 0xc0, !PT ;  /* 0x0000000100007812 */ /* 0x000fc800078ec0ff */
[----:B------:R-:W-:-:S04]  /*8320*/  IADD3 R0, PT, PT, R3, 0x487ffff, R0 ;  /* 0x0487ffff03007810 */ /* 0x000fc80007ffe000 */
[----:B------:R-:W-:-:S04]  /*8330*/  SHF.R.U32.HI R0, RZ, 0x14, R0 ;  /* 0x00000014ff007819 */ /* 0x000fc80000011600 */
[----:B------:R-:W-:-:S07]  /*8340*/  LOP3.LUT R0, R0, 0xff, RZ, 0xc0, !PT ;  /* 0x000000ff00007812 */ /* 0x000fce00078ec0ff */
.L_x_17895:
[----:B------:R-:W-:-:S04]  /*8350*/  SHF.R.U32.HI R3, RZ, 0x18, R3 ;  /* 0x00000018ff037819 */ /* 0x000fc80000011603 */
[----:B------:R-:W-:-:S04]  /*8360*/  LOP3.LUT R0, R0, 0x80, R3, 0xf8, !PT ;  /* 0x0000008000007812 */ /* 0x000fc800078ef803 */
[----:B------:R-:W-:-:S07]  /*8370*/  PRMT R4, R0, 0x7610, R4 ;  /* 0x0000761000047816 */ /* 0x000fce0000000004 */
.L_x_17893:
[----:B------:R-:W-:Y:S05]  /*8380*/  BSYNC.RECONVERGENT B0 ;  /* 0x0000000000007941 */ /* 0x000fea0003800200 */
.L_x_17892:
[----:B------:R0:W-:Y:S01]  /*8390*/  STG.E.U8 desc[UR36][R8.64], R4 ;  /* 0x0000000408007986 */ /* 0x0001e2000c101124 */
[----:B------:R-:W-:Y:S05]  /*83a0*/  BRA `(.L_x_17873) ;  /* 0x00000004000c7947 */ /* 0x000fea0003800000 */
.L_x_17890:
        /* <DEDUP_REMOVED lines=13> */
.L_x_17898:
[----:B------:R-:W-:-:S04]  /*8480*/  SHF.R.U32.HI R0, RZ, 0x15, R3 ;  /* 0x00000015ff007819 */ /* 0x000fc80000011603 */
[----:B------:R-:W-:-:S04]  /*8490*/  LOP3.LUT R0, R0, 0x1, RZ, 0xc0, !PT ;  /* 0x0000000100007812 */ /* 0x000fc800078ec0ff */
[----:B------:R-:W-:-:S04]  /*84a0*/  IADD3 R0, PT, PT, R3, 0x88fffff, R0 ;  /* 0x088fffff03007810 */ /* 0x000fc80007ffe000 */
[----:B------:R-:W-:-:S04]  /*84b0*/  SHF.R.U32.HI R0, RZ, 0x15, R0 ;  /* 0x00000015ff007819 */ /* 0x000fc80000011600 */
[----:B------:R-:W-:-:S07]  /*84c0*/  LOP3.LUT R0, R0, 0xff, RZ, 0xc0, !PT ;  /* 0x000000ff00007812 */ /* 0x000fce00078ec0ff */
.L_x_17899:
[----:B------:R-:W-:-:S04]  /*84d0*/  SHF.R.U32.HI R3, RZ, 0x18, R3 ;  /* 0x00000018ff037819 */ /* 0x000fc80000011603 */
[----:B------:R-:W-:-:S04]  /*84e0*/  LOP3.LUT R0, R0, 0x80, R3, 0xf8, !PT ;  /* 0x0000008000007812 */ /* 0x000fc800078ef803 */
[----:B------:R-:W-:-:S07]  /*84f0*/  PRMT R4, R0, 0x7610, R4 ;  /* 0x0000761000047816 */ /* 0x000fce0000000004 */
.L_x_17897:
[----:B------:R-:W-:Y:S05]  /*8500*/  BSYNC.RECONVERGENT B0 ;  /* 0x0000000000007941 */ /* 0x000fea0003800200 */
.L_x_17896:
[----:B------:R0:W-:Y:S01]  /*8510*/  STG.E.U8 desc[UR36][R8.64], R4 ;  /* 0x0000000408007986 */ /* 0x0001e2000c101124 */
[----:B------:R-:W-:Y:S05]  /*8520*/  BRA `(.L_x_17873) ;  /* 0x0000000000ac7947 */ /* 0x000fea0003800000 */
.L_x_17889:
[----:B------:R-:W-:-:S13]  /*8530*/  ISETP.NE.AND P0, PT, R0, 0x1c, PT ;  /* 0x0000001c0000780c */ /* 0x000fda0003f05270 */
[----:B------:R-:W-:Y:S05]  /*8540*/  @!P0 BRA `(.L_x_17900) ;  /* 0x0000000000a08947 */ /* 0x000fea0003800000 */
[----:B------:R-:W-:-:S13]  /*8550*/  ISETP.NE.AND P0, PT, R0, 0x1d, PT ;  /* 0x0000001d0000780c */ /* 0x000fda0003f05270 */
[----:B------:R-:W-:Y:S05]  /*8560*/  @!P0 BRA `(.L_x_17901) ;  /* 0x00000000008c8947 */ /* 0x000fea0003800000 */
[----:B------:R-:W-:-:S13]  /*8570*/  ISETP.NE.AND P0, PT, R0, 0x2c, PT ;  /* 0x0000002c0000780c */ /* 0x000fda0003f05270 */
[----:B------:R-:W-:Y:S05]  /*8580*/  @!P0 BRA `(.L_x_17902) ;  /* 0x0000000000448947 */ /* 0x000fea0003800000 */
.L_x_17872:
        /* <DEDUP_REMOVED lines=16> */
.L_x_17903:
[----:B------:R-:W-:Y:S05]  /*8690*/  BRA `(.L_x_17873) ;  /* 0x0000000000507947 */ /* 0x000fea0003800000 */
.L_x_17902:
        /* <DEDUP_REMOVED lines=16> */
.L_x_17901:
[----:B------:R-:W-:-:S05]  /*87a0*/  SHF.R.S32.HI R5, RZ, 0x1f, R4 ;  /* 0x0000001fff057819 */ /* 0x000fca0000011404 */
[----:B------:R0:W-:Y:S01]  /*87b0*/  STG.E.64 desc[UR36][R8.64], R4 ;  /* 0x0000000408007986 */ /* 0x0001e2000c101b24 */
[----:B------:R-:W-:Y:S05]  /*87c0*/  BRA `(.L_x_17873) ;  /* 0x0000000000047947 */ /* 0x000fea0003800000 */
.L_x_17900:
[----:B------:R0:W-:Y:S02]  /*87d0*/  STG.E desc[UR36][R8.64], R4 ;  /* 0x0000000408007986 */ /* 0x0001e4000c101924 */
.L_x_17873:
        /* <DEDUP_REMOVED lines=23> */
.L_x_17908:
[----:B------:R4:W-:Y:S01]  /*8950*/  STG.E.U8 desc[UR36][R8.64], R24 ;  /* 0x0000001808007986 */ /* 0x0009e2000c101124 */
[----:B------:R-:W-:Y:S05]  /*8960*/  BRA `(.L_x_17910) ;  /* 0x0000000c00387947 */ /* 0x000fea0003800000 */
.L_x_17907:
        /* <DEDUP_REMOVED lines=9> */
.L_x_17912:
[----:B------:R2:W-:Y:S01]  /*8a00*/  STG.E desc[UR36][R8.64], R24 ;  /* 0x0000001808007986 */ /* 0x0005e2000c101924 */
[----:B------:R-:W-:Y:S05]  /*8a10*/  BRA `(.L_x_17910) ;  /* 0x0000000c000c7947 */ /* 0x000fea0003800000 */
.L_x_17911:
[----:B------:R0:W-:Y:S01]  /*8a20*/  STG.E.U16 desc[UR36][R8.64], R24 ;  /* 0x0000001808007986 */ /* 0x0001e2000c101524 */
[----:B------:R-:W-:Y:S05]  /*8a30*/  BRA `(.L_x_17910) ;  /* 0x0000000c00047947 */ /* 0x000fea0003800000 */
.L_x_17906:
        /* <DEDUP_REMOVED lines=9> */
.L_x_17914:
[----:B------:R-:W-:-:S04]  /*8ad0*/  I2FP.F32.S32 R0, R24 ;  /* 0x0000001800007245 */ /* 0x000fc80000201400 */
[----:B------:R-:W-:-:S05]  /*8ae0*/  F2FP.F16.F32.PACK_AB R0, RZ, R0 ;  /* 0x00000000ff00723e */ /* 0x000fca00000000ff */
[----:B------:R0:W-:Y:S01]  /*8af0*/  STG.E.U16 desc[UR36][R8.64], R0 ;  /* 0x0000000008007986 */ /* 0x0001e2000c101524 */
[----:B------:R-:W-:Y:S05]  /*8b00*/  BRA `(.L_x_17910) ;  /* 0x0000000800d07947 */ /* 0x000fea0003800000 */
.L_x_17913:
        /* <DEDUP_REMOVED lines=10> */
.L_x_17916:
[----:B------:R-:W-:-:S04]  /*8bb0*/  I2FP.F32.S32 R24, R24 ;  /* 0x0000001800187245 */ /* 0x000fc80000201400 */
[----:B------:R-:W-:-:S04]  /*8bc0*/  F2FP.F16.F32.PACK_AB R3, RZ, R24 ;  /* 0x00000018ff03723e */ /* 0x000fc800000000ff */
[----:B------:R-:W-:-:S05]  /*8bd0*/  PRMT R3, R3, 0x5410, RZ ;  /* 0x0000541003037816 */ /* 0x000fca00000000ff */
[----:B------:R0:W-:Y:S01]  /*8be0*/  STG.E desc[UR36][R8.64], R3 ;  /* 0x0000000308007986 */ /* 0x0001e2000c101924 */
[----:B------:R-:W-:Y:S05]  /*8bf0*/  BRA `(.L_x_17910) ;  /* 0x0000000800947947 */ /* 0x000fea0003800000 */
.L_x_17915:
[----:B------:R-:W0:Y:S02]  /*8c00*/  I2F.F64 R24, R24 ;  /* 0x0000001800187312 */ /* 0x000e240000201c00 */
[----:B0-----:R0:W-:Y:S01]  /*8c10*/  STG.E.64 desc[UR36][R8.64], R24 ;  /* 0x0000001808007986 */ /* 0x0011e2000c101b24 */
[----:B------:R-:W-:Y:S05]  /*8c20*/  BRA `(.L_x_17910) ;  /* 0x0000000800887947 */ /* 0x000fea0003800000 */
.L_x_17905:
        /* <DEDUP_REMOVED lines=12> */
.L_x_17920:
        /* <DEDUP_REMOVED lines=17> */
.L_x_17923:
[----:B------:R-:W-:-:S04]  /*8e00*/  SHF.R.U32.HI R3, RZ, 0x18, R5 ;  /* 0x00000018ff037819 */ /* 0x000fc80000011605 */
[----:B------:R-:W-:-:S04]  /*8e10*/  LOP3.LUT R0, R0, 0x80, R3, 0xf8, !PT ;  /* 0x0000008000007812 */ /* 0x000fc800078ef803 */
[----:B------:R-:W-:-:S07]  /*8e20*/  PRMT R4, R0, 0x7610, R4 ;  /* 0x0000761000047816 */ /* 0x000fce0000000004 */
.L_x_17922:
[----:B------:R-:W-:Y:S05]  /*8e30*/  BSYNC.RECONVERGENT B0 ;  /* 0x0000000000007941 */ /* 0x000fea0003800200 */
.L_x_17921:
[----:B------:R0:W-:Y:S01]  /*8e40*/  STG.E.U8 desc[UR36][R8.64], R4 ;  /* 0x0000000408007986 */ /* 0x0001e2000c101124 */
[----:B------:R-:W-:Y:S05]  /*8e50*/  BRA `(.L_x_17910) ;  /* 0x0000000400fc7947 */ /* 0x000fea0003800000 */
.L_x_17919:
        /* <DEDUP_REMOVED lines=17> */
.L_x_17926:
[----:B------:R-:W-:-:S04]  /*8f70*/  SHF.R.U32.HI R3, RZ, 0x18, R5 ;  /* 0x00000018ff037819 */ /* 0x000fc80000011605 */
[----:B------:R-:W-:-:S04]  /*8f80*/  LOP3.LUT R0, R0, 0x80, R3, 0xf8, !PT ;  /* 0x0000008000007812 */ /* 0x000fc800078ef803 */
[----:B------:R-:W-:-:S07]  /*8f90*/  PRMT R4, R0, 0x7610, R4 ;  /* 0x0000761000047816 */ /* 0x000fce0000000004 */
.L_x_17925:
[----:B------:R-:W-:Y:S05]  /*8fa0*/  BSYNC.RECONVERGENT B0 ;  /* 0x0000000000007941 */ /* 0x000fea0003800200 */
.L_x_17924:
[----:B------:R0:W-:Y:S01]  /*8fb0*/  STG.E.U8 desc[UR36][R8.64], R4 ;  /* 0x0000000408007986 */ /* 0x0001e2000c101124 */
[----:B------:R-:W-:Y:S05]  /*8fc0*/  BRA `(.L_x_17910) ;  /* 0x0000000400a07947 */ /* 0x000fea0003800000 */
.L_x_17918:
        /* <DEDUP_REMOVED lines=22> */
.L_x_17928:
[----:B------:R-:W-:-:S05]  /*9130*/  SHF.R.S32.HI R25, RZ, 0x1f, R24 ;  /* 0x0000001fff197819 */ /* 0x000fca0000011418 */
[----:B------:R0:W-:Y:S01]  /*9140*/  STG.E.64 desc[UR36][R8.64], R24 ;  /* 0x0000001808007986 */ /* 0x0001e2000c101b24 */
[----:B------:R-:W-:Y:S05]  /*9150*/  BRA `(.L_x_17910) ;  /* 0x00000004003c7947 */ /* 0x000fea0003800000 */
.L_x_17927:
[----:B------:R0:W-:Y:S01]  /*9160*/  STG.E desc[UR36][R8.64], R24 ;  /* 0x0000001808007986 */ /* 0x0001e2000c101924 */
[----:B------:R-:W-:Y:S05]  /*9170*/  BRA `(.L_x_17910) ;  /* 0x0000000400347947 */ /* 0x000fea0003800000 */
.L_x_17917:
        /* <DEDUP_REMOVED lines=10> */
.L_x_17930:
[----:B------:R-:W0:Y:S01]  /*9220*/  I2F.F64 R4, R24 ;  /* 0x0000001800047312 */ /* 0x000e220000201c00 */
[----:B------:R-:W-:-:S05]  /*9230*/  CS2R R6, SRZ ;  /* 0x0000000000067805 */ /* 0x000fca000001ff00 */
[----:B0-----:R0:W-:Y:S01]  /*9240*/  STG.E.128 desc[UR36][R8.64], R4 ;  /* 0x0000000408007986 */ /* 0x0011e2000c101d24 */
[----:B------:R-:W-:Y:S05]  /*9250*/  BRA `(.L_x_17910) ;  /* 0x0000000000fc7947 */ /* 0x000fea0003800000 */
.L_x_17929:
[----:B------:R-:W-:-:S13]  /*9260*/  ISETP.NE.AND P0, PT, R0, 0xf, PT ;  /* 0x0000000f0000780c */ /* 0x000fda0003f05270 */
[----:B------:R-:W-:Y:S05]  /*9270*/  @!P0 BRA `(.L_x_17931) ;  /* 0x0000000000e88947 */ /* 0x000fea0003800000 */
[----:B------:R-:W-:-:S13]  /*9280*/  ISETP.NE.AND P0, PT, R0, 0x17, PT ;  /* 0x000000170000780c */ /* 0x000fda0003f05270 */
[----:B------:R-:W-:Y:S05]  /*9290*/  @!P0 BRA `(.L_x_17932) ;  /* 0x0000000000908947 */ /* 0x000fea0003800000 */
[----:B------:R-:W-:-:S13]  /*92a0*/  ISETP.NE.AND P0, PT, R0, 0x18, PT ;  /* 0x000000180000780c */ /* 0x000fda0003f05270 */
[----:B------:R-:W-:Y:S05]  /*92b0*/  @!P0 BRA `(.L_x_17933) ;  /* 0x0000000000448947 */ /* 0x000fea0003800000 */
.L_x_17909:
        /* <DEDUP_REMOVED lines=16> */
.L_x_17934:
[----:B------:R-:W-:Y:S05]  /*93c0*/  BRA `(.L_x_17910) ;  /* 0x0000000000a07947 */ /* 0x000fea0003800000 */
.L_x_17933:
        /* <DEDUP_REMOVED lines=13> */
.L_x_17936:
[----:B------:R-:W-:Y:S05]  /*94a0*/  BSYNC.RECONVERGENT B0 ;  /* 0x0000000000007941 */ /* 0x000fea0003800200 */
.L_x_17935:
[----:B------:R-:W-:-:S05]  /*94b0*/  LOP3.LUT R3, R0, 0x80, R3, 0xf8, !PT ;  /* 0x0000008000037812 */ /* 0x000fca00078ef803 */
[----:B------:R0:W-:Y:S01]  /*94c0*/  STG.E.U8 desc[UR36][R8.64], R3 ;  /* 0x0000000308007986 */ /* 0x0001e2000c101124 */
[----:B------:R-:W-:Y:S05]  /*94d0*/  BRA `(.L_x_17910) ;  /* 0x00000000005c7947 */ /* 0x000fea0003800000 */
.L_x_17932:
        /* <DEDUP_REMOVED lines=12> */
.L_x_17938:
[----:B------:R-:W-:Y:S01]  /*95a0*/  IMAD.MOV.U32 R0, RZ, RZ, 0x7f ;  /* 0x0000007fff007424 */ /* 0x000fe200078e00ff */
[----:B------:R-:W-:-:S04]  /*95b0*/  ISETP.GT.U32.AND P0, PT, R4, 0x7f800000, PT ;  /* 0x7f8000000400780c */ /* 0x000fc80003f04070 */
[----:B------:R-:W-:-:S09]  /*95c0*/  SEL R0, R0, 0x7c, P0 ;  /* 0x0000007c00007807 */ /* 0x000fd20000000000 */
.L_x_17939:
[----:B------:R-:W-:Y:S05]  /*95d0*/  BSYNC.RECONVERGENT B0 ;  /* 0x0000000000007941 */ /* 0x000fea0003800200 */
.L_x_17937:
[----:B------:R-:W-:-:S04]  /*95e0*/  SHF.R.U32.HI R3, RZ, 0x18, R3 ;  /* 0x00000018ff037819 */ /* 0x000fc80000011603 */
[----:B------:R-:W-:-:S05]  /*95f0*/  LOP3.LUT R3, R0, 0x80, R3, 0xf8, !PT ;  /* 0x0000008000037812 */ /* 0x000fca00078ef803 */
[----:B------:R0:W-:Y:S01]  /*9600*/  STG.E.U8 desc[UR36][R8.64], R3 ;  /* 0x0000000308007986 */ /* 0x0001e2000c101124 */
[----:B------:R-:W-:Y:S05]  /*9610*/  BRA `(.L_x_17910) ;  /* 0x00000000000c7947 */ /* 0x000fea0003800000 */
.L_x_17931:
[----:B------:R-:W-:-:S04]  /*9620*/  I2FP.F32.S32 R0, R24 ;  /* 0x0000001800007245 */ /* 0x000fc80000201400 */
[----:B------:R-:W-:-:S05]  /*9630*/  F2FP.BF16.F32.PACK_AB R0, RZ, R0 ;  /* 0x00000000ff00723e */ /* 0x000fca00000010ff */
[----:B------:R0:W-:Y:S02]  /*9640*/  STG.E.U16 desc[UR36][R8.64], R0 ;  /* 0x0000000008007986 */ /* 0x0001e4000c101524 */
.L_x_17910:
[----:B------:R-:W-:-:S07]  /*9650*/  VIADD R19, R19, 0x80 ;  /* 0x0000008013137836 */ /* 0x000fce0000000000 */
.L_x_17867:
[----:B------:R-:W-:-:S13]  /*9660*/  ISETP.GE.AND P0, PT, R19, R16, PT ;  /* 0x000000101300720c */ /* 0x000fda0003f06270 */
[----:B------:R-:W-:Y:S05]  /*9670*/  @P0 BREAK.RELIABLE B6 ;  /* 0x0000000000060942 */ /* 0x000fea0003800100 */
[----:B------:R-:W-:Y:S05]  /*9680*/  @P0 BRA `(.L_x_17904) ;  /* 0x0000000c00980947 */ /* 0x000fea0003800000 */
[----:B------:R-:W-:Y:S05]  /*9690*/  BSYNC.RELIABLE B6 ;  /* 0x0000000000067941 */ /* 0x000fea0003800100 */
.L_x_17866:
        /* <DEDUP_REMOVED lines=20> */
.L_x_17943:
[----:B------:R0:W-:Y:S01]  /*97e0*/  STG.E.U8 desc[UR36][R8.64], R22 ;  /* 0x0000001608007986 */ /* 0x0001e2000c101124 */
[----:B------:R-:W-:Y:S05]  /*97f0*/  BRA `(.L_x_17945) ;  /* 0x0000000c00387947 */ /* 0x000fea0003800000 */
.L_x_17942:
        /* <DEDUP_REMOVED lines=9> */
.L_x_17947:
[----:B------:R0:W-:Y:S01]  /*9890*/  STG.E desc[UR36][R8.64], R22 ;  /* 0x0000001608007986 */ /* 0x0001e2000c101924 */
[----:B------:R-:W-:Y:S05]  /*98a0*/  BRA `(.L_x_17945) ;  /* 0x0000000c000c7947 */ /* 0x000fea0003800000 */
.L_x_17946:
[----:B------:R0:W-:Y:S01]  /*98b0*/  STG.E.U16 desc[UR36][R8.64], R22 ;  /* 0x0000001608007986 */ /* 0x0001e2000c101524 */
[----:B------:R-:W-:Y:S05]  /*98c0*/  BRA `(.L_x_17945) ;  /* 0x0000000c00047947 */ /* 0x000fea0003800000 */
.L_x_17941:
        /* <DEDUP_REMOVED lines=9> */
.L_x_17949:
[----:B------:R-:W-:-:S04]  /*9960*/  I2FP.F32.S32 R0, R22 ;  /* 0x0000001600007245 */ /* 0x000fc80000201400 */
[----:B------:R-:W-:-:S05]  /*9970*/  F2FP.F16.F32.PACK_AB R0, RZ, R0 ;  /* 0x00000000ff00723e */ /* 0x000fca00000000ff */
[----:B------:R0:W-:Y:S01]  /*9980*/  STG.E.U16 desc[UR36][R8.64], R0 ;  /* 0x0000000008007986 */ /* 0x0001e2000c101524 */
[----:B------:R-:W-:Y:S05]  /*9990*/  BRA `(.L_x_17945) ;  /* 0x0000000800d07947 */ /* 0x000fea0003800000 */
.L_x_17948:
        /* <DEDUP_REMOVED lines=10> */
.L_x_17951:
[----:B------:R-:W-:-:S04]  /*9a40*/  I2FP.F32.S32 R22, R22 ;  /* 0x0000001600167245 */ /* 0x000fc80000201400 */
[----:B------:R-:W-:-:S04]  /*9a50*/  F2FP.F16.F32.PACK_AB R3, RZ, R22 ;  /* 0x00000016ff03723e */ /* 0x000fc800000000ff */
[----:B------:R-:W-:-:S05]  /*9a60*/  PRMT R3, R3, 0x5410, RZ ;  /* 0x0000541003037816 */ /* 0x000fca00000000ff */
[----:B------:R2:W-:Y:S01]  /*9a70*/  STG.E desc[UR36][R8.64], R3 ;  /* 0x0000000308007986 */ /* 0x0005e2000c101924 */
[----:B------:R-:W-:Y:S05]  /*9a80*/  BRA `(.L_x_17945) ;  /* 0x0000000800947947 */ /* 0x000fea0003800000 */
.L_x_17950:
[----:B------:R-:W0:Y:S02]  /*9a90*/  I2F.F64 R22, R22 ;  /* 0x0000001600167312 */ /* 0x000e240000201c00 */
[----:B0-----:R4:W-:Y:S01]  /*9aa0*/  STG.E.64 desc[UR36][R8.64], R22 ;  /* 0x0000001608007986 */ /* 0x0019e2000c101b24 */
[----:B------:R-:W-:Y:S05]  /*9ab0*/  BRA `(.L_x_17945) ;  /* 0x0000000800887947 */ /* 0x000fea0003800000 */
.L_x_17940:
        /* <DEDUP_REMOVED lines=12> */
.L_x_17955:
        /* <DEDUP_REMOVED lines=17> */
.L_x_17958:
[----:B------:R-:W-:-:S04]  /*9c90*/  SHF.R.U32.HI R3, RZ, 0x18, R5 ;  /* 0x00000018ff037819 */ /* 0x000fc80000011605 */
[----:B------:R-:W-:-:S04]  /*9ca0*/  LOP3.LUT R0, R0, 0x80, R3, 0xf8, !PT ;  /* 0x0000008000007812 */ /* 0x000fc800078ef803 */
[----:B------:R-:W-:-:S07]  /*9cb0*/  PRMT R4, R0, 0x7610, R4 ;  /* 0x0000761000047816 */ /* 0x000fce0000000004 */
.L_x_17957:
[----:B------:R-:W-:Y:S05]  /*9cc0*/  BSYNC.RECONVERGENT B0 ;  /* 0x0000000000007941 */ /* 0x000fea0003800200 */
.L_x_17956:
[----:B------:R0:W-:Y:S01]  /*9cd0*/  STG.E.U8 desc[UR36][R8.64], R4 ;  /* 0x0000000408007986 */ /* 0x0001e2000c101124 */
[----:B------:R-:W-:Y:S05]  /*9ce0*/  BRA `(.L_x_17945) ;  /* 0x0000000400fc7947 */ /* 0x000fea0003800000 */
.L_x_17954:
        /* <DEDUP_REMOVED lines=17> */
.L_x_17961:
[----:B------:R-:W-:-:S04]  /*9e00*/  SHF.R.U32.HI R3, RZ, 0x18, R5 ;  /* 0x00000018ff037819 */ /* 0x000fc80000011605 */
[----:B------:R-:W-:-:S04]  /*9e10*/  LOP3.LUT R0, R0, 0x80, R3, 0xf8, !PT ;  /* 0x0000008000007812 */ /* 0x000fc800078ef803 */
[----:B------:R-:W-:-:S07]  /*9e20*/  PRMT R4, R0, 0x7610, R4 ;  /* 0x0000761000047816 */ /* 0x000fce0000000004 */
.L_x_17960:
[----:B------:R-:W-:Y:S05]  /*9e30*/  BSYNC.RECONVERGENT B0 ;  /* 0x0000000000007941 */ /* 0x000fea0003800200 */
.L_x_17959:
[----:B------:R0:W-:Y:S01]  /*9e40*/  STG.E.U8 desc[UR36][R8.64], R4 ;  /* 0x0000000408007986 */ /* 0x0001e2000c101124 */
[----:B------:R-:W-:Y:S05]  /*9e50*/  BRA `(.L_x_17945) ;  /* 0x0000000400a07947 */ /* 0x000fea0003800000 */
.L_x_17953:
        /* <DEDUP_REMOVED lines=22> */
.L_x_17963:
[----:B------:R-:W-:-:S05]  /*9fc0*/  SHF.R.S32.HI R23, RZ, 0x1f, R22 ;  /* 0x0000001fff177819 */ /* 0x000fca0000011416 */
[----:B------:R0:W-:Y:S01]  /*9fd0*/  STG.E.64 desc[UR36][R8.64], R22 ;  /* 0x0000001608007986 */ /* 0x0001e2000c101b24 */
[----:B------:R-:W-:Y:S05]  /*9fe0*/  BRA `(.L_x_17945) ;  /* 0x00000004003c7947 */ /* 0x000fea0003800000 */
.L_x_17962:
[----:B------:R0:W-:Y:S01]  /*9ff0*/  STG.E desc[UR36][R8.64], R22 ;  /* 0x0000001608007986 */ /* 0x0001e2000c101924 */
[----:B------:R-:W-:Y:S05]  /*a000*/  BRA `(.L_x_17945) ;  /* 0x0000000400347947 */ /* 0x000fea0003800000 */
.L_x_17952:
        /* <DEDUP_REMOVED lines=10> */
.L_x_17965:
[----:B------:R-:W0:Y:S01]  /*a0b0*/  I2F.F64 R4, R22 ;  /* 0x0000001600047312 */ /* 0x000e220000201c00 */
[----:B------:R-:W-:-:S05]  /*a0c0*/  CS2R R6, SRZ ;  /* 0x0000000000067805 */ /* 0x000fca000001ff00 */
[----:B0-----:R0:W-:Y:S01]  /*a0d0*/  STG.E.128 desc[UR36][R8.64], R4 ;  /* 0x0000000408007986 */ /* 0x0011e2000c101d24 */
[----:B------:R-:W-:Y:S05]  /*a0e0*/  BRA `(.L_x_17945) ;  /* 0x0000000000fc7947 */ /* 0x000fea0003800000 */
.L_x_17964:
[----:B------:R-:W-:-:S13]  /*a0f0*/  ISETP.NE.AND P0, PT, R0, 0xf, PT ;  /* 0x0000000f0000780c */ /* 0x000fda0003f05270 */
[----:B------:R-:W-:Y:S05]  /*a100*/  @!P0 BRA `(.L_x_17966) ;  /* 0x0000000000e88947 */ /* 0x000fea0003800000 */
[----:B------:R-:W-:-:S13]  /*a110*/  ISETP.NE.AND P0, PT, R0, 0x17, PT ;  /* 0x000000170000780c */ /* 0x000fda0003f05270 */
[----:B------:R-:W-:Y:S05]  /*a120*/  @!P0 BRA `(.L_x_17967) ;  /* 0x0000000000908947 */ /* 0x000fea0003800000 */
[----:B------:R-:W-:-:S13]  /*a130*/  ISETP.NE.AND P0, PT, R0, 0x18, PT ;  /* 0x000000180000780c */ /* 0x000fda0003f05270 */
[----:B------:R-:W-:Y:S05]  /*a140*/  @!P0 BRA `(.L_x_17968) ;  /* 0x0000000000448947 */ /* 0x000fea0003800000 */
.L_x_17944:
        /* <DEDUP_REMOVED lines=16> */
.L_x_17969:
[----:B------:R-:W-:Y:S05]  /*a250*/  BRA `(.L_x_17945) ;  /* 0x0000000000a07947 */ /* 0x000fea0003800000 */
.L_x_17968:
        /* <DEDUP_REMOVED lines=13> */
.L_x_17971:
[----:B------:R-:W-:Y:S05]  /*a330*/  BSYNC.RECONVERGENT B0 ;  /* 0x0000000000007941 */ /* 0x000fea0003800200 */
.L_x_17970:
[----:B------:R-:W-:-:S05]  /*a340*/  LOP3.LUT R3, R0, 0x80, R3, 0xf8, !PT ;  /* 0x0000008000037812 */ /* 0x000fca00078ef803 */
[----:B------:R0:W-:Y:S01]  /*a350*/  STG.E.U8 desc[UR36][R8.64], R3 ;  /* 0x0000000308007986 */ /* 0x0001e2000c101124 */
[----:B------:R-:W-:Y:S05]  /*a360*/  BRA `(.L_x_17945) ;  /* 0x00000000005c7947 */ /* 0x000fea0003800000 */
.L_x_17967:
        /* <DEDUP_REMOVED lines=12> */
.L_x_17973:
[----:B------:R-:W-:Y:S01]  /*a430*/  IMAD.MOV.U32 R0, RZ, RZ, 0x7f ;  /* 0x0000007fff007424 */ /* 0x000fe200078e00ff */
[----:B------:R-:W-:-:S04]  /*a440*/  ISETP.GT.U32.AND P0, PT, R4, 0x7f800000, PT ;  /* 0x7f8000000400780c */ /* 0x000fc80003f04070 */
[----:B------:R-:W-:-:S09]  /*a450*/  SEL R0, R0, 0x7c, P0 ;  /* 0x0000007c00007807 */ /* 0x000fd20000000000 */
.L_x_17974:
[----:B------:R-:W-:Y:S05]  /*a460*/  BSYNC.RECONVERGENT B0 ;  /* 0x0000000000007941 */ /* 0x000fea0003800200 */
.L_x_17972:
[----:B------:R-:W-:-:S04]  /*a470*/  SHF.R.U32.HI R3, RZ, 0x18, R3 ;  /* 0x00000018ff037819 */ /* 0x000fc80000011603 */
[----:B------:R-:W-:-:S05]  /*a480*/  LOP3.LUT R3, R0, 0x80, R3, 0xf8, !PT ;  /* 0x0000008000037812 */ /* 0x000fca00078ef803 */
[----:B------:R0:W-:Y:S01]  /*a490*/  STG.E.U8 desc[UR36][R8.64], R3 ;  /* 0x0000000308007986 */ /* 0x0001e2000c101124 */
[----:B------:R-:W-:Y:S05]  /*a4a0*/  BRA `(.L_x_17945) ;  /* 0x00000000000c7947 */ /* 0x000fea0003800000 */
.L_x_17966:
[----:B------:R-:W-:-:S04]  /*a4b0*/  I2FP.F32.S32 R0, R22 ;  /* 0x0000001600007245 */ /* 0x000fc80000201400 */
[----:B------:R-:W-:-:S05]  /*a4c0*/  F2FP.BF16.F32.PACK_AB R0, RZ, R0 ;  /* 0x00000000ff00723e */ /* 0x000fca00000010ff */
[----:B------:R0:W-:Y:S02]  /*a4d0*/  STG.E.U16 desc[UR36][R8.64], R0 ;  /* 0x0000000008007986 */ /* 0x0001e4000c101524 */
.L_x_17945:
[----:B------:R-:W-:-:S07]  /*a4e0*/  VIADD R19, R19, 0x80 ;  /* 0x0000008013137836 */ /* 0x000fce0000000000 */
.L_x_17904:
[----:B------:R-:W-:Y:S05]  /*a4f0*/  BSYNC.RECONVERGENT B7 ;  /* 0x0000000000077941 */ /* 0x000fea0003800200 */
.L_x_17865:
[----:B------:R-:W-:-:S13]  /*a500*/  ISETP.GE.AND P0, PT, R19, R16, PT ;  /* 0x000000101300720c */ /* 0x000fda0003f06270 */
[----:B------:R-:W-:Y:S05]  /*a510*/  @P0 EXIT ;  /* 0x000000000000094d */ /* 0x000fea0003800000 */
[----:B0-2-4-:R-:W0:Y:S01]  /*a520*/  LDC.64 R4, c[0x0][0x398] ;  /* 0x0000e600ff047b82 */ /* 0x015e220000000a00 */
[----:B------:R-:W1:Y:S01]  /*a530*/  LDCU UR4, c[0x0][0x3d0] ;  /* 0x00007a00ff0477ac */ /* 0x000e620008000800 */
[----:B------:R-:W-:Y:S01]  /*a540*/  PRMT R0, R17, 0x9910, RZ ;  /* 0x0000991011007816 */ /* 0x000fe200000000ff */
[----:B------:R-:W-:-:S03]  /*a550*/  IMAD R2, R2, 0x200, R19 ;  /* 0x0000020002027824 */ /* 0x000fc600078e0213 */
[----:B------:R-:W-:Y:S01]  /*a560*/  ISETP.GT.AND P1, PT, R0, 0x9, PT ;  /* 0x000000090000780c */ /* 0x000fe20003f24270 */
[----:B-1-3--:R-:W-:-:S05]  /*a570*/  IMAD R3, R2, UR4, RZ ;  /* 0x0000000402037c24 */ /* 0x00afca000f8e02ff */
        /* <DEDUP_REMOVED lines=13> */
.L_x_17978:
[----:B------:R-:W-:Y:S01]  /*a650*/  STG.E.U8 desc[UR36][R2.64], R18 ;  /* 0x0000001202007986 */ /* 0x000fe2000c101124 */
[----:B------:R-:W-:Y:S05]  /*a660*/  EXIT ;  /* 0x000000000000794d */ /* 0x000fea0003800000 */
.L_x_17977:
        /* <DEDUP_REMOVED lines=9> */
.L_x_17981:
[----:B------:R-:W-:Y:S01]  /*a700*/  STG.E desc[UR36][R2.64], R18 ;  /* 0x0000001202007986 */ /* 0x000fe2000c101924 */
[----:B------:R-:W-:Y:S05]  /*a710*/  EXIT ;  /* 0x000000000000794d */ /* 0x000fea0003800000 */
.L_x_17980:
[----:B------:R-:W-:Y:S01]  /*a720*/  STG.E.U16 desc[UR36][R2.64], R18 ;  /* 0x0000001202007986 */ /* 0x000fe2000c101524 */
[----:B------:R-:W-:Y:S05]  /*a730*/  EXIT ;  /* 0x000000000000794d */ /* 0x000fea0003800000 */
.L_x_17976:
        /* <DEDUP_REMOVED lines=9> */
.L_x_17983:
[----:B------:R-:W-:-:S04]  /*a7d0*/  I2FP.F32.S32 R0, R18 ;  /* 0x0000001200007245 */ /* 0x000fc80000201400 */
[----:B------:R-:W-:-:S05]  /*a7e0*/  F2FP.F16.F32.PACK_AB R0, RZ, R0 ;  /* 0x00000000ff00723e */ /* 0x000fca00000000ff */
[----:B------:R-:W-:Y:S01]  /*a7f0*/  STG.E.U16 desc[UR36][R2.64], R0 ;  /* 0x0000000002007986 */ /* 0x000fe2000c101524 */
[----:B------:R-:W-:Y:S05]  /*a800*/  EXIT ;  /* 0x000000000000794d */ /* 0x000fea0003800000 */
.L_x_17982:
        /* <DEDUP_REMOVED lines=10> */
.L_x_17985:
[----:B------:R-:W-:-:S04]  /*a8b0*/  I2FP.F32.S32 R18, R18 ;  /* 0x0000001200127245 */ /* 0x000fc80000201400 */
[----:B------:R-:W-:-:S04]  /*a8c0*/  F2FP.F16.F32.PACK_AB R5, RZ, R18 ;  /* 0x00000012ff05723e */ /* 0x000fc800000000ff */
[----:B------:R-:W-:-:S05]  /*a8d0*/  PRMT R5, R5, 0x5410, RZ ;  /* 0x0000541005057816 */ /* 0x000fca00000000ff */
[----:B------:R-:W-:Y:S01]  /*a8e0*/  STG.E desc[UR36][R2.64], R5 ;  /* 0x0000000502007986 */ /* 0x000fe2000c101924 */
[----:B------:R-:W-:Y:S05]  /*a8f0*/  EXIT ;  /* 0x000000000000794d */ /* 0x000fea0003800000 */
.L_x_17984:
[----:B------:R-:W0:Y:S02]  /*a900*/  I2F.F64 R18, R18 ;  /* 0x0000001200127312 */ /* 0x000e240000201c00 */
[----:B0-----:R-:W-:Y:S01]  /*a910*/  STG.E.64 desc[UR36][R2.64], R18 ;  /* 0x0000001202007986 */ /* 0x001fe2000c101b24 */
[----:B------:R-:W-:Y:S05]  /*a920*/  EXIT ;  /* 0x000000000000794d */ /* 0x000fea0003800000 */
.L_x_17975:
        /* <DEDUP_REMOVED lines=12> */
.L_x_17989:
        /* <DEDUP_REMOVED lines=18> */
.L_x_17992:
[----:B------:R-:W-:-:S04]  /*ab10*/  SHF.R.U32.HI R5, RZ, 0x18, R5 ;  /* 0x00000018ff057819 */ /* 0x000fc80000011605 */
[----:B------:R-:W-:-:S07]  /*ab20*/  LOP3.LUT R0, R0, 0x80, R5, 0xf8, !PT ;  /* 0x0000008000007812 */ /* 0x000fce00078ef805 */
.L_x_17991:
[----:B------:R-:W-:Y:S05]  /*ab30*/  BSYNC.RECONVERGENT B0 ;  /* 0x0000000000007941 */ /* 0x000fea0003800200 */
.L_x_17990:
[----:B------:R-:W-:Y:S01]  /*ab40*/  STG.E.U8 desc[UR36][R2.64], R0 ;  /* 0x0000000002007986 */ /* 0x000fe2000c101124 */
[----:B------:R-:W-:Y:S05]  /*ab50*/  EXIT ;  /* 0x000000000000794d */ /* 0x000fea0003800000 */
.L_x_17988:
        /* <DEDUP_REMOVED lines=18> */
.L_x_17995:
[----:B------:R-:W-:-:S04]  /*ac80*/  SHF.R.U32.HI R5, RZ, 0x18, R5 ;  /* 0x00000018ff057819 */ /* 0x000fc80000011605 */
[----:B------:R-:W-:-:S07]  /*ac90*/  LOP3.LUT R0, R0, 0x80, R5, 0xf8, !PT ;  /* 0x0000008000007812 */ /* 0x000fce00078ef805 */
.L_x_17994:
[----:B------:R-:W-:Y:S05]  /*aca0*/  BSYNC.RECONVERGENT B0 ;  /* 0x0000000000007941 */ /* 0x000fea0003800200 */
.L_x_17993:
[----:B------:R-:W-:Y:S01]  /*acb0*/  STG.E.U8 desc[UR36][R2.64], R0 ;  /* 0x0000000002007986 */ /* 0x000fe2000c101124 */
[----:B------:R-:W-:Y:S05]  /*acc0*/  EXIT ;  /* 0x000000000000794d */ /* 0x000fea0003800000 */
.L_x_17987:
        /* <DEDUP_REMOVED lines=22> */
.L_x_17997:
[----:B------:R-:W-:-:S05]  /*ae30*/  SHF.R.S32.HI R19, RZ, 0x1f, R18 ;  /* 0x0000001fff137819 */ /* 0x000fca0000011412 */
[----:B------:R-:W-:Y:S01]  /*ae40*/  STG.E.64 desc[UR36][R2.64], R18 ;  /* 0x0000001202007986 */ /* 0x000fe2000c101b24 */
[----:B------:R-:W-:Y:S05]  /*ae50*/  EXIT ;  /* 0x000000000000794d */ /* 0x000fea0003800000 */
.L_x_17996:
[----:B------:R-:W-:Y:S01]  /*ae60*/  STG.E desc[UR36][R2.64], R18 ;  /* 0x0000001202007986 */ /* 0x000fe2000c101924 */
[----:B------:R-:W-:Y:S05]  /*ae70*/  EXIT ;  /* 0x000000000000794d */ /* 0x000fea0003800000 */
.L_x_17986:
        /* <DEDUP_REMOVED lines=10> */
.L_x_17999:
[----:B------:R-:W0:Y:S01]  /*af20*/  I2F.F64 R4, R18 ;  /* 0x0000001200047312 */ /* 0x000e220000201c00 */
[----:B------:R-:W-:-:S05]  /*af30*/  CS2R R6, SRZ ;  /* 0x0000000000067805 */ /* 0x000fca000001ff00 */
[----:B0-----:R-:W-:Y:S01]  /*af40*/  STG.E.128 desc[UR36][R2.64], R4 ;  /* 0x0000000402007986 */ /* 0x001fe2000c101d24 */
[----:B------:R-:W-:Y:S05]  /*af50*/  EXIT ;  /* 0x000000000000794d */ /* 0x000fea0003800000 */
.L_x_17998:
[----:B------:R-:W-:-:S13]  /*af60*/  ISETP.NE.AND P0, PT, R0, 0xf, PT ;  /* 0x0000000f0000780c */ /* 0x000fda0003f05270 */
[----:B------:R-:W-:Y:S05]  /*af70*/  @!P0 BRA `(.L_x_18000) ;  /* 0x0000000000e88947 */ /* 0x000fea0003800000 */
[----:B------:R-:W-:-:S13]  /*af80*/  ISETP.NE.AND P0, PT, R0, 0x17, PT ;  /* 0x000000170000780c */ /* 0x000fda0003f05270 */
[----:B------:R-:W-:Y:S05]  /*af90*/  @!P0 BRA `(.L_x_18001) ;  /* 0x0000000000908947 */ /* 0x000fea0003800000 */
[----:B------:R-:W-:-:S13]  /*afa0*/  ISETP.NE.AND P0, PT, R0, 0x18, PT ;  /* 0x000000180000780c */ /* 0x000fda0003f05270 */
[----:B------:R-:W-:Y:S05]  /*afb0*/  @!P0 BRA `(.L_x_18002) ;  /* 0x0000000000448947 */ /* 0x000fea0003800000 */
.L_x_17979:
        /* <DEDUP_REMOVED lines=16> */
.L_x_18003:
[----:B------:R-:W-:Y:S05]  /*b0c0*/  EXIT ;  /* 0x000000000000794d */ /* 0x000fea0003800000 */
.L_x_18002:
        /* <DEDUP_REMOVED lines=13> */
.L_x_18005:
[----:B------:R-:W-:Y:S05]  /*b1a0*/  BSYNC.RECONVERGENT B0 ;  /* 0x0000000000007941 */ /* 0x000fea0003800200 */
.L_x_18004:
[----:B------:R-:W-:-:S05]  /*b1b0*/  LOP3.LUT R5, R0, 0x80, R5, 0xf8, !PT ;  /* 0x0000008000057812 */ /* 0x000fca00078ef805 */
[----:B------:R-:W-:Y:S01]  /*b1c0*/  STG.E.U8 desc[UR36][R2.64], R5 ;  /* 0x0000000502007986 */ /* 0x000fe2000c101124 */
[----:B------:R-:W-:Y:S05]  /*b1d0*/  EXIT ;  /* 0x000000000000794d */ /* 0x000fea0003800000 */
.L_x_18001:
        /* <DEDUP_REMOVED lines=12> */
.L_x_18007:
[----:B------:R-:W-:Y:S01]  /*b2a0*/  IMAD.MOV.U32 R0, RZ, RZ, 0x7f ;  /* 0x0000007fff007424 */ /* 0x000fe200078e00ff */
[----:B------:R-:W-:-:S04]  /*b2b0*/  ISETP.GT.U32.AND P0, PT, R4, 0x7f800000, PT ;  /* 0x7f8000000400780c */ /* 0x000fc80003f04070 */
[----:B------:R-:W-:-:S09]  /*b2c0*/  SEL R0, R0, 0x7c, P0 ;  /* 0x0000007c00007807 */ /* 0x000fd20000000000 */
.L_x_18008:
[----:B------:R-:W-:Y:S05]  /*b2d0*/  BSYNC.RECONVERGENT B0 ;  /* 0x0000000000007941 */ /* 0x000fea0003800200 */
.L_x_18006:
[----:B------:R-:W-:-:S04]  /*b2e0*/  SHF.R.U32.HI R5, RZ, 0x18, R5 ;  /* 0x00000018ff057819 */ /* 0x000fc80000011605 */
[----:B------:R-:W-:-:S05]  /*b2f0*/  LOP3.LUT R5, R0, 0x80, R5, 0xf8, !PT ;  /* 0x0000008000057812 */ /* 0x000fca00078ef805 */
[----:B------:R-:W-:Y:S01]  /*b300*/  STG.E.U8 desc[UR36][R2.64], R5 ;  /* 0x0000000502007986 */ /* 0x000fe2000c101124 */
[----:B------:R-:W-:Y:S05]  /*b310*/  EXIT ;  /* 0x000000000000794d */ /* 0x000fea0003800000 */
.L_x_18000:
[----:B------:R-:W-:-:S04]  /*b320*/  I2FP.F32.S32 R0, R18 ;  /* 0x0000001200007245 */ /* 0x000fc80000201400 */
[----:B------:R-:W-:-:S05]  /*b330*/  F2FP.BF16.F32.PACK_AB R0, RZ, R0 ;  /* 0x00000000ff00723e */ /* 0x000fca00000010ff */
[----:B------:R-:W-:Y:S01]  /*b340*/  STG.E.U16 desc[UR36][R2.64], R0 ;  /* 0x0000000002007986 */ /* 0x000fe2000c101524 */
[----:B------:R-:W-:Y:S05]  /*b350*/  EXIT ;  /* 0x000000000000794d */ /* 0x000fea0003800000 */
.L_x_18009:
        /* <DEDUP_REMOVED lines=10> */
.L_x_23953:


//--------------------- .text._ZN2at6native18elementwise_kernelILi128ELi2EZNS0_22gpu_kernel_impl_nocastIZZZNS0_54_GLOBAL__N__d8c5977b_16_LinearAlgebra_cu_35b291db_316116addr_kernel_cudaERNS_14TensorIteratorERKN3c106ScalarES9_ENKUlvE_clEvENKUlvE1_clEvEUliiiE_EEvRNS_18TensorIteratorBaseERKT_EUliE_EEviT1_ --------------------------
	.section	.text._ZN2at6native18elementwise_kernelILi128ELi2EZNS0_22gpu_kernel_impl_nocastIZZZNS0_54_GLOBAL__N__d8c5977b_16_LinearAlgebra_cu_35b291db_316116addr_kernel_cudaERNS_14TensorIteratorERKN3c106ScalarES9_ENKUlvE_clEvENKUlvE1_clEvEUliiiE_EEvRNS_18TensorIteratorBaseERKT_EUliE_EEviT1_,"ax",@progbits
	.align	128
        .global         _ZN2at6native18elementwise_kernelILi128ELi2EZNS0_22gpu_kernel_impl_nocastIZZZNS0_54_GLOBAL__N__d8c5977b_16_LinearAlgebra_cu_35b291db_316116addr_kernel_cudaERNS_14TensorIteratorERKN3c106ScalarES9_ENKUlvE_clEvENKUlvE1_clEvEUliiiE_EEvRNS_18TensorIteratorBaseERKT_EUliE_EEviT1_
        .type           _ZN2at6native18elementwise_kernelILi128ELi2EZNS0_22gpu_kernel_impl_nocastIZZZNS0_54_GLOBAL__N__d8c5977b_16_LinearAlgebra_cu_35b291db_316116addr_kernel_cudaERNS_14TensorIteratorERKN3c106ScalarES9_ENKUlvE_clEvENKUlvE1_clEvEUliiiE_EEvRNS_18TensorIteratorBaseERKT_EUliE_EEviT1_,@function
        .size           _ZN2at6native18elementwise_kernelILi128ELi2EZNS0_22gpu_kernel_impl_nocastIZZZNS0_54_GLOBAL__N__d8c5977b_16_LinearAlgebra_cu_35b291db_316116addr_kernel_cudaERNS_14TensorIteratorERKN3c106ScalarES9_ENKUlvE_clEvENKUlvE1_clEvEUliiiE_EEvRNS_18TensorIteratorBaseERKT_EUliE_EEviT1_,(.L_x_23954 - _ZN2at6native18elementwise_kernelILi128ELi2EZNS0_22gpu_kernel_impl_nocastIZZZNS0_54_GLOBAL__N__d8c5977b_16_LinearAlgebra_cu_35b291db_316116addr_kernel_cudaERNS_14TensorIteratorERKN3c106ScalarES9_ENKUlvE_clEvENKUlvE1_clEvEUliiiE_EEvRNS_18TensorIteratorBaseERKT_EUliE_EEviT1_)
        .other          _ZN2at6native18elementwise_kernelILi128ELi2EZNS0_22gpu_kernel_impl_nocastIZZZNS0_54_GLOBAL__N__d8c5977b_16_LinearAlgebra_cu_35b291db_316116addr_kernel_cudaERNS_14TensorIteratorERKN3c106ScalarES9_ENKUlvE_clEvENKUlvE1_clEvEUliiiE_EEvRNS_18TensorIteratorBaseERKT_EUliE_EEviT1_,@"STO_CUDA_ENTRY STV_DEFAULT"
_ZN2at6native18elementwise_kernelILi128ELi2EZNS0_22gpu_kernel_impl_nocastIZZZNS0_54_GLOBAL__N__d8c5977b_16_LinearAlgebra_cu_35b291db_316116addr_kernel_cudaERNS_14TensorIteratorERKN3c106ScalarES9_ENKUlvE_clEvENKUlvE1_clEvEUliiiE_EEvRNS_18TensorIteratorBaseERKT_EUliE_EEviT1_:
.text._ZN2at6native18elementwise_kernelILi128ELi2EZNS0_22gpu_kernel_impl_nocastIZZZNS0_54_GLOBAL__N__d8c5977b_16_LinearAlgebra_cu_35b291db_316116addr_kernel_cudaERNS_14TensorIteratorERKN3c106ScalarES9_ENKUlvE_clEvENKUlvE1_clEvEUliiiE_EEvRNS_18TensorIteratorBaseERKT_EUliE_EEviT1_:
        /* <DEDUP_REMOVED lines=16> */
[----:B0-----:R-:W3:Y:S04]  /*0100*/  LDG.E R4, desc[UR6][R4.64] ;  /* 0x0000000604047981 */ /* 0x001ee8000c1e1900 */
[----:B--2---:R-:W3:Y:S03]  /*0110*/  LDG.E R7, desc[UR6][R6.64] ;  /* 0x0000000606077981 */ /* 0x004ee6000c1e1900 */
[----:B------:R-:W0:Y:S01]  /*0120*/  LDC.64 R8, c[0x0][0x648] ;  /* 0x00019200ff087b82 */ /* 0x000e220000000a00 */
[----:B------:R-:W-:Y:S01]  /*0130*/  IADD3 R3, PT, PT, R3, 0x80, RZ ;  /* 0x0000008003037810 */ /* 0x000fe20007ffe0ff */
[----:B---3--:R-:W-:-:S04]  /*0140*/  IMAD R0, R4, R7, RZ ;  /* 0x0000000704007224 */ /* 0x008fc800078e02ff */
[----:B-1----:R-:W-:-:S05]  /*0150*/  IMAD R11, R0, UR5, RZ ;  /* 0x00000005000b7c24 */ /* 0x002fca000f8e02ff */
[----:B0-----:R0:W-:Y:S02]  /*0160*/  STG.E desc[UR6][R8.64], R11 ;  /* 0x0000000b08007986 */ /* 0x0011e4000c101906 */
.L_x_18012:
[----:B------:R-:W-:Y:S05]  /*0170*/  BSYNC.RECONVERGENT B0 ;  /* 0x0000000000007941 */ /* 0x000fea0003800200 */
.L_x_18011:
[----:B------:R-:W-:-:S13]  /*0180*/  ISETP.GE.AND P0, PT, R3, UR4, PT ;  /* 0x0000000403007c0c */ /* 0x000fda000bf06270 */
[----:B------:R-:W-:Y:S05]  /*0190*/  @P0 EXIT ;  /* 0x000000000000094d */ /* 0x000fea0003800000 */
[----:B------:R-:W1:Y:S01]  /*01a0*/  LDC.64 R2, c[0x0][0x658] ;  /* 0x00019600ff027b82 */ /* 0x000e620000000a00 */
[----:B------:R-:W0:Y:S07]  /*01b0*/  LDCU UR4, c[0x0][0x668] ;  /* 0x0000cd00ff0477ac */ /* 0x000e2e0008000800 */
[----:B------:R-:W2:Y:S01]  /*01c0*/  LDC.64 R4, c[0x0][0x660] ;  /* 0x00019800ff047b82 */ /* 0x000ea20000000a00 */
[----:B-1----:R-:W3:Y:S04]  /*01d0*/  LDG.E R2, desc[UR6][R2.64] ;  /* 0x0000000602027981 */ /* 0x002ee8000c1e1900 */
[----:B--2---:R-:W3:Y:S03]  /*01e0*/  LDG.E R5, desc[UR6][R4.64] ;  /* 0x0000000604057981 */ /* 0x004ee6000c1e1900 */
[----:B------:R-:W1:Y:S01]  /*01f0*/  LDC.64 R6, c[0x0][0x648] ;  /* 0x00019200ff067b82 */ /* 0x000e620000000a00 */
[----:B---3--:R-:W-:-:S04]  /*0200*/  IMAD R0, R2, R5, RZ ;  /* 0x0000000502007224 */ /* 0x008fc800078e02ff */
[----:B0-----:R-:W-:-:S05]  /*0210*/  IMAD R9, R0, UR4, RZ ;  /* 0x0000000400097c24 */ /* 0x001fca000f8e02ff */
[----:B-1----:R-:W-:Y:S01]  /*0220*/  STG.E desc[UR6][R6.64], R9 ;  /* 0x0000000906007986 */ /* 0x002fe2000c101906 */
[----:B------:R-:W-:Y:S05]  /*0230*/  EXIT ;  /* 0x000000000000794d */ /* 0x000fea0003800000 */
.L_x_18010:
        /* <DEDUP_REMOVED lines=355> */
.L_x_18015:
[----:B------:R-:W0:Y:S01]  /*1870*/  LDCU.64 UR10, c[0x0][0x660] ;  /* 0x0000cc00ff0a77ac */ /* 0x000e220008000a00 */
[----:B------:R-:W1:Y:S01]  /*1880*/  LDCU.64 UR8, c[0x0][0x658] ;  /* 0x0000cb00ff0877ac */ /* 0x000e620008000a00 */
[----:B------:R-:W2:Y:S01]  /*1890*/  LDCU UR5, c[0x0][0x668] ;  /* 0x0000cd00ff0577ac */ /* 0x000ea20008000800 */
[----:B0-----:R-:W-:Y:S02]  /*18a0*/  IADD3 R6, P1, PT, R6, UR10, RZ ;  /* 0x0000000a06067c10 */ /* 0x001fe4000ff3e0ff */
[----:B-1----:R-:W-:Y:S02]  /*18b0*/  IADD3 R8, P0, PT, R5, UR8, RZ ;  /* 0x0000000805087c10 */ /* 0x002fe4000ff1e0ff */
[----:B------:R-:W-:Y:S02]  /*18c0*/  IADD3.X R7, PT, PT, RZ, UR11, RZ, P1, !PT ;  /* 0x0000000bff077c10 */ /* 0x000fe40008ffe4ff */
[----:B------:R-:W-:Y:S01]  /*18d0*/  IADD3.X R9, PT, PT, RZ, UR9, RZ, P0, !PT ;  /* 0x00000009ff097c10 */ /* 0x000fe200087fe4ff */
[----:B------:R-:W0:Y:S03]  /*18e0*/  LDCU.64 UR8, c[0x0][0x648] ;  /* 0x0000c900ff0877ac */ /* 0x000e260008000a00 */
[----:B------:R-:W3:Y:S04]  /*18f0*/  LDG.E R7, desc[UR6][R6.64] ;  /* 0x0000000606077981 */ /* 0x000ee8000c1e1900 */
[----:B------:R-:W3:Y:S01]  /*1900*/  LDG.E R8, desc[UR6][R8.64] ;  /* 0x0000000608087981 */ /* 0x000ee2000c1e1900 */
[----:B0-----:R-:W-:-:S04]  /*1910*/  IADD3 R4, P0, PT, R4, UR8, RZ ;  /* 0x0000000804047c10 */ /* 0x001fc8000ff1e0ff */
[----:B------:R-:W-:Y:S02]  /*1920*/  IADD3.X R5, PT, PT, RZ, UR9, RZ, P0, !PT ;  /* 0x00000009ff057c10 */ /* 0x000fe400087fe4ff */
[----:B------:R-:W-:Y:S01]  /*1930*/  IADD3 R3, PT, PT, R3, 0x80, RZ ;  /* 0x0000008003037810 */ /* 0x000fe20007ffe0ff */
[----:B---3--:R-:W-:-:S04]  /*1940*/  IMAD R10, R8, R7, RZ ;  /* 0x00000007080a7224 */ /* 0x008fc800078e02ff */
[----:B--2---:R-:W-:-:S05]  /*1950*/  IMAD R11, R10, UR5, RZ ;  /* 0x000000050a0b7c24 */ /* 0x004fca000f8e02ff */
[----:B------:R0:W-:Y:S02]  /*1960*/  STG.E desc[UR6][R4.64], R11 ;  /* 0x0000000b04007986 */ /* 0x0001e4000c101906 */
.L_x_18014:
[----:B------:R-:W-:Y:S05]  /*1970*/  BSYNC.RECONVERGENT B0 ;  /* 0x0000000000007941 */ /* 0x000fea0003800200 */
.L_x_18013:
        /* <DEDUP_REMOVED lines=350> */
.L_x_18016:
[----:B------:R-:W0:Y:S01]  /*2f60*/  LDCU.64 UR8, c[0x0][0x660] ;  /* 0x0000cc00ff0877ac */ /* 0x000e220008000a00 */
[----:B------:R-:W1:Y:S01]  /*2f70*/  LDCU.64 UR4, c[0x0][0x658] ;  /* 0x0000cb00ff0477ac */ /* 0x000e620008000a00 */
[----:B0-----:R-:W-:Y:S01]  /*2f80*/  IADD3 R4, P1, PT, R4, UR8, RZ ;  /* 0x0000000804047c10 */ /* 0x001fe2000ff3e0ff */
[----:B------:R-:W0:Y:S01]  /*2f90*/  LDCU UR8, c[0x0][0x668] ;  /* 0x0000cd00ff0877ac */ /* 0x000e220008000800 */
[----:B-1----:R-:W-:Y:S02]  /*2fa0*/  IADD3 R6, P0, PT, R3, UR4, RZ ;  /* 0x0000000403067c10 */ /* 0x002fe4000ff1e0ff */
[----:B------:R-:W-:Y:S02]  /*2fb0*/  IADD3.X R5, PT, PT, RZ, UR9, RZ, P1, !PT ;  /* 0x00000009ff057c10 */ /* 0x000fe40008ffe4ff */
[----:B------:R-:W-:Y:S01]  /*2fc0*/  IADD3.X R7, PT, PT, RZ, UR5, RZ, P0, !PT ;  /* 0x00000005ff077c10 */ /* 0x000fe200087fe4ff */
[----:B------:R-:W1:Y:S03]  /*2fd0*/  LDCU.64 UR4, c[0x0][0x648] ;  /* 0x0000c900ff0477ac */ /* 0x000e660008000a00 */
[----:B------:R-:W2:Y:S04]  /*2fe0*/  LDG.E R5, desc[UR6][R4.64] ;  /* 0x0000000604057981 */ /* 0x000ea8000c1e1900 */
[----:B------:R-:W2:Y:S01]  /*2ff0*/  LDG.E R6, desc[UR6][R6.64] ;  /* 0x0000000606067981 */ /* 0x000ea2000c1e1900 */
[----:B-1----:R-:W-:-:S04]  /*3000*/  IADD3 R2, P0, PT, R2, UR4, RZ ;  /* 0x0000000402027c10 */ /* 0x002fc8000ff1e0ff */
[----:B------:R-:W-:Y:S01]  /*3010*/  IADD3.X R3, PT, PT, RZ, UR5, RZ, P0, !PT ;  /* 0x00000005ff037c10 */ /* 0x000fe200087fe4ff */
[----:B--2---:R-:W-:-:S04]  /*3020*/  IMAD R0, R6, R5, RZ ;  /* 0x0000000506007224 */ /* 0x004fc800078e02ff */
[----:B0-----:R-:W-:-:S05]  /*3030*/  IMAD R9, R0, UR8, RZ ;  /* 0x0000000800097c24 */ /* 0x001fca000f8e02ff */
[----:B------:R-:W-:Y:S01]  /*3040*/  STG.E desc[UR6][R2.64], R9 ;  /* 0x0000000902007986 */ /* 0x000fe2000c101906 */
[----:B------:R-:W-:Y:S05]  /*3050*/  EXIT ;  /* 0x000000000000794d */ /* 0x000fea0003800000 */
.L_x_18017:
        /* <DEDUP_REMOVED lines=10> */
.L_x_23954:


//--------------------- .text._ZN2at6native27unrolled_elementwise_kernelIZZZNS0_54_GLOBAL__N__d8c5977b_16_LinearAlgebra_cu_35b291db_316116addr_kernel_cudaERNS_14TensorIteratorERKN3c106ScalarES8_ENKUlvE_clEvENKUlvE1_clEvEUliiiE_St5arrayIPcLm4EELi4E23TrivialOffsetCalculatorILi3EjESF_ILi1EjENS0_6memory15LoadWithoutCastENSI_16StoreWithoutCastEEEviT_T0_T2_T3_T4_T5_ --------------------------
	.section	.text._ZN2at6native27unrolled_elementwise_kernelIZZZNS0_54_GLOBAL__N__d8c5977b_16_LinearAlgebra_cu_35b291db_316116addr_kernel_cudaERNS_14TensorIteratorERKN3c106ScalarES8_ENKUlvE_clEvENKUlvE1_clEvEUliiiE_St5arrayIPcLm4EELi4E23TrivialOffsetCalculatorILi3EjESF_ILi1EjENS0_6memory15LoadWithoutCastENSI_16StoreWithoutCastEEEviT_T0_T2_T3_T4_T5_,"ax",@progbits
	.align	128
        .global         _ZN2at6native27unrolled_elementwise_kernelIZZZNS0_54_GLOBAL__N__d8c5977b_16_LinearAlgebra_cu_35b291db_316116addr_kernel_cudaERNS_14TensorIteratorERKN3c106ScalarES8_ENKUlvE_clEvENKUlvE1_clEvEUliiiE_St5arrayIPcLm4EELi4E23TrivialOffsetCalculatorILi3EjESF_ILi1EjENS0_6memory15LoadWithoutCastENSI_16StoreWithoutCastEEEviT_T0_T2_T3_T4_T5_
        .type           _ZN2at6native27unrolled_elementwise_kernelIZZZNS0_54_GLOBAL__N__d8c5977b_16_LinearAlgebra_cu_35b291db_316116addr_kernel_cudaERNS_14TensorIteratorERKN3c106ScalarES8_ENKUlvE_clEvENKUlvE1_clEvEUliiiE_St5arrayIPcLm4EELi4E23TrivialOffsetCalculatorILi3EjESF_ILi1EjENS0_6memory15LoadWithoutCastENSI_16StoreWithoutCastEEEviT_T0_T2_T3_T4_T5_,@function
        .size           _ZN2at6native27unrolled_elementwise_kernelIZZZNS0_54_GLOBAL__N__d8c5977b_16_LinearAlgebra_cu_35b291db_316116addr_kernel_cudaERNS_14TensorIteratorERKN3c106ScalarES8_ENKUlvE_clEvENKUlvE1_clEvEUliiiE_St5arrayIPcLm4EELi4E23TrivialOffsetCalculatorILi3EjESF_ILi1EjENS0_6memory15LoadWithoutCastENSI_16StoreWithoutCastEEEviT_T0_T2_T3_T4_T5_,(.L_x_23955 - _ZN2at6native27unrolled_elementwise_kernelIZZZNS0_54_GLOBAL__N__d8c5977b_16_LinearAlgebra_cu_35b291db_316116addr_kernel_cudaERNS_14TensorIteratorERKN3c106ScalarES8_ENKUlvE_clEvENKUlvE1_clEvEUliiiE_St5arrayIPcLm4EELi4E23TrivialOffsetCalculatorILi3EjESF_ILi1EjENS0_6memory15LoadWithoutCastENSI_16StoreWithoutCastEEEviT_T0_T2_T3_T4_T5_)
        .other          _ZN2at6native27unrolled_elementwise_kernelIZZZNS0_54_GLOBAL__N__d8c5977b_16_LinearAlgebra_cu_35b291db_316116addr_kernel_cudaERNS_14TensorIteratorERKN3c106ScalarES8_ENKUlvE_clEvENKUlvE1_clEvEUliiiE_St5arrayIPcLm4EELi4E23TrivialOffsetCalculatorILi3EjESF_ILi1EjENS0_6memory15LoadWithoutCastENSI_16StoreWithoutCastEEEviT_T0_T2_T3_T4_T5_,@"STO_CUDA_ENTRY STV_DEFAULT"
_ZN2at6native27unrolled_elementwise_kernelIZZZNS0_54_GLOBAL__N__d8c5977b_16_LinearAlgebra_cu_35b291db_316116addr_kernel_cudaERNS_14TensorIteratorERKN3c106ScalarES8_ENKUlvE_clEvENKUlvE1_clEvEUliiiE_St5arrayIPcLm4EELi4E23TrivialOffsetCalculatorILi3EjESF_ILi1EjENS0_6memory15LoadWithoutCastENSI_16StoreWithoutCastEEEviT_T0_T2_T3_T4_T5_:
.text._ZN2at6native27unrolled_elementwise_kernelIZZZNS0_54_GLOBAL__N__d8c5977b_16_LinearAlgebra_cu_35b291db_316116addr_kernel_cudaERNS_14TensorIteratorERKN3c106ScalarES8_ENKUlvE_clEvENKUlvE1_clEvEUliiiE_St5arrayIPcLm4EELi4E23TrivialOffsetCalculatorILi3EjESF_ILi1EjENS0_6memory15LoadWithoutCastENSI_16StoreWithoutCastEEEviT_T0_T2_T3_T4_T5_:
        /* <DEDUP_REMOVED lines=52> */
[----:B---3--:R-:W-:-:S02]  /*0340*/  IMAD R4, R4, UR6, RZ ;  /* 0x0000000604047c24 */ /* 0x008fc4000f8e02ff */
[----:B----4-:R-:W-:Y:S02]  /*0350*/  IMAD R15, R24, UR6, RZ ;  /* 0x00000006180f7c24 */ /* 0x010fe4000f8e02ff */
[----:B-----5:R-:W-:Y:S02]  /*0360*/  IMAD R26, R26, UR6, RZ ;  /* 0x000000061a1a7c24 */ /* 0x020fe4000f8e02ff */
[----:B--2---:R-:W-:Y:S02]  /*0370*/  IMAD R22, R22, UR6, RZ ;  /* 0x0000000616167c24 */ /* 0x004fe4000f8e02ff */
[----:B------:R-:W-:Y:S02]  /*0380*/  IMAD R15, R15, R6, RZ ;  /* 0x000000060f0f7224 */ /* 0x000fe400078e02ff */
[----:B------:R-:W-:Y:S02]  /*0390*/  IMAD R7, R26, R7, RZ ;  /* 0x000000071a077224 */ /* 0x000fe400078e02ff */
[----:B------:R-:W-:-:S02]  /*03a0*/  IMAD R13, R4, R5, RZ ;  /* 0x00000005040d7224 */ /* 0x000fc400078e02ff */
[----:B------:R-:W-:Y:S01]  /*03b0*/  IMAD R23, R22, R23, RZ ;  /* 0x0000001716177224 */ /* 0x000fe200078e02ff */
        /* <DEDUP_REMOVED lines=14> */
.L_x_18020:
[----:B------:R-:W-:Y:S05]  /*04a0*/  BSYNC.RELIABLE B1 ;  /* 0x0000000000017941 */ /* 0x000fea0003800100 */
.L_x_18019:
[----:B------:R-:W-:-:S13]  /*04b0*/  ISETP.GE.AND P0, PT, R3, R2, PT ;  /* 0x000000020300720c */ /* 0x000fda0003f06270 */
[----:B0-----:R-:W0:Y:S01]  /*04c0*/  @!P0 LDC.64 R4, c[0x0][0x398] ;  /* 0x0000e600ff048b82 */ /* 0x001e220000000a00 */
[----:B------:R-:W-:Y:S02]  /*04d0*/  @!P0 LEA R9, R0, R3, 0x9 ;  /* 0x0000000300098211 */ /* 0x000fe400078e48ff */
[----:B------:R-:W-:-:S03]  /*04e0*/  @!P0 IADD3 R3, PT, PT, R3, 0x80, RZ ;  /* 0x0000008003038810 */ /* 0x000fc60007ffe0ff */
[----:B0-----:R-:W-:-:S05]  /*04f0*/  @!P0 IMAD.WIDE.U32 R4, R9, 0x4, R4 ;  /* 0x0000000409048825 */ /* 0x001fca00078e0004 */
[----:B------:R1:W-:Y:S02]  /*0500*/  @!P0 STG.E desc[UR4][R4.64], R7 ;  /* 0x0000000704008986 */ /* 0x0003e4000c101904 */
.L_x_18021:
[----:B------:R-:W-:Y:S05]  /*0510*/  BSYNC.RECONVERGENT B0 ;  /* 0x0000000000007941 */ /* 0x000fea0003800200 */
.L_x_18018:
        /* <DEDUP_REMOVED lines=8> */
.L_x_18022:
        /* <DEDUP_REMOVED lines=14> */
.L_x_23955:


//--------------------- .text._ZN2at6native29vectorized_elementwise_kernelILi2EZZZNS0_54_GLOBAL__N__d8c5977b_16_LinearAlgebra_cu_35b291db_316116addr_kernel_cudaERNS_14TensorIteratorERKN3c106ScalarES8_ENKUlvE_clEvENKUlvE1_clEvEUliiiE_St5arrayIPcLm4EEEEviT0_T1_ --------------------------
	.section	.text._ZN2at6native29vectorized_elementwise_kernelILi2EZZZNS0_54_GLOBAL__N__d8c5977b_16_LinearAlgebra_cu_35b291db_316116addr_kernel_cudaERNS_14TensorIteratorERKN3c106ScalarES8_ENKUlvE_clEvENKUlvE1_clEvEUliiiE_St5arrayIPcLm4EEEEviT0_T1_,"ax",@progbits
	.align	128
        .global         _ZN2at6native29vectorized_elementwise_kernelILi2EZZZNS0_54_GLOBAL__N__d8c5977b_16_LinearAlgebra_cu_35b291db_316116addr_kernel_cudaERNS_14TensorIteratorERKN3c106ScalarES8_ENKUlvE_clEvENKUlvE1_clEvEUliiiE_St5arrayIPcLm4EEEEviT0_T1_
        .type           _ZN2at6native29vectorized_elementwise_kernelILi2EZZZNS0_54_GLOBAL__N__d8c5977b_16_LinearAlgebra_cu_35b291db_316116addr_kernel_cudaERNS_14TensorIteratorERKN3c106ScalarES8_ENKUlvE_clEvENKUlvE1_clEvEUliiiE_St5arrayIPcLm4EEEEviT0_T1_,@function
        .size           _ZN2at6native29vectorized_elementwise_kernelILi2EZZZNS0_54_GLOBAL__N__d8c5977b_16_LinearAlgebra_cu_35b291db_316116addr_kernel_cudaERNS_14TensorIteratorERKN3c106ScalarES8_ENKUlvE_clEvENKUlvE1_clEvEUliiiE_St5arrayIPcLm4EEEEviT0_T1_,(.L_x_23956 - _ZN2at6native29vectorized_elementwise_kernelILi2EZZZNS0_54_GLOBAL__N__d8c5977b_16_LinearAlgebra_cu_35b291db_316116addr_kernel_cudaERNS_14TensorIteratorERKN3c106ScalarES8_ENKUlvE_clEvENKUlvE1_clEvEUliiiE_St5arrayIPcLm4EEEEviT0_T1_)
        .other          _ZN2at6native29vectorized_elementwise_kernelILi2EZZZNS0_54_GLOBAL__N__d8c5977b_16_LinearAlgebra_cu_35b291db_316116addr_kernel_cudaERNS_14TensorIteratorERKN3c106ScalarES8_ENKUlvE_clEvENKUlvE1_clEvEUliiiE_St5arrayIPcLm4EEEEviT0_T1_,@"STO_CUDA_ENTRY STV_DEFAULT"
_ZN2at6native29vectorized_elementwise_kernelILi2EZZZNS0_54_GLOBAL__N__d8c5977b_16_LinearAlgebra_cu_35b291db_316116addr_kernel_cudaERNS_14TensorIteratorERKN3c106ScalarES8_ENKUlvE_clEvENKUlvE1_clEvEUliiiE_St5arrayIPcLm4EEEEviT0_T1_:
.text._ZN2at6native29vectorized_elementwise_kernelILi2EZZZNS0_54_GLOBAL__N__d8c5977b_16_LinearAlgebra_cu_35b291db_316116addr_kernel_cudaERNS_14TensorIteratorERKN3c106ScalarES8_ENKUlvE_clEvENKUlvE1_clEvEUliiiE_St5arrayIPcLm4EEEEviT0_T1_:
        /* <DEDUP_REMOVED lines=98> */
[----:B-1----:R-:W-:-:S04]  /*0620*/  IMAD R27, R10, UR6, RZ ;  /* 0x000000060a1b7c24 */ /* 0x002fc8000f8e02ff */
[----:B------:R-:W-:Y:S02]  /*0630*/  IMAD R20, R27, R20, RZ ;  /* 0x000000141b147224 */ /* 0x000fe400078e02ff */
[----:B---3--:R-:W-:-:S04]  /*0640*/  IMAD R23, R23, UR6, RZ ;  /* 0x0000000617177c24 */ /* 0x008fc8000f8e02ff */
[----:B-----5:R-:W-:Y:S02]  /*0650*/  IMAD R6, R23, R6, RZ ;  /* 0x0000000617067224 */ /* 0x020fe400078e02ff */
[----:B------:R-:W-:Y:S02]  /*0660*/  IMAD R22, R22, UR6, RZ ;  /* 0x0000000616167c24 */ /* 0x000fe4000f8e02ff */
[----:B------:R-:W-:-:S04]  /*0670*/  IMAD R21, R21, UR6, RZ ;  /* 0x0000000615157c24 */ /* 0x000fc8000f8e02ff */
[----:B------:R-:W-:Y:S02]  /*0680*/  IMAD R8, R21, R8, RZ ;  /* 0x0000000815087224 */ /* 0x000fe400078e02ff */
[----:B------:R-:W-:Y:S02]  /*0690*/  IMAD R7, R22, R7, RZ ;  /* 0x0000000716077224 */ /* 0x000fe400078e02ff */
[----:B----4-:R-:W-:-:S04]  /*06a0*/  IMAD R10, R9, UR6, RZ ;  /* 0x00000006090a7c24 */ /* 0x010fc8000f8e02ff */
[----:B------:R-:W-:Y:S02]  /*06b0*/  IMAD R19, R10, R19, RZ ;  /* 0x000000130a137224 */ /* 0x000fe400078e02ff */
[----:B--2---:R-:W-:Y:S02]  /*06c0*/  IMAD R9, R2, UR6, RZ ;  /* 0x0000000602097c24 */ /* 0x004fe4000f8e02ff */
[----:B0-----:R-:W-:Y:S02]  /*06d0*/  IMAD R13, R0, UR6, RZ ;  /* 0x00000006000d7c24 */ /* 0x001fe4000f8e02ff */
[----:B------:R-:W-:Y:S02]  /*06e0*/  IMAD R0, R25, UR6, RZ ;  /* 0x0000000619007c24 */ /* 0x000fe4000f8e02ff */
[----:B------:R-:W-:Y:S02]  /*06f0*/  IMAD R18, R13, R18, RZ ;  /* 0x000000120d127224 */ /* 0x000fe400078e02ff */
[----:B------:R-:W-:-:S02]  /*0700*/  IMAD R11, R0, R11, RZ ;  /* 0x0000000b000b7224 */ /* 0x000fc400078e02ff */
[----:B------:R-:W-:Y:S01]  /*0710*/  IMAD R24, R9, R24, RZ ;  /* 0x0000001809187224 */ /* 0x000fe200078e02ff */
        /* <DEDUP_REMOVED lines=13> */
.L_x_18026:
[----:B------:R-:W-:-:S13]  /*07f0*/  ISETP.GE.U32.AND P0, PT, R5, R4, PT ;  /* 0x000000040500720c */ /* 0x000fda0003f06070 */
[----:B------:R-:W-:Y:S05]  /*0800*/  @P0 BRA `(.L_x_18028) ;  /* 0x0000000000300947 */ /* 0x000fea0003800000 */
[----:B0-----:R-:W0:Y:S01]  /*0810*/  LDC.64 R12, c[0x0][0x398] ;  /* 0x0000e600ff0c7b82 */ /* 0x001e220000000a00 */
[----:B------:R-:W-:Y:S02]  /*0820*/  IADD3 R9, PT, PT, R3, R5, RZ ;  /* 0x0000000503097210 */ /* 0x000fe40007ffe0ff */
[----:B------:R-:W-:-:S03]  /*0830*/  IADD3 R5, PT, PT, R5, 0x80, RZ ;  /* 0x0000008005057810 */ /* 0x000fc60007ffe0ff */
[----:B0-----:R-:W-:-:S05]  /*0840*/  IMAD.WIDE.U32 R12, R9, 0x4, R12 ;  /* 0x00000004090c7825 */ /* 0x001fca00078e000c */
[----:B------:R1:W-:Y:S02]  /*0850*/  STG.E desc[UR4][R12.64], R7 ;  /* 0x000000070c007986 */ /* 0x0003e4000c101904 */
.L_x_18027:
[----:B------:R-:W-:-:S13]  /*0860*/  ISETP.GE.U32.AND P0, PT, R5, R4, PT ;  /* 0x000000040500720c */ /* 0x000fda0003f06070 */
[----:B------:R-:W-:Y:S05]  /*0870*/  @P0 BRA `(.L_x_18029) ;  /* 0x0000000000300947 */ /* 0x000fea0003800000 */
[----:B-1----:R-:W1:Y:S01]  /*0880*/  LDC.64 R6, c[0x0][0x398] ;  /* 0x0000e600ff067b82 */ /* 0x002e620000000a00 */
[----:B------:R-:W-:Y:S02]  /*0890*/  IADD3 R9, PT, PT, R3, R5, RZ ;  /* 0x0000000503097210 */ /* 0x000fe40007ffe0ff */
[----:B------:R-:W-:-:S03]  /*08a0*/  IADD3 R5, PT, PT, R5, 0x80, RZ ;  /* 0x0000008005057810 */ /* 0x000fc60007ffe0ff */
[----:B-1----:R-:W-:-:S05]  /*08b0*/  IMAD.WIDE.U32 R6, R9, 0x4, R6 ;  /* 0x0000000409067825 */ /* 0x002fca00078e0006 */
[----:B------:R1:W-:Y:S02]  /*08c0*/  STG.E desc[UR4][R6.64], R8 ;  /* 0x0000000806007986 */ /* 0x0003e4000c101904 */
.L_x_18028:
[----:B------:R-:W-:-:S13]  /*08d0*/  ISETP.GE.U32.AND P0, PT, R5, R4, PT ;  /* 0x000000040500720c */ /* 0x000fda0003f06070 */
[----:B------:R-:W-:Y:S05]  /*08e0*/  @P0 BRA `(.L_x_18030) ;  /* 0x0000000000340947 */ /* 0x000fea0003800000 */
[----:B01----:R-:W0:Y:S01]  /*08f0*/  LDC.64 R6, c[0x0][0x398] ;  /* 0x0000e600ff067b82 */ /* 0x003e220000000a00 */
[----:B------:R-:W-:Y:S02]  /*0900*/  IADD3 R9, PT, PT, R3, R5, RZ ;  /* 0x0000000503097210 */ /* 0x000fe40007ffe0ff */
[----:B------:R-:W-:-:S03]  /*0910*/  IADD3 R5, PT, PT, R5, 0x80, RZ ;  /* 0x0000008005057810 */ /* 0x000fc60007ffe0ff */
[----:B0-----:R-:W-:-:S05]  /*0920*/  IMAD.WIDE.U32 R6, R9, 0x4, R6 ;  /* 0x0000000409067825 */ /* 0x001fca00078e0006 */
[----:B------:R2:W-:Y:S02]  /*0930*/  STG.E desc[UR4][R6.64], R19 ;  /* 0x0000001306007986 */ /* 0x0005e4000c101904 */
.L_x_18029:
        /* <DEDUP_REMOVED lines=8> */
.L_x_18030:
[----:B------:R-:W-:Y:S05]  /*09c0*/  BSYNC.RELIABLE B1 ;  /* 0x0000000000017941 */ /* 0x000fea0003800100 */
.L_x_18025:
[----:B------:R-:W-:-:S13]  /*09d0*/  ISETP.GE.U32.AND P0, PT, R5, R4, PT ;  /* 0x000000040500720c */ /* 0x000fda0003f06070 */
[----:B012---:R-:W0:Y:S01]  /*09e0*/  @!P0 LDC.64 R6, c[0x0][0x398] ;  /* 0x0000e600ff068b82 */ /* 0x007e220000000a00 */
[----:B------:R-:W-:Y:S02]  /*09f0*/  @!P0 IADD3 R9, PT, PT, R3, R5, RZ ;  /* 0x0000000503098210 */ /* 0x000fe40007ffe0ff */
[----:B------:R-:W-:-:S03]  /*0a00*/  @!P0 IADD3 R5, PT, PT, R5, 0x80, RZ ;  /* 0x0000008005058810 */ /* 0x000fc60007ffe0ff */
[----:B0-----:R-:W-:-:S05]  /*0a10*/  @!P0 IMAD.WIDE.U32 R6, R9, 0x4, R6 ;  /* 0x0000000409068825 */ /* 0x001fca00078e0006 */
[----:B------:R3:W-:Y:S02]  /*0a20*/  @!P0 STG.E desc[UR4][R6.64], R18 ;  /* 0x0000001206008986 */ /* 0x0007e4000c101904 */
.L_x_18031:
[----:B------:R-:W-:Y:S05]  /*0a30*/  BSYNC.RECONVERGENT B0 ;  /* 0x0000000000007941 */ /* 0x000fea0003800200 */
.L_x_18024:
        /* <DEDUP_REMOVED lines=8> */
.L_x_18023:
        /* <DEDUP_REMOVED lines=19> */
[----:B--2---:R-:W-:Y:S02]  /*0bf0*/  IMAD R25, R18, UR6, RZ ;  /* 0x0000000612197c24 */ /* 0x004fe4000f8e02ff */
[----:B------:R-:W-:Y:S02]  /*0c00*/  IMAD R18, R19, UR6, RZ ;  /* 0x0000000613127c24 */ /* 0x000fe4000f8e02ff */
[----:B---3--:R-:W-:Y:S02]  /*0c10*/  IMAD R19, R14, UR6, RZ ;  /* 0x000000060e137c24 */ /* 0x008fe4000f8e02ff */
[----:B------:R-:W-:Y:S02]  /*0c20*/  IMAD R14, R15, UR6, RZ ;  /* 0x000000060f0e7c24 */ /* 0x000fe4000f8e02ff */
[----:B-----5:R-:W-:Y:S02]  /*0c30*/  IMAD R15, R4, UR6, RZ ;  /* 0x00000006040f7c24 */ /* 0x020fe4000f8e02ff */
[----:B------:R-:W-:-:S02]  /*0c40*/  IMAD R0, R5, UR6, RZ ;  /* 0x0000000605007c24 */ /* 0x000fc4000f8e02ff */
[----:B------:R-:W-:Y:S02]  /*0c50*/  IMAD R5, R6, UR6, RZ ;  /* 0x0000000606057c24 */ /* 0x000fe4000f8e02ff */
[----:B------:R-:W-:Y:S02]  /*0c60*/  IMAD R4, R7, UR6, RZ ;  /* 0x0000000607047c24 */ /* 0x000fe4000f8e02ff */
[----:B------:R-:W-:Y:S02]  /*0c70*/  IMAD R16, R16, R25, RZ ;  /* 0x0000001910107224 */ /* 0x000fe400078e02ff */
[----:B------:R-:W-:Y:S02]  /*0c80*/  IMAD R17, R17, R18, RZ ;  /* 0x0000001211117224 */ /* 0x000fe400078e02ff */
[----:B------:R-:W-:Y:S02]  /*0c90*/  IMAD R12, R12, R19, RZ ;  /* 0x000000130c0c7224 */ /* 0x000fe400078e02ff */
[----:B------:R-:W-:-:S02]  /*0ca0*/  IMAD R13, R13, R14, RZ ;  /* 0x0000000e0d0d7224 */ /* 0x000fc400078e02ff */
[----:B------:R-:W-:Y:S02]  /*0cb0*/  IMAD R8, R8, R15, RZ ;  /* 0x0000000f08087224 */ /* 0x000fe400078e02ff */
[----:B------:R-:W-:Y:S02]  /*0cc0*/  IMAD R9, R9, R0, RZ ;  /* 0x0000000009097224 */ /* 0x000fe400078e02ff */
[----:B------:R-:W-:Y:S02]  /*0cd0*/  IMAD R10, R10, R5, RZ ;  /* 0x000000050a0a7224 */ /* 0x000fe400078e02ff */
[----:B------:R-:W-:Y:S01]  /*0ce0*/  IMAD R11, R11, R4, RZ ;  /* 0x000000040b0b7224 */ /* 0x000fe200078e02ff */
[----:B------:R-:W-:Y:S04]  /*0cf0*/  STG.E.64 desc[UR4][R2.64], R16 ;  /* 0x0000001002007986 */ /* 0x000fe8000c101b04 */
[----:B------:R-:W-:Y:S04]  /*0d00*/  STG.E.64 desc[UR4][R2.64+0x400], R12 ;  /* 0x0004000c02007986 */ /* 0x000fe8000c101b04 */
[----:B------:R-:W-:Y:S04]  /*0d10*/  STG.E.64 desc[UR4][R2.64+0x800], R8 ;  /* 0x0008000802007986 */ /* 0x000fe8000c101b04 */
[----:B------:R-:W-:Y:S01]  /*0d20*/  STG.E.64 desc[UR4][R2.64+0xc00], R10 ;  /* 0x000c000a02007986 */ /* 0x000fe2000c101b04 */
[----:B------:R-:W-:Y:S05]  /*0d30*/  EXIT ;  /* 0x000000000000794d */ /* 0x000fea0003800000 */
.L_x_18032:
        /* <DEDUP_REMOVED lines=12> */
.L_x_23956:


//--------------------- .text._ZN2at6native29vectorized_elementwise_kernelILi4EZZZNS0_54_GLOBAL__N__d8c5977b_16_LinearAlgebra_cu_35b291db_316116addr_kernel_cudaERNS_14TensorIteratorERKN3c106ScalarES8_ENKUlvE_clEvENKUlvE1_clEvEUliiiE_St5arrayIPcLm4EEEEviT0_T1_ --------------------------
	.section	.text._ZN2at6native29vectorized_elementwise_kernelILi4EZZZNS0_54_GLOBAL__N__d8c5977b_16_LinearAlgebra_cu_35b291db_316116addr_kernel_cudaERNS_14TensorIteratorERKN3c106ScalarES8_ENKUlvE_clEvENKUlvE1_clEvEUliiiE_St5arrayIPcLm4EEEEviT0_T1_,"ax",@progbits
	.align	128
        .global         _ZN2at6native29vectorized_elementwise_kernelILi4EZZZNS0_54_GLOBAL__N__d8c5977b_16_LinearAlgebra_cu_35b291db_316116addr_kernel_cudaERNS_14TensorIteratorERKN3c106ScalarES8_ENKUlvE_clEvENKUlvE1_clEvEUliiiE_St5arrayIPcLm4EEEEviT0_T1_
        .type           _ZN2at6native29vectorized_elementwise_kernelILi4EZZZNS0_54_GLOBAL__N__d8c5977b_16_LinearAlgebra_cu_35b291db_316116addr_kernel_cudaERNS_14TensorIteratorERKN3c106ScalarES8_ENKUlvE_clEvENKUlvE1_clEvEUliiiE_St5arrayIPcLm4EEEEviT0_T1_,@function
        .size           _ZN2at6native29vectorized_elementwise_kernelILi4EZZZNS0_54_GLOBAL__N__d8c5977b_16_LinearAlgebra_cu_35b291db_316116addr_kernel_cudaERNS_14TensorIteratorERKN3c106ScalarES8_ENKUlvE_clEvENKUlvE1_clEvEUliiiE_St5arrayIPcLm4EEEEviT0_T1_,(.L_x_23957 - _ZN2at6native29vectorized_elementwise_kernelILi4EZZZNS0_54_GLOBAL__N__d8c5977b_16_LinearAlgebra_cu_35b291db_316116addr_kernel_cudaERNS_14TensorIteratorERKN3c106ScalarES8_ENKUlvE_clEvENKUlvE1_clEvEUliiiE_St5arrayIPcLm4EEEEviT0_T1_)
        .other          _ZN2at6native29vectorized_elementwise_kernelILi4EZZZNS0_54_GLOBAL__N__d8c5977b_16_LinearAlgebra_cu_35b291db_316116addr_kernel_cudaERNS_14TensorIteratorERKN3c106ScalarES8_ENKUlvE_clEvENKUlvE1_clEvEUliiiE_St5arrayIPcLm4EEEEviT0_T1_,@"STO_CUDA_ENTRY STV_DEFAULT"
_ZN2at6native29vectorized_elementwise_kernelILi4EZZZNS0_54_GLOBAL__N__d8c5977b_16_LinearAlgebra_cu_35b291db_316116addr_kernel_cudaERNS_14TensorIteratorERKN3c106ScalarES8_ENKUlvE_clEvENKUlvE1_clEvEUliiiE_St5arrayIPcLm4EEEEviT0_T1_:
.text._ZN2at6native29vectorized_elementwise_kernelILi4EZZZNS0_54_GLOBAL__N__d8c5977b_16_LinearAlgebra_cu_35b291db_316116addr_kernel_cudaERNS_14TensorIteratorERKN3c106ScalarES8_ENKUlvE_clEvENKUlvE1_clEvEUliiiE_St5arrayIPcLm4EEEEviT0_T1_:
        /* <DEDUP_REMOVED lines=127> */
.L_x_18036:
[----:B------:R-:W-:-:S13]  /*07f0*/  ISETP.GE.U32.AND P0, PT, R5, R4, PT ;  /* 0x000000040500720c */ /* 0x000fda0003f06070 */
[----:B------:R-:W-:Y:S05]  /*0800*/  @P0 BRA `(.L_x_18038) ;  /* 0x0000000000300947 */ /* 0x000fea0003800000 */
[----:B0-----:R-:W0:Y:S01]  /*0810*/  LDC.64 R12, c[0x0][0x398] ;  /* 0x0000e600ff0c7b82 */ /* 0x001e220000000a00 */
[----:B------:R-:W-:Y:S02]  /*0820*/  IADD3 R9, PT, PT, R3, R5, RZ ;  /* 0x0000000503097210 */ /* 0x000fe40007ffe0ff */
[----:B------:R-:W-:-:S03]  /*0830*/  IADD3 R5, PT, PT, R5, 0x80, RZ ;  /* 0x0000008005057810 */ /* 0x000fc60007ffe0ff */
[----:B0-----:R-:W-:-:S05]  /*0840*/  IMAD.WIDE.U32 R12, R9, 0x4, R12 ;  /* 0x00000004090c7825 */ /* 0x001fca00078e000c */
[----:B------:R1:W-:Y:S02]  /*0850*/  STG.E desc[UR4][R12.64], R7 ;  /* 0x000000070c007986 */ /* 0x0003e4000c101904 */
.L_x_18037:
[----:B------:R-:W-:-:S13]  /*0860*/  ISETP.GE.U32.AND P0, PT, R5, R4, PT ;  /* 0x000000040500720c */ /* 0x000fda0003f06070 */
[----:B------:R-:W-:Y:S05]  /*0870*/  @P0 BRA `(.L_x_18039) ;  /* 0x0000000000300947 */ /* 0x000fea0003800000 */
[----:B-1----:R-:W1:Y:S01]  /*0880*/  LDC.64 R6, c[0x0][0x398] ;  /* 0x0000e600ff067b82 */ /* 0x002e620000000a00 */
[----:B------:R-:W-:Y:S02]  /*0890*/  IADD3 R9, PT, PT, R3, R5, RZ ;  /* 0x0000000503097210 */ /* 0x000fe40007ffe0ff */
[----:B------:R-:W-:-:S03]  /*08a0*/  IADD3 R5, PT, PT, R5, 0x80, RZ ;  /* 0x0000008005057810 */ /* 0x000fc60007ffe0ff */
[----:B-1----:R-:W-:-:S05]  /*08b0*/  IMAD.WIDE.U32 R6, R9, 0x4, R6 ;  /* 0x0000000409067825 */ /* 0x002fca00078e0006 */
[----:B------:R1:W-:Y:S02]  /*08c0*/  STG.E desc[UR4][R6.64], R8 ;  /* 0x0000000806007986 */ /* 0x0003e4000c101904 */
.L_x_18038:
[----:B------:R-:W-:-:S13]  /*08d0*/  ISETP.GE.U32.AND P0, PT, R5, R4, PT ;  /* 0x000000040500720c */ /* 0x000fda0003f06070 */
[----:B------:R-:W-:Y:S05]  /*08e0*/  @P0 BRA `(.L_x_18040) ;  /* 0x0000000000340947 */ /* 0x000fea0003800000 */
[----:B01----:R-:W0:Y:S01]  /*08f0*/  LDC.64 R6, c[0x0][0x398] ;  /* 0x0000e600ff067b82 */ /* 0x003e220000000a00 */
[----:B------:R-:W-:Y:S02]  /*0900*/  IADD3 R9, PT, PT, R3, R5, RZ ;  /* 0x0000000503097210 */ /* 0x000fe40007ffe0ff */
[----:B------:R-:W-:-:S03]  /*0910*/  IADD3 R5, PT, PT, R5, 0x80, RZ ;  /* 0x0000008005057810 */ /* 0x000fc60007ffe0ff */
[----:B0-----:R-:W-:-:S05]  /*0920*/  IMAD.WIDE.U32 R6, R9, 0x4, R6 ;  /* 0x0000000409067825 */ /* 0x001fca00078e0006 */
[----:B------:R2:W-:Y:S02]  /*0930*/  STG.E desc[UR4][R6.64], R19 ;  /* 0x0000001306007986 */ /* 0x0005e4000c101904 */
.L_x_18039:
        /* <DEDUP_REMOVED lines=8> */
.L_x_18040:
[----:B------:R-:W-:Y:S05]  /*09c0*/  BSYNC.RELIABLE B1 ;  /* 0x0000000000017941 */ /* 0x000fea0003800100 */
.L_x_18035:
[----:B------:R-:W-:-:S13]  /*09d0*/  ISETP.GE.U32.AND P0, PT, R5, R4, PT ;  /* 0x000000040500720c */ /* 0x000fda0003f06070 */
[----:B012---:R-:W0:Y:S01]  /*09e0*/  @!P0 LDC.64 R6, c[0x0][0x398] ;  /* 0x0000e600ff068b82 */ /* 0x007e220000000a00 */
[----:B------:R-:W-:Y:S02]  /*09f0*/  @!P0 IADD3 R9, PT, PT, R3, R5, RZ ;  /* 0x0000000503098210 */ /* 0x000fe40007ffe0ff */
[----:B------:R-:W-:-:S03]  /*0a00*/  @!P0 IADD3 R5, PT, PT, R5, 0x80, RZ ;  /* 0x0000008005058810 */ /* 0x000fc60007ffe0ff */
[----:B0-----:R-:W-:-:S05]  /*0a10*/  @!P0 IMAD.WIDE.U32 R6, R9, 0x4, R6 ;  /* 0x0000000409068825 */ /* 0x001fca00078e0006 */
[----:B------:R3:W-:Y:S02]  /*0a20*/  @!P0 STG.E desc[UR4][R6.64], R18 ;  /* 0x0000001206008986 */ /* 0x0007e4000c101904 */
.L_x_18041:
[----:B------:R-:W-:Y:S05]  /*0a30*/  BSYNC.RECONVERGENT B0 ;  /* 0x0000000000007941 */ /* 0x000fea0003800200 */
.L_x_18034:
        /* <DEDUP_REMOVED lines=8> */
.L_x_18033:
        /* <DEDUP_REMOVED lines=15> */
[----:B--2---:R-:W-:Y:S02]  /*0bb0*/  IMAD R25, R16, UR6, RZ ;  /* 0x0000000610197c24 */ /* 0x004fe4000f8e02ff */
[----:B------:R-:W-:Y:S02]  /*0bc0*/  IMAD R16, R17, UR6, RZ ;  /* 0x0000000611107c24 */ /* 0x000fe4000f8e02ff */
[----:B------:R-:W-:Y:S02]  /*0bd0*/  IMAD R17, R18, UR6, RZ ;  /* 0x0000000612117c24 */ /* 0x000fe4000f8e02ff */
[----:B------:R-:W-:Y:S02]  /*0be0*/  IMAD R18, R19, UR6, RZ ;  /* 0x0000000613127c24 */ /* 0x000fe4000f8e02ff */
[----:B---3--:R-:W-:Y:S02]  /*0bf0*/  IMAD R0, R5, UR6, RZ ;  /* 0x0000000605007c24 */ /* 0x008fe4000f8e02ff */
[----:B-----5:R-:W-:-:S02]  /*0c00*/  IMAD R14, R14, R17, RZ ;  /* 0x000000110e0e7224 */ /* 0x020fc400078e02ff */
[----:B------:R-:W-:Y:S02]  /*0c10*/  IMAD R17, R4, UR6, RZ ;  /* 0x0000000604117c24 */ /* 0x000fe4000f8e02ff */
[----:B------:R-:W-:Y:S02]  /*0c20*/  IMAD R5, R6, UR6, RZ ;  /* 0x0000000606057c24 */ /* 0x000fe4000f8e02ff */
[----:B------:R-:W-:Y:S02]  /*0c30*/  IMAD R4, R7, UR6, RZ ;  /* 0x0000000607047c24 */ /* 0x000fe4000f8e02ff */
[----:B------:R-:W-:Y:S02]  /*0c40*/  IMAD R12, R12, R25, RZ ;  /* 0x000000190c0c7224 */ /* 0x000fe400078e02ff */
[----:B------:R-:W-:Y:S02]  /*0c50*/  IMAD R13, R13, R16, RZ ;  /* 0x000000100d0d7224 */ /* 0x000fe400078e02ff */
[----:B------:R-:W-:-:S02]  /*0c60*/  IMAD R15, R15, R18, RZ ;  /* 0x000000120f0f7224 */ /* 0x000fc400078e02ff */
[----:B------:R-:W-:Y:S02]  /*0c70*/  IMAD R8, R8, R17, RZ ;  /* 0x0000001108087224 */ /* 0x000fe400078e02ff */
[----:B------:R-:W-:Y:S02]  /*0c80*/  IMAD R9, R9, R0, RZ ;  /* 0x0000000009097224 */ /* 0x000fe400078e02ff */
[----:B------:R-:W-:Y:S02]  /*0c90*/  IMAD R10, R10, R5, RZ ;  /* 0x000000050a0a7224 */ /* 0x000fe400078e02ff */
[----:B------:R-:W-:Y:S01]  /*0ca0*/  IMAD R11, R11, R4, RZ ;  /* 0x000000040b0b7224 */ /* 0x000fe200078e02ff */
[----:B------:R-:W-:Y:S04]  /*0cb0*/  STG.E.128 desc[UR4][R2.64], R12 ;  /* 0x0000000c02007986 */ /* 0x000fe8000c101d04 */
[----:B------:R-:W-:Y:S01]  /*0cc0*/  STG.E.128 desc[UR4][R2.64+0x800], R8 ;  /* 0x0008000802007986 */ /* 0x000fe2000c101d04 */
[----:B------:R-:W-:Y:S05]  /*0cd0*/  EXIT ;  /* 0x000000000000794d */ /* 0x000fea0003800000 */
.L_x_18042:
        /* <DEDUP_REMOVED lines=10> */
.L_x_23957:


//--------------------- .text._ZN2at6native29vectorized_elementwise_kernelILi8EZZZNS0_54_GLOBAL__N__d8c5977b_16_LinearAlgebra_cu_35b291db_316116addr_kernel_cudaERNS_14TensorIteratorERKN3c106ScalarES8_ENKUlvE_clEvENKUlvE1_clEvEUliiiE_St5arrayIPcLm4EEEEviT0_T1_ --------------------------
	.section	.text._ZN2at6native29vectorized_elementwise_kernelILi8EZZZNS0_54_GLOBAL__N__d8c5977b_16_LinearAlgebra_cu_35b291db_316116addr_kernel_cudaERNS_14TensorIteratorERKN3c106ScalarES8_ENKUlvE_clEvENKUlvE1_clEvEUliiiE_St5arrayIPcLm4EEEEviT0_T1_,"ax",@progbits
	.align	128
        .global         _ZN2at6native29vectorized_elementwise_kernelILi8EZZZNS0_54_GLOBAL__N__d8c5977b_16_LinearAlgebra_cu_35b291db_316116addr_kernel_cudaERNS_14TensorIteratorERKN3c106ScalarES8_ENKUlvE_clEvENKUlvE1_clEvEUliiiE_St5arrayIPcLm4EEEEviT0_T1_
        .type           _ZN2at6native29vectorized_elementwise_kernelILi8EZZZNS0_54_GLOBAL__N__d8c5977b_16_LinearAlgebra_cu_35b291db_316116addr_kernel_cudaERNS_14TensorIteratorERKN3c106ScalarES8_ENKUlvE_clEvENKUlvE1_clEvEUliiiE_St5arrayIPcLm4EEEEviT0_T1_,@function
        .size           _ZN2at6native29vectorized_elementwise_kernelILi8EZZZNS0_54_GLOBAL__N__d8c5977b_16_LinearAlgebra_cu_35b291db_316116addr_kernel_cudaERNS_14TensorIteratorERKN3c106ScalarES8_ENKUlvE_clEvENKUlvE1_clEvEUliiiE_St5arrayIPcLm4EEEEviT0_T1_,(.L_x_23958 - _ZN2at6native29vectorized_elementwise_kernelILi8EZZZNS0_54_GLOBAL__N__d8c5977b_16_LinearAlgebra_cu_35b291db_316116addr_kernel_cudaERNS_14TensorIteratorERKN3c106ScalarES8_ENKUlvE_clEvENKUlvE1_clEvEUliiiE_St5arrayIPcLm4EEEEviT0_T1_)
        .other          _ZN2at6native29vectorized_elementwise_kernelILi8EZZZNS0_54_GLOBAL__N__d8c5977b_16_LinearAlgebra_cu_35b291db_316116addr_kernel_cudaERNS_14TensorIteratorERKN3c106ScalarES8_ENKUlvE_clEvENKUlvE1_clEvEUliiiE_St5arrayIPcLm4EEEEviT0_T1_,@"STO_CUDA_ENTRY STV_DEFAULT"
_ZN2at6native29vectorized_elementwise_kernelILi8EZZZNS0_54_GLOBAL__N__d8c5977b_16_LinearAlgebra_cu_35b291db_316116addr_kernel_cudaERNS_14TensorIteratorERKN3c106ScalarES8_ENKUlvE_clEvENKUlvE1_clEvEUliiiE_St5arrayIPcLm4EEEEviT0_T1_:
.text._ZN2at6native29vectorized_elementwise_kernelILi8EZZZNS0_54_GLOBAL__N__d8c5977b_16_LinearAlgebra_cu_35b291db_316116addr_kernel_cudaERNS_14TensorIteratorERKN3c106ScalarES8_ENKUlvE_clEvENKUlvE1_clEvEUliiiE_St5arrayIPcLm4EEEEviT0_T1_:
        /* <DEDUP_REMOVED lines=127> */
.L_x_18046:
[----:B------:R-:W-:-:S13]  /*07f0*/  ISETP.GE.U32.AND P0, PT, R5, R4, PT ;  /* 0x000000040500720c */ /* 0x000fda0003f06070 */
[----:B------:R-:W-:Y:S05]  /*0800*/  @P0 BRA `(.L_x_18048) ;  /* 0x0000000000300947 */ /* 0x000fea0003800000 */
[----:B0-----:R-:W0:Y:S01]  /*0810*/  LDC.64 R12, c[0x0][0x398] ;  /* 0x0000e600ff0c7b82 */ /* 0x001e220000000a00 */
[----:B------:R-:W-:Y:S02]  /*0820*/  IADD3 R9, PT, PT, R3, R5, RZ ;  /* 0x0000000503097210 */ /* 0x000fe40007ffe0ff */
[----:B------:R-:W-:-:S03]  /*0830*/  IADD3 R5, PT, PT, R5, 0x80, RZ ;  /* 0x0000008005057810 */ /* 0x000fc60007ffe0ff */
[----:B0-----:R-:W-:-:S05]  /*0840*/  IMAD.WIDE.U32 R12, R9, 0x4, R12 ;  /* 0x00000004090c7825 */ /* 0x001fca00078e000c */
[----:B------:R1:W-:Y:S02]  /*0850*/  STG.E desc[UR4][R12.64], R7 ;  /* 0x000000070c007986 */ /* 0x0003e4000c101904 */
.L_x_18047:
[----:B------:R-:W-:-:S13]  /*0860*/  ISETP.GE.U32.AND P0, PT, R5, R4, PT ;  /* 0x000000040500720c */ /* 0x000fda0003f06070 */
[----:B------:R-:W-:Y:S05]  /*0870*/  @P0 BRA `(.L_x_18049) ;  /* 0x0000000000300947 */ /* 0x000fea0003800000 */
[----:B-1----:R-:W1:Y:S01]  /*0880*/  LDC.64 R6, c[0x0][0x398] ;  /* 0x0000e600ff067b82 */ /* 0x002e620000000a00 */
[----:B------:R-:W-:Y:S02]  /*0890*/  IADD3 R9, PT, PT, R3, R5, RZ ;  /* 0x0000000503097210 */ /* 0x000fe40007ffe0ff */
[----:B------:R-:W-:-:S03]  /*08a0*/  IADD3 R5, PT, PT, R5, 0x80, RZ ;  /* 0x0000008005057810 */ /* 0x000fc60007ffe0ff */
[----:B-1----:R-:W-:-:S05]  /*08b0*/  IMAD.WIDE.U32 R6, R9, 0x4, R6 ;  /* 0x0000000409067825 */ /* 0x002fca00078e0006 */
[----:B------:R1:W-:Y:S02]  /*08c0*/  STG.E desc[UR4][R6.64], R8 ;  /* 0x0000000806007986 */ /* 0x0003e4000c101904 */
.L_x_18048:
[----:B------:R-:W-:-:S13]  /*08d0*/  ISETP.GE.U32.AND P0, PT, R5, R4, PT ;  /* 0x000000040500720c */ /* 0x000fda0003f06070 */
[----:B------:R-:W-:Y:S05]  /*08e0*/  @P0 BRA `(.L_x_18050) ;  /* 0x0000000000340947 */ /* 0x000fea0003800000 */
[----:B01----:R-:W0:Y:S01]  /*08f0*/  LDC.64 R6, c[0x0][0x398] ;  /* 0x0000e600ff067b82 */ /* 0x003e220000000a00 */
[----:B------:R-:W-:Y:S02]  /*0900*/  IADD3 R9, PT, PT, R3, R5, RZ ;  /* 0x0000000503097210 */ /* 0x000fe40007ffe0ff */
[----:B------:R-:W-:-:S03]  /*0910*/  IADD3 R5, PT, PT, R5, 0x80, RZ ;  /* 0x0000008005057810 */ /* 0x000fc60007ffe0ff */
[----:B0-----:R-:W-:-:S05]  /*0920*/  IMAD.WIDE.U32 R6, R9, 0x4, R6 ;  /* 0x0000000409067825 */ /* 0x001fca00078e0006 */
[----:B------:R2:W-:Y:S02]  /*0930*/  STG.E desc[UR4][R6.64], R19 ;  /* 0x0000001306007986 */ /* 0x0005e4000c101904 */
.L_x_18049:
        /* <DEDUP_REMOVED lines=8> */
.L_x_18050:
[----:B------:R-:W-:Y:S05]  /*09c0*/  BSYNC.RELIABLE B1 ;  /* 0x0000000000017941 */ /* 0x000fea0003800100 */
.L_x_18045:
[----:B------:R-:W-:-:S13]  /*09d0*/  ISETP.GE.U32.AND P0, PT, R5, R4, PT ;  /* 0x000000040500720c */ /* 0x000fda0003f06070 */
[----:B012---:R-:W0:Y:S01]  /*09e0*/  @!P0 LDC.64 R6, c[0x0][0x398] ;  /* 0x0000e600ff068b82 */ /* 0x007e220000000a00 */
[----:B------:R-:W-:Y:S02]  /*09f0*/  @!P0 IADD3 R9, PT, PT, R3, R5, RZ ;  /* 0x0000000503098210 */ /* 0x000fe40007ffe0ff */
[----:B------:R-:W-:-:S03]  /*0a00*/  @!P0 IADD3 R5, PT, PT, R5, 0x80, RZ ;  /* 0x0000008005058810 */ /* 0x000fc60007ffe0ff */
[----:B0-----:R-:W-:-:S05]  /*0a10*/  @!P0 IMAD.WIDE.U32 R6, R9, 0x4, R6 ;  /* 0x0000000409068825 */ /* 0x001fca00078e0006 */
[----:B------:R3:W-:Y:S02]  /*0a20*/  @!P0 STG.E desc[UR4][R6.64], R18 ;  /* 0x0000001206008986 */ /* 0x0007e4000c101904 */
.L_x_18051:
[----:B------:R-:W-:Y:S05]  /*0a30*/  BSYNC.RECONVERGENT B0 ;  /* 0x0000000000007941 */ /* 0x000fea0003800200 */
.L_x_18044:
        /* <DEDUP_REMOVED lines=8> */
.L_x_18043:
        /* <DEDUP_REMOVED lines=13> */
[----:B--2---:R-:W-:Y:S02]  /*0b90*/  IMAD R23, R16, UR6, RZ ;  /* 0x0000000610177c24 */ /* 0x004fe4000f8e02ff */
[----:B------:R-:W-:Y:S02]  /*0ba0*/  IMAD R2, R17, UR6, RZ ;  /* 0x0000000611027c24 */ /* 0x000fe4000f8e02ff */
[----:B------:R-:W-:Y:S02]  /*0bb0*/  IMAD R17, R18, UR6, RZ ;  /* 0x0000000612117c24 */ /* 0x000fe4000f8e02ff */
[----:B------:R-:W-:Y:S02]  /*0bc0*/  IMAD R16, R19, UR6, RZ ;  /* 0x0000000613107c24 */ /* 0x000fe4000f8e02ff */
[----:B------:R-:W-:Y:S02]  /*0bd0*/  IMAD R19, R8, UR6, RZ ;  /* 0x0000000608137c24 */ /* 0x000fe4000f8e02ff */
[----:B------:R-:W-:-:S02]  /*0be0*/  IMAD R18, R9, UR6, RZ ;  /* 0x0000000609127c24 */ /* 0x000fc4000f8e02ff */
[----:B------:R-:W-:Y:S02]  /*0bf0*/  IMAD R9, R10, UR6, RZ ;  /* 0x000000060a097c24 */ /* 0x000fe4000f8e02ff */
[----:B------:R-:W-:Y:S02]  /*0c00*/  IMAD R8, R11, UR6, RZ ;  /* 0x000000060b087c24 */ /* 0x000fe4000f8e02ff */
[----:B---3--:R-:W-:Y:S02]  /*0c10*/  IMAD R12, R12, R23, RZ ;  /* 0x000000170c0c7224 */ /* 0x008fe400078e02ff */
[----:B------:R-:W-:Y:S02]  /*0c20*/  IMAD R13, R13, R2, RZ ;  /* 0x000000020d0d7224 */ /* 0x000fe400078e02ff */
[----:B------:R-:W-:Y:S02]  /*0c30*/  IMAD R14, R14, R17, RZ ;  /* 0x000000110e0e7224 */ /* 0x000fe400078e02ff */
[----:B------:R-:W-:-:S02]  /*0c40*/  IMAD R15, R15, R16, RZ ;  /* 0x000000100f0f7224 */ /* 0x000fc400078e02ff */
[----:B------:R-:W-:Y:S02]  /*0c50*/  IMAD R4, R4, R19, RZ ;  /* 0x0000001304047224 */ /* 0x000fe400078e02ff */
[----:B------:R-:W-:Y:S02]  /*0c60*/  IMAD R5, R5, R18, RZ ;  /* 0x0000001205057224 */ /* 0x000fe400078e02ff */
[----:B------:R-:W-:Y:S02]  /*0c70*/  IMAD R6, R6, R9, RZ ;  /* 0x0000000906067224 */ /* 0x000fe400078e02ff */
[----:B------:R-:W-:-:S05]  /*0c80*/  IMAD R7, R7, R8, RZ ;  /* 0x0000000807077224 */ /* 0x000fca00078e02ff */
[----:B------:R-:W-:Y:S01]  /*0c90*/  STG.E.ENL2.256 desc[UR4][R20.64], R12, R4 ;  /* 0xf800000c1404797f */ /* 0x000fe2000f121804 */
[----:B------:R-:W-:Y:S05]  /*0ca0*/  EXIT ;  /* 0x000000000000794d */ /* 0x000fea0003800000 */
.L_x_18052:
        /* <DEDUP_REMOVED lines=13> */
.L_x_23958:


//--------------------- .text._ZN2at6native18elementwise_kernelILi128ELi4EZNS0_15gpu_kernel_implIZZZNS0_54_GLOBAL__N__d8c5977b_16_LinearAlgebra_cu_35b291db_316116addr_kernel_cudaERNS_14TensorIteratorERKN3c106ScalarES9_ENKUlvE_clEvENKUlvE0_clEvEUlaaaE0_EEvRNS_18TensorIteratorBaseERKT_EUliE_EEviT1_ --------------------------
	.section	.text._ZN2at6native18elementwise_kernelILi128ELi4EZNS0_15gpu_kernel_implIZZZNS0_54_GLOBAL__N__d8c5977b_16_LinearAlgebra_cu_35b291db_316116addr_kernel_cudaERNS_14TensorIteratorERKN3c106ScalarES9_ENKUlvE_clEvENKUlvE0_clEvEUlaaaE0_EEvRNS_18TensorIteratorBaseERKT_EUliE_EEviT1_,"ax",@progbits
	.align	128
        .global         _ZN2at6native18elementwise_kernelILi128ELi4EZNS0_15gpu_kernel_implIZZZNS0_54_GLOBAL__N__d8c5977b_16_LinearAlgebra_cu_35b291db_316116addr_kernel_cudaERNS_14TensorIteratorERKN3c106ScalarES9_ENKUlvE_clEvENKUlvE0_clEvEUlaaaE0_EEvRNS_18TensorIteratorBaseERKT_EUliE_EEviT1_
        .type           _ZN2at6native18elementwise_kernelILi128ELi4EZNS0_15gpu_kernel_implIZZZNS0_54_GLOBAL__N__d8c5977b_16_LinearAlgebra_cu_35b291db_316116addr_kernel_cudaERNS_14TensorIteratorERKN3c106ScalarES9_ENKUlvE_clEvENKUlvE0_clEvEUlaaaE0_EEvRNS_18TensorIteratorBaseERKT_EUliE_EEviT1_,@function
        .size           _ZN2at6native18elementwise_kernelILi128ELi4EZNS0_15gpu_kernel_implIZZZNS0_54_GLOBAL__N__d8c5977b_16_LinearAlgebra_cu_35b291db_316116addr_kernel_cudaERNS_14TensorIteratorERKN3c106ScalarES9_ENKUlvE_clEvENKUlvE0_clEvEUlaaaE0_EEvRNS_18TensorIteratorBaseERKT_EUliE_EEviT1_,(.L_x_23959 - _ZN2at6native18elementwise_kernelILi128ELi4EZNS0_15gpu_kernel_implIZZZNS0_54_GLOBAL__N__d8c5977b_16_LinearAlgebra_cu_35b291db_316116addr_kernel_cudaERNS_14TensorIteratorERKN3c106ScalarES9_ENKUlvE_clEvENKUlvE0_clEvEUlaaaE0_EEvRNS_18TensorIteratorBaseERKT_EUliE_EEviT1_)
        .other          _ZN2at6native18elementwise_kernelILi128ELi4EZNS0_15gpu_kernel_implIZZZNS0_54_GLOBAL__N__d8c5977b_16_LinearAlgebra_cu_35b291db_316116addr_kernel_cudaERNS_14TensorIteratorERKN3c106ScalarES9_ENKUlvE_clEvENKUlvE0_clEvEUlaaaE0_EEvRNS_18TensorIteratorBaseERKT_EUliE_EEviT1_,@"STO_CUDA_ENTRY STV_DEFAULT"
_ZN2at6native18elementwise_kernelILi128ELi4EZNS0_15gpu_kernel_implIZZZNS0_54_GLOBAL__N__d8c5977b_16_LinearAlgebra_cu_35b291db_316116addr_kernel_cudaERNS_14TensorIteratorERKN3c106ScalarES9_ENKUlvE_clEvENKUlvE0_clEvEUlaaaE0_EEvRNS_18TensorIteratorBaseERKT_EUliE_EEviT1_:
.text._ZN2at6native18elementwise_kernelILi128ELi4EZNS0_15gpu_kernel_implIZZZNS0_54_GLOBAL__N__d8c5977b_16_LinearAlgebra_cu_35b291db_316116addr_kernel_cudaERNS_14TensorIteratorERKN3c106ScalarES9_ENKUlvE_clEvENKUlvE0_clEvEUlaaaE0_EEvRNS_18TensorIteratorBaseERKT_EUliE_EEviT1_:
        /* <DEDUP_REMOVED lines=8> */
[----:B------:R-:W0:Y:S01]  /*0080*/  LDCU.U8 UR40, c[0x0][0x668] ;  /* 0x0000cd00ff2877ac */ /* 0x000e220008000000 */
[----:B---3--:R-:W-:Y:S01]  /*0090*/  UIADD3 UR46, UPT, UPT, UR42, -0x1, URZ ;  /* 0xffffffff2a2e7890 */ /* 0x008fe2000fffe0ff */
[----:B------:R-:W3:Y:S01]  /*00a0*/  LDCU.U8 UR39, c[0x0][0x669] ;  /* 0x0000cd20ff2777ac */ /* 0x000ee20008000000 */
        /* <DEDUP_REMOVED lines=390> */
.L_x_18055:
        /* <DEDUP_REMOVED lines=14> */
[----:B------:R0:W5:Y:S01]  /*19f0*/  LDG.E.U8 R18, desc[UR36][R2.64] ;  /* 0x0000002402127981 */ /* 0x000162000c1e1100 */
[----:B------:R-:W-:Y:S05]  /*1a00*/  BRA `(.L_x_18061) ;  /* 0x0000000c00547947 */ /* 0x000fea0003800000 */
.L_x_18059:
[----:B------:R0:W5:Y:S01]  /*1a10*/  LDG.E.U8 R18, desc[UR36][R2.64] ;  /* 0x0000002402127981 */ /* 0x000162000c1e1100 */
[----:B------:R-:W-:Y:S05]  /*1a20*/  BRA `(.L_x_18061) ;  /* 0x0000000c004c7947 */ /* 0x000fea0003800000 */
.L_x_18058:
[----:B------:R-:W-:-:S09]  /*1a30*/  UISETP.NE.AND UP0, UPT, UR4, 0x2, UPT ;  /* 0x000000020400788c */ /* 0x000fd2000bf05270 */
[----:B------:R-:W-:Y:S05]  /*1a40*/  BRA.U !UP0, `(.L_x_18062) ;  /* 0x0000000108207547 */ /* 0x000fea000b800000 */
[----:B------:R-:W-:-:S09]  /*1a50*/  UISETP.NE.AND UP0, UPT, UR4, 0x3, UPT ;  /* 0x000000030400788c */ /* 0x000fd2000bf05270 */
[----:B------:R-:W-:Y:S05]  /*1a60*/  BRA.U !UP0, `(.L_x_18063) ;  /* 0x0000000108107547 */ /* 0x000fea000b800000 */
[----:B------:R-:W-:-:S09]  /*1a70*/  UISETP.NE.AND UP0, UPT, UR4, 0x4, UPT ;  /* 0x000000040400788c */ /* 0x000fd2000bf05270 */
[----:B------:R-:W-:Y:S05]  /*1a80*/  BRA.U UP0, `(.L_x_18060) ;  /* 0x0000000900b07547 */ /* 0x000fea000b800000 */
[----:B------:R0:W5:Y:S01]  /*1a90*/  LDG.E.U8 R18, desc[UR36][R2.64] ;  /* 0x0000002402127981 */ /* 0x000162000c1e1100 */
[----:B------:R-:W-:Y:S05]  /*1aa0*/  BRA `(.L_x_18061) ;  /* 0x0000000c002c7947 */ /* 0x000fea0003800000 */
.L_x_18063:
[----:B------:R0:W5:Y:S01]  /*1ab0*/  LDG.E.U8 R18, desc[UR36][R2.64] ;  /* 0x0000002402127981 */ /* 0x000162000c1e1100 */
[----:B------:R-:W-:Y:S05]  /*1ac0*/  BRA `(.L_x_18061) ;  /* 0x0000000c00247947 */ /* 0x000fea0003800000 */
.L_x_18062:
[----:B------:R0:W5:Y:S01]  /*1ad0*/  LDG.E.U16 R18, desc[UR36][R2.64] ;  /* 0x0000002402127981 */ /* 0x000162000c1e1500 */
[----:B------:R-:W-:Y:S05]  /*1ae0*/  BRA `(.L_x_18061) ;  /* 0x0000000c001c7947 */ /* 0x000fea0003800000 */
.L_x_18057:
        /* <DEDUP_REMOVED lines=9> */
.L_x_18065:
[----:B------:R-:W2:Y:S02]  /*1b80*/  LDG.E.U16 R0, desc[UR36][R2.64] ;  /* 0x0000002402007981 */ /* 0x000ea4000c1e1500 */
[----:B--2---:R-:W-:-:S06]  /*1b90*/  HADD2.F32 R0, -RZ, R0.H0_H0 ;  /* 0x20000000ff007230 */ /* 0x004fcc0000004100 */
[----:B------:R-:W0:Y:S02]  /*1ba0*/  F2I.FTZ.TRUNC.NTZ R0, R0 ;  /* 0x0000000000007305 */ /* 0x000e24000021f100 */
[----:B0-----:R-:W-:Y:S01]  /*1bb0*/  PRMT R18, R0, 0x7610, R18 ;  /* 0x0000761000127816 */ /* 0x001fe20000000012 */
[----:B------:R-:W-:Y:S06]  /*1bc0*/  BRA `(.L_x_18061) ;  /* 0x0000000800e47947 */ /* 0x000fec0003800000 */
.L_x_18064:
        /* <DEDUP_REMOVED lines=9> */
.L_x_18067:
[----:B------:R-:W2:Y:S02]  /*1c60*/  LDG.E.U16 R2, desc[UR36][R2.64] ;  /* 0x0000002402027981 */ /* 0x000ea4000c1e1500 */
[----:B--2---:R-:W-:-:S06]  /*1c70*/  HADD2.F32 R0, -RZ, R2.H0_H0 ;  /* 0x20000002ff007230 */ /* 0x004fcc0000004100 */
[----:B------:R-:W0:Y:S02]  /*1c80*/  F2I.FTZ.TRUNC.NTZ R0, R0 ;  /* 0x0000000000007305 */ /* 0x000e24000021f100 */
[----:B0-----:R-:W-:Y:S01]  /*1c90*/  PRMT R18, R0, 0x7610, R18 ;  /* 0x0000761000127816 */ /* 0x001fe20000000012 */
[----:B------:R-:W-:Y:S06]  /*1ca0*/  BRA `(.L_x_18061) ;  /* 0x0000000800ac7947 */ /* 0x000fec0003800000 */
.L_x_18066:
[----:B------:R-:W2:Y:S02]  /*1cb0*/  LDG.E.64 R2, desc[UR36][R2.64] ;  /* 0x0000002402027981 */ /* 0x000ea4000c1e1b00 */
[----:B--2---:R0:W1:Y:S01]  /*1cc0*/  F2I.F64.TRUNC R18, R2 ;  /* 0x0000000200127311 */ /* 0x004062000030d100 */
[----:B------:R-:W-:Y:S05]  /*1cd0*/  BRA `(.L_x_18061) ;  /* 0x0000000800a07947 */ /* 0x000fea0003800000 */
.L_x_18056:
        /* <DEDUP_REMOVED lines=12> */
.L_x_18070:
[----:B------:R-:W2:Y:S02]  /*1da0*/  LDG.E.64 R2, desc[UR36][R2.64] ;  /* 0x0000002402027981 */ /* 0x000ea4000c1e1b00 */
[----:B--2---:R3:W4:Y:S01]  /*1db0*/  F2I.F64.TRUNC R18, R2 ;  /* 0x0000000200127311 */ /* 0x004722000030d100 */
[----:B------:R-:W-:Y:S05]  /*1dc0*/  BRA `(.L_x_18061) ;  /* 0x0000000800647947 */ /* 0x000fea0003800000 */
.L_x_18069:
        /* <DEDUP_REMOVED lines=27> */
.L_x_18072:
        /* <DEDUP_REMOVED lines=14> */
.L_x_18071:
[----:B------:R-:W2:Y:S02]  /*2060*/  LDG.E.U16 R0, desc[UR36][R2.64] ;  /* 0x0000002402007981 */ /* 0x000ea4000c1e1500 */
[----:B--2---:R-:W-:-:S06]  /*2070*/  IMAD.U32 R0, R0, 0x10000, RZ ;  /* 0x0001000000007824 */ /* 0x004fcc00078e00ff */
[----:B------:R-:W0:Y:S02]  /*2080*/  F2I.FTZ.TRUNC.NTZ R0, R0 ;  /* 0x0000000000007305 */ /* 0x000e24000021f100 */
[----:B0-----:R-:W-:Y:S01]  /*2090*/  PRMT R18, R0, 0x7610, R18 ;  /* 0x0000761000127816 */ /* 0x001fe20000000012 */
[----:B------:R-:W-:Y:S06]  /*20a0*/  BRA `(.L_x_18061) ;  /* 0x0000000400ac7947 */ /* 0x000fec0003800000 */
.L_x_18068:
        /* <DEDUP_REMOVED lines=10> */
.L_x_18075:
        /* <DEDUP_REMOVED lines=21> */
.L_x_18079:
[----:B------:R-:W-:Y:S05]  /*22a0*/  BSYNC.RECONVERGENT B1 ;  /* 0x0000000000017941 */ /* 0x000fea0003800200 */
.L_x_18078:
[----:B------:R-:W-:Y:S01]  /*22b0*/  IMAD.SHL.U32 R0, R0, 0x100000, RZ ;  /* 0x0010000000007824 */ /* 0x000fe200078e00ff */
[----:B------:R-:W-:-:S04]  /*22c0*/  LEA R2, R2, 0x3b800000, 0x17 ;  /* 0x3b80000002027811 */ /* 0x000fc800078eb8ff */
[----:B------:R-:W-:-:S07]  /*22d0*/  LOP3.LUT R0, R2, R0, R7, 0xfe, !PT ;  /* 0x0000000002007212 */ /* 0x000fce00078efe07 */
.L_x_18077:
[----:B------:R-:W-:Y:S05]  /*22e0*/  BSYNC.RECONVERGENT B0 ;  /* 0x0000000000007941 */ /* 0x000fea0003800200 */
.L_x_18076:
[----:B------:R-:W0:Y:S02]  /*22f0*/  F2I.FTZ.TRUNC.NTZ R0, R0 ;  /* 0x0000000000007305 */ /* 0x000e24000021f100 */
[----:B0-----:R-:W-:Y:S01]  /*2300*/  PRMT R18, R0, 0x7610, R18 ;  /* 0x0000761000127816 */ /* 0x001fe20000000012 */
[----:B------:R-:W-:Y:S06]  /*2310*/  BRA `(.L_x_18061) ;  /* 0x0000000400107947 */ /* 0x000fec0003800000 */
.L_x_18074:
        /* <DEDUP_REMOVED lines=21> */
.L_x_18083:
[----:B------:R-:W-:Y:S05]  /*2470*/  BSYNC.RECONVERGENT B1 ;  /* 0x0000000000017941 */ /* 0x000fea0003800200 */
.L_x_18082:
[----:B------:R-:W-:Y:S01]  /*2480*/  IMAD.SHL.U32 R0, R0, 0x200000, RZ ;  /* 0x0020000000007824 */ /* 0x000fe200078e00ff */
[----:B------:R-:W-:-:S04]  /*2490*/  LEA R2, R2, 0x37800000, 0x17 ;  /* 0x3780000002027811 */ /* 0x000fc800078eb8ff */
[----:B------:R-:W-:-:S07]  /*24a0*/  LOP3.LUT R0, R2, R0, R7, 0xfe, !PT ;  /* 0x0000000002007212 */ /* 0x000fce00078efe07 */
.L_x_18081:
[----:B------:R-:W-:Y:S05]  /*24b0*/  BSYNC.RECONVERGENT B0 ;  /* 0x0000000000007941 */ /* 0x000fea0003800200 */
.L_x_18080:
[----:B------:R-:W0:Y:S02]  /*24c0*/  F2I.FTZ.TRUNC.NTZ R0, R0 ;  /* 0x0000000000007305 */ /* 0x000e24000021f100 */
[----:B0-----:R-:W-:Y:S01]  /*24d0*/  PRMT R18, R0, 0x7610, R18 ;  /* 0x0000761000127816 */ /* 0x001fe20000000012 */
[----:B------:R-:W-:Y:S06]  /*24e0*/  BRA `(.L_x_18061) ;  /* 0x00000000009c7947 */ /* 0x000fec0003800000 */
.L_x_18073:
[----:B------:R-:W-:-:S09]  /*24f0*/  UISETP.NE.AND UP0, UPT, UR4, 0x1c, UPT ;  /* 0x0000001c0400788c */ /* 0x000fd2000bf05270 */
[----:B------:R-:W-:Y:S05]  /*2500*/  BRA.U !UP0, `(.L_x_18084) ;  /* 0x0000000108907547 */ /* 0x000fea000b800000 */
[----:B------:R-:W-:-:S09]  /*2510*/  UISETP.NE.AND UP0, UPT, UR4, 0x1d, UPT ;  /* 0x0000001d0400788c */ /* 0x000fd2000bf05270 */
[----:B------:R-:W-:Y:S05]  /*2520*/  BRA.U !UP0, `(.L_x_18085) ;  /* 0x0000000108807547 */ /* 0x000fea000b800000 */
[----:B------:R-:W-:-:S09]  /*2530*/  UISETP.NE.AND UP0, UPT, UR4, 0x2c, UPT ;  /* 0x0000002c0400788c */ /* 0x000fd2000bf05270 */
[----:B------:R-:W-:Y:S05]  /*2540*/  BRA.U !UP0, `(.L_x_18086) ;  /* 0x0000000108487547 */ /* 0x000fea000b800000 */
.L_x_18060:
        /* <DEDUP_REMOVED lines=16> */
.L_x_18087:
[----:B------:R-:W-:Y:S01]  /*2650*/  PRMT R18, RZ, 0x7610, R18 ;  /* 0x00007610ff127816 */ /* 0x000fe20000000012 */
[----:B------:R-:W-:Y:S06]  /*2660*/  BRA `(.L_x_18061) ;  /* 0x00000000003c7947 */ /* 0x000fec0003800000 */
.L_x_18086:
        /* <DEDUP_REMOVED lines=8> */
.L_x_18089:
[----:B------:R-:W-:Y:S05]  /*26f0*/  BSYNC.RECONVERGENT B0 ;  /* 0x0000000000007941 */ /* 0x000fea0003800200 */
.L_x_18088:
[----:B------:R-:W0:Y:S02]  /*2700*/  F2I.FTZ.TRUNC.NTZ R0, R0 ;  /* 0x0000000000007305 */ /* 0x000e24000021f100 */
[----:B0-----:R-:W-:Y:S01]  /*2710*/  PRMT R18, R0, 0x7610, R18 ;  /* 0x0000761000127816 */ /* 0x001fe20000000012 */
[----:B------:R-:W-:Y:S06]  /*2720*/  BRA `(.L_x_18061) ;  /* 0x00000000000c7947 */ /* 0x000fec0003800000 */
.L_x_18085:
[----:B------:R2:W5:Y:S01]  /*2730*/  LDG.E.U8 R18, desc[UR36][R2.64] ;  /* 0x0000002402127981 */ /* 0x000562000c1e1100 */
[----:B------:R-:W-:Y:S05]  /*2740*/  BRA `(.L_x_18061) ;  /* 0x0000000000047947 */ /* 0x000fea0003800000 */
.L_x_18084:
[----:B------:R1:W5:Y:S02]  /*2750*/  LDG.E.U8 R18, desc[UR36][R2.64] ;  /* 0x0000002402127981 */ /* 0x000364000c1e1100 */
.L_x_18061:
        /* <DEDUP_REMOVED lines=16> */
.L_x_18093:
[----:B------:R3:W5:Y:S01]  /*2860*/  LDG.E.U8 R22, desc[UR36][R2.64] ;  /* 0x0000002402167981 */ /* 0x000762000c1e1100 */
[----:B------:R-:W-:Y:S05]  /*2870*/  BRA `(.L_x_18095) ;  /* 0x0000000c004c7947 */ /* 0x000fea0003800000 */
.L_x_18092:
        /* <DEDUP_REMOVED lines=8> */
.L_x_18097:
[----:B------:R1:W5:Y:S01]  /*2900*/  LDG.E.U8 R22, desc[UR36][R2.64] ;  /* 0x0000002402167981 */ /* 0x000362000c1e1100 */
[----:B------:R-:W-:Y:S05]  /*2910*/  BRA `(.L_x_18095) ;  /* 0x0000000c00247947 */ /* 0x000fea0003800000 */
.L_x_18096:
[----:B------:R2:W5:Y:S01]  /*2920*/  LDG.E.U16 R22, desc[UR36][R2.64] ;  /* 0x0000002402167981 */ /* 0x000562000c1e1500 */
[----:B------:R-:W-:Y:S05]  /*2930*/  BRA `(.L_x_18095) ;  /* 0x0000000c001c7947 */ /* 0x000fea0003800000 */
.L_x_18091:
        /* <DEDUP_REMOVED lines=9> */
.L_x_18099:
[----:B------:R-:W2:Y:S02]  /*29d0*/  LDG.E.U16 R0, desc[UR36][R2.64] ;  /* 0x0000002402007981 */ /* 0x000ea4000c1e1500 */
[----:B--2---:R-:W-:-:S06]  /*29e0*/  HADD2.F32 R0, -RZ, R0.H0_H0 ;  /* 0x20000000ff007230 */ /* 0x004fcc0000004100 */
[----:B------:R-:W0:Y:S02]  /*29f0*/  F2I.FTZ.TRUNC.NTZ R0, R0 ;  /* 0x0000000000007305 */ /* 0x000e24000021f100 */
[----:B0-----:R-:W-:Y:S01]  /*2a00*/  PRMT R22, R0, 0x7610, R22 ;  /* 0x0000761000167816 */ /* 0x001fe20000000016 */
[----:B------:R-:W-:Y:S06]  /*2a10*/  BRA `(.L_x_18095) ;  /* 0x0000000800e47947 */ /* 0x000fec0003800000 */
.L_x_18098:
        /* <DEDUP_REMOVED lines=9> */
.L_x_18101:
[----:B------:R-:W2:Y:S02]  /*2ab0*/  LDG.E.U16 R2, desc[UR36][R2.64] ;  /* 0x0000002402027981 */ /* 0x000ea4000c1e1500 */
[----:B--2---:R-:W-:-:S06]  /*2ac0*/  HADD2.F32 R0, -RZ, R2.H0_H0 ;  /* 0x20000002ff007230 */ /* 0x004fcc0000004100 */
[----:B------:R-:W0:Y:S02]  /*2ad0*/  F2I.FTZ.TRUNC.NTZ R0, R0 ;  /* 0x0000000000007305 */ /* 0x000e24000021f100 */
[----:B0-----:R-:W-:Y:S01]  /*2ae0*/  PRMT R22, R0, 0x7610, R22 ;  /* 0x0000761000167816 */ /* 0x001fe20000000016 */
[----:B------:R-:W-:Y:S06]  /*2af0*/  BRA `(.L_x_18095) ;  /* 0x0000000800ac7947 */ /* 0x000fec0003800000 */
.L_x_18100:
[----:B------:R-:W2:Y:S02]  /*2b00*/  LDG.E.64 R2, desc[UR36][R2.64] ;  /* 0x0000002402027981 */ /* 0x000ea4000c1e1b00 */
[----:B--2---:R0:W1:Y:S01]  /*2b10*/  F2I.F64.TRUNC R22, R2 ;  /* 0x0000000200167311 */ /* 0x004062000030d100 */
[----:B------:R-:W-:Y:S05]  /*2b20*/  BRA `(.L_x_18095) ;  /* 0x0000000800a07947 */ /* 0x000fea0003800000 */
.L_x_18090:
        /* <DEDUP_REMOVED lines=12> */
.L_x_18104:
[----:B------:R-:W2:Y:S02]  /*2bf0*/  LDG.E.64 R2, desc[UR36][R2.64] ;  /* 0x0000002402027981 */ /* 0x000ea4000c1e1b00 */
[----:B--2---:R0:W1:Y:S01]  /*2c00*/  F2I.F64.TRUNC R22, R2 ;  /* 0x0000000200167311 */ /* 0x004062000030d100 */
[----:B------:R-:W-:Y:S05]  /*2c10*/  BRA `(.L_x_18095) ;  /* 0x0000000800647947 */ /* 0x000fea0003800000 */
.L_x_18103:
        /* <DEDUP_REMOVED lines=27> */
.L_x_18106:
        /* <DEDUP_REMOVED lines=14> */
.L_x_18105:
[----:B------:R-:W2:Y:S02]  /*2eb0*/  LDG.E.U16 R0, desc[UR36][R2.64] ;  /* 0x0000002402007981 */ /* 0x000ea4000c1e1500 */
[----:B--2---:R-:W-:-:S06]  /*2ec0*/  IMAD.U32 R0, R0, 0x10000, RZ ;  /* 0x0001000000007824 */ /* 0x004fcc00078e00ff */
[----:B------:R-:W0:Y:S02]  /*2ed0*/  F2I.FTZ.TRUNC.NTZ R0, R0 ;  /* 0x0000000000007305 */ /* 0x000e24000021f100 */
[----:B0-----:R-:W-:Y:S01]  /*2ee0*/  PRMT R22, R0, 0x7610, R22 ;  /* 0x0000761000167816 */ /* 0x001fe20000000016 */
[----:B------:R-:W-:Y:S06]  /*2ef0*/  BRA `(.L_x_18095) ;  /* 0x0000000400ac7947 */ /* 0x000fec0003800000 */
.L_x_18102:
        /* <DEDUP_REMOVED lines=10> */
.L_x_18109:
        /* <DEDUP_REMOVED lines=21> */
.L_x_18113:
[----:B------:R-:W-:Y:S05]  /*30f0*/  BSYNC.RECONVERGENT B1 ;  /* 0x0000000000017941 */ /* 0x000fea0003800200 */
.L_x_18112:
[----:B------:R-:W-:Y:S01]  /*3100*/  IMAD.SHL.U32 R0, R0, 0x100000, RZ ;  /* 0x0010000000007824 */ /* 0x000fe200078e00ff */
[----:B------:R-:W-:-:S04]  /*3110*/  LEA R2, R2, 0x3b800000, 0x17 ;  /* 0x3b80000002027811 */ /* 0x000fc800078eb8ff */
[----:B------:R-:W-:-:S07]  /*3120*/  LOP3.LUT R0, R2, R0, R7, 0xfe, !PT ;  /* 0x0000000002007212 */ /* 0x000fce00078efe07 */
.L_x_18111:
[----:B------:R-:W-:Y:S05]  /*3130*/  BSYNC.RECONVERGENT B0 ;  /* 0x0000000000007941 */ /* 0x000fea0003800200 */
.L_x_18110:
[----:B------:R-:W0:Y:S02]  /*3140*/  F2I.FTZ.TRUNC.NTZ R0, R0 ;  /* 0x0000000000007305 */ /* 0x000e24000021f100 */
[----:B0-----:R-:W-:Y:S01]  /*3150*/  PRMT R22, R0, 0x7610, R22 ;  /* 0x0000761000167816 */ /* 0x001fe20000000016 */
[----:B------:R-:W-:Y:S06]  /*3160*/  BRA `(.L_x_18095) ;  /* 0x0000000400107947 */ /* 0x000fec0003800000 */
.L_x_18108:
        /* <DEDUP_REMOVED lines=21> */
.L_x_18117:
[----:B------:R-:W-:Y:S05]  /*32c0*/  BSYNC.RECONVERGENT B1 ;  /* 0x0000000000017941 */ /* 0x000fea0003800200 */
.L_x_18116:
[----:B------:R-:W-:Y:S02]  /*32d0*/  SHF.L.U32 R0, R0, 0x15, RZ ;  /* 0x0000001500007819 */ /* 0x000fe400000006ff */
[----:B------:R-:W-:-:S04]  /*32e0*/  LEA R2, R2, 0x37800000, 0x17 ;  /* 0x3780000002027811 */ /* 0x000fc800078eb8ff */
[----:B------:R-:W-:-:S07]  /*32f0*/  LOP3.LUT R0, R2, R0, R7, 0xfe, !PT ;  /* 0x0000000002007212 */ /* 0x000fce00078efe07 */
.L_x_18115:
[----:B------:R-:W-:Y:S05]  /*3300*/  BSYNC.RECONVERGENT B0 ;  /* 0x0000000000007941 */ /* 0x000fea0003800200 */
.L_x_18114:
[----:B------:R-:W0:Y:S02]  /*3310*/  F2I.FTZ.TRUNC.NTZ R0, R0 ;  /* 0x0000000000007305 */ /* 0x000e24000021f100 */
[----:B0-----:R-:W-:Y:S01]  /*3320*/  PRMT R22, R0, 0x7610, R22 ;  /* 0x0000761000167816 */ /* 0x001fe20000000016 */
[----:B------:R-:W-:Y:S06]  /*3330*/  BRA `(.L_x_18095) ;  /* 0x00000000009c7947 */ /* 0x000fec0003800000 */
.L_x_18107:
[----:B------:R-:W-:-:S09]  /*3340*/  UISETP.NE.AND UP0, UPT, UR4, 0x1c, UPT ;  /* 0x0000001c0400788c */ /* 0x000fd2000bf05270 */
[----:B------:R-:W-:Y:S05]  /*3350*/  BRA.U !UP0, `(.L_x_18118) ;  /* 0x0000000108907547 */ /* 0x000fea000b800000 */
[----:B------:R-:W-:-:S09]  /*3360*/  UISETP.NE.AND UP0, UPT, UR4, 0x1d, UPT ;  /* 0x0000001d0400788c */ /* 0x000fd2000bf05270 */
[----:B------:R-:W-:Y:S05]  /*3370*/  BRA.U !UP0, `(.L_x_18119) ;  /* 0x0000000108807547 */ /* 0x000fea000b800000 */
[----:B------:R-:W-:-:S09]  /*3380*/  UISETP.NE.AND UP0, UPT, UR4, 0x2c, UPT ;  /* 0x0000002c0400788c */ /* 0x000fd2000bf05270 */
[----:B------:R-:W-:Y:S05]  /*3390*/  BRA.U !UP0, `(.L_x_18120) ;  /* 0x0000000108487547 */ /* 0x000fea000b800000 */
.L_x_18094:
        /* <DEDUP_REMOVED lines=15> */
[----:B--2-45:R-:W-:Y:S05]  /*3490*/  CALL.ABS.NOINC R2 ;  /* 0x0000000002007343 */ /* 0x034fea0003c00000 */
.L_x_18121:
[----:B------:R-:W-:Y:S01]  /*34a0*/  PRMT R22, RZ, 0x7610, R22 ;  /* 0x00007610ff167816 */ /* 0x000fe20000000016 */
[----:B------:R-:W-:Y:S06]  /*34b0*/  BRA `(.L_x_18095) ;  /* 0x00000000003c7947 */ /* 0x000fec0003800000 */
.L_x_18120:
        /* <DEDUP_REMOVED lines=8> */
.L_x_18123:
[----:B------:R-:W-:Y:S05]  /*3540*/  BSYNC.RECONVERGENT B0 ;  /* 0x0000000000007941 */ /* 0x000fea0003800200 */
.L_x_18122:
[----:B------:R-:W0:Y:S02]  /*3550*/  F2I.FTZ.TRUNC.NTZ R0, R0 ;  /* 0x0000000000007305 */ /* 0x000e24000021f100 */
[----:B0-----:R-:W-:Y:S01]  /*3560*/  PRMT R22, R0, 0x7610, R22 ;  /* 0x0000761000167816 */ /* 0x001fe20000000016 */
[----:B------:R-:W-:Y:S06]  /*3570*/  BRA `(.L_x_18095) ;  /* 0x00000000000c7947 */ /* 0x000fec0003800000 */
.L_x_18119:
[----:B------:R0:W5:Y:S01]  /*3580*/  LDG.E.U8 R22, desc[UR36][R2.64] ;  /* 0x0000002402167981 */ /* 0x000162000c1e1100 */
[----:B------:R-:W-:Y:S05]  /*3590*/  BRA `(.L_x_18095) ;  /* 0x0000000000047947 */ /* 0x000fea0003800000 */
.L_x_18118:
[----:B------:R0:W5:Y:S02]  /*35a0*/  LDG.E.U8 R22, desc[UR36][R2.64] ;  /* 0x0000002402167981 */ /* 0x000164000c1e1100 */
.L_x_18095:
        /* <DEDUP_REMOVED lines=16> */
.L_x_18127:
[----:B------:R1:W5:Y:S01]  /*36b0*/  LDG.E.U8 R0, desc[UR36][R2.64] ;  /* 0x0000002402007981 */ /* 0x000362000c1e1100 */
[----:B------:R-:W-:Y:S05]  /*36c0*/  BRA `(.L_x_18129) ;  /* 0x0000000c004c7947 */ /* 0x000fea0003800000 */
.L_x_18126:
        /* <DEDUP_REMOVED lines=8> */
.L_x_18131:
[----:B------:R3:W5:Y:S01]  /*3750*/  LDG.E.U8 R0, desc[UR36][R2.64] ;  /* 0x0000002402007981 */ /* 0x000762000c1e1100 */
[----:B------:R-:W-:Y:S05]  /*3760*/  BRA `(.L_x_18129) ;  /* 0x0000000c00247947 */ /* 0x000fea0003800000 */
.L_x_18130:
[----:B------:R2:W5:Y:S01]  /*3770*/  LDG.E.U16 R0, desc[UR36][R2.64] ;  /* 0x0000002402007981 */ /* 0x000562000c1e1500 */
[----:B------:R-:W-:Y:S05]  /*3780*/  BRA `(.L_x_18129) ;  /* 0x0000000c001c7947 */ /* 0x000fea0003800000 */
.L_x_18125:
        /* <DEDUP_REMOVED lines=9> */
.L_x_18133:
[----:B------:R-:W2:Y:S02]  /*3820*/  LDG.E.U16 R4, desc[UR36][R2.64] ;  /* 0x0000002402047981 */ /* 0x000ea4000c1e1500 */
[----:B--2---:R-:W-:-:S06]  /*3830*/  HADD2.F32 R4, -RZ, R4.H0_H0 ;  /* 0x20000004ff047230 */ /* 0x004fcc0000004100 */
[----:B------:R-:W0:Y:S02]  /*3840*/  F2I.FTZ.TRUNC.NTZ R4, R4 ;  /* 0x0000000400047305 */ /* 0x000e24000021f100 */
[----:B0-----:R-:W-:Y:S01]  /*3850*/  PRMT R0, R4, 0x7610, R0 ;  /* 0x0000761004007816 */ /* 0x001fe20000000000 */
[----:B------:R-:W-:Y:S06]  /*3860*/  BRA `(.L_x_18129) ;  /* 0x0000000800e47947 */ /* 0x000fec0003800000 */
.L_x_18132:
        /* <DEDUP_REMOVED lines=9> */
.L_x_18135:
[----:B------:R-:W2:Y:S02]  /*3900*/  LDG.E.U16 R2, desc[UR36][R2.64] ;  /* 0x0000002402027981 */ /* 0x000ea4000c1e1500 */
[----:B--2---:R-:W-:-:S06]  /*3910*/  HADD2.F32 R4, -RZ, R2.H0_H0 ;  /* 0x20000002ff047230 */ /* 0x004fcc0000004100 */
[----:B------:R-:W0:Y:S02]  /*3920*/  F2I.FTZ.TRUNC.NTZ R4, R4 ;  /* 0x0000000400047305 */ /* 0x000e24000021f100 */
[----:B0-----:R-:W-:Y:S01]  /*3930*/  PRMT R0, R4, 0x7610, R0 ;  /* 0x0000761004007816 */ /* 0x001fe20000000000 */
[----:B------:R-:W-:Y:S06]  /*3940*/  BRA `(.L_x_18129) ;  /* 0x0000000800ac7947 */ /* 0x000fec0003800000 */
.L_x_18134:
[----:B------:R-:W2:Y:S02]  /*3950*/  LDG.E.64 R2, desc[UR36][R2.64] ;  /* 0x0000002402027981 */ /* 0x000ea4000c1e1b00 */
[----:B--2---:R0:W1:Y:S01]  /*3960*/  F2I.F64.TRUNC R0, R2 ;  /* 0x0000000200007311 */ /* 0x004062000030d100 */
[----:B------:R-:W-:Y:S05]  /*3970*/  BRA `(.L_x_18129) ;  /* 0x0000000800a07947 */ /* 0x000fea0003800000 */
.L_x_18124:
        /* <DEDUP_REMOVED lines=12> */
.L_x_18138:
[----:B------:R-:W2:Y:S02]  /*3a40*/  LDG.E.64 R2, desc[UR36][R2.64] ;  /* 0x0000002402027981 */ /* 0x000ea4000c1e1b00 */
[----:B--2---:R0:W1:Y:S01]  /*3a50*/  F2I.F64.TRUNC R0, R2 ;  /* 0x0000000200007311 */ /* 0x004062000030d100 */
[----:B------:R-:W-:Y:S05]  /*3a60*/  BRA `(.L_x_18129) ;  /* 0x0000000800647947 */ /* 0x000fea0003800000 */
.L_x_18137:
        /* <DEDUP_REMOVED lines=27> */
.L_x_18140:
        /* <DEDUP_REMOVED lines=14> */
.L_x_18139:
[----:B------:R-:W2:Y:S02]  /*3d00*/  LDG.E.U16 R4, desc[UR36][R2.64] ;  /* 0x0000002402047981 */ /* 0x000ea4000c1e1500 */
[----:B--2---:R-:W-:-:S06]  /*3d10*/  IMAD.U32 R4, R4, 0x10000, RZ ;  /* 0x0001000004047824 */ /* 0x004fcc00078e00ff */
[----:B------:R-:W0:Y:S02]  /*3d20*/  F2I.FTZ.TRUNC.NTZ R4, R4 ;  /* 0x0000000400047305 */ /* 0x000e24000021f100 */
[----:B0-----:R-:W-:Y:S01]  /*3d30*/  PRMT R0, R4, 0x7610, R0 ;  /* 0x0000761004007816 */ /* 0x001fe20000000000 */
[----:B------:R-:W-:Y:S06]  /*3d40*/  BRA `(.L_x_18129) ;  /* 0x0000000400ac7947 */ /* 0x000fec0003800000 */
.L_x_18136:
        /* <DEDUP_REMOVED lines=10> */
.L_x_18143:
        /* <DEDUP_REMOVED lines=21> */
.L_x_18147:
[----:B------:R-:W-:Y:S05]  /*3f40*/  BSYNC.RECONVERGENT B1 ;  /* 0x0000000000017941 */ /* 0x000fea0003800200 */
.L_x_18146:
[----:B------:R-:W-:Y:S01]  /*3f50*/  IMAD.SHL.U32 R0, R0, 0x100000, RZ ;  /* 0x0010000000007824 */ /* 0x000fe200078e00ff */
[----:B------:R-:W-:-:S04]  /*3f60*/  LEA R2, R2, 0x3b800000, 0x17 ;  /* 0x3b80000002027811 */ /* 0x000fc800078eb8ff */
[----:B------:R-:W-:-:S07]  /*3f70*/  LOP3.LUT R4, R2, R0, R7, 0xfe, !PT ;  /* 0x0000000002047212 */ /* 0x000fce00078efe07 */
.L_x_18145:
[----:B------:R-:W-:Y:S05]  /*3f80*/  BSYNC.RECONVERGENT B0 ;  /* 0x0000000000007941 */ /* 0x000fea0003800200 */
.L_x_18144:
[----:B------:R-:W0:Y:S02]  /*3f90*/  F2I.FTZ.TRUNC.NTZ R4, R4 ;  /* 0x0000000400047305 */ /* 0x000e24000021f100 */
[----:B0-----:R-:W-:Y:S01]  /*3fa0*/  PRMT R0, R4, 0x7610, R0 ;  /* 0x0000761004007816 */ /* 0x001fe20000000000 */
[----:B------:R-:W-:Y:S06]  /*3fb0*/  BRA `(.L_x_18129) ;  /* 0x0000000400107947 */ /* 0x000fec0003800000 */
.L_x_18142:
        /* <DEDUP_REMOVED lines=21> */
.L_x_18151:
[----:B------:R-:W-:Y:S05]  /*4110*/  BSYNC.RECONVERGENT B1 ;  /* 0x0000000000017941 */ /* 0x000fea0003800200 */
.L_x_18150:
[----:B------:R-:W-:Y:S01]  /*4120*/  IMAD.SHL.U32 R0, R0, 0x200000, RZ ;  /* 0x0020000000007824 */ /* 0x000fe200078e00ff */
[----:B------:R-:W-:-:S04]  /*4130*/  LEA R2, R2, 0x37800000, 0x17 ;  /* 0x3780000002027811 */ /* 0x000fc800078eb8ff */
[----:B------:R-:W-:-:S07]  /*4140*/  LOP3.LUT R4, R2, R0, R7, 0xfe, !PT ;  /* 0x0000000002047212 */ /* 0x000fce00078efe07 */
.L_x_18149:
[----:B------:R-:W-:Y:S05]  /*4150*/  BSYNC.RECONVERGENT B0 ;  /* 0x0000000000007941 */ /* 0x000fea0003800200 */
.L_x_18148:
[----:B------:R-:W0:Y:S02]  /*4160*/  F2I.FTZ.TRUNC.NTZ R4, R4 ;  /* 0x0000000400047305 */ /* 0x000e24000021f100 */
[----:B0-----:R-:W-:Y:S01]  /*4170*/  PRMT R0, R4, 0x7610, R0 ;  /* 0x0000761004007816 */ /* 0x001fe20000000000 */
[----:B------:R-:W-:Y:S06]  /*4180*/  BRA `(.L_x_18129) ;  /* 0x00000000009c7947 */ /* 0x000fec0003800000 */
.L_x_18141:
[----:B------:R-:W-:-:S09]  /*4190*/  UISETP.NE.AND UP0, UPT, UR4, 0x1c, UPT ;  /* 0x0000001c0400788c */ /* 0x000fd2000bf05270 */
[----:B------:R-:W-:Y:S05]  /*41a0*/  BRA.U !UP0, `(.L_x_18152) ;  /* 0x0000000108907547 */ /* 0x000fea000b800000 */
[----:B------:R-:W-:-:S09]  /*41b0*/  UISETP.NE.AND UP0, UPT, UR4, 0x1d, UPT ;  /* 0x0000001d0400788c */ /* 0x000fd2000bf05270 */
[----:B------:R-:W-:Y:S05]  /*41c0*/  BRA.U !UP0, `(.L_x_18153) ;  /* 0x0000000108807547 */ /* 0x000fea000b800000 */
[----:B------:R-:W-:-:S09]  /*41d0*/  UISETP.NE.AND UP0, UPT, UR4, 0x2c, UPT ;  /* 0x0000002c0400788c */ /* 0x000fd2000bf05270 */
[----:B------:R-:W-:Y:S05]  /*41e0*/  BRA.U !UP0, `(.L_x_18154) ;  /* 0x0000000108487547 */ /* 0x000fea000b800000 */
.L_x_18128:
        /* <DEDUP_REMOVED lines=15> */
[----:B--2-45:R-:W-:Y:S05]  /*42e0*/  CALL.ABS.NOINC R2 ;  /* 0x0000000002007343 */ /* 0x034fea0003c00000 */
.L_x_18155:
[----:B------:R-:W-:Y:S01]  /*42f0*/  PRMT R0, RZ, 0x7610, R0 ;  /* 0x00007610ff007816 */ /* 0x000fe20000000000 */
[----:B------:R-:W-:Y:S06]  /*4300*/  BRA `(.L_x_18129) ;  /* 0x00000000003c7947 */ /* 0x000fec0003800000 */
.L_x_18154:
        /* <DEDUP_REMOVED lines=8> */
.L_x_18157:
[----:B------:R-:W-:Y:S05]  /*4390*/  BSYNC.RECONVERGENT B0 ;  /* 0x0000000000007941 */ /* 0x000fea0003800200 */
.L_x_18156:
[----:B------:R-:W0:Y:S02]  /*43a0*/  F2I.FTZ.TRUNC.NTZ R4, R4 ;  /* 0x0000000400047305 */ /* 0x000e24000021f100 */
[----:B0-----:R-:W-:Y:S01]  /*43b0*/  PRMT R0, R4, 0x7610, R0 ;  /* 0x0000761004007816 */ /* 0x001fe20000000000 */
[----:B------:R-:W-:Y:S06]  /*43c0*/  BRA `(.L_x_18129) ;  /* 0x00000000000c7947 */ /* 0x000fec0003800000 */
.L_x_18153:
[----:B------:R0:W5:Y:S01]  /*43d0*/  LDG.E.U8 R0, desc[UR36][R2.64] ;  /* 0x0000002402007981 */ /* 0x000162000c1e1100 */
[----:B------:R-:W-:Y:S05]  /*43e0*/  BRA `(.L_x_18129) ;  /* 0x0000000000047947 */ /* 0x000fea0003800000 */
.L_x_18152:
[----:B------:R0:W5:Y:S02]  /*43f0*/  LDG.E.U8 R0, desc[UR36][R2.64] ;  /* 0x0000002402007981 */ /* 0x000164000c1e1100 */
.L_x_18129:
[----:B------:R-:W0:Y:S01]  /*4400*/  LDCU.64 UR6, c[0x0][0x648] ;  /* 0x0000c900ff0677ac */ /* 0x000e220008000a00 */
[----:B----45:R-:W-:Y:S02]  /*4410*/  PRMT R18, R18, 0x9910, RZ ;  /* 0x0000991012127816 */ /* 0x030fe400000000ff */
[----:B0123--:R-:W-:Y:S01]  /*4420*/  PRMT R2, R22, 0x9910, RZ ;  /* 0x0000991016027816 */ /* 0x00ffe200000000ff */
[----:B------:R-:W-:Y:S01]  /*4430*/  UPRMT UR4, UR40, 0x9910, URZ ;  /* 0x0000991028047896 */ /* 0x000fe200080000ff */
[----:B------:R-:W-:Y:S01]  /*4440*/  PRMT R3, R0, 0x9910, RZ ;  /* 0x0000991000037816 */ /* 0x000fe200000000ff */
[----:B------:R-:W-:Y:S01]  /*4450*/  ULOP3.LUT UR5, UR41, 0xff, URZ, 0xc0, !UPT ;  /* 0x000000ff29057892 */ /* 0x000fe2000f8ec0ff */
[----:B------:R-:W-:-:S03]  /*4460*/  MOV R0, R18 ;  /* 0x0000001200007202 */ /* 0x000fc60000000f00 */
[----:B------:R-:W-:Y:S01]  /*4470*/  IMAD R2, R2, R3, RZ ;  /* 0x0000000302027224 */ /* 0x000fe200078e02ff */
[----:B------:R-:W-:Y:S01]  /*4480*/  UISETP.GT.AND UP0, UPT, UR5, 0x9, UPT ;  /* 0x000000090500788c */ /* 0x000fe2000bf04270 */
[----:B------:R-:W-:Y:S01]  /*4490*/  IMAD R0, R0, UR4, RZ ;  /* 0x0000000400007c24 */ /* 0x000fe2000f8e02ff */
[----:B------:R-:W-:Y:S02]  /*44a0*/  UPRMT UR4, UR39, 0x9910, URZ ;  /* 0x0000991027047896 */ /* 0x000fe400080000ff */
[----:B------:R-:W-:Y:S02]  /*44b0*/  PRMT R5, R2, 0x9910, RZ ;  /* 0x0000991002057816 */ /* 0x000fe400000000ff */
[----:B------:R-:W-:Y:S02]  /*44c0*/  PRMT R0, R0, 0x9910, RZ ;  /* 0x0000991000007816 */ /* 0x000fe400000000ff */
[----:B------:R-:W-:-:S03]  /*44d0*/  IADD3 R2, P0, PT, R16, UR6, RZ ;  /* 0x0000000610027c10 */ /* 0x000fc6000ff1e0ff */
[----:B------:R-:W-:Y:S02]  /*44e0*/  IMAD R7, R5, UR4, R0 ;  /* 0x0000000405077c24 */ /* 0x000fe4000f8e0200 */
        /* <DEDUP_REMOVED lines=12> */
.L_x_18161:
[----:B------:R0:W-:Y:S01]  /*45b0*/  STG.E.U8 desc[UR36][R2.64], R7 ;  /* 0x0000000702007986 */ /* 0x0001e2000c101124 */
[----:B------:R-:W-:Y:S05]  /*45c0*/  BRA `(.L_x_18163) ;  /* 0x0000000c00847947 */ /* 0x000fea0003800000 */
.L_x_18160:
[----:B------:R-:W-:-:S09]  /*45d0*/  UISETP.NE.AND UP0, UPT, UR5, 0x2, UPT ;  /* 0x000000020500788c */ /* 0x000fd2000bf05270 */
[----:B------:R-:W-:Y:S05]  /*45e0*/  BRA.U !UP0, `(.L_x_18164) ;  /* 0x0000000108387547 */ /* 0x000fea000b800000 */
[----:B------:R-:W-:-:S09]  /*45f0*/  UISETP.NE.AND UP0, UPT, UR5, 0x3, UPT ;  /* 0x000000030500788c */ /* 0x000fd2000bf05270 */
[----:B------:R-:W-:Y:S05]  /*4600*/  BRA.U !UP0, `(.L_x_18165) ;  /* 0x0000000108207547 */ /* 0x000fea000b800000 */
[----:B------:R-:W-:-:S09]  /*4610*/  UISETP.NE.AND UP0, UPT, UR5, 0x4, UPT ;  /* 0x000000040500788c */ /* 0x000fd2000bf05270 */
[----:B------:R-:W-:Y:S05]  /*4620*/  BRA.U UP0, `(.L_x_18162) ;  /* 0x0000000900c47547 */ /* 0x000fea000b800000 */
[----:B------:R-:W-:-:S04]  /*4630*/  LOP3.LUT R0, R7, 0xffff, RZ, 0xc0, !PT ;  /* 0x0000ffff07007812 */ /* 0x000fc800078ec0ff */
[----:B------:R-:W-:-:S05]  /*4640*/  PRMT R0, R0, 0x8880, RZ ;  /* 0x0000888000007816 */ /* 0x000fca00000000ff */
[----:B------:R-:W-:-:S05]  /*4650*/  IMAD.MOV.U32 R4, RZ, RZ, R0 ;  /* 0x000000ffff047224 */ /* 0x000fca00078e0000 */
[----:B------:R-:W-:-:S05]  /*4660*/  SHF.R.S32.HI R5, RZ, 0x1f, R4 ;  /* 0x0000001fff057819 */ /* 0x000fca0000011404 */
[----:B------:R0:W-:Y:S01]  /*4670*/  STG.E.64 desc[UR36][R2.64], R4 ;  /* 0x0000000402007986 */ /* 0x0001e2000c101b24 */
[----:B------:R-:W-:Y:S05]  /*4680*/  BRA `(.L_x_18163) ;  /* 0x0000000c00547947 */ /* 0x000fea0003800000 */
.L_x_18165:
[----:B------:R-:W-:-:S04]  /*4690*/  LOP3.LUT R7, R7, 0xffff, RZ, 0xc0, !PT ;  /* 0x0000ffff07077812 */ /* 0x000fc800078ec0ff */
[----:B------:R-:W-:-:S05]  /*46a0*/  PRMT R5, R7, 0x8880, RZ ;  /* 0x0000888007057816 */ /* 0x000fca00000000ff */
[----:B------:R0:W-:Y:S01]  /*46b0*/  STG.E desc[UR36][R2.64], R5 ;  /* 0x0000000502007986 */ /* 0x0001e2000c101924 */
[----:B------:R-:W-:Y:S05]  /*46c0*/  BRA `(.L_x_18163) ;  /* 0x0000000c00447947 */ /* 0x000fea0003800000 */
.L_x_18164:
[----:B------:R-:W-:-:S04]  /*46d0*/  PRMT R5, R7, 0x8880, RZ ;  /* 0x0000888007057816 */ /* 0x000fc800000000ff */
[----:B------:R-:W-:-:S05]  /*46e0*/  PRMT R5, R5, 0x7710, RZ ;  /* 0x0000771005057816 */ /* 0x000fca00000000ff */
[----:B------:R0:W-:Y:S01]  /*46f0*/  STG.E.U16 desc[UR36][R2.64], R5 ;  /* 0x0000000502007986 */ /* 0x0001e2000c101524 */
[----:B------:R-:W-:Y:S05]  /*4700*/  BRA `(.L_x_18163) ;  /* 0x0000000c00347947 */ /* 0x000fea0003800000 */
.L_x_18159:
[----:B------:R-:W-:-:S09]  /*4710*/  UISETP.GT.AND UP0, UPT, UR5, 0x6, UPT ;  /* 0x000000060500788c */ /* 0x000fd2000bf04270 */
[----:B------:R-:W-:Y:S05]  /*4720*/  BRA.U UP0, `(.L_x_18166) ;  /* 0x00000001002c7547 */ /* 0x000fea000b800000 */
[----:B------:R-:W-:-:S09]  /*4730*/  UISETP.NE.AND UP0, UPT, UR5, 0x5, UPT ;  /* 0x000000050500788c */ /* 0x000fd2000bf05270 */
[----:B------:R-:W-:Y:S05]  /*4740*/  BRA.U !UP0, `(.L_x_18167) ;  /* 0x0000000108147547 */ /* 0x000fea000b800000 */
[----:B------:R-:W-:-:S09]  /*4750*/  UISETP.NE.AND UP0, UPT, UR5, 0x6, UPT ;  /* 0x000000060500788c */ /* 0x000fd2000bf05270 */
[----:B------:R-:W-:Y:S05]  /*4760*/  BRA.U UP0, `(.L_x_18162) ;  /* 0x0000000900747547 */ /* 0x000fea000b800000 */
[----:B------:R-:W0:Y:S02]  /*4770*/  I2F.S8 R5, R7 ;  /* 0x0000000700057306 */ /* 0x000e240000001400 */
[----:B0-----:R0:W-:Y:S01]  /*4780*/  STG.E desc[UR36][R2.64], R5 ;  /* 0x0000000502007986 */ /* 0x0011e2000c101924 */
[----:B------:R-:W-:Y:S05]  /*4790*/  BRA `(.L_x_18163) ;  /* 0x0000000c00107947 */ /* 0x000fea0003800000 */
.L_x_18167:
[----:B------:R-:W0:Y:S02]  /*47a0*/  I2F.S8 R0, R7 ;  /* 0x0000000700007306 */ /* 0x000e240000001400 */
[----:B0-----:R-:W-:-:S05]  /*47b0*/  F2FP.F16.F32.PACK_AB R0, RZ, R0 ;  /* 0x00000000ff00723e */ /* 0x001fca00000000ff */
[----:B------:R0:W-:Y:S01]  /*47c0*/  STG.E.U16 desc[UR36][R2.64], R0 ;  /* 0x0000000002007986 */ /* 0x0001e2000c101524 */
[----:B------:R-:W-:Y:S05]  /*47d0*/  BRA `(.L_x_18163) ;  /* 0x0000000c00007947 */ /* 0x000fea0003800000 */
.L_x_18166:
[----:B------:R-:W-:-:S09]  /*47e0*/  UISETP.NE.AND UP0, UPT, UR5, 0x7, UPT ;  /* 0x000000070500788c */ /* 0x000fd2000bf05270 */
[----:B------:R-:W-:Y:S05]  /*47f0*/  BRA.U !UP0, `(.L_x_18168) ;  /* 0x0000000108347547 */ /* 0x000fea000b800000 */
[----:B------:R-:W-:-:S09]  /*4800*/  UISETP.NE.AND UP0, UPT, UR5, 0x8, UPT ;  /* 0x000000080500788c */ /* 0x000fd2000bf05270 */
[----:B------:R-:W-:Y:S05]  /*4810*/  BRA.U !UP0, `(.L_x_18169) ;  /* 0x0000000108187547 */ /* 0x000fea000b800000 */
[----:B------:R-:W-:-:S09]  /*4820*/  UISETP.NE.AND UP0, UPT, UR5, 0x9, UPT ;  /* 0x000000090500788c */ /* 0x000fd2000bf05270 */
[----:B------:R-:W-:Y:S05]  /*4830*/  BRA.U UP0, `(.L_x_18162) ;  /* 0x0000000900407547 */ /* 0x000fea000b800000 */
[----:B------:R-:W0:Y:S01]  /*4840*/  I2F.S8 R4, R7 ;  /* 0x0000000700047306 */ /* 0x000e220000001400 */
[----:B------:R-:W-:-:S05]  /*4850*/  IMAD.MOV.U32 R5, RZ, RZ, RZ ;  /* 0x000000ffff057224 */ /* 0x000fca00078e00ff */
[----:B0-----:R0:W-:Y:S01]  /*4860*/  STG.E.64 desc[UR36][R2.64], R4 ;  /* 0x0000000402007986 */ /* 0x0011e2000c101b24 */
[----:B------:R-:W-:Y:S05]  /*4870*/  BRA `(.L_x_18163) ;  /* 0x0000000800d87947 */ /* 0x000fea0003800000 */
.L_x_18169:
[----:B------:R-:W0:Y:S02]  /*4880*/  I2F.S8 R7, R7 ;  /* 0x0000000700077306 */ /* 0x000e240000001400 */
[----:B0-----:R-:W-:-:S04]  /*4890*/  F2FP.F16.F32.PACK_AB R5, RZ, R7 ;  /* 0x00000007ff05723e */ /* 0x001fc800000000ff */
[----:B------:R-:W-:-:S05]  /*48a0*/  PRMT R5, R5, 0x5410, RZ ;  /* 0x0000541005057816 */ /* 0x000fca00000000ff */
[----:B------:R0:W-:Y:S01]  /*48b0*/  STG.E desc[UR36][R2.64], R5 ;  /* 0x0000000502007986 */ /* 0x0001e2000c101924 */
[----:B------:R-:W-:Y:S05]  /*48c0*/  BRA `(.L_x_18163) ;  /* 0x0000000800c47947 */ /* 0x000fea0003800000 */
.L_x_18168:
[----:B------:R-:W-:-:S04]  /*48d0*/  PRMT R4, R7, 0x8880, RZ ;  /* 0x0000888007047816 */ /* 0x000fc800000000ff */
[----:B------:R-:W-:-:S06]  /*48e0*/  PRMT R4, R4, 0x7710, RZ ;  /* 0x0000771004047816 */ /* 0x000fcc00000000ff */
[----:B------:R-:W0:Y:S02]  /*48f0*/  I2F.F64.S16 R4, R4 ;  /* 0x0000000400047312 */ /* 0x000e240000101c00 */
[----:B0-----:R0:W-:Y:S01]  /*4900*/  STG.E.64 desc[UR36][R2.64], R4 ;  /* 0x0000000402007986 */ /* 0x0011e2000c101b24 */
[----:B------:R-:W-:Y:S05]  /*4910*/  BRA `(.L_x_18163) ;  /* 0x0000000800b07947 */ /* 0x000fea0003800000 */
.L_x_18158:
        /* <DEDUP_REMOVED lines=8> */
[----:B------:R-:W-:-:S04]  /*49a0*/  LOP3.LUT P0, RZ, R7, 0xff, RZ, 0xc0, !PT ;  /* 0x000000ff07ff7812 */ /* 0x000fc8000780c0ff */
[----:B------:R-:W-:-:S05]  /*49b0*/  SEL R5, RZ, 0x1, !P0 ;  /* 0x00000001ff057807 */ /* 0x000fca0004000000 */
[----:B------:R0:W-:Y:S01]  /*49c0*/  STG.E.U8 desc[UR36][R2.64], R5 ;  /* 0x0000000502007986 */ /* 0x0001e2000c101124 */
[----:B------:R-:W-:Y:S05]  /*49d0*/  BRA `(.L_x_18163) ;  /* 0x0000000800807947 */ /* 0x000fea0003800000 */
.L_x_18172:
[----:B------:R-:W-:Y:S02]  /*49e0*/  PRMT R4, R7, 0x8880, RZ ;  /* 0x0000888007047816 */ /* 0x000fe400000000ff */
[----:B------:R-:W-:Y:S02]  /*49f0*/  CS2R R6, SRZ ;  /* 0x0000000000067805 */ /* 0x000fe4000001ff00 */
[----:B------:R-:W-:-:S06]  /*4a00*/  PRMT R4, R4, 0x7710, RZ ;  /* 0x0000771004047816 */ /* 0x000fcc00000000ff */
[----:B------:R-:W0:Y:S02]  /*4a10*/  I2F.F64.S16 R4, R4 ;  /* 0x0000000400047312 */ /* 0x000e240000101c00 */
[----:B0-----:R0:W-:Y:S01]  /*4a20*/  STG.E.128 desc[UR36][R2.64], R4 ;  /* 0x0000000402007986 */ /* 0x0011e2000c101d24 */
[----:B------:R-:W-:Y:S05]  /*4a30*/  BRA `(.L_x_18163) ;  /* 0x0000000800687947 */ /* 0x000fea0003800000 */
.L_x_18171:
[----:B------:R-:W-:-:S09]  /*4a40*/  UISETP.NE.AND UP0, UPT, UR5, 0xf, UPT ;  /* 0x0000000f0500788c */ /* 0x000fd2000bf05270 */
[----:B------:R-:W-:Y:S05]  /*4a50*/  BRA.U !UP0, `(.L_x_18173) ;  /* 0x0000000108a07547 */ /* 0x000fea000b800000 */
[----:B------:R-:W-:-:S09]  /*4a60*/  UISETP.NE.AND UP0, UPT, UR5, 0x17, UPT ;  /* 0x000000170500788c */ /* 0x000fd2000bf05270 */
[----:B------:R-:W-:Y:S05]  /*4a70*/  BRA.U !UP0, `(.L_x_18174) ;  /* 0x00000001084c7547 */ /* 0x000fea000b800000 */
[----:B------:R-:W-:-:S09]  /*4a80*/  UISETP.NE.AND UP0, UPT, UR5, 0x18, UPT ;  /* 0x000000180500788c */ /* 0x000fd2000bf05270 */
[----:B------:R-:W-:Y:S05]  /*4a90*/  BRA.U UP0, `(.L_x_18162) ;  /* 0x0000000500a87547 */ /* 0x000fea000b800000 */
[----:B------:R-:W0:Y:S01]  /*4aa0*/  I2F.S8 R7, R7 ;  /* 0x0000000700077306 */ /* 0x000e220000001400 */
        /* <DEDUP_REMOVED lines=12> */
.L_x_18176:
[----:B------:R-:W-:Y:S05]  /*4b70*/  BSYNC.RECONVERGENT B0 ;  /* 0x0000000000007941 */ /* 0x000fea0003800200 */
.L_x_18175:
[----:B------:R-:W-:-:S05]  /*4b80*/  LOP3.LUT R5, R0, 0x80, R5, 0xf8, !PT ;  /* 0x0000008000057812 */ /* 0x000fca00078ef805 */
[----:B------:R0:W-:Y:S01]  /*4b90*/  STG.E.U8 desc[UR36][R2.64], R5 ;  /* 0x0000000502007986 */ /* 0x0001e2000c101124 */
[----:B------:R-:W-:Y:S05]  /*4ba0*/  BRA `(.L_x_18163) ;  /* 0x00000008000c7947 */ /* 0x000fea0003800000 */
.L_x_18174:
[----:B------:R-:W0:Y:S01]  /*4bb0*/  I2F.S8 R7, R7 ;  /* 0x0000000700077306 */ /* 0x000e220000001400 */
        /* <DEDUP_REMOVED lines=14> */
.L_x_18178:
[----:B------:R-:W-:Y:S05]  /*4ca0*/  BSYNC.RECONVERGENT B0 ;  /* 0x0000000000007941 */ /* 0x000fea0003800200 */
.L_x_18177:
[----:B------:R-:W-:-:S05]  /*4cb0*/  LOP3.LUT R5, R0, 0x80, R5, 0xf8, !PT ;  /* 0x0000008000057812 */ /* 0x000fca00078ef805 */
[----:B------:R0:W-:Y:S01]  /*4cc0*/  STG.E.U8 desc[UR36][R2.64], R5 ;  /* 0x0000000502007986 */ /* 0x0001e2000c101124 */
[----:B------:R-:W-:Y:S05]  /*4cd0*/  BRA `(.L_x_18163) ;  /* 0x0000000400c07947 */ /* 0x000fea0003800000 */
.L_x_18173:
[----:B------:R-:W0:Y:S02]  /*4ce0*/  I2F.S8 R0, R7 ;  /* 0x0000000700007306 */ /* 0x000e240000001400 */
[----:B0-----:R-:W-:-:S05]  /*4cf0*/  F2FP.BF16.F32.PACK_AB R0, RZ, R0 ;  /* 0x00000000ff00723e */ /* 0x001fca00000010ff */
[----:B------:R0:W-:Y:S01]  /*4d00*/  STG.E.U16 desc[UR36][R2.64], R0 ;  /* 0x0000000002007986 */ /* 0x0001e2000c101524 */
[----:B------:R-:W-:Y:S05]  /*4d10*/  BRA `(.L_x_18163) ;  /* 0x0000000400b07947 */ /* 0x000fea0003800000 */
.L_x_18170:
        /* <DEDUP_REMOVED lines=8> */
[----:B------:R-:W-:-:S04]  /*4da0*/  PRMT R5, R7, 0x8880, RZ ;  /* 0x0000888007057816 */ /* 0x000fc800000000ff */
[----:B------:R-:W-:-:S05]  /*4db0*/  PRMT R5, R5, 0x7710, RZ ;  /* 0x0000771005057816 */ /* 0x000fca00000000ff */
[----:B------:R4:W-:Y:S01]  /*4dc0*/  STG.E.U16 desc[UR36][R2.64], R5 ;  /* 0x0000000502007986 */ /* 0x0009e2000c101524 */
[----:B------:R-:W-:Y:S05]  /*4dd0*/  BRA `(.L_x_18163) ;  /* 0x0000000400807947 */ /* 0x000fea0003800000 */
.L_x_18181:
[----:B------:R-:W0:Y:S01]  /*4de0*/  I2F.S8 R5, R7 ;  /* 0x0000000700057306 */ /* 0x000e220000001400 */
        /* <DEDUP_REMOVED lines=12> */
.L_x_18184:
[----:B------:R-:W-:-:S04]  /*4eb0*/  SHF.R.U32.HI R0, RZ, 0x14, R5 ;  /* 0x00000014ff007819 */ /* 0x000fc80000011605 */
[----:B------:R-:W-:-:S04]  /*4ec0*/  LOP3.LUT R0, R0, 0x1, RZ, 0xc0, !PT ;  /* 0x0000000100007812 */ /* 0x000fc800078ec0ff */
[----:B------:R-:W-:-:S04]  /*4ed0*/  IADD3 R0, PT, PT, R5, 0x487ffff, R0 ;  /* 0x0487ffff05007810 */ /* 0x000fc80007ffe000 */
[----:B------:R-:W-:-:S04]  /*4ee0*/  SHF.R.U32.HI R0, RZ, 0x14, R0 ;  /* 0x00000014ff007819 */ /* 0x000fc80000011600 */
[----:B------:R-:W-:-:S07]  /*4ef0*/  LOP3.LUT R4, R0, 0xff, RZ, 0xc0, !PT ;  /* 0x000000ff00047812 */ /* 0x000fce00078ec0ff */
.L_x_18185:
[----:B------:R-:W-:-:S04]  /*4f00*/  SHF.R.U32.HI R5, RZ, 0x18, R5 ;  /* 0x00000018ff057819 */ /* 0x000fc80000011605 */
[----:B------:R-:W-:-:S04]  /*4f10*/  LOP3.LUT R4, R4, 0x80, R5, 0xf8, !PT ;  /* 0x0000008004047812 */ /* 0x000fc800078ef805 */
[----:B------:R-:W-:-:S07]  /*4f20*/  PRMT R0, R4, 0x7610, R0 ;  /* 0x0000761004007816 */ /* 0x000fce0000000000 */
.L_x_18183:
[----:B------:R-:W-:Y:S05]  /*4f30*/  BSYNC.RECONVERGENT B0 ;  /* 0x0000000000007941 */ /* 0x000fea0003800200 */
.L_x_18182:
[----:B------:R3:W-:Y:S01]  /*4f40*/  STG.E.U8 desc[UR36][R2.64], R0 ;  /* 0x0000000002007986 */ /* 0x0007e2000c101124 */
[----:B------:R-:W-:Y:S05]  /*4f50*/  BRA `(.L_x_18163) ;  /* 0x0000000400207947 */ /* 0x000fea0003800000 */
.L_x_18180:
        /* <DEDUP_REMOVED lines=13> */
.L_x_18188:
[----:B------:R-:W-:-:S04]  /*5030*/  SHF.R.U32.HI R0, RZ, 0x15, R5 ;  /* 0x00000015ff007819 */ /* 0x000fc80000011605 */
[----:B------:R-:W-:-:S04]  /*5040*/  LOP3.LUT R0, R0, 0x1, RZ, 0xc0, !PT ;  /* 0x0000000100007812 */ /* 0x000fc800078ec0ff */
[----:B------:R-:W-:-:S04]  /*5050*/  IADD3 R0, PT, PT, R5, 0x88fffff, R0 ;  /* 0x088fffff05007810 */ /* 0x000fc80007ffe000 */
[----:B------:R-:W-:-:S04]  /*5060*/  SHF.R.U32.HI R0, RZ, 0x15, R0 ;  /* 0x00000015ff007819 */ /* 0x000fc80000011600 */
[----:B------:R-:W-:-:S07]  /*5070*/  LOP3.LUT R4, R0, 0xff, RZ, 0xc0, !PT ;  /* 0x000000ff00047812 */ /* 0x000fce00078ec0ff */
.L_x_18189:
[----:B------:R-:W-:-:S04]  /*5080*/  SHF.R.U32.HI R5, RZ, 0x18, R5 ;  /* 0x00000018ff057819 */ /* 0x000fc80000011605 */
[----:B------:R-:W-:-:S04]  /*5090*/  LOP3.LUT R4, R4, 0x80, R5, 0xf8, !PT ;  /* 0x0000008004047812 */ /* 0x000fc800078ef805 */
[----:B------:R-:W-:-:S07]  /*50a0*/  PRMT R0, R4, 0x7610, R0 ;  /* 0x0000761004007816 */ /* 0x000fce0000000000 */
.L_x_18187:
[----:B------:R-:W-:Y:S05]  /*50b0*/  BSYNC.RECONVERGENT B0 ;  /* 0x0000000000007941 */ /* 0x000fea0003800200 */
.L_x_18186:
[----:B------:R0:W-:Y:S01]  /*50c0*/  STG.E.U8 desc[UR36][R2.64], R0 ;  /* 0x0000000002007986 */ /* 0x0001e2000c101124 */
[----:B------:R-:W-:Y:S05]  /*50d0*/  BRA `(.L_x_18163) ;  /* 0x0000000000c07947 */ /* 0x000fea0003800000 */
.L_x_18179:
[----:B------:R-:W-:-:S09]  /*50e0*/  UISETP.NE.AND UP0, UPT, UR5, 0x1c, UPT ;  /* 0x0000001c0500788c */ /* 0x000fd2000bf05270 */
[----:B------:R-:W-:Y:S05]  /*50f0*/  BRA.U !UP0, `(.L_x_18190) ;  /* 0x0000000108ac7547 */ /* 0x000fea000b800000 */
[----:B------:R-:W-:-:S09]  /*5100*/  UISETP.NE.AND UP0, UPT, UR5, 0x1d, UPT ;  /* 0x0000001d0500788c */ /* 0x000fd2000bf05270 */
[----:B------:R-:W-:Y:S05]  /*5110*/  BRA.U !UP0, `(.L_x_18191) ;  /* 0x00000001088c7547 */ /* 0x000fea000b800000 */
[----:B------:R-:W-:-:S09]  /*5120*/  UISETP.NE.AND UP0, UPT, UR5, 0x2c, UPT ;  /* 0x0000002c0500788c */ /* 0x000fd2000bf05270 */
[----:B------:R-:W-:Y:S05]  /*5130*/  BRA.U !UP0, `(.L_x_18192) ;  /* 0x0000000108447547 */ /* 0x000fea000b800000 */
.L_x_18162:
        /* <DEDUP_REMOVED lines=8> */
[----:B0-----:R-:W-:Y:S02]  /*51c0*/  IMAD.U32 R4, RZ, RZ, UR6 ;  /* 0x00000006ff047e24 */ /* 0x001fe4000f8e00ff */
[----:B------:R-:W-:Y:S01]  /*51d0*/  IMAD.U32 R5, RZ, RZ, UR7 ;  /* 0x00000007ff057e24 */ /* 0x000fe2000f8e00ff */
[----:B---3--:R-:W-:Y:S01]  /*51e0*/  MOV R6, UR8 ;  /* 0x0000000800067c02 */ /* 0x008fe20008000f00 */
[----:B------:R-:W-:-:S02]  /*51f0*/  IMAD.U32 R7, RZ, RZ, UR9 ;  /* 0x00000009ff077e24 */ /* 0x000fc4000f8e00ff */
[----:B----4-:R-:W-:Y:S02]  /*5200*/  IMAD.U32 R10, RZ, RZ, UR4 ;  /* 0x00000004ff0a7e24 */ /* 0x010fe4000f8e00ff */
[----:B-1----:R-:W-:-:S07]  /*5210*/  IMAD.U32 R11, RZ, RZ, UR5 ;  /* 0x00000005ff0b7e24 */ /* 0x002fce000f8e00ff */
[----:B------:R-:W-:-:S07]  /*5220*/  LEPC R20, `(.L_x_18193) ;  /* 0x000000001014794e */ /* 0x000fce0000000000 */
[----:B--2---:R-:W-:Y:S05]  /*5230*/  CALL.ABS.NOINC R2 ;  /* 0x0000000002007343 */ /* 0x004fea0003c00000 */
.L_x_18193:
[----:B------:R-:W-:Y:S05]  /*5240*/  BRA `(.L_x_18163) ;  /* 0x0000000000647947 */ /* 0x000fea0003800000 */
.L_x_18192:
[----:B------:R-:W0:Y:S02]  /*5250*/  I2F.S8 R6, R7 ;  /* 0x0000000700067306 */ /* 0x000e240000001400 */
        /* <DEDUP_REMOVED lines=15> */
.L_x_18191:
[----:B------:R-:W-:-:S04]  /*5350*/  LOP3.LUT R7, R7, 0xffff, RZ, 0xc0, !PT ;  /* 0x0000ffff07077812 */ /* 0x000fc800078ec0ff */
[----:B------:R-:W-:-:S05]  /*5360*/  PRMT R7, R7, 0x8880, RZ ;  /* 0x0000888007077816 */ /* 0x000fca00000000ff */
[----:B------:R-:W-:-:S05]  /*5370*/  IMAD.MOV.U32 R4, RZ, RZ, R7 ;  /* 0x000000ffff047224 */ /* 0x000fca00078e0007 */
[----:B------:R-:W-:-:S05]  /*5380*/  SHF.R.S32.HI R5, RZ, 0x1f, R4 ;  /* 0x0000001fff057819 */ /* 0x000fca0000011404 */
[----:B------:R1:W-:Y:S01]  /*5390*/  STG.E.64 desc[UR36][R2.64], R4 ;  /* 0x0000000402007986 */ /* 0x0003e2000c101b24 */
[----:B------:R-:W-:Y:S05]  /*53a0*/  BRA `(.L_x_18163) ;  /* 0x00000000000c7947 */ /* 0x000fea0003800000 */
.L_x_18190:
[----:B------:R-:W-:-:S04]  /*53b0*/  LOP3.LUT R7, R7, 0xffff, RZ, 0xc0, !PT ;  /* 0x0000ffff07077812 */ /* 0x000fc800078ec0ff */
[----:B------:R-:W-:-:S05]  /*53c0*/  PRMT R5, R7, 0x8880, RZ ;  /* 0x0000888007057816 */ /* 0x000fca00000000ff */
[----:B------:R0:W-:Y:S02]  /*53d0*/  STG.E desc[UR36][R2.64], R5 ;  /* 0x0000000502007986 */ /* 0x0001e4000c101924 */
.L_x_18163:
[----:B------:R-:W-:-:S07]  /*53e0*/  VIADD R17, R17, 0x80 ;  /* 0x0000008011117836 */ /* 0x000fce0000000000 */
.L_x_18054:
[----:B------:R-:W-:Y:S05]  /*53f0*/  BSYNC.RECONVERGENT B6 ;  /* 0x0000000000067941 */ /* 0x000fea0003800200 */
.L_x_18053:
[----:B------:R-:W5:Y:S01]  /*5400*/  LDCU UR4, c[0x0][0x380] ;  /* 0x00007000ff0477ac */ /* 0x000f620008000800 */
[----:B------:R-:W-:Y:S01]  /*5410*/  BSSY.RECONVERGENT B6, `(.L_x_18194) ;  /* 0x000052c000067945 */ /* 0x000fe20003800200 */
[----:B-----5:R-:W-:-:S13]  /*5420*/  ISETP.GE.AND P0, PT, R17, UR4, PT ;  /* 0x0000000411007c0c */ /* 0x020fda000bf06270 */
[----:B------:R-:W-:Y:S05]  /*5430*/  @P0 BRA `(.L_x_18195) ;  /* 0x0000005000a40947 */ /* 0x000fea0003800000 */
[----:B------:R-:W5:Y:S01]  /*5440*/  LDCU UR4, c[0x0][0x388] ;  /* 0x00007100ff0477ac */ /* 0x000f620008000800 */
[----:B0--3--:R-:W-:Y:S02]  /*5450*/  HFMA2 R0, -RZ, RZ, 0, 0 ;  /* 0x00000000ff007431 */ /* 0x009fe400000001ff */
        /* <DEDUP_REMOVED lines=378> */
.L_x_18196:
        /* <DEDUP_REMOVED lines=16> */
.L_x_18200:
[----:B------:R3:W5:Y:S01]  /*6d00*/  LDG.E.U8 R18, desc[UR36][R2.64] ;  /* 0x0000002402127981 */ /* 0x000762000c1e1100 */
[----:B------:R-:W-:Y:S05]  /*6d10*/  BRA `(.L_x_18202) ;  /* 0x0000000c004c7947 */ /* 0x000fea0003800000 */
.L_x_18199:
        /* <DEDUP_REMOVED lines=8> */
.L_x_18204:
[----:B------:R2:W5:Y:S01]  /*6da0*/  LDG.E.U8 R18, desc[UR36][R2.64] ;  /* 0x0000002402127981 */ /* 0x000562000c1e1100 */
[----:B------:R-:W-:Y:S05]  /*6db0*/  BRA `(.L_x_18202) ;  /* 0x0000000c00247947 */ /* 0x000fea0003800000 */
.L_x_18203:
[----:B------:R0:W5:Y:S01]  /*6dc0*/  LDG.E.U16 R18, desc[UR36][R2.64] ;  /* 0x0000002402127981 */ /* 0x000162000c1e1500 */
[----:B------:R-:W-:Y:S05]  /*6dd0*/  BRA `(.L_x_18202) ;  /* 0x0000000c001c7947 */ /* 0x000fea0003800000 */
.L_x_18198:
        /* <DEDUP_REMOVED lines=9> */
.L_x_18206:
[----:B------:R-:W2:Y:S02]  /*6e70*/  LDG.E.U16 R0, desc[UR36][R2.64] ;  /* 0x0000002402007981 */ /* 0x000ea4000c1e1500 */
[----:B--2---:R-:W-:-:S06]  /*6e80*/  HADD2.F32 R0, -RZ, R0.H0_H0 ;  /* 0x20000000ff007230 */ /* 0x004fcc0000004100 */
[----:B------:R-:W0:Y:S02]  /*6e90*/  F2I.FTZ.TRUNC.NTZ R0, R0 ;  /* 0x0000000000007305 */ /* 0x000e24000021f100 */
[----:B0-----:R-:W-:Y:S01]  /*6ea0*/  PRMT R18, R0, 0x7610, R18 ;  /* 0x0000761000127816 */ /* 0x001fe20000000012 */
[----:B------:R-:W-:Y:S06]  /*6eb0*/  BRA `(.L_x_18202) ;  /* 0x0000000800e47947 */ /* 0x000fec0003800000 */
.L_x_18205:
        /* <DEDUP_REMOVED lines=9> */
.L_x_18208:
[----:B------:R-:W2:Y:S02]  /*6f50*/  LDG.E.U16 R2, desc[UR36][R2.64] ;  /* 0x0000002402027981 */ /* 0x000ea4000c1e1500 */
[----:B--2---:R-:W-:-:S06]  /*6f60*/  HADD2.F32 R0, -RZ, R2.H0_H0 ;  /* 0x20000002ff007230 */ /* 0x004fcc0000004100 */
[----:B------:R-:W0:Y:S02]  /*6f70*/  F2I.FTZ.TRUNC.NTZ R0, R0 ;  /* 0x0000000000007305 */ /* 0x000e24000021f100 */
[----:B0-----:R-:W-:Y:S01]  /*6f80*/  PRMT R18, R0, 0x7610, R18 ;  /* 0x0000761000127816 */ /* 0x001fe20000000012 */
[----:B------:R-:W-:Y:S06]  /*6f90*/  BRA `(.L_x_18202) ;  /* 0x0000000800ac7947 */ /* 0x000fec0003800000 */
.L_x_18207:
[----:B------:R-:W2:Y:S02]  /*6fa0*/  LDG.E.64 R2, desc[UR36][R2.64] ;  /* 0x0000002402027981 */ /* 0x000ea4000c1e1b00 */
[----:B--2---:R0:W1:Y:S01]  /*6fb0*/  F2I.F64.TRUNC R18, R2 ;  /* 0x0000000200127311 */ /* 0x004062000030d100 */
[----:B------:R-:W-:Y:S05]  /*6fc0*/  BRA `(.L_x_18202) ;  /* 0x0000000800a07947 */ /* 0x000fea0003800000 */
.L_x_18197:
        /* <DEDUP_REMOVED lines=12> */
.L_x_18211:
[----:B------:R-:W2:Y:S02]  /*7090*/  LDG.E.64 R2, desc[UR36][R2.64] ;  /* 0x0000002402027981 */ /* 0x000ea4000c1e1b00 */
[----:B--2---:R0:W1:Y:S01]  /*70a0*/  F2I.F64.TRUNC R18, R2 ;  /* 0x0000000200127311 */ /* 0x004062000030d100 */
[----:B------:R-:W-:Y:S05]  /*70b0*/  BRA `(.L_x_18202) ;  /* 0x0000000800647947 */ /* 0x000fea0003800000 */
.L_x_18210:
        /* <DEDUP_REMOVED lines=27> */
.L_x_18213:
        /* <DEDUP_REMOVED lines=14> */
.L_x_18212:
[----:B------:R-:W2:Y:S02]  /*7350*/  LDG.E.U16 R0, desc[UR36][R2.64] ;  /* 0x0000002402007981 */ /* 0x000ea4000c1e1500 */
[----:B--2---:R-:W-:-:S06]  /*7360*/  IMAD.U32 R0, R0, 0x10000, RZ ;  /* 0x0001000000007824 */ /* 0x004fcc00078e00ff */
[----:B------:R-:W0:Y:S02]  /*7370*/  F2I.FTZ.TRUNC.NTZ R0, R0 ;  /* 0x0000000000007305 */ /* 0x000e24000021f100 */
[----:B0-----:R-:W-:Y:S01]  /*7380*/  PRMT R18, R0, 0x7610, R18 ;  /* 0x0000761000127816 */ /* 0x001fe20000000012 */
[----:B------:R-:W-:Y:S06]  /*7390*/  BRA `(.L_x_18202) ;  /* 0x0000000400ac7947 */ /* 0x000fec0003800000 */
.L_x_18209:
        /* <DEDUP_REMOVED lines=10> */
.L_x_18216:
        /* <DEDUP_REMOVED lines=21> */
.L_x_18220:
[----:B------:R-:W-:Y:S05]  /*7590*/  BSYNC.RECONVERGENT B1 ;  /* 0x0000000000017941 */ /* 0x000fea0003800200 */
.L_x_18219:
[----:B------:R-:W-:Y:S01]  /*75a0*/  IMAD.SHL.U32 R0, R0, 0x100000, RZ ;  /* 0x0010000000007824 */ /* 0x000fe200078e00ff */
[----:B------:R-:W-:-:S04]  /*75b0*/  LEA R2, R2, 0x3b800000, 0x17 ;  /* 0x3b80000002027811 */ /* 0x000fc800078eb8ff */
[----:B------:R-:W-:-:S07]  /*75c0*/  LOP3.LUT R0, R2, R0, R7, 0xfe, !PT ;  /* 0x0000000002007212 */ /* 0x000fce00078efe07 */
.L_x_18218:
[----:B------:R-:W-:Y:S05]  /*75d0*/  BSYNC.RECONVERGENT B0 ;  /* 0x0000000000007941 */ /* 0x000fea0003800200 */
.L_x_18217:
[----:B------:R-:W0:Y:S02]  /*75e0*/  F2I.FTZ.TRUNC.NTZ R0, R0 ;  /* 0x0000000000007305 */ /* 0x000e24000021f100 */
[----:B0-----:R-:W-:Y:S01]  /*75f0*/  PRMT R18, R0, 0x7610, R18 ;  /* 0x0000761000127816 */ /* 0x001fe20000000012 */
[----:B------:R-:W-:Y:S06]  /*7600*/  BRA `(.L_x_18202) ;  /* 0x0000000400107947 */ /* 0x000fec0003800000 */
.L_x_18215:
        /* <DEDUP_REMOVED lines=21> */
.L_x_18224:
[----:B------:R-:W-:Y:S05]  /*7760*/  BSYNC.RECONVERGENT B1 ;  /* 0x0000000000017941 */ /* 0x000fea0003800200 */
.L_x_18223:
[----:B------:R-:W-:Y:S01]  /*7770*/  IMAD.SHL.U32 R0, R0, 0x200000, RZ ;  /* 0x0020000000007824 */ /* 0x000fe200078e00ff */
[----:B------:R-:W-:-:S04]  /*7780*/  LEA R2, R2, 0x37800000, 0x17 ;  /* 0x3780000002027811 */ /* 0x000fc800078eb8ff */
[----:B------:R-:W-:-:S07]  /*7790*/  LOP3.LUT R0, R2, R0, R7, 0xfe, !PT ;  /* 0x0000000002007212 */ /* 0x000fce00078efe07 */
.L_x_18222:
[----:B------:R-:W-:Y:S05]  /*77a0*/  BSYNC.RECONVERGENT B0 ;  /* 0x0000000000007941 */ /* 0x000fea0003800200 */
.L_x_18221:
[----:B------:R-:W0:Y:S02]  /*77b0*/  F2I.FTZ.TRUNC.NTZ R0, R0 ;  /* 0x0000000000007305 */ /* 0x000e24000021f100 */
[----:B0-----:R-:W-:Y:S01]  /*77c0*/  PRMT R18, R0, 0x7610, R18 ;  /* 0x0000761000127816 */ /* 0x001fe20000000012 */
[----:B------:R-:W-:Y:S06]  /*77d0*/  BRA `(.L_x_18202) ;  /* 0x00000000009c7947 */ /* 0x000fec0003800000 */
.L_x_18214:
        /* <DEDUP_REMOVED lines=14> */
.L_x_18228:
[----:B------:R-:W-:Y:S05]  /*78c0*/  BSYNC.RECONVERGENT B0 ;  /* 0x0000000000007941 */ /* 0x000fea0003800200 */
.L_x_18227:
[----:B------:R-:W0:Y:S02]  /*78d0*/  F2I.FTZ.TRUNC.NTZ R0, R0 ;  /* 0x0000000000007305 */ /* 0x000e24000021f100 */
[----:B0-----:R-:W-:Y:S01]  /*78e0*/  PRMT R18, R0, 0x7610, R18 ;  /* 0x0000761000127816 */ /* 0x001fe20000000012 */
[----:B------:R-:W-:Y:S06]  /*78f0*/  BRA `(.L_x_18202) ;  /* 0x0000000000547947 */ /* 0x000fec0003800000 */
.L_x_18201:
        /* <DEDUP_REMOVED lines=16> */
.L_x_18229:
[----:B------:R-:W-:Y:S01]  /*7a00*/  PRMT R18, RZ, 0x7610, R18 ;  /* 0x00007610ff127816 */ /* 0x000fe20000000012 */
[----:B------:R-:W-:Y:S06]  /*7a10*/  BRA `(.L_x_18202) ;  /* 0x00000000000c7947 */ /* 0x000fec0003800000 */
.L_x_18226:
[----:B------:R0:W5:Y:S01]  /*7a20*/  LDG.E.U8 R18, desc[UR36][R2.64] ;  /* 0x0000002402127981 */ /* 0x000162000c1e1100 */
[----:B------:R-:W-:Y:S05]  /*7a30*/  BRA `(.L_x_18202) ;  /* 0x0000000000047947 */ /* 0x000fea0003800000 */
.L_x_18225:
[----:B------:R0:W5:Y:S02]  /*7a40*/  LDG.E.U8 R18, desc[UR36][R2.64] ;  /* 0x0000002402127981 */ /* 0x000164000c1e1100 */
.L_x_18202:
[----:B------:R-:W0:Y:S01]  /*7a50*/  LDCU.64 UR6, c[0x0][0x658] ;  /* 0x0000cb00ff0677ac */ /* 0x000e220008000a00 */
[----:B------:R-:W-:-:S04]  /*7a60*/  UPRMT UR4, UR41, 0x7772, URZ ;  /* 0x0000777229047896 */ /* 0x000fc800080000ff */
[----:B------:R-:W-:Y:S01]  /*7a70*/  UISETP.GT.AND UP0, UPT, UR4, 0x9, UPT ;  /* 0x000000090400788c */ /* 0x000fe2000bf04270 */
[----:B01234-:R-:W-:-:S04]  /*7a80*/  IADD3 R2, P0, PT, R22, UR6, RZ ;  /* 0x0000000616027c10 */ /* 0x01ffc8000ff1e0ff */
        /* <DEDUP_REMOVED lines=12> */
.L_x_18233:
[----:B------:R0:W5:Y:S01]  /*7b50*/  LDG.E.U8 R22, desc[UR36][R2.64] ;  /* 0x0000002402167981 */ /* 0x000162000c1e1100 */
[----:B------:R-:W-:Y:S05]  /*7b60*/  BRA `(.L_x_18235) ;  /* 0x0000000c004c7947 */ /* 0x000fea0003800000 */
.L_x_18232:
        /* <DEDUP_REMOVED lines=8> */
.L_x_18237:
[----:B------:R0:W5:Y:S01]  /*7bf0*/  LDG.E.U8 R22, desc[UR36][R2.64] ;  /* 0x0000002402167981 */ /* 0x000162000c1e1100 */
[----:B------:R-:W-:Y:S05]  /*7c00*/  BRA `(.L_x_18235) ;  /* 0x0000000c00247947 */ /* 0x000fea0003800000 */
.L_x_18236:
[----:B------:R0:W5:Y:S01]  /*7c10*/  LDG.E.U16 R22, desc[UR36][R2.64] ;  /* 0x0000002402167981 */ /* 0x000162000c1e1500 */
[----:B------:R-:W-:Y:S05]  /*7c20*/  BRA `(.L_x_18235) ;  /* 0x0000000c001c7947 */ /* 0x000fea0003800000 */
.L_x_18231:
        /* <DEDUP_REMOVED lines=9> */
.L_x_18239:
[----:B------:R-:W2:Y:S02]  /*7cc0*/  LDG.E.U16 R0, desc[UR36][R2.64] ;  /* 0x0000002402007981 */ /* 0x000ea4000c1e1500 */
[----:B--2---:R-:W-:-:S06]  /*7cd0*/  HADD2.F32 R0, -RZ, R0.H0_H0 ;  /* 0x20000000ff007230 */ /* 0x004fcc0000004100 */
[----:B------:R-:W0:Y:S02]  /*7ce0*/  F2I.FTZ.TRUNC.NTZ R0, R0 ;  /* 0x0000000000007305 */ /* 0x000e24000021f100 */
[----:B0-----:R-:W-:Y:S01]  /*7cf0*/  PRMT R22, R0, 0x7610, R22 ;  /* 0x0000761000167816 */ /* 0x001fe20000000016 */
[----:B------:R-:W-:Y:S06]  /*7d00*/  BRA `(.L_x_18235) ;  /* 0x0000000800e47947 */ /* 0x000fec0003800000 */
.L_x_18238:
        /* <DEDUP_REMOVED lines=9> */
.L_x_18241:
[----:B------:R-:W2:Y:S02]  /*7da0*/  LDG.E.U16 R2, desc[UR36][R2.64] ;  /* 0x0000002402027981 */ /* 0x000ea4000c1e1500 */
[----:B--2---:R-:W-:-:S06]  /*7db0*/  HADD2.F32 R0, -RZ, R2.H0_H0 ;  /* 0x20000002ff007230 */ /* 0x004fcc0000004100 */
[----:B------:R-:W0:Y:S02]  /*7dc0*/  F2I.FTZ.TRUNC.NTZ R0, R0 ;  /* 0x0000000000007305 */ /* 0x000e24000021f100 */
[----:B0-----:R-:W-:Y:S01]  /*7dd0*/  PRMT R22, R0, 0x7610, R22 ;  /* 0x0000761000167816 */ /* 0x001fe20000000016 */
[----:B------:R-:W-:Y:S06]  /*7de0*/  BRA `(.L_x_18235) ;  /* 0x0000000800ac7947 */ /* 0x000fec0003800000 */
.L_x_18240:
[----:B------:R-:W2:Y:S02]  /*7df0*/  LDG.E.64 R2, desc[UR36][R2.64] ;  /* 0x0000002402027981 */ /* 0x000ea4000c1e1b00 */
[----:B--2---:R0:W1:Y:S01]  /*7e00*/  F2I.F64.TRUNC R22, R2 ;  /* 0x0000000200167311 */ /* 0x004062000030d100 */
[----:B------:R-:W-:Y:S05]  /*7e10*/  BRA `(.L_x_18235) ;  /* 0x0000000800a07947 */ /* 0x000fea0003800000 */
.L_x_18230:
        /* <DEDUP_REMOVED lines=12> */
.L_x_18244:
[----:B------:R-:W2:Y:S02]  /*7ee0*/  LDG.E.64 R2, desc[UR36][R2.64] ;  /* 0x0000002402027981 */ /* 0x000ea4000c1e1b00 */
[----:B--2---:R0:W1:Y:S01]  /*7ef0*/  F2I.F64.TRUNC R22, R2 ;  /* 0x0000000200167311 */ /* 0x004062000030d100 */
[----:B------:R-:W-:Y:S05]  /*7f00*/  BRA `(.L_x_18235) ;  /* 0x0000000800647947 */ /* 0x000fea0003800000 */
.L_x_18243:
        /* <DEDUP_REMOVED lines=27> */
.L_x_18246:
        /* <DEDUP_REMOVED lines=14> */
.L_x_18245:
[----:B------:R-:W2:Y:S02]  /*81a0*/  LDG.E.U16 R0, desc[UR36][R2.64] ;  /* 0x0000002402007981 */ /* 0x000ea4000c1e1500 */
[----:B--2---:R-:W-:-:S06]  /*81b0*/  SHF.L.U32 R0, R0, 0x10, RZ ;  /* 0x0000001000007819 */ /* 0x004fcc00000006ff */
[----:B------:R-:W0:Y:S02]  /*81c0*/  F2I.FTZ.TRUNC.NTZ R0, R0 ;  /* 0x0000000000007305 */ /* 0x000e24000021f100 */
[----:B0-----:R-:W-:Y:S01]  /*81d0*/  PRMT R22, R0, 0x7610, R22 ;  /* 0x0000761000167816 */ /* 0x001fe20000000016 */
[----:B------:R-:W-:Y:S06]  /*81e0*/  BRA `(.L_x_18235) ;  /* 0x0000000400ac7947 */ /* 0x000fec0003800000 */
.L_x_18242:
        /* <DEDUP_REMOVED lines=10> */
.L_x_18249:
        /* <DEDUP_REMOVED lines=21> */
.L_x_18253:
[----:B------:R-:W-:Y:S05]  /*83e0*/  BSYNC.RECONVERGENT B1 ;  /* 0x0000000000017941 */ /* 0x000fea0003800200 */
.L_x_18252:
[----:B------:R-:W-:Y:S02]  /*83f0*/  SHF.L.U32 R0, R0, 0x14, RZ ;  /* 0x0000001400007819 */ /* 0x000fe400000006ff */
[----:B------:R-:W-:-:S04]  /*8400*/  LEA R2, R2, 0x3b800000, 0x17 ;  /* 0x3b80000002027811 */ /* 0x000fc800078eb8ff */
[----:B------:R-:W-:-:S07]  /*8410*/  LOP3.LUT R0, R2, R0, R7, 0xfe, !PT ;  /* 0x0000000002007212 */ /* 0x000fce00078efe07 */
.L_x_18251:
[----:B------:R-:W-:Y:S05]  /*8420*/  BSYNC.RECONVERGENT B0 ;  /* 0x0000000000007941 */ /* 0x000fea0003800200 */
.L_x_18250:
[----:B------:R-:W0:Y:S02]  /*8430*/  F2I.FTZ.TRUNC.NTZ R0, R0 ;  /* 0x0000000000007305 */ /* 0x000e24000021f100 */
[----:B0-----:R-:W-:Y:S01]  /*8440*/  PRMT R22, R0, 0x7610, R22 ;  /* 0x0000761000167816 */ /* 0x001fe20000000016 */
[----:B------:R-:W-:Y:S06]  /*8450*/  BRA `(.L_x_18235) ;  /* 0x0000000400107947 */ /* 0x000fec0003800000 */
.L_x_18248:
        /* <DEDUP_REMOVED lines=21> */
.L_x_18257:
[----:B------:R-:W-:Y:S05]  /*85b0*/  BSYNC.RECONVERGENT B1 ;  /* 0x0000000000017941 */ /* 0x000fea0003800200 */
.L_x_18256:
[----:B------:R-:W-:Y:S02]  /*85c0*/  SHF.L.U32 R0, R0, 0x15, RZ ;  /* 0x0000001500007819 */ /* 0x000fe400000006ff */
[----:B------:R-:W-:-:S04]  /*85d0*/  LEA R2, R2, 0x37800000, 0x17 ;  /* 0x3780000002027811 */ /* 0x000fc800078eb8ff */
[----:B------:R-:W-:-:S07]  /*85e0*/  LOP3.LUT R0, R2, R0, R7, 0xfe, !PT ;  /* 0x0000000002007212 */ /* 0x000fce00078efe07 */
.L_x_18255:
[----:B------:R-:W-:Y:S05]  /*85f0*/  BSYNC.RECONVERGENT B0 ;  /* 0x0000000000007941 */ /* 0x000fea0003800200 */
.L_x_18254:
[----:B------:R-:W0:Y:S02]  /*8600*/  F2I.FTZ.TRUNC.NTZ R0, R0 ;  /* 0x0000000000007305 */ /* 0x000e24000021f100 */
[----:B0-----:R-:W-:Y:S01]  /*8610*/  PRMT R22, R0, 0x7610, R22 ;  /* 0x0000761000167816 */ /* 0x001fe20000000016 */
[----:B------:R-:W-:Y:S06]  /*8620*/  BRA `(.L_x_18235) ;  /* 0x00000000009c7947 */ /* 0x000fec0003800000 */
.L_x_18247:
        /* <DEDUP_REMOVED lines=14> */
.L_x_18261:
[----:B------:R-:W-:Y:S05]  /*8710*/  BSYNC.RECONVERGENT B0 ;  /* 0x0000000000007941 */ /* 0x000fea0003800200 */
.L_x_18260:
[----:B------:R-:W0:Y:S02]  /*8720*/  F2I.FTZ.TRUNC.NTZ R0, R0 ;  /* 0x0000000000007305 */ /* 0x000e24000021f100 */
[----:B0-----:R-:W-:Y:S01]  /*8730*/  PRMT R22, R0, 0x7610, R22 ;  /* 0x0000761000167816 */ /* 0x001fe20000000016 */
[----:B------:R-:W-:Y:S06]  /*8740*/  BRA `(.L_x_18235) ;  /* 0x0000000000547947 */ /* 0x000fec0003800000 */
.L_x_18234:
        /* <DEDUP_REMOVED lines=16> */
.L_x_18262:
[----:B------:R-:W-:Y:S01]  /*8850*/  PRMT R22, RZ, 0x7610, R22 ;  /* 0x00007610ff167816 */ /* 0x000fe20000000016 */
[----:B------:R-:W-:Y:S06]  /*8860*/  BRA `(.L_x_18235) ;  /* 0x00000000000c7947 */ /* 0x000fec0003800000 */
.L_x_18259:
[----:B------:R2:W5:Y:S01]  /*8870*/  LDG.E.U8 R22, desc[UR36][R2.64] ;  /* 0x0000002402167981 */ /* 0x000562000c1e1100 */
[----:B------:R-:W-:Y:S05]  /*8880*/  BRA `(.L_x_18235) ;  /* 0x0000000000047947 */ /* 0x000fea0003800000 */
.L_x_18258:
[----:B------:R3:W5:Y:S02]  /*8890*/  LDG.E.U8 R22, desc[UR36][R2.64] ;  /* 0x0000002402167981 */ /* 0x000764000c1e1100 */
.L_x_18235:
        /* <DEDUP_REMOVED lines=16> */
.L_x_18266:
[----:B------:R0:W5:Y:S01]  /*89a0*/  LDG.E.U8 R0, desc[UR36][R2.64] ;  /* 0x0000002402007981 */ /* 0x000162000c1e1100 */
[----:B------:R-:W-:Y:S05]  /*89b0*/  BRA `(.L_x_18268) ;  /* 0x0000000c004c7947 */ /* 0x000fea0003800000 */
.L_x_18265:
        /* <DEDUP_REMOVED lines=8> */
.L_x_18270:
[----:B------:R0:W5:Y:S01]  /*8a40*/  LDG.E.U8 R0, desc[UR36][R2.64] ;  /* 0x0000002402007981 */ /* 0x000162000c1e1100 */
[----:B------:R-:W-:Y:S05]  /*8a50*/  BRA `(.L_x_18268) ;  /* 0x0000000c00247947 */ /* 0x000fea0003800000 */
.L_x_18269:
[----:B------:R0:W5:Y:S01]  /*8a60*/  LDG.E.U16 R0, desc[UR36][R2.64] ;  /* 0x0000002402007981 */ /* 0x000162000c1e1500 */
[----:B------:R-:W-:Y:S05]  /*8a70*/  BRA `(.L_x_18268) ;  /* 0x0000000c001c7947 */ /* 0x000fea0003800000 */
.L_x_18264:
        /* <DEDUP_REMOVED lines=9> */
.L_x_18272:
[----:B------:R-:W2:Y:S02]  /*8b10*/  LDG.E.U16 R4, desc[UR36][R2.64] ;  /* 0x0000002402047981 */ /* 0x000ea4000c1e1500 */
[----:B--2---:R-:W-:-:S06]  /*8b20*/  HADD2.F32 R4, -RZ, R4.H0_H0 ;  /* 0x20000004ff047230 */ /* 0x004fcc0000004100 */
[----:B------:R-:W0:Y:S02]  /*8b30*/  F2I.FTZ.TRUNC.NTZ R4, R4 ;  /* 0x0000000400047305 */ /* 0x000e24000021f100 */
[----:B0-----:R-:W-:Y:S01]  /*8b40*/  PRMT R0, R4, 0x7610, R0 ;  /* 0x0000761004007816 */ /* 0x001fe20000000000 */
[----:B------:R-:W-:Y:S06]  /*8b50*/  BRA `(.L_x_18268) ;  /* 0x0000000800e47947 */ /* 0x000fec0003800000 */
.L_x_18271:
        /* <DEDUP_REMOVED lines=9> */
.L_x_18274:
[----:B------:R-:W2:Y:S02]  /*8bf0*/  LDG.E.U16 R2, desc[UR36][R2.64] ;  /* 0x0000002402027981 */ /* 0x000ea4000c1e1500 */
[----:B--2---:R-:W-:-:S06]  /*8c00*/  HADD2.F32 R4, -RZ, R2.H0_H0 ;  /* 0x20000002ff047230 */ /* 0x004fcc0000004100 */
[----:B------:R-:W0:Y:S02]  /*8c10*/  F2I.FTZ.TRUNC.NTZ R4, R4 ;  /* 0x0000000400047305 */ /* 0x000e24000021f100 */
[----:B0-----:R-:W-:Y:S01]  /*8c20*/  PRMT R0, R4, 0x7610, R0 ;  /* 0x0000761004007816 */ /* 0x001fe20000000000 */
[----:B------:R-:W-:Y:S06]  /*8c30*/  BRA `(.L_x_18268) ;  /* 0x0000000800ac7947 */ /* 0x000fec0003800000 */
.L_x_18273:
[----:B------:R-:W2:Y:S02]  /*8c40*/  LDG.E.64 R2, desc[UR36][R2.64] ;  /* 0x0000002402027981 */ /* 0x000ea4000c1e1b00 */
[----:B--2---:R0:W2:Y:S01]  /*8c50*/  F2I.F64.TRUNC R0, R2 ;  /* 0x0000000200007311 */ /* 0x0040a2000030d100 */
[----:B------:R-:W-:Y:S05]  /*8c60*/  BRA `(.L_x_18268) ;  /* 0x0000000800a07947 */ /* 0x000fea0003800000 */
.L_x_18263:
        /* <DEDUP_REMOVED lines=12> */
.L_x_18277:
[----:B------:R-:W2:Y:S02]  /*8d30*/  LDG.E.64 R2, desc[UR36][R2.64] ;  /* 0x0000002402027981 */ /* 0x000ea4000c1e1b00 */
[----:B--2---:R0:W2:Y:S01]  /*8d40*/  F2I.F64.TRUNC R0, R2 ;  /* 0x0000000200007311 */ /* 0x0040a2000030d100 */
[----:B------:R-:W-:Y:S05]  /*8d50*/  BRA `(.L_x_18268) ;  /* 0x0000000800647947 */ /* 0x000fea0003800000 */
.L_x_18276:
        /* <DEDUP_REMOVED lines=27> */
.L_x_18279:
        /* <DEDUP_REMOVED lines=14> */
.L_x_18278:
[----:B------:R-:W2:Y:S02]  /*8ff0*/  LDG.E.U16 R4, desc[UR36][R2.64] ;  /* 0x0000002402047981 */ /* 0x000ea4000c1e1500 */
[----:B--2---:R-:W-:-:S06]  /*9000*/  IMAD.U32 R4, R4, 0x10000, RZ ;  /* 0x0001000004047824 */ /* 0x004fcc00078e00ff */
[----:B------:R-:W0:Y:S02]  /*9010*/  F2I.FTZ.TRUNC.NTZ R4, R4 ;  /* 0x0000000400047305 */ /* 0x000e24000021f100 */
[----:B0-----:R-:W-:Y:S01]  /*9020*/  PRMT R0, R4, 0x7610, R0 ;  /* 0x0000761004007816 */ /* 0x001fe20000000000 */
[----:B------:R-:W-:Y:S06]  /*9030*/  BRA `(.L_x_18268) ;  /* 0x0000000400ac7947 */ /* 0x000fec0003800000 */
.L_x_18275:
        /* <DEDUP_REMOVED lines=10> */
.L_x_18282:
        /* <DEDUP_REMOVED lines=21> */
.L_x_18286:
[----:B------:R-:W-:Y:S05]  /*9230*/  BSYNC.RECONVERGENT B1 ;  /* 0x0000000000017941 */ /* 0x000fea0003800200 */
.L_x_18285:
[----:B------:R-:W-:Y:S01]  /*9240*/  IMAD.SHL.U32 R0, R0, 0x100000, RZ ;  /* 0x0010000000007824 */ /* 0x000fe200078e00ff */
[----:B------:R-:W-:-:S04]  /*9250*/  LEA R2, R2, 0x3b800000, 0x17 ;  /* 0x3b80000002027811 */ /* 0x000fc800078eb8ff */
[----:B------:R-:W-:-:S07]  /*9260*/  LOP3.LUT R4, R2, R0, R7, 0xfe, !PT ;  /* 0x0000000002047212 */ /* 0x000fce00078efe07 */
.L_x_18284:
[----:B------:R-:W-:Y:S05]  /*9270*/  BSYNC.RECONVERGENT B0 ;  /* 0x0000000000007941 */ /* 0x000fea0003800200 */
.L_x_18283:
[----:B------:R-:W0:Y:S02]  /*9280*/  F2I.FTZ.TRUNC.NTZ R4, R4 ;  /* 0x0000000400047305 */ /* 0x000e24000021f100 */
[----:B0-----:R-:W-:Y:S01]  /*9290*/  PRMT R0, R4, 0x7610, R0 ;  /* 0x0000761004007816 */ /* 0x001fe20000000000 */
[----:B------:R-:W-:Y:S06]  /*92a0*/  BRA `(.L_x_18268) ;  /* 0x0000000400107947 */ /* 0x000fec0003800000 */
.L_x_18281:
        /* <DEDUP_REMOVED lines=21> */
.L_x_18290:
[----:B------:R-:W-:Y:S05]  /*9400*/  BSYNC.RECONVERGENT B1 ;  /* 0x0000000000017941 */ /* 0x000fea0003800200 */
.L_x_18289:
[----:B------:R-:W-:Y:S01]  /*9410*/  IMAD.SHL.U32 R0, R0, 0x200000, RZ ;  /* 0x0020000000007824 */ /* 0x000fe200078e00ff */
[----:B------:R-:W-:-:S04]  /*9420*/  LEA R2, R2, 0x37800000, 0x17 ;  /* 0x3780000002027811 */ /* 0x000fc800078eb8ff */
[----:B------:R-:W-:-:S07]  /*9430*/  LOP3.LUT R4, R2, R0, R7, 0xfe, !PT ;  /* 0x0000000002047212 */ /* 0x000fce00078efe07 */
.L_x_18288:
[----:B------:R-:W-:Y:S05]  /*9440*/  BSYNC.RECONVERGENT B0 ;  /* 0x0000000000007941 */ /* 0x000fea0003800200 */
.L_x_18287:
[----:B------:R-:W0:Y:S02]  /*9450*/  F2I.FTZ.TRUNC.NTZ R4, R4 ;  /* 0x0000000400047305 */ /* 0x000e24000021f100 */
[----:B0-----:R-:W-:Y:S01]  /*9460*/  PRMT R0, R4, 0x7610, R0 ;  /* 0x0000761004007816 */ /* 0x001fe20000000000 */
[----:B------:R-:W-:Y:S06]  /*9470*/  BRA `(.L_x_18268) ;  /* 0x00000000009c7947 */ /* 0x000fec0003800000 */
.L_x_18280:
        /* <DEDUP_REMOVED lines=14> */
.L_x_18294:
[----:B------:R-:W-:Y:S05]  /*9560*/  BSYNC.RECONVERGENT B0 ;  /* 0x0000000000007941 */ /* 0x000fea0003800200 */
.L_x_18293:
[----:B------:R-:W0:Y:S02]  /*9570*/  F2I.FTZ.TRUNC.NTZ R4, R4 ;  /* 0x0000000400047305 */ /* 0x000e24000021f100 */
[----:B0-----:R-:W-:Y:S01]  /*9580*/  PRMT R0, R4, 0x7610, R0 ;  /* 0x0000761004007816 */ /* 0x001fe20000000000 */
[----:B------:R-:W-:Y:S06]  /*9590*/  BRA `(.L_x_18268) ;  /* 0x0000000000547947 */ /* 0x000fec0003800000 */
.L_x_18267:
        /* <DEDUP_REMOVED lines=9> */
[----:B------:R-:W-:-:S02]  /*9630*/  IMAD.U32 R5, RZ, RZ, UR5 ;  /* 0x00000005ff057e24 */ /* 0x000fc4000f8e00ff */
[----:B--2---:R-:W-:Y:S01]  /*9640*/  IMAD.U32 R6, RZ, RZ, UR6 ;  /* 0x00000006ff067e24 */ /* 0x004fe2000f8e00ff */
[----:B------:R-:W-:Y:S01]  /*9650*/  MOV R7, UR7 ;  /* 0x0000000700077c02 */ /* 0x000fe20008000f00 */
[----:B----4-:R-:W-:Y:S02]  /*9660*/  IMAD.U32 R10, RZ, RZ, UR8 ;  /* 0x00000008ff0a7e24 */ /* 0x010fe4000f8e00ff */
[----:B------:R-:W-:-:S07]  /*9670*/  IMAD.U32 R11, RZ, RZ, UR9 ;  /* 0x00000009ff0b7e24 */ /* 0x000fce000f8e00ff */
[----:B------:R-:W-:-:S07]  /*9680*/  LEPC R20, `(.L_x_18295) ;  /* 0x000000001014794e */ /* 0x000fce0000000000 */
[----:B-1-3-5:R-:W-:Y:S05]  /*9690*/  CALL.ABS.NOINC R2 ;  /* 0x0000000002007343 */ /* 0x02afea0003c00000 */
.L_x_18295:
[----:B------:R-:W-:Y:S01]  /*96a0*/  PRMT R0, RZ, 0x7610, R0 ;  /* 0x00007610ff007816 */ /* 0x000fe20000000000 */
[----:B------:R-:W-:Y:S06]  /*96b0*/  BRA `(.L_x_18268) ;  /* 0x00000000000c7947 */ /* 0x000fec0003800000 */
.L_x_18292:
[----:B------:R4:W5:Y:S01]  /*96c0*/  LDG.E.U8 R0, desc[UR36][R2.64] ;  /* 0x0000002402007981 */ /* 0x000962000c1e1100 */
[----:B------:R-:W-:Y:S05]  /*96d0*/  BRA `(.L_x_18268) ;  /* 0x0000000000047947 */ /* 0x000fea0003800000 */
.L_x_18291:
[----:B------:R3:W5:Y:S02]  /*96e0*/  LDG.E.U8 R0, desc[UR36][R2.64] ;  /* 0x0000002402007981 */ /* 0x000764000c1e1100 */
.L_x_18268:
[----:B------:R-:W2:Y:S01]  /*96f0*/  LDCU.64 UR6, c[0x0][0x648] ;  /* 0x0000c900ff0677ac */ /* 0x000ea20008000a00 */
[----:B-----5:R-:W-:Y:S02]  /*9700*/  PRMT R18, R18, 0x9910, RZ ;  /* 0x0000991012127816 */ /* 0x020fe400000000ff */
[----:B01-34-:R-:W-:Y:S01]  /*9710*/  PRMT R2, R22, 0x9910, RZ ;  /* 0x0000991016027816 */ /* 0x01bfe200000000ff */
[----:B------:R-:W-:Y:S01]  /*9720*/  UPRMT UR4, UR40, 0x9910, URZ ;  /* 0x0000991028047896 */ /* 0x000fe200080000ff */
[----:B--2---:R-:W-:Y:S01]  /*9730*/  PRMT R3, R0, 0x9910, RZ ;  /* 0x0000991000037816 */ /* 0x004fe200000000ff */
[----:B------:R-:W-:Y:S01]  /*9740*/  ULOP3.LUT UR5, UR41, 0xff, URZ, 0xc0, !UPT ;  /* 0x000000ff29057892 */ /* 0x000fe2000f8ec0ff */
[----:B------:R-:W-:-:S03]  /*9750*/  IMAD.MOV.U32 R0, RZ, RZ, R18 ;  /* 0x000000ffff007224 */ /* 0x000fc600078e0012 */
        /* <DEDUP_REMOVED lines=20> */
.L_x_18299:
[----:B------:R0:W-:Y:S01]  /*98a0*/  STG.E.U8 desc[UR36][R2.64], R7 ;  /* 0x0000000702007986 */ /* 0x0001e2000c101124 */
[----:B------:R-:W-:Y:S05]  /*98b0*/  BRA `(.L_x_18301) ;  /* 0x0000000c00807947 */ /* 0x000fea0003800000 */
.L_x_18298:
        /* <DEDUP_REMOVED lines=12> */
.L_x_18303:
[----:B------:R-:W-:-:S04]  /*9980*/  LOP3.LUT R7, R7, 0xffff, RZ, 0xc0, !PT ;  /* 0x0000ffff07077812 */ /* 0x000fc800078ec0ff */
[----:B------:R-:W-:-:S05]  /*9990*/  PRMT R5, R7, 0x8880, RZ ;  /* 0x0000888007057816 */ /* 0x000fca00000000ff */
[----:B------:R0:W-:Y:S01]  /*99a0*/  STG.E desc[UR36][R2.64], R5 ;  /* 0x0000000502007986 */ /* 0x0001e2000c101924 */
[----:B------:R-:W-:Y:S05]  /*99b0*/  BRA `(.L_x_18301) ;  /* 0x0000000c00407947 */ /* 0x000fea0003800000 */
.L_x_18302:
[----:B------:R-:W-:-:S04]  /*99c0*/  PRMT R5, R7, 0x8880, RZ ;  /* 0x0000888007057816 */ /* 0x000fc800000000ff */
[----:B------:R-:W-:-:S05]  /*99d0*/  PRMT R5, R5, 0x7710, RZ ;  /* 0x0000771005057816 */ /* 0x000fca00000000ff */
[----:B------:R0:W-:Y:S01]  /*99e0*/  STG.E.U16 desc[UR36][R2.64], R5 ;  /* 0x0000000502007986 */ /* 0x0001e2000c101524 */
[----:B------:R-:W-:Y:S05]  /*99f0*/  BRA `(.L_x_18301) ;  /* 0x0000000c00307947 */ /* 0x000fea0003800000 */
.L_x_18297:
        /* <DEDUP_REMOVED lines=9> */
.L_x_18305:
[----:B------:R-:W0:Y:S02]  /*9a90*/  I2F.S8 R0, R7 ;  /* 0x0000000700007306 */ /* 0x000e240000001400 */
[----:B0-----:R-:W-:-:S05]  /*9aa0*/  F2FP.F16.F32.PACK_AB R0, RZ, R0 ;  /* 0x00000000ff00723e */ /* 0x001fca00000000ff */
[----:B------:R0:W-:Y:S01]  /*9ab0*/  STG.E.U16 desc[UR36][R2.64], R0 ;  /* 0x0000000002007986 */ /* 0x0001e2000c101524 */
[----:B------:R-:W-:Y:S05]  /*9ac0*/  BRA `(.L_x_18301) ;  /* 0x0000000800fc7947 */ /* 0x000fea0003800000 */
.L_x_18304:
        /* <DEDUP_REMOVED lines=10> */
.L_x_18307:
[----:B------:R-:W0:Y:S02]  /*9b70*/  I2F.S8 R7, R7 ;  /* 0x0000000700077306 */ /* 0x000e240000001400 */
[----:B0-----:R-:W-:-:S04]  /*9b80*/  F2FP.F16.F32.PACK_AB R5, RZ, R7 ;  /* 0x00000007ff05723e */ /* 0x001fc800000000ff */
[----:B------:R-:W-:-:S05]  /*9b90*/  PRMT R5, R5, 0x5410, RZ ;  /* 0x0000541005057816 */ /* 0x000fca00000000ff */
[----:B------:R0:W-:Y:S01]  /*9ba0*/  STG.E desc[UR36][R2.64], R5 ;  /* 0x0000000502007986 */ /* 0x0001e2000c101924 */
[----:B------:R-:W-:Y:S05]  /*9bb0*/  BRA `(.L_x_18301) ;  /* 0x0000000800c07947 */ /* 0x000fea0003800000 */
.L_x_18306:
[----:B------:R-:W-:-:S04]  /*9bc0*/  PRMT R4, R7, 0x8880, RZ ;  /* 0x0000888007047816 */ /* 0x000fc800000000ff */
[----:B------:R-:W-:-:S06]  /*9bd0*/  PRMT R4, R4, 0x7710, RZ ;  /* 0x0000771004047816 */ /* 0x000fcc00000000ff */
[----:B------:R-:W0:Y:S02]  /*9be0*/  I2F.F64.S16 R4, R4 ;  /* 0x0000000400047312 */ /* 0x000e240000101c00 */
[----:B0-----:R0:W-:Y:S01]  /*9bf0*/  STG.E.64 desc[UR36][R2.64], R4 ;  /* 0x0000000402007986 */ /* 0x0011e2000c101b24 */
[----:B------:R-:W-:Y:S05]  /*9c00*/  BRA `(.L_x_18301) ;  /* 0x0000000800ac7947 */ /* 0x000fea0003800000 */
.L_x_18296:
        /* <DEDUP_REMOVED lines=14> */
.L_x_18311:
[----:B------:R-:W0:Y:S01]  /*9cf0*/  I2F.S8 R5, R7 ;  /* 0x0000000700057306 */ /* 0x000e220000001400 */
        /* <DEDUP_REMOVED lines=17> */
.L_x_18314:
[----:B------:R-:W-:-:S04]  /*9e10*/  SHF.R.U32.HI R5, RZ, 0x18, R5 ;  /* 0x00000018ff057819 */ /* 0x000fc80000011605 */
[----:B------:R-:W-:-:S07]  /*9e20*/  LOP3.LUT R0, R0, 0x80, R5, 0xf8, !PT ;  /* 0x0000008000007812 */ /* 0x000fce00078ef805 */
.L_x_18313:
[----:B------:R-:W-:Y:S05]  /*9e30*/  BSYNC.RECONVERGENT B0 ;  /* 0x0000000000007941 */ /* 0x000fea0003800200 */
.L_x_18312:
[----:B------:R0:W-:Y:S01]  /*9e40*/  STG.E.U8 desc[UR36][R2.64], R0 ;  /* 0x0000000002007986 */ /* 0x0001e2000c101124 */
[----:B------:R-:W-:Y:S05]  /*9e50*/  BRA `(.L_x_18301) ;  /* 0x0000000800187947 */ /* 0x000fea0003800000 */
.L_x_18310:
[----:B------:R-:W0:Y:S01]  /*9e60*/  I2F.S8 R5, R7 ;  /* 0x0000000700057306 */ /* 0x000e220000001400 */
        /* <DEDUP_REMOVED lines=17> */
.L_x_18317:
[----:B------:R-:W-:-:S04]  /*9f80*/  SHF.R.U32.HI R5, RZ, 0x18, R5 ;  /* 0x00000018ff057819 */ /* 0x000fc80000011605 */
[----:B------:R-:W-:-:S07]  /*9f90*/  LOP3.LUT R0, R0, 0x80, R5, 0xf8, !PT ;  /* 0x0000008000007812 */ /* 0x000fce00078ef805 */
.L_x_18316:
[----:B------:R-:W-:Y:S05]  /*9fa0*/  BSYNC.RECONVERGENT B0 ;  /* 0x0000000000007941 */ /* 0x000fea0003800200 */
.L_x_18315:
[----:B------:R0:W-:Y:S01]  /*9fb0*/  STG.E.U8 desc[UR36][R2.64], R0 ;  /* 0x0000000002007986 */ /* 0x0001e2000c101124 */
[----:B------:R-:W-:Y:S05]  /*9fc0*/  BRA `(.L_x_18301) ;  /* 0x0000000400bc7947 */ /* 0x000fea0003800000 */
.L_x_18309:
[----:B------:R-:W-:-:S09]  /*9fd0*/  UISETP.NE.AND UP0, UPT, UR5, 0x1c, UPT ;  /* 0x0000001c0500788c */ /* 0x000fd2000bf05270 */
[----:B------:R-:W-:Y:S05]  /*9fe0*/  BRA.U !UP0, `(.L_x_18318) ;  /* 0x0000000108687547 */ /* 0x000fea000b800000 */
[----:B------:R-:W-:-:S09]  /*9ff0*/  UISETP.NE.AND UP0, UPT, UR5, 0x1d, UPT ;  /* 0x0000001d0500788c */ /* 0x000fd2000bf05270 */
[----:B------:R-:W-:Y:S05]  /*a000*/  BRA.U !UP0, `(.L_x_18319) ;  /* 0x0000000108487547 */ /* 0x000fea000b800000 */
[----:B------:R-:W-:-:S09]  /*a010*/  UISETP.NE.AND UP0, UPT, UR5, 0x2c, UPT ;  /* 0x0000002c0500788c */ /* 0x000fd2000bf05270 */
[----:B------:R-:W-:Y:S05]  /*a020*/  BRA.U UP0, `(.L_x_18300) ;  /* 0x0000000100c07547 */ /* 0x000fea000b800000 */
        /* <DEDUP_REMOVED lines=16> */
.L_x_18319:
[----:B------:R-:W-:-:S04]  /*a130*/  LOP3.LUT R7, R7, 0xffff, RZ, 0xc0, !PT ;  /* 0x0000ffff07077812 */ /* 0x000fc800078ec0ff */
[----:B------:R-:W-:-:S05]  /*a140*/  PRMT R7, R7, 0x8880, RZ ;  /* 0x0000888007077816 */ /* 0x000fca00000000ff */
[----:B------:R-:W-:-:S05]  /*a150*/  IMAD.MOV.U32 R4, RZ, RZ, R7 ;  /* 0x000000ffff047224 */ /* 0x000fca00078e0007 */
[----:B------:R-:W-:-:S05]  /*a160*/  SHF.R.S32.HI R5, RZ, 0x1f, R4 ;  /* 0x0000001fff057819 */ /* 0x000fca0000011404 */
[----:B------:R0:W-:Y:S01]  /*a170*/  STG.E.64 desc[UR36][R2.64], R4 ;  /* 0x0000000402007986 */ /* 0x0001e2000c101b24 */
[----:B------:R-:W-:Y:S05]  /*a180*/  BRA `(.L_x_18301) ;  /* 0x00000004004c7947 */ /* 0x000fea0003800000 */
.L_x_18318:
[----:B------:R-:W-:-:S04]  /*a190*/  LOP3.LUT R7, R7, 0xffff, RZ, 0xc0, !PT ;  /* 0x0000ffff07077812 */ /* 0x000fc800078ec0ff */
[----:B------:R-:W-:-:S05]  /*a1a0*/  PRMT R5, R7, 0x8880, RZ ;  /* 0x0000888007057816 */ /* 0x000fca00000000ff */
[----:B------:R0:W-:Y:S01]  /*a1b0*/  STG.E desc[UR36][R2.64], R5 ;  /* 0x0000000502007986 */ /* 0x0001e2000c101924 */
[----:B------:R-:W-:Y:S05]  /*a1c0*/  BRA `(.L_x_18301) ;  /* 0x00000004003c7947 */ /* 0x000fea0003800000 */
.L_x_18308:
        /* <DEDUP_REMOVED lines=10> */
.L_x_18321:
[----:B------:R-:W-:Y:S02]  /*a270*/  PRMT R4, R7, 0x8880, RZ ;  /* 0x0000888007047816 */ /* 0x000fe400000000ff */
[----:B------:R-:W-:Y:S02]  /*a280*/  CS2R R6, SRZ ;  /* 0x0000000000067805 */ /* 0x000fe4000001ff00 */
[----:B------:R-:W-:-:S06]  /*a290*/  PRMT R4, R4, 0x7710, RZ ;  /* 0x0000771004047816 */ /* 0x000fcc00000000ff */
[----:B------:R-:W0:Y:S02]  /*a2a0*/  I2F.F64.S16 R4, R4 ;  /* 0x0000000400047312 */ /* 0x000e240000101c00 */
[----:B0-----:R1:W-:Y:S01]  /*a2b0*/  STG.E.128 desc[UR36][R2.64], R4 ;  /* 0x0000000402007986 */ /* 0x0013e2000c101d24 */
[----:B------:R-:W-:Y:S05]  /*a2c0*/  BRA `(.L_x_18301) ;  /* 0x0000000000fc7947 */ /* 0x000fea0003800000 */
.L_x_18320:
[----:B------:R-:W-:-:S09]  /*a2d0*/  UISETP.NE.AND UP0, UPT, UR5, 0xf, UPT ;  /* 0x0000000f0500788c */ /* 0x000fd2000bf05270 */
[----:B------:R-:W-:Y:S05]  /*a2e0*/  BRA.U !UP0, `(.L_x_18322) ;  /* 0x0000000108e87547 */ /* 0x000fea000b800000 */
[----:B------:R-:W-:-:S09]  /*a2f0*/  UISETP.NE.AND UP0, UPT, UR5, 0x17, UPT ;  /* 0x000000170500788c */ /* 0x000fd2000bf05270 */
[----:B------:R-:W-:Y:S05]  /*a300*/  BRA.U !UP0, `(.L_x_18323) ;  /* 0x0000000108907547 */ /* 0x000fea000b800000 */
[----:B------:R-:W-:-:S09]  /*a310*/  UISETP.NE.AND UP0, UPT, UR5, 0x18, UPT ;  /* 0x000000180500788c */ /* 0x000fd2000bf05270 */
[----:B------:R-:W-:Y:S05]  /*a320*/  BRA.U !UP0, `(.L_x_18324) ;  /* 0x0000000108447547 */ /* 0x000fea000b800000 */
.L_x_18300:
        /* <DEDUP_REMOVED lines=11> */
[----:B------:R-:W-:Y:S02]  /*a3e0*/  IMAD.U32 R7, RZ, RZ, UR7 ;  /* 0x00000007ff077e24 */ /* 0x000fe4000f8e00ff */
[----:B----4-:R-:W-:Y:S02]  /*a3f0*/  IMAD.U32 R10, RZ, RZ, UR8 ;  /* 0x00000008ff0a7e24 */ /* 0x010fe4000f8e00ff */
[----:B-1----:R-:W-:-:S07]  /*a400*/  IMAD.U32 R11, RZ, RZ, UR9 ;  /* 0x00000009ff0b7e24 */ /* 0x002fce000f8e00ff */
[----:B------:R-:W-:-:S07]  /*a410*/  LEPC R20, `(.L_x_18325) ;  /* 0x000000001014794e */ /* 0x000fce0000000000 */
[----:B--2---:R-:W-:Y:S05]  /*a420*/  CALL.ABS.NOINC R2 ;  /* 0x0000000002007343 */ /* 0x004fea0003c00000 */
.L_x_18325:
[----:B------:R-:W-:Y:S05]  /*a430*/  BRA `(.L_x_18301) ;  /* 0x0000000000a07947 */ /* 0x000fea0003800000 */
.L_x_18324:
[----:B------:R-:W0:Y:S01]  /*a440*/  I2F.S8 R7, R7 ;  /* 0x0000000700077306 */ /* 0x000e220000001400 */
        /* <DEDUP_REMOVED lines=12> */
.L_x_18327:
[----:B------:R-:W-:Y:S05]  /*a510*/  BSYNC.RECONVERGENT B0 ;  /* 0x0000000000007941 */ /* 0x000fea0003800200 */
.L_x_18326:
[----:B------:R-:W-:-:S05]  /*a520*/  LOP3.LUT R5, R0, 0x80, R5, 0xf8, !PT ;  /* 0x0000008000057812 */ /* 0x000fca00078ef805 */
[----:B------:R3:W-:Y:S01]  /*a530*/  STG.E.U8 desc[UR36][R2.64], R5 ;  /* 0x0000000502007986 */ /* 0x0007e2000c101124 */
[----:B------:R-:W-:Y:S05]  /*a540*/  BRA `(.L_x_18301) ;  /* 0x00000000005c7947 */ /* 0x000fea0003800000 */
.L_x_18323:
[----:B------:R-:W0:Y:S01]  /*a550*/  I2F.S8 R5, R7 ;  /* 0x0000000700057306 */ /* 0x000e220000001400 */
        /* <DEDUP_REMOVED lines=11> */
.L_x_18329:
[----:B------:R-:W-:Y:S01]  /*a610*/  IMAD.MOV.U32 R0, RZ, RZ, 0x7f ;  /* 0x0000007fff007424 */ /* 0x000fe200078e00ff */
[----:B------:R-:W-:-:S04]  /*a620*/  ISETP.GT.U32.AND P0, PT, R4, 0x7f800000, PT ;  /* 0x7f8000000400780c */ /* 0x000fc80003f04070 */
[----:B------:R-:W-:-:S09]  /*a630*/  SEL R0, R0, 0x7c, P0 ;  /* 0x0000007c00007807 */ /* 0x000fd20000000000 */
.L_x_18330:
[----:B------:R-:W-:Y:S05]  /*a640*/  BSYNC.RECONVERGENT B0 ;  /* 0x0000000000007941 */ /* 0x000fea0003800200 */
.L_x_18328:
[----:B------:R-:W-:-:S04]  /*a650*/  SHF.R.U32.HI R5, RZ, 0x18, R5 ;  /* 0x00000018ff057819 */ /* 0x000fc80000011605 */
[----:B------:R-:W-:-:S05]  /*a660*/  LOP3.LUT R5, R0, 0x80, R5, 0xf8, !PT ;  /* 0x0000008000057812 */ /* 0x000fca00078ef805 */
[----:B------:R2:W-:Y:S01]  /*a670*/  STG.E.U8 desc[UR36][R2.64], R5 ;  /* 0x0000000502007986 */ /* 0x0005e2000c101124 */
[----:B------:R-:W-:Y:S05]  /*a680*/  BRA `(.L_x_18301) ;  /* 0x00000000000c7947 */ /* 0x000fea0003800000 */
.L_x_18322:
[----:B------:R-:W0:Y:S02]  /*a690*/  I2F.S8 R0, R7 ;  /* 0x0000000700007306 */ /* 0x000e240000001400 */
[----:B0-----:R-:W-:-:S05]  /*a6a0*/  F2FP.BF16.F32.PACK_AB R0, RZ, R0 ;  /* 0x00000000ff00723e */ /* 0x001fca00000010ff */
[----:B------:R4:W-:Y:S02]  /*a6b0*/  STG.E.U16 desc[UR36][R2.64], R0 ;  /* 0x0000000002007986 */ /* 0x0009e4000c101524 */
.L_x_18301:
[----:B------:R-:W-:-:S07]  /*a6c0*/  IADD3 R17, PT, PT, R17, 0x80, RZ ;  /* 0x0000008011117810 */ /* 0x000fce0007ffe0ff */
.L_x_18195:
[----:B------:R-:W-:Y:S05]  /*a6d0*/  BSYNC.RECONVERGENT B6 ;  /* 0x0000000000067941 */ /* 0x000fea0003800200 */
.L_x_18194:
[----:B------:R-:W5:Y:S01]  /*a6e0*/  LDCU UR4, c[0x0][0x380] ;  /* 0x00007000ff0477ac */ /* 0x000f620008000800 */
[----:B------:R-:W-:Y:S01]  /*a6f0*/  BSSY.RECONVERGENT B6, `(.L_x_18331) ;  /* 0x000052c000067945 */ /* 0x000fe20003800200 */
[----:B-----5:R-:W-:-:S13]  /*a700*/  ISETP.GE.AND P0, PT, R17, UR4, PT ;  /* 0x0000000411007c0c */ /* 0x020fda000bf06270 */
[----:B------:R-:W-:Y:S05]  /*a710*/  @P0 BRA `(.L_x_18332) ;  /* 0x0000005000a40947 */ /* 0x000fea0003800000 */
[----:B------:R-:W5:Y:S01]  /*a720*/  LDCU UR4, c[0x0][0x388] ;  /* 0x00007100ff0477ac */ /* 0x000f620008000800 */
[----:B------:R-:W-:Y:S02]  /*a730*/  IMAD.MOV.U32 R19, RZ, RZ, RZ ;  /* 0x000000ffff137224 */ /* 0x000fe400078e00ff */
[----:B------:R-:W-:Y:S02]  /*a740*/  IMAD.MOV.U32 R22, RZ, RZ, RZ ;  /* 0x000000ffff167224 */ /* 0x000fe400078e00ff */
[----:B0--34-:R-:W-:Y:S02]  /*a750*/  IMAD.MOV.U32 R0, RZ, RZ, RZ ;  /* 0x000000ffff007224 */ /* 0x019fe400078e00ff */
[----:B------:R-:W-:Y:S01]  /*a760*/  IMAD.MOV.U32 R16, RZ, RZ, RZ ;  /* 0x000000ffff107224 */ /* 0x000fe200078e00ff */
[----:B-----5:R-:W-:-:S09]  /*a770*/  UISETP.NE.AND UP0, UPT, UR4, URZ, UPT ;  /* 0x000000ff0400728c */ /* 0x020fd2000bf05270 */
[----:B------:R-:W-:Y:S05]  /*a780*/  BRA.U !UP0, `(.L_x_18333) ;  /* 0x0000001508d47547 */ /* 0x000fea000b800000 */
[----:B------:R-:W1:Y:S01]  /*a790*/  LDCU.64 UR4, c[0x0][0x390] ;  /* 0x00007200ff0477ac */ /* 0x000e620008000a00 */
[----:B------:R-:W-:Y:S01]  /*a7a0*/  MOV R16, RZ ;  /* 0x000000ff00107202 */ /* 0x000fe20000000f00 */
        /* <DEDUP_REMOVED lines=371> */
.L_x_18333:
        /* <DEDUP_REMOVED lines=16> */
.L_x_18337:
[----:B------:R0:W5:Y:S01]  /*bfe0*/  LDG.E.U8 R18, desc[UR36][R2.64] ;  /* 0x0000002402127981 */ /* 0x000162000c1e1100 */
[----:B------:R-:W-:Y:S05]  /*bff0*/  BRA `(.L_x_18339) ;  /* 0x0000000c004c7947 */ /* 0x000fea0003800000 */
.L_x_18336:
        /* <DEDUP_REMOVED lines=8> */
.L_x_18341:
[----:B------:R0:W5:Y:S01]  /*c080*/  LDG.E.U8 R18, desc[UR36][R2.64] ;  /* 0x0000002402127981 */ /* 0x000162000c1e1100 */
[----:B------:R-:W-:Y:S05]  /*c090*/  BRA `(.L_x_18339) ;  /* 0x0000000c00247947 */ /* 0x000fea0003800000 */
.L_x_18340:
[----:B------:R0:W5:Y:S01]  /*c0a0*/  LDG.E.U16 R18, desc[UR36][R2.64] ;  /* 0x0000002402127981 */ /* 0x000162000c1e1500 */
[----:B------:R-:W-:Y:S05]  /*c0b0*/  BRA `(.L_x_18339) ;  /* 0x0000000c001c7947 */ /* 0x000fea0003800000 */
.L_x_18335:
        /* <DEDUP_REMOVED lines=9> */
.L_x_18343:
[----:B------:R-:W2:Y:S02]  /*c150*/  LDG.E.U16 R0, desc[UR36][R2.64] ;  /* 0x0000002402007981 */ /* 0x000ea4000c1e1500 */
[----:B--2---:R-:W-:-:S06]  /*c160*/  HADD2.F32 R0, -RZ, R0.H0_H0 ;  /* 0x20000000ff007230 */ /* 0x004fcc0000004100 */
[----:B------:R-:W0:Y:S02]  /*c170*/  F2I.FTZ.TRUNC.NTZ R0, R0 ;  /* 0x0000000000007305 */ /* 0x000e24000021f100 */
[----:B0-----:R-:W-:Y:S01]  /*c180*/  PRMT R18, R0, 0x7610, R18 ;  /* 0x0000761000127816 */ /* 0x001fe20000000012 */
[----:B------:R-:W-:Y:S06]  /*c190*/  BRA `(.L_x_18339) ;  /* 0x0000000800e47947 */ /* 0x000fec0003800000 */
.L_x_18342:
        /* <DEDUP_REMOVED lines=9> */
.L_x_18345:
[----:B------:R-:W2:Y:S02]  /*c230*/  LDG.E.U16 R2, desc[UR36][R2.64] ;  /* 0x0000002402027981 */ /* 0x000ea4000c1e1500 */
[----:B--2---:R-:W-:-:S06]  /*c240*/  HADD2.F32 R0, -RZ, R2.H0_H0 ;  /* 0x20000002ff007230 */ /* 0x004fcc0000004100 */
[----:B------:R-:W0:Y:S02]  /*c250*/  F2I.FTZ.TRUNC.NTZ R0, R0 ;  /* 0x0000000000007305 */ /* 0x000e24000021f100 */
[----:B0-----:R-:W-:Y:S01]  /*c260*/  PRMT R18, R0, 0x7610, R18 ;  /* 0x0000761000127816 */ /* 0x001fe20000000012 */
[----:B------:R-:W-:Y:S06]  /*c270*/  BRA `(.L_x_18339) ;  /* 0x0000000800ac7947 */ /* 0x000fec0003800000 */
.L_x_18344:
[----:B------:R-:W2:Y:S02]  /*c280*/  LDG.E.64 R2, desc[UR36][R2.64] ;  /* 0x0000002402027981 */ /* 0x000ea4000c1e1b00 */
[----:B--2---:R0:W1:Y:S01]  /*c290*/  F2I.F64.TRUNC R18, R2 ;  /* 0x0000000200127311 */ /* 0x004062000030d100 */
[----:B------:R-:W-:Y:S05]  /*c2a0*/  BRA `(.L_x_18339) ;  /* 0x0000000800a07947 */ /* 0x000fea0003800000 */
.L_x_18334:
        /* <DEDUP_REMOVED lines=12> */
.L_x_18348:
[----:B------:R-:W2:Y:S02]  /*c370*/  LDG.E.64 R2, desc[UR36][R2.64] ;  /* 0x0000002402027981 */ /* 0x000ea4000c1e1b00 */
[----:B--2---:R3:W4:Y:S01]  /*c380*/  F2I.F64.TRUNC R18, R2 ;  /* 0x0000000200127311 */ /* 0x004722000030d100 */
[----:B------:R-:W-:Y:S05]  /*c390*/  BRA `(.L_x_18339) ;  /* 0x0000000800647947 */ /* 0x000fea0003800000 */
.L_x_18347:
        /* <DEDUP_REMOVED lines=27> */
.L_x_18350:
        /* <DEDUP_REMOVED lines=14> */
.L_x_18349:
[----:B------:R-:W2:Y:S02]  /*c630*/  LDG.E.U16 R0, desc[UR36][R2.64] ;  /* 0x0000002402007981 */ /* 0x000ea4000c1e1500 */
[----:B--2---:R-:W-:-:S06]  /*c640*/  SHF.L.U32 R0, R0, 0x10, RZ ;  /* 0x0000001000007819 */ /* 0x004fcc00000006ff */
[----:B------:R-:W0:Y:S02]  /*c650*/  F2I.FTZ.TRUNC.NTZ R0, R0 ;  /* 0x0000000000007305 */ /* 0x000e24000021f100 */
[----:B0-----:R-:W-:Y:S01]  /*c660*/  PRMT R18, R0, 0x7610, R18 ;  /* 0x0000761000127816 */ /* 0x001fe20000000012 */
[----:B------:R-:W-:Y:S06]  /*c670*/  BRA `(.L_x_18339) ;  /* 0x0000000400ac7947 */ /* 0x000fec0003800000 */
.L_x_18346:
        /* <DEDUP_REMOVED lines=10> */
.L_x_18353:
        /* <DEDUP_REMOVED lines=21> */
.L_x_18357:
[----:B------:R-:W-:Y:S05]  /*c870*/  BSYNC.RECONVERGENT B1 ;  /* 0x0000000000017941 */ /* 0x000fea0003800200 */
.L_x_18356:
[----:B------:R-:W-:Y:S02]  /*c880*/  SHF.L.U32 R0, R0, 0x14, RZ ;  /* 0x0000001400007819 */ /* 0x000fe400000006ff */
[----:B------:R-:W-:-:S04]  /*c890*/  LEA R2, R2, 0x3b800000, 0x17 ;  /* 0x3b80000002027811 */ /* 0x000fc800078eb8ff */
[----:B------:R-:W-:-:S07]  /*c8a0*/  LOP3.LUT R0, R2, R0, R7, 0xfe, !PT ;  /* 0x0000000002007212 */ /* 0x000fce00078efe07 */
.L_x_18355:
[----:B------:R-:W-:Y:S05]  /*c8b0*/  BSYNC.RECONVERGENT B0 ;  /* 0x0000000000007941 */ /* 0x000fea0003800200 */
.L_x_18354:
[----:B------:R-:W0:Y:S02]  /*c8c0*/  F2I.FTZ.TRUNC.NTZ R0, R0 ;  /* 0x0000000000007305 */ /* 0x000e24000021f100 */
[----:B0-----:R-:W-:Y:S01]  /*c8d0*/  PRMT R18, R0, 0x7610, R18 ;  /* 0x0000761000127816 */ /* 0x001fe20000000012 */
[----:B------:R-:W-:Y:S06]  /*c8e0*/  BRA `(.L_x_18339) ;  /* 0x0000000400107947 */ /* 0x000fec0003800000 */
.L_x_18352:
        /* <DEDUP_REMOVED lines=21> */
.L_x_18361:
[----:B------:R-:W-:Y:S05]  /*ca40*/  BSYNC.RECONVERGENT B1 ;  /* 0x0000000000017941 */ /* 0x000fea0003800200 */
.L_x_18360:
[----:B------:R-:W-:Y:S02]  /*ca50*/  SHF.L.U32 R0, R0, 0x15, RZ ;  /* 0x0000001500007819 */ /* 0x000fe400000006ff */
[----:B------:R-:W-:-:S04]  /*ca60*/  LEA R2, R2, 0x37800000, 0x17 ;  /* 0x3780000002027811 */ /* 0x000fc800078eb8ff */
[----:B------:R-:W-:-:S07]  /*ca70*/  LOP3.LUT R0, R2, R0, R7, 0xfe, !PT ;  /* 0x0000000002007212 */ /* 0x000fce00078efe07 */
.L_x_18359:
[----:B------:R-:W-:Y:S05]  /*ca80*/  BSYNC.RECONVERGENT B0 ;  /* 0x0000000000007941 */ /* 0x000fea0003800200 */
.L_x_18358:
[----:B------:R-:W0:Y:S02]  /*ca90*/  F2I.FTZ.TRUNC.NTZ R0, R0 ;  /* 0x0000000000007305 */ /* 0x000e24000021f100 */
[----:B0-----:R-:W-:Y:S01]  /*caa0*/  PRMT R18, R0, 0x7610, R18 ;  /* 0x0000761000127816 */ /* 0x001fe20000000012 */
[----:B------:R-:W-:Y:S06]  /*cab0*/  BRA `(.L_x_18339) ;  /* 0x00000000009c7947 */ /* 0x000fec0003800000 */
.L_x_18351:
        /* <DEDUP_REMOVED lines=14> */
.L_x_18365:
[----:B------:R-:W-:Y:S05]  /*cba0*/  BSYNC.RECONVERGENT B0 ;  /* 0x0000000000007941 */ /* 0x000fea0003800200 */
.L_x_18364:
[----:B------:R-:W0:Y:S02]  /*cbb0*/  F2I.FTZ.TRUNC.NTZ R0, R0 ;  /* 0x0000000000007305 */ /* 0x000e24000021f100 */
[----:B0-----:R-:W-:Y:S01]  /*cbc0*/  PRMT R18, R0, 0x7610, R18 ;  /* 0x0000761000127816 */ /* 0x001fe20000000012 */
[----:B------:R-:W-:Y:S06]  /*cbd0*/  BRA `(.L_x_18339) ;  /* 0x0000000000547947 */ /* 0x000fec0003800000 */
.L_x_18338:
        /* <DEDUP_REMOVED lines=16> */
.L_x_18366:
[----:B------:R-:W-:Y:S01]  /*cce0*/  PRMT R18, RZ, 0x7610, R18 ;  /* 0x00007610ff127816 */ /* 0x000fe20000000012 */
[----:B------:R-:W-:Y:S06]  /*ccf0*/  BRA `(.L_x_18339) ;  /* 0x00000000000c7947 */ /* 0x000fec0003800000 */
.L_x_18363:
[----:B------:R2:W5:Y:S01]  /*cd00*/  LDG.E.U8 R18, desc[UR36][R2.64] ;  /* 0x0000002402127981 */ /* 0x000562000c1e1100 */
[----:B------:R-:W-:Y:S05]  /*cd10*/  BRA `(.L_x_18339) ;  /* 0x0000000000047947 */ /* 0x000fea0003800000 */
.L_x_18362:
[----:B------:R1:W5:Y:S02]  /*cd20*/  LDG.E.U8 R18, desc[UR36][R2.64] ;  /* 0x0000002402127981 */ /* 0x000364000c1e1100 */
.L_x_18339:
        /* <DEDUP_REMOVED lines=16> */
.L_x_18370:
[----:B------:R0:W5:Y:S01]  /*ce30*/  LDG.E.U8 R22, desc[UR36][R2.64] ;  /* 0x0000002402167981 */ /* 0x000162000c1e1100 */
[----:B------:R-:W-:Y:S05]  /*ce40*/  BRA `(.L_x_18372) ;  /* 0x0000000c004c7947 */ /* 0x000fea0003800000 */
.L_x_18369:
        /* <DEDUP_REMOVED lines=8> */
.L_x_18374:
[----:B------:R0:W5:Y:S01]  /*ced0*/  LDG.E.U8 R22, desc[UR36][R2.64] ;  /* 0x0000002402167981 */ /* 0x000162000c1e1100 */
[----:B------:R-:W-:Y:S05]  /*cee0*/  BRA `(.L_x_18372) ;  /* 0x0000000c00247947 */ /* 0x000fea0003800000 */
.L_x_18373:
[----:B------:R0:W5:Y:S01]  /*cef0*/  LDG.E.U16 R22, desc[UR36][R2.64] ;  /* 0x0000002402167981 */ /* 0x000162000c1e1500 */
[----:B------:R-:W-:Y:S05]  /*cf00*/  BRA `(.L_x_18372) ;  /* 0x0000000c001c7947 */ /* 0x000fea0003800000 */
.L_x_18368:
        /* <DEDUP_REMOVED lines=9> */
.L_x_18376:
[----:B------:R-:W2:Y:S02]  /*cfa0*/  LDG.E.U16 R0, desc[UR36][R2.64] ;  /* 0x0000002402007981 */ /* 0x000ea4000c1e1500 */
[----:B--2---:R-:W-:-:S06]  /*cfb0*/  HADD2.F32 R0, -RZ, R0.H0_H0 ;  /* 0x20000000ff007230 */ /* 0x004fcc0000004100 */
[----:B------:R-:W0:Y:S02]  /*cfc0*/  F2I.FTZ.TRUNC.NTZ R0, R0 ;  /* 0x0000000000007305 */ /* 0x000e24000021f100 */
[----:B0-----:R-:W-:Y:S01]  /*cfd0*/  PRMT R22, R0, 0x7610, R22 ;  /* 0x0000761000167816 */ /* 0x001fe20000000016 */
[----:B------:R-:W-:Y:S06]  /*cfe0*/  BRA `(.L_x_18372) ;  /* 0x0000000800e47947 */ /* 0x000fec0003800000 */
.L_x_18375:
        /* <DEDUP_REMOVED lines=9> */
.L_x_18378:
[----:B------:R-:W2:Y:S02]  /*d080*/  LDG.E.U16 R2, desc[UR36][R2.64] ;  /* 0x0000002402027981 */ /* 0x000ea4000c1e1500 */
[----:B--2---:R-:W-:-:S06]  /*d090*/  HADD2.F32 R0, -RZ, R2.H0_H0 ;  /* 0x20000002ff007230 */ /* 0x004fcc0000004100 */
[----:B------:R-:W0:Y:S02]  /*d0a0*/  F2I.FTZ.TRUNC.NTZ R0, R0 ;  /* 0x0000000000007305 */ /* 0x000e24000021f100 */
[----:B0-----:R-:W-:Y:S01]  /*d0b0*/  PRMT R22, R0, 0x7610, R22 ;  /* 0x0000761000167816 */ /* 0x001fe20000000016 */
[----:B------:R-:W-:Y:S06]  /*d0c0*/  BRA `(.L_x_18372) ;  /* 0x0000000800ac7947 */ /* 0x000fec0003800000 */
.L_x_18377:
[----:B------:R-:W2:Y:S02]  /*d0d0*/  LDG.E.64 R2, desc[UR36][R2.64] ;  /* 0x0000002402027981 */ /* 0x000ea4000c1e1b00 */
[----:B--2---:R0:W1:Y:S01]  /*d0e0*/  F2I.F64.TRUNC R22, R2 ;  /* 0x0000000200167311 */ /* 0x004062000030d100 */
[----:B------:R-:W-:Y:S05]  /*d0f0*/  BRA `(.L_x_18372) ;  /* 0x0000000800a07947 */ /* 0x000fea0003800000 */
.L_x_18367:
        /* <DEDUP_REMOVED lines=12> */
.L_x_18381:
[----:B------:R-:W2:Y:S02]  /*d1c0*/  LDG.E.64 R2, desc[UR36][R2.64] ;  /* 0x0000002402027981 */ /* 0x000ea4000c1e1b00 */
[----:B--2---:R3:W0:Y:S01]  /*d1d0*/  F2I.F64.TRUNC R22, R2 ;  /* 0x0000000200167311 */ /* 0x004622000030d100 */
[----:B------:R-:W-:Y:S05]  /*d1e0*/  BRA `(.L_x_18372) ;  /* 0x0000000800647947 */ /* 0x000fea0003800000 */
.L_x_18380:
        /* <DEDUP_REMOVED lines=27> */
.L_x_18383:
        /* <DEDUP_REMOVED lines=14> */
.L_x_18382:
[----:B------:R-:W2:Y:S02]  /*d480*/  LDG.E.U16 R0, desc[UR36][R2.64] ;  /* 0x0000002402007981 */ /* 0x000ea4000c1e1500 */
[----:B--2---:R-:W-:-:S06]  /*d490*/  IMAD.U32 R0, R0, 0x10000, RZ ;  /* 0x0001000000007824 */ /* 0x004fcc00078e00ff */
[----:B------:R-:W0:Y:S02]  /*d4a0*/  F2I.FTZ.TRUNC.NTZ R0, R0 ;  /* 0x0000000000007305 */ /* 0x000e24000021f100 */
[----:B0-----:R-:W-:Y:S01]  /*d4b0*/  PRMT R22, R0, 0x7610, R22 ;  /* 0x0000761000167816 */ /* 0x001fe20000000016 */
[----:B------:R-:W-:Y:S06]  /*d4c0*/  BRA `(.L_x_18372) ;  /* 0x0000000400ac7947 */ /* 0x000fec0003800000 */
.L_x_18379:
        /* <DEDUP_REMOVED lines=10> */
.L_x_18386:
        /* <DEDUP_REMOVED lines=21> */
.L_x_18390:
[----:B------:R-:W-:Y:S05]  /*d6c0*/  BSYNC.RECONVERGENT B1 ;  /* 0x0000000000017941 */ /* 0x000fea0003800200 */
.L_x_18389:
[----:B------:R-:W-:Y:S01]  /*d6d0*/  IMAD.SHL.U32 R0, R0, 0x100000, RZ ;  /* 0x0010000000007824 */ /* 0x000fe200078e00ff */
[----:B------:R-:W-:-:S04]  /*d6e0*/  LEA R2, R2, 0x3b800000, 0x17 ;  /* 0x3b80000002027811 */ /* 0x000fc800078eb8ff */
[----:B------:R-:W-:-:S07]  /*d6f0*/  LOP3.LUT R0, R2, R0, R7, 0xfe, !PT ;  /* 0x0000000002007212 */ /* 0x000fce00078efe07 */
.L_x_18388:
[----:B------:R-:W-:Y:S05]  /*d700*/  BSYNC.RECONVERGENT B0 ;  /* 0x0000000000007941 */ /* 0x000fea0003800200 */
.L_x_18387:
[----:B------:R-:W0:Y:S02]  /*d710*/  F2I.FTZ.TRUNC.NTZ R0, R0 ;  /* 0x0000000000007305 */ /* 0x000e24000021f100 */
[----:B0-----:R-:W-:Y:S01]  /*d720*/  PRMT R22, R0, 0x7610, R22 ;  /* 0x0000761000167816 */ /* 0x001fe20000000016 */
[----:B------:R-:W-:Y:S06]  /*d730*/  BRA `(.L_x_18372) ;  /* 0x0000000400107947 */ /* 0x000fec0003800000 */
.L_x_18385:
        /* <DEDUP_REMOVED lines=21> */
.L_x_18394:
[----:B------:R-:W-:Y:S05]  /*d890*/  BSYNC.RECONVERGENT B1 ;  /* 0x0000000000017941 */ /* 0x000fea0003800200 */
.L_x_18393:
[----:B------:R-:W-:Y:S01]  /*d8a0*/  IMAD.SHL.U32 R0, R0, 0x200000, RZ ;  /* 0x0020000000007824 */ /* 0x000fe200078e00ff */
[----:B------:R-:W-:-:S04]  /*d8b0*/  LEA R2, R2, 0x37800000, 0x17 ;  /* 0x3780000002027811 */ /* 0x000fc800078eb8ff */
[----:B------:R-:W-:-:S07]  /*d8c0*/  LOP3.LUT R0, R2, R0, R7, 0xfe, !PT ;  /* 0x0000000002007212 */ /* 0x000fce00078efe07 */
.L_x_18392:
[----:B------:R-:W-:Y:S05]  /*d8d0*/  BSYNC.RECONVERGENT B0 ;  /* 0x0000000000007941 */ /* 0x000fea0003800200 */
.L_x_18391:
[----:B------:R-:W0:Y:S02]  /*d8e0*/  F2I.FTZ.TRUNC.NTZ R0, R0 ;  /* 0x0000000000007305 */ /* 0x000e24000021f100 */
[----:B0-----:R-:W-:Y:S01]  /*d8f0*/  PRMT R22, R0, 0x7610, R22 ;  /* 0x0000761000167816 */ /* 0x001fe20000000016 */
[----:B------:R-:W-:Y:S06]  /*d900*/  BRA `(.L_x_18372) ;  /* 0x00000000009c7947 */ /* 0x000fec0003800000 */
.L_x_18384:
        /* <DEDUP_REMOVED lines=14> */
.L_x_18398:
[----:B------:R-:W-:Y:S05]  /*d9f0*/  BSYNC.RECONVERGENT B0 ;  /* 0x0000000000007941 */ /* 0x000fea0003800200 */
.L_x_18397:
[----:B------:R-:W0:Y:S02]  /*da00*/  F2I.FTZ.TRUNC.NTZ R0, R0 ;  /* 0x0000000000007305 */ /* 0x000e24000021f100 */
[----:B0-----:R-:W-:Y:S01]  /*da10*/  PRMT R22, R0, 0x7610, R22 ;  /* 0x0000761000167816 */ /* 0x001fe20000000016 */
[----:B------:R-:W-:Y:S06]  /*da20*/  BRA `(.L_x_18372) ;  /* 0x0000000000547947 */ /* 0x000fec0003800000 */
.L_x_18371:
        /* <DEDUP_REMOVED lines=16> */
.L_x_18399:
[----:B------:R-:W-:Y:S01]  /*db30*/  PRMT R22, RZ, 0x7610, R22 ;  /* 0x00007610ff167816 */ /* 0x000fe20000000016 */
[----:B------:R-:W-:Y:S06]  /*db40*/  BRA `(.L_x_18372) ;  /* 0x00000000000c7947 */ /* 0x000fec0003800000 */
.L_x_18396:
[----:B------:R1:W5:Y:S01]  /*db50*/  LDG.E.U8 R22, desc[UR36][R2.64] ;  /* 0x0000002402167981 */ /* 0x000362000c1e1100 */
[----:B------:R-:W-:Y:S05]  /*db60*/  BRA `(.L_x_18372) ;  /* 0x0000000000047947 */ /* 0x000fea0003800000 */
.L_x_18395:
[----:B------:R2:W5:Y:S02]  /*db70*/  LDG.E.U8 R22, desc[UR36][R2.64] ;  /* 0x0000002402167981 */ /* 0x000564000c1e1100 */
.L_x_18372:
        /* <DEDUP_REMOVED lines=16> */
.L_x_18403:
[----:B------:R1:W5:Y:S01]  /*dc80*/  LDG.E.U8 R0, desc[UR36][R2.64] ;  /* 0x0000002402007981 */ /* 0x000362000c1e1100 */
[----:B------:R-:W-:Y:S05]  /*dc90*/  BRA `(.L_x_18405) ;  /* 0x0000000c004c7947 */ /* 0x000fea0003800000 */
.L_x_18402:
        /* <DEDUP_REMOVED lines=8> */
.L_x_18407:
[----:B------:R3:W5:Y:S01]  /*dd20*/  LDG.E.U8 R0, desc[UR36][R2.64] ;  /* 0x0000002402007981 */ /* 0x000762000c1e1100 */
[----:B------:R-:W-:Y:S05]  /*dd30*/  BRA `(.L_x_18405) ;  /* 0x0000000c00247947 */ /* 0x000fea0003800000 */
.L_x_18406:
[----:B------:R0:W5:Y:S01]  /*dd40*/  LDG.E.U16 R0, desc[UR36][R2.64] ;  /* 0x0000002402007981 */ /* 0x000162000c1e1500 */
[----:B------:R-:W-:Y:S05]  /*dd50*/  BRA `(.L_x_18405) ;  /* 0x0000000c001c7947 */ /* 0x000fea0003800000 */
.L_x_18401:
        /* <DEDUP_REMOVED lines=9> */
.L_x_18409:
[----:B------:R-:W2:Y:S02]  /*ddf0*/  LDG.E.U16 R4, desc[UR36][R2.64] ;  /* 0x0000002402047981 */ /* 0x000ea4000c1e1500 */
[----:B--2---:R-:W-:-:S06]  /*de00*/  HADD2.F32 R4, -RZ, R4.H0_H0 ;  /* 0x20000004ff047230 */ /* 0x004fcc0000004100 */
[----:B------:R-:W0:Y:S02]  /*de10*/  F2I.FTZ.TRUNC.NTZ R4, R4 ;  /* 0x0000000400047305 */ /* 0x000e24000021f100 */
[----:B0-----:R-:W-:Y:S01]  /*de20*/  PRMT R0, R4, 0x7610, R0 ;  /* 0x0000761004007816 */ /* 0x001fe20000000000 */
[----:B------:R-:W-:Y:S06]  /*de30*/  BRA `(.L_x_18405) ;  /* 0x0000000800e47947 */ /* 0x000fec0003800000 */
.L_x_18408:
        /* <DEDUP_REMOVED lines=9> */
.L_x_18411:
[----:B------:R-:W2:Y:S02]  /*ded0*/  LDG.E.U16 R2, desc[UR36][R2.64] ;  /* 0x0000002402027981 */ /* 0x000ea4000c1e1500 */
[----:B--2---:R-:W-:-:S06]  /*dee0*/  HADD2.F32 R4, -RZ, R2.H0_H0 ;  /* 0x20000002ff047230 */ /* 0x004fcc0000004100 */
[----:B------:R-:W0:Y:S02]  /*def0*/  F2I.FTZ.TRUNC.NTZ R4, R4 ;  /* 0x0000000400047305 */ /* 0x000e24000021f100 */
[----:B0-----:R-:W-:Y:S01]  /*df00*/  PRMT R0, R4, 0x7610, R0 ;  /* 0x0000761004007816 */ /* 0x001fe20000000000 */
[----:B------:R-:W-:Y:S06]  /*df10*/  BRA `(.L_x_18405) ;  /* 0x0000000800ac7947 */ /* 0x000fec0003800000 */
.L_x_18410:
[----:B------:R-:W2:Y:S02]  /*df20*/  LDG.E.64 R2, desc[UR36][R2.64] ;  /* 0x0000002402027981 */ /* 0x000ea4000c1e1b00 */
[----:B--2---:R0:W1:Y:S01]  /*df30*/  F2I.F64.TRUNC R0, R2 ;  /* 0x0000000200007311 */ /* 0x004062000030d100 */
[----:B------:R-:W-:Y:S05]  /*df40*/  BRA `(.L_x_18405) ;  /* 0x0000000800a07947 */ /* 0x000fea0003800000 */
.L_x_18400:
        /* <DEDUP_REMOVED lines=12> */
.L_x_18414:
[----:B------:R-:W2:Y:S02]  /*e010*/  LDG.E.64 R2, desc[UR36][R2.64] ;  /* 0x0000002402027981 */ /* 0x000ea4000c1e1b00 */
[----:B--2---:R0:W1:Y:S01]  /*e020*/  F2I.F64.TRUNC R0, R2 ;  /* 0x0000000200007311 */ /* 0x004062000030d100 */
[----:B------:R-:W-:Y:S05]  /*e030*/  BRA `(.L_x_18405) ;  /* 0x0000000800647947 */ /* 0x000fea0003800000 */
.L_x_18413:
        /* <DEDUP_REMOVED lines=27> */
.L_x_18416:
        /* <DEDUP_REMOVED lines=14> */
.L_x_18415:
[----:B------:R-:W2:Y:S02]  /*e2d0*/  LDG.E.U16 R4, desc[UR36][R2.64] ;  /* 0x0000002402047981 */ /* 0x000ea4000c1e1500 */
[----:B--2---:R-:W-:-:S06]  /*e2e0*/  IMAD.U32 R4, R4, 0x10000, RZ ;  /* 0x0001000004047824 */ /* 0x004fcc00078e00ff */
[----:B------:R-:W0:Y:S02]  /*e2f0*/  F2I.FTZ.TRUNC.NTZ R4, R4 ;  /* 0x0000000400047305 */ /* 0x000e24000021f100 */
[----:B0-----:R-:W-:Y:S01]  /*e300*/  PRMT R0, R4, 0x7610, R0 ;  /* 0x0000761004007816 */ /* 0x001fe20000000000 */
[----:B------:R-:W-:Y:S06]  /*e310*/  BRA `(.L_x_18405) ;  /* 0x0000000400ac7947 */ /* 0x000fec0003800000 */
.L_x_18412:
        /* <DEDUP_REMOVED lines=10> */
.L_x_18419:
        /* <DEDUP_REMOVED lines=21> */
.L_x_18423:
[----:B------:R-:W-:Y:S05]  /*e510*/  BSYNC.RECONVERGENT B1 ;  /* 0x0000000000017941 */ /* 0x000fea0003800200 */
.L_x_18422:
[----:B------:R-:W-:Y:S01]  /*e520*/  IMAD.SHL.U32 R0, R0, 0x100000, RZ ;  /* 0x0010000000007824 */ /* 0x000fe200078e00ff */
[----:B------:R-:W-:-:S04]  /*e530*/  LEA R2, R2, 0x3b800000, 0x17 ;  /* 0x3b80000002027811 */ /* 0x000fc800078eb8ff */
[----:B------:R-:W-:-:S07]  /*e540*/  LOP3.LUT R4, R2, R0, R7, 0xfe, !PT ;  /* 0x0000000002047212 */ /* 0x000fce00078efe07 */
.L_x_18421:
[----:B------:R-:W-:Y:S05]  /*e550*/  BSYNC.RECONVERGENT B0 ;  /* 0x0000000000007941 */ /* 0x000fea0003800200 */
.L_x_18420:
[----:B------:R-:W0:Y:S02]  /*e560*/  F2I.FTZ.TRUNC.NTZ R4, R4 ;  /* 0x0000000400047305 */ /* 0x000e24000021f100 */
[----:B0-----:R-:W-:Y:S01]  /*e570*/  PRMT R0, R4, 0x7610, R0 ;  /* 0x0000761004007816 */ /* 0x001fe20000000000 */
[----:B------:R-:W-:Y:S06]  /*e580*/  BRA `(.L_x_18405) ;  /* 0x0000000400107947 */ /* 0x000fec0003800000 */
.L_x_18418:
        /* <DEDUP_REMOVED lines=21> */
.L_x_18427:
[----:B------:R-:W-:Y:S05]  /*e6e0*/  BSYNC.RECONVERGENT B1 ;  /* 0x0000000000017941 */ /* 0x000fea0003800200 */
.L_x_18426:
[----:B------:R-:W-:Y:S01]  /*e6f0*/  IMAD.SHL.U32 R0, R0, 0x200000, RZ ;  /* 0x0020000000007824 */ /* 0x000fe200078e00ff */
[----:B------:R-:W-:-:S04]  /*e700*/  LEA R2, R2, 0x37800000, 0x17 ;  /* 0x3780000002027811 */ /* 0x000fc800078eb8ff */
[----:B------:R-:W-:-:S07]  /*e710*/  LOP3.LUT R4, R2, R0, R7, 0xfe, !PT ;  /* 0x0000000002047212 */ /* 0x000fce00078efe07 */
.L_x_18425:
[----:B------:R-:W-:Y:S05]  /*e720*/  BSYNC.RECONVERGENT B0 ;  /* 0x0000000000007941 */ /* 0x000fea0003800200 */
.L_x_18424:
[----:B------:R-:W0:Y:S02]  /*e730*/  F2I.FTZ.TRUNC.NTZ R4, R4 ;  /* 0x0000000400047305 */ /* 0x000e24000021f100 */
[----:B0-----:R-:W-:Y:S01]  /*e740*/  PRMT R0, R4, 0x7610, R0 ;  /* 0x0000761004007816 */ /* 0x001fe20000000000 */
[----:B------:R-:W-:Y:S06]  /*e750*/  BRA `(.L_x_18405) ;  /* 0x00000000009c7947 */ /* 0x000fec0003800000 */
.L_x_18417:
        /* <DEDUP_REMOVED lines=14> */
.L_x_18431:
[----:B------:R-:W-:Y:S05]  /*e840*/  BSYNC.RECONVERGENT B0 ;  /* 0x0000000000007941 */ /* 0x000fea0003800200 */
.L_x_18430:
[----:B------:R-:W0:Y:S02]  /*e850*/  F2I.FTZ.TRUNC.NTZ R4, R4 ;  /* 0x0000000400047305 */ /* 0x000e24000021f100 */
[----:B0-----:R-:W-:Y:S01]  /*e860*/  PRMT R0, R4, 0x7610, R0 ;  /* 0x0000761004007816 */ /* 0x001fe20000000000 */
[----:B------:R-:W-:Y:S06]  /*e870*/  BRA `(.L_x_18405) ;  /* 0x0000000000547947 */ /* 0x000fec0003800000 */
.L_x_18404:
        /* <DEDUP_REMOVED lines=15> */
[----:B--2-45:R-:W-:Y:S05]  /*e970*/  CALL.ABS.NOINC R2 ;  /* 0x0000000002007343 */ /* 0x034fea0003c00000 */
.L_x_18432:
[----:B------:R-:W-:Y:S01]  /*e980*/  PRMT R0, RZ, 0x7610, R0 ;  /* 0x00007610ff007816 */ /* 0x000fe20000000000 */
[----:B------:R-:W-:Y:S06]  /*e990*/  BRA `(.L_x_18405) ;  /* 0x00000000000c7947 */ /* 0x000fec0003800000 */
.L_x_18429:
[----:B------:R0:W5:Y:S01]  /*e9a0*/  LDG.E.U8 R0, desc[UR36][R2.64] ;  /* 0x0000002402007981 */ /* 0x000162000c1e1100 */
[----:B------:R-:W-:Y:S05]  /*e9b0*/  BRA `(.L_x_18405) ;  /* 0x0000000000047947 */ /* 0x000fea0003800000 */
.L_x_18428:
[----:B------:R0:W5:Y:S02]  /*e9c0*/  LDG.E.U8 R0, desc[UR36][R2.64] ;  /* 0x0000002402007981 */ /* 0x000164000c1e1100 */
.L_x_18405:
[----:B------:R-:W0:Y:S01]  /*e9d0*/  LDCU.64 UR6, c[0x0][0x648] ;  /* 0x0000c900ff0677ac */ /* 0x000e220008000a00 */
[----:B----45:R-:W-:Y:S02]  /*e9e0*/  PRMT R18, R18, 0x9910, RZ ;  /* 0x0000991012127816 */ /* 0x030fe400000000ff */
[----:B0123--:R-:W-:Y:S01]  /*e9f0*/  PRMT R2, R22, 0x9910, RZ ;  /* 0x0000991016027816 */ /* 0x00ffe200000000ff */
[----:B------:R-:W-:Y:S01]  /*ea00*/  UPRMT UR4, UR40, 0x9910, URZ ;  /* 0x0000991028047896 */ /* 0x000fe200080000ff */
[----:B------:R-:W-:Y:S01]  /*ea10*/  PRMT R3, R0, 0x9910, RZ ;  /* 0x0000991000037816 */ /* 0x000fe200000000ff */
[----:B------:R-:W-:Y:S01]  /*ea20*/  ULOP3.LUT UR5, UR41, 0xff, URZ, 0xc0, !UPT ;  /* 0x000000ff29057892 */ /* 0x000fe2000f8ec0ff */
[----:B------:R-:W-:-:S03]  /*ea30*/  IMAD.MOV.U32 R0, RZ, RZ, R18 ;  /* 0x000000ffff007224 */ /* 0x000fc600078e0012 */
[----:B------:R-:W-:Y:S01]  /*ea40*/  UISETP.GT.AND UP0, UPT, UR5, 0x9, UPT ;  /* 0x000000090500788c */ /* 0x000fe2000bf04270 */
[----:B------:R-:W-:Y:S01]  /*ea50*/  IMAD R0, R0, UR4, RZ ;  /* 0x0000000400007c24 */ /* 0x000fe2000f8e02ff */
[----:B------:R-:W-:Y:S01]  /*ea60*/  UPRMT UR4, UR39, 0x9910, URZ ;  /* 0x0000991027047896 */ /* 0x000fe200080000ff */
[----:B------:R-:W-:-:S03]  /*ea70*/  IMAD R2, R2, R3, RZ ;  /* 0x0000000302027224 */ /* 0x000fc600078e02ff */
[----:B------:R-:W-:Y:S02]  /*ea80*/  PRMT R0, R0, 0x9910, RZ ;  /* 0x0000991000007816 */ /* 0x000fe400000000ff */
[----:B------:R-:W-:Y:S02]  /*ea90*/  PRMT R5, R2, 0x9910, RZ ;  /* 0x0000991002057816 */ /* 0x000fe400000000ff */
[----:B------:R-:W-:-:S03]  /*eaa0*/  IADD3 R2, P0, PT, R16, UR6, RZ ;  /* 0x0000000610027c10 */ /* 0x000fc6000ff1e0ff */
[----:B------:R-:W-:Y:S01]  /*eab0*/  IMAD R7, R5, UR4, R0 ;  /* 0x0000000405077c24 */ /* 0x000fe2000f8e0200 */
[----:B------:R-:W-:Y:S01]  /*eac0*/  IADD3.X R3, PT, PT, RZ, UR7, RZ, P0, !PT ;  /* 0x00000007ff037c10 */ /* 0x000fe200087fe4ff */
[----:B------:R-:W-:Y:S08]  /*ead0*/  BRA.U UP0, `(.L_x_18433) ;  /* 0x0000000500047547 */ /* 0x000ff0000b800000 */
        /* <DEDUP_REMOVED lines=10> */
.L_x_18436:
[----:B------:R1:W-:Y:S01]  /*eb80*/  STG.E.U8 desc[UR36][R2.64], R7 ;  /* 0x0000000702007986 */ /* 0x0003e2000c101124 */
[----:B------:R-:W-:Y:S05]  /*eb90*/  BRA `(.L_x_18438) ;  /* 0x0000000c00807947 */ /* 0x000fea0003800000 */
.L_x_18435:
        /* <DEDUP_REMOVED lines=12> */
.L_x_18440:
[----:B------:R-:W-:-:S04]  /*ec60*/  LOP3.LUT R7, R7, 0xffff, RZ, 0xc0, !PT ;  /* 0x0000ffff07077812 */ /* 0x000fc800078ec0ff */
[----:B------:R-:W-:-:S05]  /*ec70*/  PRMT R5, R7, 0x8880, RZ ;  /* 0x0000888007057816 */ /* 0x000fca00000000ff */
[----:B------:R3:W-:Y:S01]  /*ec80*/  STG.E desc[UR36][R2.64], R5 ;  /* 0x0000000502007986 */ /* 0x0007e2000c101924 */
[----:B------:R-:W-:Y:S05]  /*ec90*/  BRA `(.L_x_18438) ;  /* 0x0000000c00407947 */ /* 0x000fea0003800000 */
.L_x_18439:
[----:B------:R-:W-:-:S04]  /*eca0*/  PRMT R5, R7, 0x8880, RZ ;  /* 0x0000888007057816 */ /* 0x000fc800000000ff */
[----:B------:R-:W-:-:S05]  /*ecb0*/  PRMT R5, R5, 0x7710, RZ ;  /* 0x0000771005057816 */ /* 0x000fca00000000ff */
[----:B------:R2:W-:Y:S01]  /*ecc0*/  STG.E.U16 desc[UR36][R2.64], R5 ;  /* 0x0000000502007986 */ /* 0x0005e2000c101524 */
[----:B------:R-:W-:Y:S05]  /*ecd0*/  BRA `(.L_x_18438) ;  /* 0x0000000c00307947 */ /* 0x000fea0003800000 */
.L_x_18434:
        /* <DEDUP_REMOVED lines=9> */
.L_x_18442:
[----:B------:R-:W0:Y:S02]  /*ed70*/  I2F.S8 R0, R7 ;  /* 0x0000000700007306 */ /* 0x000e240000001400 */
[----:B0-----:R-:W-:-:S05]  /*ed80*/  F2FP.F16.F32.PACK_AB R0, RZ, R0 ;  /* 0x00000000ff00723e */ /* 0x001fca00000000ff */
[----:B------:R0:W-:Y:S01]  /*ed90*/  STG.E.U16 desc[UR36][R2.64], R0 ;  /* 0x0000000002007986 */ /* 0x0001e2000c101524 */
[----:B------:R-:W-:Y:S05]  /*eda0*/  BRA `(.L_x_18438) ;  /* 0x0000000800fc7947 */ /* 0x000fea0003800000 */
.L_x_18441:
        /* <DEDUP_REMOVED lines=10> */
.L_x_18444:
[----:B------:R-:W0:Y:S02]  /*ee50*/  I2F.S8 R7, R7 ;  /* 0x0000000700077306 */ /* 0x000e240000001400 */
[----:B0-----:R-:W-:-:S04]  /*ee60*/  F2FP.F16.F32.PACK_AB R5, RZ, R7 ;  /* 0x00000007ff05723e */ /* 0x001fc800000000ff */
[----:B------:R-:W-:-:S05]  /*ee70*/  PRMT R5, R5, 0x5410, RZ ;  /* 0x0000541005057816 */ /* 0x000fca00000000ff */
[----:B------:R0:W-:Y:S01]  /*ee80*/  STG.E desc[UR36][R2.64], R5 ;  /* 0x0000000502007986 */ /* 0x0001e2000c101924 */
[----:B------:R-:W-:Y:S05]  /*ee90*/  BRA `(.L_x_18438) ;  /* 0x0000000800c07947 */ /* 0x000fea0003800000 */
.L_x_18443:
[----:B------:R-:W-:-:S04]  /*eea0*/  PRMT R4, R7, 0x8880, RZ ;  /* 0x0000888007047816 */ /* 0x000fc800000000ff */
[----:B------:R-:W-:-:S06]  /*eeb0*/  PRMT R4, R4, 0x7710, RZ ;  /* 0x0000771004047816 */ /* 0x000fcc00000000ff */
[----:B------:R-:W0:Y:S02]  /*eec0*/  I2F.F64.S16 R4, R4 ;  /* 0x0000000400047312 */ /* 0x000e240000101c00 */
[----:B0-----:R0:W-:Y:S01]  /*eed0*/  STG.E.64 desc[UR36][R2.64], R4 ;  /* 0x0000000402007986 */ /* 0x0011e2000c101b24 */
[----:B------:R-:W-:Y:S05]  /*eee0*/  BRA `(.L_x_18438) ;  /* 0x0000000800ac7947 */ /* 0x000fea0003800000 */
.L_x_18433:
        /* <DEDUP_REMOVED lines=14> */
.L_x_18448:
        /* <DEDUP_REMOVED lines=18> */
.L_x_18451:
[----:B------:R-:W-:-:S04]  /*f0f0*/  SHF.R.U32.HI R5, RZ, 0x18, R5 ;  /* 0x00000018ff057819 */ /* 0x000fc80000011605 */
[----:B------:R-:W-:-:S07]  /*f100*/  LOP3.LUT R0, R0, 0x80, R5, 0xf8, !PT ;  /* 0x0000008000007812 */ /* 0x000fce00078ef805 */
.L_x_18450:
[----:B------:R-:W-:Y:S05]  /*f110*/  BSYNC.RECONVERGENT B0 ;  /* 0x0000000000007941 */ /* 0x000fea0003800200 */
.L_x_18449:
[----:B------:R0:W-:Y:S01]  /*f120*/  STG.E.U8 desc[UR36][R2.64], R0 ;  /* 0x0000000002007986 */ /* 0x0001e2000c101124 */
[----:B------:R-:W-:Y:S05]  /*f130*/  BRA `(.L_x_18438) ;  /* 0x0000000800187947 */ /* 0x000fea0003800000 */
.L_x_18447:
[----:B------:R-:W0:Y:S01]  /*f140*/  I2F.S8 R5, R7 ;  /* 0x0000000700057306 */ /* 0x000e220000001400 */
        /* <DEDUP_REMOVED lines=17> */
.L_x_18454:
[----:B------:R-:W-:-:S04]  /*f260*/  SHF.R.U32.HI R5, RZ, 0x18, R5 ;  /* 0x00000018ff057819 */ /* 0x000fc80000011605 */
[----:B------:R-:W-:-:S07]  /*f270*/  LOP3.LUT R0, R0, 0x80, R5, 0xf8, !PT ;  /* 0x0000008000007812 */ /* 0x000fce00078ef805 */
.L_x_18453:
[----:B------:R-:W-:Y:S05]  /*f280*/  BSYNC.RECONVERGENT B0 ;  /* 0x0000000000007941 */ /* 0x000fea0003800200 */
.L_x_18452:
[----:B------:R0:W-:Y:S01]  /*f290*/  STG.E.U8 desc[UR36][R2.64], R0 ;  /* 0x0000000002007986 */ /* 0x0001e2000c101124 */
[----:B------:R-:W-:Y:S05]  /*f2a0*/  BRA `(.L_x_18438) ;  /* 0x0000000400bc7947 */ /* 0x000fea0003800000 */
.L_x_18446:
        /* <DEDUP_REMOVED lines=22> */
.L_x_18456:
[----:B------:R-:W-:-:S04]  /*f410*/  LOP3.LUT R7, R7, 0xffff, RZ, 0xc0, !PT ;  /* 0x0000ffff07077812 */ /* 0x000fc800078ec0ff */
[----:B------:R-:W-:-:S05]  /*f420*/  PRMT R7, R7, 0x8880, RZ ;  /* 0x0000888007077816 */ /* 0x000fca00000000ff */
[----:B------:R-:W-:-:S05]  /*f430*/  IMAD.MOV.U32 R4, RZ, RZ, R7 ;  /* 0x000000ffff047224 */ /* 0x000fca00078e0007 */
[----:B------:R-:W-:-:S05]  /*f440*/  SHF.R.S32.HI R5, RZ, 0x1f, R4 ;  /* 0x0000001fff057819 */ /* 0x000fca0000011404 */
[----:B------:R0:W-:Y:S01]  /*f450*/  STG.E.64 desc[UR36][R2.64], R4 ;  /* 0x0000000402007986 */ /* 0x0001e2000c101b24 */
[----:B------:R-:W-:Y:S05]  /*f460*/  BRA `(.L_x_18438) ;  /* 0x00000004004c7947 */ /* 0x000fea0003800000 */
.L_x_18455:
[----:B------:R-:W-:-:S04]  /*f470*/  LOP3.LUT R7, R7, 0xffff, RZ, 0xc0, !PT ;  /* 0x0000ffff07077812 */ /* 0x000fc800078ec0ff */
[----:B------:R-:W-:-:S05]  /*f480*/  PRMT R5, R7, 0x8880, RZ ;  /* 0x0000888007057816 */ /* 0x000fca00000000ff */
[----:B------:R0:W-:Y:S01]  /*f490*/  STG.E desc[UR36][R2.64], R5 ;  /* 0x0000000502007986 */ /* 0x0001e2000c101924 */
[----:B------:R-:W-:Y:S05]  /*f4a0*/  BRA `(.L_x_18438) ;  /* 0x00000004003c7947 */ /* 0x000fea0003800000 */
.L_x_18445:
        /* <DEDUP_REMOVED lines=10> */
.L_x_18458:
[----:B------:R-:W-:Y:S02]  /*f550*/  PRMT R4, R7, 0x8880, RZ ;  /* 0x0000888007047816 */ /* 0x000fe400000000ff */
[----:B------:R-:W-:Y:S02]  /*f560*/  CS2R R6, SRZ ;  /* 0x0000000000067805 */ /* 0x000fe4000001ff00 */
[----:B------:R-:W-:-:S06]  /*f570*/  PRMT R4, R4, 0x7710, RZ ;  /* 0x0000771004047816 */ /* 0x000fcc00000000ff */
[----:B------:R-:W0:Y:S02]  /*f580*/  I2F.F64.S16 R4, R4 ;  /* 0x0000000400047312 */ /* 0x000e240000101c00 */
[----:B0-----:R0:W-:Y:S01]  /*f590*/  STG.E.128 desc[UR36][R2.64], R4 ;  /* 0x0000000402007986 */ /* 0x0011e2000c101d24 */
[----:B------:R-:W-:Y:S05]  /*f5a0*/  BRA `(.L_x_18438) ;  /* 0x0000000000fc7947 */ /* 0x000fea0003800000 */
.L_x_18457:
[----:B------:R-:W-:-:S09]  /*f5b0*/  UISETP.NE.AND UP0, UPT, UR5, 0xf, UPT ;  /* 0x0000000f0500788c */ /* 0x000fd2000bf05270 */
[----:B------:R-:W-:Y:S05]  /*f5c0*/  BRA.U !UP0, `(.L_x_18459) ;  /* 0x0000000108e87547 */ /* 0x000fea000b800000 */
[----:B------:R-:W-:-:S09]  /*f5d0*/  UISETP.NE.AND UP0, UPT, UR5, 0x17, UPT ;  /* 0x000000170500788c */ /* 0x000fd2000bf05270 */
[----:B------:R-:W-:Y:S05]  /*f5e0*/  BRA.U !UP0, `(.L_x_18460) ;  /* 0x0000000108907547 */ /* 0x000fea000b800000 */
[----:B------:R-:W-:-:S09]  /*f5f0*/  UISETP.NE.AND UP0, UPT, UR5, 0x18, UPT ;  /* 0x000000180500788c */ /* 0x000fd2000bf05270 */
[----:B------:R-:W-:Y:S05]  /*f600*/  BRA.U !UP0, `(.L_x_18461) ;  /* 0x0000000108447547 */ /* 0x000fea000b800000 */
.L_x_18437:
        /* <DEDUP_REMOVED lines=16> */
.L_x_18462:
[----:B------:R-:W-:Y:S05]  /*f710*/  BRA `(.L_x_18438) ;  /* 0x0000000000a07947 */ /* 0x000fea0003800000 */
.L_x_18461:
        /* <DEDUP_REMOVED lines=13> */
.L_x_18464:
[----:B------:R-:W-:Y:S05]  /*f7f0*/  BSYNC.RECONVERGENT B0 ;  /* 0x0000000000007941 */ /* 0x000fea0003800200 */
.L_x_18463:
[----:B------:R-:W-:-:S05]  /*f800*/  LOP3.LUT R5, R0, 0x80, R5, 0xf8, !PT ;  /* 0x0000008000057812 */ /* 0x000fca00078ef805 */
[----:B------:R0:W-:Y:S01]  /*f810*/  STG.E.U8 desc[UR36][R2.64], R5 ;  /* 0x0000000502007986 */ /* 0x0001e2000c101124 */
[----:B------:R-:W-:Y:S05]  /*f820*/  BRA `(.L_x_18438) ;  /* 0x00000000005c7947 */ /* 0x000fea0003800000 */
.L_x_18460:
        /* <DEDUP_REMOVED lines=12> */
.L_x_18466:
[----:B------:R-:W-:Y:S01]  /*f8f0*/  IMAD.MOV.U32 R0, RZ, RZ, 0x7f ;  /* 0x0000007fff007424 */ /* 0x000fe200078e00ff */
[----:B------:R-:W-:-:S04]  /*f900*/  ISETP.GT.U32.AND P0, PT, R4, 0x7f800000, PT ;  /* 0x7f8000000400780c */ /* 0x000fc80003f04070 */
[----:B------:R-:W-:-:S09]  /*f910*/  SEL R0, R0, 0x7c, P0 ;  /* 0x0000007c00007807 */ /* 0x000fd20000000000 */
.L_x_18467:
[----:B------:R-:W-:Y:S05]  /*f920*/  BSYNC.RECONVERGENT B0 ;  /* 0x0000000000007941 */ /* 0x000fea0003800200 */
.L_x_18465:
[----:B------:R-:W-:-:S04]  /*f930*/  SHF.R.U32.HI R5, RZ, 0x18, R5 ;  /* 0x00000018ff057819 */ /* 0x000fc80000011605 */
[----:B------:R-:W-:-:S05]  /*f940*/  LOP3.LUT R5, R0, 0x80, R5, 0xf8, !PT ;  /* 0x0000008000057812 */ /* 0x000fca00078ef805 */
[----:B------:R0:W-:Y:S01]  /*f950*/  STG.E.U8 desc[UR36][R2.64], R5 ;  /* 0x0000000502007986 */ /* 0x0001e2000c101124 */
[----:B------:R-:W-:Y:S05]  /*f960*/  BRA `(.L_x_18438) ;  /* 0x00000000000c7947 */ /* 0x000fea0003800000 */
.L_x_18459:
[----:B------:R-:W0:Y:S02]  /*f970*/  I2F.S8 R0, R7 ;  /* 0x0000000700007306 */ /* 0x000e240000001400 */
[----:B0-----:R-:W-:-:S05]  /*f980*/  F2FP.BF16.F32.PACK_AB R0, RZ, R0 ;  /* 0x00000000ff00723e */ /* 0x001fca00000010ff */
[----:B------:R0:W-:Y:S02]  /*f990*/  STG.E.U16 desc[UR36][R2.64], R0 ;  /* 0x0000000002007986 */ /* 0x0001e4000c101524 */
.L_x_18438:
[----:B------:R-:W-:-:S07]  /*f9a0*/  VIADD R17, R17, 0x80 ;  /* 0x0000008011117836 */ /* 0x000fce0000000000 */
.L_x_18332:
[----:B------:R-:W-:Y:S05]  /*f9b0*/  BSYNC.RECONVERGENT B6 ;  /* 0x0000000000067941 */ /* 0x000fea0003800200 */
.L_x_18331:
        /* <DEDUP_REMOVED lines=383> */
.L_x_18468:
        /* <DEDUP_REMOVED lines=19> */
.L_x_18472:
[----:B------:R0:W5:Y:S01]  /*112e0*/  LDG.E.U8 R19, desc[UR36][R2.64] ;  /* 0x0000002402137981 */ /* 0x000162000c1e1100 */
[----:B------:R-:W-:Y:S05]  /*112f0*/  BRA `(.L_x_18474) ;  /* 0x0000000c004c7947 */ /* 0x000fea0003800000 */
.L_x_18471:
        /* <DEDUP_REMOVED lines=8> */
.L_x_18476:
[----:B------:R0:W5:Y:S01]  /*11380*/  LDG.E.U8 R19, desc[UR36][R2.64] ;  /* 0x0000002402137981 */ /* 0x000162000c1e1100 */
[----:B------:R-:W-:Y:S05]  /*11390*/  BRA `(.L_x_18474) ;  /* 0x0000000c00247947 */ /* 0x000fea0003800000 */
.L_x_18475:
[----:B------:R0:W5:Y:S01]  /*113a0*/  LDG.E.U16 R19, desc[UR36][R2.64] ;  /* 0x0000002402137981 */ /* 0x000162000c1e1500 */
[----:B------:R-:W-:Y:S05]  /*113b0*/  BRA `(.L_x_18474) ;  /* 0x0000000c001c7947 */ /* 0x000fea0003800000 */
.L_x_18470:
        /* <DEDUP_REMOVED lines=9> */
.L_x_18478:
[----:B------:R-:W2:Y:S02]  /*11450*/  LDG.E.U16 R0, desc[UR36][R2.64] ;  /* 0x0000002402007981 */ /* 0x000ea4000c1e1500 */
[----:B--2---:R-:W-:-:S06]  /*11460*/  HADD2.F32 R0, -RZ, R0.H0_H0 ;  /* 0x20000000ff007230 */ /* 0x004fcc0000004100 */
[----:B------:R-:W0:Y:S02]  /*11470*/  F2I.FTZ.TRUNC.NTZ R0, R0 ;  /* 0x0000000000007305 */ /* 0x000e24000021f100 */
[----:B0-----:R-:W-:Y:S01]  /*11480*/  PRMT R19, R0, 0x7610, R19 ;  /* 0x0000761000137816 */ /* 0x001fe20000000013 */
[----:B------:R-:W-:Y:S06]  /*11490*/  BRA `(.L_x_18474) ;  /* 0x0000000800e47947 */ /* 0x000fec0003800000 */
.L_x_18477:
        /* <DEDUP_REMOVED lines=9> */
.L_x_18480:
[----:B------:R-:W2:Y:S02]  /*11530*/  LDG.E.U16 R2, desc[UR36][R2.64] ;  /* 0x0000002402027981 */ /* 0x000ea4000c1e1500 */
[----:B--2---:R-:W-:-:S06]  /*11540*/  HADD2.F32 R0, -RZ, R2.H0_H0 ;  /* 0x20000002ff007230 */ /* 0x004fcc0000004100 */
[----:B------:R-:W0:Y:S02]  /*11550*/  F2I.FTZ.TRUNC.NTZ R0, R0 ;  /* 0x0000000000007305 */ /* 0x000e24000021f100 */
[----:B0-----:R-:W-:Y:S01]  /*11560*/  PRMT R19, R0, 0x7610, R19 ;  /* 0x0000761000137816 */ /* 0x001fe20000000013 */
[----:B------:R-:W-:Y:S06]  /*11570*/  BRA `(.L_x_18474) ;  /* 0x0000000800ac7947 */ /* 0x000fec0003800000 */
.L_x_18479:
[----:B------:R-:W2:Y:S02]  /*11580*/  LDG.E.64 R2, desc[UR36][R2.64] ;  /* 0x0000002402027981 */ /* 0x000ea4000c1e1b00 */
[----:B--2---:R0:W1:Y:S01]  /*11590*/  F2I.F64.TRUNC R19, R2 ;  /* 0x0000000200137311 */ /* 0x004062000030d100 */
[----:B------:R-:W-:Y:S05]  /*115a0*/  BRA `(.L_x_18474) ;  /* 0x0000000800a07947 */ /* 0x000fea0003800000 */
.L_x_18469:
        /* <DEDUP_REMOVED lines=12> */
.L_x_18483:
[----:B------:R-:W2:Y:S02]  /*11670*/  LDG.E.64 R2, desc[UR36][R2.64] ;  /* 0x0000002402027981 */ /* 0x000ea4000c1e1b00 */
[----:B--2---:R0:W1:Y:S01]  /*11680*/  F2I.F64.TRUNC R19, R2 ;  /* 0x0000000200137311 */ /* 0x004062000030d100 */
[----:B------:R-:W-:Y:S05]  /*11690*/  BRA `(.L_x_18474) ;  /* 0x0000000800647947 */ /* 0x000fea0003800000 */
.L_x_18482:
        /* <DEDUP_REMOVED lines=27> */
.L_x_18485:
        /* <DEDUP_REMOVED lines=14> */
.L_x_18484:
[----:B------:R-:W2:Y:S02]  /*11930*/  LDG.E.U16 R0, desc[UR36][R2.64] ;  /* 0x0000002402007981 */ /* 0x000ea4000c1e1500 */
[----:B--2---:R-:W-:-:S06]  /*11940*/  IMAD.U32 R0, R0, 0x10000, RZ ;  /* 0x0001000000007824 */ /* 0x004fcc00078e00ff */
[----:B------:R-:W0:Y:S02]  /*11950*/  F2I.FTZ.TRUNC.NTZ R0, R0 ;  /* 0x0000000000007305 */ /* 0x000e24000021f100 */
[----:B0-----:R-:W-:Y:S01]  /*11960*/  PRMT R19, R0, 0x7610, R19 ;  /* 0x0000761000137816 */ /* 0x001fe20000000013 */
[----:B------:R-:W-:Y:S06]  /*11970*/  BRA `(.L_x_18474) ;  /* 0x0000000400ac7947 */ /* 0x000fec0003800000 */
.L_x_18481:
        /* <DEDUP_REMOVED lines=10> */
.L_x_18488:
        /* <DEDUP_REMOVED lines=21> */
.L_x_18492:
[----:B------:R-:W-:Y:S05]  /*11b70*/  BSYNC.RECONVERGENT B1 ;  /* 0x0000000000017941 */ /* 0x000fea0003800200 */
.L_x_18491:
[----:B------:R-:W-:Y:S01]  /*11b80*/  IMAD.SHL.U32 R0, R0, 0x100000, RZ ;  /* 0x0010000000007824 */ /* 0x000fe200078e00ff */
[----:B------:R-:W-:-:S04]  /*11b90*/  LEA R2, R2, 0x3b800000, 0x17 ;  /* 0x3b80000002027811 */ /* 0x000fc800078eb8ff */
[----:B------:R-:W-:-:S07]  /*11ba0*/  LOP3.LUT R0, R2, R0, R7, 0xfe, !PT ;  /* 0x0000000002007212 */ /* 0x000fce00078efe07 */
.L_x_18490:
[----:B------:R-:W-:Y:S05]  /*11bb0*/  BSYNC.RECONVERGENT B0 ;  /* 0x0000000000007941 */ /* 0x000fea0003800200 */
.L_x_18489:
[----:B------:R-:W0:Y:S02]  /*11bc0*/  F2I.FTZ.TRUNC.NTZ R0, R0 ;  /* 0x0000000000007305 */ /* 0x000e24000021f100 */
[----:B0-----:R-:W-:Y:S01]  /*11bd0*/  PRMT R19, R0, 0x7610, R19 ;  /* 0x0000761000137816 */ /* 0x001fe20000000013 */
[----:B------:R-:W-:Y:S06]  /*11be0*/  BRA `(.L_x_18474) ;  /* 0x0000000400107947 */ /* 0x000fec0003800000 */
.L_x_18487:
        /* <DEDUP_REMOVED lines=21> */
.L_x_18496:
[----:B------:R-:W-:Y:S05]  /*11d40*/  BSYNC.RECONVERGENT B1 ;  /* 0x0000000000017941 */ /* 0x000fea0003800200 */
.L_x_18495:
[----:B------:R-:W-:Y:S01]  /*11d50*/  IMAD.SHL.U32 R0, R0, 0x200000, RZ ;  /* 0x0020000000007824 */ /* 0x000fe200078e00ff */
[----:B------:R-:W-:-:S04]  /*11d60*/  LEA R2, R2, 0x37800000, 0x17 ;  /* 0x3780000002027811 */ /* 0x000fc800078eb8ff */
[----:B------:R-:W-:-:S07]  /*11d70*/  LOP3.LUT R0, R2, R0, R7, 0xfe, !PT ;  /* 0x0000000002007212 */ /* 0x000fce00078efe07 */
.L_x_18494:
[----:B------:R-:W-:Y:S05]  /*11d80*/  BSYNC.RECONVERGENT B0 ;  /* 0x0000000000007941 */ /* 0x000fea0003800200 */
.L_x_18493:
[----:B------:R-:W0:Y:S02]  /*11d90*/  F2I.FTZ.TRUNC.NTZ R0, R0 ;  /* 0x0000000000007305 */ /* 0x000e24000021f100 */
[----:B0-----:R-:W-:Y:S01]  /*11da0*/  PRMT R19, R0, 0x7610, R19 ;  /* 0x0000761000137816 */ /* 0x001fe20000000013 */
[----:B------:R-:W-:Y:S06]  /*11db0*/  BRA `(.L_x_18474) ;  /* 0x00000000009c7947 */ /* 0x000fec0003800000 */
.L_x_18486:
        /* <DEDUP_REMOVED lines=8> */
[----:B------:R-:W-:Y:S02]  /*11e40*/  MOV R0, 0x400000 ;  /* 0x0040000000007802 */ /* 0x000fe40000000f00 */
[----:B--2---:R-:W-:-:S13]  /*11e50*/  ISETP.NE.AND P0, PT, R2, RZ, PT ;  /* 0x000000ff0200720c */ /* 0x004fda0003f05270 */
[----:B------:R-:W-:Y:S05]  /*11e60*/  @!P0 BRA `(.L_x_18500) ;  /* 0x00000000000c8947 */ /* 0x000fea0003800000 */
[----:B------:R-:W-:-:S13]  /*11e70*/  ISETP.NE.AND P0, PT, R2, 0xff, PT ;  /* 0x000000ff0200780c */ /* 0x000fda0003f05270 */
[----:B------:R-:W-:Y:S02]  /*11e80*/  @!P0 IMAD.MOV.U32 R0, RZ, RZ, 0x7f800001 ;  /* 0x7f800001ff008424 */ /* 0x000fe400078e00ff */
[----:B------:R-:W-:-:S07]  /*11e90*/  @P0 IMAD.SHL.U32 R0, R2, 0x800000, RZ ;  /* 0x0080000002000824 */ /* 0x000fce00078e00ff */
.L_x_18500:
[----:B------:R-:W-:Y:S05]  /*11ea0*/  BSYNC.RECONVERGENT B0 ;  /* 0x0000000000007941 */ /* 0x000fea0003800200 */
.L_x_18499:
[----:B------:R-:W0:Y:S02]  /*11eb0*/  F2I.FTZ.TRUNC.NTZ R0, R0 ;  /* 0x0000000000007305 */ /* 0x000e24000021f100 */
[----:B0-----:R-:W-:Y:S01]  /*11ec0*/  PRMT R19, R0, 0x7610, R19 ;  /* 0x0000761000137816 */ /* 0x001fe20000000013 */
[----:B------:R-:W-:Y:S06]  /*11ed0*/  BRA `(.L_x_18474) ;  /* 0x0000000000547947 */ /* 0x000fec0003800000 */
.L_x_18473:
        /* <DEDUP_REMOVED lines=16> */
.L_x_18501:
[----:B------:R-:W-:Y:S01]  /*11fe0*/  PRMT R19, RZ, 0x7610, R19 ;  /* 0x00007610ff137816 */ /* 0x000fe20000000013 */
[----:B------:R-:W-:Y:S06]  /*11ff0*/  BRA `(.L_x_18474) ;  /* 0x00000000000c7947 */ /* 0x000fec0003800000 */
.L_x_18498:
[----:B------:R4:W5:Y:S01]  /*12000*/  LDG.E.U8 R19, desc[UR36][R2.64] ;  /* 0x0000002402137981 */ /* 0x000962000c1e1100 */
[----:B------:R-:W-:Y:S05]  /*12010*/  BRA `(.L_x_18474) ;  /* 0x0000000000047947 */ /* 0x000fea0003800000 */
.L_x_18497:
[----:B------:R3:W5:Y:S02]  /*12020*/  LDG.E.U8 R19, desc[UR36][R2.64] ;  /* 0x0000002402137981 */ /* 0x000764000c1e1100 */
.L_x_18474:
        /* <DEDUP_REMOVED lines=16> */
.L_x_18505:
[----:B------:R0:W5:Y:S01]  /*12130*/  LDG.E.U8 R22, desc[UR36][R2.64] ;  /* 0x0000002402167981 */ /* 0x000162000c1e1100 */
[----:B------:R-:W-:Y:S05]  /*12140*/  BRA `(.L_x_18507) ;  /* 0x0000000c004c7947 */ /* 0x000fea0003800000 */
.L_x_18504:
        /* <DEDUP_REMOVED lines=8> */
.L_x_18509:
[----:B------:R0:W5:Y:S01]  /*121d0*/  LDG.E.U8 R22, desc[UR36][R2.64] ;  /* 0x0000002402167981 */ /* 0x000162000c1e1100 */
[----:B------:R-:W-:Y:S05]  /*121e0*/  BRA `(.L_x_18507) ;  /* 0x0000000c00247947 */ /* 0x000fea0003800000 */
.L_x_18508:
[----:B------:R0:W5:Y:S01]  /*121f0*/  LDG.E.U16 R22, desc[UR36][R2.64] ;  /* 0x0000002402167981 */ /* 0x000162000c1e1500 */
[----:B------:R-:W-:Y:S05]  /*12200*/  BRA `(.L_x_18507) ;  /* 0x0000000c001c7947 */ /* 0x000fea0003800000 */
.L_x_18503:
        /* <DEDUP_REMOVED lines=9> */
.L_x_18511:
[----:B------:R-:W2:Y:S02]  /*122a0*/  LDG.E.U16 R0, desc[UR36][R2.64] ;  /* 0x0000002402007981 */ /* 0x000ea4000c1e1500 */
[----:B--2---:R-:W-:-:S06]  /*122b0*/  HADD2.F32 R0, -RZ, R0.H0_H0 ;  /* 0x20000000ff007230 */ /* 0x004fcc0000004100 */
[----:B------:R-:W0:Y:S02]  /*122c0*/  F2I.FTZ.TRUNC.NTZ R0, R0 ;  /* 0x0000000000007305 */ /* 0x000e24000021f100 */
[----:B0-----:R-:W-:Y:S01]  /*122d0*/  PRMT R22, R0, 0x7610, R22 ;  /* 0x0000761000167816 */ /* 0x001fe20000000016 */
[----:B------:R-:W-:Y:S06]  /*122e0*/  BRA `(.L_x_18507) ;  /* 0x0000000800e47947 */ /* 0x000fec0003800000 */
.L_x_18510:
        /* <DEDUP_REMOVED lines=9> */
.L_x_18513:
[----:B------:R-:W2:Y:S02]  /*12380*/  LDG.E.U16 R2, desc[UR36][R2.64] ;  /* 0x0000002402027981 */ /* 0x000ea4000c1e1500 */
[----:B--2---:R-:W-:-:S06]  /*12390*/  HADD2.F32 R0, -RZ, R2.H0_H0 ;  /* 0x20000002ff007230 */ /* 0x004fcc0000004100 */
[----:B------:R-:W0:Y:S02]  /*123a0*/  F2I.FTZ.TRUNC.NTZ R0, R0 ;  /* 0x0000000000007305 */ /* 0x000e24000021f100 */
[----:B0-----:R-:W-:Y:S01]  /*123b0*/  PRMT R22, R0, 0x7610, R22 ;  /* 0x0000761000167816 */ /* 0x001fe20000000016 */
[----:B------:R-:W-:Y:S06]  /*123c0*/  BRA `(.L_x_18507) ;  /* 0x0000000800ac7947 */ /* 0x000fec0003800000 */
.L_x_18512:
[----:B------:R-:W2:Y:S02]  /*123d0*/  LDG.E.64 R2, desc[UR36][R2.64] ;  /* 0x0000002402027981 */ /* 0x000ea4000c1e1b00 */
[----:B--2---:R0:W2:Y:S01]  /*123e0*/  F2I.F64.TRUNC R22, R2 ;  /* 0x0000000200167311 */ /* 0x0040a2000030d100 */
[----:B------:R-:W-:Y:S05]  /*123f0*/  BRA `(.L_x_18507) ;  /* 0x0000000800a07947 */ /* 0x000fea0003800000 */
.L_x_18502:
        /* <DEDUP_REMOVED lines=12> */
.L_x_18516:
[----:B------:R-:W2:Y:S02]  /*124c0*/  LDG.E.64 R2, desc[UR36][R2.64] ;  /* 0x0000002402027981 */ /* 0x000ea4000c1e1b00 */
[----:B--2---:R4:W0:Y:S01]  /*124d0*/  F2I.F64.TRUNC R22, R2 ;  /* 0x0000000200167311 */ /* 0x004822000030d100 */
[----:B------:R-:W-:Y:S05]  /*124e0*/  BRA `(.L_x_18507) ;  /* 0x0000000800647947 */ /* 0x000fea0003800000 */
.L_x_18515:
        /* <DEDUP_REMOVED lines=27> */
.L_x_18518:
        /* <DEDUP_REMOVED lines=14> */
.L_x_18517:
[----:B------:R-:W2:Y:S02]  /*12780*/  LDG.E.U16 R0, desc[UR36][R2.64] ;  /* 0x0000002402007981 */ /* 0x000ea4000c1e1500 */
[----:B--2---:R-:W-:-:S06]  /*12790*/  IMAD.U32 R0, R0, 0x10000, RZ ;  /* 0x0001000000007824 */ /* 0x004fcc00078e00ff */
[----:B------:R-:W0:Y:S02]  /*127a0*/  F2I.FTZ.TRUNC.NTZ R0, R0 ;  /* 0x0000000000007305 */ /* 0x000e24000021f100 */
[----:B0-----:R-:W-:Y:S01]  /*127b0*/  PRMT R22, R0, 0x7610, R22 ;  /* 0x0000761000167816 */ /* 0x001fe20000000016 */
[----:B------:R-:W-:Y:S06]  /*127c0*/  BRA `(.L_x_18507) ;  /* 0x0000000400ac7947 */ /* 0x000fec0003800000 */
.L_x_18514:
        /* <DEDUP_REMOVED lines=10> */
.L_x_18521:
        /* <DEDUP_REMOVED lines=21> */
.L_x_18525:
[----:B------:R-:W-:Y:S05]  /*129c0*/  BSYNC.RECONVERGENT B1 ;  /* 0x0000000000017941 */ /* 0x000fea0003800200 */
.L_x_18524:
[----:B------:R-:W-:Y:S01]  /*129d0*/  IMAD.SHL.U32 R0, R0, 0x100000, RZ ;  /* 0x0010000000007824 */ /* 0x000fe200078e00ff */
[----:B------:R-:W-:-:S04]  /*129e0*/  LEA R2, R2, 0x3b800000, 0x17 ;  /* 0x3b80000002027811 */ /* 0x000fc800078eb8ff */
[----:B------:R-:W-:-:S07]  /*129f0*/  LOP3.LUT R0, R2, R0, R7, 0xfe, !PT ;  /* 0x0000000002007212 */ /* 0x000fce00078efe07 */
.L_x_18523:
[----:B------:R-:W-:Y:S05]  /*12a00*/  BSYNC.RECONVERGENT B0 ;  /* 0x0000000000007941 */ /* 0x000fea0003800200 */
.L_x_18522:
[----:B------:R-:W0:Y:S02]  /*12a10*/  F2I.FTZ.TRUNC.NTZ R0, R0 ;  /* 0x0000000000007305 */ /* 0x000e24000021f100 */
[----:B0-----:R-:W-:Y:S01]  /*12a20*/  PRMT R22, R0, 0x7610, R22 ;  /* 0x0000761000167816 */ /* 0x001fe20000000016 */
[----:B------:R-:W-:Y:S06]  /*12a30*/  BRA `(.L_x_18507) ;  /* 0x0000000400107947 */ /* 0x000fec0003800000 */
.L_x_18520:
        /* <DEDUP_REMOVED lines=21> */
.L_x_18529:
[----:B------:R-:W-:Y:S05]  /*12b90*/  BSYNC.RECONVERGENT B1 ;  /* 0x0000000000017941 */ /* 0x000fea0003800200 */
.L_x_18528:
[----:B------:R-:W-:Y:S01]  /*12ba0*/  IMAD.SHL.U32 R0, R0, 0x200000, RZ ;  /* 0x0020000000007824 */ /* 0x000fe200078e00ff */
[----:B------:R-:W-:-:S04]  /*12bb0*/  LEA R2, R2, 0x37800000, 0x17 ;  /* 0x3780000002027811 */ /* 0x000fc800078eb8ff */
[----:B------:R-:W-:-:S07]  /*12bc0*/  LOP3.LUT R0, R2, R0, R7, 0xfe, !PT ;  /* 0x0000000002007212 */ /* 0x000fce00078efe07 */
.L_x_18527:
[----:B------:R-:W-:Y:S05]  /*12bd0*/  BSYNC.RECONVERGENT B0 ;  /* 0x0000000000007941 */ /* 0x000fea0003800200 */
.L_x_18526:
[----:B------:R-:W0:Y:S02]  /*12be0*/  F2I.FTZ.TRUNC.NTZ R0, R0 ;  /* 0x0000000000007305 */ /* 0x000e24000021f100 */
[----:B0-----:R-:W-:Y:S01]  /*12bf0*/  PRMT R22, R0, 0x7610, R22 ;  /* 0x0000761000167816 */ /* 0x001fe20000000016 */
[----:B------:R-:W-:Y:S06]  /*12c00*/  BRA `(.L_x_18507) ;  /* 0x00000000009c7947 */ /* 0x000fec0003800000 */
.L_x_18519:
        /* <DEDUP_REMOVED lines=14> */
.L_x_18533:
[----:B------:R-:W-:Y:S05]  /*12cf0*/  BSYNC.RECONVERGENT B0 ;  /* 0x0000000000007941 */ /* 0x000fea0003800200 */
.L_x_18532:
[----:B------:R-:W0:Y:S02]  /*12d00*/  F2I.FTZ.TRUNC.NTZ R0, R0 ;  /* 0x0000000000007305 */ /* 0x000e24000021f100 */
[----:B0-----:R-:W-:Y:S01]  /*12d10*/  PRMT R22, R0, 0x7610, R22 ;  /* 0x0000761000167816 */ /* 0x001fe20000000016 */
[----:B------:R-:W-:Y:S06]  /*12d20*/  BRA `(.L_x_18507) ;  /* 0x0000000000547947 */ /* 0x000fec0003800000 */
.L_x_18506:
        /* <DEDUP_REMOVED lines=11> */
[----:B------:R-:W-:Y:S01]  /*12de0*/  IMAD.U32 R7, RZ, RZ, UR7 ;  /* 0x00000007ff077e24 */ /* 0x000fe2000f8e00ff */
[----:B----4-:R-:W-:Y:S01]  /*12df0*/  MOV R10, UR8 ;  /* 0x00000008000a7c02 */ /* 0x010fe20008000f00 */
[----:B------:R-:W-:-:S07]  /*12e00*/  IMAD.U32 R11, RZ, RZ, UR9 ;  /* 0x00000009ff0b7e24 */ /* 0x000fce000f8e00ff */
[----:B------:R-:W-:-:S07]  /*12e10*/  LEPC R20, `(.L_x_18534) ;  /* 0x000000001014794e */ /* 0x000fce0000000000 */
[----:B-1-3-5:R-:W-:Y:S05]  /*12e20*/  CALL.ABS.NOINC R2 ;  /* 0x0000000002007343 */ /* 0x02afea0003c00000 */
.L_x_18534:
[----:B------:R-:W-:Y:S01]  /*12e30*/  PRMT R22, RZ, 0x7610, R22 ;  /* 0x00007610ff167816 */ /* 0x000fe20000000016 */
[----:B------:R-:W-:Y:S06]  /*12e40*/  BRA `(.L_x_18507) ;  /* 0x00000000000c7947 */ /* 0x000fec0003800000 */
.L_x_18531:
[----:B------:R3:W5:Y:S01]  /*12e50*/  LDG.E.U8 R22, desc[UR36][R2.64] ;  /* 0x0000002402167981 */ /* 0x000762000c1e1100 */
[----:B------:R-:W-:Y:S05]  /*12e60*/  BRA `(.L_x_18507) ;  /* 0x0000000000047947 */ /* 0x000fea0003800000 */
.L_x_18530:
[----:B------:R2:W5:Y:S02]  /*12e70*/  LDG.E.U8 R22, desc[UR36][R2.64] ;  /* 0x0000002402167981 */ /* 0x000564000c1e1100 */
.L_x_18507:
        /* <DEDUP_REMOVED lines=16> */
.L_x_18538:
[----:B------:R4:W5:Y:S01]  /*12f80*/  LDG.E.U8 R0, desc[UR36][R2.64] ;  /* 0x0000002402007981 */ /* 0x000962000c1e1100 */
[----:B------:R-:W-:Y:S05]  /*12f90*/  BRA `(.L_x_18540) ;  /* 0x0000000c004c7947 */ /* 0x000fea0003800000 */
.L_x_18537:
        /* <DEDUP_REMOVED lines=8> */
.L_x_18542:
[----:B------:R2:W5:Y:S01]  /*13020*/  LDG.E.U8 R0, desc[UR36][R2.64] ;  /* 0x0000002402007981 */ /* 0x000562000c1e1100 */
[----:B------:R-:W-:Y:S05]  /*13030*/  BRA `(.L_x_18540) ;  /* 0x0000000c00247947 */ /* 0x000fea0003800000 */
.L_x_18541:
[----:B------:R3:W5:Y:S01]  /*13040*/  LDG.E.U16 R0, desc[UR36][R2.64] ;  /* 0x0000002402007981 */ /* 0x000762000c1e1500 */
[----:B------:R-:W-:Y:S05]  /*13050*/  BRA `(.L_x_18540) ;  /* 0x0000000c001c7947 */ /* 0x000fea0003800000 */
.L_x_18536:
        /* <DEDUP_REMOVED lines=9> */
.L_x_18544:
[----:B------:R-:W2:Y:S02]  /*130f0*/  LDG.E.U16 R4, desc[UR36][R2.64] ;  /* 0x0000002402047981 */ /* 0x000ea4000c1e1500 */
[----:B--2---:R-:W-:-:S06]  /*13100*/  HADD2.F32 R4, -RZ, R4.H0_H0 ;  /* 0x20000004ff047230 */ /* 0x004fcc0000004100 */
[----:B------:R-:W0:Y:S02]  /*13110*/  F2I.FTZ.TRUNC.NTZ R4, R4 ;  /* 0x0000000400047305 */ /* 0x000e24000021f100 */
[----:B0-----:R-:W-:Y:S01]  /*13120*/  PRMT R0, R4, 0x7610, R0 ;  /* 0x0000761004007816 */ /* 0x001fe20000000000 */
[----:B------:R-:W-:Y:S06]  /*13130*/  BRA `(.L_x_18540) ;  /* 0x0000000800e47947 */ /* 0x000fec0003800000 */
.L_x_18543:
        /* <DEDUP_REMOVED lines=9> */
.L_x_18546:
[----:B------:R-:W2:Y:S02]  /*131d0*/  LDG.E.U16 R2, desc[UR36][R2.64] ;  /* 0x0000002402027981 */ /* 0x000ea4000c1e1500 */
[----:B--2---:R-:W-:-:S06]  /*131e0*/  HADD2.F32 R4, -RZ, R2.H0_H0 ;  /* 0x20000002ff047230 */ /* 0x004fcc0000004100 */
[----:B------:R-:W0:Y:S02]  /*131f0*/  F2I.FTZ.TRUNC.NTZ R4, R4 ;  /* 0x0000000400047305 */ /* 0x000e24000021f100 */
[----:B0-----:R-:W-:Y:S01]  /*13200*/  PRMT R0, R4, 0x7610, R0 ;  /* 0x0000761004007816 */ /* 0x001fe20000000000 */
[----:B------:R-:W-:Y:S06]  /*13210*/  BRA `(.L_x_18540) ;  /* 0x0000000800ac7947 */ /* 0x000fec0003800000 */
.L_x_18545:
[----:B------:R-:W2:Y:S02]  /*13220*/  LDG.E.64 R2, desc[UR36][R2.64] ;  /* 0x0000002402027981 */ /* 0x000ea4000c1e1b00 */
[----:B--2---:R0:W2:Y:S01]  /*13230*/  F2I.F64.TRUNC R0, R2 ;  /* 0x0000000200007311 */ /* 0x0040a2000030d100 */
[----:B------:R-:W-:Y:S05]  /*13240*/  BRA `(.L_x_18540) ;  /* 0x0000000800a07947 */ /* 0x000fea0003800000 */
.L_x_18535:
        /* <DEDUP_REMOVED lines=12> */
.L_x_18549:
[----:B------:R-:W2:Y:S02]  /*13310*/  LDG.E.64 R2, desc[UR36][R2.64] ;  /* 0x0000002402027981 */ /* 0x000ea4000c1e1b00 */
[----:B--2---:R0:W2:Y:S01]  /*13320*/  F2I.F64.TRUNC R0, R2 ;  /* 0x0000000200007311 */ /* 0x0040a2000030d100 */
[----:B------:R-:W-:Y:S05]  /*13330*/  BRA `(.L_x_18540) ;  /* 0x0000000800647947 */ /* 0x000fea0003800000 */
.L_x_18548:
        /* <DEDUP_REMOVED lines=27> */
.L_x_18551:
        /* <DEDUP_REMOVED lines=14> */
.L_x_18550:
[----:B------:R-:W2:Y:S02]  /*135d0*/  LDG.E.U16 R4, desc[UR36][R2.64] ;  /* 0x0000002402047981 */ /* 0x000ea4000c1e1500 */
[----:B--2---:R-:W-:-:S06]  /*135e0*/  SHF.L.U32 R4, R4, 0x10, RZ ;  /* 0x0000001004047819 */ /* 0x004fcc00000006ff */
[----:B------:R-:W0:Y:S02]  /*135f0*/  F2I.FTZ.TRUNC.NTZ R4, R4 ;  /* 0x0000000400047305 */ /* 0x000e24000021f100 */
[----:B0-----:R-:W-:Y:S01]  /*13600*/  PRMT R0, R4, 0x7610, R0 ;  /* 0x0000761004007816 */ /* 0x001fe20000000000 */
[----:B------:R-:W-:Y:S06]  /*13610*/  BRA `(.L_x_18540) ;  /* 0x0000000400ac7947 */ /* 0x000fec0003800000 */
.L_x_18547:
        /* <DEDUP_REMOVED lines=10> */
.L_x_18554:
        /* <DEDUP_REMOVED lines=21> */
.L_x_18558:
[----:B------:R-:W-:Y:S05]  /*13810*/  BSYNC.RECONVERGENT B1 ;  /* 0x0000000000017941 */ /* 0x000fea0003800200 */
.L_x_18557:
[----:B------:R-:W-:Y:S02]  /*13820*/  SHF.L.U32 R0, R0, 0x14, RZ ;  /* 0x0000001400007819 */ /* 0x000fe400000006ff */
[----:B------:R-:W-:-:S04]  /*13830*/  LEA R2, R2, 0x3b800000, 0x17 ;  /* 0x3b80000002027811 */ /* 0x000fc800078eb8ff */
[----:B------:R-:W-:-:S07]  /*13840*/  LOP3.LUT R4, R2, R0, R7, 0xfe, !PT ;  /* 0x0000000002047212 */ /* 0x000fce00078efe07 */
.L_x_18556:
[----:B------:R-:W-:Y:S05]  /*13850*/  BSYNC.RECONVERGENT B0 ;  /* 0x0000000000007941 */ /* 0x000fea0003800200 */
.L_x_18555:
[----:B------:R-:W0:Y:S02]  /*13860*/  F2I.FTZ.TRUNC.NTZ R4, R4 ;  /* 0x0000000400047305 */ /* 0x000e24000021f100 */
[----:B0-----:R-:W-:Y:S01]  /*13870*/  PRMT R0, R4, 0x7610, R0 ;  /* 0x0000761004007816 */ /* 0x001fe20000000000 */
[----:B------:R-:W-:Y:S06]  /*13880*/  BRA `(.L_x_18540) ;  /* 0x0000000400107947 */ /* 0x000fec0003800000 */
.L_x_18553:
        /* <DEDUP_REMOVED lines=21> */
.L_x_18562:
[----:B------:R-:W-:Y:S05]  /*139e0*/  BSYNC.RECONVERGENT B1 ;  /* 0x0000000000017941 */ /* 0x000fea0003800200 */
.L_x_18561:
[----:B------:R-:W-:Y:S02]  /*139f0*/  SHF.L.U32 R0, R0, 0x15, RZ ;  /* 0x0000001500007819 */ /* 0x000fe400000006ff */
[----:B------:R-:W-:-:S04]  /*13a00*/  LEA R2, R2, 0x37800000, 0x17 ;  /* 0x3780000002027811 */ /* 0x000fc800078eb8ff */
[----:B------:R-:W-:-:S07]  /*13a10*/  LOP3.LUT R4, R2, R0, R7, 0xfe, !PT ;  /* 0x0000000002047212 */ /* 0x000fce00078efe07 */
.L_x_18560:
[----:B------:R-:W-:Y:S05]  /*13a20*/  BSYNC.RECONVERGENT B0 ;  /* 0x0000000000007941 */ /* 0x000fea0003800200 */
.L_x_18559:
[----:B------:R-:W0:Y:S02]  /*13a30*/  F2I.FTZ.TRUNC.NTZ R4, R4 ;  /* 0x0000000400047305 */ /* 0x000e24000021f100 */
[----:B0-----:R-:W-:Y:S01]  /*13a40*/  PRMT R0, R4, 0x7610, R0 ;  /* 0x0000761004007816 */ /* 0x001fe20000000000 */
[----:B------:R-:W-:Y:S06]  /*13a50*/  BRA `(.L_x_18540) ;  /* 0x00000000009c7947 */ /* 0x000fec0003800000 */
.L_x_18552:
        /* <DEDUP_REMOVED lines=14> */
.L_x_18566:
[----:B------:R-:W-:Y:S05]  /*13b40*/  BSYNC.RECONVERGENT B0 ;  /* 0x0000000000007941 */ /* 0x000fea0003800200 */
.L_x_18565:
[----:B------:R-:W0:Y:S02]  /*13b50*/  F2I.FTZ.TRUNC.NTZ R4, R4 ;  /* 0x0000000400047305 */ /* 0x000e24000021f100 */
[----:B0-----:R-:W-:Y:S01]  /*13b60*/  PRMT R0, R4, 0x7610, R0 ;  /* 0x0000761004007816 */ /* 0x001fe20000000000 */
[----:B------:R-:W-:Y:S06]  /*13b70*/  BRA `(.L_x_18540) ;  /* 0x0000000000547947 */ /* 0x000fec0003800000 */
.L_x_18539:
[----:B------:R-:W-:Y:S01]  /*13b80*/  MOV R2, 0x228 ;  /* 0x0000022800027802 */ /* 0x000fe20000000f00 */
[----:B------:R-:W0:Y:S01]  /*13b90*/  LDCU.64 UR4, c[0x4][0x218] ;  /* 0x01004300ff0477ac */ /* 0x000e220008000a00 */
[----:B------:R-:W-:Y:S02]  /*13ba0*/  HFMA2 R8, -RZ, RZ, 0, 4.64916229248046875e-06 ;  /* 0x0000004eff087431 */ /* 0x000fe400000001ff */
        /* <DEDUP_REMOVED lines=13> */
.L_x_18567:
[----:B------:R-:W-:Y:S01]  /*13c80*/  PRMT R0, RZ, 0x7610, R0 ;  /* 0x00007610ff007816 */ /* 0x000fe20000000000 */
[----:B------:R-:W-:Y:S06]  /*13c90*/  BRA `(.L_x_18540) ;  /* 0x00000000000c7947 */ /* 0x000fec0003800000 */
.L_x_18564:
[----:B------:R0:W5:Y:S01]  /*13ca0*/  LDG.E.U8 R0, desc[UR36][R2.64] ;  /* 0x0000002402007981 */ /* 0x000162000c1e1100 */
[----:B------:R-:W-:Y:S05]  /*13cb0*/  BRA `(.L_x_18540) ;  /* 0x0000000000047947 */ /* 0x000fea0003800000 */
.L_x_18563:
[----:B------:R0:W5:Y:S02]  /*13cc0*/  LDG.E.U8 R0, desc[UR36][R2.64] ;  /* 0x0000002402007981 */ /* 0x000164000c1e1100 */
.L_x_18540:
[----:B-1---5:R-:W-:Y:S01]  /*13cd0*/  PRMT R19, R19, 0x9910, RZ ;  /* 0x0000991013137816 */ /* 0x022fe200000000ff */
[----:B------:R-:W-:Y:S01]  /*13ce0*/  UPRMT UR4, UR40, 0x9910, URZ ;  /* 0x0000991028047896 */ /* 0x000fe200080000ff */
[----:B0-234-:R-:W-:Y:S01]  /*13cf0*/  PRMT R2, R22, 0x9910, RZ ;  /* 0x0000991016027816 */ /* 0x01dfe200000000ff */
[----:B------:R-:W-:Y:S01]  /*13d00*/  ULOP3.LUT UR5, UR41, 0xff, URZ, 0xc0, !UPT ;  /* 0x000000ff29057892 */ /* 0x000fe2000f8ec0ff */
[----:B------:R-:W-:Y:S01]  /*13d10*/  PRMT R3, R0, 0x9910, RZ ;  /* 0x0000991000037816 */ /* 0x000fe200000000ff */
[----:B------:R-:W-:Y:S02]  /*13d20*/  IMAD.MOV.U32 R0, RZ, RZ, R19 ;  /* 0x000000ffff007224 */ /* 0x000fe400078e0013 */
[----:B------:R-:W-:Y:S02]  /*13d30*/  UISETP.GT.AND UP0, UPT, UR5, 0x9, UPT ;  /* 0x000000090500788c */ /* 0x000fe4000bf04270 */
[----:B------:R-:W-:Y:S01]  /*13d40*/  IMAD R0, R0, UR4, RZ ;  /* 0x0000000400007c24 */ /* 0x000fe2000f8e02ff */
[----:B------:R-:W-:Y:S01]  /*13d50*/  UPRMT UR4, UR39, 0x9910, URZ ;  /* 0x0000991027047896 */ /* 0x000fe200080000ff */
[----:B------:R-:W-:-:S03]  /*13d60*/  IMAD R2, R2, R3, RZ ;  /* 0x0000000302027224 */ /* 0x000fc600078e02ff */
[----:B------:R-:W-:Y:S02]  /*13d70*/  PRMT R0, R0, 0x9910, RZ ;  /* 0x0000991000007816 */ /* 0x000fe400000000ff */
[----:B------:R-:W-:-:S05]  /*13d80*/  PRMT R3, R2, 0x9910, RZ ;  /* 0x0000991002037816 */ /* 0x000fca00000000ff */
        /* <DEDUP_REMOVED lines=12> */
.L_x_18571:
[----:B------:R-:W-:Y:S01]  /*13e50*/  STG.E.U8 desc[UR36][R16.64], R5 ;  /* 0x0000000510007986 */ /* 0x000fe2000c101124 */
[----:B------:R-:W-:Y:S05]  /*13e60*/  EXIT ;  /* 0x000000000000794d */ /* 0x000fea0003800000 */
.L_x_18570:
        /* <DEDUP_REMOVED lines=10> */
[----:B------:R-:W-:Y:S01]  /*13f10*/  STG.E.64 desc[UR36][R16.64], R2 ;  /* 0x0000000210007986 */ /* 0x000fe2000c101b24 */
[----:B------:R-:W-:Y:S05]  /*13f20*/  EXIT ;  /* 0x000000000000794d */ /* 0x000fea0003800000 */
.L_x_18574:
[----:B------:R-:W-:-:S04]  /*13f30*/  LOP3.LUT R5, R5, 0xffff, RZ, 0xc0, !PT ;  /* 0x0000ffff05057812 */ /* 0x000fc800078ec0ff */
[----:B------:R-:W-:-:S05]  /*13f40*/  PRMT R3, R5, 0x8880, RZ ;  /* 0x0000888005037816 */ /* 0x000fca00000000ff */
[----:B------:R-:W-:Y:S01]  /*13f50*/  STG.E desc[UR36][R16.64], R3 ;  /* 0x0000000310007986 */ /* 0x000fe2000c101924 */
[----:B------:R-:W-:Y:S05]  /*13f60*/  EXIT ;  /* 0x000000000000794d */ /* 0x000fea0003800000 */
.L_x_18573:
[----:B------:R-:W-:-:S04]  /*13f70*/  PRMT R3, R5, 0x8880, RZ ;  /* 0x0000888005037816 */ /* 0x000fc800000000ff */
[----:B------:R-:W-:-:S05]  /*13f80*/  PRMT R3, R3, 0x7710, RZ ;  /* 0x0000771003037816 */ /* 0x000fca00000000ff */
[----:B------:R-:W-:Y:S01]  /*13f90*/  STG.E.U16 desc[UR36][R16.64], R3 ;  /* 0x0000000310007986 */ /* 0x000fe2000c101524 */
[----:B------:R-:W-:Y:S05]  /*13fa0*/  EXIT ;  /* 0x000000000000794d */ /* 0x000fea0003800000 */
.L_x_18569:
[----:B------:R-:W-:-:S09]  /*13fb0*/  UISETP.GT.AND UP0, UPT, UR5, 0x6, UPT ;  /* 0x000000060500788c */ /* 0x000fd2000bf04270 */
[----:B------:R-:W-:Y:S05]  /*13fc0*/  BRA.U UP0, `(.L_x_18575) ;  /* 0x00000001002c7547 */ /* 0x000fea000b800000 */
[----:B------:R-:W-:-:S09]  /*13fd0*/  UISETP.NE.AND UP0, UPT, UR5, 0x5, UPT ;  /* 0x000000050500788c */ /* 0x000fd2000bf05270 */
[----:B------:R-:W-:Y:S05]  /*13fe0*/  BRA.U !UP0, `(.L_x_18576) ;  /* 0x0000000108147547 */ /* 0x000fea000b800000 */
[----:B------:R-:W-:-:S09]  /*13ff0*/  UISETP.NE.AND UP0, UPT, UR5, 0x6, UPT ;  /* 0x000000060500788c */ /* 0x000fd2000bf05270 */
[----:B------:R-:W-:Y:S05]  /*14000*/  BRA.U UP0, `(.L_x_18572) ;  /* 0x0000000900347547 */ /* 0x000fea000b800000 */
[----:B------:R-:W0:Y:S02]  /*14010*/  I2F.S8 R3, R5 ;  /* 0x0000000500037306 */ /* 0x000e240000001400 */
[----:B0-----:R-:W-:Y:S01]  /*14020*/  STG.E desc[UR36][R16.64], R3 ;  /* 0x0000000310007986 */ /* 0x001fe2000c101924 */
[----:B------:R-:W-:Y:S05]  /*14030*/  EXIT ;  /* 0x000000000000794d */ /* 0x000fea0003800000 */
.L_x_18576:
[----:B------:R-:W0:Y:S02]  /*14040*/  I2F.S8 R0, R5 ;  /* 0x0000000500007306 */ /* 0x000e240000001400 */
[----:B0-----:R-:W-:-:S05]  /*14050*/  F2FP.F16.F32.PACK_AB R0, RZ, R0 ;  /* 0x00000000ff00723e */ /* 0x001fca00000000ff */
[----:B------:R-:W-:Y:S01]  /*14060*/  STG.E.U16 desc[UR36][R16.64], R0 ;  /* 0x0000000010007986 */ /* 0x000fe2000c101524 */
[----:B------:R-:W-:Y:S05]  /*14070*/  EXIT ;  /* 0x000000000000794d */ /* 0x000fea0003800000 */
.L_x_18575:
[----:B------:R-:W-:-:S09]  /*14080*/  UISETP.NE.AND UP0, UPT, UR5, 0x7, UPT ;  /* 0x000000070500788c */ /* 0x000fd2000bf05270 */
[----:B------:R-:W-:Y:S05]  /*14090*/  BRA.U !UP0, `(.L_x_18577) ;  /* 0x0000000108347547 */ /* 0x000fea000b800000 */
[----:B------:R-:W-:-:S09]  /*140a0*/  UISETP.NE.AND UP0, UPT, UR5, 0x8, UPT ;  /* 0x000000080500788c */ /* 0x000fd2000bf05270 */
[----:B------:R-:W-:Y:S05]  /*140b0*/  BRA.U !UP0, `(.L_x_18578) ;  /* 0x0000000108187547 */ /* 0x000fea000b800000 */
[----:B------:R-:W-:-:S09]  /*140c0*/  UISETP.NE.AND UP0, UPT, UR5, 0x9, UPT ;  /* 0x000000090500788c */ /* 0x000fd2000bf05270 */
[----:B------:R-:W-:Y:S05]  /*140d0*/  BRA.U UP0, `(.L_x_18572) ;  /* 0x0000000900007547 */ /* 0x000fea000b800000 */
[----:B------:R-:W0:Y:S01]  /*140e0*/  I2F.S8 R2, R5 ;  /* 0x0000000500027306 */ /* 0x000e220000001400 */
[----:B------:R-:W-:-:S05]  /*140f0*/  MOV R3, RZ ;  /* 0x000000ff00037202 */ /* 0x000fca0000000f00 */
[----:B0-----:R-:W-:Y:S01]  /*14100*/  STG.E.64 desc[UR36][R16.64], R2 ;  /* 0x0000000210007986 */ /* 0x001fe2000c101b24 */
[----:B------:R-:W-:Y:S05]  /*14110*/  EXIT ;  /* 0x000000000000794d */ /* 0x000fea0003800000 */
.L_x_18578:
[----:B------:R-:W0:Y:S02]  /*14120*/  I2F.S8 R5, R5 ;  /* 0x0000000500057306 */ /* 0x000e240000001400 */
[----:B0-----:R-:W-:-:S04]  /*14130*/  F2FP.F16.F32.PACK_AB R3, RZ, R5 ;  /* 0x00000005ff03723e */ /* 0x001fc800000000ff */
[----:B------:R-:W-:-:S05]  /*14140*/  PRMT R3, R3, 0x5410, RZ ;  /* 0x0000541003037816 */ /* 0x000fca00000000ff */
[----:B------:R-:W-:Y:S01]  /*14150*/  STG.E desc[UR36][R16.64], R3 ;  /* 0x0000000310007986 */ /* 0x000fe2000c101924 */
[----:B------:R-:W-:Y:S05]  /*14160*/  EXIT ;  /* 0x000000000000794d */ /* 0x000fea0003800000 */
.L_x_18577:
[----:B------:R-:W-:-:S04]  /*14170*/  PRMT R2, R5, 0x8880, RZ ;  /* 0x0000888005027816 */ /* 0x000fc800000000ff */
[----:B------:R-:W-:-:S06]  /*14180*/  PRMT R2, R2, 0x7710, RZ ;  /* 0x0000771002027816 */ /* 0x000fcc00000000ff */
[----:B------:R-:W0:Y:S02]  /*14190*/  I2F.F64.S16 R2, R2 ;  /* 0x0000000200027312 */ /* 0x000e240000101c00 */
[----:B0-----:R-:W-:Y:S01]  /*141a0*/  STG.E.64 desc[UR36][R16.64], R2 ;  /* 0x0000000210007986 */ /* 0x001fe2000c101b24 */
[----:B------:R-:W-:Y:S05]  /*141b0*/  EXIT ;  /* 0x000000000000794d */ /* 0x000fea0003800000 */
.L_x_18568:
        /* <DEDUP_REMOVED lines=12> */
[----:B------:R-:W-:Y:S01]  /*14280*/  STG.E.U16 desc[UR36][R16.64], R3 ;  /* 0x0000000310007986 */ /* 0x000fe2000c101524 */
[----:B------:R-:W-:Y:S05]  /*14290*/  EXIT ;  /* 0x000000000000794d */ /* 0x000fea0003800000 */
.L_x_18582:
        /* <DEDUP_REMOVED lines=17> */
.L_x_18585:
[----:B------:R-:W-:-:S04]  /*143b0*/  SHF.R.U32.HI R3, RZ, 0x18, R3 ;  /* 0x00000018ff037819 */ /* 0x000fc80000011603 */
[----:B------:R-:W-:-:S04]  /*143c0*/  LOP3.LUT R0, R0, 0x80, R3, 0xf8, !PT ;  /* 0x0000008000007812 */ /* 0x000fc800078ef803 */
[----:B------:R-:W-:-:S07]  /*143d0*/  PRMT R8, R0, 0x7610, R8 ;  /* 0x0000761000087816 */ /* 0x000fce0000000008 */
.L_x_18584:
[----:B------:R-:W-:Y:S05]  /*143e0*/  BSYNC.RECONVERGENT B0 ;  /* 0x0000000000007941 */ /* 0x000fea0003800200 */
.L_x_18583:
[----:B------:R-:W-:Y:S01]  /*143f0*/  STG.E.U8 desc[UR36][R16.64], R8 ;  /* 0x0000000810007986 */ /* 0x000fe2000c101124 */
[----:B------:R-:W-:Y:S05]  /*14400*/  EXIT ;  /* 0x000000000000794d */ /* 0x000fea0003800000 */
.L_x_18581:
        /* <DEDUP_REMOVED lines=17> */
.L_x_18588:
[----:B------:R-:W-:-:S04]  /*14520*/  SHF.R.U32.HI R3, RZ, 0x18, R3 ;  /* 0x00000018ff037819 */ /* 0x000fc80000011603 */
[----:B------:R-:W-:-:S04]  /*14530*/  LOP3.LUT R0, R0, 0x80, R3, 0xf8, !PT ;  /* 0x0000008000007812 */ /* 0x000fc800078ef803 */
[----:B------:R-:W-:-:S07]  /*14540*/  PRMT R8, R0, 0x7610, R8 ;  /* 0x0000761000087816 */ /* 0x000fce0000000008 */
.L_x_18587:
[----:B------:R-:W-:Y:S05]  /*14550*/  BSYNC.RECONVERGENT B0 ;  /* 0x0000000000007941 */ /* 0x000fea0003800200 */
.L_x_18586:
[----:B------:R-:W-:Y:S01]  /*14560*/  STG.E.U8 desc[UR36][R16.64], R8 ;  /* 0x0000000810007986 */ /* 0x000fe2000c101124 */
[----:B------:R-:W-:Y:S05]  /*14570*/  EXIT ;  /* 0x000000000000794d */ /* 0x000fea0003800000 */
.L_x_18580:
        /* <DEDUP_REMOVED lines=22> */
.L_x_18590:
[----:B------:R-:W-:-:S04]  /*146e0*/  LOP3.LUT R5, R5, 0xffff, RZ, 0xc0, !PT ;  /* 0x0000ffff05057812 */ /* 0x000fc800078ec0ff */
[----:B------:R-:W-:-:S05]  /*146f0*/  PRMT R5, R5, 0x8880, RZ ;  /* 0x0000888005057816 */ /* 0x000fca00000000ff */
[----:B------:R-:W-:-:S05]  /*14700*/  IMAD.MOV.U32 R2, RZ, RZ, R5 ;  /* 0x000000ffff027224 */ /* 0x000fca00078e0005 */
[----:B------:R-:W-:-:S05]  /*14710*/  SHF.R.S32.HI R3, RZ, 0x1f, R2 ;  /* 0x0000001fff037819 */ /* 0x000fca0000011402 */
[----:B------:R-:W-:Y:S01]  /*14720*/  STG.E.64 desc[UR36][R16.64], R2 ;  /* 0x0000000210007986 */ /* 0x000fe2000c101b24 */
[----:B------:R-:W-:Y:S05]  /*14730*/  EXIT ;  /* 0x000000000000794d */ /* 0x000fea0003800000 */
.L_x_18589:
[----:B------:R-:W-:-:S04]  /*14740*/  LOP3.LUT R5, R5, 0xffff, RZ, 0xc0, !PT ;  /* 0x0000ffff05057812 */ /* 0x000fc800078ec0ff */
[----:B------:R-:W-:-:S05]  /*14750*/  PRMT R3, R5, 0x8880, RZ ;  /* 0x0000888005037816 */ /* 0x000fca00000000ff */
[----:B------:R-:W-:Y:S01]  /*14760*/  STG.E desc[UR36][R16.64], R3 ;  /* 0x0000000310007986 */ /* 0x000fe2000c101924 */
[----:B------:R-:W-:Y:S05]  /*14770*/  EXIT ;  /* 0x000000000000794d */ /* 0x000fea0003800000 */
.L_x_18579:
        /* <DEDUP_REMOVED lines=8> */
[----:B------:R-:W-:Y:S01]  /*14800*/  STG.E.U8 desc[UR36][R16.64], R3 ;  /* 0x0000000310007986 */ /* 0x000fe2000c101124 */
[----:B------:R-:W-:Y:S05]  /*14810*/  EXIT ;  /* 0x000000000000794d */ /* 0x000fea0003800000 */
.L_x_18592:
[----:B------:R-:W-:Y:S02]  /*14820*/  PRMT R4, R5, 0x8880, RZ ;  /* 0x0000888005047816 */ /* 0x000fe400000000ff */
[----:B------:R-:W-:Y:S02]  /*14830*/  CS2R R6, SRZ ;  /* 0x0000000000067805 */ /* 0x000fe4000001ff00 */
[----:B------:R-:W-:-:S06]  /*14840*/  PRMT R4, R4, 0x7710, RZ ;  /* 0x0000771004047816 */ /* 0x000fcc00000000ff */
[----:B------:R-:W0:Y:S02]  /*14850*/  I2F.F64.S16 R4, R4 ;  /* 0x0000000400047312 */ /* 0x000e240000101c00 */
[----:B0-----:R-:W-:Y:S01]  /*14860*/  STG.E.128 desc[UR36][R16.64], R4 ;  /* 0x0000000410007986 */ /* 0x001fe2000c101d24 */
[----:B------:R-:W-:Y:S05]  /*14870*/  EXIT ;  /* 0x000000000000794d */ /* 0x000fea0003800000 */
.L_x_18591:
[----:B------:R-:W-:-:S09]  /*14880*/  UISETP.NE.AND UP0, UPT, UR5, 0xf, UPT ;  /* 0x0000000f0500788c */ /* 0x000fd2000bf05270 */
[----:B------:R-:W-:Y:S05]  /*14890*/  BRA.U !UP0, `(.L_x_18593) ;  /* 0x0000000108e87547 */ /* 0x000fea000b800000 */
[----:B------:R-:W-:-:S09]  /*148a0*/  UISETP.NE.AND UP0, UPT, UR5, 0x17, UPT ;  /* 0x000000170500788c */ /* 0x000fd2000bf05270 */
[----:B------:R-:W-:Y:S05]  /*148b0*/  BRA.U !UP0, `(.L_x_18594) ;  /* 0x0000000108907547 */ /* 0x000fea000b800000 */
[----:B------:R-:W-:-:S09]  /*148c0*/  UISETP.NE.AND UP0, UPT, UR5, 0x18, UPT ;  /* 0x000000180500788c */ /* 0x000fd2000bf05270 */
[----:B------:R-:W-:Y:S05]  /*148d0*/  BRA.U !UP0, `(.L_x_18595) ;  /* 0x0000000108447547 */ /* 0x000fea000b800000 */
.L_x_18572:
        /* <DEDUP_REMOVED lines=16> */
.L_x_18596:
[----:B------:R-:W-:Y:S05]  /*149e0*/  EXIT ;  /* 0x000000000000794d */ /* 0x000fea0003800000 */
.L_x_18595:
        /* <DEDUP_REMOVED lines=13> */
.L_x_18598:
[----:B------:R-:W-:Y:S05]  /*14ac0*/  BSYNC.RECONVERGENT B0 ;  /* 0x0000000000007941 */ /* 0x000fea0003800200 */
.L_x_18597:
[----:B------:R-:W-:-:S05]  /*14ad0*/  LOP3.LUT R3, R0, 0x80, R3, 0xf8, !PT ;  /* 0x0000008000037812 */ /* 0x000fca00078ef803 */
[----:B------:R-:W-:Y:S01]  /*14ae0*/  STG.E.U8 desc[UR36][R16.64], R3 ;  /* 0x0000000310007986 */ /* 0x000fe2000c101124 */
[----:B------:R-:W-:Y:S05]  /*14af0*/  EXIT ;  /* 0x000000000000794d */ /* 0x000fea0003800000 */
.L_x_18594:
        /* <DEDUP_REMOVED lines=12> */
.L_x_18600:
[----:B------:R-:W-:Y:S01]  /*14bc0*/  IMAD.MOV.U32 R0, RZ, RZ, 0x7f ;  /* 0x0000007fff007424 */ /* 0x000fe200078e00ff */
[----:B------:R-:W-:-:S04]  /*14bd0*/  ISETP.GT.U32.AND P0, PT, R2, 0x7f800000, PT ;  /* 0x7f8000000200780c */ /* 0x000fc80003f04070 */
[----:B------:R-:W-:-:S09]  /*14be0*/  SEL R0, R0, 0x7c, P0 ;  /* 0x0000007c00007807 */ /* 0x000fd20000000000 */
.L_x_18601:
[----:B------:R-:W-:Y:S05]  /*14bf0*/  BSYNC.RECONVERGENT B0 ;  /* 0x0000000000007941 */ /* 0x000fea0003800200 */
.L_x_18599:
[----:B------:R-:W-:-:S04]  /*14c00*/  SHF.R.U32.HI R3, RZ, 0x18, R3 ;  /* 0x00000018ff037819 */ /* 0x000fc80000011603 */
[----:B------:R-:W-:-:S05]  /*14c10*/  LOP3.LUT R3, R0, 0x80, R3, 0xf8, !PT ;  /* 0x0000008000037812 */ /* 0x000fca00078ef803 */
[----:B------:R-:W-:Y:S01]  /*14c20*/  STG.E.U8 desc[UR36][R16.64], R3 ;  /* 0x0000000310007986 */ /* 0x000fe2000c101124 */
[----:B------:R-:W-:Y:S05]  /*14c30*/  EXIT ;  /* 0x000000000000794d */ /* 0x000fea0003800000 */
.L_x_18593:
[----:B------:R-:W0:Y:S02]  /*14c40*/  I2F.S8 R0, R5 ;  /* 0x0000000500007306 */ /* 0x000e240000001400 */
[----:B0-----:R-:W-:-:S05]  /*14c50*/  F2FP.BF16.F32.PACK_AB R0, RZ, R0 ;  /* 0x00000000ff00723e */ /* 0x001fca00000010ff */
[----:B------:R-:W-:Y:S01]  /*14c60*/  STG.E.U16 desc[UR36][R16.64], R0 ;  /* 0x0000000010007986 */ /* 0x000fe2000c101524 */
[----:B------:R-:W-:Y:S05]  /*14c70*/  EXIT ;  /* 0x000000000000794d */ /* 0x000fea0003800000 */
.L_x_18602:
        /* <DEDUP_REMOVED lines=16> */
.L_x_23959:


//--------------------- .text._ZN2at6native27unrolled_elementwise_kernelIZZZNS0_54_GLOBAL__N__d8c5977b_16_LinearAlgebra_cu_35b291db_316116addr_kernel_cudaERNS_14TensorIteratorERKN3c106ScalarES8_ENKUlvE_clEvENKUlvE0_clEvEUlaaaE0_St5arrayIPcLm4EELi4E23TrivialOffsetCalculatorILi3EjESF_ILi1EjENS0_6memory12LoadWithCastILi3EEENSI_13StoreWithCastILi1EEEEEviT_T0_T2_T3_T4_T5_ --------------------------
	.section	.text._ZN2at6native27unrolled_elementwise_kernelIZZZNS0_54_GLOBAL__N__d8c5977b_16_LinearAlgebra_cu_35b291db_316116addr_kernel_cudaERNS_14TensorIteratorERKN3c106ScalarES8_ENKUlvE_clEvENKUlvE0_clEvEUlaaaE0_St5arrayIPcLm4EELi4E23TrivialOffsetCalculatorILi3EjESF_ILi1EjENS0_6memory12LoadWithCastILi3EEENSI_13StoreWithCastILi1EEEEEviT_T0_T2_T3_T4_T5_,"ax",@progbits
	.align	128
        .global         _ZN2at6native27unrolled_elementwise_kernelIZZZNS0_54_GLOBAL__N__d8c5977b_16_LinearAlgebra_cu_35b291db_316116addr_kernel_cudaERNS_14TensorIteratorERKN3c106ScalarES8_ENKUlvE_clEvENKUlvE0_clEvEUlaaaE0_St5arrayIPcLm4EELi4E23TrivialOffsetCalculatorILi3EjESF_ILi1EjENS0_6memory12LoadWithCastILi3EEENSI_13StoreWithCastILi1EEEEEviT_T0_T2_T3_T4_T5_
        .type           _ZN2at6native27unrolled_elementwise_kernelIZZZNS0_54_GLOBAL__N__d8c5977b_16_LinearAlgebra_cu_35b291db_316116addr_kernel_cudaERNS_14TensorIteratorERKN3c106ScalarES8_ENKUlvE_clEvENKUlvE0_clEvEUlaaaE0_St5arrayIPcLm4EELi4E23TrivialOffsetCalculatorILi3EjESF_ILi1EjENS0_6memory12LoadWithCastILi3EEENSI_13StoreWithCastILi1EEEEEviT_T0_T2_T3_T4_T5_,@function
        .size           _ZN2at6native27unrolled_elementwise_kernelIZZZNS0_54_GLOBAL__N__d8c5977b_16_LinearAlgebra_cu_35b291db_316116addr_kernel_cudaERNS_14TensorIteratorERKN3c106ScalarES8_ENKUlvE_clEvENKUlvE0_clEvEUlaaaE0_St5arrayIPcLm4EELi4E23TrivialOffsetCalculatorILi3EjESF_ILi1EjENS0_6memory12LoadWithCastILi3EEENSI_13StoreWithCastILi1EEEEEviT_T0_T2_T3_T4_T5_,(.L_x_23960 - _ZN2at6native27unrolled_elementwise_kernelIZZZNS0_54_GLOBAL__N__d8c5977b_16_LinearAlgebra_cu_35b291db_316116addr_kernel_cudaERNS_14TensorIteratorERKN3c106ScalarES8_ENKUlvE_clEvENKUlvE0_clEvEUlaaaE0_St5arrayIPcLm4EELi4E23TrivialOffsetCalculatorILi3EjESF_ILi1EjENS0_6memory12LoadWithCastILi3EEENSI_13StoreWithCastILi1EEEEEviT_T0_T2_T3_T4_T5_)
        .other          _ZN2at6native27unrolled_elementwise_kernelIZZZNS0_54_GLOBAL__N__d8c5977b_16_LinearAlgebra_cu_35b291db_316116addr_kernel_cudaERNS_14TensorIteratorERKN3c106ScalarES8_ENKUlvE_clEvENKUlvE0_clEvEUlaaaE0_St5arrayIPcLm4EELi4E23TrivialOffsetCalculatorILi3EjESF_ILi1EjENS0_6memory12LoadWithCastILi3EEENSI_13StoreWithCastILi1EEEEEviT_T0_T2_T3_T4_T5_,@"STO_CUDA_ENTRY STV_DEFAULT"
_ZN2at6native27unrolled_elementwise_kernelIZZZNS0_54_GLOBAL__N__d8c5977b_16_LinearAlgebra_cu_35b291db_316116addr_kernel_cudaERNS_14TensorIteratorERKN3c106ScalarES8_ENKUlvE_clEvENKUlvE0_clEvEUlaaaE0_St5arrayIPcLm4EELi4E23TrivialOffsetCalculatorILi3EjESF_ILi1EjENS0_6memory12LoadWithCastILi3EEENSI_13StoreWithCastILi1EEEEEviT_T0_T2_T3_T4_T5_:
.text._ZN2at6native27unrolled_elementwise_kernelIZZZNS0_54_GLOBAL__N__d8c5977b_16_LinearAlgebra_cu_35b291db_316116addr_kernel_cudaERNS_14TensorIteratorERKN3c106ScalarES8_ENKUlvE_clEvENKUlvE0_clEvEUlaaaE0_St5arrayIPcLm4EELi4E23TrivialOffsetCalculatorILi3EjESF_ILi1EjENS0_6memory12LoadWithCastILi3EEENSI_13StoreWithCastILi1EEEEEviT_T0_T2_T3_T4_T5_:
        /* <DEDUP_REMOVED lines=35> */
.L_x_18608:
[----:B------:R3:W5:Y:S01]  /*0230*/  LDG.E.U8 R29, desc[UR36][R4.64] ;  /* 0x00000024041d7981 */ /* 0x000762000c1e1100 */
[----:B------:R-:W-:Y:S05]  /*0240*/  BRA `(.L_x_18610) ;  /* 0x0000000c00507947 */ /* 0x000fea0003800000 */
.L_x_18607:
        /* <DEDUP_REMOVED lines=8> */
.L_x_18612:
[----:B------:R1:W5:Y:S01]  /*02d0*/  LDG.E.U8 R29, desc[UR36][R4.64] ;  /* 0x00000024041d7981 */ /* 0x000362000c1e1100 */
[----:B------:R-:W-:Y:S05]  /*02e0*/  BRA `(.L_x_18610) ;  /* 0x0000000c00287947 */ /* 0x000fea0003800000 */
.L_x_18611:
[----:B------:R2:W5:Y:S01]  /*02f0*/  LDG.E.U16 R29, desc[UR36][R4.64] ;  /* 0x00000024041d7981 */ /* 0x000562000c1e1500 */
[----:B------:R-:W-:Y:S05]  /*0300*/  BRA `(.L_x_18610) ;  /* 0x0000000c00207947 */ /* 0x000fea0003800000 */
.L_x_18606:
        /* <DEDUP_REMOVED lines=9> */
.L_x_18614:
[----:B------:R-:W2:Y:S02]  /*03a0*/  LDG.E.U16 R0, desc[UR36][R4.64] ;  /* 0x0000002404007981 */ /* 0x000ea4000c1e1500 */
[----:B--2---:R-:W-:-:S06]  /*03b0*/  HADD2.F32 R0, -RZ, R0.H0_H0 ;  /* 0x20000000ff007230 */ /* 0x004fcc0000004100 */
[----:B------:R-:W0:Y:S02]  /*03c0*/  F2I.FTZ.TRUNC.NTZ R0, R0 ;  /* 0x0000000000007305 */ /* 0x000e24000021f100 */
[----:B0-----:R-:W-:Y:S01]  /*03d0*/  PRMT R29, R0, 0x7610, R29 ;  /* 0x00007610001d7816 */ /* 0x001fe2000000001d */
[----:B------:R-:W-:Y:S06]  /*03e0*/  BRA `(.L_x_18610) ;  /* 0x0000000800e87947 */ /* 0x000fec0003800000 */
.L_x_18613:
        /* <DEDUP_REMOVED lines=9> */
.L_x_18616:
[----:B------:R-:W2:Y:S02]  /*0480*/  LDG.E.U16 R4, desc[UR36][R4.64] ;  /* 0x0000002404047981 */ /* 0x000ea4000c1e1500 */
[----:B--2---:R-:W-:-:S06]  /*0490*/  HADD2.F32 R0, -RZ, R4.H0_H0 ;  /* 0x20000004ff007230 */ /* 0x004fcc0000004100 */
[----:B------:R-:W0:Y:S02]  /*04a0*/  F2I.FTZ.TRUNC.NTZ R0, R0 ;  /* 0x0000000000007305 */ /* 0x000e24000021f100 */
[----:B0-----:R-:W-:Y:S01]  /*04b0*/  PRMT R29, R0, 0x7610, R29 ;  /* 0x00007610001d7816 */ /* 0x001fe2000000001d */
[----:B------:R-:W-:Y:S06]  /*04c0*/  BRA `(.L_x_18610) ;  /* 0x0000000800b07947 */ /* 0x000fec0003800000 */
.L_x_18615:
[----:B------:R-:W2:Y:S02]  /*04d0*/  LDG.E.64 R4, desc[UR36][R4.64] ;  /* 0x0000002404047981 */ /* 0x000ea4000c1e1b00 */
[----:B--2---:R0:W1:Y:S01]  /*04e0*/  F2I.F64.TRUNC R29, R4 ;  /* 0x00000004001d7311 */ /* 0x004062000030d100 */
[----:B------:R-:W-:Y:S05]  /*04f0*/  BRA `(.L_x_18610) ;  /* 0x0000000800a47947 */ /* 0x000fea0003800000 */
.L_x_18605:
        /* <DEDUP_REMOVED lines=12> */
.L_x_18619:
[----:B------:R-:W2:Y:S02]  /*05c0*/  LDG.E.64 R4, desc[UR36][R4.64] ;  /* 0x0000002404047981 */ /* 0x000ea4000c1e1b00 */
[----:B--2---:R0:W1:Y:S01]  /*05d0*/  F2I.F64.TRUNC R29, R4 ;  /* 0x00000004001d7311 */ /* 0x004062000030d100 */
[----:B------:R-:W-:Y:S05]  /*05e0*/  BRA `(.L_x_18610) ;  /* 0x0000000800687947 */ /* 0x000fea0003800000 */
.L_x_18618:
        /* <DEDUP_REMOVED lines=27> */
.L_x_18621:
        /* <DEDUP_REMOVED lines=15> */
.L_x_18620:
[----:B------:R-:W2:Y:S02]  /*0890*/  LDG.E.U16 R0, desc[UR36][R4.64] ;  /* 0x0000002404007981 */ /* 0x000ea4000c1e1500 */
[----:B--2---:R-:W-:-:S06]  /*08a0*/  IMAD.U32 R0, R0, 0x10000, RZ ;  /* 0x0001000000007824 */ /* 0x004fcc00078e00ff */
[----:B------:R-:W0:Y:S02]  /*08b0*/  F2I.FTZ.TRUNC.NTZ R0, R0 ;  /* 0x0000000000007305 */ /* 0x000e24000021f100 */
[----:B0-----:R-:W-:Y:S01]  /*08c0*/  PRMT R29, R0, 0x7610, R29 ;  /* 0x00007610001d7816 */ /* 0x001fe2000000001d */
[----:B------:R-:W-:Y:S06]  /*08d0*/  BRA `(.L_x_18610) ;  /* 0x0000000400ac7947 */ /* 0x000fec0003800000 */
.L_x_18617:
        /* <DEDUP_REMOVED lines=10> */
.L_x_18624:
        /* <DEDUP_REMOVED lines=21> */
.L_x_18628:
[----:B------:R-:W-:Y:S05]  /*0ad0*/  BSYNC.RECONVERGENT B1 ;  /* 0x0000000000017941 */ /* 0x000fea0003800200 */
.L_x_18627:
[----:B------:R-:W-:Y:S01]  /*0ae0*/  IMAD.SHL.U32 R0, R0, 0x100000, RZ ;  /* 0x0010000000007824 */ /* 0x000fe200078e00ff */
[----:B------:R-:W-:-:S04]  /*0af0*/  LEA R3, R3, 0x3b800000, 0x17 ;  /* 0x3b80000003037811 */ /* 0x000fc800078eb8ff */
[----:B------:R-:W-:-:S07]  /*0b00*/  LOP3.LUT R0, R3, R0, R7, 0xfe, !PT ;  /* 0x0000000003007212 */ /* 0x000fce00078efe07 */
.L_x_18626:
[----:B------:R-:W-:Y:S05]  /*0b10*/  BSYNC.RECONVERGENT B0 ;  /* 0x0000000000007941 */ /* 0x000fea0003800200 */
.L_x_18625:
[----:B------:R-:W0:Y:S02]  /*0b20*/  F2I.FTZ.TRUNC.NTZ R0, R0 ;  /* 0x0000000000007305 */ /* 0x000e24000021f100 */
[----:B0-----:R-:W-:Y:S01]  /*0b30*/  PRMT R29, R0, 0x7610, R29 ;  /* 0x00007610001d7816 */ /* 0x001fe2000000001d */
[----:B------:R-:W-:Y:S06]  /*0b40*/  BRA `(.L_x_18610) ;  /* 0x0000000400107947 */ /* 0x000fec0003800000 */
.L_x_18623:
        /* <DEDUP_REMOVED lines=21> */
.L_x_18632:
[----:B------:R-:W-:Y:S05]  /*0ca0*/  BSYNC.RECONVERGENT B1 ;  /* 0x0000000000017941 */ /* 0x000fea0003800200 */
.L_x_18631:
[----:B------:R-:W-:Y:S01]  /*0cb0*/  IMAD.SHL.U32 R0, R0, 0x200000, RZ ;  /* 0x0020000000007824 */ /* 0x000fe200078e00ff */
[----:B------:R-:W-:-:S04]  /*0cc0*/  LEA R3, R3, 0x37800000, 0x17 ;  /* 0x3780000003037811 */ /* 0x000fc800078eb8ff */
[----:B------:R-:W-:-:S07]  /*0cd0*/  LOP3.LUT R0, R3, R0, R7, 0xfe, !PT ;  /* 0x0000000003007212 */ /* 0x000fce00078efe07 */
.L_x_18630:
[----:B------:R-:W-:Y:S05]  /*0ce0*/  BSYNC.RECONVERGENT B0 ;  /* 0x0000000000007941 */ /* 0x000fea0003800200 */
.L_x_18629:
[----:B------:R-:W0:Y:S02]  /*0cf0*/  F2I.FTZ.TRUNC.NTZ R0, R0 ;  /* 0x0000000000007305 */ /* 0x000e24000021f100 */
[----:B0-----:R-:W-:Y:S01]  /*0d00*/  PRMT R29, R0, 0x7610, R29 ;  /* 0x00007610001d7816 */ /* 0x001fe2000000001d */
[----:B------:R-:W-:Y:S06]  /*0d10*/  BRA `(.L_x_18610) ;  /* 0x00000000009c7947 */ /* 0x000fec0003800000 */
.L_x_18622:
[----:B------:R-:W-:-:S09]  /*0d20*/  UISETP.NE.AND UP0, UPT, UR4, 0x1c, UPT ;  /* 0x0000001c0400788c */ /* 0x000fd2000bf05270 */
[----:B------:R-:W-:Y:S05]  /*0d30*/  BRA.U !UP0, `(.L_x_18633) ;  /* 0x0000000108907547 */ /* 0x000fea000b800000 */
[----:B------:R-:W-:-:S09]  /*0d40*/  UISETP.NE.AND UP0, UPT, UR4, 0x1d, UPT ;  /* 0x0000001d0400788c */ /* 0x000fd2000bf05270 */
[----:B------:R-:W-:Y:S05]  /*0d50*/  BRA.U !UP0, `(.L_x_18634) ;  /* 0x0000000108807547 */ /* 0x000fea000b800000 */
[----:B------:R-:W-:-:S09]  /*0d60*/  UISETP.NE.AND UP0, UPT, UR4, 0x2c, UPT ;  /* 0x0000002c0400788c */ /* 0x000fd2000bf05270 */
[----:B------:R-:W-:Y:S05]  /*0d70*/  BRA.U !UP0, `(.L_x_18635) ;  /* 0x0000000108487547 */ /* 0x000fea000b800000 */
.L_x_18609:
        /* <DEDUP_REMOVED lines=16> */
.L_x_18636:
[----:B------:R-:W-:Y:S01]  /*0e80*/  PRMT R29, RZ, 0x7610, R29 ;  /* 0x00007610ff1d7816 */ /* 0x000fe2000000001d */
[----:B------:R-:W-:Y:S06]  /*0e90*/  BRA `(.L_x_18610) ;  /* 0x00000000003c7947 */ /* 0x000fec0003800000 */
.L_x_18635:
        /* <DEDUP_REMOVED lines=8> */
.L_x_18638:
[----:B------:R-:W-:Y:S05]  /*0f20*/  BSYNC.RECONVERGENT B0 ;  /* 0x0000000000007941 */ /* 0x000fea0003800200 */
.L_x_18637:
[----:B------:R-:W0:Y:S02]  /*0f30*/  F2I.FTZ.TRUNC.NTZ R0, R0 ;  /* 0x0000000000007305 */ /* 0x000e24000021f100 */
[----:B0-----:R-:W-:Y:S01]  /*0f40*/  PRMT R29, R0, 0x7610, R29 ;  /* 0x00007610001d7816 */ /* 0x001fe2000000001d */
[----:B------:R-:W-:Y:S06]  /*0f50*/  BRA `(.L_x_18610) ;  /* 0x00000000000c7947 */ /* 0x000fec0003800000 */
.L_x_18634:
[----:B------:R0:W5:Y:S01]  /*0f60*/  LDG.E.U8 R29, desc[UR36][R4.64] ;  /* 0x00000024041d7981 */ /* 0x000162000c1e1100 */
[----:B------:R-:W-:Y:S05]  /*0f70*/  BRA `(.L_x_18610) ;  /* 0x0000000000047947 */ /* 0x000fea0003800000 */
.L_x_18633:
[----:B------:R0:W5:Y:S02]  /*0f80*/  LDG.E.U8 R29, desc[UR36][R4.64] ;  /* 0x00000024041d7981 */ /* 0x000164000c1e1100 */
.L_x_18610:
        /* <DEDUP_REMOVED lines=18> */
.L_x_18642:
[----:B------:R1:W5:Y:S01]  /*10b0*/  LDG.E.U8 R28, desc[UR36][R4.64] ;  /* 0x00000024041c7981 */ /* 0x000362000c1e1100 */
[----:B------:R-:W-:Y:S05]  /*10c0*/  BRA `(.L_x_18644) ;  /* 0x0000000c00507947 */ /* 0x000fea0003800000 */
.L_x_18641:
        /* <DEDUP_REMOVED lines=8> */
.L_x_18646:
[----:B------:R3:W5:Y:S01]  /*1150*/  LDG.E.U8 R28, desc[UR36][R4.64] ;  /* 0x00000024041c7981 */ /* 0x000762000c1e1100 */
[----:B------:R-:W-:Y:S05]  /*1160*/  BRA `(.L_x_18644) ;  /* 0x0000000c00287947 */ /* 0x000fea0003800000 */
.L_x_18645:
[----:B------:R2:W5:Y:S01]  /*1170*/  LDG.E.U16 R28, desc[UR36][R4.64] ;  /* 0x00000024041c7981 */ /* 0x000562000c1e1500 */
[----:B------:R-:W-:Y:S05]  /*1180*/  BRA `(.L_x_18644) ;  /* 0x0000000c00207947 */ /* 0x000fea0003800000 */
.L_x_18640:
        /* <DEDUP_REMOVED lines=9> */
.L_x_18648:
[----:B------:R-:W2:Y:S02]  /*1220*/  LDG.E.U16 R0, desc[UR36][R4.64] ;  /* 0x0000002404007981 */ /* 0x000ea4000c1e1500 */
[----:B--2---:R-:W-:-:S06]  /*1230*/  HADD2.F32 R0, -RZ, R0.H0_H0 ;  /* 0x20000000ff007230 */ /* 0x004fcc0000004100 */
[----:B------:R-:W0:Y:S02]  /*1240*/  F2I.FTZ.TRUNC.NTZ R0, R0 ;  /* 0x0000000000007305 */ /* 0x000e24000021f100 */
[----:B0-----:R-:W-:Y:S01]  /*1250*/  PRMT R28, R0, 0x7610, R28 ;  /* 0x00007610001c7816 */ /* 0x001fe2000000001c */
[----:B------:R-:W-:Y:S06]  /*1260*/  BRA `(.L_x_18644) ;  /* 0x0000000800e87947 */ /* 0x000fec0003800000 */
.L_x_18647:
        /* <DEDUP_REMOVED lines=9> */
.L_x_18650:
[----:B------:R-:W2:Y:S02]  /*1300*/  LDG.E.U16 R4, desc[UR36][R4.64] ;  /* 0x0000002404047981 */ /* 0x000ea4000c1e1500 */
[----:B--2---:R-:W-:-:S06]  /*1310*/  HADD2.F32 R0, -RZ, R4.H0_H0 ;  /* 0x20000004ff007230 */ /* 0x004fcc0000004100 */
[----:B------:R-:W0:Y:S02]  /*1320*/  F2I.FTZ.TRUNC.NTZ R0, R0 ;  /* 0x0000000000007305 */ /* 0x000e24000021f100 */
[----:B0-----:R-:W-:Y:S01]  /*1330*/  PRMT R28, R0, 0x7610, R28 ;  /* 0x00007610001c7816 */ /* 0x001fe2000000001c */
[----:B------:R-:W-:Y:S06]  /*1340*/  BRA `(.L_x_18644) ;  /* 0x0000000800b07947 */ /* 0x000fec0003800000 */
.L_x_18649:
[----:B------:R-:W2:Y:S02]  /*1350*/  LDG.E.64 R4, desc[UR36][R4.64] ;  /* 0x0000002404047981 */ /* 0x000ea4000c1e1b00 */
[----:B--2---:R0:W1:Y:S01]  /*1360*/  F2I.F64.TRUNC R28, R4 ;  /* 0x00000004001c7311 */ /* 0x004062000030d100 */
[----:B------:R-:W-:Y:S05]  /*1370*/  BRA `(.L_x_18644) ;  /* 0x0000000800a47947 */ /* 0x000fea0003800000 */
.L_x_18639:
        /* <DEDUP_REMOVED lines=12> */
.L_x_18653:
[----:B------:R-:W2:Y:S02]  /*1440*/  LDG.E.64 R4, desc[UR36][R4.64] ;  /* 0x0000002404047981 */ /* 0x000ea4000c1e1b00 */
[----:B--2---:R0:W1:Y:S01]  /*1450*/  F2I.F64.TRUNC R28, R4 ;  /* 0x00000004001c7311 */ /* 0x004062000030d100 */
[----:B------:R-:W-:Y:S05]  /*1460*/  BRA `(.L_x_18644) ;  /* 0x0000000800687947 */ /* 0x000fea0003800000 */
.L_x_18652:
        /* <DEDUP_REMOVED lines=27> */
.L_x_18655:
        /* <DEDUP_REMOVED lines=15> */
.L_x_18654:
[----:B------:R-:W2:Y:S02]  /*1710*/  LDG.E.U16 R0, desc[UR36][R4.64] ;  /* 0x0000002404007981 */ /* 0x000ea4000c1e1500 */
[----:B--2---:R-:W-:-:S06]  /*1720*/  IMAD.U32 R0, R0, 0x10000, RZ ;  /* 0x0001000000007824 */ /* 0x004fcc00078e00ff */
[----:B------:R-:W0:Y:S02]  /*1730*/  F2I.FTZ.TRUNC.NTZ R0, R0 ;  /* 0x0000000000007305 */ /* 0x000e24000021f100 */
[----:B0-----:R-:W-:Y:S01]  /*1740*/  PRMT R28, R0, 0x7610, R28 ;  /* 0x00007610001c7816 */ /* 0x001fe2000000001c */
[----:B------:R-:W-:Y:S06]  /*1750*/  BRA `(.L_x_18644) ;  /* 0x0000000400ac7947 */ /* 0x000fec0003800000 */
.L_x_18651:
        /* <DEDUP_REMOVED lines=10> */
.L_x_18658:
        /* <DEDUP_REMOVED lines=21> */
.L_x_18662:
[----:B------:R-:W-:Y:S05]  /*1950*/  BSYNC.RECONVERGENT B1 ;  /* 0x0000000000017941 */ /* 0x000fea0003800200 */
.L_x_18661:
[----:B------:R-:W-:Y:S01]  /*1960*/  IMAD.SHL.U32 R0, R0, 0x100000, RZ ;  /* 0x0010000000007824 */ /* 0x000fe200078e00ff */
[----:B------:R-:W-:-:S04]  /*1970*/  LEA R3, R3, 0x3b800000, 0x17 ;  /* 0x3b80000003037811 */ /* 0x000fc800078eb8ff */
[----:B------:R-:W-:-:S07]  /*1980*/  LOP3.LUT R0, R3, R0, R7, 0xfe, !PT ;  /* 0x0000000003007212 */ /* 0x000fce00078efe07 */
.L_x_18660:
[----:B------:R-:W-:Y:S05]  /*1990*/  BSYNC.RECONVERGENT B0 ;  /* 0x0000000000007941 */ /* 0x000fea0003800200 */
.L_x_18659:
[----:B------:R-:W0:Y:S02]  /*19a0*/  F2I.FTZ.TRUNC.NTZ R0, R0 ;  /* 0x0000000000007305 */ /* 0x000e24000021f100 */
[----:B0-----:R-:W-:Y:S01]  /*19b0*/  PRMT R28, R0, 0x7610, R28 ;  /* 0x00007610001c7816 */ /* 0x001fe2000000001c */
[----:B------:R-:W-:Y:S06]  /*19c0*/  BRA `(.L_x_18644) ;  /* 0x0000000400107947 */ /* 0x000fec0003800000 */
.L_x_18657:
        /* <DEDUP_REMOVED lines=21> */
.L_x_18666:
[----:B------:R-:W-:Y:S05]  /*1b20*/  BSYNC.RECONVERGENT B1 ;  /* 0x0000000000017941 */ /* 0x000fea0003800200 */
.L_x_18665:
[----:B------:R-:W-:Y:S01]  /*1b30*/  IMAD.SHL.U32 R0, R0, 0x200000, RZ ;  /* 0x0020000000007824 */ /* 0x000fe200078e00ff */
[----:B------:R-:W-:-:S04]  /*1b40*/  LEA R3, R3, 0x37800000, 0x17 ;  /* 0x3780000003037811 */ /* 0x000fc800078eb8ff */
[----:B------:R-:W-:-:S07]  /*1b50*/  LOP3.LUT R0, R3, R0, R7, 0xfe, !PT ;  /* 0x0000000003007212 */ /* 0x000fce00078efe07 */
.L_x_18664:
[----:B------:R-:W-:Y:S05]  /*1b60*/  BSYNC.RECONVERGENT B0 ;  /* 0x0000000000007941 */ /* 0x000fea0003800200 */
.L_x_18663:
[----:B------:R-:W0:Y:S02]  /*1b70*/  F2I.FTZ.TRUNC.NTZ R0, R0 ;  /* 0x0000000000007305 */ /* 0x000e24000021f100 */
[----:B0-----:R-:W-:Y:S01]  /*1b80*/  PRMT R28, R0, 0x7610, R28 ;  /* 0x00007610001c7816 */ /* 0x001fe2000000001c */
[----:B------:R-:W-:Y:S06]  /*1b90*/  BRA `(.L_x_18644) ;  /* 0x00000000009c7947 */ /* 0x000fec0003800000 */
.L_x_18656:
[----:B------:R-:W-:-:S09]  /*1ba0*/  UISETP.NE.AND UP0, UPT, UR4, 0x1c, UPT ;  /* 0x0000001c0400788c */ /* 0x000fd2000bf05270 */
[----:B------:R-:W-:Y:S05]  /*1bb0*/  BRA.U !UP0, `(.L_x_18667) ;  /* 0x0000000108907547 */ /* 0x000fea000b800000 */
[----:B------:R-:W-:-:S09]  /*1bc0*/  UISETP.NE.AND UP0, UPT, UR4, 0x1d, UPT ;  /* 0x0000001d0400788c */ /* 0x000fd2000bf05270 */
[----:B------:R-:W-:Y:S05]  /*1bd0*/  BRA.U !UP0, `(.L_x_18668) ;  /* 0x0000000108807547 */ /* 0x000fea000b800000 */
[----:B------:R-:W-:-:S09]  /*1be0*/  UISETP.NE.AND UP0, UPT, UR4, 0x2c, UPT ;  /* 0x0000002c0400788c */ /* 0x000fd2000bf05270 */
[----:B------:R-:W-:Y:S05]  /*1bf0*/  BRA.U !UP0, `(.L_x_18669) ;  /* 0x0000000108487547 */ /* 0x000fea000b800000 */
.L_x_18643:
        /* <DEDUP_REMOVED lines=16> */
.L_x_18670:
[----:B------:R-:W-:Y:S01]  /*1d00*/  PRMT R28, RZ, 0x7610, R28 ;  /* 0x00007610ff1c7816 */ /* 0x000fe2000000001c */
[----:B------:R-:W-:Y:S06]  /*1d10*/  BRA `(.L_x_18644) ;  /* 0x00000000003c7947 */ /* 0x000fec0003800000 */
.L_x_18669:
        /* <DEDUP_REMOVED lines=8> */
.L_x_18672:
[----:B------:R-:W-:Y:S05]  /*1da0*/  BSYNC.RECONVERGENT B0 ;  /* 0x0000000000007941 */ /* 0x000fea0003800200 */
.L_x_18671:
[----:B------:R-:W0:Y:S02]  /*1db0*/  F2I.FTZ.TRUNC.NTZ R0, R0 ;  /* 0x0000000000007305 */ /* 0x000e24000021f100 */
[----:B0-----:R-:W-:Y:S01]  /*1dc0*/  PRMT R28, R0, 0x7610, R28 ;  /* 0x00007610001c7816 */ /* 0x001fe2000000001c */
[----:B------:R-:W-:Y:S06]  /*1dd0*/  BRA `(.L_x_18644) ;  /* 0x00000000000c7947 */ /* 0x000fec0003800000 */
.L_x_18668:
[----:B------:R0:W5:Y:S01]  /*1de0*/  LDG.E.U8 R28, desc[UR36][R4.64] ;  /* 0x00000024041c7981 */ /* 0x000162000c1e1100 */
[----:B------:R-:W-:Y:S05]  /*1df0*/  BRA `(.L_x_18644) ;  /* 0x0000000000047947 */ /* 0x000fea0003800000 */
.L_x_18667:
[----:B------:R0:W5:Y:S02]  /*1e00*/  LDG.E.U8 R28, desc[UR36][R4.64] ;  /* 0x00000024041c7981 */ /* 0x000164000c1e1100 */
.L_x_18644:
        /* <DEDUP_REMOVED lines=18> */
.L_x_18676:
[----:B------:R0:W5:Y:S01]  /*1f30*/  LDG.E.U8 R16, desc[UR36][R4.64] ;  /* 0x0000002404107981 */ /* 0x000162000c1e1100 */
[----:B------:R-:W-:Y:S05]  /*1f40*/  BRA `(.L_x_18678) ;  /* 0x0000000c00507947 */ /* 0x000fea0003800000 */
.L_x_18675:
        /* <DEDUP_REMOVED lines=8> */
.L_x_18680:
[----:B------:R0:W5:Y:S01]  /*1fd0*/  LDG.E.U8 R16, desc[UR36][R4.64] ;  /* 0x0000002404107981 */ /* 0x000162000c1e1100 */
[----:B------:R-:W-:Y:S05]  /*1fe0*/  BRA `(.L_x_18678) ;  /* 0x0000000c00287947 */ /* 0x000fea0003800000 */
.L_x_18679:
[----:B------:R0:W5:Y:S01]  /*1ff0*/  LDG.E.U16 R16, desc[UR36][R4.64] ;  /* 0x0000002404107981 */ /* 0x000162000c1e1500 */
[----:B------:R-:W-:Y:S05]  /*2000*/  BRA `(.L_x_18678) ;  /* 0x0000000c00207947 */ /* 0x000fea0003800000 */
.L_x_18674:
        /* <DEDUP_REMOVED lines=9> */
.L_x_18682:
[----:B------:R-:W2:Y:S02]  /*20a0*/  LDG.E.U16 R0, desc[UR36][R4.64] ;  /* 0x0000002404007981 */ /* 0x000ea4000c1e1500 */
[----:B--2---:R-:W-:-:S06]  /*20b0*/  HADD2.F32 R0, -RZ, R0.H0_H0 ;  /* 0x20000000ff007230 */ /* 0x004fcc0000004100 */
[----:B------:R-:W0:Y:S02]  /*20c0*/  F2I.FTZ.TRUNC.NTZ R0, R0 ;  /* 0x0000000000007305 */ /* 0x000e24000021f100 */
[----:B0-----:R-:W-:Y:S01]  /*20d0*/  PRMT R16, R0, 0x7610, R16 ;  /* 0x0000761000107816 */ /* 0x001fe20000000010 */
[----:B------:R-:W-:Y:S06]  /*20e0*/  BRA `(.L_x_18678) ;  /* 0x0000000800e87947 */ /* 0x000fec0003800000 */
.L_x_18681:
        /* <DEDUP_REMOVED lines=9> */
.L_x_18684:
[----:B------:R-:W2:Y:S02]  /*2180*/  LDG.E.U16 R4, desc[UR36][R4.64] ;  /* 0x0000002404047981 */ /* 0x000ea4000c1e1500 */
[----:B--2---:R-:W-:-:S06]  /*2190*/  HADD2.F32 R0, -RZ, R4.H0_H0 ;  /* 0x20000004ff007230 */ /* 0x004fcc0000004100 */
[----:B------:R-:W0:Y:S02]  /*21a0*/  F2I.FTZ.TRUNC.NTZ R0, R0 ;  /* 0x0000000000007305 */ /* 0x000e24000021f100 */
[----:B0-----:R-:W-:Y:S01]  /*21b0*/  PRMT R16, R0, 0x7610, R16 ;  /* 0x0000761000107816 */ /* 0x001fe20000000010 */
[----:B------:R-:W-:Y:S06]  /*21c0*/  BRA `(.L_x_18678) ;  /* 0x0000000800b07947 */ /* 0x000fec0003800000 */
.L_x_18683:
[----:B------:R-:W2:Y:S02]  /*21d0*/  LDG.E.64 R4, desc[UR36][R4.64] ;  /* 0x0000002404047981 */ /* 0x000ea4000c1e1b00 */
[----:B--2---:R4:W0:Y:S01]  /*21e0*/  F2I.F64.TRUNC R16, R4 ;  /* 0x0000000400107311 */ /* 0x004822000030d100 */
[----:B------:R-:W-:Y:S05]  /*21f0*/  BRA `(.L_x_18678) ;  /* 0x0000000800a47947 */ /* 0x000fea0003800000 */
.L_x_18673:
        /* <DEDUP_REMOVED lines=12> */
.L_x_18687:
[----:B------:R-:W2:Y:S02]  /*22c0*/  LDG.E.64 R4, desc[UR36][R4.64] ;  /* 0x0000002404047981 */ /* 0x000ea4000c1e1b00 */
[----:B--2---:R0:W1:Y:S01]  /*22d0*/  F2I.F64.TRUNC R16, R4 ;  /* 0x0000000400107311 */ /* 0x004062000030d100 */
[----:B------:R-:W-:Y:S05]  /*22e0*/  BRA `(.L_x_18678) ;  /* 0x0000000800687947 */ /* 0x000fea0003800000 */
.L_x_18686:
        /* <DEDUP_REMOVED lines=27> */
.L_x_18689:
        /* <DEDUP_REMOVED lines=15> */
.L_x_18688:
[----:B------:R-:W2:Y:S02]  /*2590*/  LDG.E.U16 R0, desc[UR36][R4.64] ;  /* 0x0000002404007981 */ /* 0x000ea4000c1e1500 */
[----:B--2---:R-:W-:-:S06]  /*25a0*/  IMAD.U32 R0, R0, 0x10000, RZ ;  /* 0x0001000000007824 */ /* 0x004fcc00078e00ff */
[----:B------:R-:W0:Y:S02]  /*25b0*/  F2I.FTZ.TRUNC.NTZ R0, R0 ;  /* 0x0000000000007305 */ /* 0x000e24000021f100 */
[----:B0-----:R-:W-:Y:S01]  /*25c0*/  PRMT R16, R0, 0x7610, R16 ;  /* 0x0000761000107816 */ /* 0x001fe20000000010 */
[----:B------:R-:W-:Y:S06]  /*25d0*/  BRA `(.L_x_18678) ;  /* 0x0000000400ac7947 */ /* 0x000fec0003800000 */
.L_x_18685:
        /* <DEDUP_REMOVED lines=10> */
.L_x_18692:
        /* <DEDUP_REMOVED lines=21> */
.L_x_18696:
[----:B------:R-:W-:Y:S05]  /*27d0*/  BSYNC.RECONVERGENT B1 ;  /* 0x0000000000017941 */ /* 0x000fea0003800200 */
.L_x_18695:
[----:B------:R-:W-:Y:S01]  /*27e0*/  IMAD.SHL.U32 R0, R0, 0x100000, RZ ;  /* 0x0010000000007824 */ /* 0x000fe200078e00ff */
[----:B------:R-:W-:-:S04]  /*27f0*/  LEA R3, R3, 0x3b800000, 0x17 ;  /* 0x3b80000003037811 */ /* 0x000fc800078eb8ff */
[----:B------:R-:W-:-:S07]  /*2800*/  LOP3.LUT R0, R3, R0, R7, 0xfe, !PT ;  /* 0x0000000003007212 */ /* 0x000fce00078efe07 */
.L_x_18694:
[----:B------:R-:W-:Y:S05]  /*2810*/  BSYNC.RECONVERGENT B0 ;  /* 0x0000000000007941 */ /* 0x000fea0003800200 */
.L_x_18693:
[----:B------:R-:W0:Y:S02]  /*2820*/  F2I.FTZ.TRUNC.NTZ R0, R0 ;  /* 0x0000000000007305 */ /* 0x000e24000021f100 */
[----:B0-----:R-:W-:Y:S01]  /*2830*/  PRMT R16, R0, 0x7610, R16 ;  /* 0x0000761000107816 */ /* 0x001fe20000000010 */
[----:B------:R-:W-:Y:S06]  /*2840*/  BRA `(.L_x_18678) ;  /* 0x0000000400107947 */ /* 0x000fec0003800000 */
.L_x_18691:
        /* <DEDUP_REMOVED lines=21> */
.L_x_18700:
[----:B------:R-:W-:Y:S05]  /*29a0*/  BSYNC.RECONVERGENT B1 ;  /* 0x0000000000017941 */ /* 0x000fea0003800200 */
.L_x_18699:
[----:B------:R-:W-:Y:S01]  /*29b0*/  IMAD.SHL.U32 R0, R0, 0x200000, RZ ;  /* 0x0020000000007824 */ /* 0x000fe200078e00ff */
[----:B------:R-:W-:-:S04]  /*29c0*/  LEA R3, R3, 0x37800000, 0x17 ;  /* 0x3780000003037811 */ /* 0x000fc800078eb8ff */
[----:B------:R-:W-:-:S07]  /*29d0*/  LOP3.LUT R0, R3, R0, R7, 0xfe, !PT ;  /* 0x0000000003007212 */ /* 0x000fce00078efe07 */
.L_x_18698:
[----:B------:R-:W-:Y:S05]  /*29e0*/  BSYNC.RECONVERGENT B0 ;  /* 0x0000000000007941 */ /* 0x000fea0003800200 */
.L_x_18697:
[----:B------:R-:W0:Y:S02]  /*29f0*/  F2I.FTZ.TRUNC.NTZ R0, R0 ;  /* 0x0000000000007305 */ /* 0x000e24000021f100 */
[----:B0-----:R-:W-:Y:S01]  /*2a00*/  PRMT R16, R0, 0x7610, R16 ;  /* 0x0000761000107816 */ /* 0x001fe20000000010 */
[----:B------:R-:W-:Y:S06]  /*2a10*/  BRA `(.L_x_18678) ;  /* 0x00000000009c7947 */ /* 0x000fec0003800000 */
.L_x_18690:
[----:B------:R-:W-:-:S09]  /*2a20*/  UISETP.NE.AND UP0, UPT, UR4, 0x1c, UPT ;  /* 0x0000001c0400788c */ /* 0x000fd2000bf05270 */
[----:B------:R-:W-:Y:S05]  /*2a30*/  BRA.U !UP0, `(.L_x_18701) ;  /* 0x0000000108907547 */ /* 0x000fea000b800000 */
[----:B------:R-:W-:-:S09]  /*2a40*/  UISETP.NE.AND UP0, UPT, UR4, 0x1d, UPT ;  /* 0x0000001d0400788c */ /* 0x000fd2000bf05270 */
[----:B------:R-:W-:Y:S05]  /*2a50*/  BRA.U !UP0, `(.L_x_18702) ;  /* 0x0000000108807547 */ /* 0x000fea000b800000 */
[----:B------:R-:W-:-:S09]  /*2a60*/  UISETP.NE.AND UP0, UPT, UR4, 0x2c, UPT ;  /* 0x0000002c0400788c */ /* 0x000fd2000bf05270 */
[----:B------:R-:W-:Y:S05]  /*2a70*/  BRA.U !UP0, `(.L_x_18703) ;  /* 0x0000000108487547 */ /* 0x000fea000b800000 */
.L_x_18677:
        /* <DEDUP_REMOVED lines=16> */
.L_x_18704:
[----:B------:R-:W-:Y:S01]  /*2b80*/  PRMT R16, RZ, 0x7610, R16 ;  /* 0x00007610ff107816 */ /* 0x000fe20000000010 */
[----:B------:R-:W-:Y:S06]  /*2b90*/  BRA `(.L_x_18678) ;  /* 0x00000000003c7947 */ /* 0x000fec0003800000 */
.L_x_18703:
        /* <DEDUP_REMOVED lines=8> */
.L_x_18706:
[----:B------:R-:W-:Y:S05]  /*2c20*/  BSYNC.RECONVERGENT B0 ;  /* 0x0000000000007941 */ /* 0x000fea0003800200 */
.L_x_18705:
[----:B------:R-:W0:Y:S02]  /*2c30*/  F2I.FTZ.TRUNC.NTZ R0, R0 ;  /* 0x0000000000007305 */ /* 0x000e24000021f100 */
[----:B0-----:R-:W-:Y:S01]  /*2c40*/  PRMT R16, R0, 0x7610, R16 ;  /* 0x0000761000107816 */ /* 0x001fe20000000010 */
[----:B------:R-:W-:Y:S06]  /*2c50*/  BRA `(.L_x_18678) ;  /* 0x00000000000c7947 */ /* 0x000fec0003800000 */
.L_x_18702:
[----:B------:R0:W5:Y:S01]  /*2c60*/  LDG.E.U8 R16, desc[UR36][R4.64] ;  /* 0x0000002404107981 */ /* 0x000162000c1e1100 */
[----:B------:R-:W-:Y:S05]  /*2c70*/  BRA `(.L_x_18678) ;  /* 0x0000000000047947 */ /* 0x000fea0003800000 */
.L_x_18701:
[----:B------:R0:W5:Y:S02]  /*2c80*/  LDG.E.U8 R16, desc[UR36][R4.64] ;  /* 0x0000002404107981 */ /* 0x000164000c1e1100 */
.L_x_18678:
[----:B------:R-:W-:-:S07]  /*2c90*/  VIADD R27, R30, 0x80 ;  /* 0x000000801e1b7836 */ /* 0x000fce0000000000 */
.L_x_18604:
[----:B------:R-:W-:Y:S05]  /*2ca0*/  BSYNC.RECONVERGENT B6 ;  /* 0x0000000000067941 */ /* 0x000fea0003800200 */
.L_x_18603:
[----:B------:R-:W-:Y:S01]  /*2cb0*/  ISETP.GE.AND P0, PT, R27, R26, PT ;  /* 0x0000001a1b00720c */ /* 0x000fe20003f06270 */
[----:B------:R-:W-:Y:S01]  /*2cc0*/  BSSY.RECONVERGENT B6, `(.L_x_18707) ;  /* 0x00002bf000067945 */ /* 0x000fe20003800200 */
[----:B------:R-:W-:Y:S02]  /*2cd0*/  PRMT R17, RZ, 0x7610, R17 ;  /* 0x00007610ff117816 */ /* 0x000fe40000000011 */
[----:B------:R-:W-:Y:S02]  /*2ce0*/  PRMT R18, RZ, 0x7610, R18 ;  /* 0x00007610ff127816 */ /* 0x000fe40000000012 */
[----:B------:R-:W-:-:S07]  /*2cf0*/  PRMT R19, RZ, 0x7610, R19 ;  /* 0x00007610ff137816 */ /* 0x000fce0000000013 */
[----:B------:R-:W-:Y:S05]  /*2d00*/  @P0 BRA `(.L_x_18708) ;  /* 0x0000002800e80947 */ /* 0x000fea0003800000 */
[----:B0-2-4-:R-:W0:Y:S01]  /*2d10*/  LDC.64 R4, c[0x0][0x3a0] ;  /* 0x0000e800ff047b82 */ /* 0x015e220000000a00 */
[----:B------:R-:W2:Y:S01]  /*2d20*/  LDCU UR5, c[0x0][0x3c0] ;  /* 0x00007800ff0577ac */ /* 0x000ea20008000800 */
[----:B------:R-:W-:Y:S01]  /*2d30*/  IMAD R19, R2, 0x200, R27 ;  /* 0x0000020002137824 */ /* 0x000fe200078e021b */
        /* <DEDUP_REMOVED lines=16> */
.L_x_18712:
[----:B------:R0:W5:Y:S01]  /*2e40*/  LDG.E.U8 R17, desc[UR36][R4.64] ;  /* 0x0000002404117981 */ /* 0x000162000c1e1100 */
[----:B------:R-:W-:Y:S05]  /*2e50*/  BRA `(.L_x_18714) ;  /* 0x0000000c00507947 */ /* 0x000fea0003800000 */
.L_x_18711:
        /* <DEDUP_REMOVED lines=8> */
.L_x_18716:
[----:B------:R0:W5:Y:S01]  /*2ee0*/  LDG.E.U8 R17, desc[UR36][R4.64] ;  /* 0x0000002404117981 */ /* 0x000162000c1e1100 */
[----:B------:R-:W-:Y:S05]  /*2ef0*/  BRA `(.L_x_18714) ;  /* 0x0000000c00287947 */ /* 0x000fea0003800000 */
.L_x_18715:
[----:B------:R0:W5:Y:S01]  /*2f00*/  LDG.E.U16 R17, desc[UR36][R4.64] ;  /* 0x0000002404117981 */ /* 0x000162000c1e1500 */
[----:B------:R-:W-:Y:S05]  /*2f10*/  BRA `(.L_x_18714) ;  /* 0x0000000c00207947 */ /* 0x000fea0003800000 */
.L_x_18710:
        /* <DEDUP_REMOVED lines=9> */
.L_x_18718:
[----:B------:R-:W2:Y:S02]  /*2fb0*/  LDG.E.U16 R0, desc[UR36][R4.64] ;  /* 0x0000002404007981 */ /* 0x000ea4000c1e1500 */
[----:B--2---:R-:W-:-:S06]  /*2fc0*/  HADD2.F32 R0, -RZ, R0.H0_H0 ;  /* 0x20000000ff007230 */ /* 0x004fcc0000004100 */
[----:B------:R-:W0:Y:S02]  /*2fd0*/  F2I.FTZ.TRUNC.NTZ R0, R0 ;  /* 0x0000000000007305 */ /* 0x000e24000021f100 */
[----:B0-----:R-:W-:Y:S01]  /*2fe0*/  PRMT R17, R0, 0x7610, R17 ;  /* 0x0000761000117816 */ /* 0x001fe20000000011 */
[----:B------:R-:W-:Y:S06]  /*2ff0*/  BRA `(.L_x_18714) ;  /* 0x0000000800e87947 */ /* 0x000fec0003800000 */
.L_x_18717:
        /* <DEDUP_REMOVED lines=9> */
.L_x_18720:
[----:B------:R-:W2:Y:S02]  /*3090*/  LDG.E.U16 R4, desc[UR36][R4.64] ;  /* 0x0000002404047981 */ /* 0x000ea4000c1e1500 */
[----:B--2---:R-:W-:-:S06]  /*30a0*/  HADD2.F32 R0, -RZ, R4.H0_H0 ;  /* 0x20000004ff007230 */ /* 0x004fcc0000004100 */
[----:B------:R-:W0:Y:S02]  /*30b0*/  F2I.FTZ.TRUNC.NTZ R0, R0 ;  /* 0x0000000000007305 */ /* 0x000e24000021f100 */
[----:B0-----:R-:W-:Y:S01]  /*30c0*/  PRMT R17, R0, 0x7610, R17 ;  /* 0x0000761000117816 */ /* 0x001fe20000000011 */
[----:B------:R-:W-:Y:S06]  /*30d0*/  BRA `(.L_x_18714) ;  /* 0x0000000800b07947 */ /* 0x000fec0003800000 */
.L_x_18719:
[----:B------:R-:W2:Y:S02]  /*30e0*/  LDG.E.64 R4, desc[UR36][R4.64] ;  /* 0x0000002404047981 */ /* 0x000ea4000c1e1b00 */
[----:B--2---:R0:W2:Y:S01]  /*30f0*/  F2I.F64.TRUNC R17, R4 ;  /* 0x0000000400117311 */ /* 0x0040a2000030d100 */
[----:B------:R-:W-:Y:S05]  /*3100*/  BRA `(.L_x_18714) ;  /* 0x0000000800a47947 */ /* 0x000fea0003800000 */
.L_x_18709:
        /* <DEDUP_REMOVED lines=12> */
.L_x_18723:
[----:B------:R-:W2:Y:S02]  /*31d0*/  LDG.E.64 R4, desc[UR36][R4.64] ;  /* 0x0000002404047981 */ /* 0x000ea4000c1e1b00 */
[----:B--2---:R0:W2:Y:S01]  /*31e0*/  F2I.F64.TRUNC R17, R4 ;  /* 0x0000000400117311 */ /* 0x0040a2000030d100 */
[----:B------:R-:W-:Y:S05]  /*31f0*/  BRA `(.L_x_18714) ;  /* 0x0000000800687947 */ /* 0x000fea0003800000 */
.L_x_18722:
        /* <DEDUP_REMOVED lines=27> */
.L_x_18725:
        /* <DEDUP_REMOVED lines=15> */
.L_x_18724:
[----:B------:R-:W2:Y:S02]  /*34a0*/  LDG.E.U16 R0, desc[UR36][R4.64] ;  /* 0x0000002404007981 */ /* 0x000ea4000c1e1500 */
[----:B--2---:R-:W-:-:S06]  /*34b0*/  IMAD.U32 R0, R0, 0x10000, RZ ;  /* 0x0001000000007824 */ /* 0x004fcc00078e00ff */
[----:B------:R-:W0:Y:S02]  /*34c0*/  F2I.FTZ.TRUNC.NTZ R0, R0 ;  /* 0x0000000000007305 */ /* 0x000e24000021f100 */
[----:B0-----:R-:W-:Y:S01]  /*34d0*/  PRMT R17, R0, 0x7610, R17 ;  /* 0x0000761000117816 */ /* 0x001fe20000000011 */
[----:B------:R-:W-:Y:S06]  /*34e0*/  BRA `(.L_x_18714) ;  /* 0x0000000400ac7947 */ /* 0x000fec0003800000 */
.L_x_18721:
        /* <DEDUP_REMOVED lines=10> */
.L_x_18728:
        /* <DEDUP_REMOVED lines=21> */
.L_x_18732:
[----:B------:R-:W-:Y:S05]  /*36e0*/  BSYNC.RECONVERGENT B1 ;  /* 0x0000000000017941 */ /* 0x000fea0003800200 */
.L_x_18731:
[----:B------:R-:W-:Y:S01]  /*36f0*/  IMAD.SHL.U32 R0, R0, 0x100000, RZ ;  /* 0x0010000000007824 */ /* 0x000fe200078e00ff */
[----:B------:R-:W-:-:S04]  /*3700*/  LEA R3, R3, 0x3b800000, 0x17 ;  /* 0x3b80000003037811 */ /* 0x000fc800078eb8ff */
[----:B------:R-:W-:-:S07]  /*3710*/  LOP3.LUT R0, R3, R0, R7, 0xfe, !PT ;  /* 0x0000000003007212 */ /* 0x000fce00078efe07 */
.L_x_18730:
[----:B------:R-:W-:Y:S05]  /*3720*/  BSYNC.RECONVERGENT B0 ;  /* 0x0000000000007941 */ /* 0x000fea0003800200 */
.L_x_18729:
[----:B------:R-:W0:Y:S02]  /*3730*/  F2I.FTZ.TRUNC.NTZ R0, R0 ;  /* 0x0000000000007305 */ /* 0x000e24000021f100 */
[----:B0-----:R-:W-:Y:S01]  /*3740*/  PRMT R17, R0, 0x7610, R17 ;  /* 0x0000761000117816 */ /* 0x001fe20000000011 */
[----:B------:R-:W-:Y:S06]  /*3750*/  BRA `(.L_x_18714) ;  /* 0x0000000400107947 */ /* 0x000fec0003800000 */
.L_x_18727:
        /* <DEDUP_REMOVED lines=21> */
.L_x_18736:
[----:B------:R-:W-:Y:S05]  /*38b0*/  BSYNC.RECONVERGENT B1 ;  /* 0x0000000000017941 */ /* 0x000fea0003800200 */
.L_x_18735:
[----:B------:R-:W-:Y:S01]  /*38c0*/  IMAD.SHL.U32 R0, R0, 0x200000, RZ ;  /* 0x0020000000007824 */ /* 0x000fe200078e00ff */
[----:B------:R-:W-:-:S04]  /*38d0*/  LEA R3, R3, 0x37800000, 0x17 ;  /* 0x3780000003037811 */ /* 0x000fc800078eb8ff */
[----:B------:R-:W-:-:S07]  /*38e0*/  LOP3.LUT R0, R3, R0, R7, 0xfe, !PT ;  /* 0x0000000003007212 */ /* 0x000fce00078efe07 */
.L_x_18734:
[----:B------:R-:W-:Y:S05]  /*38f0*/  BSYNC.RECONVERGENT B0 ;  /* 0x0000000000007941 */ /* 0x000fea0003800200 */
.L_x_18733:
[----:B------:R-:W0:Y:S02]  /*3900*/  F2I.FTZ.TRUNC.NTZ R0, R0 ;  /* 0x0000000000007305 */ /* 0x000e24000021f100 */
[----:B0-----:R-:W-:Y:S01]  /*3910*/  PRMT R17, R0, 0x7610, R17 ;  /* 0x0000761000117816 */ /* 0x001fe20000000011 */
[----:B------:R-:W-:Y:S06]  /*3920*/  BRA `(.L_x_18714) ;  /* 0x00000000009c7947 */ /* 0x000fec0003800000 */
.L_x_18726:
        /* <DEDUP_REMOVED lines=14> */
.L_x_18740:
[----:B------:R-:W-:Y:S05]  /*3a10*/  BSYNC.RECONVERGENT B0 ;  /* 0x0000000000007941 */ /* 0x000fea0003800200 */
.L_x_18739:
[----:B------:R-:W0:Y:S02]  /*3a20*/  F2I.FTZ.TRUNC.NTZ R0, R0 ;  /* 0x0000000000007305 */ /* 0x000e24000021f100 */
[----:B0-----:R-:W-:Y:S01]  /*3a30*/  PRMT R17, R0, 0x7610, R17 ;  /* 0x0000761000117816 */ /* 0x001fe20000000011 */
[----:B------:R-:W-:Y:S06]  /*3a40*/  BRA `(.L_x_18714) ;  /* 0x0000000000547947 */ /* 0x000fec0003800000 */
.L_x_18713:
        /* <DEDUP_REMOVED lines=16> */
.L_x_18741:
[----:B------:R-:W-:Y:S01]  /*3b50*/  PRMT R17, RZ, 0x7610, R17 ;  /* 0x00007610ff117816 */ /* 0x000fe20000000011 */
[----:B------:R-:W-:Y:S06]  /*3b60*/  BRA `(.L_x_18714) ;  /* 0x00000000000c7947 */ /* 0x000fec0003800000 */
.L_x_18738:
[----:B------:R2:W5:Y:S01]  /*3b70*/  LDG.E.U8 R17, desc[UR36][R4.64] ;  /* 0x0000002404117981 */ /* 0x000562000c1e1100 */
[----:B------:R-:W-:Y:S05]  /*3b80*/  BRA `(.L_x_18714) ;  /* 0x0000000000047947 */ /* 0x000fea0003800000 */
.L_x_18737:
[----:B------:R4:W5:Y:S02]  /*3b90*/  LDG.E.U8 R17, desc[UR36][R4.64] ;  /* 0x0000002404117981 */ /* 0x000964000c1e1100 */
.L_x_18714:
        /* <DEDUP_REMOVED lines=18> */
.L_x_18745:
[----:B------:R0:W5:Y:S01]  /*3cc0*/  LDG.E.U8 R18, desc[UR36][R4.64] ;  /* 0x0000002404127981 */ /* 0x000162000c1e1100 */
[----:B------:R-:W-:Y:S05]  /*3cd0*/  BRA `(.L_x_18747) ;  /* 0x0000000c00507947 */ /* 0x000fea0003800000 */
.L_x_18744:
        /* <DEDUP_REMOVED lines=8> */
.L_x_18749:
[----:B------:R0:W5:Y:S01]  /*3d60*/  LDG.E.U8 R18, desc[UR36][R4.64] ;  /* 0x0000002404127981 */ /* 0x000162000c1e1100 */
[----:B------:R-:W-:Y:S05]  /*3d70*/  BRA `(.L_x_18747) ;  /* 0x0000000c00287947 */ /* 0x000fea0003800000 */
.L_x_18748:
[----:B------:R0:W5:Y:S01]  /*3d80*/  LDG.E.U16 R18, desc[UR36][R4.64] ;  /* 0x0000002404127981 */ /* 0x000162000c1e1500 */
[----:B------:R-:W-:Y:S05]  /*3d90*/  BRA `(.L_x_18747) ;  /* 0x0000000c00207947 */ /* 0x000fea0003800000 */
.L_x_18743:
        /* <DEDUP_REMOVED lines=9> */
.L_x_18751:
[----:B------:R-:W2:Y:S02]  /*3e30*/  LDG.E.U16 R0, desc[UR36][R4.64] ;  /* 0x0000002404007981 */ /* 0x000ea4000c1e1500 */
[----:B--2---:R-:W-:-:S06]  /*3e40*/  HADD2.F32 R0, -RZ, R0.H0_H0 ;  /* 0x20000000ff007230 */ /* 0x004fcc0000004100 */
[----:B------:R-:W0:Y:S02]  /*3e50*/  F2I.FTZ.TRUNC.NTZ R0, R0 ;  /* 0x0000000000007305 */ /* 0x000e24000021f100 */
[----:B0-----:R-:W-:Y:S01]  /*3e60*/  PRMT R18, R0, 0x7610, R18 ;  /* 0x0000761000127816 */ /* 0x001fe20000000012 */
[----:B------:R-:W-:Y:S06]  /*3e70*/  BRA `(.L_x_18747) ;  /* 0x0000000800e87947 */ /* 0x000fec0003800000 */
.L_x_18750:
        /* <DEDUP_REMOVED lines=9> */
.L_x_18753:
[----:B------:R-:W2:Y:S02]  /*3f10*/  LDG.E.U16 R4, desc[UR36][R4.64] ;  /* 0x0000002404047981 */ /* 0x000ea4000c1e1500 */
[----:B--2---:R-:W-:-:S06]  /*3f20*/  HADD2.F32 R0, -RZ, R4.H0_H0 ;  /* 0x20000004ff007230 */ /* 0x004fcc0000004100 */
[----:B------:R-:W0:Y:S02]  /*3f30*/  F2I.FTZ.TRUNC.NTZ R0, R0 ;  /* 0x0000000000007305 */ /* 0x000e24000021f100 */
[----:B0-----:R-:W-:Y:S01]  /*3f40*/  PRMT R18, R0, 0x7610, R18 ;  /* 0x0000761000127816 */ /* 0x001fe20000000012 */
[----:B------:R-:W-:Y:S06]  /*3f50*/  BRA `(.L_x_18747) ;  /* 0x0000000800b07947 */ /* 0x000fec0003800000 */
.L_x_18752:
[----:B------:R-:W2:Y:S02]  /*3f60*/  LDG.E.64 R4, desc[UR36][R4.64] ;  /* 0x0000002404047981 */ /* 0x000ea4000c1e1b00 */
[----:B--2---:R0:W2:Y:S01]  /*3f70*/  F2I.F64.TRUNC R18, R4 ;  /* 0x0000000400127311 */ /* 0x0040a2000030d100 */
[----:B------:R-:W-:Y:S05]  /*3f80*/  BRA `(.L_x_18747) ;  /* 0x0000000800a47947 */ /* 0x000fea0003800000 */
.L_x_18742:
        /* <DEDUP_REMOVED lines=12> */
.L_x_18756:
[----:B------:R-:W2:Y:S02]  /*4050*/  LDG.E.64 R4, desc[UR36][R4.64] ;  /* 0x0000002404047981 */ /* 0x000ea4000c1e1b00 */
[----:B--2---:R0:W2:Y:S01]  /*4060*/  F2I.F64.TRUNC R18, R4 ;  /* 0x0000000400127311 */ /* 0x0040a2000030d100 */
[----:B------:R-:W-:Y:S05]  /*4070*/  BRA `(.L_x_18747) ;  /* 0x0000000800687947 */ /* 0x000fea0003800000 */
.L_x_18755:
        /* <DEDUP_REMOVED lines=27> */
.L_x_18758:
        /* <DEDUP_REMOVED lines=15> */
.L_x_18757:
[----:B------:R-:W2:Y:S02]  /*4320*/  LDG.E.U16 R0, desc[UR36][R4.64] ;  /* 0x0000002404007981 */ /* 0x000ea4000c1e1500 */
[----:B--2---:R-:W-:-:S06]  /*4330*/  IMAD.U32 R0, R0, 0x10000, RZ ;  /* 0x0001000000007824 */ /* 0x004fcc00078e00ff */
[----:B------:R-:W0:Y:S02]  /*4340*/  F2I.FTZ.TRUNC.NTZ R0, R0 ;  /* 0x0000000000007305 */ /* 0x000e24000021f100 */
[----:B0-----:R-:W-:Y:S01]  /*4350*/  PRMT R18, R0, 0x7610, R18 ;  /* 0x0000761000127816 */ /* 0x001fe20000000012 */
[----:B------:R-:W-:Y:S06]  /*4360*/  BRA `(.L_x_18747) ;  /* 0x0000000400ac7947 */ /* 0x000fec0003800000 */
.L_x_18754:
        /* <DEDUP_REMOVED lines=10> */
.L_x_18761:
        /* <DEDUP_REMOVED lines=21> */
.L_x_18765:
[----:B------:R-:W-:Y:S05]  /*4560*/  BSYNC.RECONVERGENT B1 ;  /* 0x0000000000017941 */ /* 0x000fea0003800200 */
.L_x_18764:
[----:B------:R-:W-:Y:S01]  /*4570*/  IMAD.SHL.U32 R0, R0, 0x100000, RZ ;  /* 0x0010000000007824 */ /* 0x000fe200078e00ff */
[----:B------:R-:W-:-:S04]  /*4580*/  LEA R3, R3, 0x3b800000, 0x17 ;  /* 0x3b80000003037811 */ /* 0x000fc800078eb8ff */
[----:B------:R-:W-:-:S07]  /*4590*/  LOP3.LUT R0, R3, R0, R7, 0xfe, !PT ;  /* 0x0000000003007212 */ /* 0x000fce00078efe07 */
.L_x_18763:
[----:B------:R-:W-:Y:S05]  /*45a0*/  BSYNC.RECONVERGENT B0 ;  /* 0x0000000000007941 */ /* 0x000fea0003800200 */
.L_x_18762:
[----:B------:R-:W0:Y:S02]  /*45b0*/  F2I.FTZ.TRUNC.NTZ R0, R0 ;  /* 0x0000000000007305 */ /* 0x000e24000021f100 */
[----:B0-----:R-:W-:Y:S01]  /*45c0*/  PRMT R18, R0, 0x7610, R18 ;  /* 0x0000761000127816 */ /* 0x001fe20000000012 */
[----:B------:R-:W-:Y:S06]  /*45d0*/  BRA `(.L_x_18747) ;  /* 0x0000000400107947 */ /* 0x000fec0003800000 */
.L_x_18760:
        /* <DEDUP_REMOVED lines=21> */
.L_x_18769:
[----:B------:R-:W-:Y:S05]  /*4730*/  BSYNC.RECONVERGENT B1 ;  /* 0x0000000000017941 */ /* 0x000fea0003800200 */
.L_x_18768:
[----:B------:R-:W-:Y:S01]  /*4740*/  IMAD.SHL.U32 R0, R0, 0x200000, RZ ;  /* 0x0020000000007824 */ /* 0x000fe200078e00ff */
[----:B------:R-:W-:-:S04]  /*4750*/  LEA R3, R3, 0x37800000, 0x17 ;  /* 0x3780000003037811 */ /* 0x000fc800078eb8ff */
[----:B------:R-:W-:-:S07]  /*4760*/  LOP3.LUT R0, R3, R0, R7, 0xfe, !PT ;  /* 0x0000000003007212 */ /* 0x000fce00078efe07 */
.L_x_18767:
[----:B------:R-:W-:Y:S05]  /*4770*/  BSYNC.RECONVERGENT B0 ;  /* 0x0000000000007941 */ /* 0x000fea0003800200 */
.L_x_18766:
[----:B------:R-:W0:Y:S02]  /*4780*/  F2I.FTZ.TRUNC.NTZ R0, R0 ;  /* 0x0000000000007305 */ /* 0x000e24000021f100 */
[----:B0-----:R-:W-:Y:S01]  /*4790*/  PRMT R18, R0, 0x7610, R18 ;  /* 0x0000761000127816 */ /* 0x001fe20000000012 */
[----:B------:R-:W-:Y:S06]  /*47a0*/  BRA `(.L_x_18747) ;  /* 0x00000000009c7947 */ /* 0x000fec0003800000 */
.L_x_18759:
        /* <DEDUP_REMOVED lines=14> */
.L_x_18773:
[----:B------:R-:W-:Y:S05]  /*4890*/  BSYNC.RECONVERGENT B0 ;  /* 0x0000000000007941 */ /* 0x000fea0003800200 */
.L_x_18772:
[----:B------:R-:W0:Y:S02]  /*48a0*/  F2I.FTZ.TRUNC.NTZ R0, R0 ;  /* 0x0000000000007305 */ /* 0x000e24000021f100 */
[----:B0-----:R-:W-:Y:S01]  /*48b0*/  PRMT R18, R0, 0x7610, R18 ;  /* 0x0000761000127816 */ /* 0x001fe20000000012 */
[----:B------:R-:W-:Y:S06]  /*48c0*/  BRA `(.L_x_18747) ;  /* 0x0000000000547947 */ /* 0x000fec0003800000 */
.L_x_18746:
        /* <DEDUP_REMOVED lines=16> */
.L_x_18774:
[----:B------:R-:W-:Y:S01]  /*49d0*/  PRMT R18, RZ, 0x7610, R18 ;  /* 0x00007610ff127816 */ /* 0x000fe20000000012 */
[----:B------:R-:W-:Y:S06]  /*49e0*/  BRA `(.L_x_18747) ;  /* 0x00000000000c7947 */ /* 0x000fec0003800000 */
.L_x_18771:
[----:B------:R0:W5:Y:S01]  /*49f0*/  LDG.E.U8 R18, desc[UR36][R4.64] ;  /* 0x0000002404127981 */ /* 0x000162000c1e1100 */
[----:B------:R-:W-:Y:S05]  /*4a00*/  BRA `(.L_x_18747) ;  /* 0x0000000000047947 */ /* 0x000fea0003800000 */
.L_x_18770:
[----:B------:R0:W5:Y:S02]  /*4a10*/  LDG.E.U8 R18, desc[UR36][R4.64] ;  /* 0x0000002404127981 */ /* 0x000164000c1e1100 */
.L_x_18747:
        /* <DEDUP_REMOVED lines=18> */
.L_x_18778:
[----:B------:R0:W5:Y:S01]  /*4b40*/  LDG.E.U8 R19, desc[UR36][R4.64] ;  /* 0x0000002404137981 */ /* 0x000162000c1e1100 */
[----:B------:R-:W-:Y:S05]  /*4b50*/  BRA `(.L_x_18780) ;  /* 0x0000000c00507947 */ /* 0x000fea0003800000 */
.L_x_18777:
        /* <DEDUP_REMOVED lines=8> */
.L_x_18782:
[----:B------:R0:W5:Y:S01]  /*4be0*/  LDG.E.U8 R19, desc[UR36][R4.64] ;  /* 0x0000002404137981 */ /* 0x000162000c1e1100 */
[----:B------:R-:W-:Y:S05]  /*4bf0*/  BRA `(.L_x_18780) ;  /* 0x0000000c00287947 */ /* 0x000fea0003800000 */
.L_x_18781:
[----:B------:R0:W5:Y:S01]  /*4c00*/  LDG.E.U16 R19, desc[UR36][R4.64] ;  /* 0x0000002404137981 */ /* 0x000162000c1e1500 */
[----:B------:R-:W-:Y:S05]  /*4c10*/  BRA `(.L_x_18780) ;  /* 0x0000000c00207947 */ /* 0x000fea0003800000 */
.L_x_18776:
        /* <DEDUP_REMOVED lines=9> */
.L_x_18784:
[----:B------:R-:W4:Y:S02]  /*4cb0*/  LDG.E.U16 R0, desc[UR36][R4.64] ;  /* 0x0000002404007981 */ /* 0x000f24000c1e1500 */
[----:B----4-:R-:W-:-:S06]  /*4cc0*/  HADD2.F32 R0, -RZ, R0.H0_H0 ;  /* 0x20000000ff007230 */ /* 0x010fcc0000004100 */
[----:B------:R-:W0:Y:S02]  /*4cd0*/  F2I.FTZ.TRUNC.NTZ R0, R0 ;  /* 0x0000000000007305 */ /* 0x000e24000021f100 */
[----:B0-----:R-:W-:Y:S01]  /*4ce0*/  PRMT R19, R0, 0x7610, R19 ;  /* 0x0000761000137816 */ /* 0x001fe20000000013 */
[----:B------:R-:W-:Y:S06]  /*4cf0*/  BRA `(.L_x_18780) ;  /* 0x0000000800e87947 */ /* 0x000fec0003800000 */
.L_x_18783:
        /* <DEDUP_REMOVED lines=9> */
.L_x_18786:
[----:B------:R-:W4:Y:S02]  /*4d90*/  LDG.E.U16 R4, desc[UR36][R4.64] ;  /* 0x0000002404047981 */ /* 0x000f24000c1e1500 */
[----:B----4-:R-:W-:-:S06]  /*4da0*/  HADD2.F32 R0, -RZ, R4.H0_H0 ;  /* 0x20000004ff007230 */ /* 0x010fcc0000004100 */
[----:B------:R-:W0:Y:S02]  /*4db0*/  F2I.FTZ.TRUNC.NTZ R0, R0 ;  /* 0x0000000000007305 */ /* 0x000e24000021f100 */
[----:B0-----:R-:W-:Y:S01]  /*4dc0*/  PRMT R19, R0, 0x7610, R19 ;  /* 0x0000761000137816 */ /* 0x001fe20000000013 */
[----:B------:R-:W-:Y:S06]  /*4dd0*/  BRA `(.L_x_18780) ;  /* 0x0000000800b07947 */ /* 0x000fec0003800000 */
.L_x_18785:
[----:B------:R-:W4:Y:S02]  /*4de0*/  LDG.E.64 R4, desc[UR36][R4.64] ;  /* 0x0000002404047981 */ /* 0x000f24000c1e1b00 */
[----:B----4-:R0:W4:Y:S01]  /*4df0*/  F2I.F64.TRUNC R19, R4 ;  /* 0x0000000400137311 */ /* 0x010122000030d100 */
[----:B------:R-:W-:Y:S05]  /*4e00*/  BRA `(.L_x_18780) ;  /* 0x0000000800a47947 */ /* 0x000fea0003800000 */
.L_x_18775:
        /* <DEDUP_REMOVED lines=12> */
.L_x_18789:
[----:B------:R-:W4:Y:S02]  /*4ed0*/  LDG.E.64 R4, desc[UR36][R4.64] ;  /* 0x0000002404047981 */ /* 0x000f24000c1e1b00 */
[----:B----4-:R0:W4:Y:S01]  /*4ee0*/  F2I.F64.TRUNC R19, R4 ;  /* 0x0000000400137311 */ /* 0x010122000030d100 */
[----:B------:R-:W-:Y:S05]  /*4ef0*/  BRA `(.L_x_18780) ;  /* 0x0000000800687947 */ /* 0x000fea0003800000 */
.L_x_18788:
        /* <DEDUP_REMOVED lines=27> */
.L_x_18791:
        /* <DEDUP_REMOVED lines=15> */
.L_x_18790:
[----:B------:R-:W4:Y:S02]  /*51a0*/  LDG.E.U16 R0, desc[UR36][R4.64] ;  /* 0x0000002404007981 */ /* 0x000f24000c1e1500 */
[----:B----4-:R-:W-:-:S06]  /*51b0*/  IMAD.U32 R0, R0, 0x10000, RZ ;  /* 0x0001000000007824 */ /* 0x010fcc00078e00ff */
[----:B------:R-:W0:Y:S02]  /*51c0*/  F2I.FTZ.TRUNC.NTZ R0, R0 ;  /* 0x0000000000007305 */ /* 0x000e24000021f100 */
[----:B0-----:R-:W-:Y:S01]  /*51d0*/  PRMT R19, R0, 0x7610, R19 ;  /* 0x0000761000137816 */ /* 0x001fe20000000013 */
[----:B------:R-:W-:Y:S06]  /*51e0*/  BRA `(.L_x_18780) ;  /* 0x0000000400ac7947 */ /* 0x000fec0003800000 */
.L_x_18787:
        /* <DEDUP_REMOVED lines=10> */
.L_x_18794:
        /* <DEDUP_REMOVED lines=21> */
.L_x_18798:
[----:B------:R-:W-:Y:S05]  /*53e0*/  BSYNC.RECONVERGENT B1 ;  /* 0x0000000000017941 */ /* 0x000fea0003800200 */
.L_x_18797:
[----:B------:R-:W-:Y:S01]  /*53f0*/  IMAD.SHL.U32 R0, R0, 0x100000, RZ ;  /* 0x0010000000007824 */ /* 0x000fe200078e00ff */
[----:B------:R-:W-:-:S04]  /*5400*/  LEA R3, R3, 0x3b800000, 0x17 ;  /* 0x3b80000003037811 */ /* 0x000fc800078eb8ff */
[----:B------:R-:W-:-:S07]  /*5410*/  LOP3.LUT R0, R3, R0, R7, 0xfe, !PT ;  /* 0x0000000003007212 */ /* 0x000fce00078efe07 */
.L_x_18796:
[----:B------:R-:W-:Y:S05]  /*5420*/  BSYNC.RECONVERGENT B0 ;  /* 0x0000000000007941 */ /* 0x000fea0003800200 */
.L_x_18795:
[----:B------:R-:W0:Y:S02]  /*5430*/  F2I.FTZ.TRUNC.NTZ R0, R0 ;  /* 0x0000000000007305 */ /* 0x000e24000021f100 */
[----:B0-----:R-:W-:Y:S01]  /*5440*/  PRMT R19, R0, 0x7610, R19 ;  /* 0x0000761000137816 */ /* 0x001fe20000000013 */
[----:B------:R-:W-:Y:S06]  /*5450*/  BRA `(.L_x_18780) ;  /* 0x0000000400107947 */ /* 0x000fec0003800000 */
.L_x_18793:
        /* <DEDUP_REMOVED lines=21> */
.L_x_18802:
[----:B------:R-:W-:Y:S05]  /*55b0*/  BSYNC.RECONVERGENT B1 ;  /* 0x0000000000017941 */ /* 0x000fea0003800200 */
.L_x_18801:
[----:B------:R-:W-:Y:S01]  /*55c0*/  IMAD.SHL.U32 R0, R0, 0x200000, RZ ;  /* 0x0020000000007824 */ /* 0x000fe200078e00ff */
[----:B------:R-:W-:-:S04]  /*55d0*/  LEA R3, R3, 0x37800000, 0x17 ;  /* 0x3780000003037811 */ /* 0x000fc800078eb8ff */
[----:B------:R-:W-:-:S07]  /*55e0*/  LOP3.LUT R0, R3, R0, R7, 0xfe, !PT ;  /* 0x0000000003007212 */ /* 0x000fce00078efe07 */
.L_x_18800:
[----:B------:R-:W-:Y:S05]  /*55f0*/  BSYNC.RECONVERGENT B0 ;  /* 0x0000000000007941 */ /* 0x000fea0003800200 */
.L_x_18799:
[----:B------:R-:W0:Y:S02]  /*5600*/  F2I.FTZ.TRUNC.NTZ R0, R0 ;  /* 0x0000000000007305 */ /* 0x000e24000021f100 */
[----:B0-----:R-:W-:Y:S01]  /*5610*/  PRMT R19, R0, 0x7610, R19 ;  /* 0x0000761000137816 */ /* 0x001fe20000000013 */
[----:B------:R-:W-:Y:S06]  /*5620*/  BRA `(.L_x_18780) ;  /* 0x00000000009c7947 */ /* 0x000fec0003800000 */
.L_x_18792:
        /* <DEDUP_REMOVED lines=14> */
.L_x_18806:
[----:B------:R-:W-:Y:S05]  /*5710*/  BSYNC.RECONVERGENT B0 ;  /* 0x0000000000007941 */ /* 0x000fea0003800200 */
.L_x_18805:
[----:B------:R-:W0:Y:S02]  /*5720*/  F2I.FTZ.TRUNC.NTZ R0, R0 ;  /* 0x0000000000007305 */ /* 0x000e24000021f100 */
[----:B0-----:R-:W-:Y:S01]  /*5730*/  PRMT R19, R0, 0x7610, R19 ;  /* 0x0000761000137816 */ /* 0x001fe20000000013 */
[----:B------:R-:W-:Y:S06]  /*5740*/  BRA `(.L_x_18780) ;  /* 0x0000000000547947 */ /* 0x000fec0003800000 */
.L_x_18779:
        /* <DEDUP_REMOVED lines=16> */
.L_x_18807:
[----:B------:R-:W-:Y:S01]  /*5850*/  PRMT R19, RZ, 0x7610, R19 ;  /* 0x00007610ff137816 */ /* 0x000fe20000000013 */
[----:B------:R-:W-:Y:S06]  /*5860*/  BRA `(.L_x_18780) ;  /* 0x00000000000c7947 */ /* 0x000fec0003800000 */
.L_x_18804:
[----:B------:R0:W5:Y:S01]  /*5870*/  LDG.E.U8 R19, desc[UR36][R4.64] ;  /* 0x0000002404137981 */ /* 0x000162000c1e1100 */
[----:B------:R-:W-:Y:S05]  /*5880*/  BRA `(.L_x_18780) ;  /* 0x0000000000047947 */ /* 0x000fea0003800000 */
.L_x_18803:
[----:B------:R0:W5:Y:S02]  /*5890*/  LDG.E.U8 R19, desc[UR36][R4.64] ;  /* 0x0000002404137981 */ /* 0x000164000c1e1100 */
.L_x_18780:
[----:B------:R-:W-:-:S07]  /*58a0*/  VIADD R27, R27, 0x80 ;  /* 0x000000801b1b7836 */ /* 0x000fce0000000000 */
.L_x_18708:
[----:B------:R-:W-:Y:S05]  /*58b0*/  BSYNC.RECONVERGENT B6 ;  /* 0x0000000000067941 */ /* 0x000fea0003800200 */
.L_x_18707:
        /* <DEDUP_REMOVED lines=25> */
.L_x_18813:
[----:B------:R0:W5:Y:S01]  /*5a50*/  LDG.E.U8 R22, desc[UR36][R4.64] ;  /* 0x0000002404167981 */ /* 0x000162000c1e1100 */
[----:B------:R-:W-:Y:S05]  /*5a60*/  BRA `(.L_x_18815) ;  /* 0x0000000c00507947 */ /* 0x000fea0003800000 */
.L_x_18812:
        /* <DEDUP_REMOVED lines=8> */
.L_x_18817:
[----:B------:R4:W5:Y:S01]  /*5af0*/  LDG.E.U8 R22, desc[UR36][R4.64] ;  /* 0x0000002404167981 */ /* 0x000962000c1e1100 */
[----:B------:R-:W-:Y:S05]  /*5b00*/  BRA `(.L_x_18815) ;  /* 0x0000000c00287947 */ /* 0x000fea0003800000 */
.L_x_18816:
[----:B------:R0:W5:Y:S01]  /*5b10*/  LDG.E.U16 R22, desc[UR36][R4.64] ;  /* 0x0000002404167981 */ /* 0x000162000c1e1500 */
[----:B------:R-:W-:Y:S05]  /*5b20*/  BRA `(.L_x_18815) ;  /* 0x0000000c00207947 */ /* 0x000fea0003800000 */
.L_x_18811:
        /* <DEDUP_REMOVED lines=9> */
.L_x_18819:
[----:B------:R-:W2:Y:S02]  /*5bc0*/  LDG.E.U16 R0, desc[UR36][R4.64] ;  /* 0x0000002404007981 */ /* 0x000ea4000c1e1500 */
[----:B--2---:R-:W-:-:S06]  /*5bd0*/  HADD2.F32 R0, -RZ, R0.H0_H0 ;  /* 0x20000000ff007230 */ /* 0x004fcc0000004100 */
[----:B------:R-:W0:Y:S02]  /*5be0*/  F2I.FTZ.TRUNC.NTZ R0, R0 ;  /* 0x0000000000007305 */ /* 0x000e24000021f100 */
[----:B0-----:R-:W-:Y:S01]  /*5bf0*/  PRMT R22, R0, 0x7610, R22 ;  /* 0x0000761000167816 */ /* 0x001fe20000000016 */
[----:B------:R-:W-:Y:S06]  /*5c00*/  BRA `(.L_x_18815) ;  /* 0x0000000800e87947 */ /* 0x000fec0003800000 */
.L_x_18818:
        /* <DEDUP_REMOVED lines=9> */
.L_x_18821:
[----:B------:R-:W2:Y:S02]  /*5ca0*/  LDG.E.U16 R4, desc[UR36][R4.64] ;  /* 0x0000002404047981 */ /* 0x000ea4000c1e1500 */
[----:B--2---:R-:W-:-:S06]  /*5cb0*/  HADD2.F32 R0, -RZ, R4.H0_H0 ;  /* 0x20000004ff007230 */ /* 0x004fcc0000004100 */
[----:B------:R-:W0:Y:S02]  /*5cc0*/  F2I.FTZ.TRUNC.NTZ R0, R0 ;  /* 0x0000000000007305 */ /* 0x000e24000021f100 */
[----:B0-----:R-:W-:Y:S01]  /*5cd0*/  PRMT R22, R0, 0x7610, R22 ;  /* 0x0000761000167816 */ /* 0x001fe20000000016 */
[----:B------:R-:W-:Y:S06]  /*5ce0*/  BRA `(.L_x_18815) ;  /* 0x0000000800b07947 */ /* 0x000fec0003800000 */
.L_x_18820:
[----:B------:R-:W2:Y:S02]  /*5cf0*/  LDG.E.64 R4, desc[UR36][R4.64] ;  /* 0x0000002404047981 */ /* 0x000ea4000c1e1b00 */
[----:B--2---:R0:W2:Y:S01]  /*5d00*/  F2I.F64.TRUNC R22, R4 ;  /* 0x0000000400167311 */ /* 0x0040a2000030d100 */
[----:B------:R-:W-:Y:S05]  /*5d10*/  BRA `(.L_x_18815) ;  /* 0x0000000800a47947 */ /* 0x000fea0003800000 */
.L_x_18810:
        /* <DEDUP_REMOVED lines=12> */
.L_x_18824:
[----:B------:R-:W2:Y:S02]  /*5de0*/  LDG.E.64 R4, desc[UR36][R4.64] ;  /* 0x0000002404047981 */ /* 0x000ea4000c1e1b00 */
[----:B--2---:R0:W2:Y:S01]  /*5df0*/  F2I.F64.TRUNC R22, R4 ;  /* 0x0000000400167311 */ /* 0x0040a2000030d100 */
[----:B------:R-:W-:Y:S05]  /*5e00*/  BRA `(.L_x_18815) ;  /* 0x0000000800687947 */ /* 0x000fea0003800000 */
.L_x_18823:
        /* <DEDUP_REMOVED lines=27> */
.L_x_18826:
        /* <DEDUP_REMOVED lines=15> */
.L_x_18825:
[----:B------:R-:W2:Y:S02]  /*60b0*/  LDG.E.U16 R0, desc[UR36][R4.64] ;  /* 0x0000002404007981 */ /* 0x000ea4000c1e1500 */
[----:B--2---:R-:W-:-:S06]  /*60c0*/  IMAD.U32 R0, R0, 0x10000, RZ ;  /* 0x0001000000007824 */ /* 0x004fcc00078e00ff */
[----:B------:R-:W0:Y:S02]  /*60d0*/  F2I.FTZ.TRUNC.NTZ R0, R0 ;  /* 0x0000000000007305 */ /* 0x000e24000021f100 */
[----:B0-----:R-:W-:Y:S01]  /*60e0*/  PRMT R22, R0, 0x7610, R22 ;  /* 0x0000761000167816 */ /* 0x001fe20000000016 */
[----:B------:R-:W-:Y:S06]  /*60f0*/  BRA `(.L_x_18815) ;  /* 0x0000000400ac7947 */ /* 0x000fec0003800000 */
.L_x_18822:
        /* <DEDUP_REMOVED lines=10> */
.L_x_18829:
        /* <DEDUP_REMOVED lines=21> */
.L_x_18833:
[----:B------:R-:W-:Y:S05]  /*62f0*/  BSYNC.RECONVERGENT B1 ;  /* 0x0000000000017941 */ /* 0x000fea0003800200 */
.L_x_18832:
[----:B------:R-:W-:Y:S01]  /*6300*/  IMAD.SHL.U32 R0, R0, 0x100000, RZ ;  /* 0x0010000000007824 */ /* 0x000fe200078e00ff */
[----:B------:R-:W-:-:S04]  /*6310*/  LEA R3, R3, 0x3b800000, 0x17 ;  /* 0x3b80000003037811 */ /* 0x000fc800078eb8ff */
[----:B------:R-:W-:-:S07]  /*6320*/  LOP3.LUT R0, R3, R0, R7, 0xfe, !PT ;  /* 0x0000000003007212 */ /* 0x000fce00078efe07 */
.L_x_18831:
[----:B------:R-:W-:Y:S05]  /*6330*/  BSYNC.RECONVERGENT B0 ;  /* 0x0000000000007941 */ /* 0x000fea0003800200 */
.L_x_18830:
[----:B------:R-:W0:Y:S02]  /*6340*/  F2I.FTZ.TRUNC.NTZ R0, R0 ;  /* 0x0000000000007305 */ /* 0x000e24000021f100 */
[----:B0-----:R-:W-:Y:S01]  /*6350*/  PRMT R22, R0, 0x7610, R22 ;  /* 0x0000761000167816 */ /* 0x001fe20000000016 */
[----:B------:R-:W-:Y:S06]  /*6360*/  BRA `(.L_x_18815) ;  /* 0x0000000400107947 */ /* 0x000fec0003800000 */
.L_x_18828:
        /* <DEDUP_REMOVED lines=21> */
.L_x_18837:
[----:B------:R-:W-:Y:S05]  /*64c0*/  BSYNC.RECONVERGENT B1 ;  /* 0x0000000000017941 */ /* 0x000fea0003800200 */
.L_x_18836:
[----:B------:R-:W-:Y:S01]  /*64d0*/  IMAD.SHL.U32 R0, R0, 0x200000, RZ ;  /* 0x0020000000007824 */ /* 0x000fe200078e00ff */
[----:B------:R-:W-:-:S04]  /*64e0*/  LEA R3, R3, 0x37800000, 0x17 ;  /* 0x3780000003037811 */ /* 0x000fc800078eb8ff */
[----:B------:R-:W-:-:S07]  /*64f0*/  LOP3.LUT R0, R3, R0, R7, 0xfe, !PT ;  /* 0x0000000003007212 */ /* 0x000fce00078efe07 */
.L_x_18835:
[----:B------:R-:W-:Y:S05]  /*6500*/  BSYNC.RECONVERGENT B0 ;  /* 0x0000000000007941 */ /* 0x000fea0003800200 */
.L_x_18834:
[----:B------:R-:W0:Y:S02]  /*6510*/  F2I.FTZ.TRUNC.NTZ R0, R0 ;  /* 0x0000000000007305 */ /* 0x000e24000021f100 */
[----:B0-----:R-:W-:Y:S01]  /*6520*/  PRMT R22, R0, 0x7610, R22 ;  /* 0x0000761000167816 */ /* 0x001fe20000000016 */
[----:B------:R-:W-:Y:S06]  /*6530*/  BRA `(.L_x_18815) ;  /* 0x00000000009c7947 */ /* 0x000fec0003800000 */
.L_x_18827:
        /* <DEDUP_REMOVED lines=14> */
.L_x_18841:
[----:B------:R-:W-:Y:S05]  /*6620*/  BSYNC.RECONVERGENT B0 ;  /* 0x0000000000007941 */ /* 0x000fea0003800200 */
.L_x_18840:
[----:B------:R-:W0:Y:S02]  /*6630*/  F2I.FTZ.TRUNC.NTZ R0, R0 ;  /* 0x0000000000007305 */ /* 0x000e24000021f100 */
[----:B0-----:R-:W-:Y:S01]  /*6640*/  PRMT R22, R0, 0x7610, R22 ;  /* 0x0000761000167816 */ /* 0x001fe20000000016 */
[----:B------:R-:W-:Y:S06]  /*6650*/  BRA `(.L_x_18815) ;  /* 0x0000000000547947 */ /* 0x000fec0003800000 */
.L_x_18814:
        /* <DEDUP_REMOVED lines=16> */
.L_x_18842:
[----:B------:R-:W-:Y:S01]  /*6760*/  PRMT R22, RZ, 0x7610, R22 ;  /* 0x00007610ff167816 */ /* 0x000fe20000000016 */
[----:B------:R-:W-:Y:S06]  /*6770*/  BRA `(.L_x_18815) ;  /* 0x00000000000c7947 */ /* 0x000fec0003800000 */
.L_x_18839:
[----:B------:R0:W5:Y:S01]  /*6780*/  LDG.E.U8 R22, desc[UR36][R4.64] ;  /* 0x0000002404167981 */ /* 0x000162000c1e1100 */
[----:B------:R-:W-:Y:S05]  /*6790*/  BRA `(.L_x_18815) ;  /* 0x0000000000047947 */ /* 0x000fea0003800000 */
.L_x_18838:
[----:B------:R0:W5:Y:S02]  /*67a0*/  LDG.E.U8 R22, desc[UR36][R4.64] ;  /* 0x0000002404167981 */ /* 0x000164000c1e1100 */
.L_x_18815:
        /* <DEDUP_REMOVED lines=18> */
.L_x_18846:
[----:B------:R0:W5:Y:S01]  /*68d0*/  LDG.E.U8 R23, desc[UR36][R4.64] ;  /* 0x0000002404177981 */ /* 0x000162000c1e1100 */
[----:B------:R-:W-:Y:S05]  /*68e0*/  BRA `(.L_x_18848) ;  /* 0x0000000c00507947 */ /* 0x000fea0003800000 */
.L_x_18845:
        /* <DEDUP_REMOVED lines=8> */
.L_x_18850:
[----:B------:R4:W5:Y:S01]  /*6970*/  LDG.E.U8 R23, desc[UR36][R4.64] ;  /* 0x0000002404177981 */ /* 0x000962000c1e1100 */
[----:B------:R-:W-:Y:S05]  /*6980*/  BRA `(.L_x_18848) ;  /* 0x0000000c00287947 */ /* 0x000fea0003800000 */
.L_x_18849:
[----:B------:R0:W5:Y:S01]  /*6990*/  LDG.E.U16 R23, desc[UR36][R4.64] ;  /* 0x0000002404177981 */ /* 0x000162000c1e1500 */
[----:B------:R-:W-:Y:S05]  /*69a0*/  BRA `(.L_x_18848) ;  /* 0x0000000c00207947 */ /* 0x000fea0003800000 */
.L_x_18844:
        /* <DEDUP_REMOVED lines=9> */
.L_x_18852:
[----:B------:R-:W2:Y:S02]  /*6a40*/  LDG.E.U16 R0, desc[UR36][R4.64] ;  /* 0x0000002404007981 */ /* 0x000ea4000c1e1500 */
[----:B--2---:R-:W-:-:S06]  /*6a50*/  HADD2.F32 R0, -RZ, R0.H0_H0 ;  /* 0x20000000ff007230 */ /* 0x004fcc0000004100 */
[----:B------:R-:W0:Y:S02]  /*6a60*/  F2I.FTZ.TRUNC.NTZ R0, R0 ;  /* 0x0000000000007305 */ /* 0x000e24000021f100 */
[----:B0-----:R-:W-:Y:S01]  /*6a70*/  PRMT R23, R0, 0x7610, R23 ;  /* 0x0000761000177816 */ /* 0x001fe20000000017 */
[----:B------:R-:W-:Y:S06]  /*6a80*/  BRA `(.L_x_18848) ;  /* 0x0000000800e87947 */ /* 0x000fec0003800000 */
.L_x_18851:
        /* <DEDUP_REMOVED lines=9> */
.L_x_18854:
[----:B------:R-:W2:Y:S02]  /*6b20*/  LDG.E.U16 R4, desc[UR36][R4.64] ;  /* 0x0000002404047981 */ /* 0x000ea4000c1e1500 */
[----:B--2---:R-:W-:-:S06]  /*6b30*/  HADD2.F32 R0, -RZ, R4.H0_H0 ;  /* 0x20000004ff007230 */ /* 0x004fcc0000004100 */
[----:B------:R-:W0:Y:S02]  /*6b40*/  F2I.FTZ.TRUNC.NTZ R0, R0 ;  /* 0x0000000000007305 */ /* 0x000e24000021f100 */
[----:B0-----:R-:W-:Y:S01]  /*6b50*/  PRMT R23, R0, 0x7610, R23 ;  /* 0x0000761000177816 */ /* 0x001fe20000000017 */
[----:B------:R-:W-:Y:S06]  /*6b60*/  BRA `(.L_x_18848) ;  /* 0x0000000800b07947 */ /* 0x000fec0003800000 */
.L_x_18853:
[----:B------:R-:W2:Y:S02]  /*6b70*/  LDG.E.64 R4, desc[UR36][R4.64] ;  /* 0x0000002404047981 */ /* 0x000ea4000c1e1b00 */
[----:B--2---:R0:W2:Y:S01]  /*6b80*/  F2I.F64.TRUNC R23, R4 ;  /* 0x0000000400177311 */ /* 0x0040a2000030d100 */
[----:B------:R-:W-:Y:S05]  /*6b90*/  BRA `(.L_x_18848) ;  /* 0x0000000800a47947 */ /* 0x000fea0003800000 */
.L_x_18843:
        /* <DEDUP_REMOVED lines=12> */
.L_x_18857:
[----:B------:R-:W2:Y:S02]  /*6c60*/  LDG.E.64 R4, desc[UR36][R4.64] ;  /* 0x0000002404047981 */ /* 0x000ea4000c1e1b00 */
[----:B--2---:R0:W2:Y:S01]  /*6c70*/  F2I.F64.TRUNC R23, R4 ;  /* 0x0000000400177311 */ /* 0x0040a2000030d100 */
[----:B------:R-:W-:Y:S05]  /*6c80*/  BRA `(.L_x_18848) ;  /* 0x0000000800687947 */ /* 0x000fea0003800000 */
.L_x_18856:
        /* <DEDUP_REMOVED lines=27> */
.L_x_18859:
        /* <DEDUP_REMOVED lines=15> */
.L_x_18858:
[----:B------:R-:W2:Y:S02]  /*6f30*/  LDG.E.U16 R0, desc[UR36][R4.64] ;  /* 0x0000002404007981 */ /* 0x000ea4000c1e1500 */
[----:B--2---:R-:W-:-:S06]  /*6f40*/  IMAD.U32 R0, R0, 0x10000, RZ ;  /* 0x0001000000007824 */ /* 0x004fcc00078e00ff */
[----:B------:R-:W0:Y:S02]  /*6f50*/  F2I.FTZ.TRUNC.NTZ R0, R0 ;  /* 0x0000000000007305 */ /* 0x000e24000021f100 */
[----:B0-----:R-:W-:Y:S01]  /*6f60*/  PRMT R23, R0, 0x7610, R23 ;  /* 0x0000761000177816 */ /* 0x001fe20000000017 */
[----:B------:R-:W-:Y:S06]  /*6f70*/  BRA `(.L_x_18848) ;  /* 0x0000000400ac7947 */ /* 0x000fec0003800000 */
.L_x_18855:
        /* <DEDUP_REMOVED lines=10> */
.L_x_18862:
        /* <DEDUP_REMOVED lines=21> */
.L_x_18866:
[----:B------:R-:W-:Y:S05]  /*7170*/  BSYNC.RECONVERGENT B1 ;  /* 0x0000000000017941 */ /* 0x000fea0003800200 */
.L_x_18865:
[----:B------:R-:W-:Y:S01]  /*7180*/  IMAD.SHL.U32 R0, R0, 0x100000, RZ ;  /* 0x0010000000007824 */ /* 0x000fe200078e00ff */
[----:B------:R-:W-:-:S04]  /*7190*/  LEA R3, R3, 0x3b800000, 0x17 ;  /* 0x3b80000003037811 */ /* 0x000fc800078eb8ff */
[----:B------:R-:W-:-:S07]  /*71a0*/  LOP3.LUT R0, R3, R0, R7, 0xfe, !PT ;  /* 0x0000000003007212 */ /* 0x000fce00078efe07 */
.L_x_18864:
[----:B------:R-:W-:Y:S05]  /*71b0*/  BSYNC.RECONVERGENT B0 ;  /* 0x0000000000007941 */ /* 0x000fea0003800200 */
.L_x_18863:
[----:B------:R-:W0:Y:S02]  /*71c0*/  F2I.FTZ.TRUNC.NTZ R0, R0 ;  /* 0x0000000000007305 */ /* 0x000e24000021f100 */
[----:B0-----:R-:W-:Y:S01]  /*71d0*/  PRMT R23, R0, 0x7610, R23 ;  /* 0x0000761000177816 */ /* 0x001fe20000000017 */
[----:B------:R-:W-:Y:S06]  /*71e0*/  BRA `(.L_x_18848) ;  /* 0x0000000400107947 */ /* 0x000fec0003800000 */
.L_x_18861:
        /* <DEDUP_REMOVED lines=21> */
.L_x_18870:
[----:B------:R-:W-:Y:S05]  /*7340*/  BSYNC.RECONVERGENT B1 ;  /* 0x0000000000017941 */ /* 0x000fea0003800200 */
.L_x_18869:
[----:B------:R-:W-:Y:S01]  /*7350*/  IMAD.SHL.U32 R0, R0, 0x200000, RZ ;  /* 0x0020000000007824 */ /* 0x000fe200078e00ff */
[----:B------:R-:W-:-:S04]  /*7360*/  LEA R3, R3, 0x37800000, 0x17 ;  /* 0x3780000003037811 */ /* 0x000fc800078eb8ff */
[----:B------:R-:W-:-:S07]  /*7370*/  LOP3.LUT R0, R3, R0, R7, 0xfe, !PT ;  /* 0x0000000003007212 */ /* 0x000fce00078efe07 */
.L_x_18868:
[----:B------:R-:W-:Y:S05]  /*7380*/  BSYNC.RECONVERGENT B0 ;  /* 0x0000000000007941 */ /* 0x000fea0003800200 */
.L_x_18867:
[----:B------:R-:W0:Y:S02]  /*7390*/  F2I.FTZ.TRUNC.NTZ R0, R0 ;  /* 0x0000000000007305 */ /* 0x000e24000021f100 */
[----:B0-----:R-:W-:Y:S01]  /*73a0*/  PRMT R23, R0, 0x7610, R23 ;  /* 0x0000761000177816 */ /* 0x001fe20000000017 */
[----:B------:R-:W-:Y:S06]  /*73b0*/  BRA `(.L_x_18848) ;  /* 0x00000000009c7947 */ /* 0x000fec0003800000 */
.L_x_18860:
        /* <DEDUP_REMOVED lines=14> */
.L_x_18874:
[----:B------:R-:W-:Y:S05]  /*74a0*/  BSYNC.RECONVERGENT B0 ;  /* 0x0000000000007941 */ /* 0x000fea0003800200 */
.L_x_18873:
[----:B------:R-:W0:Y:S02]  /*74b0*/  F2I.FTZ.TRUNC.NTZ R0, R0 ;  /* 0x0000000000007305 */ /* 0x000e24000021f100 */
[----:B0-----:R-:W-:Y:S01]  /*74c0*/  PRMT R23, R0, 0x7610, R23 ;  /* 0x0000761000177816 */ /* 0x001fe20000000017 */
[----:B------:R-:W-:Y:S06]  /*74d0*/  BRA `(.L_x_18848) ;  /* 0x0000000000547947 */ /* 0x000fec0003800000 */
.L_x_18847:
        /* <DEDUP_REMOVED lines=16> */
.L_x_18875:
[----:B------:R-:W-:Y:S01]  /*75e0*/  PRMT R23, RZ, 0x7610, R23 ;  /* 0x00007610ff177816 */ /* 0x000fe20000000017 */
[----:B------:R-:W-:Y:S06]  /*75f0*/  BRA `(.L_x_18848) ;  /* 0x00000000000c7947 */ /* 0x000fec0003800000 */
.L_x_18872:
[----:B------:R0:W5:Y:S01]  /*7600*/  LDG.E.U8 R23, desc[UR36][R4.64] ;  /* 0x0000002404177981 */ /* 0x000162000c1e1100 */
[----:B------:R-:W-:Y:S05]  /*7610*/  BRA `(.L_x_18848) ;  /* 0x0000000000047947 */ /* 0x000fea0003800000 */
.L_x_18871:
[----:B------:R0:W5:Y:S02]  /*7620*/  LDG.E.U8 R23, desc[UR36][R4.64] ;  /* 0x0000002404177981 */ /* 0x000164000c1e1100 */
.L_x_18848:
        /* <DEDUP_REMOVED lines=19> */
.L_x_18879:
[----:B------:R0:W5:Y:S01]  /*7760*/  LDG.E.U8 R24, desc[UR36][R4.64] ;  /* 0x0000002404187981 */ /* 0x000162000c1e1100 */
[----:B------:R-:W-:Y:S05]  /*7770*/  BRA `(.L_x_18881) ;  /* 0x0000000c00507947 */ /* 0x000fea0003800000 */
.L_x_18878:
        /* <DEDUP_REMOVED lines=8> */
.L_x_18883:
[----:B------:R0:W5:Y:S01]  /*7800*/  LDG.E.U8 R24, desc[UR36][R4.64] ;  /* 0x0000002404187981 */ /* 0x000162000c1e1100 */
[----:B------:R-:W-:Y:S05]  /*7810*/  BRA `(.L_x_18881) ;  /* 0x0000000c00287947 */ /* 0x000fea0003800000 */
.L_x_18882:
[----:B------:R0:W5:Y:S01]  /*7820*/  LDG.E.U16 R24, desc[UR36][R4.64] ;  /* 0x0000002404187981 */ /* 0x000162000c1e1500 */
[----:B------:R-:W-:Y:S05]  /*7830*/  BRA `(.L_x_18881) ;  /* 0x0000000c00207947 */ /* 0x000fea0003800000 */
.L_x_18877:
        /* <DEDUP_REMOVED lines=9> */
.L_x_18885:
[----:B------:R-:W2:Y:S02]  /*78d0*/  LDG.E.U16 R0, desc[UR36][R4.64] ;  /* 0x0000002404007981 */ /* 0x000ea4000c1e1500 */
[----:B--2---:R-:W-:-:S06]  /*78e0*/  HADD2.F32 R0, -RZ, R0.H0_H0 ;  /* 0x20000000ff007230 */ /* 0x004fcc0000004100 */
[----:B------:R-:W0:Y:S02]  /*78f0*/  F2I.FTZ.TRUNC.NTZ R0, R0 ;  /* 0x0000000000007305 */ /* 0x000e24000021f100 */
[----:B0-----:R-:W-:Y:S01]  /*7900*/  PRMT R24, R0, 0x7610, R24 ;  /* 0x0000761000187816 */ /* 0x001fe20000000018 */
[----:B------:R-:W-:Y:S06]  /*7910*/  BRA `(.L_x_18881) ;  /* 0x0000000800e87947 */ /* 0x000fec0003800000 */
.L_x_18884:
[----:B------:R-:W-:-:S09]  /*7920*/  UISETP.NE.AND UP0, UPT, UR4, 0x7, UPT ;  /* 0x000000070400788c */ /* 0x000fd2000bf05270 */
[----:B------:R-:W-:Y:S05]  /*7930*/  BRA.U !UP0, `(.L_x_18886) ;  /* 0x0000000108307547 */ /* 0x000fea000b800000 */
[----:B------:R-:W-:-:S09]  /*7940*/  UISETP.NE.AND UP0, UPT, UR4, 0x8, UPT ;  /* 0x000000080400788c */ /* 0x000fd2000bf05270 */
[----:B------:R-:W-:Y:S05]  /*7950*/  BRA.U !UP0, `(.L_x_18887) ;  /* 0x0000000108147547 */ /* 0x000fea000b800000 */
[----:B------:R-:W-:-:S09]  /*7960*/  UISETP.NE.AND UP0, UPT, UR4, 0x9, UPT ;  /* 0x000000090400788c */ /* 0x000fd2000bf05270 */
[----:B------:R-:W-:Y:S05]  /*7970*/  BRA.U UP0, `(.L_x_18880) ;  /* 0x00000009007c7547 */ /* 0x000fea000b800000 */
[----:B------:R-:W2:Y:S02]  /*7980*/  LDG.E R4, desc[UR36][R4.64] ;  /* 0x0000002404047981 */ /* 0x000ea4000c1e1900 */
[----:B--2---:R2:W4:Y:S01]  /*7990*/  F2I.FTZ.TRUNC.NTZ R24, R4 ;  /* 0x0000000400187305 */ /* 0x004522000021f100 */
[----:B------:R-:W-:Y:S05]  /*79a0*/  BRA `(.L_x_18881) ;  /* 0x0000000800c47947 */ /* 0x000fea0003800000 */
.L_x_18887:
[----:B------:R-:W2:Y:S02]  /*79b0*/  LDG.E.U16 R4, desc[UR36][R4.64] ;  /* 0x0000002404047981 */ /* 0x000ea4000c1e1500 */
[----:B--2---:R-:W-:-:S06]  /*79c0*/  HADD2.F32 R0, -RZ, R4.H0_H0 ;  /* 0x20000004ff007230 */ /* 0x004fcc0000004100 */
[----:B------:R-:W0:Y:S02]  /*79d0*/  F2I.FTZ.TRUNC.NTZ R0, R0 ;  /* 0x0000000000007305 */ /* 0x000e24000021f100 */
[----:B0-----:R-:W-:Y:S01]  /*79e0*/  PRMT R24, R0, 0x7610, R24 ;  /* 0x0000761000187816 */ /* 0x001fe20000000018 */
[----:B------:R-:W-:Y:S06]  /*79f0*/  BRA `(.L_x_18881) ;  /* 0x0000000800b07947 */ /* 0x000fec0003800000 */
.L_x_18886:
[----:B------:R-:W2:Y:S02]  /*7a00*/  LDG.E.64 R4, desc[UR36][R4.64] ;  /* 0x0000002404047981 */ /* 0x000ea4000c1e1b00 */
[----:B--2---:R0:W1:Y:S01]  /*7a10*/  F2I.F64.TRUNC R24, R4 ;  /* 0x0000000400187311 */ /* 0x004062000030d100 */
[----:B------:R-:W-:Y:S05]  /*7a20*/  BRA `(.L_x_18881) ;  /* 0x0000000800a47947 */ /* 0x000fea0003800000 */
.L_x_18876:
        /* <DEDUP_REMOVED lines=12> */
.L_x_18890:
[----:B------:R-:W2:Y:S02]  /*7af0*/  LDG.E.64 R4, desc[UR36][R4.64] ;  /* 0x0000002404047981 */ /* 0x000ea4000c1e1b00 */
[----:B--2---:R0:W1:Y:S01]  /*7b00*/  F2I.F64.TRUNC R24, R4 ;  /* 0x0000000400187311 */ /* 0x004062000030d100 */
[----:B------:R-:W-:Y:S05]  /*7b10*/  BRA `(.L_x_18881) ;  /* 0x0000000800687947 */ /* 0x000fea0003800000 */
.L_x_18889:
        /* <DEDUP_REMOVED lines=27> */
.L_x_18892:
        /* <DEDUP_REMOVED lines=15> */
.L_x_18891:
[----:B------:R-:W2:Y:S02]  /*7dc0*/  LDG.E.U16 R0, desc[UR36][R4.64] ;  /* 0x0000002404007981 */ /* 0x000ea4000c1e1500 */
[----:B--2---:R-:W-:-:S06]  /*7dd0*/  IMAD.U32 R0, R0, 0x10000, RZ ;  /* 0x0001000000007824 */ /* 0x004fcc00078e00ff */
[----:B------:R-:W0:Y:S02]  /*7de0*/  F2I.FTZ.TRUNC.NTZ R0, R0 ;  /* 0x0000000000007305 */ /* 0x000e24000021f100 */
[----:B0-----:R-:W-:Y:S01]  /*7df0*/  PRMT R24, R0, 0x7610, R24 ;  /* 0x0000761000187816 */ /* 0x001fe20000000018 */
[----:B------:R-:W-:Y:S06]  /*7e00*/  BRA `(.L_x_18881) ;  /* 0x0000000400ac7947 */ /* 0x000fec0003800000 */
.L_x_18888:
        /* <DEDUP_REMOVED lines=10> */
.L_x_18895:
        /* <DEDUP_REMOVED lines=21> */
.L_x_18899:
[----:B------:R-:W-:Y:S05]  /*8000*/  BSYNC.RECONVERGENT B1 ;  /* 0x0000000000017941 */ /* 0x000fea0003800200 */
.L_x_18898:
[----:B------:R-:W-:Y:S01]  /*8010*/  IMAD.SHL.U32 R0, R0, 0x100000, RZ ;  /* 0x0010000000007824 */ /* 0x000fe200078e00ff */
[----:B------:R-:W-:-:S04]  /*8020*/  LEA R3, R3, 0x3b800000, 0x17 ;  /* 0x3b80000003037811 */ /* 0x000fc800078eb8ff */
[----:B------:R-:W-:-:S07]  /*8030*/  LOP3.LUT R0, R3, R0, R7, 0xfe, !PT ;  /* 0x0000000003007212 */ /* 0x000fce00078efe07 */
.L_x_18897:
[----:B------:R-:W-:Y:S05]  /*8040*/  BSYNC.RECONVERGENT B0 ;  /* 0x0000000000007941 */ /* 0x000fea0003800200 */
.L_x_18896:
[----:B------:R-:W0:Y:S02]  /*8050*/  F2I.FTZ.TRUNC.NTZ R0, R0 ;  /* 0x0000000000007305 */ /* 0x000e24000021f100 */
[----:B0-----:R-:W-:Y:S01]  /*8060*/  PRMT R24, R0, 0x7610, R24 ;  /* 0x0000761000187816 */ /* 0x001fe20000000018 */
[----:B------:R-:W-:Y:S06]  /*8070*/  BRA `(.L_x_18881) ;  /* 0x0000000400107947 */ /* 0x000fec0003800000 */
.L_x_18894:
        /* <DEDUP_REMOVED lines=21> */
.L_x_18903:
[----:B------:R-:W-:Y:S05]  /*81d0*/  BSYNC.RECONVERGENT B1 ;  /* 0x0000000000017941 */ /* 0x000fea0003800200 */
.L_x_18902:
[----:B------:R-:W-:Y:S01]  /*81e0*/  IMAD.SHL.U32 R0, R0, 0x200000, RZ ;  /* 0x0020000000007824 */ /* 0x000fe200078e00ff */
[----:B------:R-:W-:-:S04]  /*81f0*/  LEA R3, R3, 0x37800000, 0x17 ;  /* 0x3780000003037811 */ /* 0x000fc800078eb8ff */
[----:B------:R-:W-:-:S07]  /*8200*/  LOP3.LUT R0, R3, R0, R7, 0xfe, !PT ;  /* 0x0000000003007212 */ /* 0x000fce00078efe07 */
.L_x_18901:
[----:B------:R-:W-:Y:S05]  /*8210*/  BSYNC.RECONVERGENT B0 ;  /* 0x0000000000007941 */ /* 0x000fea0003800200 */
.L_x_18900:
[----:B------:R-:W0:Y:S02]  /*8220*/  F2I.FTZ.TRUNC.NTZ R0, R0 ;  /* 0x0000000000007305 */ /* 0x000e24000021f100 */
[----:B0-----:R-:W-:Y:S01]  /*8230*/  PRMT R24, R0, 0x7610, R24 ;  /* 0x0000761000187816 */ /* 0x001fe20000000018 */
[----:B------:R-:W-:Y:S06]  /*8240*/  BRA `(.L_x_18881) ;  /* 0x00000000009c7947 */ /* 0x000fec0003800000 */
.L_x_18893:
        /* <DEDUP_REMOVED lines=14> */
.L_x_18907:
[----:B------:R-:W-:Y:S05]  /*8330*/  BSYNC.RECONVERGENT B0 ;  /* 0x0000000000007941 */ /* 0x000fea0003800200 */
.L_x_18906:
[----:B------:R-:W0:Y:S02]  /*8340*/  F2I.FTZ.TRUNC.NTZ R0, R0 ;  /* 0x0000000000007305 */ /* 0x000e24000021f100 */
[----:B0-----:R-:W-:Y:S01]  /*8350*/  PRMT R24, R0, 0x7610, R24 ;  /* 0x0000761000187816 */ /* 0x001fe20000000018 */
[----:B------:R-:W-:Y:S06]  /*8360*/  BRA `(.L_x_18881) ;  /* 0x0000000000547947 */ /* 0x000fec0003800000 */
.L_x_18880:
        /* <DEDUP_REMOVED lines=16> */
.L_x_18908:
[----:B------:R-:W-:Y:S01]  /*8470*/  PRMT R24, RZ, 0x7610, R24 ;  /* 0x00007610ff187816 */ /* 0x000fe20000000018 */
[----:B------:R-:W-:Y:S06]  /*8480*/  BRA `(.L_x_18881) ;  /* 0x00000000000c7947 */ /* 0x000fec0003800000 */
.L_x_18905:
[----:B------:R0:W5:Y:S01]  /*8490*/  LDG.E.U8 R24, desc[UR36][R4.64] ;  /* 0x0000002404187981 */ /* 0x000162000c1e1100 */
[----:B------:R-:W-:Y:S05]  /*84a0*/  BRA `(.L_x_18881) ;  /* 0x0000000000047947 */ /* 0x000fea0003800000 */
.L_x_18904:
[----:B------:R0:W5:Y:S02]  /*84b0*/  LDG.E.U8 R24, desc[UR36][R4.64] ;  /* 0x0000002404187981 */ /* 0x000164000c1e1100 */
.L_x_18881:
[----:B------:R-:W-:-:S07]  /*84c0*/  VIADD R27, R27, 0x80 ;  /* 0x000000801b1b7836 */ /* 0x000fce0000000000 */
.L_x_18809:
[----:B------:R-:W-:Y:S05]  /*84d0*/  BSYNC.RECONVERGENT B6 ;  /* 0x0000000000067941 */ /* 0x000fea0003800200 */
.L_x_18808:
        /* <DEDUP_REMOVED lines=25> */
.L_x_18914:
[----:B------:R0:W5:Y:S01]  /*8670*/  LDG.E.U8 R26, desc[UR36][R4.64] ;  /* 0x00000024041a7981 */ /* 0x000162000c1e1100 */
[----:B------:R-:W-:Y:S05]  /*8680*/  BRA `(.L_x_18916) ;  /* 0x0000000c00507947 */ /* 0x000fea0003800000 */
.L_x_18913:
        /* <DEDUP_REMOVED lines=8> */
.L_x_18918:
[----:B------:R0:W5:Y:S01]  /*8710*/  LDG.E.U8 R26, desc[UR36][R4.64] ;  /* 0x00000024041a7981 */ /* 0x000162000c1e1100 */
[----:B------:R-:W-:Y:S05]  /*8720*/  BRA `(.L_x_18916) ;  /* 0x0000000c00287947 */ /* 0x000fea0003800000 */
.L_x_18917:
[----:B------:R0:W5:Y:S01]  /*8730*/  LDG.E.U16 R26, desc[UR36][R4.64] ;  /* 0x00000024041a7981 */ /* 0x000162000c1e1500 */
[----:B------:R-:W-:Y:S05]  /*8740*/  BRA `(.L_x_18916) ;  /* 0x0000000c00207947 */ /* 0x000fea0003800000 */
.L_x_18912:
        /* <DEDUP_REMOVED lines=9> */
.L_x_18920:
[----:B------:R-:W2:Y:S02]  /*87e0*/  LDG.E.U16 R0, desc[UR36][R4.64] ;  /* 0x0000002404007981 */ /* 0x000ea4000c1e1500 */
[----:B--2---:R-:W-:-:S06]  /*87f0*/  HADD2.F32 R0, -RZ, R0.H0_H0 ;  /* 0x20000000ff007230 */ /* 0x004fcc0000004100 */
[----:B------:R-:W0:Y:S02]  /*8800*/  F2I.FTZ.TRUNC.NTZ R0, R0 ;  /* 0x0000000000007305 */ /* 0x000e24000021f100 */
[----:B0-----:R-:W-:Y:S01]  /*8810*/  PRMT R26, R0, 0x7610, R26 ;  /* 0x00007610001a7816 */ /* 0x001fe2000000001a */
[----:B------:R-:W-:Y:S06]  /*8820*/  BRA `(.L_x_18916) ;  /* 0x0000000800e87947 */ /* 0x000fec0003800000 */
.L_x_18919:
        /* <DEDUP_REMOVED lines=9> */
.L_x_18922:
[----:B------:R-:W2:Y:S02]  /*88c0*/  LDG.E.U16 R4, desc[UR36][R4.64] ;  /* 0x0000002404047981 */ /* 0x000ea4000c1e1500 */
[----:B--2---:R-:W-:-:S06]  /*88d0*/  HADD2.F32 R0, -RZ, R4.H0_H0 ;  /* 0x20000004ff007230 */ /* 0x004fcc0000004100 */
[----:B------:R-:W0:Y:S02]  /*88e0*/  F2I.FTZ.TRUNC.NTZ R0, R0 ;  /* 0x0000000000007305 */ /* 0x000e24000021f100 */
[----:B0-----:R-:W-:Y:S01]  /*88f0*/  PRMT R26, R0, 0x7610, R26 ;  /* 0x00007610001a7816 */ /* 0x001fe2000000001a */
[----:B------:R-:W-:Y:S06]  /*8900*/  BRA `(.L_x_18916) ;  /* 0x0000000800b07947 */ /* 0x000fec0003800000 */
.L_x_18921:
[----:B------:R-:W2:Y:S02]  /*8910*/  LDG.E.64 R4, desc[UR36][R4.64] ;  /* 0x0000002404047981 */ /* 0x000ea4000c1e1b00 */
[----:B--2---:R0:W2:Y:S01]  /*8920*/  F2I.F64.TRUNC R26, R4 ;  /* 0x00000004001a7311 */ /* 0x0040a2000030d100 */
[----:B------:R-:W-:Y:S05]  /*8930*/  BRA `(.L_x_18916) ;  /* 0x0000000800a47947 */ /* 0x000fea0003800000 */
.L_x_18911:
        /* <DEDUP_REMOVED lines=12> */
.L_x_18925:
[----:B------:R-:W2:Y:S02]  /*8a00*/  LDG.E.64 R4, desc[UR36][R4.64] ;  /* 0x0000002404047981 */ /* 0x000ea4000c1e1b00 */
[----:B--2---:R0:W2:Y:S01]  /*8a10*/  F2I.F64.TRUNC R26, R4 ;  /* 0x00000004001a7311 */ /* 0x0040a2000030d100 */
[----:B------:R-:W-:Y:S05]  /*8a20*/  BRA `(.L_x_18916) ;  /* 0x0000000800687947 */ /* 0x000fea0003800000 */
.L_x_18924:
        /* <DEDUP_REMOVED lines=27> */
.L_x_18927:
        /* <DEDUP_REMOVED lines=15> */
.L_x_18926:
[----:B------:R-:W2:Y:S02]  /*8cd0*/  LDG.E.U16 R0, desc[UR36][R4.64] ;  /* 0x0000002404007981 */ /* 0x000ea4000c1e1500 */
[----:B--2---:R-:W-:-:S06]  /*8ce0*/  IMAD.U32 R0, R0, 0x10000, RZ ;  /* 0x0001000000007824 */ /* 0x004fcc00078e00ff */
[----:B------:R-:W0:Y:S02]  /*8cf0*/  F2I.FTZ.TRUNC.NTZ R0, R0 ;  /* 0x0000000000007305 */ /* 0x000e24000021f100 */
[----:B0-----:R-:W-:Y:S01]  /*8d00*/  PRMT R26, R0, 0x7610, R26 ;  /* 0x00007610001a7816 */ /* 0x001fe2000000001a */
[----:B------:R-:W-:Y:S06]  /*8d10*/  BRA `(.L_x_18916) ;  /* 0x0000000400ac7947 */ /* 0x000fec0003800000 */
.L_x_18923:
        /* <DEDUP_REMOVED lines=10> */
.L_x_18930:
        /* <DEDUP_REMOVED lines=21> */
.L_x_18934:
[----:B------:R-:W-:Y:S05]  /*8f10*/  BSYNC.RECONVERGENT B1 ;  /* 0x0000000000017941 */ /* 0x000fea0003800200 */
.L_x_18933:
[----:B------:R-:W-:Y:S01]  /*8f20*/  IMAD.SHL.U32 R0, R0, 0x100000, RZ ;  /* 0x0010000000007824 */ /* 0x000fe200078e00ff */
[----:B------:R-:W-:-:S04]  /*8f30*/  LEA R3, R3, 0x3b800000, 0x17 ;  /* 0x3b80000003037811 */ /* 0x000fc800078eb8ff */
[----:B------:R-:W-:-:S07]  /*8f40*/  LOP3.LUT R0, R3, R0, R7, 0xfe, !PT ;  /* 0x0000000003007212 */ /* 0x000fce00078efe07 */
.L_x_18932:
[----:B------:R-:W-:Y:S05]  /*8f50*/  BSYNC.RECONVERGENT B0 ;  /* 0x0000000000007941 */ /* 0x000fea0003800200 */
.L_x_18931:
[----:B------:R-:W0:Y:S02]  /*8f60*/  F2I.FTZ.TRUNC.NTZ R0, R0 ;  /* 0x0000000000007305 */ /* 0x000e24000021f100 */
[----:B0-----:R-:W-:Y:S01]  /*8f70*/  PRMT R26, R0, 0x7610, R26 ;  /* 0x00007610001a7816 */ /* 0x001fe2000000001a */
[----:B------:R-:W-:Y:S06]  /*8f80*/  BRA `(.L_x_18916) ;  /* 0x0000000400107947 */ /* 0x000fec0003800000 */
.L_x_18929:
        /* <DEDUP_REMOVED lines=21> */
.L_x_18938:
[----:B------:R-:W-:Y:S05]  /*90e0*/  BSYNC.RECONVERGENT B1 ;  /* 0x0000000000017941 */ /* 0x000fea0003800200 */
.L_x_18937:
[----:B------:R-:W-:Y:S01]  /*90f0*/  IMAD.SHL.U32 R0, R0, 0x200000, RZ ;  /* 0x0020000000007824 */ /* 0x000fe200078e00ff */
[----:B------:R-:W-:-:S04]  /*9100*/  LEA R3, R3, 0x37800000, 0x17 ;  /* 0x3780000003037811 */ /* 0x000fc800078eb8ff */
[----:B------:R-:W-:-:S07]  /*9110*/  LOP3.LUT R0, R3, R0, R7, 0xfe, !PT ;  /* 0x0000000003007212 */ /* 0x000fce00078efe07 */
.L_x_18936:
[----:B------:R-:W-:Y:S05]  /*9120*/  BSYNC.RECONVERGENT B0 ;  /* 0x0000000000007941 */ /* 0x000fea0003800200 */
.L_x_18935:
[----:B------:R-:W0:Y:S02]  /*9130*/  F2I.FTZ.TRUNC.NTZ R0, R0 ;  /* 0x0000000000007305 */ /* 0x000e24000021f100 */
[----:B0-----:R-:W-:Y:S01]  /*9140*/  PRMT R26, R0, 0x7610, R26 ;  /* 0x00007610001a7816 */ /* 0x001fe2000000001a */
[----:B------:R-:W-:Y:S06]  /*9150*/  BRA `(.L_x_18916) ;  /* 0x00000000009c7947 */ /* 0x000fec0003800000 */
.L_x_18928:
        /* <DEDUP_REMOVED lines=14> */
.L_x_18942:
[----:B------:R-:W-:Y:S05]  /*9240*/  BSYNC.RECONVERGENT B0 ;  /* 0x0000000000007941 */ /* 0x000fea0003800200 */
.L_x_18941:
[----:B------:R-:W0:Y:S02]  /*9250*/  F2I.FTZ.TRUNC.NTZ R0, R0 ;  /* 0x0000000000007305 */ /* 0x000e24000021f100 */
[----:B0-----:R-:W-:Y:S01]  /*9260*/  PRMT R26, R0, 0x7610, R26 ;  /* 0x00007610001a7816 */ /* 0x001fe2000000001a */
[----:B------:R-:W-:Y:S06]  /*9270*/  BRA `(.L_x_18916) ;  /* 0x0000000000547947 */ /* 0x000fec0003800000 */
.L_x_18915:
        /* <DEDUP_REMOVED lines=16> */
.L_x_18943:
[----:B------:R-:W-:Y:S01]  /*9380*/  PRMT R26, RZ, 0x7610, R26 ;  /* 0x00007610ff1a7816 */ /* 0x000fe2000000001a */
[----:B------:R-:W-:Y:S06]  /*9390*/  BRA `(.L_x_18916) ;  /* 0x00000000000c7947 */ /* 0x000fec0003800000 */
.L_x_18940:
[----:B------:R4:W5:Y:S01]  /*93a0*/  LDG.E.U8 R26, desc[UR36][R4.64] ;  /* 0x00000024041a7981 */ /* 0x000962000c1e1100 */
[----:B------:R-:W-:Y:S05]  /*93b0*/  BRA `(.L_x_18916) ;  /* 0x0000000000047947 */ /* 0x000fea0003800000 */
.L_x_18939:
[----:B------:R2:W5:Y:S02]  /*93c0*/  LDG.E.U8 R26, desc[UR36][R4.64] ;  /* 0x00000024041a7981 */ /* 0x000564000c1e1100 */
.L_x_18916:
        /* <DEDUP_REMOVED lines=19> */
.L_x_18947:
[----:B------:R0:W5:Y:S01]  /*9500*/  LDG.E.U8 R31, desc[UR36][R4.64] ;  /* 0x00000024041f7981 */ /* 0x000162000c1e1100 */
[----:B------:R-:W-:Y:S05]  /*9510*/  BRA `(.L_x_18949) ;  /* 0x0000000c00507947 */ /* 0x000fea0003800000 */
.L_x_18946:
        /* <DEDUP_REMOVED lines=8> */
.L_x_18951:
[----:B------:R2:W5:Y:S01]  /*95a0*/  LDG.E.U8 R31, desc[UR36][R4.64] ;  /* 0x00000024041f7981 */ /* 0x000562000c1e1100 */
[----:B------:R-:W-:Y:S05]  /*95b0*/  BRA `(.L_x_18949) ;  /* 0x0000000c00287947 */ /* 0x000fea0003800000 */
.L_x_18950:
[----:B------:R0:W5:Y:S01]  /*95c0*/  LDG.E.U16 R31, desc[UR36][R4.64] ;  /* 0x00000024041f7981 */ /* 0x000162000c1e1500 */
[----:B------:R-:W-:Y:S05]  /*95d0*/  BRA `(.L_x_18949) ;  /* 0x0000000c00207947 */ /* 0x000fea0003800000 */
.L_x_18945:
        /* <DEDUP_REMOVED lines=9> */
.L_x_18953:
[----:B------:R-:W2:Y:S02]  /*9670*/  LDG.E.U16 R0, desc[UR36][R4.64] ;  /* 0x0000002404007981 */ /* 0x000ea4000c1e1500 */
[----:B--2---:R-:W-:-:S06]  /*9680*/  HADD2.F32 R0, -RZ, R0.H0_H0 ;  /* 0x20000000ff007230 */ /* 0x004fcc0000004100 */
[----:B------:R-:W0:Y:S02]  /*9690*/  F2I.FTZ.TRUNC.NTZ R0, R0 ;  /* 0x0000000000007305 */ /* 0x000e24000021f100 */
[----:B0-----:R-:W-:Y:S01]  /*96a0*/  PRMT R31, R0, 0x7610, R31 ;  /* 0x00007610001f7816 */ /* 0x001fe2000000001f */
[----:B------:R-:W-:Y:S06]  /*96b0*/  BRA `(.L_x_18949) ;  /* 0x0000000800e87947 */ /* 0x000fec0003800000 */
.L_x_18952:
        /* <DEDUP_REMOVED lines=9> */
.L_x_18955:
[----:B------:R-:W2:Y:S02]  /*9750*/  LDG.E.U16 R4, desc[UR36][R4.64] ;  /* 0x0000002404047981 */ /* 0x000ea4000c1e1500 */
[----:B--2---:R-:W-:-:S06]  /*9760*/  HADD2.F32 R0, -RZ, R4.H0_H0 ;  /* 0x20000004ff007230 */ /* 0x004fcc0000004100 */
[----:B------:R-:W0:Y:S02]  /*9770*/  F2I.FTZ.TRUNC.NTZ R0, R0 ;  /* 0x0000000000007305 */ /* 0x000e24000021f100 */
[----:B0-----:R-:W-:Y:S01]  /*9780*/  PRMT R31, R0, 0x7610, R31 ;  /* 0x00007610001f7816 */ /* 0x001fe2000000001f */
[----:B------:R-:W-:Y:S06]  /*9790*/  BRA `(.L_x_18949) ;  /* 0x0000000800b07947 */ /* 0x000fec0003800000 */
.L_x_18954:
[----:B------:R-:W2:Y:S02]  /*97a0*/  LDG.E.64 R4, desc[UR36][R4.64] ;  /* 0x0000002404047981 */ /* 0x000ea4000c1e1b00 */
[----:B--2---:R0:W1:Y:S01]  /*97b0*/  F2I.F64.TRUNC R31, R4 ;  /* 0x00000004001f7311 */ /* 0x004062000030d100 */
[----:B------:R-:W-:Y:S05]  /*97c0*/  BRA `(.L_x_18949) ;  /* 0x0000000800a47947 */ /* 0x000fea0003800000 */
.L_x_18944:
        /* <DEDUP_REMOVED lines=12> */
.L_x_18958:
[----:B------:R-:W2:Y:S02]  /*9890*/  LDG.E.64 R4, desc[UR36][R4.64] ;  /* 0x0000002404047981 */ /* 0x000ea4000c1e1b00 */
[----:B--2---:R0:W1:Y:S01]  /*98a0*/  F2I.F64.TRUNC R31, R4 ;  /* 0x00000004001f7311 */ /* 0x004062000030d100 */
[----:B------:R-:W-:Y:S05]  /*98b0*/  BRA `(.L_x_18949) ;  /* 0x0000000800687947 */ /* 0x000fea0003800000 */
.L_x_18957:
        /* <DEDUP_REMOVED lines=27> */
.L_x_18960:
        /* <DEDUP_REMOVED lines=15> */
.L_x_18959:
[----:B------:R-:W2:Y:S02]  /*9b60*/  LDG.E.U16 R0, desc[UR36][R4.64] ;  /* 0x0000002404007981 */ /* 0x000ea4000c1e1500 */
[----:B--2---:R-:W-:-:S06]  /*9b70*/  IMAD.U32 R0, R0, 0x10000, RZ ;  /* 0x0001000000007824 */ /* 0x004fcc00078e00ff */
[----:B------:R-:W0:Y:S02]  /*9b80*/  F2I.FTZ.TRUNC.NTZ R0, R0 ;  /* 0x0000000000007305 */ /* 0x000e24000021f100 */
[----:B0-----:R-:W-:Y:S01]  /*9b90*/  PRMT R31, R0, 0x7610, R31 ;  /* 0x00007610001f7816 */ /* 0x001fe2000000001f */
[----:B------:R-:W-:Y:S06]  /*9ba0*/  BRA `(.L_x_18949) ;  /* 0x0000000400ac7947 */ /* 0x000fec0003800000 */
.L_x_18956:
        /* <DEDUP_REMOVED lines=10> */
.L_x_18963:
        /* <DEDUP_REMOVED lines=21> */
.L_x_18967:
[----:B------:R-:W-:Y:S05]  /*9da0*/  BSYNC.RECONVERGENT B1 ;  /* 0x0000000000017941 */ /* 0x000fea0003800200 */
.L_x_18966:
[----:B------:R-:W-:Y:S01]  /*9db0*/  IMAD.SHL.U32 R0, R0, 0x100000, RZ ;  /* 0x0010000000007824 */ /* 0x000fe200078e00ff */
[----:B------:R-:W-:-:S04]  /*9dc0*/  LEA R3, R3, 0x3b800000, 0x17 ;  /* 0x3b80000003037811 */ /* 0x000fc800078eb8ff */
[----:B------:R-:W-:-:S07]  /*9dd0*/  LOP3.LUT R0, R3, R0, R7, 0xfe, !PT ;  /* 0x0000000003007212 */ /* 0x000fce00078efe07 */
.L_x_18965:
[----:B------:R-:W-:Y:S05]  /*9de0*/  BSYNC.RECONVERGENT B0 ;  /* 0x0000000000007941 */ /* 0x000fea0003800200 */
.L_x_18964:
[----:B------:R-:W0:Y:S02]  /*9df0*/  F2I.FTZ.TRUNC.NTZ R0, R0 ;  /* 0x0000000000007305 */ /* 0x000e24000021f100 */
[----:B0-----:R-:W-:Y:S01]  /*9e00*/  PRMT R31, R0, 0x7610, R31 ;  /* 0x00007610001f7816 */ /* 0x001fe2000000001f */
[----:B------:R-:W-:Y:S06]  /*9e10*/  BRA `(.L_x_18949) ;  /* 0x0000000400107947 */ /* 0x000fec0003800000 */
.L_x_18962:
        /* <DEDUP_REMOVED lines=21> */
.L_x_18971:
[----:B------:R-:W-:Y:S05]  /*9f70*/  BSYNC.RECONVERGENT B1 ;  /* 0x0000000000017941 */ /* 0x000fea0003800200 */
.L_x_18970:
[----:B------:R-:W-:Y:S01]  /*9f80*/  IMAD.SHL.U32 R0, R0, 0x200000, RZ ;  /* 0x0020000000007824 */ /* 0x000fe200078e00ff */
[----:B------:R-:W-:-:S04]  /*9f90*/  LEA R3, R3, 0x37800000, 0x17 ;  /* 0x3780000003037811 */ /* 0x000fc800078eb8ff */
[----:B------:R-:W-:-:S07]  /*9fa0*/  LOP3.LUT R0, R3, R0, R7, 0xfe, !PT ;  /* 0x0000000003007212 */ /* 0x000fce00078efe07 */
.L_x_18969:
[----:B------:R-:W-:Y:S05]  /*9fb0*/  BSYNC.RECONVERGENT B0 ;  /* 0x0000000000007941 */ /* 0x000fea0003800200 */
.L_x_18968:
[----:B------:R-:W0:Y:S02]  /*9fc0*/  F2I.FTZ.TRUNC.NTZ R0, R0 ;  /* 0x0000000000007305 */ /* 0x000e24000021f100 */
[----:B0-----:R-:W-:Y:S01]  /*9fd0*/  PRMT R31, R0, 0x7610, R31 ;  /* 0x00007610001f7816 */ /* 0x001fe2000000001f */
[----:B------:R-:W-:Y:S06]  /*9fe0*/  BRA `(.L_x_18949) ;  /* 0x00000000009c7947 */ /* 0x000fec0003800000 */
.L_x_18961:
        /* <DEDUP_REMOVED lines=14> */
.L_x_18975:
[----:B------:R-:W-:Y:S05]  /*a0d0*/  BSYNC.RECONVERGENT B0 ;  /* 0x0000000000007941 */ /* 0x000fea0003800200 */
.L_x_18974:
[----:B------:R-:W0:Y:S02]  /*a0e0*/  F2I.FTZ.TRUNC.NTZ R0, R0 ;  /* 0x0000000000007305 */ /* 0x000e24000021f100 */
[----:B0-----:R-:W-:Y:S01]  /*a0f0*/  PRMT R31, R0, 0x7610, R31 ;  /* 0x00007610001f7816 */ /* 0x001fe2000000001f */
[----:B------:R-:W-:Y:S06]  /*a100*/  BRA `(.L_x_18949) ;  /* 0x0000000000547947 */ /* 0x000fec0003800000 */
.L_x_18948:
        /* <DEDUP_REMOVED lines=16> */
.L_x_18976:
[----:B------:R-:W-:Y:S01]  /*a210*/  PRMT R31, RZ, 0x7610, R31 ;  /* 0x00007610ff1f7816 */ /* 0x000fe2000000001f */
[----:B------:R-:W-:Y:S06]  /*a220*/  BRA `(.L_x_18949) ;  /* 0x00000000000c7947 */ /* 0x000fec0003800000 */
.L_x_18973:
[----:B------:R0:W5:Y:S01]  /*a230*/  LDG.E.U8 R31, desc[UR36][R4.64] ;  /* 0x00000024041f7981 */ /* 0x000162000c1e1100 */
[----:B------:R-:W-:Y:S05]  /*a240*/  BRA `(.L_x_18949) ;  /* 0x0000000000047947 */ /* 0x000fea0003800000 */
.L_x_18972:
[----:B------:R0:W5:Y:S02]  /*a250*/  LDG.E.U8 R31, desc[UR36][R4.64] ;  /* 0x00000024041f7981 */ /* 0x000164000c1e1100 */
.L_x_18949:
[----:B------:R-:W3:Y:S01]  /*a260*/  LDCU.U8 UR6, c[0x0][0x3be] ;  /* 0x000077c0ff0677ac */ /* 0x000ee20008000000 */
[----:B012-4-:R-:W0:Y:S01]  /*a270*/  LDC.64 R4, c[0x0][0x3b0] ;  /* 0x0000ec00ff047b82 */ /* 0x017e220000000a00 */
        /* <DEDUP_REMOVED lines=17> */
.L_x_18980:
[----:B------:R0:W5:Y:S01]  /*a390*/  LDG.E.U8 R25, desc[UR36][R4.64] ;  /* 0x0000002404197981 */ /* 0x000162000c1e1100 */
[----:B------:R-:W-:Y:S05]  /*a3a0*/  BRA `(.L_x_18910) ;  /* 0x0000000c004c7947 */ /* 0x000fea0003800000 */
.L_x_18979:
        /* <DEDUP_REMOVED lines=8> */
.L_x_18983:
[----:B------:R0:W5:Y:S01]  /*a430*/  LDG.E.U8 R25, desc[UR36][R4.64] ;  /* 0x0000002404197981 */ /* 0x000162000c1e1100 */
[----:B------:R-:W-:Y:S05]  /*a440*/  BRA `(.L_x_18910) ;  /* 0x0000000c00247947 */ /* 0x000fea0003800000 */
.L_x_18982:
[----:B------:R0:W5:Y:S01]  /*a450*/  LDG.E.U16 R25, desc[UR36][R4.64] ;  /* 0x0000002404197981 */ /* 0x000162000c1e1500 */
[----:B------:R-:W-:Y:S05]  /*a460*/  BRA `(.L_x_18910) ;  /* 0x0000000c001c7947 */ /* 0x000fea0003800000 */
.L_x_18978:
        /* <DEDUP_REMOVED lines=9> */
.L_x_18985:
[----:B------:R-:W2:Y:S02]  /*a500*/  LDG.E.U16 R0, desc[UR36][R4.64] ;  /* 0x0000002404007981 */ /* 0x000ea4000c1e1500 */
[----:B--2---:R-:W-:-:S06]  /*a510*/  HADD2.F32 R0, -RZ, R0.H0_H0 ;  /* 0x20000000ff007230 */ /* 0x004fcc0000004100 */
[----:B------:R-:W0:Y:S02]  /*a520*/  F2I.FTZ.TRUNC.NTZ R0, R0 ;  /* 0x0000000000007305 */ /* 0x000e24000021f100 */
[----:B0-----:R-:W-:Y:S01]  /*a530*/  PRMT R25, R0, 0x7610, R25 ;  /* 0x0000761000197816 */ /* 0x001fe20000000019 */
[----:B------:R-:W-:Y:S06]  /*a540*/  BRA `(.L_x_18910) ;  /* 0x0000000800e47947 */ /* 0x000fec0003800000 */
.L_x_18984:
        /* <DEDUP_REMOVED lines=9> */
.L_x_18987:
[----:B------:R-:W2:Y:S02]  /*a5e0*/  LDG.E.U16 R4, desc[UR36][R4.64] ;  /* 0x0000002404047981 */ /* 0x000ea4000c1e1500 */
[----:B--2---:R-:W-:-:S06]  /*a5f0*/  HADD2.F32 R0, -RZ, R4.H0_H0 ;  /* 0x20000004ff007230 */ /* 0x004fcc0000004100 */
[----:B------:R-:W0:Y:S02]  /*a600*/  F2I.FTZ.TRUNC.NTZ R0, R0 ;  /* 0x0000000000007305 */ /* 0x000e24000021f100 */
[----:B0-----:R-:W-:Y:S01]  /*a610*/  PRMT R25, R0, 0x7610, R25 ;  /* 0x0000761000197816 */ /* 0x001fe20000000019 */
[----:B------:R-:W-:Y:S06]  /*a620*/  BRA `(.L_x_18910) ;  /* 0x0000000800ac7947 */ /* 0x000fec0003800000 */
.L_x_18986:
[----:B------:R-:W2:Y:S02]  /*a630*/  LDG.E.64 R4, desc[UR36][R4.64] ;  /* 0x0000002404047981 */ /* 0x000ea4000c1e1b00 */
[----:B--2---:R0:W1:Y:S01]  /*a640*/  F2I.F64.TRUNC R25, R4 ;  /* 0x0000000400197311 */ /* 0x004062000030d100 */
[----:B------:R-:W-:Y:S05]  /*a650*/  BRA `(.L_x_18910) ;  /* 0x0000000800a07947 */ /* 0x000fea0003800000 */
.L_x_18977:
        /* <DEDUP_REMOVED lines=12> */
.L_x_18990:
[----:B------:R-:W2:Y:S02]  /*a720*/  LDG.E.64 R4, desc[UR36][R4.64] ;  /* 0x0000002404047981 */ /* 0x000ea4000c1e1b00 */
[----:B--2---:R0:W1:Y:S01]  /*a730*/  F2I.F64.TRUNC R25, R4 ;  /* 0x0000000400197311 */ /* 0x004062000030d100 */
[----:B------:R-:W-:Y:S05]  /*a740*/  BRA `(.L_x_18910) ;  /* 0x0000000800647947 */ /* 0x000fea0003800000 */
.L_x_18989:
        /* <DEDUP_REMOVED lines=27> */
.L_x_18992:
        /* <DEDUP_REMOVED lines=15> */
.L_x_18991:
[----:B------:R-:W2:Y:S02]  /*a9f0*/  LDG.E.U16 R0, desc[UR36][R4.64] ;  /* 0x0000002404007981 */ /* 0x000ea4000c1e1500 */
[----:B--2---:R-:W-:-:S06]  /*aa00*/  IMAD.U32 R0, R0, 0x10000, RZ ;  /* 0x0001000000007824 */ /* 0x004fcc00078e00ff */
[----:B------:R-:W0:Y:S02]  /*aa10*/  F2I.FTZ.TRUNC.NTZ R0, R0 ;  /* 0x0000000000007305 */ /* 0x000e24000021f100 */
[----:B0-----:R-:W-:Y:S01]  /*aa20*/  PRMT R25, R0, 0x7610, R25 ;  /* 0x0000761000197816 */ /* 0x001fe20000000019 */
[----:B------:R-:W-:Y:S06]  /*aa30*/  BRA `(.L_x_18910) ;  /* 0x0000000400a87947 */ /* 0x000fec0003800000 */
.L_x_18988:
        /* <DEDUP_REMOVED lines=10> */
.L_x_18995:
        /* <DEDUP_REMOVED lines=21> */
.L_x_18999:
[----:B------:R-:W-:Y:S05]  /*ac30*/  BSYNC.RECONVERGENT B1 ;  /* 0x0000000000017941 */ /* 0x000fea0003800200 */
.L_x_18998:
[----:B------:R-:W-:Y:S01]  /*ac40*/  IMAD.SHL.U32 R0, R0, 0x100000, RZ ;  /* 0x0010000000007824 */ /* 0x000fe200078e00ff */
[----:B------:R-:W-:-:S04]  /*ac50*/  LEA R3, R3, 0x3b800000, 0x17 ;  /* 0x3b80000003037811 */ /* 0x000fc800078eb8ff */
[----:B------:R-:W-:-:S07]  /*ac60*/  LOP3.LUT R0, R3, R0, R7, 0xfe, !PT ;  /* 0x0000000003007212 */ /* 0x000fce00078efe07 */
.L_x_18997:
[----:B------:R-:W-:Y:S05]  /*ac70*/  BSYNC.RECONVERGENT B0 ;  /* 0x0000000000007941 */ /* 0x000fea0003800200 */
.L_x_18996:
[----:B------:R-:W0:Y:S02]  /*ac80*/  F2I.FTZ.TRUNC.NTZ R0, R0 ;  /* 0x0000000000007305 */ /* 0x000e24000021f100 */
[----:B0-----:R-:W-:Y:S01]  /*ac90*/  PRMT R25, R0, 0x7610, R25 ;  /* 0x0000761000197816 */ /* 0x001fe20000000019 */
[----:B------:R-:W-:Y:S06]  /*aca0*/  BRA `(.L_x_18910) ;  /* 0x00000004000c7947 */ /* 0x000fec0003800000 */
.L_x_18994:
        /* <DEDUP_REMOVED lines=21> */
.L_x_19003:
[----:B------:R-:W-:Y:S05]  /*ae00*/  BSYNC.RECONVERGENT B1 ;  /* 0x0000000000017941 */ /* 0x000fea0003800200 */
.L_x_19002:
[----:B------:R-:W-:Y:S01]  /*ae10*/  IMAD.SHL.U32 R0, R0, 0x200000, RZ ;  /* 0x0020000000007824 */ /* 0x000fe200078e00ff */
[----:B------:R-:W-:-:S04]  /*ae20*/  LEA R3, R3, 0x37800000, 0x17 ;  /* 0x3780000003037811 */ /* 0x000fc800078eb8ff */
[----:B------:R-:W-:-:S07]  /*ae30*/  LOP3.LUT R0, R3, R0, R7, 0xfe, !PT ;  /* 0x0000000003007212 */ /* 0x000fce00078efe07 */
.L_x_19001:
[----:B------:R-:W-:Y:S05]  /*ae40*/  BSYNC.RECONVERGENT B0 ;  /* 0x0000000000007941 */ /* 0x000fea0003800200 */
.L_x_19000:
[----:B------:R-:W0:Y:S02]  /*ae50*/  F2I.FTZ.TRUNC.NTZ R0, R0 ;  /* 0x0000000000007305 */ /* 0x000e24000021f100 */
[----:B0-----:R-:W-:Y:S01]  /*ae60*/  PRMT R25, R0, 0x7610, R25 ;  /* 0x0000761000197816 */ /* 0x001fe20000000019 */
[----:B------:R-:W-:Y:S06]  /*ae70*/  BRA `(.L_x_18910) ;  /* 0x0000000000987947 */ /* 0x000fec0003800000 */
.L_x_18993:
        /* <DEDUP_REMOVED lines=14> */
.L_x_19007:
[----:B------:R-:W-:Y:S05]  /*af60*/  BSYNC.RECONVERGENT B0 ;  /* 0x0000000000007941 */ /* 0x000fea0003800200 */
.L_x_19006:
[----:B------:R-:W0:Y:S02]  /*af70*/  F2I.FTZ.TRUNC.NTZ R0, R0 ;  /* 0x0000000000007305 */ /* 0x000e24000021f100 */
[----:B0-----:R-:W-:Y:S01]  /*af80*/  PRMT R25, R0, 0x7610, R25 ;  /* 0x0000761000197816 */ /* 0x001fe20000000019 */
[----:B------:R-:W-:Y:S06]  /*af90*/  BRA `(.L_x_18910) ;  /* 0x0000000000507947 */ /* 0x000fec0003800000 */
.L_x_18981:
        /* <DEDUP_REMOVED lines=16> */
.L_x_19008:
[----:B------:R-:W-:Y:S05]  /*b0a0*/  BRA `(.L_x_18910) ;  /* 0x00000000000c7947 */ /* 0x000fea0003800000 */
.L_x_19005:
[----:B------:R0:W5:Y:S01]  /*b0b0*/  LDG.E.U8 R25, desc[UR36][R4.64] ;  /* 0x0000002404197981 */ /* 0x000162000c1e1100 */
[----:B------:R-:W-:Y:S05]  /*b0c0*/  BRA `(.L_x_18910) ;  /* 0x0000000000047947 */ /* 0x000fea0003800000 */
.L_x_19004:
[----:B------:R0:W5:Y:S02]  /*b0d0*/  LDG.E.U8 R25, desc[UR36][R4.64] ;  /* 0x0000002404197981 */ /* 0x000164000c1e1100 */
.L_x_18910:
[----:B------:R-:W-:Y:S05]  /*b0e0*/  BSYNC.RECONVERGENT B6 ;  /* 0x0000000000067941 */ /* 0x000fea0003800200 */
.L_x_18909:
[----:B------:R-:W3:Y:S01]  /*b0f0*/  LDCU.U8 UR5, c[0x0][0x388] ;  /* 0x00007100ff0577ac */ /* 0x000ee20008000000 */
[----:B------:R-:W1:Y:S01]  /*b100*/  LDC R3, c[0x0][0x380] ;  /* 0x0000e000ff037b82 */ /* 0x000e620000000800 */
[----:B----45:R-:W-:Y:S01]  /*b110*/  PRMT R19, R19, 0x9910, RZ ;  /* 0x0000991013137816 */ /* 0x030fe200000000ff */
[----:B------:R-:W-:Y:S01]  /*b120*/  BSSY.RECONVERGENT B7, `(.L_x_19009) ;  /* 0x0000319000077945 */ /* 0x000fe20003800200 */
[----:B------:R-:W4:Y:S01]  /*b130*/  LDCU.U8 UR4, c[0x0][0x389] ;  /* 0x00007120ff0477ac */ /* 0x000f220008000000 */
[----:B0-2---:R-:W-:Y:S02]  /*b140*/  PRMT R4, R29, 0x9910, RZ ;  /* 0x000099101d047816 */ /* 0x005fe400000000ff */
[----:B------:R-:W-:Y:S01]  /*b150*/  BSSY.RELIABLE B6, `(.L_x_19010) ;  /* 0x000021e000067945 */ /* 0x000fe20003800100 */
[----:B------:R-:W-:Y:S01]  /*b160*/  PRMT R8, R22, 0x9910, RZ ;  /* 0x0000991016087816 */ /* 0x000fe200000000ff */
[----:B------:R-:W-:Y:S01]  /*b170*/  IMAD.MOV.U32 R22, RZ, RZ, R19 ;  /* 0x000000ffff167224 */ /* 0x000fe200078e0013 */
[----:B------:R-:W-:-:S02]  /*b180*/  PRMT R5, R28, 0x9910, RZ ;  /* 0x000099101c057816 */ /* 0x000fc400000000ff */
[----:B------:R-:W-:Y:S02]  /*b190*/  PRMT R6, R17, 0x9910, RZ ;  /* 0x0000991011067816 */ /* 0x000fe400000000ff */
[----:B------:R-:W0:Y:S01]  /*b1a0*/  LDC.U8 R17, c[0x0][0x3cc] ;  /* 0x0000f300ff117b82 */ /* 0x000e220000000000 */
[----:B------:R-:W-:Y:S02]  /*b1b0*/  PRMT R7, R18, 0x9910, RZ ;  /* 0x0000991012077816 */ /* 0x000fe400000000ff */
[----:B------:R-:W-:Y:S01]  /*b1c0*/  PRMT R9, R23, 0x9910, RZ ;  /* 0x0000991017097816 */ /* 0x000fe200000000ff */
[----:B---3--:R-:W-:Y:S01]  /*b1d0*/  UPRMT UR5, UR5, 0x9910, URZ ;  /* 0x0000991005057896 */ /* 0x008fe200080000ff */
[----:B------:R-:W-:Y:S02]  /*b1e0*/  PRMT R10, R26, 0x9910, RZ ;  /* 0x000099101a0a7816 */ /* 0x000fe400000000ff */
[----:B------:R-:W-:Y:S01]  /*b1f0*/  PRMT R11, R31, 0x9910, RZ ;  /* 0x000099101f0b7816 */ /* 0x000fe200000000ff */
[----:B----4-:R-:W-:Y:S01]  /*b200*/  UPRMT UR6, UR4, 0x9910, URZ ;  /* 0x0000991004067896 */ /* 0x010fe200080000ff */
[----:B-1----:R-:W-:Y:S01]  /*b210*/  PRMT R0, R16, 0x9910, RZ ;  /* 0x0000991010007816 */ /* 0x002fe200000000ff */
[----:B------:R-:W-:Y:S01]  /*b220*/  IMAD R19, R2, -0x200, R3 ;  /* 0xfffffe0002137824 */ /* 0x000fe200078e0203 */
[----:B------:R-:W-:Y:S01]  /*b230*/  UMOV UR4, UR5 ;  /* 0x0000000500047c82 */ /* 0x000fe20008000000 */
[----:B------:R-:W-:Y:S01]  /*b240*/  PRMT R18, R24, 0x9910, RZ ;  /* 0x0000991018127816 */ /* 0x000fe200000000ff */
[----:B------:R-:W-:-:S02]  /*b250*/  IMAD R3, R4, UR4, RZ ;  /* 0x0000000404037c24 */ /* 0x000fc4000f8e02ff */
[----:B------:R-:W-:Y:S01]  /*b260*/  UMOV UR5, UR6 ;  /* 0x0000000600057c82 */ /* 0x000fe20008000000 */
[----:B------:R-:W-:Y:S01]  /*b270*/  ISETP.GE.AND P0, PT, R30, R19, PT ;  /* 0x000000131e00720c */ /* 0x000fe20003f06270 */
[----:B------:R-:W-:Y:S01]  /*b280*/  IMAD R4, R5, UR5, RZ ;  /* 0x0000000505047c24 */ /* 0x000fe2000f8e02ff */
[----:B------:R-:W-:Y:S01]  /*b290*/  PRMT R16, R25, 0x9910, RZ ;  /* 0x0000991019107816 */ /* 0x000fe200000000ff */
        /* <DEDUP_REMOVED lines=12> */
[----:B------:R-:W-:Y:S01]  /*b360*/  IMAD R3, R0, R4, R3 ;  /* 0x0000000400037224 */ /* 0x000fe200078e0203 */
[----:B------:R-:W-:Y:S01]  /*b370*/  PRMT R9, R9, 0x9910, RZ ;  /* 0x0000991009097816 */ /* 0x000fe200000000ff */
[----:B------:R-:W-:Y:S01]  /*b380*/  IMAD R22, R22, R6, R5 ;  /* 0x0000000616167224 */ /* 0x000fe200078e0205 */
[----:B------:R-:W-:Y:S01]  /*b390*/  PRMT R10, R10, 0x9910, RZ ;  /* 0x000099100a0a7816 */ /* 0x000fe200000000ff */
[----:B------:R-:W-:-:S04]  /*b3a0*/  IMAD R18, R18, R8, R7 ;  /* 0x0000000812127224 */ /* 0x000fc800078e0207 */
[----:B------:R-:W-:Y:S01]  /*b3b0*/  IMAD R16, R16, R10, R9 ;  /* 0x0000000a10107224 */ /* 0x000fe200078e0209 */
[----:B0-----:R-:W-:Y:S06]  /*b3c0*/  @P0 BRA `(.L_x_19011) ;  /* 0x0000001c00cc0947 */ /* 0x001fec0003800000 */
        /* <DEDUP_REMOVED lines=21> */
.L_x_19015:
[----:B------:R1:W-:Y:S01]  /*b520*/  STG.E.U8 desc[UR36][R8.64], R3 ;  /* 0x0000000308007986 */ /* 0x0003e2000c101124 */
[----:B------:R-:W-:Y:S05]  /*b530*/  BRA `(.L_x_19017) ;  /* 0x0000000c00887947 */ /* 0x000fea0003800000 */
.L_x_19014:
[----:B------:R-:W-:-:S13]  /*b540*/  ISETP.NE.AND P0, PT, R0, 0x2, PT ;  /* 0x000000020000780c */ /* 0x000fda0003f05270 */
[----:B------:R-:W-:Y:S05]  /*b550*/  @!P0 BRA `(.L_x_19018) ;  /* 0x0000000000388947 */ /* 0x000fea0003800000 */
[----:B------:R-:W-:-:S13]  /*b560*/  ISETP.NE.AND P0, PT, R0, 0x3, PT ;  /* 0x000000030000780c */ /* 0x000fda0003f05270 */
[----:B------:R-:W-:Y:S05]  /*b570*/  @!P0 BRA `(.L_x_19019) ;  /* 0x0000000000208947 */ /* 0x000fea0003800000 */
[----:B------:R-:W-:-:S13]  /*b580*/  ISETP.NE.AND P0, PT, R0, 0x4, PT ;  /* 0x000000040000780c */ /* 0x000fda0003f05270 */
[----:B------:R-:W-:Y:S05]  /*b590*/  @P0 BRA `(.L_x_19016) ;  /* 0x0000000800c40947 */ /* 0x000fea0003800000 */
[----:B------:R-:W-:-:S04]  /*b5a0*/  LOP3.LUT R0, R3, 0xffff, RZ, 0xc0, !PT ;  /* 0x0000ffff03007812 */ /* 0x000fc800078ec0ff */
[----:B------:R-:W-:-:S05]  /*b5b0*/  PRMT R0, R0, 0x8880, RZ ;  /* 0x0000888000007816 */ /* 0x000fca00000000ff */
[----:B------:R-:W-:-:S05]  /*b5c0*/  IMAD.MOV.U32 R4, RZ, RZ, R0 ;  /* 0x000000ffff047224 */ /* 0x000fca00078e0000 */
[----:B------:R-:W-:-:S05]  /*b5d0*/  SHF.R.S32.HI R5, RZ, 0x1f, R4 ;  /* 0x0000001fff057819 */ /* 0x000fca0000011404 */
[----:B------:R4:W-:Y:S01]  /*b5e0*/  STG.E.64 desc[UR36][R8.64], R4 ;  /* 0x0000000408007986 */ /* 0x0009e2000c101b24 */
[----:B------:R-:W-:Y:S05]  /*b5f0*/  BRA `(.L_x_19017) ;  /* 0x0000000c00587947 */ /* 0x000fea0003800000 */
.L_x_19019:
[----:B------:R-:W-:-:S04]  /*b600*/  LOP3.LUT R3, R3, 0xffff, RZ, 0xc0, !PT ;  /* 0x0000ffff03037812 */ /* 0x000fc800078ec0ff */
[----:B------:R-:W-:-:S05]  /*b610*/  PRMT R3, R3, 0x8880, RZ ;  /* 0x0000888003037816 */ /* 0x000fca00000000ff */
[----:B------:R3:W-:Y:S01]  /*b620*/  STG.E desc[UR36][R8.64], R3 ;  /* 0x0000000308007986 */ /* 0x0007e2000c101924 */
[----:B------:R-:W-:Y:S05]  /*b630*/  BRA `(.L_x_19017) ;  /* 0x0000000c00487947 */ /* 0x000fea0003800000 */
.L_x_19018:
[----:B------:R-:W-:-:S04]  /*b640*/  PRMT R3, R3, 0x8880, RZ ;  /* 0x0000888003037816 */ /* 0x000fc800000000ff */
[----:B------:R-:W-:-:S05]  /*b650*/  PRMT R3, R3, 0x7710, RZ ;  /* 0x0000771003037816 */ /* 0x000fca00000000ff */
[----:B------:R2:W-:Y:S01]  /*b660*/  STG.E.U16 desc[UR36][R8.64], R3 ;  /* 0x0000000308007986 */ /* 0x0005e2000c101524 */
[----:B------:R-:W-:Y:S05]  /*b670*/  BRA `(.L_x_19017) ;  /* 0x0000000c00387947 */ /* 0x000fea0003800000 */
.L_x_19013:
[----:B------:R-:W-:-:S13]  /*b680*/  ISETP.GT.AND P0, PT, R0, 0x6, PT ;  /* 0x000000060000780c */ /* 0x000fda0003f04270 */
[----:B------:R-:W-:Y:S05]  /*b690*/  @P0 BRA `(.L_x_19020) ;  /* 0x00000000002c0947 */ /* 0x000fea0003800000 */
[----:B------:R-:W-:-:S13]  /*b6a0*/  ISETP.NE.AND P0, PT, R0, 0x5, PT ;  /* 0x000000050000780c */ /* 0x000fda0003f05270 */
[----:B------:R-:W-:Y:S05]  /*b6b0*/  @!P0 BRA `(.L_x_19021) ;  /* 0x0000000000148947 */ /* 0x000fea0003800000 */
[----:B------:R-:W-:-:S13]  /*b6c0*/  ISETP.NE.AND P0, PT, R0, 0x6, PT ;  /* 0x000000060000780c */ /* 0x000fda0003f05270 */
[----:B------:R-:W-:Y:S05]  /*b6d0*/  @P0 BRA `(.L_x_19016) ;  /* 0x0000000800740947 */ /* 0x000fea0003800000 */
[----:B------:R-:W0:Y:S02]  /*b6e0*/  I2F.S8 R3, R3 ;  /* 0x0000000300037306 */ /* 0x000e240000001400 */
[----:B0-----:R0:W-:Y:S01]  /*b6f0*/  STG.E desc[UR36][R8.64], R3 ;  /* 0x0000000308007986 */ /* 0x0011e2000c101924 */
[----:B------:R-:W-:Y:S05]  /*b700*/  BRA `(.L_x_19017) ;  /* 0x0000000c00147947 */ /* 0x000fea0003800000 */
.L_x_19021:
[----:B------:R-:W0:Y:S02]  /*b710*/  I2F.S8 R0, R3 ;  /* 0x0000000300007306 */ /* 0x000e240000001400 */
[----:B0-----:R-:W-:-:S05]  /*b720*/  F2FP.F16.F32.PACK_AB R0, RZ, R0 ;  /* 0x00000000ff00723e */ /* 0x001fca00000000ff */
[----:B------:R0:W-:Y:S01]  /*b730*/  STG.E.U16 desc[UR36][R8.64], R0 ;  /* 0x0000000008007986 */ /* 0x0001e2000c101524 */
[----:B------:R-:W-:Y:S05]  /*b740*/  BRA `(.L_x_19017) ;  /* 0x0000000c00047947 */ /* 0x000fea0003800000 */
.L_x_19020:
[----:B------:R-:W-:-:S13]  /*b750*/  ISETP.NE.AND P0, PT, R0, 0x7, PT ;  /* 0x000000070000780c */ /* 0x000fda0003f05270 */
[----:B------:R-:W-:Y:S05]  /*b760*/  @!P0 BRA `(.L_x_19022) ;  /* 0x0000000000348947 */ /* 0x000fea0003800000 */
[----:B------:R-:W-:-:S13]  /*b770*/  ISETP.NE.AND P0, PT, R0, 0x8, PT ;  /* 0x000000080000780c */ /* 0x000fda0003f05270 */
[----:B------:R-:W-:Y:S05]  /*b780*/  @!P0 BRA `(.L_x_19023) ;  /* 0x0000000000188947 */ /* 0x000fea0003800000 */
[----:B------:R-:W-:-:S13]  /*b790*/  ISETP.NE.AND P0, PT, R0, 0x9, PT ;  /* 0x000000090000780c */ /* 0x000fda0003f05270 */
[----:B------:R-:W-:Y:S05]  /*b7a0*/  @P0 BRA `(.L_x_19016) ;  /* 0x0000000800400947 */ /* 0x000fea0003800000 */
[----:B------:R-:W0:Y:S01]  /*b7b0*/  I2F.S8 R4, R3 ;  /* 0x0000000300047306 */ /* 0x000e220000001400 */
[----:B------:R-:W-:-:S05]  /*b7c0*/  IMAD.MOV.U32 R5, RZ, RZ, RZ ;  /* 0x000000ffff057224 */ /* 0x000fca00078e00ff */
[----:B0-----:R0:W-:Y:S01]  /*b7d0*/  STG.E.64 desc[UR36][R8.64], R4 ;  /* 0x0000000408007986 */ /* 0x0011e2000c101b24 */
[----:B------:R-:W-:Y:S05]  /*b7e0*/  BRA `(.L_x_19017) ;  /* 0x0000000800dc7947 */ /* 0x000fea0003800000 */
.L_x_19023:
[----:B------:R-:W0:Y:S02]  /*b7f0*/  I2F.S8 R3, R3 ;  /* 0x0000000300037306 */ /* 0x000e240000001400 */
[----:B0-----:R-:W-:-:S04]  /*b800*/  F2FP.F16.F32.PACK_AB R3, RZ, R3 ;  /* 0x00000003ff03723e */ /* 0x001fc800000000ff */
[----:B------:R-:W-:-:S05]  /*b810*/  PRMT R3, R3, 0x5410, RZ ;  /* 0x0000541003037816 */ /* 0x000fca00000000ff */
[----:B------:R0:W-:Y:S01]  /*b820*/  STG.E desc[UR36][R8.64], R3 ;  /* 0x0000000308007986 */ /* 0x0001e2000c101924 */
[----:B------:R-:W-:Y:S05]  /*b830*/  BRA `(.L_x_19017) ;  /* 0x0000000800c87947 */ /* 0x000fea0003800000 */
.L_x_19022:
[----:B------:R-:W-:-:S04]  /*b840*/  PRMT R4, R3, 0x8880, RZ ;  /* 0x0000888003047816 */ /* 0x000fc800000000ff */
[----:B------:R-:W-:-:S06]  /*b850*/  PRMT R4, R4, 0x7710, RZ ;  /* 0x0000771004047816 */ /* 0x000fcc00000000ff */
[----:B------:R-:W0:Y:S02]  /*b860*/  I2F.F64.S16 R4, R4 ;  /* 0x0000000400047312 */ /* 0x000e240000101c00 */
[----:B0-----:R0:W-:Y:S01]  /*b870*/  STG.E.64 desc[UR36][R8.64], R4 ;  /* 0x0000000408007986 */ /* 0x0011e2000c101b24 */
[----:B------:R-:W-:Y:S05]  /*b880*/  BRA `(.L_x_19017) ;  /* 0x0000000800b47947 */ /* 0x000fea0003800000 */
.L_x_19012:
        /* <DEDUP_REMOVED lines=8> */
[----:B------:R-:W-:-:S04]  /*b910*/  LOP3.LUT P0, RZ, R3, 0xff, RZ, 0xc0, !PT ;  /* 0x000000ff03ff7812 */ /* 0x000fc8000780c0ff */
[----:B------:R-:W-:-:S05]  /*b920*/  SEL R3, RZ, 0x1, !P0 ;  /* 0x00000001ff037807 */ /* 0x000fca0004000000 */
[----:B------:R0:W-:Y:S01]  /*b930*/  STG.E.U8 desc[UR36][R8.64], R3 ;  /* 0x0000000308007986 */ /* 0x0001e2000c101124 */
[----:B------:R-:W-:Y:S05]  /*b940*/  BRA `(.L_x_19017) ;  /* 0x0000000800847947 */ /* 0x000fea0003800000 */
.L_x_19026:
[----:B------:R-:W-:Y:S02]  /*b950*/  PRMT R4, R3, 0x8880, RZ ;  /* 0x0000888003047816 */ /* 0x000fe400000000ff */
[----:B------:R-:W-:Y:S02]  /*b960*/  CS2R R6, SRZ ;  /* 0x0000000000067805 */ /* 0x000fe4000001ff00 */
[----:B------:R-:W-:-:S06]  /*b970*/  PRMT R4, R4, 0x7710, RZ ;  /* 0x0000771004047816 */ /* 0x000fcc00000000ff */
[----:B------:R-:W0:Y:S02]  /*b980*/  I2F.F64.S16 R4, R4 ;  /* 0x0000000400047312 */ /* 0x000e240000101c00 */
[----:B0-----:R0:W-:Y:S01]  /*b990*/  STG.E.128 desc[UR36][R8.64], R4 ;  /* 0x0000000408007986 */ /* 0x0011e2000c101d24 */
[----:B------:R-:W-:Y:S05]  /*b9a0*/  BRA `(.L_x_19017) ;  /* 0x00000008006c7947 */ /* 0x000fea0003800000 */
.L_x_19025:
[----:B------:R-:W-:-:S13]  /*b9b0*/  ISETP.NE.AND P0, PT, R0, 0xf, PT ;  /* 0x0000000f0000780c */ /* 0x000fda0003f05270 */
[----:B------:R-:W-:Y:S05]  /*b9c0*/  @!P0 BRA `(.L_x_19027) ;  /* 0x0000000000a08947 */ /* 0x000fea0003800000 */
[----:B------:R-:W-:-:S13]  /*b9d0*/  ISETP.NE.AND P0, PT, R0, 0x17, PT ;  /* 0x000000170000780c */ /* 0x000fda0003f05270 */
[----:B------:R-:W-:Y:S05]  /*b9e0*/  @!P0 BRA `(.L_x_19028) ;  /* 0x00000000004c8947 */ /* 0x000fea0003800000 */
[----:B------:R-:W-:-:S13]  /*b9f0*/  ISETP.NE.AND P0, PT, R0, 0x18, PT ;  /* 0x000000180000780c */ /* 0x000fda0003f05270 */
[----:B------:R-:W-:Y:S05]  /*ba00*/  @P0 BRA `(.L_x_19016) ;  /* 0x0000000400a80947 */ /* 0x000fea0003800000 */
        /* <DEDUP_REMOVED lines=13> */
.L_x_19030:
[----:B------:R-:W-:Y:S05]  /*bae0*/  BSYNC.RECONVERGENT B0 ;  /* 0x0000000000007941 */ /* 0x000fea0003800200 */
.L_x_19029:
[----:B------:R-:W-:-:S05]  /*baf0*/  LOP3.LUT R5, R0, 0x80, R5, 0xf8, !PT ;  /* 0x0000008000057812 */ /* 0x000fca00078ef805 */
[----:B------:R0:W-:Y:S01]  /*bb00*/  STG.E.U8 desc[UR36][R8.64], R5 ;  /* 0x0000000508007986 */ /* 0x0001e2000c101124 */
[----:B------:R-:W-:Y:S05]  /*bb10*/  BRA `(.L_x_19017) ;  /* 0x0000000800107947 */ /* 0x000fea0003800000 */
.L_x_19028:
[----:B------:R-:W0:Y:S01]  /*bb20*/  I2F.S8 R6, R3 ;  /* 0x0000000300067306 */ /* 0x000e220000001400 */
        /* <DEDUP_REMOVED lines=14> */
.L_x_19032:
[----:B------:R-:W-:Y:S05]  /*bc10*/  BSYNC.RECONVERGENT B0 ;  /* 0x0000000000007941 */ /* 0x000fea0003800200 */
.L_x_19031:
[----:B------:R-:W-:-:S05]  /*bc20*/  LOP3.LUT R5, R0, 0x80, R5, 0xf8, !PT ;  /* 0x0000008000057812 */ /* 0x000fca00078ef805 */
[----:B------:R0:W-:Y:S01]  /*bc30*/  STG.E.U8 desc[UR36][R8.64], R5 ;  /* 0x0000000508007986 */ /* 0x0001e2000c101124 */
[----:B------:R-:W-:Y:S05]  /*bc40*/  BRA `(.L_x_19017) ;  /* 0x0000000400c47947 */ /* 0x000fea0003800000 */
.L_x_19027:
[----:B------:R-:W0:Y:S02]  /*bc50*/  I2F.S8 R0, R3 ;  /* 0x0000000300007306 */ /* 0x000e240000001400 */
[----:B0-----:R-:W-:-:S05]  /*bc60*/  F2FP.BF16.F32.PACK_AB R0, RZ, R0 ;  /* 0x00000000ff00723e */ /* 0x001fca00000010ff */
[----:B------:R0:W-:Y:S01]  /*bc70*/  STG.E.U16 desc[UR36][R8.64], R0 ;  /* 0x0000000008007986 */ /* 0x0001e2000c101524 */
[----:B------:R-:W-:Y:S05]  /*bc80*/  BRA `(.L_x_19017) ;  /* 0x0000000400b47947 */ /* 0x000fea0003800000 */
.L_x_19024:
        /* <DEDUP_REMOVED lines=8> */
[----:B------:R-:W-:-:S04]  /*bd10*/  PRMT R3, R3, 0x8880, RZ ;  /* 0x0000888003037816 */ /* 0x000fc800000000ff */
[----:B------:R-:W-:-:S05]  /*bd20*/  PRMT R3, R3, 0x7710, RZ ;  /* 0x0000771003037816 */ /* 0x000fca00000000ff */
[----:B------:R0:W-:Y:S01]  /*bd30*/  STG.E.U16 desc[UR36][R8.64], R3 ;  /* 0x0000000308007986 */ /* 0x0001e2000c101524 */
[----:B------:R-:W-:Y:S05]  /*bd40*/  BRA `(.L_x_19017) ;  /* 0x0000000400847947 */ /* 0x000fea0003800000 */
.L_x_19035:
        /* <DEDUP_REMOVED lines=13> */
.L_x_19038:
[----:B------:R-:W-:-:S04]  /*be20*/  SHF.R.U32.HI R0, RZ, 0x14, R3 ;  /* 0x00000014ff007819 */ /* 0x000fc80000011603 */
[----:B------:R-:W-:-:S04]  /*be30*/  LOP3.LUT R0, R0, 0x1, RZ, 0xc0, !PT ;  /* 0x0000000100007812 */ /* 0x000fc800078ec0ff */
[----:B------:R-:W-:-:S04]  /*be40*/  IADD3 R0, PT, PT, R3, 0x487ffff, R0 ;  /* 0x0487ffff03007810 */ /* 0x000fc80007ffe000 */
[----:B------:R-:W-:-:S04]  /*be50*/  SHF.R.U32.HI R0, RZ, 0x14, R0 ;  /* 0x00000014ff007819 */ /* 0x000fc80000011600 */
[----:B------:R-:W-:-:S07]  /*be60*/  LOP3.LUT R0, R0, 0xff, RZ, 0xc0, !PT ;  /* 0x000000ff00007812 */ /* 0x000fce00078ec0ff */
.L_x_19039:
[----:B------:R-:W-:-:S04]  /*be70*/  SHF.R.U32.HI R3, RZ, 0x18, R3 ;  /* 0x00000018ff037819 */ /* 0x000fc80000011603 */
[----:B------:R-:W-:-:S04]  /*be80*/  LOP3.LUT R0, R0, 0x80, R3, 0xf8, !PT ;  /* 0x0000008000007812 */ /* 0x000fc800078ef803 */
[----:B------:R-:W-:-:S07]  /*be90*/  PRMT R4, R0, 0x7610, R4 ;  /* 0x0000761000047816 */ /* 0x000fce0000000004 */
.L_x_19037:
[----:B------:R-:W-:Y:S05]  /*bea0*/  BSYNC.RECONVERGENT B0 ;  /* 0x0000000000007941 */ /* 0x000fea0003800200 */
.L_x_19036:
[----:B------:R0:W-:Y:S01]  /*beb0*/  STG.E.U8 desc[UR36][R8.64], R4 ;  /* 0x0000000408007986 */ /* 0x0001e2000c101124 */
[----:B------:R-:W-:Y:S05]  /*bec0*/  BRA `(.L_x_19017) ;  /* 0x0000000400247947 */ /* 0x000fea0003800000 */
.L_x_19034:
        /* <DEDUP_REMOVED lines=13> */
.L_x_19042:
[----:B------:R-:W-:-:S04]  /*bfa0*/  SHF.R.U32.HI R0, RZ, 0x15, R3 ;  /* 0x00000015ff007819 */ /* 0x000fc80000011603 */
[----:B------:R-:W-:-:S04]  /*bfb0*/  LOP3.LUT R0, R0, 0x1, RZ, 0xc0, !PT ;  /* 0x0000000100007812 */ /* 0x000fc800078ec0ff */
[----:B------:R-:W-:-:S04]  /*bfc0*/  IADD3 R0, PT, PT, R3, 0x88fffff, R0 ;  /* 0x088fffff03007810 */ /* 0x000fc80007ffe000 */
[----:B------:R-:W-:-:S04]  /*bfd0*/  SHF.R.U32.HI R0, RZ, 0x15, R0 ;  /* 0x00000015ff007819 */ /* 0x000fc80000011600 */
[----:B------:R-:W-:-:S07]  /*bfe0*/  LOP3.LUT R0, R0, 0xff, RZ, 0xc0, !PT ;  /* 0x000000ff00007812 */ /* 0x000fce00078ec0ff */
.L_x_19043:
[----:B------:R-:W-:-:S04]  /*bff0*/  SHF.R.U32.HI R3, RZ, 0x18, R3 ;  /* 0x00000018ff037819 */ /* 0x000fc80000011603 */
[----:B------:R-:W-:-:S04]  /*c000*/  LOP3.LUT R0, R0, 0x80, R3, 0xf8, !PT ;  /* 0x0000008000007812 */ /* 0x000fc800078ef803 */
[----:B------:R-:W-:-:S07]  /*c010*/  PRMT R4, R0, 0x7610, R4 ;  /* 0x0000761000047816 */ /* 0x000fce0000000004 */
.L_x_19041:
[----:B------:R-:W-:Y:S05]  /*c020*/  BSYNC.RECONVERGENT B0 ;  /* 0x0000000000007941 */ /* 0x000fea0003800200 */
.L_x_19040:
[----:B------:R0:W-:Y:S01]  /*c030*/  STG.E.U8 desc[UR36][R8.64], R4 ;  /* 0x0000000408007986 */ /* 0x0001e2000c101124 */
[----:B------:R-:W-:Y:S05]  /*c040*/  BRA `(.L_x_19017) ;  /* 0x0000000000c47947 */ /* 0x000fea0003800000 */
.L_x_19033:
[----:B------:R-:W-:-:S13]  /*c050*/  ISETP.NE.AND P0, PT, R0, 0x1c, PT ;  /* 0x0000001c0000780c */ /* 0x000fda0003f05270 */
[----:B------:R-:W-:Y:S05]  /*c060*/  @!P0 BRA `(.L_x_19044) ;  /* 0x0000000000b08947 */ /* 0x000fea0003800000 */
[----:B------:R-:W-:-:S13]  /*c070*/  ISETP.NE.AND P0, PT, R0, 0x1d, PT ;  /* 0x0000001d0000780c */ /* 0x000fda0003f05270 */
[----:B------:R-:W-:Y:S05]  /*c080*/  @!P0 BRA `(.L_x_19045) ;  /* 0x0000000000908947 */ /* 0x000fea0003800000 */
[----:B------:R-:W-:-:S13]  /*c090*/  ISETP.NE.AND P0, PT, R0, 0x2c, PT ;  /* 0x0000002c0000780c */ /* 0x000fda0003f05270 */
[----:B------:R-:W-:Y:S05]  /*c0a0*/  @!P0 BRA `(.L_x_19046) ;  /* 0x0000000000448947 */ /* 0x000fea0003800000 */
.L_x_19016:
        /* <DEDUP_REMOVED lines=16> */
.L_x_19047:
[----:B------:R-:W-:Y:S05]  /*c1b0*/  BRA `(.L_x_19017) ;  /* 0x0000000000687947 */ /* 0x000fea0003800000 */
.L_x_19046:
[----:B------:R-:W0:Y:S02]  /*c1c0*/  I2F.S8 R6, R3 ;  /* 0x0000000300067306 */ /* 0x000e240000001400 */
        /* <DEDUP_REMOVED lines=16> */
.L_x_19045:
[----:B------:R-:W-:-:S04]  /*c2d0*/  LOP3.LUT R3, R3, 0xffff, RZ, 0xc0, !PT ;  /* 0x0000ffff03037812 */ /* 0x000fc800078ec0ff */
[----:B------:R-:W-:-:S05]  /*c2e0*/  PRMT R3, R3, 0x8880, RZ ;  /* 0x0000888003037816 */ /* 0x000fca00000000ff */
[----:B------:R-:W-:-:S05]  /*c2f0*/  IMAD.MOV.U32 R4, RZ, RZ, R3 ;  /* 0x000000ffff047224 */ /* 0x000fca00078e0003 */
[----:B------:R-:W-:-:S05]  /*c300*/  SHF.R.S32.HI R5, RZ, 0x1f, R4 ;  /* 0x0000001fff057819 */ /* 0x000fca0000011404 */
[----:B------:R0:W-:Y:S01]  /*c310*/  STG.E.64 desc[UR36][R8.64], R4 ;  /* 0x0000000408007986 */ /* 0x0001e2000c101b24 */
[----:B------:R-:W-:Y:S05]  /*c320*/  BRA `(.L_x_19017) ;  /* 0x00000000000c7947 */ /* 0x000fea0003800000 */
.L_x_19044:
[----:B------:R-:W-:-:S04]  /*c330*/  LOP3.LUT R3, R3, 0xffff, RZ, 0xc0, !PT ;  /* 0x0000ffff03037812 */ /* 0x000fc800078ec0ff */
[----:B------:R-:W-:-:S05]  /*c340*/  PRMT R3, R3, 0x8880, RZ ;  /* 0x0000888003037816 */ /* 0x000fca00000000ff */
[----:B------:R0:W-:Y:S02]  /*c350*/  STG.E desc[UR36][R8.64], R3 ;  /* 0x0000000308007986 */ /* 0x0001e4000c101924 */
.L_x_19017:
        /* <DEDUP_REMOVED lines=23> */
.L_x_19052:
[----:B------:R1:W-:Y:S01]  /*c4d0*/  STG.E.U8 desc[UR36][R8.64], R22 ;  /* 0x0000001608007986 */ /* 0x0003e2000c101124 */
[----:B------:R-:W-:Y:S05]  /*c4e0*/  BRA `(.L_x_19054) ;  /* 0x0000000c00807947 */ /* 0x000fea0003800000 */
.L_x_19051:
        /* <DEDUP_REMOVED lines=12> */
.L_x_19056:
[----:B------:R-:W-:-:S04]  /*c5b0*/  LOP3.LUT R22, R22, 0xffff, RZ, 0xc0, !PT ;  /* 0x0000ffff16167812 */ /* 0x000fc800078ec0ff */
[----:B------:R-:W-:-:S05]  /*c5c0*/  PRMT R3, R22, 0x8880, RZ ;  /* 0x0000888016037816 */ /* 0x000fca00000000ff */
[----:B------:R3:W-:Y:S01]  /*c5d0*/  STG.E desc[UR36][R8.64], R3 ;  /* 0x0000000308007986 */ /* 0x0007e2000c101924 */
[----:B------:R-:W-:Y:S05]  /*c5e0*/  BRA `(.L_x_19054) ;  /* 0x0000000c00407947 */ /* 0x000fea0003800000 */
.L_x_19055:
[----:B------:R-:W-:-:S04]  /*c5f0*/  PRMT R3, R22, 0x8880, RZ ;  /* 0x0000888016037816 */ /* 0x000fc800000000ff */
[----:B------:R-:W-:-:S05]  /*c600*/  PRMT R3, R3, 0x7710, RZ ;  /* 0x0000771003037816 */ /* 0x000fca00000000ff */
[----:B------:R4:W-:Y:S01]  /*c610*/  STG.E.U16 desc[UR36][R8.64], R3 ;  /* 0x0000000308007986 */ /* 0x0009e2000c101524 */
[----:B------:R-:W-:Y:S05]  /*c620*/  BRA `(.L_x_19054) ;  /* 0x0000000c00307947 */ /* 0x000fea0003800000 */
.L_x_19050:
        /* <DEDUP_REMOVED lines=9> */
.L_x_19058:
[----:B------:R-:W0:Y:S02]  /*c6c0*/  I2F.S8 R0, R22 ;  /* 0x0000001600007306 */ /* 0x000e240000001400 */
[----:B0-----:R-:W-:-:S05]  /*c6d0*/  F2FP.F16.F32.PACK_AB R0, RZ, R0 ;  /* 0x00000000ff00723e */ /* 0x001fca00000000ff */
[----:B------:R0:W-:Y:S01]  /*c6e0*/  STG.E.U16 desc[UR36][R8.64], R0 ;  /* 0x0000000008007986 */ /* 0x0001e2000c101524 */
[----:B------:R-:W-:Y:S05]  /*c6f0*/  BRA `(.L_x_19054) ;  /* 0x0000000800fc7947 */ /* 0x000fea0003800000 */
.L_x_19057:
        /* <DEDUP_REMOVED lines=10> */
.L_x_19060:
[----:B------:R-:W0:Y:S02]  /*c7a0*/  I2F.S8 R22, R22 ;  /* 0x0000001600167306 */ /* 0x000e240000001400 */
[----:B0-----:R-:W-:-:S04]  /*c7b0*/  F2FP.F16.F32.PACK_AB R3, RZ, R22 ;  /* 0x00000016ff03723e */ /* 0x001fc800000000ff */
[----:B------:R-:W-:-:S05]  /*c7c0*/  PRMT R3, R3, 0x5410, RZ ;  /* 0x0000541003037816 */ /* 0x000fca00000000ff */
[----:B------:R0:W-:Y:S01]  /*c7d0*/  STG.E desc[UR36][R8.64], R3 ;  /* 0x0000000308007986 */ /* 0x0001e2000c101924 */
[----:B------:R-:W-:Y:S05]  /*c7e0*/  BRA `(.L_x_19054) ;  /* 0x0000000800c07947 */ /* 0x000fea0003800000 */
.L_x_19059:
[----:B------:R-:W-:-:S04]  /*c7f0*/  PRMT R4, R22, 0x8880, RZ ;  /* 0x0000888016047816 */ /* 0x000fc800000000ff */
[----:B------:R-:W-:-:S06]  /*c800*/  PRMT R4, R4, 0x7710, RZ ;  /* 0x0000771004047816 */ /* 0x000fcc00000000ff */
[----:B------:R-:W0:Y:S02]  /*c810*/  I2F.F64.S16 R4, R4 ;  /* 0x0000000400047312 */ /* 0x000e240000101c00 */
[----:B0-----:R0:W-:Y:S01]  /*c820*/  STG.E.64 desc[UR36][R8.64], R4 ;  /* 0x0000000408007986 */ /* 0x0011e2000c101b24 */
[----:B------:R-:W-:Y:S05]  /*c830*/  BRA `(.L_x_19054) ;  /* 0x0000000800ac7947 */ /* 0x000fea0003800000 */
.L_x_19049:
        /* <DEDUP_REMOVED lines=14> */
.L_x_19064:
        /* <DEDUP_REMOVED lines=17> */
.L_x_19067:
[----:B------:R-:W-:-:S04]  /*ca30*/  SHF.R.U32.HI R3, RZ, 0x18, R5 ;  /* 0x00000018ff037819 */ /* 0x000fc80000011605 */
[----:B------:R-:W-:-:S04]  /*ca40*/  LOP3.LUT R0, R0, 0x80, R3, 0xf8, !PT ;  /* 0x0000008000007812 */ /* 0x000fc800078ef803 */
[----:B------:R-:W-:-:S07]  /*ca50*/  PRMT R4, R0, 0x7610, R4 ;  /* 0x0000761000047816 */ /* 0x000fce0000000004 */
.L_x_19066:
[----:B------:R-:W-:Y:S05]  /*ca60*/  BSYNC.RECONVERGENT B0 ;  /* 0x0000000000007941 */ /* 0x000fea0003800200 */
.L_x_19065:
[----:B------:R0:W-:Y:S01]  /*ca70*/  STG.E.U8 desc[UR36][R8.64], R4 ;  /* 0x0000000408007986 */ /* 0x0001e2000c101124 */
[----:B------:R-:W-:Y:S05]  /*ca80*/  BRA `(.L_x_19054) ;  /* 0x0000000800187947 */ /* 0x000fea0003800000 */
.L_x_19063:
        /* <DEDUP_REMOVED lines=17> */
.L_x_19070:
[----:B------:R-:W-:-:S04]  /*cba0*/  SHF.R.U32.HI R3, RZ, 0x18, R5 ;  /* 0x00000018ff037819 */ /* 0x000fc80000011605 */
[----:B------:R-:W-:-:S04]  /*cbb0*/  LOP3.LUT R0, R0, 0x80, R3, 0xf8, !PT ;  /* 0x0000008000007812 */ /* 0x000fc800078ef803 */
[----:B------:R-:W-:-:S07]  /*cbc0*/  PRMT R4, R0, 0x7610, R4 ;  /* 0x0000761000047816 */ /* 0x000fce0000000004 */
.L_x_19069:
[----:B------:R-:W-:Y:S05]  /*cbd0*/  BSYNC.RECONVERGENT B0 ;  /* 0x0000000000007941 */ /* 0x000fea0003800200 */
.L_x_19068:
[----:B------:R0:W-:Y:S01]  /*cbe0*/  STG.E.U8 desc[UR36][R8.64], R4 ;  /* 0x0000000408007986 */ /* 0x0001e2000c101124 */
[----:B------:R-:W-:Y:S05]  /*cbf0*/  BRA `(.L_x_19054) ;  /* 0x0000000400bc7947 */ /* 0x000fea0003800000 */
.L_x_19062:
[----:B------:R-:W-:-:S13]  /*cc00*/  ISETP.NE.AND P0, PT, R0, 0x1c, PT ;  /* 0x0000001c0000780c */ /* 0x000fda0003f05270 */
[----:B------:R-:W-:Y:S05]  /*cc10*/  @!P0 BRA `(.L_x_19071) ;  /* 0x0000000000688947 */ /* 0x000fea0003800000 */
[----:B------:R-:W-:-:S13]  /*cc20*/  ISETP.NE.AND P0, PT, R0, 0x1d, PT ;  /* 0x0000001d0000780c */ /* 0x000fda0003f05270 */
[----:B------:R-:W-:Y:S05]  /*cc30*/  @!P0 BRA `(.L_x_19072) ;  /* 0x0000000000488947 */ /* 0x000fea0003800000 */
[----:B------:R-:W-:-:S13]  /*cc40*/  ISETP.NE.AND P0, PT, R0, 0x2c, PT ;  /* 0x0000002c0000780c */ /* 0x000fda0003f05270 */
[----:B------:R-:W-:Y:S05]  /*cc50*/  @P0 BRA `(.L_x_19053) ;  /* 0x0000000000c00947 */ /* 0x000fea0003800000 */
        /* <DEDUP_REMOVED lines=16> */
.L_x_19072:
[----:B------:R-:W-:-:S04]  /*cd60*/  LOP3.LUT R22, R22, 0xffff, RZ, 0xc0, !PT ;  /* 0x0000ffff16167812 */ /* 0x000fc800078ec0ff */
[----:B------:R-:W-:-:S05]  /*cd70*/  PRMT R22, R22, 0x8880, RZ ;  /* 0x0000888016167816 */ /* 0x000fca00000000ff */
[----:B------:R-:W-:-:S05]  /*cd80*/  IMAD.MOV.U32 R4, RZ, RZ, R22 ;  /* 0x000000ffff047224 */ /* 0x000fca00078e0016 */
[----:B------:R-:W-:-:S05]  /*cd90*/  SHF.R.S32.HI R5, RZ, 0x1f, R4 ;  /* 0x0000001fff057819 */ /* 0x000fca0000011404 */
[----:B------:R0:W-:Y:S01]  /*cda0*/  STG.E.64 desc[UR36][R8.64], R4 ;  /* 0x0000000408007986 */ /* 0x0001e2000c101b24 */
[----:B------:R-:W-:Y:S05]  /*cdb0*/  BRA `(.L_x_19054) ;  /* 0x00000004004c7947 */ /* 0x000fea0003800000 */
.L_x_19071:
[----:B------:R-:W-:-:S04]  /*cdc0*/  LOP3.LUT R22, R22, 0xffff, RZ, 0xc0, !PT ;  /* 0x0000ffff16167812 */ /* 0x000fc800078ec0ff */
[----:B------:R-:W-:-:S05]  /*cdd0*/  PRMT R3, R22, 0x8880, RZ ;  /* 0x0000888016037816 */ /* 0x000fca00000000ff */
[----:B------:R0:W-:Y:S01]  /*cde0*/  STG.E desc[UR36][R8.64], R3 ;  /* 0x0000000308007986 */ /* 0x0001e2000c101924 */
[----:B------:R-:W-:Y:S05]  /*cdf0*/  BRA `(.L_x_19054) ;  /* 0x00000004003c7947 */ /* 0x000fea0003800000 */
.L_x_19061:
        /* <DEDUP_REMOVED lines=10> */
.L_x_19074:
[----:B------:R-:W-:Y:S02]  /*cea0*/  PRMT R4, R22, 0x8880, RZ ;  /* 0x0000888016047816 */ /* 0x000fe400000000ff */
[----:B------:R-:W-:Y:S02]  /*ceb0*/  CS2R R6, SRZ ;  /* 0x0000000000067805 */ /* 0x000fe4000001ff00 */
[----:B------:R-:W-:-:S06]  /*cec0*/  PRMT R4, R4, 0x7710, RZ ;  /* 0x0000771004047816 */ /* 0x000fcc00000000ff */
[----:B------:R-:W0:Y:S02]  /*ced0*/  I2F.F64.S16 R4, R4 ;  /* 0x0000000400047312 */ /* 0x000e240000101c00 */
[----:B0-----:R0:W-:Y:S01]  /*cee0*/  STG.E.128 desc[UR36][R8.64], R4 ;  /* 0x0000000408007986 */ /* 0x0011e2000c101d24 */
[----:B------:R-:W-:Y:S05]  /*cef0*/  BRA `(.L_x_19054) ;  /* 0x0000000000fc7947 */ /* 0x000fea0003800000 */
.L_x_19073:
[----:B------:R-:W-:-:S13]  /*cf00*/  ISETP.NE.AND P0, PT, R0, 0xf, PT ;  /* 0x0000000f0000780c */ /* 0x000fda0003f05270 */
[----:B------:R-:W-:Y:S05]  /*cf10*/  @!P0 BRA `(.L_x_19075) ;  /* 0x0000000000e88947 */ /* 0x000fea0003800000 */
[----:B------:R-:W-:-:S13]  /*cf20*/  ISETP.NE.AND P0, PT, R0, 0x17, PT ;  /* 0x000000170000780c */ /* 0x000fda0003f05270 */
[----:B------:R-:W-:Y:S05]  /*cf30*/  @!P0 BRA `(.L_x_19076) ;  /* 0x0000000000908947 */ /* 0x000fea0003800000 */
[----:B------:R-:W-:-:S13]  /*cf40*/  ISETP.NE.AND P0, PT, R0, 0x18, PT ;  /* 0x000000180000780c */ /* 0x000fda0003f05270 */
[----:B------:R-:W-:Y:S05]  /*cf50*/  @!P0 BRA `(.L_x_19077) ;  /* 0x0000000000448947 */ /* 0x000fea0003800000 */
.L_x_19053:
        /* <DEDUP_REMOVED lines=16> */
.L_x_19078:
[----:B------:R-:W-:Y:S05]  /*d060*/  BRA `(.L_x_19054) ;  /* 0x0000000000a07947 */ /* 0x000fea0003800000 */
.L_x_19077:
        /* <DEDUP_REMOVED lines=13> */
.L_x_19080:
[----:B------:R-:W-:Y:S05]  /*d140*/  BSYNC.RECONVERGENT B0 ;  /* 0x0000000000007941 */ /* 0x000fea0003800200 */
.L_x_19079:
[----:B------:R-:W-:-:S05]  /*d150*/  LOP3.LUT R3, R0, 0x80, R3, 0xf8, !PT ;  /* 0x0000008000037812 */ /* 0x000fca00078ef803 */
[----:B------:R0:W-:Y:S01]  /*d160*/  STG.E.U8 desc[UR36][R8.64], R3 ;  /* 0x0000000308007986 */ /* 0x0001e2000c101124 */
[----:B------:R-:W-:Y:S05]  /*d170*/  BRA `(.L_x_19054) ;  /* 0x00000000005c7947 */ /* 0x000fea0003800000 */
.L_x_19076:
        /* <DEDUP_REMOVED lines=12> */
.L_x_19082:
[----:B------:R-:W-:Y:S01]  /*d240*/  IMAD.MOV.U32 R0, RZ, RZ, 0x7f ;  /* 0x0000007fff007424 */ /* 0x000fe200078e00ff */
[----:B------:R-:W-:-:S04]  /*d250*/  ISETP.GT.U32.AND P0, PT, R3, 0x7f800000, PT ;  /* 0x7f8000000300780c */ /* 0x000fc80003f04070 */
[----:B------:R-:W-:-:S09]  /*d260*/  SEL R0, R0, 0x7c, P0 ;  /* 0x0000007c00007807 */ /* 0x000fd20000000000 */
.L_x_19083:
[----:B------:R-:W-:Y:S05]  /*d270*/  BSYNC.RECONVERGENT B0 ;  /* 0x0000000000007941 */ /* 0x000fea0003800200 */
.L_x_19081:
[----:B------:R-:W-:-:S04]  /*d280*/  SHF.R.U32.HI R3, RZ, 0x18, R5 ;  /* 0x00000018ff037819 */ /* 0x000fc80000011605 */
[----:B------:R-:W-:-:S05]  /*d290*/  LOP3.LUT R3, R0, 0x80, R3, 0xf8, !PT ;  /* 0x0000008000037812 */ /* 0x000fca00078ef803 */
[----:B------:R0:W-:Y:S01]  /*d2a0*/  STG.E.U8 desc[UR36][R8.64], R3 ;  /* 0x0000000308007986 */ /* 0x0001e2000c101124 */
[----:B------:R-:W-:Y:S05]  /*d2b0*/  BRA `(.L_x_19054) ;  /* 0x00000000000c7947 */ /* 0x000fea0003800000 */
.L_x_19075:
[----:B------:R-:W0:Y:S02]  /*d2c0*/  I2F.S8 R0, R22 ;  /* 0x0000001600007306 */ /* 0x000e240000001400 */
[----:B0-----:R-:W-:-:S05]  /*d2d0*/  F2FP.BF16.F32.PACK_AB R0, RZ, R0 ;  /* 0x00000000ff00723e */ /* 0x001fca00000010ff */
[----:B------:R0:W-:Y:S02]  /*d2e0*/  STG.E.U16 desc[UR36][R8.64], R0 ;  /* 0x0000000008007986 */ /* 0x0001e4000c101524 */
.L_x_19054:
[----:B------:R-:W-:-:S07]  /*d2f0*/  VIADD R30, R30, 0x80 ;  /* 0x000000801e1e7836 */ /* 0x000fce0000000000 */
.L_x_19011:
[----:B------:R-:W-:-:S13]  /*d300*/  ISETP.GE.AND P0, PT, R30, R19, PT ;  /* 0x000000131e00720c */ /* 0x000fda0003f06270 */
[----:B------:R-:W-:Y:S05]  /*d310*/  @P0 BREAK.RELIABLE B6 ;  /* 0x0000000000060942 */ /* 0x000fea0003800100 */
[----:B------:R-:W-:Y:S05]  /*d320*/  @P0 BRA `(.L_x_19048) ;  /* 0x0000000c00e00947 */ /* 0x000fea0003800000 */
[----:B------:R-:W-:Y:S05]  /*d330*/  BSYNC.RELIABLE B6 ;  /* 0x0000000000067941 */ /* 0x000fea0003800100 */
.L_x_19010:
        /* <DEDUP_REMOVED lines=20> */
.L_x_19087:
[----:B------:R0:W-:Y:S01]  /*d480*/  STG.E.U8 desc[UR36][R8.64], R18 ;  /* 0x0000001208007986 */ /* 0x0001e2000c101124 */
[----:B------:R-:W-:Y:S05]  /*d490*/  BRA `(.L_x_19089) ;  /* 0x0000000c00807947 */ /* 0x000fea0003800000 */
.L_x_19086:
        /* <DEDUP_REMOVED lines=12> */
.L_x_19091:
[----:B------:R-:W-:-:S04]  /*d560*/  LOP3.LUT R18, R18, 0xffff, RZ, 0xc0, !PT ;  /* 0x0000ffff12127812 */ /* 0x000fc800078ec0ff */
[----:B------:R-:W-:-:S05]  /*d570*/  PRMT R3, R18, 0x8880, RZ ;  /* 0x0000888012037816 */ /* 0x000fca00000000ff */
[----:B------:R0:W-:Y:S01]  /*d580*/  STG.E desc[UR36][R8.64], R3 ;  /* 0x0000000308007986 */ /* 0x0001e2000c101924 */
[----:B------:R-:W-:Y:S05]  /*d590*/  BRA `(.L_x_19089) ;  /* 0x0000000c00407947 */ /* 0x000fea0003800000 */
.L_x_19090:
[----:B------:R-:W-:-:S04]  /*d5a0*/  PRMT R3, R18, 0x8880, RZ ;  /* 0x0000888012037816 */ /* 0x000fc800000000ff */
[----:B------:R-:W-:-:S05]  /*d5b0*/  PRMT R3, R3, 0x7710, RZ ;  /* 0x0000771003037816 */ /* 0x000fca00000000ff */
[----:B------:R0:W-:Y:S01]  /*d5c0*/  STG.E.U16 desc[UR36][R8.64], R3 ;  /* 0x0000000308007986 */ /* 0x0001e2000c101524 */
[----:B------:R-:W-:Y:S05]  /*d5d0*/  BRA `(.L_x_19089) ;  /* 0x0000000c00307947 */ /* 0x000fea0003800000 */
.L_x_19085:
        /* <DEDUP_REMOVED lines=9> */
.L_x_19093:
[----:B------:R-:W0:Y:S02]  /*d670*/  I2F.S8 R0, R18 ;  /* 0x0000001200007306 */ /* 0x000e240000001400 */
[----:B0-----:R-:W-:-:S05]  /*d680*/  F2FP.F16.F32.PACK_AB R0, RZ, R0 ;  /* 0x00000000ff00723e */ /* 0x001fca00000000ff */
[----:B------:R0:W-:Y:S01]  /*d690*/  STG.E.U16 desc[UR36][R8.64], R0 ;  /* 0x0000000008007986 */ /* 0x0001e2000c101524 */
[----:B------:R-:W-:Y:S05]  /*d6a0*/  BRA `(.L_x_19089) ;  /* 0x0000000800fc7947 */ /* 0x000fea0003800000 */
.L_x_19092:
        /* <DEDUP_REMOVED lines=10> */
.L_x_19095:
[----:B------:R-:W0:Y:S02]  /*d750*/  I2F.S8 R18, R18 ;  /* 0x0000001200127306 */ /* 0x000e240000001400 */
[----:B0-----:R-:W-:-:S04]  /*d760*/  F2FP.F16.F32.PACK_AB R3, RZ, R18 ;  /* 0x00000012ff03723e */ /* 0x001fc800000000ff */
[----:B------:R-:W-:-:S05]  /*d770*/  PRMT R3, R3, 0x5410, RZ ;  /* 0x0000541003037816 */ /* 0x000fca00000000ff */
[----:B------:R0:W-:Y:S01]  /*d780*/  STG.E desc[UR36][R8.64], R3 ;  /* 0x0000000308007986 */ /* 0x0001e2000c101924 */
[----:B------:R-:W-:Y:S05]  /*d790*/  BRA `(.L_x_19089) ;  /* 0x0000000800c07947 */ /* 0x000fea0003800000 */
.L_x_19094:
[----:B------:R-:W-:-:S04]  /*d7a0*/  PRMT R4, R18, 0x8880, RZ ;  /* 0x0000888012047816 */ /* 0x000fc800000000ff */
[----:B------:R-:W-:-:S06]  /*d7b0*/  PRMT R4, R4, 0x7710, RZ ;  /* 0x0000771004047816 */ /* 0x000fcc00000000ff */
[----:B------:R-:W0:Y:S02]  /*d7c0*/  I2F.F64.S16 R4, R4 ;  /* 0x0000000400047312 */ /* 0x000e240000101c00 */
[----:B0-----:R0:W-:Y:S01]  /*d7d0*/  STG.E.64 desc[UR36][R8.64], R4 ;  /* 0x0000000408007986 */ /* 0x0011e2000c101b24 */
[----:B------:R-:W-:Y:S05]  /*d7e0*/  BRA `(.L_x_19089) ;  /* 0x0000000800ac7947 */ /* 0x000fea0003800000 */
.L_x_19084:
        /* <DEDUP_REMOVED lines=14> */
.L_x_19099:
        /* <DEDUP_REMOVED lines=17> */
.L_x_19102:
[----:B------:R-:W-:-:S04]  /*d9e0*/  SHF.R.U32.HI R3, RZ, 0x18, R5 ;  /* 0x00000018ff037819 */ /* 0x000fc80000011605 */
[----:B------:R-:W-:-:S04]  /*d9f0*/  LOP3.LUT R0, R0, 0x80, R3, 0xf8, !PT ;  /* 0x0000008000007812 */ /* 0x000fc800078ef803 */
[----:B------:R-:W-:-:S07]  /*da00*/  PRMT R4, R0, 0x7610, R4 ;  /* 0x0000761000047816 */ /* 0x000fce0000000004 */
.L_x_19101:
[----:B------:R-:W-:Y:S05]  /*da10*/  BSYNC.RECONVERGENT B0 ;  /* 0x0000000000007941 */ /* 0x000fea0003800200 */
.L_x_19100:
[----:B------:R0:W-:Y:S01]  /*da20*/  STG.E.U8 desc[UR36][R8.64], R4 ;  /* 0x0000000408007986 */ /* 0x0001e2000c101124 */
[----:B------:R-:W-:Y:S05]  /*da30*/  BRA `(.L_x_19089) ;  /* 0x0000000800187947 */ /* 0x000fea0003800000 */
.L_x_19098:
        /* <DEDUP_REMOVED lines=17> */
.L_x_19105:
[----:B------:R-:W-:-:S04]  /*db50*/  SHF.R.U32.HI R3, RZ, 0x18, R5 ;  /* 0x00000018ff037819 */ /* 0x000fc80000011605 */
[----:B------:R-:W-:-:S04]  /*db60*/  LOP3.LUT R0, R0, 0x80, R3, 0xf8, !PT ;  /* 0x0000008000007812 */ /* 0x000fc800078ef803 */
[----:B------:R-:W-:-:S07]  /*db70*/  PRMT R4, R0, 0x7610, R4 ;  /* 0x0000761000047816 */ /* 0x000fce0000000004 */
.L_x_19104:
[----:B------:R-:W-:Y:S05]  /*db80*/  BSYNC.RECONVERGENT B0 ;  /* 0x0000000000007941 */ /* 0x000fea0003800200 */
.L_x_19103:
[----:B------:R0:W-:Y:S01]  /*db90*/  STG.E.U8 desc[UR36][R8.64], R4 ;  /* 0x0000000408007986 */ /* 0x0001e2000c101124 */
[----:B------:R-:W-:Y:S05]  /*dba0*/  BRA `(.L_x_19089) ;  /* 0x0000000400bc7947 */ /* 0x000fea0003800000 */
.L_x_19097:
        /* <DEDUP_REMOVED lines=22> */
.L_x_19107:
[----:B------:R-:W-:-:S04]  /*dd10*/  LOP3.LUT R18, R18, 0xffff, RZ, 0xc0, !PT ;  /* 0x0000ffff12127812 */ /* 0x000fc800078ec0ff */
[----:B------:R-:W-:-:S05]  /*dd20*/  PRMT R18, R18, 0x8880, RZ ;  /* 0x0000888012127816 */ /* 0x000fca00000000ff */
[----:B------:R-:W-:-:S05]  /*dd30*/  IMAD.MOV.U32 R4, RZ, RZ, R18 ;  /* 0x000000ffff047224 */ /* 0x000fca00078e0012 */
[----:B------:R-:W-:-:S05]  /*dd40*/  SHF.R.S32.HI R5, RZ, 0x1f, R4 ;  /* 0x0000001fff057819 */ /* 0x000fca0000011404 */
[----:B------:R0:W-:Y:S01]  /*dd50*/  STG.E.64 desc[UR36][R8.64], R4 ;  /* 0x0000000408007986 */ /* 0x0001e2000c101b24 */
[----:B------:R-:W-:Y:S05]  /*dd60*/  BRA `(.L_x_19089) ;  /* 0x00000004004c7947 */ /* 0x000fea0003800000 */
.L_x_19106:
[----:B------:R-:W-:-:S04]  /*dd70*/  LOP3.LUT R18, R18, 0xffff, RZ, 0xc0, !PT ;  /* 0x0000ffff12127812 */ /* 0x000fc800078ec0ff */
[----:B------:R-:W-:-:S05]  /*dd80*/  PRMT R3, R18, 0x8880, RZ ;  /* 0x0000888012037816 */ /* 0x000fca00000000ff */
[----:B------:R0:W-:Y:S01]  /*dd90*/  STG.E desc[UR36][R8.64], R3 ;  /* 0x0000000308007986 */ /* 0x0001e2000c101924 */
[----:B------:R-:W-:Y:S05]  /*dda0*/  BRA `(.L_x_19089) ;  /* 0x00000004003c7947 */ /* 0x000fea0003800000 */
.L_x_19096:
        /* <DEDUP_REMOVED lines=10> */
.L_x_19109:
[----:B------:R-:W-:Y:S02]  /*de50*/  PRMT R4, R18, 0x8880, RZ ;  /* 0x0000888012047816 */ /* 0x000fe400000000ff */
[----:B------:R-:W-:Y:S02]  /*de60*/  CS2R R6, SRZ ;  /* 0x0000000000067805 */ /* 0x000fe4000001ff00 */
[----:B------:R-:W-:-:S06]  /*de70*/  PRMT R4, R4, 0x7710, RZ ;  /* 0x0000771004047816 */ /* 0x000fcc00000000ff */
[----:B------:R-:W0:Y:S02]  /*de80*/  I2F.F64.S16 R4, R4 ;  /* 0x0000000400047312 */ /* 0x000e240000101c00 */
[----:B0-----:R3:W-:Y:S01]  /*de90*/  STG.E.128 desc[UR36][R8.64], R4 ;  /* 0x0000000408007986 */ /* 0x0017e2000c101d24 */
[----:B------:R-:W-:Y:S05]  /*dea0*/  BRA `(.L_x_19089) ;  /* 0x0000000000fc7947 */ /* 0x000fea0003800000 */
.L_x_19108:
[----:B------:R-:W-:-:S13]  /*deb0*/  ISETP.NE.AND P0, PT, R0, 0xf, PT ;  /* 0x0000000f0000780c */ /* 0x000fda0003f05270 */
[----:B------:R-:W-:Y:S05]  /*dec0*/  @!P0 BRA `(.L_x_19110) ;  /* 0x0000000000e88947 */ /* 0x000fea0003800000 */
[----:B------:R-:W-:-:S13]  /*ded0*/  ISETP.NE.AND P0, PT, R0, 0x17, PT ;  /* 0x000000170000780c */ /* 0x000fda0003f05270 */
[----:B------:R-:W-:Y:S05]  /*dee0*/  @!P0 BRA `(.L_x_19111) ;  /* 0x0000000000908947 */ /* 0x000fea0003800000 */
[----:B------:R-:W-:-:S13]  /*def0*/  ISETP.NE.AND P0, PT, R0, 0x18, PT ;  /* 0x000000180000780c */ /* 0x000fda0003f05270 */
[----:B------:R-:W-:Y:S05]  /*df00*/  @!P0 BRA `(.L_x_19112) ;  /* 0x0000000000448947 */ /* 0x000fea0003800000 */
.L_x_19088:
        /* <DEDUP_REMOVED lines=16> */
.L_x_19113:
[----:B------:R-:W-:Y:S05]  /*e010*/  BRA `(.L_x_19089) ;  /* 0x0000000000a07947 */ /* 0x000fea0003800000 */
.L_x_19112:
        /* <DEDUP_REMOVED lines=13> */
.L_x_19115:
[----:B------:R-:W-:Y:S05]  /*e0f0*/  BSYNC.RECONVERGENT B0 ;  /* 0x0000000000007941 */ /* 0x000fea0003800200 */
.L_x_19114:
[----:B------:R-:W-:-:S05]  /*e100*/  LOP3.LUT R3, R0, 0x80, R3, 0xf8, !PT ;  /* 0x0000008000037812 */ /* 0x000fca00078ef803 */
[----:B------:R1:W-:Y:S01]  /*e110*/  STG.E.U8 desc[UR36][R8.64], R3 ;  /* 0x0000000308007986 */ /* 0x0003e2000c101124 */
[----:B------:R-:W-:Y:S05]  /*e120*/  BRA `(.L_x_19089) ;  /* 0x00000000005c7947 */ /* 0x000fea0003800000 */
.L_x_19111:
        /* <DEDUP_REMOVED lines=12> */
.L_x_19117:
[----:B------:R-:W-:Y:S01]  /*e1f0*/  IMAD.MOV.U32 R0, RZ, RZ, 0x7f ;  /* 0x0000007fff007424 */ /* 0x000fe200078e00ff */
[----:B------:R-:W-:-:S04]  /*e200*/  ISETP.GT.U32.AND P0, PT, R3, 0x7f800000, PT ;  /* 0x7f8000000300780c */ /* 0x000fc80003f04070 */
[----:B------:R-:W-:-:S09]  /*e210*/  SEL R0, R0, 0x7c, P0 ;  /* 0x0000007c00007807 */ /* 0x000fd20000000000 */
.L_x_19118:
[----:B------:R-:W-:Y:S05]  /*e220*/  BSYNC.RECONVERGENT B0 ;  /* 0x0000000000007941 */ /* 0x000fea0003800200 */
.L_x_19116:
[----:B------:R-:W-:-:S04]  /*e230*/  SHF.R.U32.HI R3, RZ, 0x18, R5 ;  /* 0x00000018ff037819 */ /* 0x000fc80000011605 */
[----:B------:R-:W-:-:S05]  /*e240*/  LOP3.LUT R3, R0, 0x80, R3, 0xf8, !PT ;  /* 0x0000008000037812 */ /* 0x000fca00078ef803 */
[----:B------:R2:W-:Y:S01]  /*e250*/  STG.E.U8 desc[UR36][R8.64], R3 ;  /* 0x0000000308007986 */ /* 0x0005e2000c101124 */
[----:B------:R-:W-:Y:S05]  /*e260*/  BRA `(.L_x_19089) ;  /* 0x00000000000c7947 */ /* 0x000fea0003800000 */
.L_x_19110:
[----:B------:R-:W0:Y:S02]  /*e270*/  I2F.S8 R0, R18 ;  /* 0x0000001200007306 */ /* 0x000e240000001400 */
[----:B0-----:R-:W-:-:S05]  /*e280*/  F2FP.BF16.F32.PACK_AB R0, RZ, R0 ;  /* 0x00000000ff00723e */ /* 0x001fca00000010ff */
[----:B------:R0:W-:Y:S02]  /*e290*/  STG.E.U16 desc[UR36][R8.64], R0 ;  /* 0x0000000008007986 */ /* 0x0001e4000c101524 */
.L_x_19089:
[----:B------:R-:W-:-:S07]  /*e2a0*/  VIADD R30, R30, 0x80 ;  /* 0x000000801e1e7836 */ /* 0x000fce0000000000 */
.L_x_19048:
[----:B------:R-:W-:Y:S05]  /*e2b0*/  BSYNC.RECONVERGENT B7 ;  /* 0x0000000000077941 */ /* 0x000fea0003800200 */
.L_x_19009:
        /* <DEDUP_REMOVED lines=21> */
.L_x_19122:
[----:B------:R-:W-:Y:S01]  /*e410*/  STG.E.U8 desc[UR36][R2.64], R16 ;  /* 0x0000001002007986 */ /* 0x000fe2000c101124 */
[----:B------:R-:W-:Y:S05]  /*e420*/  EXIT ;  /* 0x000000000000794d */ /* 0x000fea0003800000 */
.L_x_19121:
        /* <DEDUP_REMOVED lines=10> */
[----:B------:R-:W-:Y:S01]  /*e4d0*/  STG.E.64 desc[UR36][R2.64], R4 ;  /* 0x0000000402007986 */ /* 0x000fe2000c101b24 */
[----:B------:R-:W-:Y:S05]  /*e4e0*/  EXIT ;  /* 0x000000000000794d */ /* 0x000fea0003800000 */
.L_x_19125:
[----:B------:R-:W-:-:S04]  /*e4f0*/  LOP3.LUT R16, R16, 0xffff, RZ, 0xc0, !PT ;  /* 0x0000ffff10107812 */ /* 0x000fc800078ec0ff */
[----:B------:R-:W-:-:S05]  /*e500*/  PRMT R5, R16, 0x8880, RZ ;  /* 0x0000888010057816 */ /* 0x000fca00000000ff */
[----:B------:R-:W-:Y:S01]  /*e510*/  STG.E desc[UR36][R2.64], R5 ;  /* 0x0000000502007986 */ /* 0x000fe2000c101924 */
[----:B------:R-:W-:Y:S05]  /*e520*/  EXIT ;  /* 0x000000000000794d */ /* 0x000fea0003800000 */
.L_x_19124:
[----:B------:R-:W-:-:S04]  /*e530*/  PRMT R5, R16, 0x8880, RZ ;  /* 0x0000888010057816 */ /* 0x000fc800000000ff */
[----:B------:R-:W-:-:S05]  /*e540*/  PRMT R5, R5, 0x7710, RZ ;  /* 0x0000771005057816 */ /* 0x000fca00000000ff */
[----:B------:R-:W-:Y:S01]  /*e550*/  STG.E.U16 desc[UR36][R2.64], R5 ;  /* 0x0000000502007986 */ /* 0x000fe2000c101524 */
[----:B------:R-:W-:Y:S05]  /*e560*/  EXIT ;  /* 0x000000000000794d */ /* 0x000fea0003800000 */
.L_x_19120:
[----:B------:R-:W-:-:S13]  /*e570*/  ISETP.GT.AND P0, PT, R0, 0x6, PT ;  /* 0x000000060000780c */ /* 0x000fda0003f04270 */
[----:B------:R-:W-:Y:S05]  /*e580*/  @P0 BRA `(.L_x_19126) ;  /* 0x00000000002c0947 */ /* 0x000fea0003800000 */
[----:B------:R-:W-:-:S13]  /*e590*/  ISETP.NE.AND P0, PT, R0, 0x5, PT ;  /* 0x000000050000780c */ /* 0x000fda0003f05270 */
[----:B------:R-:W-:Y:S05]  /*e5a0*/  @!P0 BRA `(.L_x_19127) ;  /* 0x0000000000148947 */ /* 0x000fea0003800000 */
[----:B------:R-:W-:-:S13]  /*e5b0*/  ISETP.NE.AND P0, PT, R0, 0x6, PT ;  /* 0x000000060000780c */ /* 0x000fda0003f05270 */
[----:B------:R-:W-:Y:S05]  /*e5c0*/  @P0 BRA `(.L_x_19123) ;  /* 0x0000000800340947 */ /* 0x000fea0003800000 */
[----:B------:R-:W0:Y:S02]  /*e5d0*/  I2F.S8 R5, R16 ;  /* 0x0000001000057306 */ /* 0x000e240000001400 */
[----:B0-----:R-:W-:Y:S01]  /*e5e0*/  STG.E desc[UR36][R2.64], R5 ;  /* 0x0000000502007986 */ /* 0x001fe2000c101924 */
[----:B------:R-:W-:Y:S05]  /*e5f0*/  EXIT ;  /* 0x000000000000794d */ /* 0x000fea0003800000 */
.L_x_19127:
[----:B------:R-:W0:Y:S02]  /*e600*/  I2F.S8 R0, R16 ;  /* 0x0000001000007306 */ /* 0x000e240000001400 */
[----:B0-----:R-:W-:-:S05]  /*e610*/  F2FP.F16.F32.PACK_AB R0, RZ, R0 ;  /* 0x00000000ff00723e */ /* 0x001fca00000000ff */
[----:B------:R-:W-:Y:S01]  /*e620*/  STG.E.U16 desc[UR36][R2.64], R0 ;  /* 0x0000000002007986 */ /* 0x000fe2000c101524 */
[----:B------:R-:W-:Y:S05]  /*e630*/  EXIT ;  /* 0x000000000000794d */ /* 0x000fea0003800000 */
.L_x_19126:
        /* <DEDUP_REMOVED lines=8> */
[----:B0-----:R-:W-:Y:S01]  /*e6c0*/  STG.E.64 desc[UR36][R2.64], R16 ;  /* 0x0000001002007986 */ /* 0x001fe2000c101b24 */
[----:B------:R-:W-:Y:S05]  /*e6d0*/  EXIT ;  /* 0x000000000000794d */ /* 0x000fea0003800000 */
.L_x_19129:
[----:B------:R-:W0:Y:S02]  /*e6e0*/  I2F.S8 R16, R16 ;  /* 0x0000001000107306 */ /* 0x000e240000001400 */
[----:B0-----:R-:W-:-:S04]  /*e6f0*/  F2FP.F16.F32.PACK_AB R5, RZ, R16 ;  /* 0x00000010ff05723e */ /* 0x001fc800000000ff */
[----:B------:R-:W-:-:S05]  /*e700*/  PRMT R5, R5, 0x5410, RZ ;  /* 0x0000541005057816 */ /* 0x000fca00000000ff */
[----:B------:R-:W-:Y:S01]  /*e710*/  STG.E desc[UR36][R2.64], R5 ;  /* 0x0000000502007986 */ /* 0x000fe2000c101924 */
[----:B------:R-:W-:Y:S05]  /*e720*/  EXIT ;  /* 0x000000000000794d */ /* 0x000fea0003800000 */
.L_x_19128:
[----:B------:R-:W-:-:S04]  /*e730*/  PRMT R4, R16, 0x8880, RZ ;  /* 0x0000888010047816 */ /* 0x000fc800000000ff */
[----:B------:R-:W-:-:S06]  /*e740*/  PRMT R4, R4, 0x7710, RZ ;  /* 0x0000771004047816 */ /* 0x000fcc00000000ff */
[----:B------:R-:W0:Y:S02]  /*e750*/  I2F.F64.S16 R4, R4 ;  /* 0x0000000400047312 */ /* 0x000e240000101c00 */
[----:B0-----:R-:W-:Y:S01]  /*e760*/  STG.E.64 desc[UR36][R2.64], R4 ;  /* 0x0000000402007986 */ /* 0x001fe2000c101b24 */
[----:B------:R-:W-:Y:S05]  /*e770*/  EXIT ;  /* 0x000000000000794d */ /* 0x000fea0003800000 */
.L_x_19119:
        /* <DEDUP_REMOVED lines=12> */
[----:B------:R-:W-:Y:S01]  /*e840*/  STG.E.U16 desc[UR36][R2.64], R5 ;  /* 0x0000000502007986 */ /* 0x000fe2000c101524 */
[----:B------:R-:W-:Y:S05]  /*e850*/  EXIT ;  /* 0x000000000000794d */ /* 0x000fea0003800000 */
.L_x_19133:
        /* <DEDUP_REMOVED lines=18> */
.L_x_19136:
[----:B------:R-:W-:-:S04]  /*e980*/  SHF.R.U32.HI R5, RZ, 0x18, R5 ;  /* 0x00000018ff057819 */ /* 0x000fc80000011605 */
[----:B------:R-:W-:-:S07]  /*e990*/  LOP3.LUT R0, R0, 0x80, R5, 0xf8, !PT ;  /* 0x0000008000007812 */ /* 0x000fce00078ef805 */
.L_x_19135:
[----:B------:R-:W-:Y:S05]  /*e9a0*/  BSYNC.RECONVERGENT B0 ;  /* 0x0000000000007941 */ /* 0x000fea0003800200 */
.L_x_19134:
[----:B------:R-:W-:Y:S01]  /*e9b0*/  STG.E.U8 desc[UR36][R2.64], R0 ;  /* 0x0000000002007986 */ /* 0x000fe2000c101124 */
[----:B------:R-:W-:Y:S05]  /*e9c0*/  EXIT ;  /* 0x000000000000794d */ /* 0x000fea0003800000 */
.L_x_19132:
        /* <DEDUP_REMOVED lines=18> */
.L_x_19139:
[----:B------:R-:W-:-:S04]  /*eaf0*/  SHF.R.U32.HI R5, RZ, 0x18, R5 ;  /* 0x00000018ff057819 */ /* 0x000fc80000011605 */
[----:B------:R-:W-:-:S07]  /*eb00*/  LOP3.LUT R0, R0, 0x80, R5, 0xf8, !PT ;  /* 0x0000008000007812 */ /* 0x000fce00078ef805 */
.L_x_19138:
[----:B------:R-:W-:Y:S05]  /*eb10*/  BSYNC.RECONVERGENT B0 ;  /* 0x0000000000007941 */ /* 0x000fea0003800200 */
.L_x_19137:
[----:B------:R-:W-:Y:S01]  /*eb20*/  STG.E.U8 desc[UR36][R2.64], R0 ;  /* 0x0000000002007986 */ /* 0x000fe2000c101124 */
[----:B------:R-:W-:Y:S05]  /*eb30*/  EXIT ;  /* 0x000000000000794d */ /* 0x000fea0003800000 */
.L_x_19131:
        /* <DEDUP_REMOVED lines=22> */
.L_x_19141:
[----:B------:R-:W-:-:S04]  /*eca0*/  LOP3.LUT R16, R16, 0xffff, RZ, 0xc0, !PT ;  /* 0x0000ffff10107812 */ /* 0x000fc800078ec0ff */
[----:B------:R-:W-:-:S05]  /*ecb0*/  PRMT R16, R16, 0x8880, RZ ;  /* 0x0000888010107816 */ /* 0x000fca00000000ff */
[----:B------:R-:W-:-:S05]  /*ecc0*/  IMAD.MOV.U32 R4, RZ, RZ, R16 ;  /* 0x000000ffff047224 */ /* 0x000fca00078e0010 */
[----:B------:R-:W-:-:S05]  /*ecd0*/  SHF.R.S32.HI R5, RZ, 0x1f, R4 ;  /* 0x0000001fff057819 */ /* 0x000fca0000011404 */
[----:B------:R-:W-:Y:S01]  /*ece0*/  STG.E.64 desc[UR36][R2.64], R4 ;  /* 0x0000000402007986 */ /* 0x000fe2000c101b24 */
[----:B------:R-:W-:Y:S05]  /*ecf0*/  EXIT ;  /* 0x000000000000794d */ /* 0x000fea0003800000 */
.L_x_19140:
[----:B------:R-:W-:-:S04]  /*ed00*/  LOP3.LUT R16, R16, 0xffff, RZ, 0xc0, !PT ;  /* 0x0000ffff10107812 */ /* 0x000fc800078ec0ff */
[----:B------:R-:W-:-:S05]  /*ed10*/  PRMT R5, R16, 0x8880, RZ ;  /* 0x0000888010057816 */ /* 0x000fca00000000ff */
[----:B------:R-:W-:Y:S01]  /*ed20*/  STG.E desc[UR36][R2.64], R5 ;  /* 0x0000000502007986 */ /* 0x000fe2000c101924 */
[----:B------:R-:W-:Y:S05]  /*ed30*/  EXIT ;  /* 0x000000000000794d */ /* 0x000fea0003800000 */
.L_x_19130:
        /* <DEDUP_REMOVED lines=8> */
[----:B------:R-:W-:Y:S01]  /*edc0*/  STG.E.U8 desc[UR36][R2.64], R5 ;  /* 0x0000000502007986 */ /* 0x000fe2000c101124 */
[----:B------:R-:W-:Y:S05]  /*edd0*/  EXIT ;  /* 0x000000000000794d */ /* 0x000fea0003800000 */
.L_x_19143:
[----:B------:R-:W-:Y:S02]  /*ede0*/  PRMT R4, R16, 0x8880, RZ ;  /* 0x0000888010047816 */ /* 0x000fe400000000ff */
[----:B------:R-:W-:Y:S02]  /*edf0*/  CS2R R6, SRZ ;  /* 0x0000000000067805 */ /* 0x000fe4000001ff00 */
[----:B------:R-:W-:-:S06]  /*ee00*/  PRMT R4, R4, 0x7710, RZ ;  /* 0x0000771004047816 */ /* 0x000fcc00000000ff */
[----:B------:R-:W0:Y:S02]  /*ee10*/  I2F.F64.S16 R4, R4 ;  /* 0x0000000400047312 */ /* 0x000e240000101c00 */
[----:B0-----:R-:W-:Y:S01]  /*ee20*/  STG.E.128 desc[UR36][R2.64], R4 ;  /* 0x0000000402007986 */ /* 0x001fe2000c101d24 */
[----:B------:R-:W-:Y:S05]  /*ee30*/  EXIT ;  /* 0x000000000000794d */ /* 0x000fea0003800000 */
.L_x_19142:
[----:B------:R-:W-:-:S13]  /*ee40*/  ISETP.NE.AND P0, PT, R0, 0xf, PT ;  /* 0x0000000f0000780c */ /* 0x000fda0003f05270 */
[----:B------:R-:W-:Y:S05]  /*ee50*/  @!P0 BRA `(.L_x_19144) ;  /* 0x0000000000e88947 */ /* 0x000fea0003800000 */
[----:B------:R-:W-:-:S13]  /*ee60*/  ISETP.NE.AND P0, PT, R0, 0x17, PT ;  /* 0x000000170000780c */ /* 0x000fda0003f05270 */
[----:B------:R-:W-:Y:S05]  /*ee70*/  @!P0 BRA `(.L_x_19145) ;  /* 0x0000000000908947 */ /* 0x000fea0003800000 */
[----:B------:R-:W-:-:S13]  /*ee80*/  ISETP.NE.AND P0, PT, R0, 0x18, PT ;  /* 0x000000180000780c */ /* 0x000fda0003f05270 */
[----:B------:R-:W-:Y:S05]  /*ee90*/  @!P0 BRA `(.L_x_19146) ;  /* 0x0000000000448947 */ /* 0x000fea0003800000 */
.L_x_19123:
        /* <DEDUP_REMOVED lines=16> */
.L_x_19147:
[----:B------:R-:W-:Y:S05]  /*efa0*/  EXIT ;  /* 0x000000000000794d */ /* 0x000fea0003800000 */
.L_x_19146:
        /* <DEDUP_REMOVED lines=13> */
.L_x_19149:
[----:B------:R-:W-:Y:S05]  /*f080*/  BSYNC.RECONVERGENT B0 ;  /* 0x0000000000007941 */ /* 0x000fea0003800200 */
.L_x_19148:
[----:B------:R-:W-:-:S05]  /*f090*/  LOP3.LUT R5, R0, 0x80, R5, 0xf8, !PT ;  /* 0x0000008000057812 */ /* 0x000fca00078ef805 */
[----:B------:R-:W-:Y:S01]  /*f0a0*/  STG.E.U8 desc[UR36][R2.64], R5 ;  /* 0x0000000502007986 */ /* 0x000fe2000c101124 */
[----:B------:R-:W-:Y:S05]  /*f0b0*/  EXIT ;  /* 0x000000000000794d */ /* 0x000fea0003800000 */
.L_x_19145:
        /* <DEDUP_REMOVED lines=12> */
.L_x_19151:
[----:B------:R-:W-:Y:S01]  /*f180*/  IMAD.MOV.U32 R0, RZ, RZ, 0x7f ;  /* 0x0000007fff007424 */ /* 0x000fe200078e00ff */
[----:B------:R-:W-:-:S04]  /*f190*/  ISETP.GT.U32.AND P0, PT, R4, 0x7f800000, PT ;  /* 0x7f8000000400780c */ /* 0x000fc80003f04070 */
[----:B------:R-:W-:-:S09]  /*f1a0*/  SEL R0, R0, 0x7c, P0 ;  /* 0x0000007c00007807 */ /* 0x000fd20000000000 */
.L_x_19152:
[----:B------:R-:W-:Y:S05]  /*f1b0*/  BSYNC.RECONVERGENT B0 ;  /* 0x0000000000007941 */ /* 0x000fea0003800200 */
.L_x_19150:
[----:B------:R-:W-:-:S04]  /*f1c0*/  SHF.R.U32.HI R5, RZ, 0x18, R5 ;  /* 0x00000018ff057819 */ /* 0x000fc80000011605 */
[----:B------:R-:W-:-:S05]  /*f1d0*/  LOP3.LUT R5, R0, 0x80, R5, 0xf8, !PT ;  /* 0x0000008000057812 */ /* 0x000fca00078ef805 */
[----:B------:R-:W-:Y:S01]  /*f1e0*/  STG.E.U8 desc[UR36][R2.64], R5 ;  /* 0x0000000502007986 */ /* 0x000fe2000c101124 */
[----:B------:R-:W-:Y:S05]  /*f1f0*/  EXIT ;  /* 0x000000000000794d */ /* 0x000fea0003800000 */
.L_x_19144:
[----:B------:R-:W0:Y:S02]  /*f200*/  I2F.S8 R0, R16 ;  /* 0x0000001000007306 */ /* 0x000e240000001400 */
[----:B0-----:R-:W-:-:S05]  /*f210*/  F2FP.BF16.F32.PACK_AB R0, RZ, R0 ;  /* 0x00000000ff00723e */ /* 0x001fca00000010ff */
[----:B------:R-:W-:Y:S01]  /*f220*/  STG.E.U16 desc[UR36][R2.64], R0 ;  /* 0x0000000002007986 */ /* 0x000fe2000c101524 */
[----:B------:R-:W-:Y:S05]  /*f230*/  EXIT ;  /* 0x000000000000794d */ /* 0x000fea0003800000 */
.L_x_19153:
        /* <DEDUP_REMOVED lines=12> */
.L_x_23960:


//--------------------- .text._ZN2at6native18elementwise_kernelILi128ELi4EZNS0_22gpu_kernel_impl_nocastIZZZNS0_54_GLOBAL__N__d8c5977b_16_LinearAlgebra_cu_35b291db_316116addr_kernel_cudaERNS_14TensorIteratorERKN3c106ScalarES9_ENKUlvE_clEvENKUlvE0_clEvEUlaaaE0_EEvRNS_18TensorIteratorBaseERKT_EUliE_EEviT1_ --------------------------
	.section	.text._ZN2at6native18elementwise_kernelILi128ELi4EZNS0_22gpu_kernel_impl_nocastIZZZNS0_54_GLOBAL__N__d8c5977b_16_LinearAlgebra_cu_35b291db_316116addr_kernel_cudaERNS_14TensorIteratorERKN3c106ScalarES9_ENKUlvE_clEvENKUlvE0_clEvEUlaaaE0_EEvRNS_18TensorIteratorBaseERKT_EUliE_EEviT1_,"ax",@progbits
	.align	128
        .global         _ZN2at6native18elementwise_kernelILi128ELi4EZNS0_22gpu_kernel_impl_nocastIZZZNS0_54_GLOBAL__N__d8c5977b_16_LinearAlgebra_cu_35b291db_316116addr_kernel_cudaERNS_14TensorIteratorERKN3c106ScalarES9_ENKUlvE_clEvENKUlvE0_clEvEUlaaaE0_EEvRNS_18TensorIteratorBaseERKT_EUliE_EEviT1_
        .type           _ZN2at6native18elementwise_kernelILi128ELi4EZNS0_22gpu_kernel_impl_nocastIZZZNS0_54_GLOBAL__N__d8c5977b_16_LinearAlgebra_cu_35b291db_316116addr_kernel_cudaERNS_14TensorIteratorERKN3c106ScalarES9_ENKUlvE_clEvENKUlvE0_clEvEUlaaaE0_EEvRNS_18TensorIteratorBaseERKT_EUliE_EEviT1_,@function
        .size           _ZN2at6native18elementwise_kernelILi128ELi4EZNS0_22gpu_kernel_impl_nocastIZZZNS0_54_GLOBAL__N__d8c5977b_16_LinearAlgebra_cu_35b291db_316116addr_kernel_cudaERNS_14TensorIteratorERKN3c106ScalarES9_ENKUlvE_clEvENKUlvE0_clEvEUlaaaE0_EEvRNS_18TensorIteratorBaseERKT_EUliE_EEviT1_,(.L_x_23961 - _ZN2at6native18elementwise_kernelILi128ELi4EZNS0_22gpu_kernel_impl_nocastIZZZNS0_54_GLOBAL__N__d8c5977b_16_LinearAlgebra_cu_35b291db_316116addr_kernel_cudaERNS_14TensorIteratorERKN3c106ScalarES9_ENKUlvE_clEvENKUlvE0_clEvEUlaaaE0_EEvRNS_18TensorIteratorBaseERKT_EUliE_EEviT1_)
        .other          _ZN2at6native18elementwise_kernelILi128ELi4EZNS0_22gpu_kernel_impl_nocastIZZZNS0_54_GLOBAL__N__d8c5977b_16_LinearAlgebra_cu_35b291db_316116addr_kernel_cudaERNS_14TensorIteratorERKN3c106ScalarES9_ENKUlvE_clEvENKUlvE0_clEvEUlaaaE0_EEvRNS_18TensorIteratorBaseERKT_EUliE_EEviT1_,@"STO_CUDA_ENTRY STV_DEFAULT"
_ZN2at6native18elementwise_kernelILi128ELi4EZNS0_22gpu_kernel_impl_nocastIZZZNS0_54_GLOBAL__N__d8c5977b_16_LinearAlgebra_cu_35b291db_316116addr_kernel_cudaERNS_14TensorIteratorERKN3c106ScalarES9_ENKUlvE_clEvENKUlvE0_clEvEUlaaaE0_EEvRNS_18TensorIteratorBaseERKT_EUliE_EEviT1_:
.text._ZN2at6native18elementwise_kernelILi128ELi4EZNS0_22gpu_kernel_impl_nocastIZZZNS0_54_GLOBAL__N__d8c5977b_16_LinearAlgebra_cu_35b291db_316116addr_kernel_cudaERNS_14TensorIteratorERKN3c106ScalarES9_ENKUlvE_clEvENKUlvE0_clEvEUlaaaE0_EEvRNS_18TensorIteratorBaseERKT_EUliE_EEviT1_:
[----:B------:R-:W-:Y:S08]  /*0000*/  LDC R1, c[0x0][0x37c] ;  /* 0x0000df00ff017b82 */ /* 0x000ff00000000800 */
[----:B------:R-:W0:Y:S01]  /*0010*/  LDC R2, c[0x0][0x388] ;  /* 0x0000e200ff027b82 */ /* 0x000e220000000800 */
[----:B------:R-:W1:Y:S01]  /*0020*/  S2R R3, SR_TID.X ;  /* 0x0000000000037919 */ /* 0x000e620000002100 */
[----:B------:R-:W2:Y:S01]  /*0030*/  LDCU.64 UR6, c[0x0][0x358] ;  /* 0x00006b00ff0677ac */ /* 0x000ea20008000a00 */
[----:B------:R-:W3:Y:S05]  /*0040*/  LDCU.U8 UR5, c[0x0][0x668] ;  /* 0x0000cd00ff0577ac */ /* 0x000eea0008000000 */
[----:B------:R-:W4:Y:S01]  /*0050*/  S2UR UR4, SR_CTAID.X ;  /* 0x00000000000479c3 */ /* 0x000f220000002500 */
[----:B------:R-:W0:Y:S02]  /*0060*/  LDCU.U8 UR8, c[0x0][0x669] ;  /* 0x0000cd20ff0877ac */ /* 0x000e240008000000 */
        /* <DEDUP_REMOVED lines=12> */
[----:B0-----:R-:W3:Y:S04]  /*0130*/  LDG.E.U8 R6, desc[UR6][R6.64] ;  /* 0x0000000606067981 */ /* 0x001ee8000c1e1100 */
[----:B-1----:R-:W3:Y:S04]  /*0140*/  LDG.E.U8 R9, desc[UR6][R8.64] ;  /* 0x0000000608097981 */ /* 0x002ee8000c1e1100 */
[----:B--2---:R-:W2:Y:S01]  /*0150*/  LDG.E.U8 R4, desc[UR6][R4.64] ;  /* 0x0000000604047981 */ /* 0x004ea2000c1e1100 */
[----:B------:R-:W0:Y:S01]  /*0160*/  LDC.64 R10, c[0x0][0x648] ;  /* 0x00019200ff0a7b82 */ /* 0x000e220000000a00 */
[----:B------:R-:W-:Y:S01]  /*0170*/  UPRMT UR4, UR5, 0x9910, URZ ;  /* 0x0000991005047896 */ /* 0x000fe200080000ff */
[----:B------:R-:W-:-:S04]  /*0180*/  IADD3 R3, PT, PT, R3, 0x80, RZ ;  /* 0x0000008003037810 */ /* 0x000fc80007ffe0ff */
[----:B------:R-:W-:Y:S01]  /*0190*/  ISETP.GE.AND P0, PT, R3, UR9, PT ;  /* 0x0000000903007c0c */ /* 0x000fe2000bf06270 */
[----:B---3--:R-:W-:-:S05]  /*01a0*/  IMAD R2, R6, R9, RZ ;  /* 0x0000000906027224 */ /* 0x008fca00078e02ff */
[----:B------:R-:W-:Y:S01]  /*01b0*/  PRMT R2, R2, 0x9910, RZ ;  /* 0x0000991002027816 */ /* 0x000fe200000000ff */
[----:B--2---:R-:W-:Y:S01]  /*01c0*/  IMAD R0, R4, UR4, RZ ;  /* 0x0000000404007c24 */ /* 0x004fe2000f8e02ff */
[----:B------:R-:W-:Y:S02]  /*01d0*/  UPRMT UR4, UR8, 0x9910, URZ ;  /* 0x0000991008047896 */ /* 0x000fe400080000ff */
[----:B------:R-:W-:Y:S02]  /*01e0*/  MOV R7, R2 ;  /* 0x0000000200077202 */ /* 0x000fe40000000f00 */
[----:B------:R-:W-:-:S05]  /*01f0*/  PRMT R0, R0, 0x9910, RZ ;  /* 0x0000991000007816 */ /* 0x000fca00000000ff */
[----:B------:R-:W-:Y:S01]  /*0200*/  IMAD R5, R7, UR4, R0 ;  /* 0x0000000407057c24 */ /* 0x000fe2000f8e0200 */
[----:B------:R-:W-:Y:S05]  /*0210*/  @P0 BREAK.RELIABLE B1 ;  /* 0x0000000000010942 */ /* 0x000fea0003800100 */
[----:B0-----:R0:W-:Y:S01]  /*0220*/  STG.E.U8 desc[UR6][R10.64], R5 ;  /* 0x000000050a007986 */ /* 0x0011e2000c101106 */
[----:B------:R-:W-:Y:S05]  /*0230*/  @P0 BRA `(.L_x_19158) ;  /* 0x0000000000980947 */ /* 0x000fea0003800000 */
[----:B------:R-:W1:Y:S08]  /*0240*/  LDC.64 R6, c[0x0][0x658] ;  /* 0x00019600ff067b82 */ /* 0x000e700000000a00 */
[----:B------:R-:W2:Y:S08]  /*0250*/  LDC.64 R8, c[0x0][0x660] ;  /* 0x00019800ff087b82 */ /* 0x000eb00000000a00 */
[----:B0-----:R-:W0:Y:S01]  /*0260*/  LDC.64 R4, c[0x0][0x650] ;  /* 0x00019400ff047b82 */ /* 0x001e220000000a00 */
[----:B-1----:R-:W3:Y:S04]  /*0270*/  LDG.E.U8 R6, desc[UR6][R6.64] ;  /* 0x0000000606067981 */ /* 0x002ee8000c1e1100 */
[----:B--2---:R-:W3:Y:S04]  /*0280*/  LDG.E.U8 R9, desc[UR6][R8.64] ;  /* 0x0000000608097981 */ /* 0x004ee8000c1e1100 */
[----:B0-----:R-:W2:Y:S01]  /*0290*/  LDG.E.U8 R4, desc[UR6][R4.64] ;  /* 0x0000000604047981 */ /* 0x001ea2000c1e1100 */
[----:B------:R-:W0:Y:S01]  /*02a0*/  LDC.64 R10, c[0x0][0x648] ;  /* 0x00019200ff0a7b82 */ /* 0x000e220000000a00 */
[----:B------:R-:W-:Y:S01]  /*02b0*/  UPRMT UR4, UR5, 0x9910, URZ ;  /* 0x0000991005047896 */ /* 0x000fe200080000ff */
[----:B------:R-:W-:Y:S01]  /*02c0*/  IADD3 R3, PT, PT, R3, 0x80, RZ ;  /* 0x0000008003037810 */ /* 0x000fe20007ffe0ff */
[----:B---3--:R-:W-:-:S05]  /*02d0*/  IMAD R2, R6, R9, RZ ;  /* 0x0000000906027224 */ /* 0x008fca00078e02ff */
[----:B------:R-:W-:Y:S01]  /*02e0*/  PRMT R2, R2, 0x9910, RZ ;  /* 0x0000991002027816 */ /* 0x000fe200000000ff */
[----:B--2---:R-:W-:Y:S01]  /*02f0*/  IMAD R0, R4, UR4, RZ ;  /* 0x0000000404007c24 */ /* 0x004fe2000f8e02ff */
[----:B------:R-:W-:Y:S02]  /*0300*/  UPRMT UR4, UR8, 0x9910, URZ ;  /* 0x0000991008047896 */ /* 0x000fe400080000ff */
[----:B------:R-:W-:Y:S02]  /*0310*/  MOV R7, R2 ;  /* 0x0000000200077202 */ /* 0x000fe40000000f00 */
[----:B------:R-:W-:-:S05]  /*0320*/  PRMT R0, R0, 0x9910, RZ ;  /* 0x0000991000007816 */ /* 0x000fca00000000ff */
[----:B------:R-:W-:-:S05]  /*0330*/  IMAD R5, R7, UR4, R0 ;  /* 0x0000000407057c24 */ /* 0x000fca000f8e0200 */
[----:B0-----:R0:W-:Y:S02]  /*0340*/  STG.E.U8 desc[UR6][R10.64], R5 ;  /* 0x000000050a007986 */ /* 0x0011e4000c101106 */
.L_x_19157:
[----:B------:R-:W-:-:S13]  /*0350*/  ISETP.GE.AND P0, PT, R3, UR9, PT ;  /* 0x0000000903007c0c */ /* 0x000fda000bf06270 */
[----:B------:R-:W-:Y:S05]  /*0360*/  @P0 BREAK.RELIABLE B1 ;  /* 0x0000000000010942 */ /* 0x000fea0003800100 */
[----:B------:R-:W-:Y:S05]  /*0370*/  @P0 BRA `(.L_x_19158) ;  /* 0x0000000000480947 */ /* 0x000fea0003800000 */
[----:B------:R-:W-:Y:S05]  /*0380*/  BSYNC.RELIABLE B1 ;  /* 0x0000000000017941 */ /* 0x000fea0003800100 */
.L_x_19156:
        /* <DEDUP_REMOVED lines=17> */
.L_x_19158:
[----:B------:R-:W-:Y:S05]  /*04a0*/  BSYNC.RECONVERGENT B0 ;  /* 0x0000000000007941 */ /* 0x000fea0003800200 */
.L_x_19155:
[----:B------:R-:W-:Y:S05]  /*04b0*/  WARPSYNC.ALL ;  /* 0x0000000000007948 */ /* 0x000fea0003800000 */
[----:B------:R-:W-:-:S13]  /*04c0*/  ISETP.GE.AND P0, PT, R3, UR9, PT ;  /* 0x0000000903007c0c */ /* 0x000fda000bf06270 */
[----:B------:R-:W-:Y:S05]  /*04d0*/  @P0 EXIT ;  /* 0x000000000000094d */ /* 0x000fea0003800000 */
[----:B01----:R-:W0:Y:S08]  /*04e0*/  LDC.64 R4, c[0x0][0x658] ;  /* 0x00019600ff047b82 */ /* 0x003e300000000a00 */
[----:B------:R-:W1:Y:S08]  /*04f0*/  LDC.64 R6, c[0x0][0x660] ;  /* 0x00019800ff067b82 */ /* 0x000e700000000a00 */
[----:B------:R-:W2:Y:S01]  /*0500*/  LDC.64 R2, c[0x0][0x650] ;  /* 0x00019400ff027b82 */ /* 0x000ea20000000a00 */
[----:B0-----:R-:W3:Y:S04]  /*0510*/  LDG.E.U8 R4, desc[UR6][R4.64] ;  /* 0x0000000604047981 */ /* 0x001ee8000c1e1100 */
[----:B-1----:R-:W3:Y:S04]  /*0520*/  LDG.E.U8 R7, desc[UR6][R6.64] ;  /* 0x0000000606077981 */ /* 0x002ee8000c1e1100 */
[----:B--2---:R-:W2:Y:S01]  /*0530*/  LDG.E.U8 R2, desc[UR6][R2.64] ;  /* 0x0000000602027981 */ /* 0x004ea2000c1e1100 */
[----:B------:R-:W0:Y:S01]  /*0540*/  LDC.64 R8, c[0x0][0x648] ;  /* 0x00019200ff087b82 */ /* 0x000e220000000a00 */
[----:B------:R-:W-:Y:S01]  /*0550*/  UPRMT UR4, UR5, 0x9910, URZ ;  /* 0x0000991005047896 */ /* 0x000fe200080000ff */
[----:B---3--:R-:W-:-:S05]  /*0560*/  IMAD R10, R4, R7, RZ ;  /* 0x00000007040a7224 */ /* 0x008fca00078e02ff */
[----:B------:R-:W-:Y:S01]  /*0570*/  PRMT R5, R10, 0x9910, RZ ;  /* 0x000099100a057816 */ /* 0x000fe200000000ff */
[----:B--2---:R-:W-:Y:S01]  /*0580*/  IMAD R0, R2, UR4, RZ ;  /* 0x0000000402007c24 */ /* 0x004fe2000f8e02ff */
[----:B------:R-:W-:-:S04]  /*0590*/  UPRMT UR4, UR8, 0x9910, URZ ;  /* 0x0000991008047896 */ /* 0x000fc800080000ff */
[----:B------:R-:W-:-:S05]  /*05a0*/  PRMT R0, R0, 0x9910, RZ ;  /* 0x0000991000007816 */ /* 0x000fca00000000ff */
[----:B------:R-:W-:-:S05]  /*05b0*/  IMAD R3, R5, UR4, R0 ;  /* 0x0000000405037c24 */ /* 0x000fca000f8e0200 */
[----:B0-----:R-:W-:Y:S01]  /*05c0*/  STG.E.U8 desc[UR6][R8.64], R3 ;  /* 0x0000000308007986 */ /* 0x001fe2000c101106 */
[----:B------:R-:W-:Y:S05]  /*05d0*/  EXIT ;  /* 0x000000000000794d */ /* 0x000fea0003800000 */
.L_x_19154:
        /* <DEDUP_REMOVED lines=381> */
.L_x_19162:
[----:B------:R-:W0:Y:S01]  /*1db0*/  LDCU.64 UR10, c[0x0][0x660] ;  /* 0x0000cc00ff0a77ac */ /* 0x000e220008000a00 */
[----:B------:R-:W1:Y:S01]  /*1dc0*/  LDCU.128 UR12, c[0x0][0x650] ;  /* 0x0000ca00ff0c77ac */ /* 0x000e620008000c00 */
[----:B0-----:R-:W-:Y:S02]  /*1dd0*/  IADD3 R10, P2, PT, R6, UR10, RZ ;  /* 0x0000000a060a7c10 */ /* 0x001fe4000ff5e0ff */
[----:B-1----:R-:W-:Y:S02]  /*1de0*/  IADD3 R8, P1, PT, R7, UR14, RZ ;  /* 0x0000000e07087c10 */ /* 0x002fe4000ff3e0ff */
[----:B------:R-:W-:Y:S02]  /*1df0*/  IADD3 R6, P0, PT, R4, UR12, RZ ;  /* 0x0000000c04067c10 */ /* 0x000fe4000ff1e0ff */
[----:B------:R-:W-:Y:S01]  /*1e00*/  IADD3.X R11, PT, PT, RZ, UR11, RZ, P2, !PT ;  /* 0x0000000bff0b7c10 */ /* 0x000fe200097fe4ff */
[----:B------:R-:W0:Y:S01]  /*1e10*/  LDCU.64 UR10, c[0x0][0x648] ;  /* 0x0000c900ff0a77ac */ /* 0x000e220008000a00 */
[----:B------:R-:W-:-:S02]  /*1e20*/  IADD3.X R9, PT, PT, RZ, UR15, RZ, P1, !PT ;  /* 0x0000000fff097c10 */ /* 0x000fc40008ffe4ff */
[----:B------:R-:W-:Y:S02]  /*1e30*/  IADD3.X R7, PT, PT, RZ, UR13, RZ, P0, !PT ;  /* 0x0000000dff077c10 */ /* 0x000fe400087fe4ff */
[----:B------:R-:W2:Y:S04]  /*1e40*/  LDG.E.U8 R11, desc[UR6][R10.64] ;  /* 0x000000060a0b7981 */ /* 0x000ea8000c1e1100 */
[----:B------:R-:W2:Y:S04]  /*1e50*/  LDG.E.U8 R8, desc[UR6][R8.64] ;  /* 0x0000000608087981 */ /* 0x000ea8000c1e1100 */
[----:B------:R-:W3:Y:S01]  /*1e60*/  LDG.E.U8 R6, desc[UR6][R6.64] ;  /* 0x0000000606067981 */ /* 0x000ee2000c1e1100 */
[----:B------:R-:W-:Y:S01]  /*1e70*/  UPRMT UR4, UR5, 0x9910, URZ ;  /* 0x0000991005047896 */ /* 0x000fe200080000ff */
[----:B------:R-:W-:Y:S01]  /*1e80*/  IADD3 R3, PT, PT, R3, 0x80, RZ ;  /* 0x0000008003037810 */ /* 0x000fe20007ffe0ff */
[----:B--2---:R-:W-:-:S04]  /*1e90*/  IMAD R12, R8, R11, RZ ;  /* 0x0000000b080c7224 */ /* 0x004fc800078e02ff */
[----:B---3--:R-:W-:Y:S01]  /*1ea0*/  IMAD R4, R6, UR4, RZ ;  /* 0x0000000406047c24 */ /* 0x008fe2000f8e02ff */
[----:B------:R-:W-:Y:S01]  /*1eb0*/  UPRMT UR4, UR8, 0x9910, URZ ;  /* 0x0000991008047896 */ /* 0x000fe200080000ff */
[----:B------:R-:W-:-:S03]  /*1ec0*/  PRMT R9, R12, 0x9910, RZ ;  /* 0x000099100c097816 */ /* 0x000fc600000000ff */
[----:B------:R-:W-:Y:S02]  /*1ed0*/  PRMT R6, R4, 0x9910, RZ ;  /* 0x0000991004067816 */ /* 0x000fe400000000ff */
[----:B0-----:R-:W-:-:S03]  /*1ee0*/  IADD3 R4, P0, PT, R5, UR10, RZ ;  /* 0x0000000a05047c10 */ /* 0x001fc6000ff1e0ff */
[----:B------:R-:W-:Y:S01]  /*1ef0*/  IMAD R7, R9, UR4, R6 ;  /* 0x0000000409077c24 */ /* 0x000fe2000f8e0206 */
[----:B------:R-:W-:-:S05]  /*1f00*/  IADD3.X R5, PT, PT, RZ, UR11, RZ, P0, !PT ;  /* 0x0000000bff057c10 */ /* 0x000fca00087fe4ff */
[----:B------:R0:W-:Y:S01]  /*1f10*/  STG.E.U8 desc[UR6][R4.64], R7 ;  /* 0x0000000704007986 */ /* 0x0001e2000c101106 */
[----:B------:R-:W-:-:S13]  /*1f20*/  ISETP.GE.AND P0, PT, R3, UR9, PT ;  /* 0x0000000903007c0c */ /* 0x000fda000bf06270 */
[----:B------:R-:W-:Y:S05]  /*1f30*/  @P0 BREAK.RELIABLE B1 ;  /* 0x0000000000010942 */ /* 0x000fea0003800100 */
[----:B0-----:R-:W-:Y:S05]  /*1f40*/  @P0 BRA `(.L_x_19163) ;  /* 0x0000003000700947 */ /* 0x001fea0003800000 */
        /* <DEDUP_REMOVED lines=373> */
.L_x_19164:
        /* <DEDUP_REMOVED lines=22> */
[----:B------:R0:W-:Y:S04]  /*3800*/  STG.E.U8 desc[UR6][R4.64], R7 ;  /* 0x0000000704007986 */ /* 0x0001e8000c101106 */
.L_x_19161:
[----:B------:R-:W-:-:S13]  /*3810*/  ISETP.GE.AND P0, PT, R3, UR9, PT ;  /* 0x0000000903007c0c */ /* 0x000fda000bf06270 */
[----:B------:R-:W-:Y:S05]  /*3820*/  @P0 BREAK.RELIABLE B1 ;  /* 0x0000000000010942 */ /* 0x000fea0003800100 */
[----:B------:R-:W-:Y:S05]  /*3830*/  @P0 BRA `(.L_x_19163) ;  /* 0x0000001800340947 */ /* 0x000fea0003800000 */
[----:B------:R-:W-:Y:S05]  /*3840*/  BSYNC.RELIABLE B1 ;  /* 0x0000000000017941 */ /* 0x000fea0003800100 */
.L_x_19160:
        /* <DEDUP_REMOVED lines=373> */
.L_x_19165:
        /* <DEDUP_REMOVED lines=23> */
.L_x_19163:
[----:B------:R-:W-:Y:S05]  /*5110*/  BSYNC.RECONVERGENT B0 ;  /* 0x0000000000007941 */ /* 0x000fea0003800200 */
.L_x_19159:
        /* <DEDUP_REMOVED lines=376> */
.L_x_19166:
        /* <DEDUP_REMOVED lines=13> */
[----:B--2---:R-:W-:-:S05]  /*6970*/  IMAD R2, R6, R9, RZ ;  /* 0x0000000906027224 */ /* 0x004fca00078e02ff */
[----:B---3--:R-:W-:Y:S01]  /*6980*/  IMAD R0, R4, UR4, RZ ;  /* 0x0000000404007c24 */ /* 0x008fe2000f8e02ff */
[----:B------:R-:W-:Y:S01]  /*6990*/  UPRMT UR4, UR8, 0x9910, URZ ;  /* 0x0000991008047896 */ /* 0x000fe200080000ff */
[----:B------:R-:W-:Y:S02]  /*69a0*/  PRMT R7, R2, 0x9910, RZ ;  /* 0x0000991002077816 */ /* 0x000fe400000000ff */
[----:B0-----:R-:W-:Y:S02]  /*69b0*/  IADD3 R2, P0, PT, R3, UR10, RZ ;  /* 0x0000000a03027c10 */ /* 0x001fe4000ff1e0ff */
[----:B------:R-:W-:Y:S02]  /*69c0*/  PRMT R0, R0, 0x9910, RZ ;  /* 0x0000991000007816 */ /* 0x000fe400000000ff */
[----:B------:R-:W-:-:S03]  /*69d0*/  IADD3.X R3, PT, PT, RZ, UR11, RZ, P0, !PT ;  /* 0x0000000bff037c10 */ /* 0x000fc600087fe4ff */
[----:B------:R-:W-:-:S05]  /*69e0*/  IMAD R5, R7, UR4, R0 ;  /* 0x0000000407057c24 */ /* 0x000fca000f8e0200 */
[----:B------:R-:W-:Y:S01]  /*69f0*/  STG.E.U8 desc[UR6][R2.64], R5 ;  /* 0x0000000502007986 */ /* 0x000fe2000c101106 */
[----:B------:R-:W-:Y:S05]  /*6a00*/  EXIT ;  /* 0x000000000000794d */ /* 0x000fea0003800000 */
.L_x_19167:
        /* <DEDUP_REMOVED lines=15> */
.L_x_23961:


//--------------------- .text._ZN2at6native27unrolled_elementwise_kernelIZZZNS0_54_GLOBAL__N__d8c5977b_16_LinearAlgebra_cu_35b291db_316116addr_kernel_cudaERNS_14TensorIteratorERKN3c106ScalarES8_ENKUlvE_clEvENKUlvE0_clEvEUlaaaE0_St5arrayIPcLm4EELi4E23TrivialOffsetCalculatorILi3EjESF_ILi1EjENS0_6memory15LoadWithoutCastENSI_16StoreWithoutCastEEEviT_T0_T2_T3_T4_T5_ --------------------------
	.section	.text._ZN2at6native27unrolled_elementwise_kernelIZZZNS0_54_GLOBAL__N__d8c5977b_16_LinearAlgebra_cu_35b291db_316116addr_kernel_cudaERNS_14TensorIteratorERKN3c106ScalarES8_ENKUlvE_clEvENKUlvE0_clEvEUlaaaE0_St5arrayIPcLm4EELi4E23TrivialOffsetCalculatorILi3EjESF_ILi1EjENS0_6memory15LoadWithoutCastENSI_16StoreWithoutCastEEEviT_T0_T2_T3_T4_T5_,"ax",@progbits
	.align	128
        .global         _ZN2at6native27unrolled_elementwise_kernelIZZZNS0_54_GLOBAL__N__d8c5977b_16_LinearAlgebra_cu_35b291db_316116addr_kernel_cudaERNS_14TensorIteratorERKN3c106ScalarES8_ENKUlvE_clEvENKUlvE0_clEvEUlaaaE0_St5arrayIPcLm4EELi4E23TrivialOffsetCalculatorILi3EjESF_ILi1EjENS0_6memory15LoadWithoutCastENSI_16StoreWithoutCastEEEviT_T0_T2_T3_T4_T5_
        .type           _ZN2at6native27unrolled_elementwise_kernelIZZZNS0_54_GLOBAL__N__d8c5977b_16_LinearAlgebra_cu_35b291db_316116addr_kernel_cudaERNS_14TensorIteratorERKN3c106ScalarES8_ENKUlvE_clEvENKUlvE0_clEvEUlaaaE0_St5arrayIPcLm4EELi4E23TrivialOffsetCalculatorILi3EjESF_ILi1EjENS0_6memory15LoadWithoutCastENSI_16StoreWithoutCastEEEviT_T0_T2_T3_T4_T5_,@function
        .size           _ZN2at6native27unrolled_elementwise_kernelIZZZNS0_54_GLOBAL__N__d8c5977b_16_LinearAlgebra_cu_35b291db_316116addr_kernel_cudaERNS_14TensorIteratorERKN3c106ScalarES8_ENKUlvE_clEvENKUlvE0_clEvEUlaaaE0_St5arrayIPcLm4EELi4E23TrivialOffsetCalculatorILi3EjESF_ILi1EjENS0_6memory15LoadWithoutCastENSI_16StoreWithoutCastEEEviT_T0_T2_T3_T4_T5_,(.L_x_23962 - _ZN2at6native27unrolled_elementwise_kernelIZZZNS0_54_GLOBAL__N__d8c5977b_16_LinearAlgebra_cu_35b291db_316116addr_kernel_cudaERNS_14TensorIteratorERKN3c106ScalarES8_ENKUlvE_clEvENKUlvE0_clEvEUlaaaE0_St5arrayIPcLm4EELi4E23TrivialOffsetCalculatorILi3EjESF_ILi1EjENS0_6memory15LoadWithoutCastENSI_16StoreWithoutCastEEEviT_T0_T2_T3_T4_T5_)
        .other          _ZN2at6native27unrolled_elementwise_kernelIZZZNS0_54_GLOBAL__N__d8c5977b_16_LinearAlgebra_cu_35b291db_316116addr_kernel_cudaERNS_14TensorIteratorERKN3c106ScalarES8_ENKUlvE_clEvENKUlvE0_clEvEUlaaaE0_St5arrayIPcLm4EELi4E23TrivialOffsetCalculatorILi3EjESF_ILi1EjENS0_6memory15LoadWithoutCastENSI_16StoreWithoutCastEEEviT_T0_T2_T3_T4_T5_,@"STO_CUDA_ENTRY STV_DEFAULT"
_ZN2at6native27unrolled_elementwise_kernelIZZZNS0_54_GLOBAL__N__d8c5977b_16_LinearAlgebra_cu_35b291db_316116addr_kernel_cudaERNS_14TensorIteratorERKN3c106ScalarES8_ENKUlvE_clEvENKUlvE0_clEvEUlaaaE0_St5arrayIPcLm4EELi4E23TrivialOffsetCalculatorILi3EjESF_ILi1EjENS0_6memory15LoadWithoutCastENSI_16StoreWithoutCastEEEviT_T0_T2_T3_T4_T5_:
.text._ZN2at6native27unrolled_elementwise_kernelIZZZNS0_54_GLOBAL__N__d8c5977b_16_LinearAlgebra_cu_35b291db_316116addr_kernel_cudaERNS_14TensorIteratorERKN3c106ScalarES8_ENKUlvE_clEvENKUlvE0_clEvEUlaaaE0_St5arrayIPcLm4EELi4E23TrivialOffsetCalculatorILi3EjESF_ILi1EjENS0_6memory15LoadWithoutCastENSI_16StoreWithoutCastEEEviT_T0_T2_T3_T4_T5_:
        /* <DEDUP_REMOVED lines=8> */
[----:B------:R-:W5:Y:S08]  /*0080*/  LDC.64 R22, c[0x0][0x3a0] ;  /* 0x0000e800ff167b82 */ /* 0x000f700000000a00 */
[----:B------:R-:W5:Y:S01]  /*0090*/  LDC.64 R26, c[0x0][0x3a8] ;  /* 0x0000ea00ff1a7b82 */ /* 0x000f620000000a00 */
[----:B0-----:R-:W-:Y:S01]  /*00a0*/  IMAD R2, R0, -0x200, R3 ;  /* 0xfffffe0000027824 */ /* 0x001fe200078e0203 */
[----:B------:R-:W-:Y:S01]  /*00b0*/  PRMT R4, RZ, 0x7610, R4 ;  /* 0x00007610ff047816 */ /* 0x000fe20000000004 */
[----:B--2---:R-:W-:-:S05]  /*00c0*/  IMAD.MOV.U32 R3, RZ, RZ, R21 ;  /* 0x000000ffff037224 */ /* 0x004fca00078e0015 */
[----:B------:R-:W0:Y:S01]  /*00d0*/  LDC.64 R16, c[0x0][0x3a0] ;  /* 0x0000e800ff107b82 */ /* 0x000e220000000a00 */
[----:B------:R-:W-:Y:S01]  /*00e0*/  ISETP.GE.AND P1, PT, R21, R2, PT ;  /* 0x000000021500720c */ /* 0x000fe20003f26270 */
[----:B------:R-:W2:Y:S06]  /*00f0*/  LDCU.U8 UR4, c[0x0][0x388] ;  /* 0x00007100ff0477ac */ /* 0x000eac0008000000 */
[----:B------:R-:W2:Y:S06]  /*0100*/  LDC.64 R10, c[0x0][0x3a8] ;  /* 0x0000ea00ff0a7b82 */ /* 0x000eac0000000a00 */
[----:B------:R-:W-:-:S02]  /*0110*/  @!P1 VIADD R21, R3, 0x80 ;  /* 0x0000008003159836 */ /* 0x000fc40000000000 */
[----:B------:R-:W5:Y:S01]  /*0120*/  @!P1 LDC.64 R8, c[0x0][0x3b0] ;  /* 0x0000ec00ff089b82 */ /* 0x000f620000000a00 */
[----:B------:R-:W-:Y:S02]  /*0130*/  @!P1 IMAD R5, R0, 0x200, R3 ;  /* 0x0000020000059824 */ /* 0x000fe400078e0203 */
[----:B------:R-:W-:-:S03]  /*0140*/  ISETP.GE.AND P0, PT, R21, R2, PT ;  /* 0x000000021500720c */ /* 0x000fc60003f06270 */
[C---:B---3--:R-:W-:Y:S02]  /*0150*/  @!P1 IADD3 R6, P2, PT, R5.reuse, R6, RZ ;  /* 0x0000000605069210 */ /* 0x048fe40007f5e0ff */
[----:B----4-:R-:W-:-:S03]  /*0160*/  @!P1 IADD3 R28, P3, PT, R5, R28, RZ ;  /* 0x0000001c051c9210 */ /* 0x010fc60007f7e0ff */
[----:B------:R-:W-:-:S05]  /*0170*/  @!P1 IMAD.X R7, RZ, RZ, R7, P2 ;  /* 0x000000ffff079224 */ /* 0x000fca00010e0607 */
[----:B------:R-:W3:Y:S01]  /*0180*/  @!P0 LDC.64 R18, c[0x0][0x3b0] ;  /* 0x0000ec00ff128b82 */ /* 0x000ee20000000a00 */
[----:B------:R-:W-:Y:S01]  /*0190*/  @!P0 IMAD R15, R0, 0x200, R21 ;  /* 0x00000200000f8824 */ /* 0x000fe200078e0215 */
[----:B-1----:R1:W4:Y:S01]  /*01a0*/  @!P1 LDG.E.U8 R20, desc[UR6][R6.64] ;  /* 0x0000000606149981 */ /* 0x002322000c1e1100 */
[----:B------:R-:W-:-:S05]  /*01b0*/  @!P0 VIADD R21, R21, 0x80 ;  /* 0x0000008015158836 */ /* 0x000fca0000000000 */
[----:B------:R-:W-:Y:S02]  /*01c0*/  ISETP.GE.AND P2, PT, R21, R2, PT ;  /* 0x000000021500720c */ /* 0x000fe40003f46270 */
[----:B-----5:R-:W-:Y:S01]  /*01d0*/  @!P1 IADD3 R8, P4, PT, R5, R8, RZ ;  /* 0x0000000805089210 */ /* 0x020fe20007f9e0ff */
[----:B------:R-:W-:Y:S01]  /*01e0*/  @!P1 IMAD.X R29, RZ, RZ, R29, P3 ;  /* 0x000000ffff1d9224 */ /* 0x000fe200018e061d */
[----:B------:R-:W-:-:S03]  /*01f0*/  PRMT R5, RZ, 0x7610, R5 ;  /* 0x00007610ff057816 */ /* 0x000fc60000000005 */
[----:B------:R-:W-:Y:S01]  /*0200*/  @!P1 IMAD.X R9, RZ, RZ, R9, P4 ;  /* 0x000000ffff099224 */ /* 0x000fe200020e0609 */
[C---:B------:R-:W-:Y:S01]  /*0210*/  @!P0 IADD3 R22, P3, PT, R15.reuse, R22, RZ ;  /* 0x000000160f168210 */ /* 0x040fe20007f7e0ff */
[----:B------:R-:W5:Y:S04]  /*0220*/  @!P1 LDG.E.U8 R4, desc[UR6][R28.64] ;  /* 0x000000061c049981 */ /* 0x000f68000c1e1100 */
[----:B------:R0:W4:Y:S01]  /*0230*/  @!P1 LDG.E.U8 R5, desc[UR6][R8.64] ;  /* 0x0000000608059981 */ /* 0x000122000c1e1100 */
[----:B------:R-:W-:Y:S01]  /*0240*/  @!P0 IADD3 R26, P1, PT, R15, R26, RZ ;  /* 0x0000001a0f1a8210 */ /* 0x000fe20007f3e0ff */
[----:B------:R-:W-:Y:S01]  /*0250*/  @!P2 IMAD R25, R0, 0x200, R21 ;  /* 0x000002000019a824 */ /* 0x000fe200078e0215 */
[----:B------:R-:W2:Y:S01]  /*0260*/  @!P2 LDC.64 R12, c[0x0][0x3b0] ;  /* 0x0000ec00ff0cab82 */ /* 0x000ea20000000a00 */
[----:B------:R-:W-:-:S02]  /*0270*/  @!P2 VIADD R21, R21, 0x80 ;  /* 0x000000801515a836 */ /* 0x000fc40000000000 */
[----:B------:R-:W-:Y:S01]  /*0280*/  @!P0 IMAD.X R23, RZ, RZ, R23, P3 ;  /* 0x000000ffff178224 */ /* 0x000fe200018e0617 */
[----:B---3--:R-:W-:Y:S01]  /*0290*/  @!P0 IADD3 R18, P3, PT, R15, R18, RZ ;  /* 0x000000120f128210 */ /* 0x008fe20007f7e0ff */
[----:B------:R-:W-:Y:S01]  /*02a0*/  @!P0 IMAD.X R27, RZ, RZ, R27, P1 ;  /* 0x000000ffff1b8224 */ /* 0x000fe200008e061b */
[----:B------:R-:W-:Y:S02]  /*02b0*/  ISETP.GE.AND P1, PT, R21, R2, PT ;  /* 0x000000021500720c */ /* 0x000fe40003f26270 */
[----:B------:R-:W3:Y:S01]  /*02c0*/  LDC.64 R14, c[0x0][0x3a0] ;  /* 0x0000e800ff0e7b82 */ /* 0x000ee20000000a00 */
[----:B-1----:R-:W-:-:S07]  /*02d0*/  PRMT R7, RZ, 0x7610, R7 ;  /* 0x00007610ff077816 */ /* 0x002fce0000000007 */
[----:B0-----:R-:W0:Y:S01]  /*02e0*/  LDC.64 R8, c[0x0][0x3a8] ;  /* 0x0000ea00ff087b82 */ /* 0x001e220000000a00 */
[----:B------:R-:W-:Y:S01]  /*02f0*/  PRMT R6, RZ, 0x7610, R6 ;  /* 0x00007610ff067816 */ /* 0x000fe20000000006 */
[----:B------:R-:W-:Y:S01]  /*0300*/  @!P0 IMAD.X R19, RZ, RZ, R19, P3 ;  /* 0x000000ffff138224 */ /* 0x000fe200018e0613 */
[----:B------:R-:W-:Y:S01]  /*0310*/  PRMT R24, RZ, 0x7610, R24 ;  /* 0x00007610ff187816 */ /* 0x000fe20000000018 */
[----:B------:R1:W4:Y:S01]  /*0320*/  @!P0 LDG.E.U8 R7, desc[UR6][R22.64] ;  /* 0x0000000616078981 */ /* 0x000322000c1e1100 */
[C---:B------:R-:W-:Y:S01]  /*0330*/  @!P2 IADD3 R16, P3, PT, R25.reuse, R16, RZ ;  /* 0x000000101910a210 */ /* 0x040fe20007f7e0ff */
[----:B------:R-:W-:Y:S02]  /*0340*/  @!P1 IMAD R21, R0, 0x200, R21 ;  /* 0x0000020000159824 */ /* 0x000fe400078e0215 */
[----:B------:R-:W4:Y:S04]  /*0350*/  @!P0 LDG.E.U8 R6, desc[UR6][R26.64] ;  /* 0x000000061a068981 */ /* 0x000f28000c1e1100 */
[----:B------:R-:W4:Y:S01]  /*0360*/  @!P0 LDG.E.U8 R24, desc[UR6][R18.64] ;  /* 0x0000000612188981 */ /* 0x000f22000c1e1100 */
[----:B-1----:R-:W1:Y:S01]  /*0370*/  @!P1 LDC.64 R22, c[0x0][0x3b0] ;  /* 0x0000ec00ff169b82 */ /* 0x002e620000000a00 */
[----:B--2---:R-:W-:Y:S01]  /*0380*/  @!P2 IADD3 R10, P0, PT, R25, R10, RZ ;  /* 0x0000000a190aa210 */ /* 0x004fe20007f1e0ff */
[----:B------:R-:W-:Y:S01]  /*0390*/  @!P2 IMAD.X R17, RZ, RZ, R17, P3 ;  /* 0x000000ffff11a224 */ /* 0x000fe200018e0611 */
[----:B------:R-:W-:-:S02]  /*03a0*/  PRMT R28, RZ, 0x7610, R28 ;  /* 0x00007610ff1c7816 */ /* 0x000fc4000000001c */
[----:B------:R-:W-:Y:S01]  /*03b0*/  @!P2 IADD3 R12, P3, PT, R25, R12, RZ ;  /* 0x0000000c190ca210 */ /* 0x000fe20007f7e0ff */
[----:B------:R-:W-:Y:S01]  /*03c0*/  @!P2 IMAD.X R11, RZ, RZ, R11, P0 ;  /* 0x000000ffff0ba224 */ /* 0x000fe200000e060b */
[C---:B---3--:R-:W-:Y:S02]  /*03d0*/  @!P1 IADD3 R14, P0, PT, R21.reuse, R14, RZ ;  /* 0x0000000e150e9210 */ /* 0x048fe40007f1e0ff */
[----:B------:R2:W3:Y:S01]  /*03e0*/  @!P2 LDG.E.U8 R28, desc[UR6][R16.64] ;  /* 0x00000006101ca981 */ /* 0x0004e2000c1e1100 */
[----:B------:R-:W-:Y:S01]  /*03f0*/  @!P2 IMAD.X R13, RZ, RZ, R13, P3 ;  /* 0x000000ffff0da224 */ /* 0x000fe200018e060d */
[----:B0-----:R-:W-:Y:S01]  /*0400*/  @!P1 IADD3 R8, P3, PT, R21, R8, RZ ;  /* 0x0000000815089210 */ /* 0x001fe20007f7e0ff */
[----:B------:R-:W-:Y:S01]  /*0410*/  @!P1 IMAD.X R15, RZ, RZ, R15, P0 ;  /* 0x000000ffff0f9224 */ /* 0x000fe200000e060f */
[----:B------:R-:W-:Y:S02]  /*0420*/  PRMT R25, RZ, 0x7610, R25 ;  /* 0x00007610ff197816 */ /* 0x000fe40000000019 */
[----:B--2---:R-:W-:Y:S01]  /*0430*/  PRMT R16, RZ, 0x7610, R16 ;  /* 0x00007610ff107816 */ /* 0x004fe20000000010 */
[----:B------:R-:W-:Y:S01]  /*0440*/  @!P1 IMAD.X R9, RZ, RZ, R9, P3 ;  /* 0x000000ffff099224 */ /* 0x000fe200018e0609 */
[----:B------:R-:W-:-:S02]  /*0450*/  PRMT R17, RZ, 0x7610, R17 ;  /* 0x00007610ff117816 */ /* 0x000fc40000000011 */
[----:B------:R0:W2:Y:S04]  /*0460*/  @!P2 LDG.E.U8 R25, desc[UR6][R10.64] ;  /* 0x000000060a19a981 */ /* 0x0000a8000c1e1100 */
[----:B------:R-:W2:Y:S01]  /*0470*/  @!P1 LDG.E.U8 R16, desc[UR6][R14.64] ;  /* 0x000000060e109981 */ /* 0x000ea2000c1e1100 */
[----:B-1----:R-:W-:-:S03]  /*0480*/  @!P1 IADD3 R22, P0, PT, R21, R22, RZ ;  /* 0x0000001615169210 */ /* 0x002fc60007f1e0ff */
[----:B------:R5:W2:Y:S01]  /*0490*/  @!P1 LDG.E.U8 R17, desc[UR6][R8.64] ;  /* 0x0000000608119981 */ /* 0x000aa2000c1e1100 */
[----:B------:R-:W-:Y:S01]  /*04a0*/  PRMT R18, RZ, 0x7610, R18 ;  /* 0x00007610ff127816 */ /* 0x000fe20000000012 */
[----:B------:R-:W-:Y:S01]  /*04b0*/  @!P1 IMAD.X R23, RZ, RZ, R23, P0 ;  /* 0x000000ffff179224 */ /* 0x000fe200000e0617 */
[----:B0-----:R-:W-:-:S04]  /*04c0*/  PRMT R10, RZ, 0x7610, R10 ;  /* 0x00007610ff0a7816 */ /* 0x001fc8000000000a */
[----:B------:R0:W2:Y:S04]  /*04d0*/  @!P2 LDG.E.U8 R18, desc[UR6][R12.64] ;  /* 0x000000060c12a981 */ /* 0x0000a8000c1e1100 */
[----:B------:R-:W2:Y:S01]  /*04e0*/  @!P1 LDG.E.U8 R10, desc[UR6][R22.64] ;  /* 0x00000006160a9981 */ /* 0x000ea2000c1e1100 */
[----:B------:R-:W1:Y:S01]  /*04f0*/  LDCU.U8 UR5, c[0x0][0x389] ;  /* 0x00007120ff0577ac */ /* 0x000e620008000000 */
[----:B------:R-:W-:Y:S02]  /*0500*/  UPRMT UR4, UR4, 0x9910, URZ ;  /* 0x0000991004047896 */ /* 0x000fe400080000ff */
[----:B-1----:R-:W-:Y:S01]  /*0510*/  UPRMT UR5, UR5, 0x9910, URZ ;  /* 0x0000991005057896 */ /* 0x002fe200080000ff */
[----:B------:R-:W-:Y:S01]  /*0520*/  ISETP.GE.AND P0, PT, R3, R2, PT ;  /* 0x000000020300720c */ /* 0x000fe20003f06270 */
[----:B------:R-:W-:Y:S04]  /*0530*/  BSSY.RECONVERGENT B0, `(.L_x_19168) ;  /* 0x0000041000007945 */ /* 0x000fe80003800200 */
[----:B------:R-:W-:Y:S01]  /*0540*/  BSSY.RELIABLE B1, `(.L_x_19169) ;  /* 0x0000038000017945 */ /* 0x000fe20003800100 */
[----:B-----5:R-:W-:-:S02]  /*0550*/  PRMT R8, R4, 0x9910, RZ ;  /* 0x0000991004087816 */ /* 0x020fc400000000ff */
[----:B----4-:R-:W-:Y:S02]  /*0560*/  PRMT R20, R20, 0x9910, RZ ;  /* 0x0000991014147816 */ /* 0x010fe400000000ff */
[----:B------:R-:W-:Y:S02]  /*0570*/  PRMT R4, R5, 0x9910, RZ ;  /* 0x0000991005047816 */ /* 0x000fe400000000ff */
[----:B------:R-:W-:Y:S02]  /*0580*/  PRMT R7, R7, 0x9910, RZ ;  /* 0x0000991007077816 */ /* 0x000fe400000000ff */
[----:B------:R-:W-:Y:S01]  /*0590*/  PRMT R9, R6, 0x9910, RZ ;  /* 0x0000991006097816 */ /* 0x000fe200000000ff */
[----:B------:R-:W-:Y:S02]  /*05a0*/  IMAD R6, R8, UR5, RZ ;  /* 0x0000000508067c24 */ /* 0x000fe4000f8e02ff */
[----:B------:R-:W-:Y:S02]  /*05b0*/  IMAD.MOV.U32 R8, RZ, RZ, R7 ;  /* 0x000000ffff087224 */ /* 0x000fe400078e0007 */
[----:B------:R-:W-:-:S02]  /*05c0*/  IMAD R9, R9, UR5, RZ ;  /* 0x0000000509097c24 */ /* 0x000fc4000f8e02ff */
[----:B------:R-:W-:-:S03]  /*05d0*/  IMAD R8, R8, UR4, RZ ;  /* 0x0000000408087c24 */ /* 0x000fc6000f8e02ff */
[----:B0-----:R-:W-:Y:S02]  /*05e0*/  PRMT R13, R9, 0x9910, RZ ;  /* 0x00009910090d7816 */ /* 0x001fe400000000ff */
[----:B------:R-:W-:Y:S02]  /*05f0*/  PRMT R8, R8, 0x9910, RZ ;  /* 0x0000991008087816 */ /* 0x000fe400000000ff */
[----:B---3--:R-:W-:-:S03]  /*0600*/  PRMT R11, R28, 0x9910, RZ ;  /* 0x000099101c0b7816 */ /* 0x008fc600000000ff */
[----:B------:R-:W-:Y:S02]  /*0610*/  IMAD.MOV.U32 R9, RZ, RZ, R8 ;  /* 0x000000ffff097224 */ /* 0x000fe400078e0008 */
[----:B------:R-:W-:Y:S02]  /*0620*/  IMAD.MOV.U32 R8, RZ, RZ, R13 ;  /* 0x000000ffff087224 */ /* 0x000fe400078e000d */
[----:B------:R-:W-:Y:S02]  /*0630*/  IMAD R11, R11, UR4, RZ ;  /* 0x000000040b0b7c24 */ /* 0x000fe4000f8e02ff */
[----:B------:R-:W-:Y:S01]  /*0640*/  IMAD.MOV.U32 R5, RZ, RZ, R20 ;  /* 0x000000ffff057224 */ /* 0x000fe200078e0014 */
[----:B--2---:R-:W-:Y:S02]  /*0650*/  PRMT R16, R16, 0x9910, RZ ;  /* 0x0000991010107816 */ /* 0x004fe400000000ff */
[----:B------:R-:W-:Y:S02]  /*0660*/  PRMT R12, R25, 0x9910, RZ ;  /* 0x00009910190c7816 */ /* 0x000fe400000000ff */
[----:B------:R-:W-:Y:S01]  /*0670*/  PRMT R14, R17, 0x9910, RZ ;  /* 0x00009910110e7816 */ /* 0x000fe200000000ff */
[----:B------:R-:W-:Y:S01]  /*0680*/  IMAD.MOV.U32 R13, RZ, RZ, R16 ;  /* 0x000000ffff0d7224 */ /* 0x000fe200078e0010 */
[----:B------:R-:W-:Y:S01]  /*0690*/  PRMT R16, R11, 0x9910, RZ ;  /* 0x000099100b107816 */ /* 0x000fe200000000ff */
[----:B------:R-:W-:-:S02]  /*06a0*/  IMAD R5, R5, UR4, RZ ;  /* 0x0000000405057c24 */ /* 0x000fc4000f8e02ff */
[----:B------:R-:W-:Y:S01]  /*06b0*/  IMAD R11, R13, UR4, RZ ;  /* 0x000000040d0b7c24 */ /* 0x000fe2000f8e02ff */
[----:B------:R-:W-:Y:S01]  /*06c0*/  PRMT R24, R24, 0x9910, RZ ;  /* 0x0000991018187816 */ /* 0x000fe200000000ff */
[----:B------:R-:W-:Y:S02]  /*06d0*/  IMAD R12, R12, UR5, RZ ;  /* 0x000000050c0c7c24 */ /* 0x000fe4000f8e02ff */
[----:B------:R-:W-:Y:S01]  /*06e0*/  IMAD R13, R14, UR5, RZ ;  /* 0x000000050e0d7c24 */ /* 0x000fe2000f8e02ff */
[----:B------:R-:W-:Y:S02]  /*06f0*/  PRMT R5, R5, 0x9910, RZ ;  /* 0x0000991005057816 */ /* 0x000fe400000000ff */
[----:B------:R-:W-:Y:S01]  /*0700*/  PRMT R7, R6, 0x9910, RZ ;  /* 0x0000991006077816 */ /* 0x000fe200000000ff */
[----:B------:R-:W-:Y:S01]  /*0710*/  IMAD.MOV.U32 R6, RZ, RZ, R24 ;  /* 0x000000ffff067224 */ /* 0x000fe200078e0018 */
[----:B------:R-:W-:Y:S02]  /*0720*/  PRMT R15, R18, 0x9910, RZ ;  /* 0x00009910120f7816 */ /* 0x000fe400000000ff */
[----:B------:R-:W-:-:S02]  /*0730*/  PRMT R12, R12, 0x9910, RZ ;  /* 0x000099100c0c7816 */ /* 0x000fc400000000ff */
[----:B------:R-:W-:Y:S01]  /*0740*/  PRMT R14, R10, 0x9910, RZ ;  /* 0x000099100a0e7816 */ /* 0x000fe200000000ff */
[----:B------:R-:W-:Y:S01]  /*0750*/  IMAD.MOV.U32 R10, RZ, RZ, R16 ;  /* 0x000000ffff0a7224 */ /* 0x000fe200078e0010 */
[----:B------:R-:W-:Y:S02]  /*0760*/  PRMT R11, R11, 0x9910, RZ ;  /* 0x000099100b0b7816 */ /* 0x000fe400000000ff */
[----:B------:R-:W-:Y:S01]  /*0770*/  PRMT R13, R13, 0x9910, RZ ;  /* 0x000099100d0d7816 */ /* 0x000fe200000000ff */
[----:B------:R-:W-:Y:S02]  /*0780*/  IMAD R7, R4, R7, R5 ;  /* 0x0000000704077224 */ /* 0x000fe400078e0205 */
[----:B------:R-:W-:Y:S02]  /*0790*/  IMAD R9, R6, R8, R9 ;  /* 0x0000000806097224 */ /* 0x000fe400078e0209 */
[----:B------:R-:W-:Y:S02]  /*07a0*/  IMAD R15, R15, R12, R10 ;  /* 0x0000000c0f0f7224 */ /* 0x000fe400078e020a */
[----:B------:R-:W-:Y:S01]  /*07b0*/  IMAD R11, R14, R13, R11 ;  /* 0x0000000d0e0b7224 */ /* 0x000fe200078e020b */
[----:B------:R-:W-:Y:S06]  /*07c0*/  @P0 BRA `(.L_x_19170) ;  /* 0x00000000003c0947 */ /* 0x000fec0003800000 */
[----:B------:R-:W0:Y:S01]  /*07d0*/  LDCU.64 UR4, c[0x0][0x398] ;  /* 0x00007300ff0477ac */ /* 0x000e220008000a00 */
[----:B------:R-:W-:Y:S02]  /*07e0*/  IMAD R4, R0, 0x200, R3 ;  /* 0x0000020000047824 */ /* 0x000fe400078e0203 */
[----:B------:R-:W-:-:S03]  /*07f0*/  VIADD R3, R3, 0x80 ;  /* 0x0000008003037836 */ /* 0x000fc60000000000 */
[----:B0-----:R-:W-:-:S05]  /*0800*/  IADD3 R4, P0, PT, R4, UR4, RZ ;  /* 0x0000000404047c10 */ /* 0x001fca000ff1e0ff */
[----:B------:R-:W-:Y:S01]  /*0810*/  IMAD.X R5, RZ, RZ, UR5, P0 ;  /* 0x00000005ff057e24 */ /* 0x000fe200080e06ff */
[----:B------:R-:W-:-:S04]  /*0820*/  ISETP.GE.AND P0, PT, R3, R2, PT ;  /* 0x000000020300720c */ /* 0x000fc80003f06270 */
[----:B------:R0:W-:Y:S09]  /*0830*/  STG.E.U8 desc[UR6][R4.64], R7 ;  /* 0x0000000704007986 */ /* 0x0001f2000c101106 */
[----:B------:R-:W-:Y:S05]  /*0840*/  @P0 BREAK.RELIABLE B1 ;  /* 0x0000000000010942 */ /* 0x000fea0003800100 */
[----:B------:R-:W-:Y:S05]  /*0850*/  @P0 BRA `(.L_x_19171) ;  /* 0x0000000000380947 */ /* 0x000fea0003800000 */
[----:B------:R-:W1:Y:S01]  /*0860*/  LDCU.64 UR4, c[0x0][0x398] ;  /* 0x00007300ff0477ac */ /* 0x000e620008000a00 */
[----:B0-----:R-:W-:Y:S02]  /*0870*/  IMAD R4, R0, 0x200, R3 ;  /* 0x0000020000047824 */ /* 0x001fe400078e0203 */
[----:B------:R-:W-:-:S03]  /*0880*/  VIADD R3, R3, 0x80 ;  /* 0x0000008003037836 */ /* 0x000fc60000000000 */
[----:B-1----:R-:W-:-:S05]  /*0890*/  IADD3 R4, P0, PT, R4, UR4, RZ ;  /* 0x0000000404047c10 */ /* 0x002fca000ff1e0ff */
[----:B------:R-:W-:-:S05]  /*08a0*/  IMAD.X R5, RZ, RZ, UR5, P0 ;  /* 0x00000005ff057e24 */ /* 0x000fca00080e06ff */
[----:B------:R0:W-:Y:S03]  /*08b0*/  STG.E.U8 desc[UR6][R4.64], R9 ;  /* 0x0000000904007986 */ /* 0x0001e6000c101106 */
.L_x_19170:
[----:B------:R-:W-:Y:S05]  /*08c0*/  BSYNC.RELIABLE B1 ;  /* 0x0000000000017941 */ /* 0x000fea0003800100 */
.L_x_19169:
[----:B------:R-:W-:-:S13]  /*08d0*/  ISETP.GE.AND P0, PT, R3, R2, PT ;  /* 0x000000020300720c */ /* 0x000fda0003f06270 */
[----:B------:R-:W1:Y:S01]  /*08e0*/  @!P0 LDC.64 R6, c[0x0][0x398] ;  /* 0x0000e600ff068b82 */ /* 0x000e620000000a00 */
[----:B0-----:R-:W-:Y:S02]  /*08f0*/  @!P0 IMAD R5, R0, 0x200, R3 ;  /* 0x0000020000058824 */ /* 0x001fe400078e0203 */
[----:B------:R-:W-:-:S03]  /*0900*/  @!P0 VIADD R3, R3, 0x80 ;  /* 0x0000008003038836 */ /* 0x000fc60000000000 */
[----:B-1----:R-:W-:-:S05]  /*0910*/  @!P0 IADD3 R4, P1, PT, R5, R6, RZ ;  /* 0x0000000605048210 */ /* 0x002fca0007f3e0ff */
[----:B------:R-:W-:-:S05]  /*0920*/  @!P0 IMAD.X R5, RZ, RZ, R7, P1 ;  /* 0x000000ffff058224 */ /* 0x000fca00008e0607 */
[----:B------:R1:W-:Y:S03]  /*0930*/  @!P0 STG.E.U8 desc[UR6][R4.64], R15 ;  /* 0x0000000f04008986 */ /* 0x0003e6000c101106 */
.L_x_19171:
[----:B------:R-:W-:Y:S05]  /*0940*/  BSYNC.RECONVERGENT B0 ;  /* 0x0000000000007941 */ /* 0x000fea0003800200 */
.L_x_19168:
[----:B------:R-:W-:Y:S05]  /*0950*/  WARPSYNC.ALL ;  /* 0x0000000000007948 */ /* 0x000fea0003800000 */
[----:B------:R-:W-:-:S13]  /*0960*/  ISETP.GE.AND P0, PT, R3, R2, PT ;  /* 0x000000020300720c */ /* 0x000fda0003f06270 */
[----:B------:R-:W-:Y:S05]  /*0970*/  @P0 EXIT ;  /* 0x000000000000094d */ /* 0x000fea0003800000 */
[----:B------:R-:W2:Y:S01]  /*0980*/  LDCU.64 UR4, c[0x0][0x398] ;  /* 0x00007300ff0477ac */ /* 0x000ea20008000a00 */
[----:B------:R-:W-:-:S05]  /*0990*/  IMAD R3, R0, 0x200, R3 ;  /* 0x0000020000037824 */ /* 0x000fca00078e0203 */
[----:B--2---:R-:W-:-:S05]  /*09a0*/  IADD3 R2, P0, PT, R3, UR4, RZ ;  /* 0x0000000403027c10 */ /* 0x004fca000ff1e0ff */
[----:B------:R-:W-:-:S05]  /*09b0*/  IMAD.X R3, RZ, RZ, UR5, P0 ;  /* 0x00000005ff037e24 */ /* 0x000fca00080e06ff */
[----:B------:R-:W-:Y:S01]  /*09c0*/  STG.E.U8 desc[UR6][R2.64], R11 ;  /* 0x0000000b02007986 */ /* 0x000fe2000c101106 */
[----:B------:R-:W-:Y:S05]  /*09d0*/  EXIT ;  /* 0x000000000000794d */ /* 0x000fea0003800000 */
.L_x_19172:
        /* <DEDUP_REMOVED lines=10> */
.L_x_23962:


//--------------------- .text._ZN2at6native29vectorized_elementwise_kernelILi2EZZZNS0_54_GLOBAL__N__d8c5977b_16_LinearAlgebra_cu_35b291db_316116addr_kernel_cudaERNS_14TensorIteratorERKN3c106ScalarES8_ENKUlvE_clEvENKUlvE0_clEvEUlaaaE0_St5arrayIPcLm4EEEEviT0_T1_ --------------------------
	.section	.text._ZN2at6native29vectorized_elementwise_kernelILi2EZZZNS0_54_GLOBAL__N__d8c5977b_16_LinearAlgebra_cu_35b291db_316116addr_kernel_cudaERNS_14TensorIteratorERKN3c106ScalarES8_ENKUlvE_clEvENKUlvE0_clEvEUlaaaE0_St5arrayIPcLm4EEEEviT0_T1_,"ax",@progbits
	.align	128
        .global         _ZN2at6native29vectorized_elementwise_kernelILi2EZZZNS0_54_GLOBAL__N__d8c5977b_16_LinearAlgebra_cu_35b291db_316116addr_kernel_cudaERNS_14TensorIteratorERKN3c106ScalarES8_ENKUlvE_clEvENKUlvE0_clEvEUlaaaE0_St5arrayIPcLm4EEEEviT0_T1_
        .type           _ZN2at6native29vectorized_elementwise_kernelILi2EZZZNS0_54_GLOBAL__N__d8c5977b_16_LinearAlgebra_cu_35b291db_316116addr_kernel_cudaERNS_14TensorIteratorERKN3c106ScalarES8_ENKUlvE_clEvENKUlvE0_clEvEUlaaaE0_St5arrayIPcLm4EEEEviT0_T1_,@function
        .size           _ZN2at6native29vectorized_elementwise_kernelILi2EZZZNS0_54_GLOBAL__N__d8c5977b_16_LinearAlgebra_cu_35b291db_316116addr_kernel_cudaERNS_14TensorIteratorERKN3c106ScalarES8_ENKUlvE_clEvENKUlvE0_clEvEUlaaaE0_St5arrayIPcLm4EEEEviT0_T1_,(.L_x_23963 - _ZN2at6native29vectorized_elementwise_kernelILi2EZZZNS0_54_GLOBAL__N__d8c5977b_16_LinearAlgebra_cu_35b291db_316116addr_kernel_cudaERNS_14TensorIteratorERKN3c106ScalarES8_ENKUlvE_clEvENKUlvE0_clEvEUlaaaE0_St5arrayIPcLm4EEEEviT0_T1_)
        .other          _ZN2at6native29vectorized_elementwise_kernelILi2EZZZNS0_54_GLOBAL__N__d8c5977b_16_LinearAlgebra_cu_35b291db_316116addr_kernel_cudaERNS_14TensorIteratorERKN3c106ScalarES8_ENKUlvE_clEvENKUlvE0_clEvEUlaaaE0_St5arrayIPcLm4EEEEviT0_T1_,@"STO_CUDA_ENTRY STV_DEFAULT"
_ZN2at6native29vectorized_elementwise_kernelILi2EZZZNS0_54_GLOBAL__N__d8c5977b_16_LinearAlgebra_cu_35b291db_316116addr_kernel_cudaERNS_14TensorIteratorERKN3c106ScalarES8_ENKUlvE_clEvENKUlvE0_clEvEUlaaaE0_St5arrayIPcLm4EEEEviT0_T1_:
.text._ZN2at6native29vectorized_elementwise_kernelILi2EZZZNS0_54_GLOBAL__N__d8c5977b_16_LinearAlgebra_cu_35b291db_316116addr_kernel_cudaERNS_14TensorIteratorERKN3c106ScalarES8_ENKUlvE_clEvENKUlvE0_clEvEUlaaaE0_St5arrayIPcLm4EEEEviT0_T1_:
[----:B------:R-:W-:Y:S01]  /*0000*/  LDC R1, c[0x0][0x37c] ;  /* 0x0000df00ff017b82 */ /* 0x000fe20000000800 */
[----:B------:R-:W0:Y:S07]  /*0010*/  S2R R3, SR_CTAID.X ;  /* 0x0000000000037919 */ /* 0x000e2e0000002500 */
[----:B------:R-:W0:Y:S01]  /*0020*/  LDC R0, c[0x0][0x380] ;  /* 0x0000e000ff007b82 */ /* 0x000e220000000800 */
[----:B------:R-:W1:Y:S01]  /*0030*/  LDCU.64 UR6, c[0x0][0x358] ;  /* 0x00006b00ff0677ac */ /* 0x000e620008000a00 */
[----:B------:R-:W2:Y:S01]  /*0040*/  LDCU.U8 UR4, c[0x0][0x388] ;  /* 0x00007100ff0477ac */ /* 0x000ea20008000000 */
[----:B------:R-:W3:Y:S01]  /*0050*/  LDCU.U8 UR5, c[0x0][0x389] ;  /* 0x00007120ff0577ac */ /* 0x000ee20008000000 */
        /* <DEDUP_REMOVED lines=9> */
[----:B0-----:R-:W-:Y:S01]  /*00f0*/  ISETP.GE.U32.AND P1, PT, R0, R5, PT ;  /* 0x000000050000720c */ /* 0x001fe20003f26070 */
[----:B------:R-:W-:-:S12]  /*0100*/  IMAD.MOV.U32 R2, RZ, RZ, R0 ;  /* 0x000000ffff027224 */ /* 0x000fd800078e0000 */
[----:B------:R-:W0:Y:S01]  /*0110*/  @!P1 LDC.64 R12, c[0x0][0x3b0] ;  /* 0x0000ec00ff0c9b82 */ /* 0x000e220000000a00 */
[----:B------:R-:W-:Y:S02]  /*0120*/  @!P1 VIADD R0, R2, 0x80 ;  /* 0x0000008002009836 */ /* 0x000fe40000000000 */
[----:B------:R-:W-:-:S03]  /*0130*/  @!P1 IMAD R7, R3, 0x400, R2 ;  /* 0x0000040003079824 */ /* 0x000fc600078e0202 */
[----:B------:R-:W-:Y:S02]  /*0140*/  ISETP.GE.U32.AND P0, PT, R0, R5, PT ;  /* 0x000000050000720c */ /* 0x000fe40003f06070 */
[C---:B-1----:R-:W-:Y:S02]  /*0150*/  @!P1 IADD3 R22, P3, PT, R7.reuse, R22, RZ ;  /* 0x0000001607169210 */ /* 0x042fe40007f7e0ff */
[----:B--2---:R-:W-:-:S03]  /*0160*/  @!P1 IADD3 R14, P2, PT, R7, R14, RZ ;  /* 0x0000000e070e9210 */ /* 0x004fc60007f5e0ff */
[----:B------:R-:W-:Y:S02]  /*0170*/  @!P1 IMAD.X R23, RZ, RZ, R23, P3 ;  /* 0x000000ffff179224 */ /* 0x000fe400018e0617 */
[----:B------:R-:W-:-:S03]  /*0180*/  @!P1 IMAD.X R15, RZ, RZ, R15, P2 ;  /* 0x000000ffff0f9224 */ /* 0x000fc600010e060f */
[----:B------:R1:W2:Y:S01]  /*0190*/  @!P1 LDG.E.U8 R4, desc[UR6][R22.64] ;  /* 0x0000000616049981 */ /* 0x0002a2000c1e1100 */
[----:B------:R-:W-:Y:S01]  /*01a0*/  @!P0 IMAD R9, R3, 0x400, R0 ;  /* 0x0000040003098824 */ /* 0x000fe200078e0200 */
[----:B------:R-:W1:Y:S01]  /*01b0*/  @!P0 LDC.64 R10, c[0x0][0x3b0] ;  /* 0x0000ec00ff0a8b82 */ /* 0x000e620000000a00 */
[----:B0-----:R-:W-:Y:S02]  /*01c0*/  @!P1 IADD3 R12, P4, PT, R7, R12, RZ ;  /* 0x0000000c070c9210 */ /* 0x001fe40007f9e0ff */
[----:B------:R-:W-:Y:S02]  /*01d0*/  PRMT R7, RZ, 0x7610, R7 ;  /* 0x00007610ff077816 */ /* 0x000fe40000000007 */
[C---:B---3--:R-:W-:Y:S02]  /*01e0*/  @!P0 IADD3 R18, P3, PT, R9.reuse, R18, RZ ;  /* 0x0000001209128210 */ /* 0x048fe40007f7e0ff */
[C---:B----4-:R-:W-:Y:S02]  /*01f0*/  @!P0 IADD3 R16, P2, PT, R9.reuse, R16, RZ ;  /* 0x0000001009108210 */ /* 0x050fe40007f5e0ff */
[----:B------:R-:W3:Y:S01]  /*0200*/  @!P1 LDG.E.U8 R7, desc[UR6][R14.64] ;  /* 0x000000060e079981 */ /* 0x000ee2000c1e1100 */
[----:B------:R-:W-:Y:S01]  /*0210*/  PRMT R20, RZ, 0x7610, R20 ;  /* 0x00007610ff147816 */ /* 0x000fe20000000014 */
[----:B------:R-:W-:Y:S01]  /*0220*/  @!P1 IMAD.X R13, RZ, RZ, R13, P4 ;  /* 0x000000ffff0d9224 */ /* 0x000fe200020e060d */
[----:B------:R-:W-:Y:S01]  /*0230*/  PRMT R6, RZ, 0x7610, R6 ;  /* 0x00007610ff067816 */ /* 0x000fe20000000006 */
[----:B------:R-:W-:Y:S01]  /*0240*/  @!P0 IMAD.X R19, RZ, RZ, R19, P3 ;  /* 0x000000ffff138224 */ /* 0x000fe200018e0613 */
[----:B------:R-:W-:Y:S01]  /*0250*/  PRMT R8, RZ, 0x7610, R8 ;  /* 0x00007610ff087816 */ /* 0x000fe20000000008 */
[----:B------:R-:W-:Y:S01]  /*0260*/  @!P0 IMAD.X R17, RZ, RZ, R17, P2 ;  /* 0x000000ffff118224 */ /* 0x000fe200010e0611 */
[----:B------:R0:W4:Y:S04]  /*0270*/  @!P1 LDG.E.U8 R20, desc[UR6][R12.64] ;  /* 0x000000060c149981 */ /* 0x000128000c1e1100 */
[----:B------:R-:W5:Y:S04]  /*0280*/  @!P0 LDG.E.U8 R6, desc[UR6][R18.64] ;  /* 0x0000000612068981 */ /* 0x000f68000c1e1100 */
[----:B------:R0:W5:Y:S01]  /*0290*/  @!P0 LDG.E.U8 R8, desc[UR6][R16.64] ;  /* 0x0000000610088981 */ /* 0x000162000c1e1100 */
[----:B-1----:R-:W-:Y:S01]  /*02a0*/  @!P0 IADD3 R22, P1, PT, R9, R10, RZ ;  /* 0x0000000a09168210 */ /* 0x002fe20007f3e0ff */
[----:B------:R-:W-:Y:S01]  /*02b0*/  @!P0 VIADD R0, R0, 0x80 ;  /* 0x0000008000008836 */ /* 0x000fe20000000000 */
[----:B------:R-:W-:Y:S01]  /*02c0*/  PRMT R9, RZ, 0x7610, R9 ;  /* 0x00007610ff097816 */ /* 0x000fe20000000009 */
[----:B0-----:R-:W0:Y:S02]  /*02d0*/  LDC.64 R12, c[0x0][0x3a8] ;  /* 0x0000ea00ff0c7b82 */ /* 0x001e240000000a00 */
[----:B------:R-:W-:-:S05]  /*02e0*/  @!P0 IMAD.X R23, RZ, RZ, R11, P1 ;  /* 0x000000ffff178224 */ /* 0x000fca00008e060b */
[----:B------:R1:W5:Y:S01]  /*02f0*/  @!P0 LDG.E.U8 R9, desc[UR6][R22.64] ;  /* 0x0000000616098981 */ /* 0x000362000c1e1100 */
[----:B------:R-:W-:Y:S01]  /*0300*/  ISETP.GE.U32.AND P1, PT, R0, R5, PT ;  /* 0x000000050000720c */ /* 0x000fe20003f26070 */
[----:B------:R-:W1:Y:S08]  /*0310*/  LDC.64 R10, c[0x0][0x3a0] ;  /* 0x0000e800ff0a7b82 */ /* 0x000e700000000a00 */
[----:B------:R-:W0:Y:S08]  /*0320*/  LDC.64 R16, c[0x0][0x3a0] ;  /* 0x0000e800ff107b82 */ /* 0x000e300000000a00 */
[----:B------:R-:W0:Y:S01]  /*0330*/  @!P1 LDC.64 R14, c[0x0][0x3b0] ;  /* 0x0000ec00ff0e9b82 */ /* 0x000e220000000a00 */
[----:B------:R-:W-:-:S02]  /*0340*/  @!P1 IMAD R21, R3, 0x400, R0 ;  /* 0x0000040003159824 */ /* 0x000fc400078e0200 */
[----:B------:R-:W-:-:S03]  /*0350*/  @!P1 VIADD R0, R0, 0x80 ;  /* 0x0000008000009836 */ /* 0x000fc60000000000 */
[C---:B-1----:R-:W-:Y:S02]  /*0360*/  @!P1 IADD3 R24, P2, PT, R21.reuse, R10, RZ ;  /* 0x0000000a15189210 */ /* 0x042fe40007f5e0ff */
[----:B------:R-:W1:Y:S01]  /*0370*/  LDC.64 R18, c[0x0][0x3a8] ;  /* 0x0000ea00ff127b82 */ /* 0x000e620000000a00 */
[----:B------:R-:W-:Y:S02]  /*0380*/  ISETP.GE.U32.AND P0, PT, R0, R5, PT ;  /* 0x000000050000720c */ /* 0x000fe40003f06070 */
[----:B0-----:R-:W-:Y:S01]  /*0390*/  @!P1 IADD3 R26, P3, PT, R21, R12, RZ ;  /* 0x0000000c151a9210 */ /* 0x001fe20007f7e0ff */
[----:B------:R-:W-:Y:S01]  /*03a0*/  @!P1 IMAD.X R25, RZ, RZ, R11, P2 ;  /* 0x000000ffff199224 */ /* 0x000fe200010e060b */
[----:B------:R-:W-:Y:S02]  /*03b0*/  PRMT R22, RZ, 0x7610, R22 ;  /* 0x00007610ff167816 */ /* 0x000fe40000000016 */
[----:B------:R-:W-:Y:S01]  /*03c0*/  PRMT R23, RZ, 0x7610, R23 ;  /* 0x00007610ff177816 */ /* 0x000fe20000000017 */
[----:B------:R-:W-:-:S02]  /*03d0*/  @!P1 IMAD.X R27, RZ, RZ, R13, P3 ;  /* 0x000000ffff1b9224 */ /* 0x000fc400018e060d */
[----:B------:R-:W0:Y:S03]  /*03e0*/  LDC.64 R12, c[0x0][0x3a0] ;  /* 0x0000e800ff0c7b82 */ /* 0x000e260000000a00 */
[----:B------:R-:W5:Y:S01]  /*03f0*/  @!P1 LDG.E.U8 R22, desc[UR6][R26.64] ;  /* 0x000000061a169981 */ /* 0x000f62000c1e1100 */
[----:B------:R-:W-:Y:S02]  /*0400*/  @!P1 IADD3 R14, P2, PT, R21, R14, RZ ;  /* 0x0000000e150e9210 */ /* 0x000fe40007f5e0ff */
[----:B------:R-:W-:Y:S02]  /*0410*/  PRMT R21, RZ, 0x7610, R21 ;  /* 0x00007610ff157816 */ /* 0x000fe40000000015 */
[----:B------:R-:W0:Y:S01]  /*0420*/  @!P0 LDC.64 R10, c[0x0][0x3b0] ;  /* 0x0000ec00ff0a8b82 */ /* 0x000e220000000a00 */
[----:B------:R-:W-:-:S03]  /*0430*/  @!P1 IMAD.X R15, RZ, RZ, R15, P2 ;  /* 0x000000ffff0f9224 */ /* 0x000fc600010e060f */
[----:B------:R1:W5:Y:S04]  /*0440*/  @!P1 LDG.E.U8 R21, desc[UR6][R24.64] ;  /* 0x0000000618159981 */ /* 0x000368000c1e1100 */
[----:B------:R1:W5:Y:S02]  /*0450*/  @!P1 LDG.E.U8 R23, desc[UR6][R14.64] ;  /* 0x000000060e179981 */ /* 0x000364000c1e1100 */
[----:B-1----:R-:W-:Y:S02]  /*0460*/  @!P0 IMAD R25, R3, 0x400, R0 ;  /* 0x0000040003198824 */ /* 0x002fe400078e0200 */
[----:B------:R-:W-:Y:S01]  /*0470*/  @!P0 VIADD R0, R0, 0x80 ;  /* 0x0000008000008836 */ /* 0x000fe20000000000 */
[----:B------:R-:W1:Y:S04]  /*0480*/  LDC.64 R14, c[0x0][0x3a8] ;  /* 0x0000ea00ff0e7b82 */ /* 0x000e680000000a00 */
[----:B------:R-:W-:-:S02]  /*0490*/  ISETP.GE.U32.AND P1, PT, R0, R5, PT ;  /* 0x000000050000720c */ /* 0x000fc40003f26070 */
[----:B------:R-:W-:-:S05]  /*04a0*/  @!P0 IADD3 R28, P2, PT, R25, R16, RZ ;  /* 0x00000010191c8210 */ /* 0x000fca0007f5e0ff */
[----:B------:R-:W-:Y:S01]  /*04b0*/  @!P0 IMAD.X R29, RZ, RZ, R17, P2 ;  /* 0x000000ffff1d8224 */ /* 0x000fe200010e0611 */
[----:B------:R-:W-:Y:S02]  /*04c0*/  @!P0 IADD3 R26, P2, PT, R25, R18, RZ ;  /* 0x00000012191a8210 */ /* 0x000fe40007f5e0ff */
[----:B------:R-:W-:-:S03]  /*04d0*/  PRMT R18, RZ, 0x7610, R18 ;  /* 0x00007610ff127816 */ /* 0x000fc60000000012 */
[----:B------:R-:W1:Y:S01]  /*04e0*/  @!P1 LDC.64 R16, c[0x0][0x3b0] ;  /* 0x0000ec00ff109b82 */ /* 0x000e620000000a00 */
[--C-:B------:R-:W-:Y:S01]  /*04f0*/  @!P0 IMAD.X R27, RZ, RZ, R19.reuse, P2 ;  /* 0x000000ffff1b8224 */ /* 0x100fe200010e0613 */
[----:B0-----:R-:W-:Y:S02]  /*0500*/  @!P0 IADD3 R10, P2, PT, R25, R10, RZ ;  /* 0x0000000a190a8210 */ /* 0x001fe40007f5e0ff */
[----:B------:R-:W-:Y:S02]  /*0510*/  PRMT R24, RZ, 0x7610, R24 ;  /* 0x00007610ff187816 */ /* 0x000fe40000000018 */
[----:B------:R0:W5:Y:S01]  /*0520*/  @!P0 LDG.E.U8 R18, desc[UR6][R26.64] ;  /* 0x000000061a128981 */ /* 0x000162000c1e1100 */
[----:B------:R-:W-:Y:S01]  /*0530*/  PRMT R19, RZ, 0x7610, R19 ;  /* 0x00007610ff137816 */ /* 0x000fe20000000013 */
[----:B------:R-:W-:Y:S02]  /*0540*/  @!P0 IMAD.X R11, RZ, RZ, R11, P2 ;  /* 0x000000ffff0b8224 */ /* 0x000fe400010e060b */
[----:B------:R1:W5:Y:S04]  /*0550*/  @!P0 LDG.E.U8 R24, desc[UR6][R28.64] ;  /* 0x000000061c188981 */ /* 0x000368000c1e1100 */
[----:B------:R1:W5:Y:S01]  /*0560*/  @!P0 LDG.E.U8 R19, desc[UR6][R10.64] ;  /* 0x000000060a138981 */ /* 0x000362000c1e1100 */
[----:B0-----:R-:W-:-:S02]  /*0570*/  @!P1 IMAD R27, R3, 0x400, R0 ;  /* 0x00000400031b9824 */ /* 0x001fc400078e0200 */
[----:B------:R-:W-:-:S03]  /*0580*/  @!P1 VIADD R0, R0, 0x80 ;  /* 0x0000008000009836 */ /* 0x000fc60000000000 */
[C---:B-1----:R-:W-:Y:S02]  /*0590*/  @!P1 IADD3 R28, P2, PT, R27.reuse, R12, RZ ;  /* 0x0000000c1b1c9210 */ /* 0x042fe40007f5e0ff */
[C---:B------:R-:W-:Y:S01]  /*05a0*/  @!P1 IADD3 R12, P0, PT, R27.reuse, R14, RZ ;  /* 0x0000000e1b0c9210 */ /* 0x040fe20007f1e0ff */
[----:B------:R-:W0:Y:S02]  /*05b0*/  LDC.64 R10, c[0x0][0x3a0] ;  /* 0x0000e800ff0a7b82 */ /* 0x000e240000000a00 */
[----:B------:R-:W-:Y:S02]  /*05c0*/  @!P1 IMAD.X R29, RZ, RZ, R13, P2 ;  /* 0x000000ffff1d9224 */ /* 0x000fe400010e060d */
[----:B------:R-:W-:Y:S01]  /*05d0*/  @!P1 IMAD.X R13, RZ, RZ, R15, P0 ;  /* 0x000000ffff0d9224 */ /* 0x000fe200000e060f */
[----:B------:R-:W-:Y:S02]  /*05e0*/  ISETP.GE.U32.AND P0, PT, R0, R5, PT ;  /* 0x000000050000720c */ /* 0x000fe40003f06070 */
[----:B------:R-:W-:-:S02]  /*05f0*/  @!P1 IADD3 R26, P2, PT, R27, R16, RZ ;  /* 0x000000101b1a9210 */ /* 0x000fc40007f5e0ff */
[----:B------:R-:W-:Y:S02]  /*0600*/  PRMT R14, RZ, 0x7610, R14 ;  /* 0x00007610ff0e7816 */ /* 0x000fe4000000000e */
[----:B------:R-:W-:Y:S01]  /*0610*/  PRMT R15, RZ, 0x7610, R15 ;  /* 0x00007610ff0f7816 */ /* 0x000fe2000000000f */
[----:B------:R-:W-:Y:S01]  /*0620*/  @!P1 IMAD.X R27, RZ, RZ, R17, P2 ;  /* 0x000000ffff1b9224 */ /* 0x000fe200010e0611 */
[----:B------:R-:W-:Y:S02]  /*0630*/  PRMT R25, RZ, 0x7610, R25 ;  /* 0x00007610ff197816 */ /* 0x000fe40000000019 */
[----:B------:R1:W5:Y:S04]  /*0640*/  @!P1 LDG.E.U8 R14, desc[UR6][R12.64] ;  /* 0x000000060c0e9981 */ /* 0x000368000c1e1100 */
[----:B------:R1:W5:Y:S04]  /*0650*/  @!P1 LDG.E.U8 R15, desc[UR6][R26.64] ;  /* 0x000000061a0f9981 */ /* 0x000368000c1e1100 */
[----:B------:R0:W5:Y:S01]  /*0660*/  @!P1 LDG.E.U8 R25, desc[UR6][R28.64] ;  /* 0x000000061c199981 */ /* 0x000162000c1e1100 */
[----:B-1----:R-:W1:Y:S01]  /*0670*/  LDC.64 R12, c[0x0][0x3a8] ;  /* 0x0000ea00ff0c7b82 */ /* 0x002e620000000a00 */
[----:B------:R-:W-:-:S05]  /*0680*/  @!P0 IMAD R27, R3, 0x400, R0 ;  /* 0x00000400031b8824 */ /* 0x000fca00078e0200 */
[----:B0-----:R-:W-:-:S05]  /*0690*/  @!P0 IADD3 R28, P1, PT, R27, R10, RZ ;  /* 0x0000000a1b1c8210 */ /* 0x001fca0007f3e0ff */
[----:B------:R-:W-:Y:S02]  /*06a0*/  @!P0 IMAD.X R29, RZ, RZ, R11, P1 ;  /* 0x000000ffff1d8224 */ /* 0x000fe400008e060b */
[----:B------:R-:W0:Y:S01]  /*06b0*/  @!P0 LDC.64 R10, c[0x0][0x3b0] ;  /* 0x0000ec00ff0a8b82 */ /* 0x000e220000000a00 */
[----:B------:R-:W-:Y:S02]  /*06c0*/  PRMT R17, RZ, 0x7610, R17 ;  /* 0x00007610ff117816 */ /* 0x000fe40000000011 */
[----:B-1----:R-:W-:-:S05]  /*06d0*/  @!P0 IADD3 R12, P1, PT, R27, R12, RZ ;  /* 0x0000000c1b0c8210 */ /* 0x002fca0007f3e0ff */
[----:B------:R-:W-:Y:S02]  /*06e0*/  @!P0 IMAD.X R13, RZ, RZ, R13, P1 ;  /* 0x000000ffff0d8224 */ /* 0x000fe400008e060d */
[----:B------:R-:W-:-:S03]  /*06f0*/  @!P0 VIADD R0, R0, 0x80 ;  /* 0x0000008000008836 */ /* 0x000fc60000000000 */
[----:B------:R1:W5:Y:S01]  /*0700*/  @!P0 LDG.E.U8 R17, desc[UR6][R12.64] ;  /* 0x000000060c118981 */ /* 0x000362000c1e1100 */
[----:B------:R-:W-:Y:S02]  /*0710*/  PRMT R26, RZ, 0x7610, R26 ;  /* 0x00007610ff1a7816 */ /* 0x000fe4000000001a */
[----:B0-----:R-:W-:Y:S01]  /*0720*/  @!P0 IADD3 R10, P2, PT, R27, R10, RZ ;  /* 0x0000000a1b0a8210 */ /* 0x001fe20007f5e0ff */
[----:B-1----:R-:W0:Y:S04]  /*0730*/  LDC.64 R12, c[0x0][0x3a0] ;  /* 0x0000e800ff0c7b82 */ /* 0x002e280000000a00 */
[----:B------:R-:W-:Y:S01]  /*0740*/  @!P0 IMAD.X R11, RZ, RZ, R11, P2 ;  /* 0x000000ffff0b8224 */ /* 0x000fe200010e060b */
[----:B------:R-:W-:-:S04]  /*0750*/  ISETP.GE.U32.AND P1, PT, R0, R5, PT ;  /* 0x000000050000720c */ /* 0x000fc80003f26070 */
[----:B------:R1:W5:Y:S01]  /*0760*/  @!P0 LDG.E.U8 R26, desc[UR6][R10.64] ;  /* 0x000000060a1a8981 */ /* 0x000362000c1e1100 */
[----:B------:R-:W-:-:S06]  /*0770*/  PRMT R16, RZ, 0x7610, R16 ;  /* 0x00007610ff107816 */ /* 0x000fcc0000000010 */
[----:B------:R0:W5:Y:S01]  /*0780*/  @!P0 LDG.E.U8 R16, desc[UR6][R28.64] ;  /* 0x000000061c108981 */ /* 0x000162000c1e1100 */
[----:B-1----:R-:W1:Y:S01]  /*0790*/  LDC.64 R10, c[0x0][0x3a8] ;  /* 0x0000ea00ff0a7b82 */ /* 0x002e620000000a00 */
[----:B------:R-:W-:-:S05]  /*07a0*/  @!P1 IMAD R27, R3, 0x400, R0 ;  /* 0x00000400031b9824 */ /* 0x000fca00078e0200 */
[----:B0-----:R-:W-:Y:S02]  /*07b0*/  @!P1 IADD3 R28, P0, PT, R27, R12, RZ ;  /* 0x0000000c1b1c9210 */ /* 0x001fe40007f1e0ff */
[----:B------:R-:W-:-:S03]  /*07c0*/  PRMT R12, RZ, 0x7610, R12 ;  /* 0x00007610ff0c7816 */ /* 0x000fc6000000000c */
[----:B------:R-:W-:-:S05]  /*07d0*/  @!P1 IMAD.X R29, RZ, RZ, R13, P0 ;  /* 0x000000ffff1d9224 */ /* 0x000fca00000e060d */
[----:B------:R1:W5:Y:S02]  /*07e0*/  @!P1 LDG.E.U8 R12, desc[UR6][R28.64] ;  /* 0x000000061c0c9981 */ /* 0x000364000c1e1100 */
[----:B-1----:R-:W-:-:S05]  /*07f0*/  @!P1 IADD3 R28, P0, PT, R27, R10, RZ ;  /* 0x0000000a1b1c9210 */ /* 0x002fca0007f1e0ff */
[----:B------:R-:W-:Y:S02]  /*0800*/  @!P1 IMAD.X R29, RZ, RZ, R11, P0 ;  /* 0x000000ffff1d9224 */ /* 0x000fe400000e060b */
[----:B------:R-:W0:Y:S01]  /*0810*/  @!P1 LDC.64 R10, c[0x0][0x3b0] ;  /* 0x0000ec00ff0a9b82 */ /* 0x000e220000000a00 */
[----:B------:R-:W-:-:S06]  /*0820*/  PRMT R13, RZ, 0x7610, R13 ;  /* 0x00007610ff0d7816 */ /* 0x000fcc000000000d */
[----:B------:R0:W5:Y:S01]  /*0830*/  @!P1 LDG.E.U8 R13, desc[UR6][R28.64] ;  /* 0x000000061c0d9981 */ /* 0x000162000c1e1100 */
[----:B------:R-:W-:Y:S02]  /*0840*/  UPRMT UR5, UR5, 0x9910, URZ ;  /* 0x0000991005057896 */ /* 0x000fe400080000ff */
[----:B------:R-:W-:Y:S01]  /*0850*/  UPRMT UR4, UR4, 0x9910, URZ ;  /* 0x0000991004047896 */ /* 0x000fe200080000ff */
[----:B0-----:R-:W-:-:S05]  /*0860*/  @!P1 IADD3 R28, P0, PT, R27, R10, RZ ;  /* 0x0000000a1b1c9210 */ /* 0x001fca0007f1e0ff */
[----:B------:R-:W-:Y:S01]  /*0870*/  @!P1 IMAD.X R29, RZ, RZ, R11, P0 ;  /* 0x000000ffff1d9224 */ /* 0x000fe200000e060b */
[----:B--2---:R-:W-:-:S05]  /*0880*/  PRMT R11, R4, 0x9910, RZ ;  /* 0x00009910040b7816 */ /* 0x004fca00000000ff */
[----:B------:R-:W-:Y:S01]  /*0890*/  IMAD R11, R11, UR5, RZ ;  /* 0x000000050b0b7c24 */ /* 0x000fe2000f8e02ff */
[----:B---3--:R-:W-:-:S04]  /*08a0*/  PRMT R7, R7, 0x9910, RZ ;  /* 0x0000991007077816 */ /* 0x008fc800000000ff */
[----:B------:R-:W-:Y:S01]  /*08b0*/  PRMT R11, R11, 0x9910, RZ ;  /* 0x000099100b0b7816 */ /* 0x000fe200000000ff */
[----:B------:R-:W-:Y:S01]  /*08c0*/  IMAD R7, R7, UR4, RZ ;  /* 0x0000000407077c24 */ /* 0x000fe2000f8e02ff */
[----:B----4-:R-:W-:-:S04]  /*08d0*/  PRMT R4, R20, 0x9910, RZ ;  /* 0x0000991014047816 */ /* 0x010fc800000000ff */
[----:B------:R-:W-:Y:S02]  /*08e0*/  PRMT R7, R7, 0x9910, RZ ;  /* 0x0000991007077816 */ /* 0x000fe400000000ff */
[----:B-----5:R-:W-:Y:S01]  /*08f0*/  PRMT R20, R6, 0x9910, RZ ;  /* 0x0000991006147816 */ /* 0x020fe200000000ff */
[----:B------:R-:W-:Y:S01]  /*0900*/  IMAD.MOV.U32 R6, RZ, RZ, R11 ;  /* 0x000000ffff067224 */ /* 0x000fe200078e000b */
[----:B------:R-:W-:-:S03]  /*0910*/  PRMT R8, R8, 0x9910, RZ ;  /* 0x0000991008087816 */ /* 0x000fc600000000ff */
[----:B------:R-:W-:Y:S02]  /*0920*/  IMAD R4, R4, R6, R7 ;  /* 0x0000000604047224 */ /* 0x000fe400078e0207 */
[----:B------:R-:W-:Y:S02]  /*0930*/  IMAD.MOV.U32 R11, RZ, RZ, R20 ;  /* 0x000000ffff0b7224 */ /* 0x000fe400078e0014 */
[----:B------:R-:W-:Y:S02]  /*0940*/  IMAD R6, R8, UR4, RZ ;  /* 0x0000000408067c24 */ /* 0x000fe4000f8e02ff */
[----:B------:R-:W-:-:S03]  /*0950*/  IMAD R8, R11, UR5, RZ ;  /* 0x000000050b087c24 */ /* 0x000fc6000f8e02ff */
[----:B------:R-:W-:Y:S01]  /*0960*/  PRMT R11, R6, 0x9910, RZ ;  /* 0x00009910060b7816 */ /* 0x000fe200000000ff */
[----:B------:R-:W-:Y:S01]  /*0970*/  @!P1 VIADD R0, R0, 0x80 ;  /* 0x0000008000009836 */ /* 0x000fe20000000000 */
[----:B------:R-:W0:Y:S01]  /*0980*/  LDC.64 R6, c[0x0][0x3a0] ;  /* 0x0000e800ff067b82 */ /* 0x000e220000000a00 */
[----:B------:R-:W-:-:S03]  /*0990*/  PRMT R9, R9, 0x9910, RZ ;  /* 0x0000991009097816 */ /* 0x000fc600000000ff */
[----:B------:R-:W-:Y:S02]  /*09a0*/  ISETP.GE.U32.AND P0, PT, R0, R5, PT ;  /* 0x000000050000720c */ /* 0x000fe40003f06070 */
[----:B------:R-:W-:Y:S01]  /*09b0*/  PRMT R20, R8, 0x9910, RZ ;  /* 0x0000991008147816 */ /* 0x000fe200000000ff */
[----:B------:R-:W-:Y:S01]  /*09c0*/  IMAD.MOV.U32 R8, RZ, RZ, R9 ;  /* 0x000000ffff087224 */ /* 0x000fe200078e0009 */
[----:B------:R-:W-:-:S03]  /*09d0*/  PRMT R10, RZ, 0x7610, R10 ;  /* 0x00007610ff0a7816 */ /* 0x000fc6000000000a */
[----:B------:R-:W-:-:S03]  /*09e0*/  IMAD.MOV.U32 R9, RZ, RZ, R20 ;  /* 0x000000ffff097224 */ /* 0x000fc600078e0014 */
[----:B------:R0:W2:Y:S01]  /*09f0*/  @!P1 LDG.E.U8 R10, desc[UR6][R28.64] ;  /* 0x000000061c0a9981 */ /* 0x0000a2000c1e1100 */
[----:B------:R-:W-:Y:S02]  /*0a00*/  IMAD R11, R8, R9, R11 ;  /* 0x00000009080b7224 */ /* 0x000fe400078e020b */
[----:B------:R-:W-:Y:S01]  /*0a10*/  @!P0 IMAD R27, R3, 0x400, R0 ;  /* 0x00000400031b8824 */ /* 0x000fe200078e0200 */
[----:B------:R-:W1:Y:S04]  /*0a20*/  LDC.64 R8, c[0x0][0x3a8] ;  /* 0x0000ea00ff087b82 */ /* 0x000e680000000a00 */
[----:B0-----:R-:W-:-:S05]  /*0a30*/  @!P0 IADD3 R28, P1, PT, R27, R6, RZ ;  /* 0x000000061b1c8210 */ /* 0x001fca0007f3e0ff */
[----:B------:R-:W-:Y:S02]  /*0a40*/  @!P0 IMAD.X R29, RZ, RZ, R7, P1 ;  /* 0x000000ffff1d8224 */ /* 0x000fe400008e0607 */
[----:B------:R-:W0:Y:S01]  /*0a50*/  @!P0 LDC.64 R6, c[0x0][0x3b0] ;  /* 0x0000ec00ff068b82 */ /* 0x000e220000000a00 */
[----:B------:R-:W-:Y:S02]  /*0a60*/  PRMT R0, RZ, 0x7610, R0 ;  /* 0x00007610ff007816 */ /* 0x000fe40000000000 */
[----:B------:R-:W-:-:S04]  /*0a70*/  PRMT R20, RZ, 0x7610, R20 ;  /* 0x00007610ff147816 */ /* 0x000fc80000000014 */
[----:B------:R-:W3:Y:S01]  /*0a80*/  @!P0 LDG.E.U8 R0, desc[UR6][R28.64] ;  /* 0x000000061c008981 */ /* 0x000ee2000c1e1100 */
[----:B-1----:R-:W-:-:S05]  /*0a90*/  @!P0 IADD3 R8, P1, PT, R27, R8, RZ ;  /* 0x000000081b088210 */ /* 0x002fca0007f3e0ff */
[----:B------:R-:W-:-:S05]  /*0aa0*/  @!P0 IMAD.X R9, RZ, RZ, R9, P1 ;  /* 0x000000ffff098224 */ /* 0x000fca00008e0609 */
[----:B------:R1:W4:Y:S01]  /*0ab0*/  @!P0 LDG.E.U8 R20, desc[UR6][R8.64] ;  /* 0x0000000608148981 */ /* 0x000322000c1e1100 */
[----:B0-----:R-:W-:Y:S02]  /*0ac0*/  @!P0 IADD3 R6, P1, PT, R27, R6, RZ ;  /* 0x000000061b068210 */ /* 0x001fe40007f3e0ff */
[----:B------:R-:W-:-:S03]  /*0ad0*/  PRMT R27, RZ, 0x7610, R27 ;  /* 0x00007610ff1b7816 */ /* 0x000fc6000000001b */
[----:B------:R-:W-:-:S05]  /*0ae0*/  @!P0 IMAD.X R7, RZ, RZ, R7, P1 ;  /* 0x000000ffff078224 */ /* 0x000fca00008e0607 */
[----:B------:R0:W5:Y:S01]  /*0af0*/  @!P0 LDG.E.U8 R27, desc[UR6][R6.64] ;  /* 0x00000006061b8981 */ /* 0x000162000c1e1100 */
[----:B------:R-:W-:Y:S02]  /*0b00*/  PRMT R21, R21, 0x9910, RZ ;  /* 0x0000991015157816 */ /* 0x000fe400000000ff */
[----:B------:R-:W-:-:S03]  /*0b10*/  PRMT R22, R22, 0x9910, RZ ;  /* 0x0000991016167816 */ /* 0x000fc600000000ff */
[----:B-1----:R-:W-:Y:S02]  /*0b20*/  IMAD R9, R21, UR4, RZ ;  /* 0x0000000415097c24 */ /* 0x002fe4000f8e02ff */
[----:B------:R-:W-:Y:S01]  /*0b30*/  IMAD R21, R22, UR5, RZ ;  /* 0x0000000516157c24 */ /* 0x000fe2000f8e02ff */
[----:B------:R-:W-:Y:S02]  /*0b40*/  PRMT R8, R23, 0x9910, RZ ;  /* 0x0000991017087816 */ /* 0x000fe400000000ff */
[----:B0-----:R-:W-:Y:S02]  /*0b50*/  PRMT R7, R9, 0x9910, RZ ;  /* 0x0000991009077816 */ /* 0x001fe400000000ff */
[----:B------:R-:W-:Y:S02]  /*0b60*/  PRMT R6, R21, 0x9910, RZ ;  /* 0x0000991015067816 */ /* 0x000fe400000000ff */
[----:B------:R-:W-:Y:S02]  /*0b70*/  PRMT R18, R18, 0x9910, RZ ;  /* 0x0000991012127816 */ /* 0x000fe400000000ff */
[----:B------:R-:W-:Y:S01]  /*0b80*/  PRMT R9, R24, 0x9910, RZ ;  /* 0x0000991018097816 */ /* 0x000fe200000000ff */
[----:B------:R-:W-:-:S04]  /*0b90*/  IMAD R6, R8, R6, R7 ;  /* 0x0000000608067224 */ /* 0x000fc800078e0207 */
[----:B------:R-:W-:Y:S01]  /*0ba0*/  IMAD R8, R9, UR4, RZ ;  /* 0x0000000409087c24 */ /* 0x000fe2000f8e02ff */
[----:B------:R-:W-:Y:S01]  /*0bb0*/  PRMT R7, R19, 0x9910, RZ ;  /* 0x0000991013077816 */ /* 0x000fe200000000ff */
[----:B------:R-:W-:Y:S01]  /*0bc0*/  IMAD R9, R18, UR5, RZ ;  /* 0x0000000512097c24 */ /* 0x000fe2000f8e02ff */
[----:B------:R-:W-:Y:S02]  /*0bd0*/  PRMT R18, R14, 0x9910, RZ ;  /* 0x000099100e127816 */ /* 0x000fe400000000ff */
[----:B------:R-:W-:Y:S02]  /*0be0*/  PRMT R25, R25, 0x9910, RZ ;  /* 0x0000991019197816 */ /* 0x000fe400000000ff */
[----:B------:R-:W-:-:S03]  /*0bf0*/  PRMT R19, R15, 0x9910, RZ ;  /* 0x000099100f137816 */ /* 0x000fc600000000ff */
[----:B------:R-:W-:-:S04]  /*0c00*/  IMAD.MOV.U32 R14, RZ, RZ, R25 ;  /* 0x000000ffff0e7224 */ /* 0x000fc800078e0019 */
[----:B------:R-:W-:Y:S02]  /*0c10*/  IMAD R15, R14, UR4, RZ ;  /* 0x000000040e0f7c24 */ /* 0x000fe4000f8e02ff */
[----:B------:R-:W-:Y:S01]  /*0c20*/  IMAD.MOV.U32 R14, RZ, RZ, R19 ;  /* 0x000000ffff0e7224 */ /* 0x000fe200078e0013 */
[----:B------:R-:W-:Y:S02]  /*0c30*/  ISETP.GE.U32.AND P0, PT, R2, R5, PT ;  /* 0x000000050200720c */ /* 0x000fe40003f06070 */
[----:B------:R-:W-:-:S05]  /*0c40*/  PRMT R17, R17, 0x9910, RZ ;  /* 0x0000991011117816 */ /* 0x000fca00000000ff */
[----:B------:R-:W-:-:S04]  /*0c50*/  IMAD.MOV.U32 R19, RZ, RZ, R17 ;  /* 0x000000ffff137224 */ /* 0x000fc800078e0011 */
[----:B------:R-:W-:Y:S01]  /*0c60*/  IMAD R19, R19, UR5, RZ ;  /* 0x0000000513137c24 */ /* 0x000fe2000f8e02ff */
[----:B------:R-:W-:Y:S01]  /*0c70*/  PRMT R21, R16, 0x9910, RZ ;  /* 0x0000991010157816 */ /* 0x000fe200000000ff */
[----:B------:R-:W-:-:S04]  /*0c80*/  IMAD R16, R18, UR5, RZ ;  /* 0x0000000512107c24 */ /* 0x000fc8000f8e02ff */
[----:B------:R-:W-:-:S04]  /*0c90*/  IMAD.MOV.U32 R18, RZ, RZ, R21 ;  /* 0x000000ffff127224 */ /* 0x000fc800078e0015 */
[----:B------:R-:W-:Y:S01]  /*0ca0*/  IMAD R18, R18, UR4, RZ ;  /* 0x0000000412127c24 */ /* 0x000fe2000f8e02ff */
[----:B------:R-:W-:-:S04]  /*0cb0*/  PRMT R19, R19, 0x9910, RZ ;  /* 0x0000991013137816 */ /* 0x000fc800000000ff */
[----:B------:R-:W-:Y:S02]  /*0cc0*/  PRMT R18, R18, 0x9910, RZ ;  /* 0x0000991012127816 */ /* 0x000fe400000000ff */
[----:B------:R-:W-:Y:S02]  /*0cd0*/  PRMT R21, R12, 0x9910, RZ ;  /* 0x000099100c157816 */ /* 0x000fe400000000ff */
[----:B------:R-:W-:Y:S02]  /*0ce0*/  PRMT R8, R8, 0x9910, RZ ;  /* 0x0000991008087816 */ /* 0x000fe400000000ff */
[----:B------:R-:W-:Y:S02]  /*0cf0*/  PRMT R9, R9, 0x9910, RZ ;  /* 0x0000991009097816 */ /* 0x000fe400000000ff */
[----:B------:R-:W-:Y:S01]  /*0d00*/  PRMT R22, R13, 0x9910, RZ ;  /* 0x000099100d167816 */ /* 0x000fe200000000ff */
[----:B------:R-:W-:-:S04]  /*0d10*/  IMAD.MOV.U32 R13, RZ, RZ, R21 ;  /* 0x000000ffff0d7224 */ /* 0x000fc800078e0015 */
[----:B------:R-:W-:Y:S01]  /*0d20*/  IMAD R13, R13, UR4, RZ ;  /* 0x000000040d0d7c24 */ /* 0x000fe2000f8e02ff */
[----:B------:R-:W-:Y:S01]  /*0d30*/  PRMT R17, R15, 0x9910, RZ ;  /* 0x000099100f117816 */ /* 0x000fe200000000ff */
[----:B------:R-:W-:Y:S01]  /*0d40*/  BSSY.RECONVERGENT B0, `(.L_x_19174) ;  /* 0x0000052000007945 */ /* 0x000fe20003800200 */
[----:B------:R-:W-:Y:S02]  /*0d50*/  PRMT R16, R16, 0x9910, RZ ;  /* 0x0000991010107816 */ /* 0x000fe400000000ff */
[----:B------:R-:W-:Y:S02]  /*0d60*/  PRMT R15, R26, 0x9910, RZ ;  /* 0x000099101a0f7816 */ /* 0x000fe400000000ff */
[----:B------:R-:W-:Y:S01]  /*0d70*/  PRMT R13, R13, 0x9910, RZ ;  /* 0x000099100d0d7816 */ /* 0x000fe200000000ff */
[----:B------:R-:W-:Y:S01]  /*0d80*/  BSSY.RELIABLE B1, `(.L_x_19175) ;  /* 0x0000046000017945 */ /* 0x000fe20003800100 */
[----:B------:R-:W-:Y:S02]  /*0d90*/  IMAD R7, R7, R9, R8 ;  /* 0x0000000907077224 */ /* 0x000fe400078e0208 */
[----:B------:R-:W-:Y:S01]  /*0da0*/  IMAD R14, R14, R16, R17 ;  /* 0x000000100e0e7224 */ /* 0x000fe200078e0211 */
[----:B--2---:R-:W-:Y:S01]  /*0db0*/  PRMT R12, R10, 0x9910, RZ ;  /* 0x000099100a0c7816 */ /* 0x004fe200000000ff */
[----:B------:R-:W-:-:S02]  /*0dc0*/  IMAD.MOV.U32 R10, RZ, RZ, R18 ;  /* 0x000000ffff0a7224 */ /* 0x000fc400078e0012 */
[----:B------:R-:W-:-:S04]  /*0dd0*/  IMAD.MOV.U32 R18, RZ, RZ, R22 ;  /* 0x000000ffff127224 */ /* 0x000fc800078e0016 */
[----:B------:R-:W-:Y:S01]  /*0de0*/  IMAD R18, R18, UR5, RZ ;  /* 0x0000000512127c24 */ /* 0x000fe2000f8e02ff */
[----:B---3--:R-:W-:Y:S01]  /*0df0*/  PRMT R21, R0, 0x9910, RZ ;  /* 0x0000991000157816 */ /* 0x008fe200000000ff */
[----:B------:R-:W-:-:S04]  /*0e00*/  IMAD.MOV.U32 R0, RZ, RZ, R19 ;  /* 0x000000ffff007224 */ /* 0x000fc800078e0013 */
[----:B------:R-:W-:-:S04]  /*0e10*/  IMAD.MOV.U32 R19, RZ, RZ, R21 ;  /* 0x000000ffff137224 */ /* 0x000fc800078e0015 */
[----:B------:R-:W-:Y:S01]  /*0e20*/  IMAD R19, R19, UR4, RZ ;  /* 0x0000000413137c24 */ /* 0x000fe2000f8e02ff */
[----:B----4-:R-:W-:Y:S02]  /*0e30*/  PRMT R20, R20, 0x9910, RZ ;  /* 0x0000991014147816 */ /* 0x010fe400000000ff */
[----:B------:R-:W-:Y:S02]  /*0e40*/  PRMT R18, R18, 0x9910, RZ ;  /* 0x0000991012127816 */ /* 0x000fe400000000ff */
[----:B------:R-:W-:Y:S01]  /*0e50*/  PRMT R22, R19, 0x9910, RZ ;  /* 0x0000991013167816 */ /* 0x000fe200000000ff */
[----:B------:R-:W-:Y:S02]  /*0e60*/  IMAD R20, R20, UR5, RZ ;  /* 0x0000000514147c24 */ /* 0x000fe4000f8e02ff */
[----:B------:R-:W-:Y:S02]  /*0e70*/  IMAD.MOV.U32 R19, RZ, RZ, R18 ;  /* 0x000000ffff137224 */ /* 0x000fe400078e0012 */
[----:B------:R-:W-:Y:S01]  /*0e80*/  IMAD.MOV.U32 R18, RZ, RZ, R22 ;  /* 0x000000ffff127224 */ /* 0x000fe200078e0016 */
[----:B------:R-:W-:-:S02]  /*0e90*/  PRMT R20, R20, 0x9910, RZ ;  /* 0x0000991014147816 */ /* 0x000fc400000000ff */
[----:B-----5:R-:W-:Y:S01]  /*0ea0*/  PRMT R21, R27, 0x9910, RZ ;  /* 0x000099101b157816 */ /* 0x020fe200000000ff */
        /* <DEDUP_REMOVED lines=9> */
[----:B------:R-:W-:-:S04]  /*0f40*/  ISETP.GE.U32.AND P0, PT, R2, R5, PT ;  /* 0x000000050200720c */ /* 0x000fc80003f06070 */
[----:B------:R0:W-:Y:S09]  /*0f50*/  STG.E.U8 desc[UR6][R16.64], R4 ;  /* 0x0000000410007986 */ /* 0x0001f2000c101106 */
[----:B------:R-:W-:Y:S05]  /*0f60*/  @P0 BRA `(.L_x_19177) ;  /* 0x0000000000380947 */ /* 0x000fea0003800000 */
[----:B------:R-:W1:Y:S01]  /*0f70*/  LDCU.64 UR4, c[0x0][0x398] ;  /* 0x00007300ff0477ac */ /* 0x000e620008000a00 */
[----:B0-----:R-:W-:Y:S02]  /*0f80*/  IMAD R16, R3, 0x400, R2 ;  /* 0x0000040003107824 */ /* 0x001fe400078e0202 */
[----:B------:R-:W-:-:S03]  /*0f90*/  VIADD R2, R2, 0x80 ;  /* 0x0000008002027836 */ /* 0x000fc60000000000 */
[----:B-1----:R-:W-:-:S05]  /*0fa0*/  IADD3 R16, P0, PT, R16, UR4, RZ ;  /* 0x0000000410107c10 */ /* 0x002fca000ff1e0ff */
[----:B------:R-:W-:-:S05]  /*0fb0*/  IMAD.X R17, RZ, RZ, UR5, P0 ;  /* 0x00000005ff117e24 */ /* 0x000fca00080e06ff */
[----:B------:R0:W-:Y:S03]  /*0fc0*/  STG.E.U8 desc[UR6][R16.64], R11 ;  /* 0x0000000b10007986 */ /* 0x0001e6000c101106 */
.L_x_19176:
[----:B------:R-:W-:-:S13]  /*0fd0*/  ISETP.GE.U32.AND P0, PT, R2, R5, PT ;  /* 0x000000050200720c */ /* 0x000fda0003f06070 */
[----:B------:R-:W-:Y:S05]  /*0fe0*/  @P0 BRA `(.L_x_19178) ;  /* 0x0000000000380947 */ /* 0x000fea0003800000 */
[----:B------:R-:W1:Y:S01]  /*0ff0*/  LDCU.64 UR4, c[0x0][0x398] ;  /* 0x00007300ff0477ac */ /* 0x000e620008000a00 */
[----:B------:R-:W-:Y:S02]  /*1000*/  IMAD R10, R3, 0x400, R2 ;  /* 0x00000400030a7824 */ /* 0x000fe400078e0202 */
[----:B------:R-:W-:-:S03]  /*1010*/  VIADD R2, R2, 0x80 ;  /* 0x0000008002027836 */ /* 0x000fc60000000000 */
[----:B-1----:R-:W-:-:S05]  /*1020*/  IADD3 R10, P0, PT, R10, UR4, RZ ;  /* 0x000000040a0a7c10 */ /* 0x002fca000ff1e0ff */
[----:B0-----:R-:W-:-:S05]  /*1030*/  IMAD.X R11, RZ, RZ, UR5, P0 ;  /* 0x00000005ff0b7e24 */ /* 0x001fca00080e06ff */
[----:B------:R1:W-:Y:S03]  /*1040*/  STG.E.U8 desc[UR6][R10.64], R6 ;  /* 0x000000060a007986 */ /* 0x0003e6000c101106 */
.L_x_19177:
[----:B------:R-:W-:-:S13]  /*1050*/  ISETP.GE.U32.AND P0, PT, R2, R5, PT ;  /* 0x000000050200720c */ /* 0x000fda0003f06070 */
[----:B------:R-:W-:Y:S05]  /*1060*/  @P0 BRA `(.L_x_19179) ;  /* 0x0000000000380947 */ /* 0x000fea0003800000 */
[----:B------:R-:W2:Y:S01]  /*1070*/  LDCU.64 UR4, c[0x0][0x398] ;  /* 0x00007300ff0477ac */ /* 0x000ea20008000a00 */
[----:B-1----:R-:W-:Y:S02]  /*1080*/  IMAD R10, R3, 0x400, R2 ;  /* 0x00000400030a7824 */ /* 0x002fe400078e0202 */
[----:B------:R-:W-:-:S03]  /*1090*/  VIADD R2, R2, 0x80 ;  /* 0x0000008002027836 */ /* 0x000fc60000000000 */
[----:B--2---:R-:W-:-:S05]  /*10a0*/  IADD3 R10, P0, PT, R10, UR4, RZ ;  /* 0x000000040a0a7c10 */ /* 0x004fca000ff1e0ff */
[----:B------:R-:W-:-:S05]  /*10b0*/  IMAD.X R11, RZ, RZ, UR5, P0 ;  /* 0x00000005ff0b7e24 */ /* 0x000fca00080e06ff */
[----:B------:R1:W-:Y:S03]  /*10c0*/  STG.E.U8 desc[UR6][R10.64], R7 ;  /* 0x000000070a007986 */ /* 0x0003e6000c101106 */
.L_x_19178:
[----:B------:R-:W-:-:S13]  /*10d0*/  ISETP.GE.U32.AND P0, PT, R2, R5, PT ;  /* 0x000000050200720c */ /* 0x000fda0003f06070 */
[----:B------:R-:W-:Y:S05]  /*10e0*/  @P0 BRA `(.L_x_19180) ;  /* 0x00000000003c0947 */ /* 0x000fea0003800000 */
[----:B------:R-:W2:Y:S01]  /*10f0*/  LDCU.64 UR4, c[0x0][0x398] ;  /* 0x00007300ff0477ac */ /* 0x000ea20008000a00 */
[----:B------:R-:W-:Y:S02]  /*1100*/  IMAD R6, R3, 0x400, R2 ;  /* 0x0000040003067824 */ /* 0x000fe400078e0202 */
[----:B------:R-:W-:-:S03]  /*1110*/  VIADD R2, R2, 0x80 ;  /* 0x0000008002027836 */ /* 0x000fc60000000000 */
[----:B--2---:R-:W-:-:S05]  /*1120*/  IADD3 R6, P0, PT, R6, UR4, RZ ;  /* 0x0000000406067c10 */ /* 0x004fca000ff1e0ff */
[----:B-1----:R-:W-:-:S05]  /*1130*/  IMAD.X R7, RZ, RZ, UR5, P0 ;  /* 0x00000005ff077e24 */ /* 0x002fca00080e06ff */
[----:B------:R2:W-:Y:S03]  /*1140*/  STG.E.U8 desc[UR6][R6.64], R14 ;  /* 0x0000000e06007986 */ /* 0x0005e6000c101106 */
.L_x_19179:
[----:B------:R-:W-:-:S13]  /*1150*/  ISETP.GE.U32.AND P0, PT, R2, R5, PT ;  /* 0x000000050200720c */ /* 0x000fda0003f06070 */
[----:B------:R-:W-:Y:S05]  /*1160*/  @P0 BREAK.RELIABLE B1 ;  /* 0x0000000000010942 */ /* 0x000fea0003800100 */
[----:B------:R-:W-:Y:S05]  /*1170*/  @P0 BRA `(.L_x_19181) ;  /* 0x0000000000380947 */ /* 0x000fea0003800000 */
[----:B------:R-:W3:Y:S01]  /*1180*/  LDCU.64 UR4, c[0x0][0x398] ;  /* 0x00007300ff0477ac */ /* 0x000ee20008000a00 */
[----:B-12---:R-:W-:Y:S02]  /*1190*/  IMAD R6, R3, 0x400, R2 ;  /* 0x0000040003067824 */ /* 0x006fe400078e0202 */
[----:B------:R-:W-:-:S03]  /*11a0*/  VIADD R2, R2, 0x80 ;  /* 0x0000008002027836 */ /* 0x000fc60000000000 */
[----:B---3--:R-:W-:-:S05]  /*11b0*/  IADD3 R6, P0, PT, R6, UR4, RZ ;  /* 0x0000000406067c10 */ /* 0x008fca000ff1e0ff */
[----:B------:R-:W-:-:S05]  /*11c0*/  IMAD.X R7, RZ, RZ, UR5, P0 ;  /* 0x00000005ff077e24 */ /* 0x000fca00080e06ff */
[----:B------:R2:W-:Y:S03]  /*11d0*/  STG.E.U8 desc[UR6][R6.64], R0 ;  /* 0x0000000006007986 */ /* 0x0005e6000c101106 */
.L_x_19180:
[----:B------:R-:W-:Y:S05]  /*11e0*/  BSYNC.RELIABLE B1 ;  /* 0x0000000000017941 */ /* 0x000fea0003800100 */
.L_x_19175:
[----:B------:R-:W-:-:S13]  /*11f0*/  ISETP.GE.U32.AND P0, PT, R2, R5, PT ;  /* 0x000000050200720c */ /* 0x000fda0003f06070 */
[----:B01----:R-:W0:Y:S01]  /*1200*/  @!P0 LDC.64 R10, c[0x0][0x398] ;  /* 0x0000e600ff0a8b82 */ /* 0x003e220000000a00 */
[----:B--2---:R-:W-:Y:S02]  /*1210*/  @!P0 IMAD R7, R3, 0x400, R2 ;  /* 0x0000040003078824 */ /* 0x004fe400078e0202 */
[----:B------:R-:W-:-:S03]  /*1220*/  @!P0 VIADD R2, R2, 0x80 ;  /* 0x0000008002028836 */ /* 0x000fc60000000000 */
[----:B0-----:R-:W-:-:S05]  /*1230*/  @!P0 IADD3 R6, P1, PT, R7, R10, RZ ;  /* 0x0000000a07068210 */ /* 0x001fca0007f3e0ff */
[----:B------:R-:W-:-:S05]  /*1240*/  @!P0 IMAD.X R7, RZ, RZ, R11, P1 ;  /* 0x000000ffff078224 */ /* 0x000fca00008e060b */
[----:B------:R3:W-:Y:S03]  /*1250*/  @!P0 STG.E.U8 desc[UR6][R6.64], R12 ;  /* 0x0000000c06008986 */ /* 0x0007e6000c101106 */
.L_x_19181:
[----:B------:R-:W-:Y:S05]  /*1260*/  BSYNC.RECONVERGENT B0 ;  /* 0x0000000000007941 */ /* 0x000fea0003800200 */
.L_x_19174:
[----:B------:R-:W-:Y:S05]  /*1270*/  WARPSYNC.ALL ;  /* 0x0000000000007948 */ /* 0x000fea0003800000 */
[----:B------:R-:W-:-:S13]  /*1280*/  ISETP.GE.U32.AND P0, PT, R2, R5, PT ;  /* 0x000000050200720c */ /* 0x000fda0003f06070 */
[----:B------:R-:W-:Y:S05]  /*1290*/  @P0 EXIT ;  /* 0x000000000000094d */ /* 0x000fea0003800000 */
[----:B------:R-:W4:Y:S01]  /*12a0*/  LDCU.64 UR4, c[0x0][0x398] ;  /* 0x00007300ff0477ac */ /* 0x000f220008000a00 */
[----:B------:R-:W-:-:S05]  /*12b0*/  IMAD R2, R3, 0x400, R2 ;  /* 0x0000040003027824 */ /* 0x000fca00078e0202 */
[----:B----4-:R-:W-:-:S05]  /*12c0*/  IADD3 R2, P0, PT, R2, UR4, RZ ;  /* 0x0000000402027c10 */ /* 0x010fca000ff1e0ff */
[----:B------:R-:W-:-:S05]  /*12d0*/  IMAD.X R3, RZ, RZ, UR5, P0 ;  /* 0x00000005ff037e24 */ /* 0x000fca00080e06ff */
[----:B------:R-:W-:Y:S01]  /*12e0*/  STG.E.U8 desc[UR6][R2.64], R8 ;  /* 0x0000000802007986 */ /* 0x000fe2000c101106 */
[----:B------:R-:W-:Y:S05]  /*12f0*/  EXIT ;  /* 0x000000000000794d */ /* 0x000fea0003800000 */
.L_x_19173:
[----:B------:R-:W0:Y:S01]  /*1300*/  S2R R5, SR_TID.X ;  /* 0x0000000000057919 */ /* 0x000e220000002100 */
[----:B------:R-:W1:Y:S01]  /*1310*/  LDCU.128 UR8, c[0x0][0x3a0] ;  /* 0x00007400ff0877ac */ /* 0x000e620008000c00 */
[----:B------:R-:W-:Y:S01]  /*1320*/  IMAD.SHL.U32 R3, R3, 0x400, RZ ;  /* 0x0000040003037824 */ /* 0x000fe200078e00ff */
[----:B------:R-:W2:Y:S04]  /*1330*/  LDCU.64 UR12, c[0x0][0x3b0] ;  /* 0x00007600ff0c77ac */ /* 0x000ea80008000a00 */
[C---:B-1----:R-:W-:Y:S02]  /*1340*/  IADD3 R16, P0, PT, R3.reuse, UR8, RZ ;  /* 0x0000000803107c10 */ /* 0x042fe4000ff1e0ff */
[C---:B------:R-:W-:Y:S02]  /*1350*/  IADD3 R12, P1, PT, R3.reuse, UR10, RZ ;  /* 0x0000000a030c7c10 */ /* 0x040fe4000ff3e0ff */
[----:B--2---:R-:W-:Y:S01]  /*1360*/  IADD3 R10, P2, PT, R3, UR12, RZ ;  /* 0x0000000c030a7c10 */ /* 0x004fe2000ff5e0ff */
[----:B------:R-:W-:Y:S01]  /*1370*/  IMAD.X R17, RZ, RZ, UR9, P0 ;  /* 0x00000009ff117e24 */ /* 0x000fe200080e06ff */
[----:B------:R-:W-:Y:S01]  /*1380*/  UPRMT UR4, UR4, 0x9910, URZ ;  /* 0x0000991004047896 */ /* 0x000fe200080000ff */
[----:B------:R-:W-:Y:S01]  /*1390*/  IMAD.X R13, RZ, RZ, UR11, P1 ;  /* 0x0000000bff0d7e24 */ /* 0x000fe200088e06ff */
[----:B------:R-:W-:Y:S01]  /*13a0*/  UPRMT UR5, UR5, 0x9910, URZ ;  /* 0x0000991005057896 */ /* 0x000fe200080000ff */
[----:B------:R-:W-:Y:S01]  /*13b0*/  IMAD.X R11, RZ, RZ, UR13, P2 ;  /* 0x0000000dff0b7e24 */ /* 0x000fe200090e06ff */
[----:B------:R-:W1:Y:S01]  /*13c0*/  LDCU.64 UR8, c[0x0][0x398] ;  /* 0x00007300ff0877ac */ /* 0x000e620008000a00 */
[----:B0-----:R-:W-:-:S04]  /*13d0*/  IMAD.WIDE.U32 R16, R5, 0x2, R16 ;  /* 0x0000000205107825 */ /* 0x001fc800078e0010 */
[C---:B------:R-:W-:Y:S01]  /*13e0*/  IMAD.WIDE.U32 R12, R5.reuse, 0x2, R12 ;  /* 0x00000002050c7825 */ /* 0x040fe200078e000c */
[----:B------:R-:W2:Y:S03]  /*13f0*/  LDG.E.U16 R2, desc[UR6][R16.64] ;  /* 0x0000000610027981 */ /* 0x000ea6000c1e1500 */
[----:B------:R-:W-:Y:S01]  /*1400*/  IMAD.WIDE.U32 R10, R5, 0x2, R10 ;  /* 0x00000002050a7825 */ /* 0x000fe200078e000a */
[----:B------:R-:W3:Y:S04]  /*1410*/  LDG.E.U16 R18, desc[UR6][R12.64] ;  /* 0x000000060c127981 */ /* 0x000ee8000c1e1500 */
[----:B------:R-:W4:Y:S04]  /*1420*/  LDG.E.U16 R20, desc[UR6][R10.64] ;  /* 0x000000060a147981 */ /* 0x000f28000c1e1500 */
[----:B------:R-:W5:Y:S04]  /*1430*/  LDG.E.U16 R15, desc[UR6][R16.64+0x100] ;  /* 0x00010006100f7981 */ /* 0x000f68000c1e1500 */
[----:B------:R-:W5:Y:S04]  /*1440*/  LDG.E.U16 R19, desc[UR6][R12.64+0x100] ;  /* 0x000100060c137981 */ /* 0x000f68000c1e1500 */
[----:B------:R-:W5:Y:S04]  /*1450*/  LDG.E.U16 R14, desc[UR6][R10.64+0x100] ;  /* 0x000100060a0e7981 */ /* 0x000f68000c1e1500 */
[----:B------:R-:W5:Y:S04]  /*1460*/  LDG.E.U16 R6, desc[UR6][R16.64+0x300] ;  /* 0x0003000610067981 */ /* 0x000f68000c1e1500 */
[----:B------:R-:W5:Y:S04]  /*1470*/  LDG.E.U16 R4, desc[UR6][R12.64+0x200] ;  /* 0x000200060c047981 */ /* 0x000f68000c1e1500 */
[----:B------:R0:W5:Y:S04]  /*1480*/  LDG.E.U16 R0, desc[UR6][R16.64+0x200] ;  /* 0x0002000610007981 */ /* 0x000168000c1e1500 */
[----:B------:R-:W5:Y:S04]  /*1490*/  LDG.E.U16 R9, desc[UR6][R12.64+0x300] ;  /* 0x000300060c097981 */ /* 0x000f68000c1e1500 */
[----:B------:R-:W5:Y:S04]  /*14a0*/  LDG.E.U16 R8, desc[UR6][R10.64+0x300] ;  /* 0x000300060a087981 */ /* 0x000f68000c1e1500 */
[----:B------:R1:W5:Y:S01]  /*14b0*/  LDG.E.U16 R7, desc[UR6][R10.64+0x200] ;  /* 0x000200060a077981 */ /* 0x000362000c1e1500 */
[----:B--2---:R-:W-:-:S02]  /*14c0*/  LOP3.LUT R21, R2, 0xff, RZ, 0xc0, !PT ;  /* 0x000000ff02157812 */ /* 0x004fc400078ec0ff */
[----:B0-----:R-:W-:Y:S02]  /*14d0*/  PRMT R17, R2, 0x7771, RZ ;  /* 0x0000777102117816 */ /* 0x001fe400000000ff */
[----:B---3--:R-:W-:Y:S01]  /*14e0*/  LOP3.LUT R16, R18, 0xff, RZ, 0xc0, !PT ;  /* 0x000000ff12107812 */ /* 0x008fe200078ec0ff */
[----:B-1----:R-:W-:Y:S01]  /*14f0*/  IMAD R10, R21, UR4, RZ ;  /* 0x00000004150a7c24 */ /* 0x002fe2000f8e02ff */
[C---:B----4-:R-:W-:Y:S02]  /*1500*/  LOP3.LUT R2, R20.reuse, 0xff, RZ, 0xc0, !PT ;  /* 0x000000ff14027812 */ /* 0x050fe400078ec0ff */
[----:B------:R-:W-:Y:S02]  /*1510*/  PRMT R11, R20, 0x7771, RZ ;  /* 0x00007771140b7816 */ /* 0x000fe400000000ff */
[C---:B-----5:R-:W-:Y:S02]  /*1520*/  LOP3.LUT R13, R15.reuse, 0xff, RZ, 0xc0, !PT ;  /* 0x000000ff0f0d7812 */ /* 0x060fe400078ec0ff */
[----:B------:R-:W-:-:S02]  /*1530*/  PRMT R22, R15, 0x7771, RZ ;  /* 0x000077710f167816 */ /* 0x000fc400000000ff */
[C---:B------:R-:W-:Y:S02]  /*1540*/  LOP3.LUT R20, R19.reuse, 0xff, RZ, 0xc0, !PT ;  /* 0x000000ff13147812 */ /* 0x040fe400078ec0ff */
[----:B------:R-:W-:Y:S02]  /*1550*/  PRMT R23, R19, 0x7771, RZ ;  /* 0x0000777113177816 */ /* 0x000fe400000000ff */
[C---:B------:R-:W-:Y:S02]  /*1560*/  LOP3.LUT R12, R14.reuse, 0xff, RZ, 0xc0, !PT ;  /* 0x000000ff0e0c7812 */ /* 0x040fe400078ec0ff */
[----:B------:R-:W-:Y:S01]  /*1570*/  PRMT R24, R14, 0x7771, RZ ;  /* 0x000077710e187816 */ /* 0x000fe200000000ff */
[----:B------:R-:W-:Y:S01]  /*1580*/  IMAD R14, R16, UR5, RZ ;  /* 0x00000005100e7c24 */ /* 0x000fe2000f8e02ff */
[----:B------:R-:W-:Y:S01]  /*1590*/  PRMT R18, R18, 0x7771, RZ ;  /* 0x0000777112127816 */ /* 0x000fe200000000ff */
[----:B------:R-:W-:Y:S01]  /*15a0*/  IMAD R15, R13, UR4, RZ ;  /* 0x000000040d0f7c24 */ /* 0x000fe2000f8e02ff */
[----:B------:R-:W-:Y:S01]  /*15b0*/  PRMT R21, R10, 0x9910, RZ ;  /* 0x000099100a157816 */ /* 0x000fe200000000ff */
[----:B------:R-:W-:-:S02]  /*15c0*/  IMAD.MOV.U32 R19, RZ, RZ, R22 ;  /* 0x000000ffff137224 */ /* 0x000fc400078e0016 */
[----:B------:R-:W-:Y:S02]  /*15d0*/  IMAD R16, R20, UR5, RZ ;  /* 0x0000000514107c24 */ /* 0x000fe4000f8e02ff */
[----:B------:R-:W-:Y:S01]  /*15e0*/  IMAD R10, R17, UR4, RZ ;  /* 0x00000004110a7c24 */ /* 0x000fe2000f8e02ff */
[----:B------:R-:W-:Y:S01]  /*15f0*/  PRMT R17, R14, 0x9910, RZ ;  /* 0x000099100e117816 */ /* 0x000fe200000000ff */
[----:B------:R-:W-:Y:S02]  /*1600*/  IMAD.MOV.U32 R20, RZ, RZ, R23 ;  /* 0x000000ffff147224 */ /* 0x000fe400078e0017 */
        /* <DEDUP_REMOVED lines=9> */
[----:B------:R-:W-:Y:S01]  /*16a0*/  PRMT R23, R16, 0x9910, RZ ;  /* 0x0000991010177816 */ /* 0x000fe200000000ff */
[----:B------:R-:W-:Y:S01]  /*16b0*/  IMAD.MOV.U32 R17, RZ, RZ, R22 ;  /* 0x000000ffff117224 */ /* 0x000fe200078e0016 */
[----:B------:R-:W-:Y:S01]  /*16c0*/  PRMT R22, R18, 0x9910, RZ ;  /* 0x0000991012167816 */ /* 0x000fe200000000ff */
[----:B------:R-:W-:-:S02]  /*16d0*/  IMAD.MOV.U32 R14, RZ, RZ, R20 ;  /* 0x000000ffff0e7224 */ /* 0x000fc400078e0014 */
[----:B------:R-:W-:Y:S02]  /*16e0*/  IMAD.MOV.U32 R18, RZ, RZ, R21 ;  /* 0x000000ffff127224 */ /* 0x000fe400078e0015 */
[----:B------:R-:W-:Y:S02]  /*16f0*/  IMAD.MOV.U32 R13, RZ, RZ, R24 ;  /* 0x000000ffff0d7224 */ /* 0x000fe400078e0018 */
[----:B------:R-:W-:Y:S02]  /*1700*/  IMAD.MOV.U32 R16, RZ, RZ, R22 ;  /* 0x000000ffff107224 */ /* 0x000fe400078e0016 */
[----:B------:R-:W-:Y:S02]  /*1710*/  IMAD.MOV.U32 R20, RZ, RZ, R23 ;  /* 0x000000ffff147224 */ /* 0x000fe400078e0017 */
[----:B------:R-:W-:Y:S01]  /*1720*/  IMAD R11, R11, R18, R14 ;  /* 0x000000120b0b7224 */ /* 0x000fe200078e020e */
[----:B------:R-:W-:Y:S01]  /*1730*/  LOP3.LUT R14, R6, 0xff, RZ, 0xc0, !PT ;  /* 0x000000ff060e7812 */ /* 0x000fe200078ec0ff */
[----:B------:R-:W-:Y:S01]  /*1740*/  IMAD R10, R2, R10, R15 ;  /* 0x0000000a020a7224 */ /* 0x000fe200078e020f */
[----:B------:R-:W-:Y:S01]  /*1750*/  PRMT R18, R6, 0x7771, RZ ;  /* 0x0000777106127816 */ /* 0x000fe200000000ff */
[----:B------:R-:W-:Y:S01]  /*1760*/  IMAD R13, R13, R20, R16 ;  /* 0x000000140d0d7224 */ /* 0x000fe200078e0210 */
[----:B------:R-:W-:-:S02]  /*1770*/  LOP3.LUT R6, R4, 0xff, RZ, 0xc0, !PT ;  /* 0x000000ff04067812 */ /* 0x000fc400078ec0ff */
[----:B------:R-:W-:Y:S02]  /*1780*/  IADD3 R2, P0, PT, R3, UR8, RZ ;  /* 0x0000000803027c10 */ /* 0x000fe4000ff1e0ff */
[----:B------:R-:W-:Y:S02]  /*1790*/  LOP3.LUT R3, R0, 0xff, RZ, 0xc0, !PT ;  /* 0x000000ff00037812 */ /* 0x000fe400078ec0ff */
[C---:B------:R-:W-:Y:S01]  /*17a0*/  LOP3.LUT R16, R9.reuse, 0xff, RZ, 0xc0, !PT ;  /* 0x000000ff09107812 */ /* 0x040fe200078ec0ff */
[----:B------:R-:W-:Y:S01]  /*17b0*/  IMAD R12, R12, R19, R17 ;  /* 0x000000130c0c7224 */ /* 0x000fe200078e0211 */
[----:B------:R-:W-:Y:S02]  /*17c0*/  PRMT R15, R0, 0x7771, RZ ;  /* 0x00007771000f7816 */ /* 0x000fe400000000ff */
[C---:B------:R-:W-:Y:S02]  /*17d0*/  LOP3.LUT R0, R8.reuse, 0xff, RZ, 0xc0, !PT ;  /* 0x000000ff08007812 */ /* 0x040fe400078ec0ff */
[----:B------:R-:W-:Y:S01]  /*17e0*/  PRMT R20, R8, 0x7771, RZ ;  /* 0x0000777108147816 */ /* 0x000fe200000000ff */
[----:B------:R-:W-:Y:S01]  /*17f0*/  IMAD R8, R6, UR5, RZ ;  /* 0x0000000506087c24 */ /* 0x000fe2000f8e02ff */
[----:B------:R-:W-:Y:S01]  /*1800*/  PRMT R19, R9, 0x7771, RZ ;  /* 0x0000777109137816 */ /* 0x000fe200000000ff */
[----:B------:R-:W-:Y:S01]  /*1810*/  IMAD R9, R14, UR4, RZ ;  /* 0x000000040e097c24 */ /* 0x000fe2000f8e02ff */
[----:B------:R-:W-:Y:S01]  /*1820*/  PRMT R17, R4, 0x7771, RZ ;  /* 0x0000777104117816 */ /* 0x000fe200000000ff */
[----:B------:R-:W-:-:S02]  /*1830*/  IMAD R3, R3, UR4, RZ ;  /* 0x0000000403037c24 */ /* 0x000fc4000f8e02ff */
[----:B------:R-:W-:Y:S02]  /*1840*/  IMAD R14, R16, UR5, RZ ;  /* 0x00000005100e7c24 */ /* 0x000fe4000f8e02ff */
[----:B------:R-:W-:Y:S01]  /*1850*/  IMAD R16, R18, UR4, RZ ;  /* 0x0000000412107c24 */ /* 0x000fe2000f8e02ff */
[----:B------:R-:W-:Y:S01]  /*1860*/  PRMT R18, R8, 0x9910, RZ ;  /* 0x0000991008127816 */ /* 0x000fe200000000ff */
[----:B------:R-:W-:Y:S01]  /*1870*/  IMAD.MOV.U32 R6, RZ, RZ, R20 ;  /* 0x000000ffff067224 */ /* 0x000fe200078e0014 */
[----:B------:R-:W-:Y:S01]  /*1880*/  PRMT R20, R3, 0x9910, RZ ;  /* 0x0000991003147816 */ /* 0x000fe200000000ff */
[----:B------:R-:W-:Y:S01]  /*1890*/  IMAD R8, R17, UR5, RZ ;  /* 0x0000000511087c24 */ /* 0x000fe2000f8e02ff */
[----:B------:R-:W-:Y:S01]  /*18a0*/  PRMT R21, R14, 0x9910, RZ ;  /* 0x000099100e157816 */ /* 0x000fe200000000ff */
[----:B------:R-:W-:Y:S02]  /*18b0*/  IMAD R3, R15, UR4, RZ ;  /* 0x000000040f037c24 */ /* 0x000fe4000f8e02ff */
[----:B------:R-:W-:Y:S01]  /*18c0*/  IMAD R14, R19, UR5, RZ ;  /* 0x00000005130e7c24 */ /* 0x000fe2000f8e02ff */
[----:B------:R-:W-:Y:S01]  /*18d0*/  PRMT R17, R8, 0x9910, RZ ;  /* 0x0000991008117816 */ /* 0x000fe200000000ff */
[----:B------:R-:W-:Y:S01]  /*18e0*/  IMAD.MOV.U32 R15, RZ, RZ, R20 ;  /* 0x000000ffff0f7224 */ /* 0x000fe200078e0014 */
[----:B------:R-:W-:-:S02]  /*18f0*/  PRMT R19, R16, 0x9910, RZ ;  /* 0x0000991010137816 */ /* 0x000fc400000000ff */
[----:B------:R-:W-:Y:S02]  /*1900*/  PRMT R3, R3, 0x9910, RZ ;  /* 0x0000991003037816 */ /* 0x000fe400000000ff */
[----:B------:R-:W-:Y:S01]  /*1910*/  PRMT R20, R14, 0x9910, RZ ;  /* 0x000099100e147816 */ /* 0x000fe200000000ff */
[----:B------:R-:W-:Y:S01]  /*1920*/  IMAD.MOV.U32 R14, RZ, RZ, R17 ;  /* 0x000000ffff0e7224 */ /* 0x000fe200078e0011 */
[C---:B------:R-:W-:Y:S01]  /*1930*/  LOP3.LUT R4, R7.reuse, 0xff, RZ, 0xc0, !PT ;  /* 0x000000ff07047812 */ /* 0x040fe200078ec0ff */
[----:B------:R-:W-:Y:S01]  /*1940*/  IMAD.MOV.U32 R16, RZ, RZ, R18 ;  /* 0x000000ffff107224 */ /* 0x000fe200078e0012 */
[----:B------:R-:W-:Y:S01]  /*1950*/  PRMT R7, R7, 0x7771, RZ ;  /* 0x0000777107077816 */ /* 0x000fe200000000ff */
[----:B------:R-:W-:Y:S01]  /*1960*/  IMAD.MOV.U32 R17, RZ, RZ, R19 ;  /* 0x000000ffff117224 */ /* 0x000fe200078e0013 */
[----:B------:R-:W-:Y:S01]  /*1970*/  PRMT R9, R9, 0x9910, RZ ;  /* 0x0000991009097816 */ /* 0x000fe200000000ff */
[----:B------:R-:W-:Y:S02]  /*1980*/  IMAD.MOV.U32 R18, RZ, RZ, R21 ;  /* 0x000000ffff127224 */ /* 0x000fe400078e0015 */
[----:B------:R-:W-:-:S02]  /*1990*/  IMAD.MOV.U32 R8, RZ, RZ, R3 ;  /* 0x000000ffff087224 */ /* 0x000fc400078e0003 */
[----:B------:R-:W-:Y:S02]  /*19a0*/  IMAD.MOV.U32 R19, RZ, RZ, R20 ;  /* 0x000000ffff137224 */ /* 0x000fe400078e0014 */
[----:B------:R-:W-:Y:S02]  /*19b0*/  IMAD R4, R4, R16, R15 ;  /* 0x0000001004047224 */ /* 0x000fe400078e020f */
[----:B------:R-:W-:Y:S02]  /*19c0*/  IMAD R7, R7, R14, R8 ;  /* 0x0000000e07077224 */ /* 0x000fe400078e0208 */
[----:B------:R-:W-:Y:S02]  /*19d0*/  IMAD R0, R0, R18, R9 ;  /* 0x0000001200007224 */ /* 0x000fe400078e0209 */
[----:B------:R-:W-:Y:S02]  /*19e0*/  IMAD R17, R6, R19, R17 ;  /* 0x0000001306117224 */ /* 0x000fe400078e0211 */
[----:B------:R-:W-:Y:S01]  /*19f0*/  IMAD.X R3, RZ, RZ, UR9, P0 ;  /* 0x00000009ff037e24 */ /* 0x000fe200080e06ff */
[----:B------:R-:W-:-:S02]  /*1a00*/  PRMT R11, R11, 0x7604, R10 ;  /* 0x000076040b0b7816 */ /* 0x000fc4000000000a */
[----:B------:R-:W-:Y:S01]  /*1a10*/  PRMT R13, R13, 0x7604, R12 ;  /* 0x000076040d0d7816 */ /* 0x000fe2000000000c */
[----:B------:R-:W-:Y:S01]  /*1a20*/  IMAD.WIDE.U32 R2, R5, 0x2, R2 ;  /* 0x0000000205027825 */ /* 0x000fe200078e0002 */
[----:B------:R-:W-:Y:S02]  /*1a30*/  PRMT R7, R7, 0x7604, R4 ;  /* 0x0000760407077816 */ /* 0x000fe40000000004 */
[----:B------:R-:W-:Y:S02]  /*1a40*/  PRMT R17, R17, 0x7604, R0 ;  /* 0x0000760411117816 */ /* 0x000fe40000000000 */
[----:B------:R-:W-:Y:S04]  /*1a50*/  STG.E.U16 desc[UR6][R2.64], R11 ;  /* 0x0000000b02007986 */ /* 0x000fe8000c101506 */
[----:B------:R-:W-:Y:S04]  /*1a60*/  STG.E.U16 desc[UR6][R2.64+0x100], R13 ;  /* 0x0001000d02007986 */ /* 0x000fe8000c101506 */
[----:B------:R-:W-:Y:S04]  /*1a70*/  STG.E.U16 desc[UR6][R2.64+0x200], R7 ;  /* 0x0002000702007986 */ /* 0x000fe8000c101506 */
[----:B------:R-:W-:Y:S01]  /*1a80*/  STG.E.U16 desc[UR6][R2.64+0x300], R17 ;  /* 0x0003001102007986 */ /* 0x000fe2000c101506 */
[----:B------:R-:W-:Y:S05]  /*1a90*/  EXIT ;  /* 0x000000000000794d */ /* 0x000fea0003800000 */
.L_x_19182:
        /* <DEDUP_REMOVED lines=14> */
.L_x_23963:


//--------------------- .text._ZN2at6native29vectorized_elementwise_kernelILi4EZZZNS0_54_GLOBAL__N__d8c5977b_16_LinearAlgebra_cu_35b291db_316116addr_kernel_cudaERNS_14TensorIteratorERKN3c106ScalarES8_ENKUlvE_clEvENKUlvE0_clEvEUlaaaE0_St5arrayIPcLm4EEEEviT0_T1_ --------------------------
	.section	.text._ZN2at6native29vectorized_elementwise_kernelILi4EZZZNS0_54_GLOBAL__N__d8c5977b_16_LinearAlgebra_cu_35b291db_316116addr_kernel_cudaERNS_14TensorIteratorERKN3c106ScalarES8_ENKUlvE_clEvENKUlvE0_clEvEUlaaaE0_St5arrayIPcLm4EEEEviT0_T1_,"ax",@progbits
	.align	128
        .global         _ZN2at6native29vectorized_elementwise_kernelILi4EZZZNS0_54_GLOBAL__N__d8c5977b_16_LinearAlgebra_cu_35b291db_316116addr_kernel_cudaERNS_14TensorIteratorERKN3c106ScalarES8_ENKUlvE_clEvENKUlvE0_clEvEUlaaaE0_St5arrayIPcLm4EEEEviT0_T1_
        .type           _ZN2at6native29vectorized_elementwise_kernelILi4EZZZNS0_54_GLOBAL__N__d8c5977b_16_LinearAlgebra_cu_35b291db_316116addr_kernel_cudaERNS_14TensorIteratorERKN3c106ScalarES8_ENKUlvE_clEvENKUlvE0_clEvEUlaaaE0_St5arrayIPcLm4EEEEviT0_T1_,@function
        .size           _ZN2at6native29vectorized_elementwise_kernelILi4EZZZNS0_54_GLOBAL__N__d8c5977b_16_LinearAlgebra_cu_35b291db_316116addr_kernel_cudaERNS_14TensorIteratorERKN3c106ScalarES8_ENKUlvE_clEvENKUlvE0_clEvEUlaaaE0_St5arrayIPcLm4EEEEviT0_T1_,(.L_x_23964 - _ZN2at6native29vectorized_elementwise_kernelILi4EZZZNS0_54_GLOBAL__N__d8c5977b_16_LinearAlgebra_cu_35b291db_316116addr_kernel_cudaERNS_14TensorIteratorERKN3c106ScalarES8_ENKUlvE_clEvENKUlvE0_clEvEUlaaaE0_St5arrayIPcLm4EEEEviT0_T1_)
        .other          _ZN2at6native29vectorized_elementwise_kernelILi4EZZZNS0_54_GLOBAL__N__d8c5977b_16_LinearAlgebra_cu_35b291db_316116addr_kernel_cudaERNS_14TensorIteratorERKN3c106ScalarES8_ENKUlvE_clEvENKUlvE0_clEvEUlaaaE0_St5arrayIPcLm4EEEEviT0_T1_,@"STO_CUDA_ENTRY STV_DEFAULT"
_ZN2at6native29vectorized_elementwise_kernelILi4EZZZNS0_54_GLOBAL__N__d8c5977b_16_LinearAlgebra_cu_35b291db_316116addr_kernel_cudaERNS_14TensorIteratorERKN3c106ScalarES8_ENKUlvE_clEvENKUlvE0_clEvEUlaaaE0_St5arrayIPcLm4EEEEviT0_T1_:
.text._ZN2at6native29vectorized_elementwise_kernelILi4EZZZNS0_54_GLOBAL__N__d8c5977b_16_LinearAlgebra_cu_35b291db_316116addr_kernel_cudaERNS_14TensorIteratorERKN3c106ScalarES8_ENKUlvE_clEvENKUlvE0_clEvEUlaaaE0_St5arrayIPcLm4EEEEviT0_T1_:
        /* <DEDUP_REMOVED lines=253> */
.L_x_19186:
        /* <DEDUP_REMOVED lines=8> */
.L_x_19187:
        /* <DEDUP_REMOVED lines=8> */
.L_x_19188:
        /* <DEDUP_REMOVED lines=8> */
.L_x_19189:
        /* <DEDUP_REMOVED lines=9> */
.L_x_19190:
[----:B------:R-:W-:Y:S05]  /*11e0*/  BSYNC.RELIABLE B1 ;  /* 0x0000000000017941 */ /* 0x000fea0003800100 */
.L_x_19185:
[----:B------:R-:W-:-:S13]  /*11f0*/  ISETP.GE.U32.AND P0, PT, R2, R5, PT ;  /* 0x000000050200720c */ /* 0x000fda0003f06070 */
[----:B01----:R-:W0:Y:S01]  /*1200*/  @!P0 LDC.64 R10, c[0x0][0x398] ;  /* 0x0000e600ff0a8b82 */ /* 0x003e220000000a00 */
[----:B--2---:R-:W-:Y:S02]  /*1210*/  @!P0 IMAD R7, R3, 0x400, R2 ;  /* 0x0000040003078824 */ /* 0x004fe400078e0202 */
[----:B------:R-:W-:-:S03]  /*1220*/  @!P0 VIADD R2, R2, 0x80 ;  /* 0x0000008002028836 */ /* 0x000fc60000000000 */
[----:B0-----:R-:W-:-:S05]  /*1230*/  @!P0 IADD3 R6, P1, PT, R7, R10, RZ ;  /* 0x0000000a07068210 */ /* 0x001fca0007f3e0ff */
[----:B------:R-:W-:-:S05]  /*1240*/  @!P0 IMAD.X R7, RZ, RZ, R11, P1 ;  /* 0x000000ffff078224 */ /* 0x000fca00008e060b */
[----:B------:R3:W-:Y:S03]  /*1250*/  @!P0 STG.E.U8 desc[UR6][R6.64], R12 ;  /* 0x0000000c06008986 */ /* 0x0007e6000c101106 */
.L_x_19191:
[----:B------:R-:W-:Y:S05]  /*1260*/  BSYNC.RECONVERGENT B0 ;  /* 0x0000000000007941 */ /* 0x000fea0003800200 */
.L_x_19184:
        /* <DEDUP_REMOVED lines=9> */
.L_x_19183:
[----:B------:R-:W0:Y:S01]  /*1300*/  S2R R0, SR_TID.X ;  /* 0x0000000000007919 */ /* 0x000e220000002100 */
[----:B------:R-:W1:Y:S01]  /*1310*/  LDCU.128 UR8, c[0x0][0x3a0] ;  /* 0x00007400ff0877ac */ /* 0x000e620008000c00 */
[----:B------:R-:W-:Y:S01]  /*1320*/  IMAD.SHL.U32 R3, R3, 0x400, RZ ;  /* 0x0000040003037824 */ /* 0x000fe200078e00ff */
[----:B------:R-:W2:Y:S04]  /*1330*/  LDCU.64 UR12, c[0x0][0x3b0] ;  /* 0x00007600ff0c77ac */ /* 0x000ea80008000a00 */
[C---:B-1----:R-:W-:Y:S02]  /*1340*/  IADD3 R6, P0, PT, R3.reuse, UR8, RZ ;  /* 0x0000000803067c10 */ /* 0x042fe4000ff1e0ff */
[----:B------:R-:W-:-:S03]  /*1350*/  IADD3 R10, P1, PT, R3, UR10, RZ ;  /* 0x0000000a030a7c10 */ /* 0x000fc6000ff3e0ff */
[----:B------:R-:W-:Y:S01]  /*1360*/  IMAD.X R7, RZ, RZ, UR9, P0 ;  /* 0x00000009ff077e24 */ /* 0x000fe200080e06ff */
[----:B--2---:R-:W-:Y:S01]  /*1370*/  IADD3 R12, P0, PT, R3, UR12, RZ ;  /* 0x0000000c030c7c10 */ /* 0x004fe2000ff1e0ff */
[----:B------:R-:W-:Y:S01]  /*1380*/  IMAD.X R11, RZ, RZ, UR11, P1 ;  /* 0x0000000bff0b7e24 */ /* 0x000fe200088e06ff */
[----:B------:R-:W-:Y:S02]  /*1390*/  UPRMT UR4, UR4, 0x9910, URZ ;  /* 0x0000991004047896 */ /* 0x000fe400080000ff */
[----:B------:R-:W-:Y:S01]  /*13a0*/  UPRMT UR5, UR5, 0x9910, URZ ;  /* 0x0000991005057896 */ /* 0x000fe200080000ff */
[----:B------:R-:W-:Y:S01]  /*13b0*/  IMAD.X R13, RZ, RZ, UR13, P0 ;  /* 0x0000000dff0d7e24 */ /* 0x000fe200080e06ff */
[----:B------:R-:W1:Y:S01]  /*13c0*/  LDCU.64 UR8, c[0x0][0x398] ;  /* 0x00007300ff0877ac */ /* 0x000e620008000a00 */
[----:B0-----:R-:W-:-:S04]  /*13d0*/  IMAD.WIDE.U32 R6, R0, 0x4, R6 ;  /* 0x0000000400067825 */ /* 0x001fc800078e0006 */
[C---:B------:R-:W-:Y:S01]  /*13e0*/  IMAD.WIDE.U32 R10, R0.reuse, 0x4, R10 ;  /* 0x00000004000a7825 */ /* 0x040fe200078e000a */
[----:B------:R-:W2:Y:S03]  /*13f0*/  LDG.E R5, desc[UR6][R6.64] ;  /* 0x0000000606057981 */ /* 0x000ea6000c1e1900 */
[----:B------:R-:W-:Y:S01]  /*1400*/  IMAD.WIDE.U32 R12, R0, 0x4, R12 ;  /* 0x00000004000c7825 */ /* 0x000fe200078e000c */
[----:B------:R-:W3:Y:S04]  /*1410*/  LDG.E R8, desc[UR6][R10.64] ;  /* 0x000000060a087981 */ /* 0x000ee8000c1e1900 */
[----:B------:R-:W4:Y:S04]  /*1420*/  LDG.E R14, desc[UR6][R12.64] ;  /* 0x000000060c0e7981 */ /* 0x000f28000c1e1900 */
[----:B------:R-:W5:Y:S04]  /*1430*/  LDG.E R4, desc[UR6][R10.64+0x200] ;  /* 0x000200060a047981 */ /* 0x000f68000c1e1900 */
[----:B------:R-:W5:Y:S04]  /*1440*/  LDG.E R9, desc[UR6][R12.64+0x200] ;  /* 0x000200060c097981 */ /* 0x000f68000c1e1900 */
[----:B------:R3:W5:Y:S01]  /*1450*/  LDG.E R2, desc[UR6][R6.64+0x200] ;  /* 0x0002000606027981 */ /* 0x000762000c1e1900 */
[----:B--2---:R-:W-:-:S02]  /*1460*/  LOP3.LUT R15, R5, 0xff, RZ, 0xc0, !PT ;  /* 0x000000ff050f7812 */ /* 0x004fc400078ec0ff */
[C---:B------:R-:W-:Y:S02]  /*1470*/  PRMT R20, R5.reuse, 0x7773, RZ ;  /* 0x0000777305147816 */ /* 0x040fe400000000ff */
[C---:B---3--:R-:W-:Y:S02]  /*1480*/  LOP3.LUT R6, R8.reuse, 0xff, RZ, 0xc0, !PT ;  /* 0x000000ff08067812 */ /* 0x048fe400078ec0ff */
[C---:B------:R-:W-:Y:S02]  /*1490*/  PRMT R16, R5.reuse, 0x7771, RZ ;  /* 0x0000777105107816 */ /* 0x040fe400000000ff */
[C---:B------:R-:W-:Y:S02]  /*14a0*/  PRMT R7, R8.reuse, 0x7771, RZ ;  /* 0x0000777108077816 */ /* 0x040fe400000000ff */
[----:B------:R-:W-:Y:S02]  /*14b0*/  PRMT R17, R5, 0x7772, RZ ;  /* 0x0000777205117816 */ /* 0x000fe400000000ff */
[C---:B------:R-:W-:Y:S01]  /*14c0*/  PRMT R18, R8.reuse, 0x7772, RZ ;  /* 0x0000777208127816 */ /* 0x040fe200000000ff */
[----:B------:R-:W-:Y:S01]  /*14d0*/  IMAD R10, R15, UR4, RZ ;  /* 0x000000040f0a7c24 */ /* 0x000fe2000f8e02ff */
[----:B------:R-:W-:Y:S01]  /*14e0*/  PRMT R21, R8, 0x7773, RZ ;  /* 0x0000777308157816 */ /* 0x000fe200000000ff */
[----:B------:R-:W-:Y:S01]  /*14f0*/  IMAD R11, R6, UR5, RZ ;  /* 0x00000005060b7c24 */ /* 0x000fe2000f8e02ff */
[C---:B----4-:R-:W-:Y:S01]  /*1500*/  LOP3.LUT R5, R14.reuse, 0xff, RZ, 0xc0, !PT ;  /* 0x000000ff0e057812 */ /* 0x050fe200078ec0ff */
[----:B------:R-:W-:Y:S01]  /*1510*/  IMAD.MOV.U32 R15, RZ, RZ, R20 ;  /* 0x000000ffff0f7224 */ /* 0x000fe200078e0014 */
[C---:B------:R-:W-:Y:S01]  /*1520*/  PRMT R8, R14.reuse, 0x7771, RZ ;  /* 0x000077710e087816 */ /* 0x040fe200000000ff */
[----:B------:R-:W-:Y:S01]  /*1530*/  IMAD.MOV.U32 R12, RZ, RZ, R16 ;  /* 0x000000ffff0c7224 */ /* 0x000fe200078e0010 */
[----:B------:R-:W-:-:S02]  /*1540*/  PRMT R19, R14, 0x7772, RZ ;  /* 0x000077720e137816 */ /* 0x000fc400000000ff */
[----:B------:R-:W-:Y:S01]  /*1550*/  PRMT R22, R14, 0x7773, RZ ;  /* 0x000077730e167816 */ /* 0x000fe200000000ff */
[----:B------:R-:W-:Y:S02]  /*1560*/  IMAD.MOV.U32 R14, RZ, RZ, R7 ;  /* 0x000000ffff0e7224 */ /* 0x000fe400078e0007 */
[----:B------:R-:W-:Y:S02]  /*1570*/  IMAD.MOV.U32 R13, RZ, RZ, R17 ;  /* 0x000000ffff0d7224 */ /* 0x000fe400078e0011 */
[----:B------:R-:W-:Y:S01]  /*1580*/  IMAD.MOV.U32 R16, RZ, RZ, R18 ;  /* 0x000000ffff107224 */ /* 0x000fe200078e0012 */
[----:B------:R-:W-:Y:S01]  /*1590*/  PRMT R18, R11, 0x9910, RZ ;  /* 0x000099100b127816 */ /* 0x000fe200000000ff */
[----:B------:R-:W-:Y:S02]  /*15a0*/  IMAD.MOV.U32 R17, RZ, RZ, R21 ;  /* 0x000000ffff117224 */ /* 0x000fe400078e0015 */
[----:B------:R-:W-:Y:S02]  /*15b0*/  IMAD R15, R15, UR4, RZ ;  /* 0x000000040f0f7c24 */ /* 0x000fe4000f8e02ff */
[----:B------:R-:W-:-:S02]  /*15c0*/  IMAD R12, R12, UR4, RZ ;  /* 0x000000040c0c7c24 */ /* 0x000fc4000f8e02ff */
[----:B------:R-:W-:Y:S02]  /*15d0*/  IMAD R11, R14, UR5, RZ ;  /* 0x000000050e0b7c24 */ /* 0x000fe4000f8e02ff */
[----:B------:R-:W-:Y:S02]  /*15e0*/  IMAD R13, R13, UR4, RZ ;  /* 0x000000040d0d7c24 */ /* 0x000fe4000f8e02ff */
[----:B------:R-:W-:Y:S02]  /*15f0*/  IMAD R14, R16, UR5, RZ ;  /* 0x00000005100e7c24 */ /* 0x000fe4000f8e02ff */
[----:B------:R-:W-:Y:S01]  /*1600*/  IMAD.MOV.U32 R7, RZ, RZ, R19 ;  /* 0x000000ffff077224 */ /* 0x000fe200078e0013 */
[----:B------:R-:W-:Y:S01]  /*1610*/  PRMT R19, R15, 0x9910, RZ ;  /* 0x000099100f137816 */ /* 0x000fe200000000ff */
[----:B------:R-:W-:Y:S01]  /*1620*/  IMAD R16, R17, UR5, RZ ;  /* 0x0000000511107c24 */ /* 0x000fe2000f8e02ff */
[----:B------:R-:W-:Y:S01]  /*1630*/  PRMT R12, R12, 0x9910, RZ ;  /* 0x000099100c0c7816 */ /* 0x000fe200000000ff */
[----:B------:R-:W-:Y:S01]  /*1640*/  IMAD.MOV.U32 R15, RZ, RZ, R18 ;  /* 0x000000ffff0f7224 */ /* 0x000fe200078e0012 */
[----:B------:R-:W-:-:S02]  /*1650*/  PRMT R13, R13, 0x9910, RZ ;  /* 0x000099100d0d7816 */ /* 0x000fc400000000ff */
[----:B------:R-:W-:Y:S02]  /*1660*/  PRMT R18, R14, 0x9910, RZ ;  /* 0x000099100e127816 */ /* 0x000fe400000000ff */
[----:B------:R-:W-:Y:S02]  /*1670*/  PRMT R17, R11, 0x9910, RZ ;  /* 0x000099100b117816 */ /* 0x000fe400000000ff */
[----:B------:R-:W-:Y:S01]  /*1680*/  PRMT R20, R16, 0x9910, RZ ;  /* 0x0000991010147816 */ /* 0x000fe200000000ff */
[----:B------:R-:W-:Y:S01]  /*1690*/  IMAD.MOV.U32 R11, RZ, RZ, R12 ;  /* 0x000000ffff0b7224 */ /* 0x000fe200078e000c */
[----:B------:R-:W-:Y:S01]  /*16a0*/  PRMT R10, R10, 0x9910, RZ ;  /* 0x000099100a0a7816 */ /* 0x000fe200000000ff */
[----:B------:R-:W-:Y:S02]  /*16b0*/  IMAD.MOV.U32 R12, RZ, RZ, R13 ;  /* 0x000000ffff0c7224 */ /* 0x000fe400078e000d */
[----:B------:R-:W-:Y:S02]  /*16c0*/  IMAD.MOV.U32 R16, RZ, RZ, R18 ;  /* 0x000000ffff107224 */ /* 0x000fe400078e0012 */
[----:B------:R-:W-:-:S02]  /*16d0*/  IMAD.MOV.U32 R6, RZ, RZ, R8 ;  /* 0x000000ffff067224 */ /* 0x000fc400078e0008 */
[----:B------:R-:W-:Y:S02]  /*16e0*/  IMAD.MOV.U32 R14, RZ, RZ, R17 ;  /* 0x000000ffff0e7224 */ /* 0x000fe400078e0011 */
[----:B------:R-:W-:Y:S02]  /*16f0*/  IMAD.MOV.U32 R8, RZ, RZ, R22 ;  /* 0x000000ffff087224 */ /* 0x000fe400078e0016 */
[----:B------:R-:W-:Y:S02]  /*1700*/  IMAD.MOV.U32 R13, RZ, RZ, R19 ;  /* 0x000000ffff0d7224 */ /* 0x000fe400078e0013 */
[----:B------:R-:W-:Y:S02]  /*1710*/  IMAD.MOV.U32 R17, RZ, RZ, R20 ;  /* 0x000000ffff117224 */ /* 0x000fe400078e0014 */
[----:B------:R-:W-:Y:S01]  /*1720*/  IMAD R7, R7, R16, R12 ;  /* 0x0000001007077224 */ /* 0x000fe200078e020c */
[C---:B-----5:R-:W-:Y:S01]  /*1730*/  LOP3.LUT R12, R4.reuse, 0xff, RZ, 0xc0, !PT ;  /* 0x000000ff040c7812 */ /* 0x060fe200078ec0ff */
[----:B------:R-:W-:Y:S01]  /*1740*/  IMAD R5, R5, R15, R10 ;  /* 0x0000000f05057224 */ /* 0x000fe200078e020a */
[----:B------:R-:W-:Y:S01]  /*1750*/  PRMT R15, R4, 0x7771, RZ ;  /* 0x00007771040f7816 */ /* 0x000fe200000000ff */
[----:B------:R-:W-:Y:S01]  /*1760*/  IMAD R8, R8, R17, R13 ;  /* 0x0000001108087224 */ /* 0x000fe200078e020d */
[----:B------:R-:W-:-:S02]  /*1770*/  PRMT R17, R4, 0x7772, RZ ;  /* 0x0000777204117816 */ /* 0x000fc400000000ff */
[----:B------:R-:W-:Y:S02]  /*1780*/  PRMT R18, R4, 0x7773, RZ ;  /* 0x0000777304127816 */ /* 0x000fe400000000ff */
[C---:B------:R-:W-:Y:S01]  /*1790*/  PRMT R4, R9.reuse, 0x7772, RZ ;  /* 0x0000777209047816 */ /* 0x040fe200000000ff */
[----:B------:R-:W-:Y:S01]  /*17a0*/  IMAD R6, R6, R14, R11 ;  /* 0x0000000e06067224 */ /* 0x000fe200078e020b */
[----:B------:R-:W-:Y:S01]  /*17b0*/  PRMT R19, R9, 0x7773, RZ ;  /* 0x0000777309137816 */ /* 0x000fe200000000ff */
[----:B------:R-:W-:Y:S01]  /*17c0*/  IMAD R12, R12, UR5, RZ ;  /* 0x000000050c0c7c24 */ /* 0x000fe2000f8e02ff */
[C---:B------:R-:W-:Y:S02]  /*17d0*/  LOP3.LUT R11, R2.reuse, 0xff, RZ, 0xc0, !PT ;  /* 0x000000ff020b7812 */ /* 0x040fe400078ec0ff */
[C---:B------:R-:W-:Y:S02]  /*17e0*/  PRMT R13, R2.reuse, 0x7771, RZ ;  /* 0x00007771020d7816 */ /* 0x040fe400000000ff */
[----:B------:R-:W-:-:S02]  /*17f0*/  PRMT R14, R2, 0x7772, RZ ;  /* 0x00007772020e7816 */ /* 0x000fc400000000ff */
[----:B------:R-:W-:Y:S02]  /*1800*/  PRMT R16, R2, 0x7773, RZ ;  /* 0x0000777302107816 */ /* 0x000fe400000000ff */
[C---:B------:R-:W-:Y:S02]  /*1810*/  LOP3.LUT R2, R9.reuse, 0xff, RZ, 0xc0, !PT ;  /* 0x000000ff09027812 */ /* 0x040fe400078ec0ff */
[----:B------:R-:W-:Y:S01]  /*1820*/  PRMT R10, R9, 0x7771, RZ ;  /* 0x00007771090a7816 */ /* 0x000fe200000000ff */
[----:B------:R-:W-:Y:S02]  /*1830*/  IMAD.MOV.U32 R9, RZ, RZ, R4 ;  /* 0x000000ffff097224 */ /* 0x000fe400078e0004 */
[----:B------:R-:W-:Y:S01]  /*1840*/  IMAD.MOV.U32 R4, RZ, RZ, R19 ;  /* 0x000000ffff047224 */ /* 0x000fe200078e0013 */
[----:B------:R-:W-:Y:S01]  /*1850*/  PRMT R19, R12, 0x9910, RZ ;  /* 0x000099100c137816 */ /* 0x000fe200000000ff */
[----:B------:R-:W-:Y:S02]  /*1860*/  IMAD R14, R14, UR4, RZ ;  /* 0x000000040e0e7c24 */ /* 0x000fe4000f8e02ff */
[----:B------:R-:W-:-:S02]  /*1870*/  IMAD R12, R15, UR5, RZ ;  /* 0x000000050f0c7c24 */ /* 0x000fc4000f8e02ff */
[----:B------:R-:W-:Y:S02]  /*1880*/  IMAD R15, R17, UR5, RZ ;  /* 0x00000005110f7c24 */ /* 0x000fe4000f8e02ff */
[----:B------:R-:W-:Y:S02]  /*1890*/  IMAD R16, R16, UR4, RZ ;  /* 0x0000000410107c24 */ /* 0x000fe4000f8e02ff */
[----:B------:R-:W-:Y:S01]  /*18a0*/  IMAD R17, R18, UR5, RZ ;  /* 0x0000000512117c24 */ /* 0x000fe2000f8e02ff */
[----:B------:R-:W-:Y:S01]  /*18b0*/  PRMT R18, R14, 0x9910, RZ ;  /* 0x000099100e127816 */ /* 0x000fe200000000ff */
[----:B------:R-:W-:Y:S01]  /*18c0*/  IMAD R11, R11, UR4, RZ ;  /* 0x000000040b0b7c24 */ /* 0x000fe2000f8e02ff */
[----:B------:R-:W-:Y:S01]  /*18d0*/  PRMT R20, R16, 0x9910, RZ ;  /* 0x0000991010147816 */ /* 0x000fe200000000ff */
[----:B------:R-:W-:Y:S01]  /*18e0*/  IMAD R13, R13, UR4, RZ ;  /* 0x000000040d0d7c24 */ /* 0x000fe2000f8e02ff */
[----:B------:R-:W-:Y:S01]  /*18f0*/  PRMT R21, R17, 0x9910, RZ ;  /* 0x0000991011157816 */ /* 0x000fe200000000ff */
[----:B------:R-:W-:Y:S01]  /*1900*/  IMAD.MOV.U32 R14, RZ, RZ, R19 ;  /* 0x000000ffff0e7224 */ /* 0x000fe200078e0013 */
[----:B------:R-:W-:-:S02]  /*1910*/  PRMT R19, R15, 0x9910, RZ ;  /* 0x000099100f137816 */ /* 0x000fc400000000ff */
[----:B------:R-:W-:Y:S01]  /*1920*/  PRMT R16, R12, 0x9910, RZ ;  /* 0x000099100c107816 */ /* 0x000fe200000000ff */
[----:B------:R-:W-:Y:S01]  /*1930*/  IMAD.MOV.U32 R12, RZ, RZ, R18 ;  /* 0x000000ffff0c7224 */ /* 0x000fe200078e0012 */
[----:B------:R-:W-:Y:S01]  /*1940*/  PRMT R11, R11, 0x9910, RZ ;  /* 0x000099100b0b7816 */ /* 0x000fe200000000ff */
[----:B------:R-:W-:Y:S01]  /*1950*/  IMAD.MOV.U32 R15, RZ, RZ, R20 ;  /* 0x000000ffff0f7224 */ /* 0x000fe200078e0014 */
[----:B------:R-:W-:Y:S01]  /*1960*/  PRMT R13, R13, 0x9910, RZ ;  /* 0x000099100d0d7816 */ /* 0x000fe200000000ff */
[----:B------:R-:W-:Y:S02]  /*1970*/  IMAD.MOV.U32 R17, RZ, RZ, R19 ;  /* 0x000000ffff117224 */ /* 0x000fe400078e0013 */
[----:B------:R-:W-:Y:S02]  /*1980*/  IMAD.MOV.U32 R18, RZ, RZ, R21 ;  /* 0x000000ffff127224 */ /* 0x000fe400078e0015 */
[----:B------:R-:W-:Y:S02]  /*1990*/  IMAD R11, R2, R14, R11 ;  /* 0x0000000e020b7224 */ /* 0x000fe400078e020b */
[----:B------:R-:W-:-:S02]  /*19a0*/  IMAD R10, R10, R16, R13 ;  /* 0x000000100a0a7224 */ /* 0x000fc400078e020d */
[----:B------:R-:W-:Y:S02]  /*19b0*/  IMAD R9, R9, R17, R12 ;  /* 0x0000001109097224 */ /* 0x000fe400078e020c */
[----:B------:R-:W-:Y:S01]  /*19c0*/  IMAD R4, R4, R18, R15 ;  /* 0x0000001204047224 */ /* 0x000fe200078e020f */
[----:B-1----:R-:W-:Y:S02]  /*19d0*/  IADD3 R2, P0, PT, R3, UR8, RZ ;  /* 0x0000000803027c10 */ /* 0x002fe4000ff1e0ff */
[----:B------:R-:W-:Y:S02]  /*19e0*/  LOP3.LUT R5, R5, 0xffff, RZ, 0xc0, !PT ;  /* 0x0000ffff05057812 */ /* 0x000fe400078ec0ff */
[----:B------:R-:W-:Y:S02]  /*19f0*/  LOP3.LUT R11, R11, 0xffff, RZ, 0xc0, !PT ;  /* 0x0000ffff0b0b7812 */ /* 0x000fe400078ec0ff */
[----:B------:R-:W-:Y:S02]  /*1a00*/  LOP3.LUT R6, R6, 0xffff, RZ, 0xc0, !PT ;  /* 0x0000ffff06067812 */ /* 0x000fe400078ec0ff */
[----:B------:R-:W-:-:S02]  /*1a10*/  LOP3.LUT R8, R8, 0xffff, RZ, 0xc0, !PT ;  /* 0x0000ffff08087812 */ /* 0x000fc400078ec0ff */
[----:B------:R-:W-:Y:S02]  /*1a20*/  LOP3.LUT R7, R7, 0xffff, RZ, 0xc0, !PT ;  /* 0x0000ffff07077812 */ /* 0x000fe400078ec0ff */
[----:B------:R-:W-:Y:S02]  /*1a30*/  LOP3.LUT R4, R4, 0xffff, RZ, 0xc0, !PT ;  /* 0x0000ffff04047812 */ /* 0x000fe400078ec0ff */
[----:B------:R-:W-:Y:S02]  /*1a40*/  LOP3.LUT R9, R9, 0xffff, RZ, 0xc0, !PT ;  /* 0x0000ffff09097812 */ /* 0x000fe400078ec0ff */
[----:B------:R-:W-:Y:S01]  /*1a50*/  LOP3.LUT R10, R10, 0xffff, RZ, 0xc0, !PT ;  /* 0x0000ffff0a0a7812 */ /* 0x000fe200078ec0ff */
[----:B------:R-:W-:Y:S01]  /*1a60*/  IMAD.X R3, RZ, RZ, UR9, P0 ;  /* 0x00000009ff037e24 */ /* 0x000fe200080e06ff */
[----:B------:R-:W-:Y:S02]  /*1a70*/  PRMT R6, R5, 0x3340, R6 ;  /* 0x0000334005067816 */ /* 0x000fe40000000006 */
[----:B------:R-:W-:-:S02]  /*1a80*/  PRMT R7, R7, 0x3340, R8 ;  /* 0x0000334007077816 */ /* 0x000fc40000000008 */
[----:B------:R-:W-:Y:S02]  /*1a90*/  PRMT R4, R9, 0x3340, R4 ;  /* 0x0000334009047816 */ /* 0x000fe40000000004 */
[----:B------:R-:W-:Y:S01]  /*1aa0*/  PRMT R11, R11, 0x3340, R10 ;  /* 0x000033400b0b7816 */ /* 0x000fe2000000000a */
[----:B------:R-:W-:Y:S01]  /*1ab0*/  IMAD.WIDE.U32 R2, R0, 0x4, R2 ;  /* 0x0000000400027825 */ /* 0x000fe200078e0002 */
[----:B------:R-:W-:Y:S02]  /*1ac0*/  PRMT R7, R6, 0x5410, R7 ;  /* 0x0000541006077816 */ /* 0x000fe40000000007 */
[----:B------:R-:W-:-:S03]  /*1ad0*/  PRMT R11, R11, 0x5410, R4 ;  /* 0x000054100b0b7816 */ /* 0x000fc60000000004 */
[----:B------:R-:W-:Y:S04]  /*1ae0*/  STG.E desc[UR6][R2.64], R7 ;  /* 0x0000000702007986 */ /* 0x000fe8000c101906 */
[----:B------:R-:W-:Y:S01]  /*1af0*/  STG.E desc[UR6][R2.64+0x200], R11 ;  /* 0x0002000b02007986 */ /* 0x000fe2000c101906 */
[----:B------:R-:W-:Y:S05]  /*1b00*/  EXIT ;  /* 0x000000000000794d */ /* 0x000fea0003800000 */
.L_x_19192:
        /* <DEDUP_REMOVED lines=15> */
.L_x_23964:


//--------------------- .text._ZN2at6native29vectorized_elementwise_kernelILi8EZZZNS0_54_GLOBAL__N__d8c5977b_16_LinearAlgebra_cu_35b291db_316116addr_kernel_cudaERNS_14TensorIteratorERKN3c106ScalarES8_ENKUlvE_clEvENKUlvE0_clEvEUlaaaE0_St5arrayIPcLm4EEEEviT0_T1_ --------------------------
	.section	.text._ZN2at6native29vectorized_elementwise_kernelILi8EZZZNS0_54_GLOBAL__N__d8c5977b_16_LinearAlgebra_cu_35b291db_316116addr_kernel_cudaERNS_14TensorIteratorERKN3c106ScalarES8_ENKUlvE_clEvENKUlvE0_clEvEUlaaaE0_St5arrayIPcLm4EEEEviT0_T1_,"ax",@progbits
	.align	128
        .global         _ZN2at6native29vectorized_elementwise_kernelILi8EZZZNS0_54_GLOBAL__N__d8c5977b_16_LinearAlgebra_cu_35b291db_316116addr_kernel_cudaERNS_14TensorIteratorERKN3c106ScalarES8_ENKUlvE_clEvENKUlvE0_clEvEUlaaaE0_St5arrayIPcLm4EEEEviT0_T1_
        .type           _ZN2at6native29vectorized_elementwise_kernelILi8EZZZNS0_54_GLOBAL__N__d8c5977b_16_LinearAlgebra_cu_35b291db_316116addr_kernel_cudaERNS_14TensorIteratorERKN3c106ScalarES8_ENKUlvE_clEvENKUlvE0_clEvEUlaaaE0_St5arrayIPcLm4EEEEviT0_T1_,@function
        .size           _ZN2at6native29vectorized_elementwise_kernelILi8EZZZNS0_54_GLOBAL__N__d8c5977b_16_LinearAlgebra_cu_35b291db_316116addr_kernel_cudaERNS_14TensorIteratorERKN3c106ScalarES8_ENKUlvE_clEvENKUlvE0_clEvEUlaaaE0_St5arrayIPcLm4EEEEviT0_T1_,(.L_x_23965 - _ZN2at6native29vectorized_elementwise_kernelILi8EZZZNS0_54_GLOBAL__N__d8c5977b_16_LinearAlgebra_cu_35b291db_316116addr_kernel_cudaERNS_14TensorIteratorERKN3c106ScalarES8_ENKUlvE_clEvENKUlvE0_clEvEUlaaaE0_St5arrayIPcLm4EEEEviT0_T1_)
        .other          _ZN2at6native29vectorized_elementwise_kernelILi8EZZZNS0_54_GLOBAL__N__d8c5977b_16_LinearAlgebra_cu_35b291db_316116addr_kernel_cudaERNS_14TensorIteratorERKN3c106ScalarES8_ENKUlvE_clEvENKUlvE0_clEvEUlaaaE0_St5arrayIPcLm4EEEEviT0_T1_,@"STO_CUDA_ENTRY STV_DEFAULT"
_ZN2at6native29vectorized_elementwise_kernelILi8EZZZNS0_54_GLOBAL__N__d8c5977b_16_LinearAlgebra_cu_35b291db_316116addr_kernel_cudaERNS_14TensorIteratorERKN3c106ScalarES8_ENKUlvE_clEvENKUlvE0_clEvEUlaaaE0_St5arrayIPcLm4EEEEviT0_T1_:
.text._ZN2at6native29vectorized_elementwise_kernelILi8EZZZNS0_54_GLOBAL__N__d8c5977b_16_LinearAlgebra_cu_35b291db_316116addr_kernel_cudaERNS_14TensorIteratorERKN3c106ScalarES8_ENKUlvE_clEvENKUlvE0_clEvEUlaaaE0_St5arrayIPcLm4EEEEviT0_T1_:
        /* <DEDUP_REMOVED lines=253> */
.L_x_19196:
        /* <DEDUP_REMOVED lines=8> */
.L_x_19197:
        /* <DEDUP_REMOVED lines=8> */
.L_x_19198:
        /* <DEDUP_REMOVED lines=8> */
.L_x_19199:
        /* <DEDUP_REMOVED lines=9> */
.L_x_19200:
[----:B------:R-:W-:Y:S05]  /*11e0*/  BSYNC.RELIABLE B1 ;  /* 0x0000000000017941 */ /* 0x000fea0003800100 */
.L_x_19195:
[----:B------:R-:W-:-:S13]  /*11f0*/  ISETP.GE.U32.AND P0, PT, R2, R5, PT ;  /* 0x000000050200720c */ /* 0x000fda0003f06070 */
[----:B01----:R-:W0:Y:S01]  /*1200*/  @!P0 LDC.64 R10, c[0x0][0x398] ;  /* 0x0000e600ff0a8b82 */ /* 0x003e220000000a00 */
[----:B--2---:R-:W-:Y:S02]  /*1210*/  @!P0 IMAD R7, R3, 0x400, R2 ;  /* 0x0000040003078824 */ /* 0x004fe400078e0202 */
[----:B------:R-:W-:-:S03]  /*1220*/  @!P0 VIADD R2, R2, 0x80 ;  /* 0x0000008002028836 */ /* 0x000fc60000000000 */
[----:B0-----:R-:W-:-:S05]  /*1230*/  @!P0 IADD3 R6, P1, PT, R7, R10, RZ ;  /* 0x0000000a07068210 */ /* 0x001fca0007f3e0ff */
[----:B------:R-:W-:-:S05]  /*1240*/  @!P0 IMAD.X R7, RZ, RZ, R11, P1 ;  /* 0x000000ffff078224 */ /* 0x000fca00008e060b */
[----:B------:R3:W-:Y:S03]  /*1250*/  @!P0 STG.E.U8 desc[UR6][R6.64], R12 ;  /* 0x0000000c06008986 */ /* 0x0007e6000c101106 */
.L_x_19201:
[----:B------:R-:W-:Y:S05]  /*1260*/  BSYNC.RECONVERGENT B0 ;  /* 0x0000000000007941 */ /* 0x000fea0003800200 */
.L_x_19194:
        /* <DEDUP_REMOVED lines=9> */
.L_x_19193:
        /* <DEDUP_REMOVED lines=14> */
[C---:B------:R-:W-:Y:S02]  /*13e0*/  IMAD.WIDE.U32 R2, R0.reuse, 0x8, R2 ;  /* 0x0000000800027825 */ /* 0x040fe400078e0002 */
[----:B------:R-:W2:Y:S02]  /*13f0*/  LDG.E.64 R4, desc[UR6][R4.64] ;  /* 0x0000000604047981 */ /* 0x000ea4000c1e1b00 */
[----:B------:R-:W-:Y:S02]  /*1400*/  IMAD.WIDE.U32 R6, R0, 0x8, R6 ;  /* 0x0000000800067825 */ /* 0x000fe400078e0006 */
[----:B------:R-:W3:Y:S04]  /*1410*/  LDG.E.64 R2, desc[UR6][R2.64] ;  /* 0x0000000602027981 */ /* 0x000ee8000c1e1b00 */
[----:B------:R-:W4:Y:S01]  /*1420*/  LDG.E.64 R6, desc[UR6][R6.64] ;  /* 0x0000000606067981 */ /* 0x000f22000c1e1b00 */
[----:B--2---:R-:W-:-:S02]  /*1430*/  LOP3.LUT R15, R5, 0xff, RZ, 0xc0, !PT ;  /* 0x000000ff050f7812 */ /* 0x004fc400078ec0ff */
[----:B------:R-:W-:Y:S02]  /*1440*/  PRMT R17, R5, 0x7771, RZ ;  /* 0x0000777105117816 */ /* 0x000fe400000000ff */
[----:B---3--:R-:W-:Y:S01]  /*1450*/  LOP3.LUT R16, R3, 0xff, RZ, 0xc0, !PT ;  /* 0x000000ff03107812 */ /* 0x008fe200078ec0ff */
[----:B------:R-:W-:Y:S01]  /*1460*/  IMAD R15, R15, UR4, RZ ;  /* 0x000000040f0f7c24 */ /* 0x000fe2000f8e02ff */
[----:B------:R-:W-:Y:S02]  /*1470*/  LOP3.LUT R14, R2, 0xff, RZ, 0xc0, !PT ;  /* 0x000000ff020e7812 */ /* 0x000fe400078ec0ff */
[----:B------:R-:W-:Y:S01]  /*1480*/  PRMT R19, R5, 0x7772, RZ ;  /* 0x0000777205137816 */ /* 0x000fe200000000ff */
[----:B------:R-:W-:Y:S01]  /*1490*/  IMAD R16, R16, UR5, RZ ;  /* 0x0000000510107c24 */ /* 0x000fe2000f8e02ff */
[C---:B------:R-:W-:Y:S01]  /*14a0*/  PRMT R18, R3.reuse, 0x7771, RZ ;  /* 0x0000777103127816 */ /* 0x040fe200000000ff */
[----:B------:R-:W-:Y:S01]  /*14b0*/  IMAD R14, R14, UR5, RZ ;  /* 0x000000050e0e7c24 */ /* 0x000fe2000f8e02ff */
[----:B------:R-:W-:-:S02]  /*14c0*/  PRMT R20, R3, 0x7772, RZ ;  /* 0x0000777203147816 */ /* 0x000fc400000000ff */
[----:B------:R-:W-:Y:S01]  /*14d0*/  PRMT R22, R15, 0x9910, RZ ;  /* 0x000099100f167816 */ /* 0x000fe200000000ff */
[----:B------:R-:W-:Y:S01]  /*14e0*/  IMAD R15, R17, UR4, RZ ;  /* 0x00000004110f7c24 */ /* 0x000fe2000f8e02ff */
[----:B------:R-:W-:Y:S01]  /*14f0*/  LOP3.LUT R13, R4, 0xff, RZ, 0xc0, !PT ;  /* 0x000000ff040d7812 */ /* 0x000fe200078ec0ff */
        /* <DEDUP_REMOVED lines=9> */
[----:B------:R-:W-:Y:S01]  /*1590*/  PRMT R20, R16, 0x9910, RZ ;  /* 0x0000991010147816 */ /* 0x000fe200000000ff */
[----:B------:R-:W-:Y:S01]  /*15a0*/  IMAD.MOV.U32 R17, RZ, RZ, R21 ;  /* 0x000000ffff117224 */ /* 0x000fe200078e0015 */
[----:B------:R-:W-:Y:S01]  /*15b0*/  PRMT R21, R18, 0x9910, RZ ;  /* 0x0000991012157816 */ /* 0x000fe200000000ff */
[----:B------:R-:W-:Y:S01]  /*15c0*/  IMAD.MOV.U32 R16, RZ, RZ, R15 ;  /* 0x000000ffff107224 */ /* 0x000fe200078e000f */
[----:B----4-:R-:W-:Y:S01]  /*15d0*/  LOP3.LUT R10, R6, 0xff, RZ, 0xc0, !PT ;  /* 0x000000ff060a7812 */ /* 0x010fe200078ec0ff */
[----:B------:R-:W-:Y:S01]  /*15e0*/  IMAD.MOV.U32 R18, RZ, RZ, R20 ;  /* 0x000000ffff127224 */ /* 0x000fe200078e0014 */
[----:B------:R-:W-:Y:S01]  /*15f0*/  PRMT R13, R13, 0x9910, RZ ;  /* 0x000099100d0d7816 */ /* 0x000fe200000000ff */
[----:B------:R-:W-:Y:S01]  /*1600*/  IMAD.MOV.U32 R15, RZ, RZ, R22 ;  /* 0x000000ffff0f7224 */ /* 0x000fe200078e0016 */
[C---:B------:R-:W-:Y:S01]  /*1610*/  LOP3.LUT R9, R7.reuse, 0xff, RZ, 0xc0, !PT ;  /* 0x000000ff07097812 */ /* 0x040fe200078ec0ff */
[----:B------:R-:W-:Y:S01]  /*1620*/  IMAD.MOV.U32 R20, RZ, RZ, R21 ;  /* 0x000000ffff147224 */ /* 0x000fe200078e0015 */
[C---:B------:R-:W-:Y:S01]  /*1630*/  PRMT R12, R7.reuse, 0x7772, RZ ;  /* 0x00007772070c7816 */ /* 0x040fe200000000ff */
[----:B------:R-:W-:Y:S01]  /*1640*/  IMAD R10, R10, R17, R13 ;  /* 0x000000110a0a7224 */ /* 0x000fe200078e020d */
[----:B------:R-:W-:Y:S01]  /*1650*/  PRMT R11, R7, 0x7771, RZ ;  /* 0x00007771070b7816 */ /* 0x000fe200000000ff */
[----:B------:R-:W-:Y:S01]  /*1660*/  IMAD R9, R9, R19, R14 ;  /* 0x0000001309097224 */ /* 0x000fe200078e020e */
[----:B------:R-:W-:Y:S01]  /*1670*/  PRMT R13, R4, 0x7771, RZ ;  /* 0x00007771040d7816 */ /* 0x000fe200000000ff */
[----:B------:R-:W-:Y:S01]  /*1680*/  IMAD R12, R12, R20, R15 ;  /* 0x000000140c0c7224 */ /* 0x000fe200078e020f */
[C---:B------:R-:W-:Y:S01]  /*1690*/  PRMT R14, R4.reuse, 0x7772, RZ ;  /* 0x00007772040e7816 */ /* 0x040fe200000000ff */
[----:B------:R-:W-:Y:S01]  /*16a0*/  IMAD R11, R11, R18, R16 ;  /* 0x000000120b0b7224 */ /* 0x000fe200078e0210 */
[----:B------:R-:W-:-:S02]  /*16b0*/  PRMT R15, R4, 0x7773, RZ ;  /* 0x00007773040f7816 */ /* 0x000fc400000000ff */
[C---:B------:R-:W-:Y:S02]  /*16c0*/  PRMT R4, R2.reuse, 0x7771, RZ ;  /* 0x0000777102047816 */ /* 0x040fe400000000ff */
[C---:B------:R-:W-:Y:S01]  /*16d0*/  PRMT R16, R2.reuse, 0x7772, RZ ;  /* 0x0000777202107816 */ /* 0x040fe200000000ff */
[----:B------:R-:W-:Y:S01]  /*16e0*/  IMAD R15, R15, UR4, RZ ;  /* 0x000000040f0f7c24 */ /* 0x000fe2000f8e02ff */
[----:B------:R-:W-:Y:S02]  /*16f0*/  PRMT R17, R5, 0x7773, RZ ;  /* 0x0000777305117816 */ /* 0x000fe400000000ff */
[----:B------:R-:W-:Y:S02]  /*1700*/  PRMT R2, R2, 0x7773, RZ ;  /* 0x0000777302027816 */ /* 0x000fe400000000ff */
[----:B------:R-:W-:Y:S01]  /*1710*/  PRMT R18, R3, 0x7773, RZ ;  /* 0x0000777303127816 */ /* 0x000fe200000000ff */
[----:B------:R-:W-:Y:S01]  /*1720*/  IMAD R17, R17, UR4, RZ ;  /* 0x0000000411117c24 */ /* 0x000fe2000f8e02ff */
[----:B------:R-:W-:-:S02]  /*1730*/  PRMT R5, R6, 0x7771, RZ ;  /* 0x0000777106057816 */ /* 0x000fc400000000ff */
        /* <DEDUP_REMOVED lines=9> */
[----:B------:R-:W-:Y:S01]  /*17d0*/  IMAD.MOV.U32 R16, RZ, RZ, R2 ;  /* 0x000000ffff107224 */ /* 0x000fe200078e0002 */
[----:B------:R-:W-:Y:S01]  /*17e0*/  LOP3.LUT R10, R10, 0xffff, RZ, 0xc0, !PT ;  /* 0x0000ffff0a0a7812 */ /* 0x000fe200078ec0ff */
[----:B------:R-:W-:Y:S01]  /*17f0*/  IMAD.MOV.U32 R7, RZ, RZ, R4 ;  /* 0x000000ffff077224 */ /* 0x000fe200078e0004 */
[----:B------:R-:W-:Y:S01]  /*1800*/  LOP3.LUT R11, R11, 0xffff, RZ, 0xc0, !PT ;  /* 0x0000ffff0b0b7812 */ /* 0x000fe200078ec0ff */
[----:B------:R-:W-:Y:S01]  /*1810*/  IMAD R13, R13, UR4, RZ ;  /* 0x000000040d0d7c24 */ /* 0x000fe2000f8e02ff */
[----:B------:R-:W-:Y:S01]  /*1820*/  LOP3.LUT R12, R12, 0xffff, RZ, 0xc0, !PT ;  /* 0x0000ffff0c0c7812 */ /* 0x000fe200078ec0ff */
[----:B------:R-:W-:-:S02]  /*1830*/  IMAD R14, R14, UR5, RZ ;  /* 0x000000050e0e7c24 */ /* 0x000fc4000f8e02ff */
[----:B------:R-:W-:Y:S01]  /*1840*/  IMAD R16, R16, UR5, RZ ;  /* 0x0000000510107c24 */ /* 0x000fe2000f8e02ff */
[----:B------:R-:W-:Y:S01]  /*1850*/  PRMT R13, R13, 0x9910, RZ ;  /* 0x000099100d0d7816 */ /* 0x000fe200000000ff */
[----:B------:R-:W-:Y:S01]  /*1860*/  IMAD.MOV.U32 R4, RZ, RZ, R3 ;  /* 0x000000ffff047224 */ /* 0x000fe200078e0003 */
[----:B------:R-:W-:Y:S01]  /*1870*/  PRMT R17, R14, 0x9910, RZ ;  /* 0x000099100e117816 */ /* 0x000fe200000000ff */
[----:B------:R-:W-:Y:S02]  /*1880*/  IMAD R7, R7, UR5, RZ ;  /* 0x0000000507077c24 */ /* 0x000fe4000f8e02ff */
[----:B------:R-:W-:Y:S01]  /*1890*/  IMAD.MOV.U32 R2, RZ, RZ, R20 ;  /* 0x000000ffff027224 */ /* 0x000fe200078e0014 */
[----:B------:R-:W-:Y:S01]  /*18a0*/  PRMT R20, R16, 0x9910, RZ ;  /* 0x0000991010147816 */ /* 0x000fe200000000ff */
[----:B------:R-:W-:Y:S01]  /*18b0*/  IMAD.MOV.U32 R3, RZ, RZ, R19 ;  /* 0x000000ffff037224 */ /* 0x000fe200078e0013 */
[----:B------:R-:W-:Y:S01]  /*18c0*/  PRMT R19, R15, 0x9910, RZ ;  /* 0x000099100f137816 */ /* 0x000fe200000000ff */
[----:B------:R-:W-:Y:S01]  /*18d0*/  IMAD R6, R6, UR4, RZ ;  /* 0x0000000406067c24 */ /* 0x000fe2000f8e02ff */
[----:B------:R-:W-:Y:S01]  /*18e0*/  PRMT R15, R7, 0x9910, RZ ;  /* 0x00009910070f7816 */ /* 0x000fe200000000ff */
[----:B------:R-:W-:-:S02]  /*18f0*/  IMAD.MOV.U32 R7, RZ, RZ, R13 ;  /* 0x000000ffff077224 */ /* 0x000fc400078e000d */
[----:B------:R-:W-:Y:S01]  /*1900*/  IMAD.MOV.U32 R16, RZ, RZ, R17 ;  /* 0x000000ffff107224 */ /* 0x000fe200078e0011 */
[----:B------:R-:W-:Y:S01]  /*1910*/  PRMT R6, R6, 0x9910, RZ ;  /* 0x0000991006067816 */ /* 0x000fe200000000ff */
[----:B------:R-:W-:Y:S02]  /*1920*/  IMAD.MOV.U32 R13, RZ, RZ, R21 ;  /* 0x000000ffff0d7224 */ /* 0x000fe400078e0015 */
[----:B------:R-:W-:Y:S02]  /*1930*/  IMAD.MOV.U32 R14, RZ, RZ, R19 ;  /* 0x000000ffff0e7224 */ /* 0x000fe400078e0013 */
[----:B------:R-:W-:Y:S02]  /*1940*/  IMAD.MOV.U32 R17, RZ, RZ, R20 ;  /* 0x000000ffff117224 */ /* 0x000fe400078e0014 */
[----:B------:R-:W-:Y:S01]  /*1950*/  IMAD R13, R2, R18, R13 ;  /* 0x00000012020d7224 */ /* 0x000fe200078e020d */
[----:B-1----:R-:W-:Y:S01]  /*1960*/  IADD3 R2, P0, PT, R8, UR8, RZ ;  /* 0x0000000808027c10 */ /* 0x002fe2000ff1e0ff */
[----:B------:R-:W-:Y:S01]  /*1970*/  IMAD R5, R5, R15, R6 ;  /* 0x0000000f05057224 */ /* 0x000fe200078e0206 */
[----:B------:R-:W-:Y:S01]  /*1980*/  LOP3.LUT R6, R9, 0xffff, RZ, 0xc0, !PT ;  /* 0x0000ffff09067812 */ /* 0x000fe200078ec0ff */
[----:B------:R-:W-:Y:S01]  /*1990*/  IMAD R4, R4, R16, R7 ;  /* 0x0000001004047224 */ /* 0x000fe200078e0207 */
[----:B------:R-:W-:Y:S01]  /*19a0*/  LOP3.LUT R13, R13, 0xffff, RZ, 0xc0, !PT ;  /* 0x0000ffff0d0d7812 */ /* 0x000fe200078ec0ff */
[----:B------:R-:W-:Y:S01]  /*19b0*/  IMAD R14, R3, R17, R14 ;  /* 0x00000011030e7224 */ /* 0x000fe200078e020e */
[----:B------:R-:W-:Y:S01]  /*19c0*/  LOP3.LUT R5, R5, 0xffff, RZ, 0xc0, !PT ;  /* 0x0000ffff05057812 */ /* 0x000fe200078ec0ff */
[----:B------:R-:W-:Y:S01]  /*19d0*/  IMAD.X R3, RZ, RZ, UR9, P0 ;  /* 0x00000009ff037e24 */ /* 0x000fe200080e06ff */
[----:B------:R-:W-:-:S02]  /*19e0*/  LOP3.LUT R7, R4, 0xffff, RZ, 0xc0, !PT ;  /* 0x0000ffff04077812 */ /* 0x000fc400078ec0ff */
[----:B------:R-:W-:Y:S01]  /*19f0*/  LOP3.LUT R14, R14, 0xffff, RZ, 0xc0, !PT ;  /* 0x0000ffff0e0e7812 */ /* 0x000fe200078ec0ff */
[----:B------:R-:W-:Y:S01]  /*1a00*/  IMAD.WIDE.U32 R2, R0, 0x8, R2 ;  /* 0x0000000800027825 */ /* 0x000fe200078e0002 */
[----:B------:R-:W-:Y:S02]  /*1a10*/  PRMT R11, R6, 0x3340, R11 ;  /* 0x00003340060b7816 */ /* 0x000fe4000000000b */
[----:B------:R-:W-:Y:S02]  /*1a20*/  PRMT R12, R12, 0x3340, R13 ;  /* 0x000033400c0c7816 */ /* 0x000fe4000000000d */
[----:B------:R-:W-:Y:S02]  /*1a30*/  PRMT R7, R7, 0x3340, R14 ;  /* 0x0000334007077816 */ /* 0x000fe4000000000e */
[----:B------:R-:W-:Y:S02]  /*1a40*/  PRMT R10, R10, 0x3340, R5 ;  /* 0x000033400a0a7816 */ /* 0x000fe40000000005 */
[----:B------:R-:W-:-:S02]  /*1a50*/  PRMT R11, R11, 0x5410, R12 ;  /* 0x000054100b0b7816 */ /* 0x000fc4000000000c */
[----:B------:R-:W-:-:S05]  /*1a60*/  PRMT R10, R10, 0x5410, R7 ;  /* 0x000054100a0a7816 */ /* 0x000fca0000000007 */
[----:B------:R-:W-:Y:S01]  /*1a70*/  STG.E.64 desc[UR6][R2.64], R10 ;  /* 0x0000000a02007986 */ /* 0x000fe2000c101b06 */
[----:B------:R-:W-:Y:S05]  /*1a80*/  EXIT ;  /* 0x000000000000794d */ /* 0x000fea0003800000 */
.L_x_19202:
        /* <DEDUP_REMOVED lines=15> */
.L_x_23965:


//--------------------- .text._ZN2at6native18elementwise_kernelILi128ELi4EZNS0_15gpu_kernel_implIZZZNS0_54_GLOBAL__N__d8c5977b_16_LinearAlgebra_cu_35b291db_316116addr_kernel_cudaERNS_14TensorIteratorERKN3c106ScalarES9_ENKUlvE_clEvENKUlvE0_clEvEUlaaaE_EEvRNS_18TensorIteratorBaseERKT_EUliE_EEviT1_ --------------------------
	.section	.text._ZN2at6native18elementwise_kernelILi128ELi4EZNS0_15gpu_kernel_implIZZZNS0_54_GLOBAL__N__d8c5977b_16_LinearAlgebra_cu_35b291db_316116addr_kernel_cudaERNS_14TensorIteratorERKN3c106ScalarES9_ENKUlvE_clEvENKUlvE0_clEvEUlaaaE_EEvRNS_18TensorIteratorBaseERKT_EUliE_EEviT1_,"ax",@progbits
	.align	128
        .global         _ZN2at6native18elementwise_kernelILi128ELi4EZNS0_15gpu_kernel_implIZZZNS0_54_GLOBAL__N__d8c5977b_16_LinearAlgebra_cu_35b291db_316116addr_kernel_cudaERNS_14TensorIteratorERKN3c106ScalarES9_ENKUlvE_clEvENKUlvE0_clEvEUlaaaE_EEvRNS_18TensorIteratorBaseERKT_EUliE_EEviT1_
        .type           _ZN2at6native18elementwise_kernelILi128ELi4EZNS0_15gpu_kernel_implIZZZNS0_54_GLOBAL__N__d8c5977b_16_LinearAlgebra_cu_35b291db_316116addr_kernel_cudaERNS_14TensorIteratorERKN3c106ScalarES9_ENKUlvE_clEvENKUlvE0_clEvEUlaaaE_EEvRNS_18TensorIteratorBaseERKT_EUliE_EEviT1_,@function
        .size           _ZN2at6native18elementwise_kernelILi128ELi4EZNS0_15gpu_kernel_implIZZZNS0_54_GLOBAL__N__d8c5977b_16_LinearAlgebra_cu_35b291db_316116addr_kernel_cudaERNS_14TensorIteratorERKN3c106ScalarES9_ENKUlvE_clEvENKUlvE0_clEvEUlaaaE_EEvRNS_18TensorIteratorBaseERKT_EUliE_EEviT1_,(.L_x_23966 - _ZN2at6native18elementwise_kernelILi128ELi4EZNS0_15gpu_kernel_implIZZZNS0_54_GLOBAL__N__d8c5977b_16_LinearAlgebra_cu_35b291db_316116addr_kernel_cudaERNS_14TensorIteratorERKN3c106ScalarES9_ENKUlvE_clEvENKUlvE0_clEvEUlaaaE_EEvRNS_18TensorIteratorBaseERKT_EUliE_EEviT1_)
        .other          _ZN2at6native18elementwise_kernelILi128ELi4EZNS0_15gpu_kernel_implIZZZNS0_54_GLOBAL__N__d8c5977b_16_LinearAlgebra_cu_35b291db_316116addr_kernel_cudaERNS_14TensorIteratorERKN3c106ScalarES9_ENKUlvE_clEvENKUlvE0_clEvEUlaaaE_EEvRNS_18TensorIteratorBaseERKT_EUliE_EEviT1_,@"STO_CUDA_ENTRY STV_DEFAULT"
_ZN2at6native18elementwise_kernelILi128ELi4EZNS0_15gpu_kernel_implIZZZNS0_54_GLOBAL__N__d8c5977b_16_LinearAlgebra_cu_35b291db_316116addr_kernel_cudaERNS_14TensorIteratorERKN3c106ScalarES9_ENKUlvE_clEvENKUlvE0_clEvEUlaaaE_EEvRNS_18TensorIteratorBaseERKT_EUliE_EEviT1_:
.text._ZN2at6native18elementwise_kernelILi128ELi4EZNS0_15gpu_kernel_implIZZZNS0_54_GLOBAL__N__d8c5977b_16_LinearAlgebra_cu_35b291db_316116addr_kernel_cudaERNS_14TensorIteratorERKN3c106ScalarES9_ENKUlvE_clEvENKUlvE0_clEvEUlaaaE_EEvRNS_18TensorIteratorBaseERKT_EUliE_EEviT1_:
        /* <DEDUP_REMOVED lines=8> */
[----:B------:R-:W0:Y:S01]  /*0080*/  LDCU.U8 UR41, c[0x0][0x668] ;  /* 0x0000cd00ff2977ac */ /* 0x000e220008000000 */
        /* <DEDUP_REMOVED lines=365> */
.L_x_19205:
        /* <DEDUP_REMOVED lines=24> */
.L_x_19206:
        /* <DEDUP_REMOVED lines=14> */
[----:B------:R0:W5:Y:S01]  /*19c0*/  LDG.E.U8 R25, desc[UR36][R4.64] ;  /* 0x0000002404197981 */ /* 0x000162000c1e1100 */
[----:B------:R-:W-:Y:S05]  /*19d0*/  BRA `(.L_x_19212) ;  /* 0x0000000c00587947 */ /* 0x000fea0003800000 */
.L_x_19210:
[----:B------:R1:W5:Y:S01]  /*19e0*/  LDG.E.U8 R25, desc[UR36][R4.64] ;  /* 0x0000002404197981 */ /* 0x000362000c1e1100 */
[----:B------:R-:W-:Y:S05]  /*19f0*/  BRA `(.L_x_19212) ;  /* 0x0000000c00507947 */ /* 0x000fea0003800000 */
.L_x_19209:
[----:B------:R-:W-:-:S13]  /*1a00*/  ISETP.NE.AND P0, PT, R0, 0x2, PT ;  /* 0x000000020000780c */ /* 0x000fda0003f05270 */
[----:B------:R-:W-:Y:S05]  /*1a10*/  @!P0 BRA `(.L_x_19213) ;  /* 0x0000000000208947 */ /* 0x000fea0003800000 */
[----:B------:R-:W-:-:S13]  /*1a20*/  ISETP.NE.AND P0, PT, R0, 0x3, PT ;  /* 0x000000030000780c */ /* 0x000fda0003f05270 */
[----:B------:R-:W-:Y:S05]  /*1a30*/  @!P0 BRA `(.L_x_19214) ;  /* 0x0000000000108947 */ /* 0x000fea0003800000 */
[----:B------:R-:W-:-:S13]  /*1a40*/  ISETP.NE.AND P0, PT, R0, 0x4, PT ;  /* 0x000000040000780c */ /* 0x000fda0003f05270 */
[----:B------:R-:W-:Y:S05]  /*1a50*/  @P0 BRA `(.L_x_19211) ;  /* 0x0000000800b40947 */ /* 0x000fea0003800000 */
[----:B------:R4:W5:Y:S01]  /*1a60*/  LDG.E.U8 R25, desc[UR36][R4.64] ;  /* 0x0000002404197981 */ /* 0x000962000c1e1100 */
[----:B------:R-:W-:Y:S05]  /*1a70*/  BRA `(.L_x_19212) ;  /* 0x0000000c00307947 */ /* 0x000fea0003800000 */
.L_x_19214:
[----:B------:R3:W5:Y:S01]  /*1a80*/  LDG.E.U8 R25, desc[UR36][R4.64] ;  /* 0x0000002404197981 */ /* 0x000762000c1e1100 */
[----:B------:R-:W-:Y:S05]  /*1a90*/  BRA `(.L_x_19212) ;  /* 0x0000000c00287947 */ /* 0x000fea0003800000 */
.L_x_19213:
[----:B------:R2:W5:Y:S01]  /*1aa0*/  LDG.E.U16 R25, desc[UR36][R4.64] ;  /* 0x0000002404197981 */ /* 0x000562000c1e1500 */
[----:B------:R-:W-:Y:S05]  /*1ab0*/  BRA `(.L_x_19212) ;  /* 0x0000000c00207947 */ /* 0x000fea0003800000 */
.L_x_19208:
        /* <DEDUP_REMOVED lines=9> */
.L_x_19216:
[----:B------:R-:W2:Y:S02]  /*1b50*/  LDG.E.U16 R0, desc[UR36][R4.64] ;  /* 0x0000002404007981 */ /* 0x000ea4000c1e1500 */
[----:B--2---:R-:W-:-:S06]  /*1b60*/  HADD2.F32 R0, -RZ, R0.H0_H0 ;  /* 0x20000000ff007230 */ /* 0x004fcc0000004100 */
[----:B------:R-:W0:Y:S02]  /*1b70*/  F2I.FTZ.TRUNC.NTZ R0, R0 ;  /* 0x0000000000007305 */ /* 0x000e24000021f100 */
[----:B0-----:R-:W-:Y:S01]  /*1b80*/  PRMT R25, R0, 0x7610, R25 ;  /* 0x0000761000197816 */ /* 0x001fe20000000019 */
[----:B------:R-:W-:Y:S06]  /*1b90*/  BRA `(.L_x_19212) ;  /* 0x0000000800e87947 */ /* 0x000fec0003800000 */
.L_x_19215:
        /* <DEDUP_REMOVED lines=9> */
.L_x_19218:
[----:B------:R-:W2:Y:S02]  /*1c30*/  LDG.E.U16 R4, desc[UR36][R4.64] ;  /* 0x0000002404047981 */ /* 0x000ea4000c1e1500 */
[----:B--2---:R-:W-:-:S06]  /*1c40*/  HADD2.F32 R0, -RZ, R4.H0_H0 ;  /* 0x20000004ff007230 */ /* 0x004fcc0000004100 */
[----:B------:R-:W0:Y:S02]  /*1c50*/  F2I.FTZ.TRUNC.NTZ R0, R0 ;  /* 0x0000000000007305 */ /* 0x000e24000021f100 */
[----:B0-----:R-:W-:Y:S01]  /*1c60*/  PRMT R25, R0, 0x7610, R25 ;  /* 0x0000761000197816 */ /* 0x001fe20000000019 */
[----:B------:R-:W-:Y:S06]  /*1c70*/  BRA `(.L_x_19212) ;  /* 0x0000000800b07947 */ /* 0x000fec0003800000 */
.L_x_19217:
[----:B------:R-:W2:Y:S02]  /*1c80*/  LDG.E.64 R4, desc[UR36][R4.64] ;  /* 0x0000002404047981 */ /* 0x000ea4000c1e1b00 */
[----:B--2---:R0:W1:Y:S01]  /*1c90*/  F2I.F64.TRUNC R25, R4 ;  /* 0x0000000400197311 */ /* 0x004062000030d100 */
[----:B------:R-:W-:Y:S05]  /*1ca0*/  BRA `(.L_x_19212) ;  /* 0x0000000800a47947 */ /* 0x000fea0003800000 */
.L_x_19207:
        /* <DEDUP_REMOVED lines=12> */
.L_x_19221:
[----:B------:R-:W2:Y:S02]  /*1d70*/  LDG.E.64 R4, desc[UR36][R4.64] ;  /* 0x0000002404047981 */ /* 0x000ea4000c1e1b00 */
[----:B--2---:R0:W1:Y:S01]  /*1d80*/  F2I.F64.TRUNC R25, R4 ;  /* 0x0000000400197311 */ /* 0x004062000030d100 */
[----:B------:R-:W-:Y:S05]  /*1d90*/  BRA `(.L_x_19212) ;  /* 0x0000000800687947 */ /* 0x000fea0003800000 */
.L_x_19220:
        /* <DEDUP_REMOVED lines=27> */
.L_x_19223:
        /* <DEDUP_REMOVED lines=15> */
.L_x_19222:
[----:B------:R-:W2:Y:S02]  /*2040*/  LDG.E.U16 R0, desc[UR36][R4.64] ;  /* 0x0000002404007981 */ /* 0x000ea4000c1e1500 */
[----:B--2---:R-:W-:-:S06]  /*2050*/  IMAD.U32 R0, R0, 0x10000, RZ ;  /* 0x0001000000007824 */ /* 0x004fcc00078e00ff */
[----:B------:R-:W0:Y:S02]  /*2060*/  F2I.FTZ.TRUNC.NTZ R0, R0 ;  /* 0x0000000000007305 */ /* 0x000e24000021f100 */
[----:B0-----:R-:W-:Y:S01]  /*2070*/  PRMT R25, R0, 0x7610, R25 ;  /* 0x0000761000197816 */ /* 0x001fe20000000019 */
[----:B------:R-:W-:Y:S06]  /*2080*/  BRA `(.L_x_19212) ;  /* 0x0000000400ac7947 */ /* 0x000fec0003800000 */
.L_x_19219:
        /* <DEDUP_REMOVED lines=10> */
.L_x_19226:
        /* <DEDUP_REMOVED lines=21> */
.L_x_19230:
[----:B------:R-:W-:Y:S05]  /*2280*/  BSYNC.RECONVERGENT B1 ;  /* 0x0000000000017941 */ /* 0x000fea0003800200 */
.L_x_19229:
[----:B------:R-:W-:Y:S01]  /*2290*/  IMAD.SHL.U32 R0, R0, 0x100000, RZ ;  /* 0x0010000000007824 */ /* 0x000fe200078e00ff */
[----:B------:R-:W-:-:S04]  /*22a0*/  LEA R3, R3, 0x3b800000, 0x17 ;  /* 0x3b80000003037811 */ /* 0x000fc800078eb8ff */
[----:B------:R-:W-:-:S07]  /*22b0*/  LOP3.LUT R0, R3, R0, R7, 0xfe, !PT ;  /* 0x0000000003007212 */ /* 0x000fce00078efe07 */
.L_x_19228:
[----:B------:R-:W-:Y:S05]  /*22c0*/  BSYNC.RECONVERGENT B0 ;  /* 0x0000000000007941 */ /* 0x000fea0003800200 */
.L_x_19227:
[----:B------:R-:W0:Y:S02]  /*22d0*/  F2I.FTZ.TRUNC.NTZ R0, R0 ;  /* 0x0000000000007305 */ /* 0x000e24000021f100 */
[----:B0-----:R-:W-:Y:S01]  /*22e0*/  PRMT R25, R0, 0x7610, R25 ;  /* 0x0000761000197816 */ /* 0x001fe20000000019 */
[----:B------:R-:W-:Y:S06]  /*22f0*/  BRA `(.L_x_19212) ;  /* 0x0000000400107947 */ /* 0x000fec0003800000 */
.L_x_19225:
        /* <DEDUP_REMOVED lines=21> */
.L_x_19234:
[----:B------:R-:W-:Y:S05]  /*2450*/  BSYNC.RECONVERGENT B1 ;  /* 0x0000000000017941 */ /* 0x000fea0003800200 */
.L_x_19233:
[----:B------:R-:W-:Y:S01]  /*2460*/  IMAD.SHL.U32 R0, R0, 0x200000, RZ ;  /* 0x0020000000007824 */ /* 0x000fe200078e00ff */
[----:B------:R-:W-:-:S04]  /*2470*/  LEA R3, R3, 0x37800000, 0x17 ;  /* 0x3780000003037811 */ /* 0x000fc800078eb8ff */
[----:B------:R-:W-:-:S07]  /*2480*/  LOP3.LUT R0, R3, R0, R7, 0xfe, !PT ;  /* 0x0000000003007212 */ /* 0x000fce00078efe07 */
.L_x_19232:
[----:B------:R-:W-:Y:S05]  /*2490*/  BSYNC.RECONVERGENT B0 ;  /* 0x0000000000007941 */ /* 0x000fea0003800200 */
.L_x_19231:
[----:B------:R-:W0:Y:S02]  /*24a0*/  F2I.FTZ.TRUNC.NTZ R0, R0 ;  /* 0x0000000000007305 */ /* 0x000e24000021f100 */
[----:B0-----:R-:W-:Y:S01]  /*24b0*/  PRMT R25, R0, 0x7610, R25 ;  /* 0x0000761000197816 */ /* 0x001fe20000000019 */
[----:B------:R-:W-:Y:S06]  /*24c0*/  BRA `(.L_x_19212) ;  /* 0x00000000009c7947 */ /* 0x000fec0003800000 */
.L_x_19224:
[----:B------:R-:W-:-:S13]  /*24d0*/  ISETP.NE.AND P0, PT, R0, 0x1c, PT ;  /* 0x0000001c0000780c */ /* 0x000fda0003f05270 */
[----:B------:R-:W-:Y:S05]  /*24e0*/  @!P0 BRA `(.L_x_19235) ;  /* 0x0000000000908947 */ /* 0x000fea0003800000 */
[----:B------:R-:W-:-:S13]  /*24f0*/  ISETP.NE.AND P0, PT, R0, 0x1d, PT ;  /* 0x0000001d0000780c */ /* 0x000fda0003f05270 */
[----:B------:R-:W-:Y:S05]  /*2500*/  @!P0 BRA `(.L_x_19236) ;  /* 0x0000000000808947 */ /* 0x000fea0003800000 */
[----:B------:R-:W-:-:S13]  /*2510*/  ISETP.NE.AND P0, PT, R0, 0x2c, PT ;  /* 0x0000002c0000780c */ /* 0x000fda0003f05270 */
[----:B------:R-:W-:Y:S05]  /*2520*/  @!P0 BRA `(.L_x_19237) ;  /* 0x0000000000488947 */ /* 0x000fea0003800000 */
.L_x_19211:
        /* <DEDUP_REMOVED lines=16> */
.L_x_19238:
[----:B------:R-:W-:Y:S01]  /*2630*/  PRMT R25, RZ, 0x7610, R25 ;  /* 0x00007610ff197816 */ /* 0x000fe20000000019 */
[----:B------:R-:W-:Y:S06]  /*2640*/  BRA `(.L_x_19212) ;  /* 0x00000000003c7947 */ /* 0x000fec0003800000 */
.L_x_19237:
        /* <DEDUP_REMOVED lines=8> */
.L_x_19240:
[----:B------:R-:W-:Y:S05]  /*26d0*/  BSYNC.RECONVERGENT B0 ;  /* 0x0000000000007941 */ /* 0x000fea0003800200 */
.L_x_19239:
[----:B------:R-:W0:Y:S02]  /*26e0*/  F2I.FTZ.TRUNC.NTZ R0, R0 ;  /* 0x0000000000007305 */ /* 0x000e24000021f100 */
[----:B0-----:R-:W-:Y:S01]  /*26f0*/  PRMT R25, R0, 0x7610, R25 ;  /* 0x0000761000197816 */ /* 0x001fe20000000019 */
[----:B------:R-:W-:Y:S06]  /*2700*/  BRA `(.L_x_19212) ;  /* 0x00000000000c7947 */ /* 0x000fec0003800000 */
.L_x_19236:
[----:B------:R0:W5:Y:S01]  /*2710*/  LDG.E.U8 R25, desc[UR36][R4.64] ;  /* 0x0000002404197981 */ /* 0x000162000c1e1100 */
[----:B------:R-:W-:Y:S05]  /*2720*/  BRA `(.L_x_19212) ;  /* 0x0000000000047947 */ /* 0x000fea0003800000 */
.L_x_19235:
[----:B------:R0:W5:Y:S02]  /*2730*/  LDG.E.U8 R25, desc[UR36][R4.64] ;  /* 0x0000002404197981 */ /* 0x000164000c1e1100 */
.L_x_19212:
        /* <DEDUP_REMOVED lines=16> */
.L_x_19244:
[----:B------:R0:W5:Y:S01]  /*2840*/  LDG.E.U8 R0, desc[UR36][R4.64] ;  /* 0x0000002404007981 */ /* 0x000162000c1e1100 */
[----:B------:R-:W-:Y:S05]  /*2850*/  BRA `(.L_x_19246) ;  /* 0x0000000c00507947 */ /* 0x000fea0003800000 */
.L_x_19243:
        /* <DEDUP_REMOVED lines=8> */
.L_x_19248:
[----:B------:R0:W5:Y:S01]  /*28e0*/  LDG.E.U8 R0, desc[UR36][R4.64] ;  /* 0x0000002404007981 */ /* 0x000162000c1e1100 */
[----:B------:R-:W-:Y:S05]  /*28f0*/  BRA `(.L_x_19246) ;  /* 0x0000000c00287947 */ /* 0x000fea0003800000 */
.L_x_19247:
[----:B------:R0:W5:Y:S01]  /*2900*/  LDG.E.U16 R0, desc[UR36][R4.64] ;  /* 0x0000002404007981 */ /* 0x000162000c1e1500 */
[----:B------:R-:W-:Y:S05]  /*2910*/  BRA `(.L_x_19246) ;  /* 0x0000000c00207947 */ /* 0x000fea0003800000 */
.L_x_19242:
        /* <DEDUP_REMOVED lines=9> */
.L_x_19250:
[----:B------:R-:W2:Y:S02]  /*29b0*/  LDG.E.U16 R3, desc[UR36][R4.64] ;  /* 0x0000002404037981 */ /* 0x000ea4000c1e1500 */
[----:B--2---:R-:W-:-:S06]  /*29c0*/  HADD2.F32 R3, -RZ, R3.H0_H0 ;  /* 0x20000003ff037230 */ /* 0x004fcc0000004100 */
[----:B------:R-:W0:Y:S02]  /*29d0*/  F2I.FTZ.TRUNC.NTZ R3, R3 ;  /* 0x0000000300037305 */ /* 0x000e24000021f100 */
[----:B0-----:R-:W-:Y:S01]  /*29e0*/  PRMT R0, R3, 0x7610, R0 ;  /* 0x0000761003007816 */ /* 0x001fe20000000000 */
[----:B------:R-:W-:Y:S06]  /*29f0*/  BRA `(.L_x_19246) ;  /* 0x0000000800e87947 */ /* 0x000fec0003800000 */
.L_x_19249:
        /* <DEDUP_REMOVED lines=9> */
.L_x_19252:
[----:B------:R-:W2:Y:S02]  /*2a90*/  LDG.E.U16 R4, desc[UR36][R4.64] ;  /* 0x0000002404047981 */ /* 0x000ea4000c1e1500 */
[----:B--2---:R-:W-:-:S06]  /*2aa0*/  HADD2.F32 R3, -RZ, R4.H0_H0 ;  /* 0x20000004ff037230 */ /* 0x004fcc0000004100 */
[----:B------:R-:W0:Y:S02]  /*2ab0*/  F2I.FTZ.TRUNC.NTZ R3, R3 ;  /* 0x0000000300037305 */ /* 0x000e24000021f100 */
[----:B0-----:R-:W-:Y:S01]  /*2ac0*/  PRMT R0, R3, 0x7610, R0 ;  /* 0x0000761003007816 */ /* 0x001fe20000000000 */
[----:B------:R-:W-:Y:S06]  /*2ad0*/  BRA `(.L_x_19246) ;  /* 0x0000000800b07947 */ /* 0x000fec0003800000 */
.L_x_19251:
[----:B------:R-:W2:Y:S02]  /*2ae0*/  LDG.E.64 R4, desc[UR36][R4.64] ;  /* 0x0000002404047981 */ /* 0x000ea4000c1e1b00 */
[----:B--2---:R4:W0:Y:S01]  /*2af0*/  F2I.F64.TRUNC R0, R4 ;  /* 0x0000000400007311 */ /* 0x004822000030d100 */
[----:B------:R-:W-:Y:S05]  /*2b00*/  BRA `(.L_x_19246) ;  /* 0x0000000800a47947 */ /* 0x000fea0003800000 */
.L_x_19241:
        /* <DEDUP_REMOVED lines=12> */
.L_x_19255:
[----:B------:R-:W2:Y:S02]  /*2bd0*/  LDG.E.64 R4, desc[UR36][R4.64] ;  /* 0x0000002404047981 */ /* 0x000ea4000c1e1b00 */
[----:B--2---:R0:W1:Y:S01]  /*2be0*/  F2I.F64.TRUNC R0, R4 ;  /* 0x0000000400007311 */ /* 0x004062000030d100 */
[----:B------:R-:W-:Y:S05]  /*2bf0*/  BRA `(.L_x_19246) ;  /* 0x0000000800687947 */ /* 0x000fea0003800000 */
.L_x_19254:
        /* <DEDUP_REMOVED lines=27> */
.L_x_19257:
        /* <DEDUP_REMOVED lines=15> */
.L_x_19256:
[----:B------:R-:W2:Y:S02]  /*2ea0*/  LDG.E.U16 R3, desc[UR36][R4.64] ;  /* 0x0000002404037981 */ /* 0x000ea4000c1e1500 */
[----:B--2---:R-:W-:-:S06]  /*2eb0*/  IMAD.U32 R3, R3, 0x10000, RZ ;  /* 0x0001000003037824 */ /* 0x004fcc00078e00ff */
[----:B------:R-:W0:Y:S02]  /*2ec0*/  F2I.FTZ.TRUNC.NTZ R3, R3 ;  /* 0x0000000300037305 */ /* 0x000e24000021f100 */
[----:B0-----:R-:W-:Y:S01]  /*2ed0*/  PRMT R0, R3, 0x7610, R0 ;  /* 0x0000761003007816 */ /* 0x001fe20000000000 */
[----:B------:R-:W-:Y:S06]  /*2ee0*/  BRA `(.L_x_19246) ;  /* 0x0000000400ac7947 */ /* 0x000fec0003800000 */
.L_x_19253:
        /* <DEDUP_REMOVED lines=10> */
.L_x_19260:
        /* <DEDUP_REMOVED lines=21> */
.L_x_19264:
[----:B------:R-:W-:Y:S05]  /*30e0*/  BSYNC.RECONVERGENT B1 ;  /* 0x0000000000017941 */ /* 0x000fea0003800200 */
.L_x_19263:
[----:B------:R-:W-:Y:S01]  /*30f0*/  IMAD.SHL.U32 R0, R0, 0x100000, RZ ;  /* 0x0010000000007824 */ /* 0x000fe200078e00ff */
[----:B------:R-:W-:-:S04]  /*3100*/  LEA R3, R3, 0x3b800000, 0x17 ;  /* 0x3b80000003037811 */ /* 0x000fc800078eb8ff */
[----:B------:R-:W-:-:S07]  /*3110*/  LOP3.LUT R3, R3, R0, R7, 0xfe, !PT ;  /* 0x0000000003037212 */ /* 0x000fce00078efe07 */
.L_x_19262:
[----:B------:R-:W-:Y:S05]  /*3120*/  BSYNC.RECONVERGENT B0 ;  /* 0x0000000000007941 */ /* 0x000fea0003800200 */
.L_x_19261:
[----:B------:R-:W0:Y:S02]  /*3130*/  F2I.FTZ.TRUNC.NTZ R3, R3 ;  /* 0x0000000300037305 */ /* 0x000e24000021f100 */
[----:B0-----:R-:W-:Y:S01]  /*3140*/  PRMT R0, R3, 0x7610, R0 ;  /* 0x0000761003007816 */ /* 0x001fe20000000000 */
[----:B------:R-:W-:Y:S06]  /*3150*/  BRA `(.L_x_19246) ;  /* 0x0000000400107947 */ /* 0x000fec0003800000 */
.L_x_19259:
        /* <DEDUP_REMOVED lines=21> */
.L_x_19268:
[----:B------:R-:W-:Y:S05]  /*32b0*/  BSYNC.RECONVERGENT B1 ;  /* 0x0000000000017941 */ /* 0x000fea0003800200 */
.L_x_19267:
[----:B------:R-:W-:Y:S01]  /*32c0*/  IMAD.SHL.U32 R0, R0, 0x200000, RZ ;  /* 0x0020000000007824 */ /* 0x000fe200078e00ff */
[----:B------:R-:W-:-:S04]  /*32d0*/  LEA R3, R3, 0x37800000, 0x17 ;  /* 0x3780000003037811 */ /* 0x000fc800078eb8ff */
[----:B------:R-:W-:-:S07]  /*32e0*/  LOP3.LUT R3, R3, R0, R7, 0xfe, !PT ;  /* 0x0000000003037212 */ /* 0x000fce00078efe07 */
.L_x_19266:
[----:B------:R-:W-:Y:S05]  /*32f0*/  BSYNC.RECONVERGENT B0 ;  /* 0x0000000000007941 */ /* 0x000fea0003800200 */
.L_x_19265:
[----:B------:R-:W0:Y:S02]  /*3300*/  F2I.FTZ.TRUNC.NTZ R3, R3 ;  /* 0x0000000300037305 */ /* 0x000e24000021f100 */
[----:B0-----:R-:W-:Y:S01]  /*3310*/  PRMT R0, R3, 0x7610, R0 ;  /* 0x0000761003007816 */ /* 0x001fe20000000000 */
[----:B------:R-:W-:Y:S06]  /*3320*/  BRA `(.L_x_19246) ;  /* 0x00000000009c7947 */ /* 0x000fec0003800000 */
.L_x_19258:
[----:B------:R-:W-:-:S13]  /*3330*/  ISETP.NE.AND P0, PT, R0, 0x1c, PT ;  /* 0x0000001c0000780c */ /* 0x000fda0003f05270 */
[----:B------:R-:W-:Y:S05]  /*3340*/  @!P0 BRA `(.L_x_19269) ;  /* 0x0000000000908947 */ /* 0x000fea0003800000 */
[----:B------:R-:W-:-:S13]  /*3350*/  ISETP.NE.AND P0, PT, R0, 0x1d, PT ;  /* 0x0000001d0000780c */ /* 0x000fda0003f05270 */
[----:B------:R-:W-:Y:S05]  /*3360*/  @!P0 BRA `(.L_x_19270) ;  /* 0x0000000000808947 */ /* 0x000fea0003800000 */
[----:B------:R-:W-:-:S13]  /*3370*/  ISETP.NE.AND P0, PT, R0, 0x2c, PT ;  /* 0x0000002c0000780c */ /* 0x000fda0003f05270 */
[----:B------:R-:W-:Y:S05]  /*3380*/  @!P0 BRA `(.L_x_19271) ;  /* 0x0000000000488947 */ /* 0x000fea0003800000 */
.L_x_19245:
        /* <DEDUP_REMOVED lines=16> */
.L_x_19272:
[----:B------:R-:W-:Y:S01]  /*3490*/  PRMT R0, RZ, 0x7610, R0 ;  /* 0x00007610ff007816 */ /* 0x000fe20000000000 */
[----:B------:R-:W-:Y:S06]  /*34a0*/  BRA `(.L_x_19246) ;  /* 0x00000000003c7947 */ /* 0x000fec0003800000 */
.L_x_19271:
        /* <DEDUP_REMOVED lines=8> */
.L_x_19274:
[----:B------:R-:W-:Y:S05]  /*3530*/  BSYNC.RECONVERGENT B0 ;  /* 0x0000000000007941 */ /* 0x000fea0003800200 */
.L_x_19273:
[----:B------:R-:W0:Y:S02]  /*3540*/  F2I.FTZ.TRUNC.NTZ R3, R3 ;  /* 0x0000000300037305 */ /* 0x000e24000021f100 */
[----:B0-----:R-:W-:Y:S01]  /*3550*/  PRMT R0, R3, 0x7610, R0 ;  /* 0x0000761003007816 */ /* 0x001fe20000000000 */
[----:B------:R-:W-:Y:S06]  /*3560*/  BRA `(.L_x_19246) ;  /* 0x00000000000c7947 */ /* 0x000fec0003800000 */
.L_x_19270:
[----:B------:R0:W5:Y:S01]  /*3570*/  LDG.E.U8 R0, desc[UR36][R4.64] ;  /* 0x0000002404007981 */ /* 0x000162000c1e1100 */
[----:B------:R-:W-:Y:S05]  /*3580*/  BRA `(.L_x_19246) ;  /* 0x0000000000047947 */ /* 0x000fea0003800000 */
.L_x_19269:
[----:B------:R0:W5:Y:S02]  /*3590*/  LDG.E.U8 R0, desc[UR36][R4.64] ;  /* 0x0000002404007981 */ /* 0x000164000c1e1100 */
.L_x_19246:
[----:B------:R-:W1:Y:S01]  /*35a0*/  LDCU.64 UR6, c[0x0][0x648] ;  /* 0x0000c900ff0677ac */ /* 0x000e620008000a00 */
[----:B-----5:R-:W-:Y:S02]  /*35b0*/  PRMT R25, R25, 0x9910, RZ ;  /* 0x0000991019197816 */ /* 0x020fe400000000ff */
[----:B0-2-4-:R-:W-:Y:S01]  /*35c0*/  LOP3.LUT R4, R2, 0xff, RZ, 0xc0, !PT ;  /* 0x000000ff02047812 */ /* 0x015fe200078ec0ff */
[----:B------:R-:W-:Y:S01]  /*35d0*/  UPRMT UR4, UR41, 0x9910, URZ ;  /* 0x0000991029047896 */ /* 0x000fe200080000ff */
[----:B-1-3--:R-:W-:Y:S01]  /*35e0*/  PRMT R3, R0, 0x9910, RZ ;  /* 0x0000991000037816 */ /* 0x00afe200000000ff */
[----:B------:R-:W-:Y:S01]  /*35f0*/  IMAD.MOV.U32 R0, RZ, RZ, R25 ;  /* 0x000000ffff007224 */ /* 0x000fe200078e0019 */
[----:B------:R-:W-:-:S03]  /*3600*/  ISETP.GT.AND P0, PT, R4, 0x9, PT ;  /* 0x000000090400780c */ /* 0x000fc60003f04270 */
[----:B------:R-:W-:-:S05]  /*3610*/  IMAD R0, R0, R3, RZ ;  /* 0x0000000300007224 */ /* 0x000fca00078e02ff */
[----:B------:R-:W-:Y:S02]  /*3620*/  PRMT R0, R0, 0x9910, RZ ;  /* 0x0000991000007816 */ /* 0x000fe400000000ff */
[----:B------:R-:W-:-:S03]  /*3630*/  IADD3 R8, P1, PT, R23, UR6, RZ ;  /* 0x0000000617087c10 */ /* 0x000fc6000ff3e0ff */
[----:B------:R-:W-:Y:S02]  /*3640*/  IMAD R3, R0, UR4, RZ ;  /* 0x0000000400037c24 */ /* 0x000fe4000f8e02ff */
        /* <DEDUP_REMOVED lines=12> */
.L_x_19278:
[----:B------:R0:W-:Y:S01]  /*3710*/  STG.E.U8 desc[UR36][R8.64], R3 ;  /* 0x0000000308007986 */ /* 0x0001e2000c101124 */
[----:B------:R-:W-:Y:S05]  /*3720*/  BRA `(.L_x_19280) ;  /* 0x0000000c00887947 */ /* 0x000fea0003800000 */
.L_x_19277:
        /* <DEDUP_REMOVED lines=12> */
.L_x_19282:
[----:B------:R-:W-:-:S04]  /*37f0*/  LOP3.LUT R3, R3, 0xffff, RZ, 0xc0, !PT ;  /* 0x0000ffff03037812 */ /* 0x000fc800078ec0ff */
[----:B------:R-:W-:-:S05]  /*3800*/  PRMT R3, R3, 0x8880, RZ ;  /* 0x0000888003037816 */ /* 0x000fca00000000ff */
[----:B------:R0:W-:Y:S01]  /*3810*/  STG.E desc[UR36][R8.64], R3 ;  /* 0x0000000308007986 */ /* 0x0001e2000c101924 */
[----:B------:R-:W-:Y:S05]  /*3820*/  BRA `(.L_x_19280) ;  /* 0x0000000c00487947 */ /* 0x000fea0003800000 */
.L_x_19281:
[----:B------:R-:W-:-:S04]  /*3830*/  PRMT R3, R3, 0x8880, RZ ;  /* 0x0000888003037816 */ /* 0x000fc800000000ff */
[----:B------:R-:W-:-:S05]  /*3840*/  PRMT R3, R3, 0x7710, RZ ;  /* 0x0000771003037816 */ /* 0x000fca00000000ff */
[----:B------:R0:W-:Y:S01]  /*3850*/  STG.E.U16 desc[UR36][R8.64], R3 ;  /* 0x0000000308007986 */ /* 0x0001e2000c101524 */
[----:B------:R-:W-:Y:S05]  /*3860*/  BRA `(.L_x_19280) ;  /* 0x0000000c00387947 */ /* 0x000fea0003800000 */
.L_x_19276:
        /* <DEDUP_REMOVED lines=9> */
.L_x_19284:
[----:B------:R-:W0:Y:S02]  /*3900*/  I2F.S8 R0, R3 ;  /* 0x0000000300007306 */ /* 0x000e240000001400 */
[----:B0-----:R-:W-:-:S05]  /*3910*/  F2FP.F16.F32.PACK_AB R0, RZ, R0 ;  /* 0x00000000ff00723e */ /* 0x001fca00000000ff */
[----:B------:R0:W-:Y:S01]  /*3920*/  STG.E.U16 desc[UR36][R8.64], R0 ;  /* 0x0000000008007986 */ /* 0x0001e2000c101524 */
[----:B------:R-:W-:Y:S05]  /*3930*/  BRA `(.L_x_19280) ;  /* 0x0000000c00047947 */ /* 0x000fea0003800000 */
.L_x_19283:
        /* <DEDUP_REMOVED lines=10> */
.L_x_19286:
[----:B------:R-:W0:Y:S02]  /*39e0*/  I2F.S8 R3, R3 ;  /* 0x0000000300037306 */ /* 0x000e240000001400 */
[----:B0-----:R-:W-:-:S04]  /*39f0*/  F2FP.F16.F32.PACK_AB R3, RZ, R3 ;  /* 0x00000003ff03723e */ /* 0x001fc800000000ff */
[----:B------:R-:W-:-:S05]  /*3a00*/  PRMT R3, R3, 0x5410, RZ ;  /* 0x0000541003037816 */ /* 0x000fca00000000ff */
[----:B------:R0:W-:Y:S01]  /*3a10*/  STG.E desc[UR36][R8.64], R3 ;  /* 0x0000000308007986 */ /* 0x0001e2000c101924 */
[----:B------:R-:W-:Y:S05]  /*3a20*/  BRA `(.L_x_19280) ;  /* 0x0000000800c87947 */ /* 0x000fea0003800000 */
.L_x_19285:
[----:B------:R-:W-:-:S04]  /*3a30*/  PRMT R4, R3, 0x8880, RZ ;  /* 0x0000888003047816 */ /* 0x000fc800000000ff */
[----:B------:R-:W-:-:S06]  /*3a40*/  PRMT R4, R4, 0x7710, RZ ;  /* 0x0000771004047816 */ /* 0x000fcc00000000ff */
[----:B------:R-:W0:Y:S02]  /*3a50*/  I2F.F64.S16 R4, R4 ;  /* 0x0000000400047312 */ /* 0x000e240000101c00 */
[----:B0-----:R0:W-:Y:S01]  /*3a60*/  STG.E.64 desc[UR36][R8.64], R4 ;  /* 0x0000000408007986 */ /* 0x0011e2000c101b24 */
[----:B------:R-:W-:Y:S05]  /*3a70*/  BRA `(.L_x_19280) ;  /* 0x0000000800b47947 */ /* 0x000fea0003800000 */
.L_x_19275:
        /* <DEDUP_REMOVED lines=12> */
.L_x_19289:
[----:B------:R-:W-:Y:S02]  /*3b40*/  PRMT R4, R3, 0x8880, RZ ;  /* 0x0000888003047816 */ /* 0x000fe400000000ff */
[----:B------:R-:W-:Y:S02]  /*3b50*/  CS2R R6, SRZ ;  /* 0x0000000000067805 */ /* 0x000fe4000001ff00 */
[----:B------:R-:W-:-:S06]  /*3b60*/  PRMT R4, R4, 0x7710, RZ ;  /* 0x0000771004047816 */ /* 0x000fcc00000000ff */
[----:B------:R-:W0:Y:S02]  /*3b70*/  I2F.F64.S16 R4, R4 ;  /* 0x0000000400047312 */ /* 0x000e240000101c00 */
[----:B0-----:R3:W-:Y:S01]  /*3b80*/  STG.E.128 desc[UR36][R8.64], R4 ;  /* 0x0000000408007986 */ /* 0x0017e2000c101d24 */
[----:B------:R-:W-:Y:S05]  /*3b90*/  BRA `(.L_x_19280) ;  /* 0x00000008006c7947 */ /* 0x000fea0003800000 */
.L_x_19288:
        /* <DEDUP_REMOVED lines=19> */
.L_x_19293:
[----:B------:R-:W-:Y:S05]  /*3cd0*/  BSYNC.RECONVERGENT B0 ;  /* 0x0000000000007941 */ /* 0x000fea0003800200 */
.L_x_19292:
[----:B------:R-:W-:-:S05]  /*3ce0*/  LOP3.LUT R5, R0, 0x80, R5, 0xf8, !PT ;  /* 0x0000008000057812 */ /* 0x000fca00078ef805 */
[----:B------:R0:W-:Y:S01]  /*3cf0*/  STG.E.U8 desc[UR36][R8.64], R5 ;  /* 0x0000000508007986 */ /* 0x0001e2000c101124 */
[----:B------:R-:W-:Y:S05]  /*3d00*/  BRA `(.L_x_19280) ;  /* 0x0000000800107947 */ /* 0x000fea0003800000 */
.L_x_19291:
        /* <DEDUP_REMOVED lines=15> */
.L_x_19295:
[----:B------:R-:W-:Y:S05]  /*3e00*/  BSYNC.RECONVERGENT B0 ;  /* 0x0000000000007941 */ /* 0x000fea0003800200 */
.L_x_19294:
[----:B------:R-:W-:-:S05]  /*3e10*/  LOP3.LUT R5, R0, 0x80, R5, 0xf8, !PT ;  /* 0x0000008000057812 */ /* 0x000fca00078ef805 */
[----:B------:R1:W-:Y:S01]  /*3e20*/  STG.E.U8 desc[UR36][R8.64], R5 ;  /* 0x0000000508007986 */ /* 0x0003e2000c101124 */
[----:B------:R-:W-:Y:S05]  /*3e30*/  BRA `(.L_x_19280) ;  /* 0x0000000400c47947 */ /* 0x000fea0003800000 */
.L_x_19290:
[----:B------:R-:W0:Y:S02]  /*3e40*/  I2F.S8 R0, R3 ;  /* 0x0000000300007306 */ /* 0x000e240000001400 */
[----:B0-----:R-:W-:-:S05]  /*3e50*/  F2FP.BF16.F32.PACK_AB R0, RZ, R0 ;  /* 0x00000000ff00723e */ /* 0x001fca00000010ff */
[----:B------:R2:W-:Y:S01]  /*3e60*/  STG.E.U16 desc[UR36][R8.64], R0 ;  /* 0x0000000008007986 */ /* 0x0005e2000c101524 */
[----:B------:R-:W-:Y:S05]  /*3e70*/  BRA `(.L_x_19280) ;  /* 0x0000000400b47947 */ /* 0x000fea0003800000 */
.L_x_19287:
        /* <DEDUP_REMOVED lines=12> */
.L_x_19298:
        /* <DEDUP_REMOVED lines=13> */
.L_x_19301:
[----:B------:R-:W-:-:S04]  /*4010*/  SHF.R.U32.HI R0, RZ, 0x14, R3 ;  /* 0x00000014ff007819 */ /* 0x000fc80000011603 */
[----:B------:R-:W-:-:S04]  /*4020*/  LOP3.LUT R0, R0, 0x1, RZ, 0xc0, !PT ;  /* 0x0000000100007812 */ /* 0x000fc800078ec0ff */
[----:B------:R-:W-:-:S04]  /*4030*/  IADD3 R0, PT, PT, R3, 0x487ffff, R0 ;  /* 0x0487ffff03007810 */ /* 0x000fc80007ffe000 */
[----:B------:R-:W-:-:S04]  /*4040*/  SHF.R.U32.HI R0, RZ, 0x14, R0 ;  /* 0x00000014ff007819 */ /* 0x000fc80000011600 */
[----:B------:R-:W-:-:S07]  /*4050*/  LOP3.LUT R0, R0, 0xff, RZ, 0xc0, !PT ;  /* 0x000000ff00007812 */ /* 0x000fce00078ec0ff */
.L_x_19302:
[----:B------:R-:W-:-:S04]  /*4060*/  SHF.R.U32.HI R3, RZ, 0x18, R3 ;  /* 0x00000018ff037819 */ /* 0x000fc80000011603 */
[----:B------:R-:W-:-:S04]  /*4070*/  LOP3.LUT R0, R0, 0x80, R3, 0xf8, !PT ;  /* 0x0000008000007812 */ /* 0x000fc800078ef803 */
[----:B------:R-:W-:-:S07]  /*4080*/  PRMT R4, R0, 0x7610, R4 ;  /* 0x0000761000047816 */ /* 0x000fce0000000004 */
.L_x_19300:
[----:B------:R-:W-:Y:S05]  /*4090*/  BSYNC.RECONVERGENT B0 ;  /* 0x0000000000007941 */ /* 0x000fea0003800200 */
.L_x_19299:
[----:B------:R0:W-:Y:S01]  /*40a0*/  STG.E.U8 desc[UR36][R8.64], R4 ;  /* 0x0000000408007986 */ /* 0x0001e2000c101124 */
[----:B------:R-:W-:Y:S05]  /*40b0*/  BRA `(.L_x_19280) ;  /* 0x0000000400247947 */ /* 0x000fea0003800000 */
.L_x_19297:
        /* <DEDUP_REMOVED lines=13> */
.L_x_19305:
[----:B------:R-:W-:-:S04]  /*4190*/  SHF.R.U32.HI R0, RZ, 0x15, R3 ;  /* 0x00000015ff007819 */ /* 0x000fc80000011603 */
[----:B------:R-:W-:-:S04]  /*41a0*/  LOP3.LUT R0, R0, 0x1, RZ, 0xc0, !PT ;  /* 0x0000000100007812 */ /* 0x000fc800078ec0ff */
[----:B------:R-:W-:-:S04]  /*41b0*/  IADD3 R0, PT, PT, R3, 0x88fffff, R0 ;  /* 0x088fffff03007810 */ /* 0x000fc80007ffe000 */
[----:B------:R-:W-:-:S04]  /*41c0*/  SHF.R.U32.HI R0, RZ, 0x15, R0 ;  /* 0x00000015ff007819 */ /* 0x000fc80000011600 */
[----:B------:R-:W-:-:S07]  /*41d0*/  LOP3.LUT R0, R0, 0xff, RZ, 0xc0, !PT ;  /* 0x000000ff00007812 */ /* 0x000fce00078ec0ff */
.L_x_19306:
[----:B------:R-:W-:-:S04]  /*41e0*/  SHF.R.U32.HI R3, RZ, 0x18, R3 ;  /* 0x00000018ff037819 */ /* 0x000fc80000011603 */
[----:B------:R-:W-:-:S04]  /*41f0*/  LOP3.LUT R0, R0, 0x80, R3, 0xf8, !PT ;  /* 0x0000008000007812 */ /* 0x000fc800078ef803 */
[----:B------:R-:W-:-:S07]  /*4200*/  PRMT R4, R0, 0x7610, R4 ;  /* 0x0000761000047816 */ /* 0x000fce0000000004 */
.L_x_19304:
[----:B------:R-:W-:Y:S05]  /*4210*/  BSYNC.RECONVERGENT B0 ;  /* 0x0000000000007941 */ /* 0x000fea0003800200 */
.L_x_19303:
[----:B------:R0:W-:Y:S01]  /*4220*/  STG.E.U8 desc[UR36][R8.64], R4 ;  /* 0x0000000408007986 */ /* 0x0001e2000c101124 */
[----:B------:R-:W-:Y:S05]  /*4230*/  BRA `(.L_x_19280) ;  /* 0x0000000000c47947 */ /* 0x000fea0003800000 */
.L_x_19296:
[----:B------:R-:W-:-:S13]  /*4240*/  ISETP.NE.AND P0, PT, R4, 0x1c, PT ;  /* 0x0000001c0400780c */ /* 0x000fda0003f05270 */
[----:B------:R-:W-:Y:S05]  /*4250*/  @!P0 BRA `(.L_x_19307) ;  /* 0x0000000000b08947 */ /* 0x000fea0003800000 */
[----:B------:R-:W-:-:S13]  /*4260*/  ISETP.NE.AND P0, PT, R4, 0x1d, PT ;  /* 0x0000001d0400780c */ /* 0x000fda0003f05270 */
[----:B------:R-:W-:Y:S05]  /*4270*/  @!P0 BRA `(.L_x_19308) ;  /* 0x0000000000908947 */ /* 0x000fea0003800000 */
[----:B------:R-:W-:-:S13]  /*4280*/  ISETP.NE.AND P0, PT, R4, 0x2c, PT ;  /* 0x0000002c0400780c */ /* 0x000fda0003f05270 */
[----:B------:R-:W-:Y:S05]  /*4290*/  @!P0 BRA `(.L_x_19309) ;  /* 0x0000000000448947 */ /* 0x000fea0003800000 */
.L_x_19279:
        /* <DEDUP_REMOVED lines=16> */
.L_x_19310:
[----:B------:R-:W-:Y:S05]  /*43a0*/  BRA `(.L_x_19280) ;  /* 0x0000000000687947 */ /* 0x000fea0003800000 */
.L_x_19309:
        /* <DEDUP_REMOVED lines=17> */
.L_x_19308:
[----:B------:R-:W-:-:S04]  /*44c0*/  LOP3.LUT R3, R3, 0xffff, RZ, 0xc0, !PT ;  /* 0x0000ffff03037812 */ /* 0x000fc800078ec0ff */
[----:B------:R-:W-:-:S05]  /*44d0*/  PRMT R3, R3, 0x8880, RZ ;  /* 0x0000888003037816 */ /* 0x000fca00000000ff */
[----:B------:R-:W-:-:S05]  /*44e0*/  IMAD.MOV.U32 R4, RZ, RZ, R3 ;  /* 0x000000ffff047224 */ /* 0x000fca00078e0003 */
[----:B------:R-:W-:-:S05]  /*44f0*/  SHF.R.S32.HI R5, RZ, 0x1f, R4 ;  /* 0x0000001fff057819 */ /* 0x000fca0000011404 */
[----:B------:R0:W-:Y:S01]  /*4500*/  STG.E.64 desc[UR36][R8.64], R4 ;  /* 0x0000000408007986 */ /* 0x0001e2000c101b24 */
[----:B------:R-:W-:Y:S05]  /*4510*/  BRA `(.L_x_19280) ;  /* 0x00000000000c7947 */ /* 0x000fea0003800000 */
.L_x_19307:
[----:B------:R-:W-:-:S04]  /*4520*/  LOP3.LUT R3, R3, 0xffff, RZ, 0xc0, !PT ;  /* 0x0000ffff03037812 */ /* 0x000fc800078ec0ff */
[----:B------:R-:W-:-:S05]  /*4530*/  PRMT R3, R3, 0x8880, RZ ;  /* 0x0000888003037816 */ /* 0x000fca00000000ff */
[----:B------:R0:W-:Y:S02]  /*4540*/  STG.E desc[UR36][R8.64], R3 ;  /* 0x0000000308007986 */ /* 0x0001e4000c101924 */
.L_x_19280:
[----:B------:R-:W-:-:S07]  /*4550*/  VIADD R17, R17, 0x80 ;  /* 0x0000008011117836 */ /* 0x000fce0000000000 */
.L_x_19204:
[----:B------:R-:W-:Y:S05]  /*4560*/  BSYNC.RECONVERGENT B6 ;  /* 0x0000000000067941 */ /* 0x000fea0003800200 */
.L_x_19203:
        /* <DEDUP_REMOVED lines=358> */
.L_x_19313:
        /* <DEDUP_REMOVED lines=24> */
.L_x_19314:
        /* <DEDUP_REMOVED lines=16> */
.L_x_19318:
[----:B------:R0:W5:Y:S01]  /*5e50*/  LDG.E.U8 R25, desc[UR36][R4.64] ;  /* 0x0000002404197981 */ /* 0x000162000c1e1100 */
[----:B------:R-:W-:Y:S05]  /*5e60*/  BRA `(.L_x_19320) ;  /* 0x0000000c00507947 */ /* 0x000fea0003800000 */
.L_x_19317:
        /* <DEDUP_REMOVED lines=8> */
.L_x_19322:
[----:B------:R0:W5:Y:S01]  /*5ef0*/  LDG.E.U8 R25, desc[UR36][R4.64] ;  /* 0x0000002404197981 */ /* 0x000162000c1e1100 */
[----:B------:R-:W-:Y:S05]  /*5f00*/  BRA `(.L_x_19320) ;  /* 0x0000000c00287947 */ /* 0x000fea0003800000 */
.L_x_19321:
[----:B------:R0:W5:Y:S01]  /*5f10*/  LDG.E.U16 R25, desc[UR36][R4.64] ;  /* 0x0000002404197981 */ /* 0x000162000c1e1500 */
[----:B------:R-:W-:Y:S05]  /*5f20*/  BRA `(.L_x_19320) ;  /* 0x0000000c00207947 */ /* 0x000fea0003800000 */
.L_x_19316:
        /* <DEDUP_REMOVED lines=9> */
.L_x_19324:
[----:B------:R-:W2:Y:S02]  /*5fc0*/  LDG.E.U16 R0, desc[UR36][R4.64] ;  /* 0x0000002404007981 */ /* 0x000ea4000c1e1500 */
[----:B--2---:R-:W-:-:S06]  /*5fd0*/  HADD2.F32 R0, -RZ, R0.H0_H0 ;  /* 0x20000000ff007230 */ /* 0x004fcc0000004100 */
[----:B------:R-:W0:Y:S02]  /*5fe0*/  F2I.FTZ.TRUNC.NTZ R0, R0 ;  /* 0x0000000000007305 */ /* 0x000e24000021f100 */
[----:B0-----:R-:W-:Y:S01]  /*5ff0*/  PRMT R25, R0, 0x7610, R25 ;  /* 0x0000761000197816 */ /* 0x001fe20000000019 */
[----:B------:R-:W-:Y:S06]  /*6000*/  BRA `(.L_x_19320) ;  /* 0x0000000800e87947 */ /* 0x000fec0003800000 */
.L_x_19323:
        /* <DEDUP_REMOVED lines=9> */
.L_x_19326:
[----:B------:R-:W2:Y:S02]  /*60a0*/  LDG.E.U16 R4, desc[UR36][R4.64] ;  /* 0x0000002404047981 */ /* 0x000ea4000c1e1500 */
[----:B--2---:R-:W-:-:S06]  /*60b0*/  HADD2.F32 R0, -RZ, R4.H0_H0 ;  /* 0x20000004ff007230 */ /* 0x004fcc0000004100 */
[----:B------:R-:W0:Y:S02]  /*60c0*/  F2I.FTZ.TRUNC.NTZ R0, R0 ;  /* 0x0000000000007305 */ /* 0x000e24000021f100 */
[----:B0-----:R-:W-:Y:S01]  /*60d0*/  PRMT R25, R0, 0x7610, R25 ;  /* 0x0000761000197816 */ /* 0x001fe20000000019 */
[----:B------:R-:W-:Y:S06]  /*60e0*/  BRA `(.L_x_19320) ;  /* 0x0000000800b07947 */ /* 0x000fec0003800000 */
.L_x_19325:
[----:B------:R-:W2:Y:S02]  /*60f0*/  LDG.E.64 R4, desc[UR36][R4.64] ;  /* 0x0000002404047981 */ /* 0x000ea4000c1e1b00 */
[----:B--2---:R0:W1:Y:S01]  /*6100*/  F2I.F64.TRUNC R25, R4 ;  /* 0x0000000400197311 */ /* 0x004062000030d100 */
[----:B------:R-:W-:Y:S05]  /*6110*/  BRA `(.L_x_19320) ;  /* 0x0000000800a47947 */ /* 0x000fea0003800000 */
.L_x_19315:
        /* <DEDUP_REMOVED lines=12> */
.L_x_19329:
[----:B------:R-:W2:Y:S02]  /*61e0*/  LDG.E.64 R4, desc[UR36][R4.64] ;  /* 0x0000002404047981 */ /* 0x000ea4000c1e1b00 */
[----:B--2---:R3:W4:Y:S01]  /*61f0*/  F2I.F64.TRUNC R25, R4 ;  /* 0x0000000400197311 */ /* 0x004722000030d100 */
[----:B------:R-:W-:Y:S05]  /*6200*/  BRA `(.L_x_19320) ;  /* 0x0000000800687947 */ /* 0x000fea0003800000 */
.L_x_19328:
        /* <DEDUP_REMOVED lines=27> */
.L_x_19331:
        /* <DEDUP_REMOVED lines=15> */
.L_x_19330:
[----:B------:R-:W2:Y:S02]  /*64b0*/  LDG.E.U16 R0, desc[UR36][R4.64] ;  /* 0x0000002404007981 */ /* 0x000ea4000c1e1500 */
[----:B--2---:R-:W-:-:S06]  /*64c0*/  IMAD.U32 R0, R0, 0x10000, RZ ;  /* 0x0001000000007824 */ /* 0x004fcc00078e00ff */
[----:B------:R-:W0:Y:S02]  /*64d0*/  F2I.FTZ.TRUNC.NTZ R0, R0 ;  /* 0x0000000000007305 */ /* 0x000e24000021f100 */
[----:B0-----:R-:W-:Y:S01]  /*64e0*/  PRMT R25, R0, 0x7610, R25 ;  /* 0x0000761000197816 */ /* 0x001fe20000000019 */
[----:B------:R-:W-:Y:S06]  /*64f0*/  BRA `(.L_x_19320) ;  /* 0x0000000400ac7947 */ /* 0x000fec0003800000 */
.L_x_19327:
        /* <DEDUP_REMOVED lines=10> */
.L_x_19334:
        /* <DEDUP_REMOVED lines=21> */
.L_x_19338:
[----:B------:R-:W-:Y:S05]  /*66f0*/  BSYNC.RECONVERGENT B1 ;  /* 0x0000000000017941 */ /* 0x000fea0003800200 */
.L_x_19337:
[----:B------:R-:W-:Y:S01]  /*6700*/  IMAD.SHL.U32 R0, R0, 0x100000, RZ ;  /* 0x0010000000007824 */ /* 0x000fe200078e00ff */
[----:B------:R-:W-:-:S04]  /*6710*/  LEA R3, R3, 0x3b800000, 0x17 ;  /* 0x3b80000003037811 */ /* 0x000fc800078eb8ff */
[----:B------:R-:W-:-:S07]  /*6720*/  LOP3.LUT R0, R3, R0, R7, 0xfe, !PT ;  /* 0x0000000003007212 */ /* 0x000fce00078efe07 */
.L_x_19336:
[----:B------:R-:W-:Y:S05]  /*6730*/  BSYNC.RECONVERGENT B0 ;  /* 0x0000000000007941 */ /* 0x000fea0003800200 */
.L_x_19335:
[----:B------:R-:W0:Y:S02]  /*6740*/  F2I.FTZ.TRUNC.NTZ R0, R0 ;  /* 0x0000000000007305 */ /* 0x000e24000021f100 */
[----:B0-----:R-:W-:Y:S01]  /*6750*/  PRMT R25, R0, 0x7610, R25 ;  /* 0x0000761000197816 */ /* 0x001fe20000000019 */
[----:B------:R-:W-:Y:S06]  /*6760*/  BRA `(.L_x_19320) ;  /* 0x0000000400107947 */ /* 0x000fec0003800000 */
.L_x_19333:
        /* <DEDUP_REMOVED lines=21> */
.L_x_19342:
[----:B------:R-:W-:Y:S05]  /*68c0*/  BSYNC.RECONVERGENT B1 ;  /* 0x0000000000017941 */ /* 0x000fea0003800200 */
.L_x_19341:
[----:B------:R-:W-:Y:S01]  /*68d0*/  IMAD.SHL.U32 R0, R0, 0x200000, RZ ;  /* 0x0020000000007824 */ /* 0x000fe200078e00ff */
[----:B------:R-:W-:-:S04]  /*68e0*/  LEA R3, R3, 0x37800000, 0x17 ;  /* 0x3780000003037811 */ /* 0x000fc800078eb8ff */
[----:B------:R-:W-:-:S07]  /*68f0*/  LOP3.LUT R0, R3, R0, R7, 0xfe, !PT ;  /* 0x0000000003007212 */ /* 0x000fce00078efe07 */
.L_x_19340:
[----:B------:R-:W-:Y:S05]  /*6900*/  BSYNC.RECONVERGENT B0 ;  /* 0x0000000000007941 */ /* 0x000fea0003800200 */
.L_x_19339:
[----:B------:R-:W0:Y:S02]  /*6910*/  F2I.FTZ.TRUNC.NTZ R0, R0 ;  /* 0x0000000000007305 */ /* 0x000e24000021f100 */
[----:B0-----:R-:W-:Y:S01]  /*6920*/  PRMT R25, R0, 0x7610, R25 ;  /* 0x0000761000197816 */ /* 0x001fe20000000019 */
[----:B------:R-:W-:Y:S06]  /*6930*/  BRA `(.L_x_19320) ;  /* 0x00000000009c7947 */ /* 0x000fec0003800000 */
.L_x_19332:
        /* <DEDUP_REMOVED lines=14> */
.L_x_19346:
[----:B------:R-:W-:Y:S05]  /*6a20*/  BSYNC.RECONVERGENT B0 ;  /* 0x0000000000007941 */ /* 0x000fea0003800200 */
.L_x_19345:
[----:B------:R-:W0:Y:S02]  /*6a30*/  F2I.FTZ.TRUNC.NTZ R0, R0 ;  /* 0x0000000000007305 */ /* 0x000e24000021f100 */
[----:B0-----:R-:W-:Y:S01]  /*6a40*/  PRMT R25, R0, 0x7610, R25 ;  /* 0x0000761000197816 */ /* 0x001fe20000000019 */
[----:B------:R-:W-:Y:S06]  /*6a50*/  BRA `(.L_x_19320) ;  /* 0x0000000000547947 */ /* 0x000fec0003800000 */
.L_x_19319:
        /* <DEDUP_REMOVED lines=16> */
.L_x_19347:
[----:B------:R-:W-:Y:S01]  /*6b60*/  PRMT R25, RZ, 0x7610, R25 ;  /* 0x00007610ff197816 */ /* 0x000fe20000000019 */
[----:B------:R-:W-:Y:S06]  /*6b70*/  BRA `(.L_x_19320) ;  /* 0x00000000000c7947 */ /* 0x000fec0003800000 */
.L_x_19344:
[----:B------:R1:W5:Y:S01]  /*6b80*/  LDG.E.U8 R25, desc[UR36][R4.64] ;  /* 0x0000002404197981 */ /* 0x000362000c1e1100 */
[----:B------:R-:W-:Y:S05]  /*6b90*/  BRA `(.L_x_19320) ;  /* 0x0000000000047947 */ /* 0x000fea0003800000 */
.L_x_19343:
[----:B------:R2:W5:Y:S02]  /*6ba0*/  LDG.E.U8 R25, desc[UR36][R4.64] ;  /* 0x0000002404197981 */ /* 0x000564000c1e1100 */
.L_x_19320:
        /* <DEDUP_REMOVED lines=16> */
.L_x_19351:
[----:B------:R3:W5:Y:S01]  /*6cb0*/  LDG.E.U8 R0, desc[UR36][R4.64] ;  /* 0x0000002404007981 */ /* 0x000762000c1e1100 */
[----:B------:R-:W-:Y:S05]  /*6cc0*/  BRA `(.L_x_19353) ;  /* 0x0000000c00507947 */ /* 0x000fea0003800000 */
.L_x_19350:
        /* <DEDUP_REMOVED lines=8> */
.L_x_19355:
[----:B------:R2:W5:Y:S01]  /*6d50*/  LDG.E.U8 R0, desc[UR36][R4.64] ;  /* 0x0000002404007981 */ /* 0x000562000c1e1100 */
[----:B------:R-:W-:Y:S05]  /*6d60*/  BRA `(.L_x_19353) ;  /* 0x0000000c00287947 */ /* 0x000fea0003800000 */
.L_x_19354:
[----:B------:R0:W5:Y:S01]  /*6d70*/  LDG.E.U16 R0, desc[UR36][R4.64] ;  /* 0x0000002404007981 */ /* 0x000162000c1e1500 */
[----:B------:R-:W-:Y:S05]  /*6d80*/  BRA `(.L_x_19353) ;  /* 0x0000000c00207947 */ /* 0x000fea0003800000 */
.L_x_19349:
        /* <DEDUP_REMOVED lines=9> */
.L_x_19357:
[----:B------:R-:W2:Y:S02]  /*6e20*/  LDG.E.U16 R3, desc[UR36][R4.64] ;  /* 0x0000002404037981 */ /* 0x000ea4000c1e1500 */
[----:B--2---:R-:W-:-:S06]  /*6e30*/  HADD2.F32 R3, -RZ, R3.H0_H0 ;  /* 0x20000003ff037230 */ /* 0x004fcc0000004100 */
[----:B------:R-:W0:Y:S02]  /*6e40*/  F2I.FTZ.TRUNC.NTZ R3, R3 ;  /* 0x0000000300037305 */ /* 0x000e24000021f100 */
[----:B0-----:R-:W-:Y:S01]  /*6e50*/  PRMT R0, R3, 0x7610, R0 ;  /* 0x0000761003007816 */ /* 0x001fe20000000000 */
[----:B------:R-:W-:Y:S06]  /*6e60*/  BRA `(.L_x_19353) ;  /* 0x0000000800e87947 */ /* 0x000fec0003800000 */
.L_x_19356:
        /* <DEDUP_REMOVED lines=9> */
.L_x_19359:
[----:B------:R-:W2:Y:S02]  /*6f00*/  LDG.E.U16 R4, desc[UR36][R4.64] ;  /* 0x0000002404047981 */ /* 0x000ea4000c1e1500 */
[----:B--2---:R-:W-:-:S06]  /*6f10*/  HADD2.F32 R3, -RZ, R4.H0_H0 ;  /* 0x20000004ff037230 */ /* 0x004fcc0000004100 */
[----:B------:R-:W0:Y:S02]  /*6f20*/  F2I.FTZ.TRUNC.NTZ R3, R3 ;  /* 0x0000000300037305 */ /* 0x000e24000021f100 */
[----:B0-----:R-:W-:Y:S01]  /*6f30*/  PRMT R0, R3, 0x7610, R0 ;  /* 0x0000761003007816 */ /* 0x001fe20000000000 */
[----:B------:R-:W-:Y:S06]  /*6f40*/  BRA `(.L_x_19353) ;  /* 0x0000000800b07947 */ /* 0x000fec0003800000 */
.L_x_19358:
[----:B------:R-:W2:Y:S02]  /*6f50*/  LDG.E.64 R4, desc[UR36][R4.64] ;  /* 0x0000002404047981 */ /* 0x000ea4000c1e1b00 */
[----:B--2---:R0:W1:Y:S01]  /*6f60*/  F2I.F64.TRUNC R0, R4 ;  /* 0x0000000400007311 */ /* 0x004062000030d100 */
[----:B------:R-:W-:Y:S05]  /*6f70*/  BRA `(.L_x_19353) ;  /* 0x0000000800a47947 */ /* 0x000fea0003800000 */
.L_x_19348:
        /* <DEDUP_REMOVED lines=12> */
.L_x_19362:
[----:B------:R-:W2:Y:S02]  /*7040*/  LDG.E.64 R4, desc[UR36][R4.64] ;  /* 0x0000002404047981 */ /* 0x000ea4000c1e1b00 */
[----:B--2---:R0:W1:Y:S01]  /*7050*/  F2I.F64.TRUNC R0, R4 ;  /* 0x0000000400007311 */ /* 0x004062000030d100 */
[----:B------:R-:W-:Y:S05]  /*7060*/  BRA `(.L_x_19353) ;  /* 0x0000000800687947 */ /* 0x000fea0003800000 */
.L_x_19361:
        /* <DEDUP_REMOVED lines=27> */
.L_x_19364:
        /* <DEDUP_REMOVED lines=15> */
.L_x_19363:
[----:B------:R-:W2:Y:S02]  /*7310*/  LDG.E.U16 R3, desc[UR36][R4.64] ;  /* 0x0000002404037981 */ /* 0x000ea4000c1e1500 */
[----:B--2---:R-:W-:-:S06]  /*7320*/  IMAD.U32 R3, R3, 0x10000, RZ ;  /* 0x0001000003037824 */ /* 0x004fcc00078e00ff */
[----:B------:R-:W0:Y:S02]  /*7330*/  F2I.FTZ.TRUNC.NTZ R3, R3 ;  /* 0x0000000300037305 */ /* 0x000e24000021f100 */
[----:B0-----:R-:W-:Y:S01]  /*7340*/  PRMT R0, R3, 0x7610, R0 ;  /* 0x0000761003007816 */ /* 0x001fe20000000000 */
[----:B------:R-:W-:Y:S06]  /*7350*/  BRA `(.L_x_19353) ;  /* 0x0000000400ac7947 */ /* 0x000fec0003800000 */
.L_x_19360:
        /* <DEDUP_REMOVED lines=10> */
.L_x_19367:
        /* <DEDUP_REMOVED lines=21> */
.L_x_19371:
[----:B------:R-:W-:Y:S05]  /*7550*/  BSYNC.RECONVERGENT B1 ;  /* 0x0000000000017941 */ /* 0x000fea0003800200 */
.L_x_19370:
[----:B------:R-:W-:Y:S01]  /*7560*/  IMAD.SHL.U32 R0, R0, 0x100000, RZ ;  /* 0x0010000000007824 */ /* 0x000fe200078e00ff */
[----:B------:R-:W-:-:S04]  /*7570*/  LEA R3, R3, 0x3b800000, 0x17 ;  /* 0x3b80000003037811 */ /* 0x000fc800078eb8ff */
[----:B------:R-:W-:-:S07]  /*7580*/  LOP3.LUT R3, R3, R0, R7, 0xfe, !PT ;  /* 0x0000000003037212 */ /* 0x000fce00078efe07 */
.L_x_19369:
[----:B------:R-:W-:Y:S05]  /*7590*/  BSYNC.RECONVERGENT B0 ;  /* 0x0000000000007941 */ /* 0x000fea0003800200 */
.L_x_19368:
[----:B------:R-:W0:Y:S02]  /*75a0*/  F2I.FTZ.TRUNC.NTZ R3, R3 ;  /* 0x0000000300037305 */ /* 0x000e24000021f100 */
[----:B0-----:R-:W-:Y:S01]  /*75b0*/  PRMT R0, R3, 0x7610, R0 ;  /* 0x0000761003007816 */ /* 0x001fe20000000000 */
[----:B------:R-:W-:Y:S06]  /*75c0*/  BRA `(.L_x_19353) ;  /* 0x0000000400107947 */ /* 0x000fec0003800000 */
.L_x_19366:
        /* <DEDUP_REMOVED lines=21> */
.L_x_19375:
[----:B------:R-:W-:Y:S05]  /*7720*/  BSYNC.RECONVERGENT B1 ;  /* 0x0000000000017941 */ /* 0x000fea0003800200 */
.L_x_19374:
[----:B------:R-:W-:Y:S01]  /*7730*/  IMAD.SHL.U32 R0, R0, 0x200000, RZ ;  /* 0x0020000000007824 */ /* 0x000fe200078e00ff */
[----:B------:R-:W-:-:S04]  /*7740*/  LEA R3, R3, 0x37800000, 0x17 ;  /* 0x3780000003037811 */ /* 0x000fc800078eb8ff */
[----:B------:R-:W-:-:S07]  /*7750*/  LOP3.LUT R3, R3, R0, R7, 0xfe, !PT ;  /* 0x0000000003037212 */ /* 0x000fce00078efe07 */
.L_x_19373:
[----:B------:R-:W-:Y:S05]  /*7760*/  BSYNC.RECONVERGENT B0 ;  /* 0x0000000000007941 */ /* 0x000fea0003800200 */
.L_x_19372:
[----:B------:R-:W0:Y:S02]  /*7770*/  F2I.FTZ.TRUNC.NTZ R3, R3 ;  /* 0x0000000300037305 */ /* 0x000e24000021f100 */
[----:B0-----:R-:W-:Y:S01]  /*7780*/  PRMT R0, R3, 0x7610, R0 ;  /* 0x0000761003007816 */ /* 0x001fe20000000000 */
[----:B------:R-:W-:Y:S06]  /*7790*/  BRA `(.L_x_19353) ;  /* 0x00000000009c7947 */ /* 0x000fec0003800000 */
.L_x_19365:
        /* <DEDUP_REMOVED lines=14> */
.L_x_19379:
[----:B------:R-:W-:Y:S05]  /*7880*/  BSYNC.RECONVERGENT B0 ;  /* 0x0000000000007941 */ /* 0x000fea0003800200 */
.L_x_19378:
[----:B------:R-:W0:Y:S02]  /*7890*/  F2I.FTZ.TRUNC.NTZ R3, R3 ;  /* 0x0000000300037305 */ /* 0x000e24000021f100 */
[----:B0-----:R-:W-:Y:S01]  /*78a0*/  PRMT R0, R3, 0x7610, R0 ;  /* 0x0000761003007816 */ /* 0x001fe20000000000 */
[----:B------:R-:W-:Y:S06]  /*78b0*/  BRA `(.L_x_19353) ;  /* 0x0000000000547947 */ /* 0x000fec0003800000 */
.L_x_19352:
        /* <DEDUP_REMOVED lines=16> */
.L_x_19380:
[----:B------:R-:W-:Y:S01]  /*79c0*/  PRMT R0, RZ, 0x7610, R0 ;  /* 0x00007610ff007816 */ /* 0x000fe20000000000 */
[----:B------:R-:W-:Y:S06]  /*79d0*/  BRA `(.L_x_19353) ;  /* 0x00000000000c7947 */ /* 0x000fec0003800000 */
.L_x_19377:
[----:B------:R0:W5:Y:S01]  /*79e0*/  LDG.E.U8 R0, desc[UR36][R4.64] ;  /* 0x0000002404007981 */ /* 0x000162000c1e1100 */
[----:B------:R-:W-:Y:S05]  /*79f0*/  BRA `(.L_x_19353) ;  /* 0x0000000000047947 */ /* 0x000fea0003800000 */
.L_x_19376:
[----:B------:R0:W5:Y:S02]  /*7a00*/  LDG.E.U8 R0, desc[UR36][R4.64] ;  /* 0x0000002404007981 */ /* 0x000164000c1e1100 */
.L_x_19353:
[----:B----45:R-:W-:Y:S01]  /*7a10*/  PRMT R25, R25, 0x9910, RZ ;  /* 0x0000991019197816 */ /* 0x030fe200000000ff */
[----:B------:R-:W4:Y:S01]  /*7a20*/  LDCU.64 UR6, c[0x0][0x648] ;  /* 0x0000c900ff0677ac */ /* 0x000f220008000a00 */
[----:B-1----:R-:W-:-:S03]  /*7a30*/  PRMT R3, R0, 0x9910, RZ ;  /* 0x0000991000037816 */ /* 0x002fc600000000ff */
[----:B------:R-:W-:Y:S01]  /*7a40*/  IMAD.MOV.U32 R0, RZ, RZ, R25 ;  /* 0x000000ffff007224 */ /* 0x000fe200078e0019 */
[----:B------:R-:W-:-:S03]  /*7a50*/  UPRMT UR4, UR41, 0x9910, URZ ;  /* 0x0000991029047896 */ /* 0x000fc600080000ff */
[----:B------:R-:W-:Y:S01]  /*7a60*/  IMAD R0, R0, R3, RZ ;  /* 0x0000000300007224 */ /* 0x000fe200078e02ff */
[----:B------:R-:W-:-:S04]  /*7a70*/  LOP3.LUT R3, R2, 0xff, RZ, 0xc0, !PT ;  /* 0x000000ff02037812 */ /* 0x000fc800078ec0ff */
[----:B------:R-:W-:Y:S02]  /*7a80*/  ISETP.GT.AND P1, PT, R3, 0x9, PT ;  /* 0x000000090300780c */ /* 0x000fe40003f24270 */
[----:B------:R-:W-:Y:S02]  /*7a90*/  PRMT R0, R0, 0x9910, RZ ;  /* 0x0000991000007816 */ /* 0x000fe400000000ff */
[----:B----4-:R-:W-:-:S03]  /*7aa0*/  IADD3 R8, P0, PT, R23, UR6, RZ ;  /* 0x0000000617087c10 */ /* 0x010fc6000ff1e0ff */
[----:B0-23--:R-:W-:Y:S02]  /*7ab0*/  IMAD R5, R0, UR4, RZ ;  /* 0x0000000400057c24 */ /* 0x00dfe4000f8e02ff */
[----:B------:R-:W-:-:S04]  /*7ac0*/  IMAD.X R9, RZ, RZ, UR7, P0 ;  /* 0x00000007ff097e24 */ /* 0x000fc800080e06ff */
        /* <DEDUP_REMOVED lines=11> */
.L_x_19384:
[----:B------:R0:W-:Y:S01]  /*7b80*/  STG.E.U8 desc[UR36][R8.64], R5 ;  /* 0x0000000508007986 */ /* 0x0001e2000c101124 */
[----:B------:R-:W-:Y:S05]  /*7b90*/  BRA `(.L_x_19386) ;  /* 0x0000000c00807947 */ /* 0x000fea0003800000 */
.L_x_19383:
        /* <DEDUP_REMOVED lines=12> */
.L_x_19388:
[----:B------:R-:W-:-:S04]  /*7c60*/  LOP3.LUT R5, R5, 0xffff, RZ, 0xc0, !PT ;  /* 0x0000ffff05057812 */ /* 0x000fc800078ec0ff */
[----:B------:R-:W-:-:S05]  /*7c70*/  PRMT R3, R5, 0x8880, RZ ;  /* 0x0000888005037816 */ /* 0x000fca00000000ff */
[----:B------:R0:W-:Y:S01]  /*7c80*/  STG.E desc[UR36][R8.64], R3 ;  /* 0x0000000308007986 */ /* 0x0001e2000c101924 */
[----:B------:R-:W-:Y:S05]  /*7c90*/  BRA `(.L_x_19386) ;  /* 0x0000000c00407947 */ /* 0x000fea0003800000 */
.L_x_19387:
[----:B------:R-:W-:-:S04]  /*7ca0*/  PRMT R3, R5, 0x8880, RZ ;  /* 0x0000888005037816 */ /* 0x000fc800000000ff */
[----:B------:R-:W-:-:S05]  /*7cb0*/  PRMT R3, R3, 0x7710, RZ ;  /* 0x0000771003037816 */ /* 0x000fca00000000ff */
[----:B------:R0:W-:Y:S01]  /*7cc0*/  STG.E.U16 desc[UR36][R8.64], R3 ;  /* 0x0000000308007986 */ /* 0x0001e2000c101524 */
[----:B------:R-:W-:Y:S05]  /*7cd0*/  BRA `(.L_x_19386) ;  /* 0x0000000c00307947 */ /* 0x000fea0003800000 */
.L_x_19382:
        /* <DEDUP_REMOVED lines=9> */
.L_x_19390:
[----:B------:R-:W0:Y:S02]  /*7d70*/  I2F.S8 R0, R5 ;  /* 0x0000000500007306 */ /* 0x000e240000001400 */
[----:B0-----:R-:W-:-:S05]  /*7d80*/  F2FP.F16.F32.PACK_AB R0, RZ, R0 ;  /* 0x00000000ff00723e */ /* 0x001fca00000000ff */
[----:B------:R0:W-:Y:S01]  /*7d90*/  STG.E.U16 desc[UR36][R8.64], R0 ;  /* 0x0000000008007986 */ /* 0x0001e2000c101524 */
[----:B------:R-:W-:Y:S05]  /*7da0*/  BRA `(.L_x_19386) ;  /* 0x0000000800fc7947 */ /* 0x000fea0003800000 */
.L_x_19389:
        /* <DEDUP_REMOVED lines=10> */
.L_x_19392:
[----:B------:R-:W0:Y:S02]  /*7e50*/  I2F.S8 R5, R5 ;  /* 0x0000000500057306 */ /* 0x000e240000001400 */
[----:B0-----:R-:W-:-:S04]  /*7e60*/  F2FP.F16.F32.PACK_AB R3, RZ, R5 ;  /* 0x00000005ff03723e */ /* 0x001fc800000000ff */
[----:B------:R-:W-:-:S05]  /*7e70*/  PRMT R3, R3, 0x5410, RZ ;  /* 0x0000541003037816 */ /* 0x000fca00000000ff */
[----:B------:R0:W-:Y:S01]  /*7e80*/  STG.E desc[UR36][R8.64], R3 ;  /* 0x0000000308007986 */ /* 0x0001e2000c101924 */
[----:B------:R-:W-:Y:S05]  /*7e90*/  BRA `(.L_x_19386) ;  /* 0x0000000800c07947 */ /* 0x000fea0003800000 */
.L_x_19391:
[----:B------:R-:W-:-:S04]  /*7ea0*/  PRMT R4, R5, 0x8880, RZ ;  /* 0x0000888005047816 */ /* 0x000fc800000000ff */
[----:B------:R-:W-:-:S06]  /*7eb0*/  PRMT R4, R4, 0x7710, RZ ;  /* 0x0000771004047816 */ /* 0x000fcc00000000ff */
[----:B------:R-:W0:Y:S02]  /*7ec0*/  I2F.F64.S16 R4, R4 ;  /* 0x0000000400047312 */ /* 0x000e240000101c00 */
[----:B0-----:R0:W-:Y:S01]  /*7ed0*/  STG.E.64 desc[UR36][R8.64], R4 ;  /* 0x0000000408007986 */ /* 0x0011e2000c101b24 */
[----:B------:R-:W-:Y:S05]  /*7ee0*/  BRA `(.L_x_19386) ;  /* 0x0000000800ac7947 */ /* 0x000fea0003800000 */
.L_x_19381:
        /* <DEDUP_REMOVED lines=14> */
.L_x_19396:
        /* <DEDUP_REMOVED lines=17> */
.L_x_19399:
[----:B------:R-:W-:-:S04]  /*80e0*/  SHF.R.U32.HI R3, RZ, 0x18, R5 ;  /* 0x00000018ff037819 */ /* 0x000fc80000011605 */
[----:B------:R-:W-:-:S04]  /*80f0*/  LOP3.LUT R0, R0, 0x80, R3, 0xf8, !PT ;  /* 0x0000008000007812 */ /* 0x000fc800078ef803 */
[----:B------:R-:W-:-:S07]  /*8100*/  PRMT R4, R0, 0x7610, R4 ;  /* 0x0000761000047816 */ /* 0x000fce0000000004 */
.L_x_19398:
[----:B------:R-:W-:Y:S05]  /*8110*/  BSYNC.RECONVERGENT B0 ;  /* 0x0000000000007941 */ /* 0x000fea0003800200 */
.L_x_19397:
[----:B------:R0:W-:Y:S01]  /*8120*/  STG.E.U8 desc[UR36][R8.64], R4 ;  /* 0x0000000408007986 */ /* 0x0001e2000c101124 */
[----:B------:R-:W-:Y:S05]  /*8130*/  BRA `(.L_x_19386) ;  /* 0x0000000800187947 */ /* 0x000fea0003800000 */
.L_x_19395:
        /* <DEDUP_REMOVED lines=17> */
.L_x_19402:
[----:B------:R-:W-:-:S04]  /*8250*/  SHF.R.U32.HI R3, RZ, 0x18, R5 ;  /* 0x00000018ff037819 */ /* 0x000fc80000011605 */
[----:B------:R-:W-:-:S04]  /*8260*/  LOP3.LUT R0, R0, 0x80, R3, 0xf8, !PT ;  /* 0x0000008000007812 */ /* 0x000fc800078ef803 */
[----:B------:R-:W-:-:S07]  /*8270*/  PRMT R4, R0, 0x7610, R4 ;  /* 0x0000761000047816 */ /* 0x000fce0000000004 */
.L_x_19401:
[----:B------:R-:W-:Y:S05]  /*8280*/  BSYNC.RECONVERGENT B0 ;  /* 0x0000000000007941 */ /* 0x000fea0003800200 */
.L_x_19400:
[----:B------:R0:W-:Y:S01]  /*8290*/  STG.E.U8 desc[UR36][R8.64], R4 ;  /* 0x0000000408007986 */ /* 0x0001e2000c101124 */
[----:B------:R-:W-:Y:S05]  /*82a0*/  BRA `(.L_x_19386) ;  /* 0x0000000400bc7947 */ /* 0x000fea0003800000 */
.L_x_19394:
        /* <DEDUP_REMOVED lines=22> */
.L_x_19404:
[----:B------:R-:W-:-:S04]  /*8410*/  LOP3.LUT R5, R5, 0xffff, RZ, 0xc0, !PT ;  /* 0x0000ffff05057812 */ /* 0x000fc800078ec0ff */
[----:B------:R-:W-:-:S05]  /*8420*/  PRMT R5, R5, 0x8880, RZ ;  /* 0x0000888005057816 */ /* 0x000fca00000000ff */
[----:B------:R-:W-:-:S05]  /*8430*/  IMAD.MOV.U32 R4, RZ, RZ, R5 ;  /* 0x000000ffff047224 */ /* 0x000fca00078e0005 */
[----:B------:R-:W-:-:S05]  /*8440*/  SHF.R.S32.HI R5, RZ, 0x1f, R4 ;  /* 0x0000001fff057819 */ /* 0x000fca0000011404 */
[----:B------:R0:W-:Y:S01]  /*8450*/  STG.E.64 desc[UR36][R8.64], R4 ;  /* 0x0000000408007986 */ /* 0x0001e2000c101b24 */
[----:B------:R-:W-:Y:S05]  /*8460*/  BRA `(.L_x_19386) ;  /* 0x00000004004c7947 */ /* 0x000fea0003800000 */
.L_x_19403:
[----:B------:R-:W-:-:S04]  /*8470*/  LOP3.LUT R5, R5, 0xffff, RZ, 0xc0, !PT ;  /* 0x0000ffff05057812 */ /* 0x000fc800078ec0ff */
[----:B------:R-:W-:-:S05]  /*8480*/  PRMT R3, R5, 0x8880, RZ ;  /* 0x0000888005037816 */ /* 0x000fca00000000ff */
[----:B------:R0:W-:Y:S01]  /*8490*/  STG.E desc[UR36][R8.64], R3 ;  /* 0x0000000308007986 */ /* 0x0001e2000c101924 */
[----:B------:R-:W-:Y:S05]  /*84a0*/  BRA `(.L_x_19386) ;  /* 0x00000004003c7947 */ /* 0x000fea0003800000 */
.L_x_19393:
        /* <DEDUP_REMOVED lines=10> */
.L_x_19406:
[----:B------:R-:W-:Y:S02]  /*8550*/  PRMT R4, R5, 0x8880, RZ ;  /* 0x0000888005047816 */ /* 0x000fe400000000ff */
[----:B------:R-:W-:Y:S02]  /*8560*/  CS2R R6, SRZ ;  /* 0x0000000000067805 */ /* 0x000fe4000001ff00 */
[----:B------:R-:W-:-:S06]  /*8570*/  PRMT R4, R4, 0x7710, RZ ;  /* 0x0000771004047816 */ /* 0x000fcc00000000ff */
[----:B------:R-:W0:Y:S02]  /*8580*/  I2F.F64.S16 R4, R4 ;  /* 0x0000000400047312 */ /* 0x000e240000101c00 */
[----:B0-----:R0:W-:Y:S01]  /*8590*/  STG.E.128 desc[UR36][R8.64], R4 ;  /* 0x0000000408007986 */ /* 0x0011e2000c101d24 */
[----:B------:R-:W-:Y:S05]  /*85a0*/  BRA `(.L_x_19386) ;  /* 0x0000000000fc7947 */ /* 0x000fea0003800000 */
.L_x_19405:
[----:B------:R-:W-:-:S13]  /*85b0*/  ISETP.NE.AND P0, PT, R3, 0xf, PT ;  /* 0x0000000f0300780c */ /* 0x000fda0003f05270 */
[----:B------:R-:W-:Y:S05]  /*85c0*/  @!P0 BRA `(.L_x_19407) ;  /* 0x0000000000e88947 */ /* 0x000fea0003800000 */
[----:B------:R-:W-:-:S13]  /*85d0*/  ISETP.NE.AND P0, PT, R3, 0x17, PT ;  /* 0x000000170300780c */ /* 0x000fda0003f05270 */
[----:B------:R-:W-:Y:S05]  /*85e0*/  @!P0 BRA `(.L_x_19408) ;  /* 0x0000000000908947 */ /* 0x000fea0003800000 */
[----:B------:R-:W-:-:S13]  /*85f0*/  ISETP.NE.AND P0, PT, R3, 0x18, PT ;  /* 0x000000180300780c */ /* 0x000fda0003f05270 */
[----:B------:R-:W-:Y:S05]  /*8600*/  @!P0 BRA `(.L_x_19409) ;  /* 0x0000000000448947 */ /* 0x000fea0003800000 */
.L_x_19385:
        /* <DEDUP_REMOVED lines=16> */
.L_x_19410:
[----:B------:R-:W-:Y:S05]  /*8710*/  BRA `(.L_x_19386) ;  /* 0x0000000000a07947 */ /* 0x000fea0003800000 */
.L_x_19409:
        /* <DEDUP_REMOVED lines=13> */
.L_x_19412:
[----:B------:R-:W-:Y:S05]  /*87f0*/  BSYNC.RECONVERGENT B0 ;  /* 0x0000000000007941 */ /* 0x000fea0003800200 */
.L_x_19411:
[----:B------:R-:W-:-:S05]  /*8800*/  LOP3.LUT R3, R0, 0x80, R3, 0xf8, !PT ;  /* 0x0000008000037812 */ /* 0x000fca00078ef803 */
[----:B------:R3:W-:Y:S01]  /*8810*/  STG.E.U8 desc[UR36][R8.64], R3 ;  /* 0x0000000308007986 */ /* 0x0007e2000c101124 */
[----:B------:R-:W-:Y:S05]  /*8820*/  BRA `(.L_x_19386) ;  /* 0x00000000005c7947 */ /* 0x000fea0003800000 */
.L_x_19408:
        /* <DEDUP_REMOVED lines=12> */
.L_x_19414:
[----:B------:R-:W-:Y:S01]  /*88f0*/  IMAD.MOV.U32 R0, RZ, RZ, 0x7f ;  /* 0x0000007fff007424 */ /* 0x000fe200078e00ff */
[----:B------:R-:W-:-:S04]  /*8900*/  ISETP.GT.U32.AND P0, PT, R3, 0x7f800000, PT ;  /* 0x7f8000000300780c */ /* 0x000fc80003f04070 */
[----:B------:R-:W-:-:S09]  /*8910*/  SEL R0, R0, 0x7c, P0 ;  /* 0x0000007c00007807 */ /* 0x000fd20000000000 */
.L_x_19415:
[----:B------:R-:W-:Y:S05]  /*8920*/  BSYNC.RECONVERGENT B0 ;  /* 0x0000000000007941 */ /* 0x000fea0003800200 */
.L_x_19413:
[----:B------:R-:W-:-:S04]  /*8930*/  SHF.R.U32.HI R3, RZ, 0x18, R5 ;  /* 0x00000018ff037819 */ /* 0x000fc80000011605 */
[----:B------:R-:W-:-:S05]  /*8940*/  LOP3.LUT R3, R0, 0x80, R3, 0xf8, !PT ;  /* 0x0000008000037812 */ /* 0x000fca00078ef803 */
[----:B------:R2:W-:Y:S01]  /*8950*/  STG.E.U8 desc[UR36][R8.64], R3 ;  /* 0x0000000308007986 */ /* 0x0005e2000c101124 */
[----:B------:R-:W-:Y:S05]  /*8960*/  BRA `(.L_x_19386) ;  /* 0x00000000000c7947 */ /* 0x000fea0003800000 */
.L_x_19407:
[----:B------:R-:W0:Y:S02]  /*8970*/  I2F.S8 R0, R5 ;  /* 0x0000000500007306 */ /* 0x000e240000001400 */
[----:B0-----:R-:W-:-:S05]  /*8980*/  F2FP.BF16.F32.PACK_AB R0, RZ, R0 ;  /* 0x00000000ff00723e */ /* 0x001fca00000010ff */
[----:B------:R4:W-:Y:S02]  /*8990*/  STG.E.U16 desc[UR36][R8.64], R0 ;  /* 0x0000000008007986 */ /* 0x0009e4000c101524 */
.L_x_19386:
[----:B------:R-:W-:-:S07]  /*89a0*/  VIADD R17, R17, 0x80 ;  /* 0x0000008011117836 */ /* 0x000fce0000000000 */
.L_x_19312:
[----:B------:R-:W-:Y:S05]  /*89b0*/  BSYNC.RECONVERGENT B6 ;  /* 0x0000000000067941 */ /* 0x000fea0003800200 */
.L_x_19311:
        /* <DEDUP_REMOVED lines=358> */
.L_x_19418:
        /* <DEDUP_REMOVED lines=24> */
.L_x_19419:
        /* <DEDUP_REMOVED lines=16> */
.L_x_19423:
[----:B------:R0:W5:Y:S01]  /*a2a0*/  LDG.E.U8 R25, desc[UR36][R4.64] ;  /* 0x0000002404197981 */ /* 0x000162000c1e1100 */
[----:B------:R-:W-:Y:S05]  /*a2b0*/  BRA `(.L_x_19425) ;  /* 0x0000000c00507947 */ /* 0x000fea0003800000 */
.L_x_19422:
        /* <DEDUP_REMOVED lines=8> */
.L_x_19427:
[----:B------:R0:W5:Y:S01]  /*a340*/  LDG.E.U8 R25, desc[UR36][R4.64] ;  /* 0x0000002404197981 */ /* 0x000162000c1e1100 */
[----:B------:R-:W-:Y:S05]  /*a350*/  BRA `(.L_x_19425) ;  /* 0x0000000c00287947 */ /* 0x000fea0003800000 */
.L_x_19426:
[----:B------:R0:W5:Y:S01]  /*a360*/  LDG.E.U16 R25, desc[UR36][R4.64] ;  /* 0x0000002404197981 */ /* 0x000162000c1e1500 */
[----:B------:R-:W-:Y:S05]  /*a370*/  BRA `(.L_x_19425) ;  /* 0x0000000c00207947 */ /* 0x000fea0003800000 */
.L_x_19421:
        /* <DEDUP_REMOVED lines=9> */
.L_x_19429:
[----:B------:R-:W2:Y:S02]  /*a410*/  LDG.E.U16 R0, desc[UR36][R4.64] ;  /* 0x0000002404007981 */ /* 0x000ea4000c1e1500 */
[----:B--2---:R-:W-:-:S06]  /*a420*/  HADD2.F32 R0, -RZ, R0.H0_H0 ;  /* 0x20000000ff007230 */ /* 0x004fcc0000004100 */
[----:B------:R-:W0:Y:S02]  /*a430*/  F2I.FTZ.TRUNC.NTZ R0, R0 ;  /* 0x0000000000007305 */ /* 0x000e24000021f100 */
[----:B0-----:R-:W-:Y:S01]  /*a440*/  PRMT R25, R0, 0x7610, R25 ;  /* 0x0000761000197816 */ /* 0x001fe20000000019 */
[----:B------:R-:W-:Y:S06]  /*a450*/  BRA `(.L_x_19425) ;  /* 0x0000000800e87947 */ /* 0x000fec0003800000 */
.L_x_19428:
        /* <DEDUP_REMOVED lines=9> */
.L_x_19431:
[----:B------:R-:W2:Y:S02]  /*a4f0*/  LDG.E.U16 R4, desc[UR36][R4.64] ;  /* 0x0000002404047981 */ /* 0x000ea4000c1e1500 */
[----:B--2---:R-:W-:-:S06]  /*a500*/  HADD2.F32 R0, -RZ, R4.H0_H0 ;  /* 0x20000004ff007230 */ /* 0x004fcc0000004100 */
[----:B------:R-:W0:Y:S02]  /*a510*/  F2I.FTZ.TRUNC.NTZ R0, R0 ;  /* 0x0000000000007305 */ /* 0x000e24000021f100 */
[----:B0-----:R-:W-:Y:S01]  /*a520*/  PRMT R25, R0, 0x7610, R25 ;  /* 0x0000761000197816 */ /* 0x001fe20000000019 */
[----:B------:R-:W-:Y:S06]  /*a530*/  BRA `(.L_x_19425) ;  /* 0x0000000800b07947 */ /* 0x000fec0003800000 */
.L_x_19430:
[----:B------:R-:W2:Y:S02]  /*a540*/  LDG.E.64 R4, desc[UR36][R4.64] ;  /* 0x0000002404047981 */ /* 0x000ea4000c1e1b00 */
[----:B--2---:R0:W1:Y:S01]  /*a550*/  F2I.F64.TRUNC R25, R4 ;  /* 0x0000000400197311 */ /* 0x004062000030d100 */
[----:B------:R-:W-:Y:S05]  /*a560*/  BRA `(.L_x_19425) ;  /* 0x0000000800a47947 */ /* 0x000fea0003800000 */
.L_x_19420:
        /* <DEDUP_REMOVED lines=12> */
.L_x_19434:
[----:B------:R-:W2:Y:S02]  /*a630*/  LDG.E.64 R4, desc[UR36][R4.64] ;  /* 0x0000002404047981 */ /* 0x000ea4000c1e1b00 */
[----:B--2---:R3:W4:Y:S01]  /*a640*/  F2I.F64.TRUNC R25, R4 ;  /* 0x0000000400197311 */ /* 0x004722000030d100 */
[----:B------:R-:W-:Y:S05]  /*a650*/  BRA `(.L_x_19425) ;  /* 0x0000000800687947 */ /* 0x000fea0003800000 */
.L_x_19433:
        /* <DEDUP_REMOVED lines=27> */
.L_x_19436:
        /* <DEDUP_REMOVED lines=15> */
.L_x_19435:
[----:B------:R-:W2:Y:S02]  /*a900*/  LDG.E.U16 R0, desc[UR36][R4.64] ;  /* 0x0000002404007981 */ /* 0x000ea4000c1e1500 */
[----:B--2---:R-:W-:-:S06]  /*a910*/  IMAD.U32 R0, R0, 0x10000, RZ ;  /* 0x0001000000007824 */ /* 0x004fcc00078e00ff */
[----:B------:R-:W0:Y:S02]  /*a920*/  F2I.FTZ.TRUNC.NTZ R0, R0 ;  /* 0x0000000000007305 */ /* 0x000e24000021f100 */
[----:B0-----:R-:W-:Y:S01]  /*a930*/  PRMT R25, R0, 0x7610, R25 ;  /* 0x0000761000197816 */ /* 0x001fe20000000019 */
[----:B------:R-:W-:Y:S06]  /*a940*/  BRA `(.L_x_19425) ;  /* 0x0000000400ac7947 */ /* 0x000fec0003800000 */
.L_x_19432:
        /* <DEDUP_REMOVED lines=10> */
.L_x_19439:
        /* <DEDUP_REMOVED lines=21> */
.L_x_19443:
[----:B------:R-:W-:Y:S05]  /*ab40*/  BSYNC.RECONVERGENT B1 ;  /* 0x0000000000017941 */ /* 0x000fea0003800200 */
.L_x_19442:
[----:B------:R-:W-:Y:S01]  /*ab50*/  IMAD.SHL.U32 R0, R0, 0x100000, RZ ;  /* 0x0010000000007824 */ /* 0x000fe200078e00ff */
[----:B------:R-:W-:-:S04]  /*ab60*/  LEA R3, R3, 0x3b800000, 0x17 ;  /* 0x3b80000003037811 */ /* 0x000fc800078eb8ff */
[----:B------:R-:W-:-:S07]  /*ab70*/  LOP3.LUT R0, R3, R0, R7, 0xfe, !PT ;  /* 0x0000000003007212 */ /* 0x000fce00078efe07 */
.L_x_19441:
[----:B------:R-:W-:Y:S05]  /*ab80*/  BSYNC.RECONVERGENT B0 ;  /* 0x0000000000007941 */ /* 0x000fea0003800200 */
.L_x_19440:
[----:B------:R-:W0:Y:S02]  /*ab90*/  F2I.FTZ.TRUNC.NTZ R0, R0 ;  /* 0x0000000000007305 */ /* 0x000e24000021f100 */
[----:B0-----:R-:W-:Y:S01]  /*aba0*/  PRMT R25, R0, 0x7610, R25 ;  /* 0x0000761000197816 */ /* 0x001fe20000000019 */
[----:B------:R-:W-:Y:S06]  /*abb0*/  BRA `(.L_x_19425) ;  /* 0x0000000400107947 */ /* 0x000fec0003800000 */
.L_x_19438:
        /* <DEDUP_REMOVED lines=21> */
.L_x_19447:
[----:B------:R-:W-:Y:S05]  /*ad10*/  BSYNC.RECONVERGENT B1 ;  /* 0x0000000000017941 */ /* 0x000fea0003800200 */
.L_x_19446:
[----:B------:R-:W-:Y:S01]  /*ad20*/  IMAD.SHL.U32 R0, R0, 0x200000, RZ ;  /* 0x0020000000007824 */ /* 0x000fe200078e00ff */
[----:B------:R-:W-:-:S04]  /*ad30*/  LEA R3, R3, 0x37800000, 0x17 ;  /* 0x3780000003037811 */ /* 0x000fc800078eb8ff */
[----:B------:R-:W-:-:S07]  /*ad40*/  LOP3.LUT R0, R3, R0, R7, 0xfe, !PT ;  /* 0x0000000003007212 */ /* 0x000fce00078efe07 */
.L_x_19445:
[----:B------:R-:W-:Y:S05]  /*ad50*/  BSYNC.RECONVERGENT B0 ;  /* 0x0000000000007941 */ /* 0x000fea0003800200 */
.L_x_19444:
[----:B------:R-:W0:Y:S02]  /*ad60*/  F2I.FTZ.TRUNC.NTZ R0, R0 ;  /* 0x0000000000007305 */ /* 0x000e24000021f100 */
[----:B0-----:R-:W-:Y:S01]  /*ad70*/  PRMT R25, R0, 0x7610, R25 ;  /* 0x0000761000197816 */ /* 0x001fe20000000019 */
[----:B------:R-:W-:Y:S06]  /*ad80*/  BRA `(.L_x_19425) ;  /* 0x00000000009c7947 */ /* 0x000fec0003800000 */
.L_x_19437:
        /* <DEDUP_REMOVED lines=14> */
.L_x_19451:
[----:B------:R-:W-:Y:S05]  /*ae70*/  BSYNC.RECONVERGENT B0 ;  /* 0x0000000000007941 */ /* 0x000fea0003800200 */
.L_x_19450:
[----:B------:R-:W0:Y:S02]  /*ae80*/  F2I.FTZ.TRUNC.NTZ R0, R0 ;  /* 0x0000000000007305 */ /* 0x000e24000021f100 */
[----:B0-----:R-:W-:Y:S01]  /*ae90*/  PRMT R25, R0, 0x7610, R25 ;  /* 0x0000761000197816 */ /* 0x001fe20000000019 */
[----:B------:R-:W-:Y:S06]  /*aea0*/  BRA `(.L_x_19425) ;  /* 0x0000000000547947 */ /* 0x000fec0003800000 */
.L_x_19424:
        /* <DEDUP_REMOVED lines=16> */
.L_x_19452:
[----:B------:R-:W-:Y:S01]  /*afb0*/  PRMT R25, RZ, 0x7610, R25 ;  /* 0x00007610ff197816 */ /* 0x000fe20000000019 */
[----:B------:R-:W-:Y:S06]  /*afc0*/  BRA `(.L_x_19425) ;  /* 0x00000000000c7947 */ /* 0x000fec0003800000 */
.L_x_19449:
[----:B------:R2:W5:Y:S01]  /*afd0*/  LDG.E.U8 R25, desc[UR36][R4.64] ;  /* 0x0000002404197981 */ /* 0x000562000c1e1100 */
[----:B------:R-:W-:Y:S05]  /*afe0*/  BRA `(.L_x_19425) ;  /* 0x0000000000047947 */ /* 0x000fea0003800000 */
.L_x_19448:
[----:B------:R1:W5:Y:S02]  /*aff0*/  LDG.E.U8 R25, desc[UR36][R4.64] ;  /* 0x0000002404197981 */ /* 0x000364000c1e1100 */
.L_x_19425:
        /* <DEDUP_REMOVED lines=16> */
.L_x_19456:
[----:B------:R0:W5:Y:S01]  /*b100*/  LDG.E.U8 R0, desc[UR36][R4.64] ;  /* 0x0000002404007981 */ /* 0x000162000c1e1100 */
[----:B------:R-:W-:Y:S05]  /*b110*/  BRA `(.L_x_19458) ;  /* 0x0000000c00507947 */ /* 0x000fea0003800000 */
.L_x_19455:
        /* <DEDUP_REMOVED lines=8> */
.L_x_19460:
[----:B------:R2:W5:Y:S01]  /*b1a0*/  LDG.E.U8 R0, desc[UR36][R4.64] ;  /* 0x0000002404007981 */ /* 0x000562000c1e1100 */
[----:B------:R-:W-:Y:S05]  /*b1b0*/  BRA `(.L_x_19458) ;  /* 0x0000000c00287947 */ /* 0x000fea0003800000 */
.L_x_19459:
[----:B------:R0:W5:Y:S01]  /*b1c0*/  LDG.E.U16 R0, desc[UR36][R4.64] ;  /* 0x0000002404007981 */ /* 0x000162000c1e1500 */
[----:B------:R-:W-:Y:S05]  /*b1d0*/  BRA `(.L_x_19458) ;  /* 0x0000000c00207947 */ /* 0x000fea0003800000 */
.L_x_19454:
        /* <DEDUP_REMOVED lines=9> */
.L_x_19462:
[----:B------:R-:W2:Y:S02]  /*b270*/  LDG.E.U16 R3, desc[UR36][R4.64] ;  /* 0x0000002404037981 */ /* 0x000ea4000c1e1500 */
[----:B--2---:R-:W-:-:S06]  /*b280*/  HADD2.F32 R3, -RZ, R3.H0_H0 ;  /* 0x20000003ff037230 */ /* 0x004fcc0000004100 */
[----:B------:R-:W0:Y:S02]  /*b290*/  F2I.FTZ.TRUNC.NTZ R3, R3 ;  /* 0x0000000300037305 */ /* 0x000e24000021f100 */
[----:B0-----:R-:W-:Y:S01]  /*b2a0*/  PRMT R0, R3, 0x7610, R0 ;  /* 0x0000761003007816 */ /* 0x001fe20000000000 */
[----:B------:R-:W-:Y:S06]  /*b2b0*/  BRA `(.L_x_19458) ;  /* 0x0000000800e87947 */ /* 0x000fec0003800000 */
.L_x_19461:
        /* <DEDUP_REMOVED lines=9> */
.L_x_19464:
[----:B------:R-:W2:Y:S02]  /*b350*/  LDG.E.U16 R4, desc[UR36][R4.64] ;  /* 0x0000002404047981 */ /* 0x000ea4000c1e1500 */
[----:B--2---:R-:W-:-:S06]  /*b360*/  HADD2.F32 R3, -RZ, R4.H0_H0 ;  /* 0x20000004ff037230 */ /* 0x004fcc0000004100 */
[----:B------:R-:W0:Y:S02]  /*b370*/  F2I.FTZ.TRUNC.NTZ R3, R3 ;  /* 0x0000000300037305 */ /* 0x000e24000021f100 */
[----:B0-----:R-:W-:Y:S01]  /*b380*/  PRMT R0, R3, 0x7610, R0 ;  /* 0x0000761003007816 */ /* 0x001fe20000000000 */
[----:B------:R-:W-:Y:S06]  /*b390*/  BRA `(.L_x_19458) ;  /* 0x0000000800b07947 */ /* 0x000fec0003800000 */
.L_x_19463:
[----:B------:R-:W2:Y:S02]  /*b3a0*/  LDG.E.64 R4, desc[UR36][R4.64] ;  /* 0x0000002404047981 */ /* 0x000ea4000c1e1b00 */
[----:B--2---:R0:W1:Y:S01]  /*b3b0*/  F2I.F64.TRUNC R0, R4 ;  /* 0x0000000400007311 */ /* 0x004062000030d100 */
[----:B------:R-:W-:Y:S05]  /*b3c0*/  BRA `(.L_x_19458) ;  /* 0x0000000800a47947 */ /* 0x000fea0003800000 */
.L_x_19453:
        /* <DEDUP_REMOVED lines=12> */
.L_x_19467:
[----:B------:R-:W2:Y:S02]  /*b490*/  LDG.E.64 R4, desc[UR36][R4.64] ;  /* 0x0000002404047981 */ /* 0x000ea4000c1e1b00 */
[----:B--2---:R0:W1:Y:S01]  /*b4a0*/  F2I.F64.TRUNC R0, R4 ;  /* 0x0000000400007311 */ /* 0x004062000030d100 */
[----:B------:R-:W-:Y:S05]  /*b4b0*/  BRA `(.L_x_19458) ;  /* 0x0000000800687947 */ /* 0x000fea0003800000 */
.L_x_19466:
        /* <DEDUP_REMOVED lines=27> */
.L_x_19469:
        /* <DEDUP_REMOVED lines=15> */
.L_x_19468:
[----:B------:R-:W2:Y:S02]  /*b760*/  LDG.E.U16 R3, desc[UR36][R4.64] ;  /* 0x0000002404037981 */ /* 0x000ea4000c1e1500 */
[----:B--2---:R-:W-:-:S06]  /*b770*/  IMAD.U32 R3, R3, 0x10000, RZ ;  /* 0x0001000003037824 */ /* 0x004fcc00078e00ff */
[----:B------:R-:W0:Y:S02]  /*b780*/  F2I.FTZ.TRUNC.NTZ R3, R3 ;  /* 0x0000000300037305 */ /* 0x000e24000021f100 */
[----:B0-----:R-:W-:Y:S01]  /*b790*/  PRMT R0, R3, 0x7610, R0 ;  /* 0x0000761003007816 */ /* 0x001fe20000000000 */
[----:B------:R-:W-:Y:S06]  /*b7a0*/  BRA `(.L_x_19458) ;  /* 0x0000000400ac7947 */ /* 0x000fec0003800000 */
.L_x_19465:
        /* <DEDUP_REMOVED lines=10> */
.L_x_19472:
        /* <DEDUP_REMOVED lines=21> */
.L_x_19476:
[----:B------:R-:W-:Y:S05]  /*b9a0*/  BSYNC.RECONVERGENT B1 ;  /* 0x0000000000017941 */ /* 0x000fea0003800200 */
.L_x_19475:
[----:B------:R-:W-:Y:S01]  /*b9b0*/  IMAD.SHL.U32 R0, R0, 0x100000, RZ ;  /* 0x0010000000007824 */ /* 0x000fe200078e00ff */
[----:B------:R-:W-:-:S04]  /*b9c0*/  LEA R3, R3, 0x3b800000, 0x17 ;  /* 0x3b80000003037811 */ /* 0x000fc800078eb8ff */
[----:B------:R-:W-:-:S07]  /*b9d0*/  LOP3.LUT R3, R3, R0, R7, 0xfe, !PT ;  /* 0x0000000003037212 */ /* 0x000fce00078efe07 */
.L_x_19474:
[----:B------:R-:W-:Y:S05]  /*b9e0*/  BSYNC.RECONVERGENT B0 ;  /* 0x0000000000007941 */ /* 0x000fea0003800200 */
.L_x_19473:
[----:B------:R-:W0:Y:S02]  /*b9f0*/  F2I.FTZ.TRUNC.NTZ R3, R3 ;  /* 0x0000000300037305 */ /* 0x000e24000021f100 */
[----:B0-----:R-:W-:Y:S01]  /*ba00*/  PRMT R0, R3, 0x7610, R0 ;  /* 0x0000761003007816 */ /* 0x001fe20000000000 */
[----:B------:R-:W-:Y:S06]  /*ba10*/  BRA `(.L_x_19458) ;  /* 0x0000000400107947 */ /* 0x000fec0003800000 */
.L_x_19471:
        /* <DEDUP_REMOVED lines=21> */
.L_x_19480:
[----:B------:R-:W-:Y:S05]  /*bb70*/  BSYNC.RECONVERGENT B1 ;  /* 0x0000000000017941 */ /* 0x000fea0003800200 */
.L_x_19479:
[----:B------:R-:W-:Y:S01]  /*bb80*/  IMAD.SHL.U32 R0, R0, 0x200000, RZ ;  /* 0x0020000000007824 */ /* 0x000fe200078e00ff */
[----:B------:R-:W-:-:S04]  /*bb90*/  LEA R3, R3, 0x37800000, 0x17 ;  /* 0x3780000003037811 */ /* 0x000fc800078eb8ff */
[----:B------:R-:W-:-:S07]  /*bba0*/  LOP3.LUT R3, R3, R0, R7, 0xfe, !PT ;  /* 0x0000000003037212 */ /* 0x000fce00078efe07 */
.L_x_19478:
[----:B------:R-:W-:Y:S05]  /*bbb0*/  BSYNC.RECONVERGENT B0 ;  /* 0x0000000000007941 */ /* 0x000fea0003800200 */
.L_x_19477:
[----:B------:R-:W0:Y:S02]  /*bbc0*/  F2I.FTZ.TRUNC.NTZ R3, R3 ;  /* 0x0000000300037305 */ /* 0x000e24000021f100 */
[----:B0-----:R-:W-:Y:S01]  /*bbd0*/  PRMT R0, R3, 0x7610, R0 ;  /* 0x0000761003007816 */ /* 0x001fe20000000000 */
[----:B------:R-:W-:Y:S06]  /*bbe0*/  BRA `(.L_x_19458) ;  /* 0x00000000009c7947 */ /* 0x000fec0003800000 */
.L_x_19470:
        /* <DEDUP_REMOVED lines=14> */
.L_x_19484:
[----:B------:R-:W-:Y:S05]  /*bcd0*/  BSYNC.RECONVERGENT B0 ;  /* 0x0000000000007941 */ /* 0x000fea0003800200 */
.L_x_19483:
[----:B------:R-:W0:Y:S02]  /*bce0*/  F2I.FTZ.TRUNC.NTZ R3, R3 ;  /* 0x0000000300037305 */ /* 0x000e24000021f100 */
[----:B0-----:R-:W-:Y:S01]  /*bcf0*/  PRMT R0, R3, 0x7610, R0 ;  /* 0x0000761003007816 */ /* 0x001fe20000000000 */
[----:B------:R-:W-:Y:S06]  /*bd00*/  BRA `(.L_x_19458) ;  /* 0x0000000000547947 */ /* 0x000fec0003800000 */
.L_x_19457:
        /* <DEDUP_REMOVED lines=16> */
.L_x_19485:
[----:B------:R-:W-:Y:S01]  /*be10*/  PRMT R0, RZ, 0x7610, R0 ;  /* 0x00007610ff007816 */ /* 0x000fe20000000000 */
[----:B------:R-:W-:Y:S06]  /*be20*/  BRA `(.L_x_19458) ;  /* 0x00000000000c7947 */ /* 0x000fec0003800000 */
.L_x_19482:
[----:B------:R0:W5:Y:S01]  /*be30*/  LDG.E.U8 R0, desc[UR36][R4.64] ;  /* 0x0000002404007981 */ /* 0x000162000c1e1100 */
[----:B------:R-:W-:Y:S05]  /*be40*/  BRA `(.L_x_19458) ;  /* 0x0000000000047947 */ /* 0x000fea0003800000 */
.L_x_19481:
[----:B------:R0:W5:Y:S02]  /*be50*/  LDG.E.U8 R0, desc[UR36][R4.64] ;  /* 0x0000002404007981 */ /* 0x000164000c1e1100 */
.L_x_19458:
        /* <DEDUP_REMOVED lines=23> */
.L_x_19489:
[----:B------:R0:W-:Y:S01]  /*bfd0*/  STG.E.U8 desc[UR36][R8.64], R5 ;  /* 0x0000000508007986 */ /* 0x0001e2000c101124 */
[----:B------:R-:W-:Y:S05]  /*bfe0*/  BRA `(.L_x_19491) ;  /* 0x0000000c00807947 */ /* 0x000fea0003800000 */
.L_x_19488:
        /* <DEDUP_REMOVED lines=12> */
.L_x_19493:
[----:B------:R-:W-:-:S04]  /*c0b0*/  LOP3.LUT R5, R5, 0xffff, RZ, 0xc0, !PT ;  /* 0x0000ffff05057812 */ /* 0x000fc800078ec0ff */
[----:B------:R-:W-:-:S05]  /*c0c0*/  PRMT R3, R5, 0x8880, RZ ;  /* 0x0000888005037816 */ /* 0x000fca00000000ff */
[----:B------:R0:W-:Y:S01]  /*c0d0*/  STG.E desc[UR36][R8.64], R3 ;  /* 0x0000000308007986 */ /* 0x0001e2000c101924 */
[----:B------:R-:W-:Y:S05]  /*c0e0*/  BRA `(.L_x_19491) ;  /* 0x0000000c00407947 */ /* 0x000fea0003800000 */
.L_x_19492:
[----:B------:R-:W-:-:S04]  /*c0f0*/  PRMT R3, R5, 0x8880, RZ ;  /* 0x0000888005037816 */ /* 0x000fc800000000ff */
[----:B------:R-:W-:-:S05]  /*c100*/  PRMT R3, R3, 0x7710, RZ ;  /* 0x0000771003037816 */ /* 0x000fca00000000ff */
[----:B------:R0:W-:Y:S01]  /*c110*/  STG.E.U16 desc[UR36][R8.64], R3 ;  /* 0x0000000308007986 */ /* 0x0001e2000c101524 */
[----:B------:R-:W-:Y:S05]  /*c120*/  BRA `(.L_x_19491) ;  /* 0x0000000c00307947 */ /* 0x000fea0003800000 */
.L_x_19487:
        /* <DEDUP_REMOVED lines=9> */
.L_x_19495:
[----:B------:R-:W0:Y:S02]  /*c1c0*/  I2F.S8 R0, R5 ;  /* 0x0000000500007306 */ /* 0x000e240000001400 */
[----:B0-----:R-:W-:-:S05]  /*c1d0*/  F2FP.F16.F32.PACK_AB R0, RZ, R0 ;  /* 0x00000000ff00723e */ /* 0x001fca00000000ff */
[----:B------:R0:W-:Y:S01]  /*c1e0*/  STG.E.U16 desc[UR36][R8.64], R0 ;  /* 0x0000000008007986 */ /* 0x0001e2000c101524 */
[----:B------:R-:W-:Y:S05]  /*c1f0*/  BRA `(.L_x_19491) ;  /* 0x0000000800fc7947 */ /* 0x000fea0003800000 */
.L_x_19494:
        /* <DEDUP_REMOVED lines=10> */
.L_x_19497:
[----:B------:R-:W0:Y:S02]  /*c2a0*/  I2F.S8 R5, R5 ;  /* 0x0000000500057306 */ /* 0x000e240000001400 */
[----:B0-----:R-:W-:-:S04]  /*c2b0*/  F2FP.F16.F32.PACK_AB R3, RZ, R5 ;  /* 0x00000005ff03723e */ /* 0x001fc800000000ff */
[----:B------:R-:W-:-:S05]  /*c2c0*/  PRMT R3, R3, 0x5410, RZ ;  /* 0x0000541003037816 */ /* 0x000fca00000000ff */
[----:B------:R3:W-:Y:S01]  /*c2d0*/  STG.E desc[UR36][R8.64], R3 ;  /* 0x0000000308007986 */ /* 0x0007e2000c101924 */
[----:B------:R-:W-:Y:S05]  /*c2e0*/  BRA `(.L_x_19491) ;  /* 0x0000000800c07947 */ /* 0x000fea0003800000 */
.L_x_19496:
[----:B------:R-:W-:-:S04]  /*c2f0*/  PRMT R4, R5, 0x8880, RZ ;  /* 0x0000888005047816 */ /* 0x000fc800000000ff */
[----:B------:R-:W-:-:S06]  /*c300*/  PRMT R4, R4, 0x7710, RZ ;  /* 0x0000771004047816 */ /* 0x000fcc00000000ff */
[----:B------:R-:W0:Y:S02]  /*c310*/  I2F.F64.S16 R4, R4 ;  /* 0x0000000400047312 */ /* 0x000e240000101c00 */
[----:B0-----:R4:W-:Y:S01]  /*c320*/  STG.E.64 desc[UR36][R8.64], R4 ;  /* 0x0000000408007986 */ /* 0x0019e2000c101b24 */
[----:B------:R-:W-:Y:S05]  /*c330*/  BRA `(.L_x_19491) ;  /* 0x0000000800ac7947 */ /* 0x000fea0003800000 */
.L_x_19486:
        /* <DEDUP_REMOVED lines=14> */
.L_x_19501:
        /* <DEDUP_REMOVED lines=17> */
.L_x_19504:
[----:B------:R-:W-:-:S04]  /*c530*/  SHF.R.U32.HI R3, RZ, 0x18, R5 ;  /* 0x00000018ff037819 */ /* 0x000fc80000011605 */
[----:B------:R-:W-:-:S04]  /*c540*/  LOP3.LUT R0, R0, 0x80, R3, 0xf8, !PT ;  /* 0x0000008000007812 */ /* 0x000fc800078ef803 */
[----:B------:R-:W-:-:S07]  /*c550*/  PRMT R4, R0, 0x7610, R4 ;  /* 0x0000761000047816 */ /* 0x000fce0000000004 */
.L_x_19503:
[----:B------:R-:W-:Y:S05]  /*c560*/  BSYNC.RECONVERGENT B0 ;  /* 0x0000000000007941 */ /* 0x000fea0003800200 */
.L_x_19502:
[----:B------:R0:W-:Y:S01]  /*c570*/  STG.E.U8 desc[UR36][R8.64], R4 ;  /* 0x0000000408007986 */ /* 0x0001e2000c101124 */
[----:B------:R-:W-:Y:S05]  /*c580*/  BRA `(.L_x_19491) ;  /* 0x0000000800187947 */ /* 0x000fea0003800000 */
.L_x_19500:
        /* <DEDUP_REMOVED lines=17> */
.L_x_19507:
[----:B------:R-:W-:-:S04]  /*c6a0*/  SHF.R.U32.HI R3, RZ, 0x18, R5 ;  /* 0x00000018ff037819 */ /* 0x000fc80000011605 */
[----:B------:R-:W-:-:S04]  /*c6b0*/  LOP3.LUT R0, R0, 0x80, R3, 0xf8, !PT ;  /* 0x0000008000007812 */ /* 0x000fc800078ef803 */
[----:B------:R-:W-:-:S07]  /*c6c0*/  PRMT R4, R0, 0x7610, R4 ;  /* 0x0000761000047816 */ /* 0x000fce0000000004 */
.L_x_19506:
[----:B------:R-:W-:Y:S05]  /*c6d0*/  BSYNC.RECONVERGENT B0 ;  /* 0x0000000000007941 */ /* 0x000fea0003800200 */
.L_x_19505:
[----:B------:R0:W-:Y:S01]  /*c6e0*/  STG.E.U8 desc[UR36][R8.64], R4 ;  /* 0x0000000408007986 */ /* 0x0001e2000c101124 */
[----:B------:R-:W-:Y:S05]  /*c6f0*/  BRA `(.L_x_19491) ;  /* 0x0000000400bc7947 */ /* 0x000fea0003800000 */
.L_x_19499:
        /* <DEDUP_REMOVED lines=22> */
.L_x_19509:
[----:B------:R-:W-:-:S04]  /*c860*/  LOP3.LUT R5, R5, 0xffff, RZ, 0xc0, !PT ;  /* 0x0000ffff05057812 */ /* 0x000fc800078ec0ff */
[----:B------:R-:W-:-:S05]  /*c870*/  PRMT R5, R5, 0x8880, RZ ;  /* 0x0000888005057816 */ /* 0x000fca00000000ff */
[----:B------:R-:W-:-:S05]  /*c880*/  IMAD.MOV.U32 R4, RZ, RZ, R5 ;  /* 0x000000ffff047224 */ /* 0x000fca00078e0005 */
[----:B------:R-:W-:-:S05]  /*c890*/  SHF.R.S32.HI R5, RZ, 0x1f, R4 ;  /* 0x0000001fff057819 */ /* 0x000fca0000011404 */
[----:B------:R0:W-:Y:S01]  /*c8a0*/  STG.E.64 desc[UR36][R8.64], R4 ;  /* 0x0000000408007986 */ /* 0x0001e2000c101b24 */
[----:B------:R-:W-:Y:S05]  /*c8b0*/  BRA `(.L_x_19491) ;  /* 0x00000004004c7947 */ /* 0x000fea0003800000 */
.L_x_19508:
[----:B------:R-:W-:-:S04]  /*c8c0*/  LOP3.LUT R5, R5, 0xffff, RZ, 0xc0, !PT ;  /* 0x0000ffff05057812 */ /* 0x000fc800078ec0ff */
[----:B------:R-:W-:-:S05]  /*c8d0*/  PRMT R3, R5, 0x8880, RZ ;  /* 0x0000888005037816 */ /* 0x000fca00000000ff */
[----:B------:R0:W-:Y:S01]  /*c8e0*/  STG.E desc[UR36][R8.64], R3 ;  /* 0x0000000308007986 */ /* 0x0001e2000c101924 */
[----:B------:R-:W-:Y:S05]  /*c8f0*/  BRA `(.L_x_19491) ;  /* 0x00000004003c7947 */ /* 0x000fea0003800000 */
.L_x_19498:
        /* <DEDUP_REMOVED lines=10> */
.L_x_19511:
[----:B------:R-:W-:Y:S02]  /*c9a0*/  PRMT R4, R5, 0x8880, RZ ;  /* 0x0000888005047816 */ /* 0x000fe400000000ff */
[----:B------:R-:W-:Y:S02]  /*c9b0*/  CS2R R6, SRZ ;  /* 0x0000000000067805 */ /* 0x000fe4000001ff00 */
[----:B------:R-:W-:-:S06]  /*c9c0*/  PRMT R4, R4, 0x7710, RZ ;  /* 0x0000771004047816 */ /* 0x000fcc00000000ff */
[----:B------:R-:W0:Y:S02]  /*c9d0*/  I2F.F64.S16 R4, R4 ;  /* 0x0000000400047312 */ /* 0x000e240000101c00 */
[----:B0-----:R0:W-:Y:S01]  /*c9e0*/  STG.E.128 desc[UR36][R8.64], R4 ;  /* 0x0000000408007986 */ /* 0x0011e2000c101d24 */
[----:B------:R-:W-:Y:S05]  /*c9f0*/  BRA `(.L_x_19491) ;  /* 0x0000000000fc7947 */ /* 0x000fea0003800000 */
.L_x_19510:
[----:B------:R-:W-:-:S13]  /*ca00*/  ISETP.NE.AND P0, PT, R3, 0xf, PT ;  /* 0x0000000f0300780c */ /* 0x000fda0003f05270 */
[----:B------:R-:W-:Y:S05]  /*ca10*/  @!P0 BRA `(.L_x_19512) ;  /* 0x0000000000e88947 */ /* 0x000fea0003800000 */
[----:B------:R-:W-:-:S13]  /*ca20*/  ISETP.NE.AND P0, PT, R3, 0x17, PT ;  /* 0x000000170300780c */ /* 0x000fda0003f05270 */
[----:B------:R-:W-:Y:S05]  /*ca30*/  @!P0 BRA `(.L_x_19513) ;  /* 0x0000000000908947 */ /* 0x000fea0003800000 */
[----:B------:R-:W-:-:S13]  /*ca40*/  ISETP.NE.AND P0, PT, R3, 0x18, PT ;  /* 0x000000180300780c */ /* 0x000fda0003f05270 */
[----:B------:R-:W-:Y:S05]  /*ca50*/  @!P0 BRA `(.L_x_19514) ;  /* 0x0000000000448947 */ /* 0x000fea0003800000 */
.L_x_19490:
        /* <DEDUP_REMOVED lines=16> */
.L_x_19515:
[----:B------:R-:W-:Y:S05]  /*cb60*/  BRA `(.L_x_19491) ;  /* 0x0000000000a07947 */ /* 0x000fea0003800000 */
.L_x_19514:
        /* <DEDUP_REMOVED lines=13> */
.L_x_19517:
[----:B------:R-:W-:Y:S05]  /*cc40*/  BSYNC.RECONVERGENT B0 ;  /* 0x0000000000007941 */ /* 0x000fea0003800200 */
.L_x_19516:
[----:B------:R-:W-:-:S05]  /*cc50*/  LOP3.LUT R3, R0, 0x80, R3, 0xf8, !PT ;  /* 0x0000008000037812 */ /* 0x000fca00078ef803 */
[----:B------:R0:W-:Y:S01]  /*cc60*/  STG.E.U8 desc[UR36][R8.64], R3 ;  /* 0x0000000308007986 */ /* 0x0001e2000c101124 */
[----:B------:R-:W-:Y:S05]  /*cc70*/  BRA `(.L_x_19491) ;  /* 0x00000000005c7947 */ /* 0x000fea0003800000 */
.L_x_19513:
        /* <DEDUP_REMOVED lines=12> */
.L_x_19519:
[----:B------:R-:W-:Y:S01]  /*cd40*/  IMAD.MOV.U32 R0, RZ, RZ, 0x7f ;  /* 0x0000007fff007424 */ /* 0x000fe200078e00ff */
[----:B------:R-:W-:-:S04]  /*cd50*/  ISETP.GT.U32.AND P0, PT, R3, 0x7f800000, PT ;  /* 0x7f8000000300780c */ /* 0x000fc80003f04070 */
[----:B------:R-:W-:-:S09]  /*cd60*/  SEL R0, R0, 0x7c, P0 ;  /* 0x0000007c00007807 */ /* 0x000fd20000000000 */
.L_x_19520:
[----:B------:R-:W-:Y:S05]  /*cd70*/  BSYNC.RECONVERGENT B0 ;  /* 0x0000000000007941 */ /* 0x000fea0003800200 */
.L_x_19518:
[----:B------:R-:W-:-:S04]  /*cd80*/  SHF.R.U32.HI R3, RZ, 0x18, R5 ;  /* 0x00000018ff037819 */ /* 0x000fc80000011605 */
[----:B------:R-:W-:-:S05]  /*cd90*/  LOP3.LUT R3, R0, 0x80, R3, 0xf8, !PT ;  /* 0x0000008000037812 */ /* 0x000fca00078ef803 */
[----:B------:R0:W-:Y:S01]  /*cda0*/  STG.E.U8 desc[UR36][R8.64], R3 ;  /* 0x0000000308007986 */ /* 0x0001e2000c101124 */
[----:B------:R-:W-:Y:S05]  /*cdb0*/  BRA `(.L_x_19491) ;  /* 0x00000000000c7947 */ /* 0x000fea0003800000 */
.L_x_19512:
[----:B------:R-:W0:Y:S02]  /*cdc0*/  I2F.S8 R0, R5 ;  /* 0x0000000500007306 */ /* 0x000e240000001400 */
[----:B0-----:R-:W-:-:S05]  /*cdd0*/  F2FP.BF16.F32.PACK_AB R0, RZ, R0 ;  /* 0x00000000ff00723e */ /* 0x001fca00000010ff */
[----:B------:R0:W-:Y:S02]  /*cde0*/  STG.E.U16 desc[UR36][R8.64], R0 ;  /* 0x0000000008007986 */ /* 0x0001e4000c101524 */
.L_x_19491:
[----:B------:R-:W-:-:S07]  /*cdf0*/  VIADD R17, R17, 0x80 ;  /* 0x0000008011117836 */ /* 0x000fce0000000000 */
.L_x_19417:
[----:B------:R-:W-:Y:S05]  /*ce00*/  BSYNC.RECONVERGENT B6 ;  /* 0x0000000000067941 */ /* 0x000fea0003800200 */
.L_x_19416:
        /* <DEDUP_REMOVED lines=358> */
.L_x_19521:
        /* <DEDUP_REMOVED lines=27> */
.L_x_19522:
        /* <DEDUP_REMOVED lines=16> */
.L_x_19526:
[----:B------:R0:W5:Y:S01]  /*e720*/  LDG.E.U8 R18, desc[UR36][R4.64] ;  /* 0x0000002404127981 */ /* 0x000162000c1e1100 */
[----:B------:R-:W-:Y:S05]  /*e730*/  BRA `(.L_x_19528) ;  /* 0x0000000c00507947 */ /* 0x000fea0003800000 */
.L_x_19525:
        /* <DEDUP_REMOVED lines=8> */
.L_x_19530:
[----:B------:R0:W5:Y:S01]  /*e7c0*/  LDG.E.U8 R18, desc[UR36][R4.64] ;  /* 0x0000002404127981 */ /* 0x000162000c1e1100 */
[----:B------:R-:W-:Y:S05]  /*e7d0*/  BRA `(.L_x_19528) ;  /* 0x0000000c00287947 */ /* 0x000fea0003800000 */
.L_x_19529:
[----:B------:R0:W5:Y:S01]  /*e7e0*/  LDG.E.U16 R18, desc[UR36][R4.64] ;  /* 0x0000002404127981 */ /* 0x000162000c1e1500 */
[----:B------:R-:W-:Y:S05]  /*e7f0*/  BRA `(.L_x_19528) ;  /* 0x0000000c00207947 */ /* 0x000fea0003800000 */
.L_x_19524:
        /* <DEDUP_REMOVED lines=9> */
.L_x_19532:
[----:B------:R-:W2:Y:S02]  /*e890*/  LDG.E.U16 R0, desc[UR36][R4.64] ;  /* 0x0000002404007981 */ /* 0x000ea4000c1e1500 */
[----:B--2---:R-:W-:-:S06]  /*e8a0*/  HADD2.F32 R0, -RZ, R0.H0_H0 ;  /* 0x20000000ff007230 */ /* 0x004fcc0000004100 */
[----:B------:R-:W0:Y:S02]  /*e8b0*/  F2I.FTZ.TRUNC.NTZ R0, R0 ;  /* 0x0000000000007305 */ /* 0x000e24000021f100 */
[----:B0-----:R-:W-:Y:S01]  /*e8c0*/  PRMT R18, R0, 0x7610, R18 ;  /* 0x0000761000127816 */ /* 0x001fe20000000012 */
[----:B------:R-:W-:Y:S06]  /*e8d0*/  BRA `(.L_x_19528) ;  /* 0x0000000800e87947 */ /* 0x000fec0003800000 */
.L_x_19531:
        /* <DEDUP_REMOVED lines=9> */
.L_x_19534:
[----:B------:R-:W2:Y:S02]  /*e970*/  LDG.E.U16 R4, desc[UR36][R4.64] ;  /* 0x0000002404047981 */ /* 0x000ea4000c1e1500 */
[----:B--2---:R-:W-:-:S06]  /*e980*/  HADD2.F32 R0, -RZ, R4.H0_H0 ;  /* 0x20000004ff007230 */ /* 0x004fcc0000004100 */
[----:B------:R-:W0:Y:S02]  /*e990*/  F2I.FTZ.TRUNC.NTZ R0, R0 ;  /* 0x0000000000007305 */ /* 0x000e24000021f100 */
[----:B0-----:R-:W-:Y:S01]  /*e9a0*/  PRMT R18, R0, 0x7610, R18 ;  /* 0x0000761000127816 */ /* 0x001fe20000000012 */
[----:B------:R-:W-:Y:S06]  /*e9b0*/  BRA `(.L_x_19528) ;  /* 0x0000000800b07947 */ /* 0x000fec0003800000 */
.L_x_19533:
[----:B------:R-:W2:Y:S02]  /*e9c0*/  LDG.E.64 R4, desc[UR36][R4.64] ;  /* 0x0000002404047981 */ /* 0x000ea4000c1e1b00 */
[----:B--2---:R0:W1:Y:S01]  /*e9d0*/  F2I.F64.TRUNC R18, R4 ;  /* 0x0000000400127311 */ /* 0x004062000030d100 */
[----:B------:R-:W-:Y:S05]  /*e9e0*/  BRA `(.L_x_19528) ;  /* 0x0000000800a47947 */ /* 0x000fea0003800000 */
.L_x_19523:
        /* <DEDUP_REMOVED lines=12> */
.L_x_19537:
[----:B------:R-:W2:Y:S02]  /*eab0*/  LDG.E.64 R4, desc[UR36][R4.64] ;  /* 0x0000002404047981 */ /* 0x000ea4000c1e1b00 */
[----:B--2---:R3:W4:Y:S01]  /*eac0*/  F2I.F64.TRUNC R18, R4 ;  /* 0x0000000400127311 */ /* 0x004722000030d100 */
[----:B------:R-:W-:Y:S05]  /*ead0*/  BRA `(.L_x_19528) ;  /* 0x0000000800687947 */ /* 0x000fea0003800000 */
.L_x_19536:
        /* <DEDUP_REMOVED lines=27> */
.L_x_19539:
        /* <DEDUP_REMOVED lines=15> */
.L_x_19538:
[----:B------:R-:W2:Y:S02]  /*ed80*/  LDG.E.U16 R0, desc[UR36][R4.64] ;  /* 0x0000002404007981 */ /* 0x000ea4000c1e1500 */
[----:B--2---:R-:W-:-:S06]  /*ed90*/  IMAD.U32 R0, R0, 0x10000, RZ ;  /* 0x0001000000007824 */ /* 0x004fcc00078e00ff */
[----:B------:R-:W0:Y:S02]  /*eda0*/  F2I.FTZ.TRUNC.NTZ R0, R0 ;  /* 0x0000000000007305 */ /* 0x000e24000021f100 */
[----:B0-----:R-:W-:Y:S01]  /*edb0*/  PRMT R18, R0, 0x7610, R18 ;  /* 0x0000761000127816 */ /* 0x001fe20000000012 */
[----:B------:R-:W-:Y:S06]  /*edc0*/  BRA `(.L_x_19528) ;  /* 0x0000000400ac7947 */ /* 0x000fec0003800000 */
.L_x_19535:
        /* <DEDUP_REMOVED lines=10> */
.L_x_19542:
        /* <DEDUP_REMOVED lines=21> */
.L_x_19546:
[----:B------:R-:W-:Y:S05]  /*efc0*/  BSYNC.RECONVERGENT B1 ;  /* 0x0000000000017941 */ /* 0x000fea0003800200 */
.L_x_19545:
[----:B------:R-:W-:Y:S01]  /*efd0*/  IMAD.SHL.U32 R0, R0, 0x100000, RZ ;  /* 0x0010000000007824 */ /* 0x000fe200078e00ff */
[----:B------:R-:W-:-:S04]  /*efe0*/  LEA R3, R3, 0x3b800000, 0x17 ;  /* 0x3b80000003037811 */ /* 0x000fc800078eb8ff */
[----:B------:R-:W-:-:S07]  /*eff0*/  LOP3.LUT R0, R3, R0, R7, 0xfe, !PT ;  /* 0x0000000003007212 */ /* 0x000fce00078efe07 */
.L_x_19544:
[----:B------:R-:W-:Y:S05]  /*f000*/  BSYNC.RECONVERGENT B0 ;  /* 0x0000000000007941 */ /* 0x000fea0003800200 */
.L_x_19543:
[----:B------:R-:W0:Y:S02]  /*f010*/  F2I.FTZ.TRUNC.NTZ R0, R0 ;  /* 0x0000000000007305 */ /* 0x000e24000021f100 */
[----:B0-----:R-:W-:Y:S01]  /*f020*/  PRMT R18, R0, 0x7610, R18 ;  /* 0x0000761000127816 */ /* 0x001fe20000000012 */
[----:B------:R-:W-:Y:S06]  /*f030*/  BRA `(.L_x_19528) ;  /* 0x0000000400107947 */ /* 0x000fec0003800000 */
.L_x_19541:
        /* <DEDUP_REMOVED lines=21> */
.L_x_19550:
[----:B------:R-:W-:Y:S05]  /*f190*/  BSYNC.RECONVERGENT B1 ;  /* 0x0000000000017941 */ /* 0x000fea0003800200 */
.L_x_19549:
[----:B------:R-:W-:Y:S01]  /*f1a0*/  IMAD.SHL.U32 R0, R0, 0x200000, RZ ;  /* 0x0020000000007824 */ /* 0x000fe200078e00ff */
[----:B------:R-:W-:-:S04]  /*f1b0*/  LEA R3, R3, 0x37800000, 0x17 ;  /* 0x3780000003037811 */ /* 0x000fc800078eb8ff */
[----:B------:R-:W-:-:S07]  /*f1c0*/  LOP3.LUT R0, R3, R0, R7, 0xfe, !PT ;  /* 0x0000000003007212 */ /* 0x000fce00078efe07 */
.L_x_19548:
[----:B------:R-:W-:Y:S05]  /*f1d0*/  BSYNC.RECONVERGENT B0 ;  /* 0x0000000000007941 */ /* 0x000fea0003800200 */
.L_x_19547:
[----:B------:R-:W0:Y:S02]  /*f1e0*/  F2I.FTZ.TRUNC.NTZ R0, R0 ;  /* 0x0000000000007305 */ /* 0x000e24000021f100 */
[----:B0-----:R-:W-:Y:S01]  /*f1f0*/  PRMT R18, R0, 0x7610, R18 ;  /* 0x0000761000127816 */ /* 0x001fe20000000012 */
[----:B------:R-:W-:Y:S06]  /*f200*/  BRA `(.L_x_19528) ;  /* 0x00000000009c7947 */ /* 0x000fec0003800000 */
.L_x_19540:
        /* <DEDUP_REMOVED lines=14> */
.L_x_19554:
[----:B------:R-:W-:Y:S05]  /*f2f0*/  BSYNC.RECONVERGENT B0 ;  /* 0x0000000000007941 */ /* 0x000fea0003800200 */
.L_x_19553:
[----:B------:R-:W0:Y:S02]  /*f300*/  F2I.FTZ.TRUNC.NTZ R0, R0 ;  /* 0x0000000000007305 */ /* 0x000e24000021f100 */
[----:B0-----:R-:W-:Y:S01]  /*f310*/  PRMT R18, R0, 0x7610, R18 ;  /* 0x0000761000127816 */ /* 0x001fe20000000012 */
[----:B------:R-:W-:Y:S06]  /*f320*/  BRA `(.L_x_19528) ;  /* 0x0000000000547947 */ /* 0x000fec0003800000 */
.L_x_19527:
        /* <DEDUP_REMOVED lines=16> */
.L_x_19555:
[----:B------:R-:W-:Y:S01]  /*f430*/  PRMT R18, RZ, 0x7610, R18 ;  /* 0x00007610ff127816 */ /* 0x000fe20000000012 */
[----:B------:R-:W-:Y:S06]  /*f440*/  BRA `(.L_x_19528) ;  /* 0x00000000000c7947 */ /* 0x000fec0003800000 */
.L_x_19552:
[----:B------:R2:W5:Y:S01]  /*f450*/  LDG.E.U8 R18, desc[UR36][R4.64] ;  /* 0x0000002404127981 */ /* 0x000562000c1e1100 */
[----:B------:R-:W-:Y:S05]  /*f460*/  BRA `(.L_x_19528) ;  /* 0x0000000000047947 */ /* 0x000fea0003800000 */
.L_x_19551:
[----:B------:R1:W5:Y:S02]  /*f470*/  LDG.E.U8 R18, desc[UR36][R4.64] ;  /* 0x0000002404127981 */ /* 0x000364000c1e1100 */
.L_x_19528:
        /* <DEDUP_REMOVED lines=16> */
.L_x_19559:
[----:B------:R0:W5:Y:S01]  /*f580*/  LDG.E.U8 R0, desc[UR36][R4.64] ;  /* 0x0000002404007981 */ /* 0x000162000c1e1100 */
[----:B------:R-:W-:Y:S05]  /*f590*/  BRA `(.L_x_19561) ;  /* 0x0000000c00507947 */ /* 0x000fea0003800000 */
.L_x_19558:
        /* <DEDUP_REMOVED lines=8> */
.L_x_19563:
[----:B------:R0:W5:Y:S01]  /*f620*/  LDG.E.U8 R0, desc[UR36][R4.64] ;  /* 0x0000002404007981 */ /* 0x000162000c1e1100 */
[----:B------:R-:W-:Y:S05]  /*f630*/  BRA `(.L_x_19561) ;  /* 0x0000000c00287947 */ /* 0x000fea0003800000 */
.L_x_19562:
[----:B------:R0:W5:Y:S01]  /*f640*/  LDG.E.U16 R0, desc[UR36][R4.64] ;  /* 0x0000002404007981 */ /* 0x000162000c1e1500 */
[----:B------:R-:W-:Y:S05]  /*f650*/  BRA `(.L_x_19561) ;  /* 0x0000000c00207947 */ /* 0x000fea0003800000 */
.L_x_19557:
        /* <DEDUP_REMOVED lines=9> */
.L_x_19565:
[----:B------:R-:W2:Y:S02]  /*f6f0*/  LDG.E.U16 R3, desc[UR36][R4.64] ;  /* 0x0000002404037981 */ /* 0x000ea4000c1e1500 */
[----:B--2---:R-:W-:-:S06]  /*f700*/  HADD2.F32 R3, -RZ, R3.H0_H0 ;  /* 0x20000003ff037230 */ /* 0x004fcc0000004100 */
[----:B------:R-:W0:Y:S02]  /*f710*/  F2I.FTZ.TRUNC.NTZ R3, R3 ;  /* 0x0000000300037305 */ /* 0x000e24000021f100 */
[----:B0-----:R-:W-:Y:S01]  /*f720*/  PRMT R0, R3, 0x7610, R0 ;  /* 0x0000761003007816 */ /* 0x001fe20000000000 */
[----:B------:R-:W-:Y:S06]  /*f730*/  BRA `(.L_x_19561) ;  /* 0x0000000800e87947 */ /* 0x000fec0003800000 */
.L_x_19564:
        /* <DEDUP_REMOVED lines=9> */
.L_x_19567:
[----:B------:R-:W2:Y:S02]  /*f7d0*/  LDG.E.U16 R4, desc[UR36][R4.64] ;  /* 0x0000002404047981 */ /* 0x000ea4000c1e1500 */
[----:B--2---:R-:W-:-:S06]  /*f7e0*/  HADD2.F32 R3, -RZ, R4.H0_H0 ;  /* 0x20000004ff037230 */ /* 0x004fcc0000004100 */
[----:B------:R-:W0:Y:S02]  /*f7f0*/  F2I.FTZ.TRUNC.NTZ R3, R3 ;  /* 0x0000000300037305 */ /* 0x000e24000021f100 */
[----:B0-----:R-:W-:Y:S01]  /*f800*/  PRMT R0, R3, 0x7610, R0 ;  /* 0x0000761003007816 */ /* 0x001fe20000000000 */
[----:B------:R-:W-:Y:S06]  /*f810*/  BRA `(.L_x_19561) ;  /* 0x0000000800b07947 */ /* 0x000fec0003800000 */
.L_x_19566:
[----:B------:R-:W2:Y:S02]  /*f820*/  LDG.E.64 R4, desc[UR36][R4.64] ;  /* 0x0000002404047981 */ /* 0x000ea4000c1e1b00 */
[----:B--2---:R0:W1:Y:S01]  /*f830*/  F2I.F64.TRUNC R0, R4 ;  /* 0x0000000400007311 */ /* 0x004062000030d100 */
[----:B------:R-:W-:Y:S05]  /*f840*/  BRA `(.L_x_19561) ;  /* 0x0000000800a47947 */ /* 0x000fea0003800000 */
.L_x_19556:
        /* <DEDUP_REMOVED lines=12> */
.L_x_19570:
[----:B------:R-:W2:Y:S02]  /*f910*/  LDG.E.64 R4, desc[UR36][R4.64] ;  /* 0x0000002404047981 */ /* 0x000ea4000c1e1b00 */
[----:B--2---:R0:W1:Y:S01]  /*f920*/  F2I.F64.TRUNC R0, R4 ;  /* 0x0000000400007311 */ /* 0x004062000030d100 */
[----:B------:R-:W-:Y:S05]  /*f930*/  BRA `(.L_x_19561) ;  /* 0x0000000800687947 */ /* 0x000fea0003800000 */
.L_x_19569:
        /* <DEDUP_REMOVED lines=27> */
.L_x_19572:
        /* <DEDUP_REMOVED lines=15> */
.L_x_19571:
[----:B------:R-:W2:Y:S02]  /*fbe0*/  LDG.E.U16 R3, desc[UR36][R4.64] ;  /* 0x0000002404037981 */ /* 0x000ea4000c1e1500 */
[----:B--2---:R-:W-:-:S06]  /*fbf0*/  IMAD.U32 R3, R3, 0x10000, RZ ;  /* 0x0001000003037824 */ /* 0x004fcc00078e00ff */
[----:B------:R-:W0:Y:S02]  /*fc00*/  F2I.FTZ.TRUNC.NTZ R3, R3 ;  /* 0x0000000300037305 */ /* 0x000e24000021f100 */
[----:B0-----:R-:W-:Y:S01]  /*fc10*/  PRMT R0, R3, 0x7610, R0 ;  /* 0x0000761003007816 */ /* 0x001fe20000000000 */
[----:B------:R-:W-:Y:S06]  /*fc20*/  BRA `(.L_x_19561) ;  /* 0x0000000400ac7947 */ /* 0x000fec0003800000 */
.L_x_19568:
        /* <DEDUP_REMOVED lines=10> */
.L_x_19575:
        /* <DEDUP_REMOVED lines=21> */
.L_x_19579:
[----:B------:R-:W-:Y:S05]  /*fe20*/  BSYNC.RECONVERGENT B1 ;  /* 0x0000000000017941 */ /* 0x000fea0003800200 */
.L_x_19578:
[----:B------:R-:W-:Y:S01]  /*fe30*/  IMAD.SHL.U32 R0, R0, 0x100000, RZ ;  /* 0x0010000000007824 */ /* 0x000fe200078e00ff */
[----:B------:R-:W-:-:S04]  /*fe40*/  LEA R3, R3, 0x3b800000, 0x17 ;  /* 0x3b80000003037811 */ /* 0x000fc800078eb8ff */
[----:B------:R-:W-:-:S07]  /*fe50*/  LOP3.LUT R3, R3, R0, R7, 0xfe, !PT ;  /* 0x0000000003037212 */ /* 0x000fce00078efe07 */
.L_x_19577:
[----:B------:R-:W-:Y:S05]  /*fe60*/  BSYNC.RECONVERGENT B0 ;  /* 0x0000000000007941 */ /* 0x000fea0003800200 */
.L_x_19576:
[----:B------:R-:W0:Y:S02]  /*fe70*/  F2I.FTZ.TRUNC.NTZ R3, R3 ;  /* 0x0000000300037305 */ /* 0x000e24000021f100 */
[----:B0-----:R-:W-:Y:S01]  /*fe80*/  PRMT R0, R3, 0x7610, R0 ;  /* 0x0000761003007816 */ /* 0x001fe20000000000 */
[----:B------:R-:W-:Y:S06]  /*fe90*/  BRA `(.L_x_19561) ;  /* 0x0000000400107947 */ /* 0x000fec0003800000 */
.L_x_19574:
        /* <DEDUP_REMOVED lines=21> */
.L_x_19583:
[----:B------:R-:W-:Y:S05]  /*fff0*/  BSYNC.RECONVERGENT B1 ;  /* 0x0000000000017941 */ /* 0x000fea0003800200 */
.L_x_19582:
[----:B------:R-:W-:Y:S01]  /*10000*/  IMAD.SHL.U32 R0, R0, 0x200000, RZ ;  /* 0x0020000000007824 */ /* 0x000fe200078e00ff */
[----:B------:R-:W-:-:S04]  /*10010*/  LEA R3, R3, 0x37800000, 0x17 ;  /* 0x3780000003037811 */ /* 0x000fc800078eb8ff */
[----:B------:R-:W-:-:S07]  /*10020*/  LOP3.LUT R3, R3, R0, R7, 0xfe, !PT ;  /* 0x0000000003037212 */ /* 0x000fce00078efe07 */
.L_x_19581:
[----:B------:R-:W-:Y:S05]  /*10030*/  BSYNC.RECONVERGENT B0 ;  /* 0x0000000000007941 */ /* 0x000fea0003800200 */
.L_x_19580:
[----:B------:R-:W0:Y:S02]  /*10040*/  F2I.FTZ.TRUNC.NTZ R3, R3 ;  /* 0x0000000300037305 */ /* 0x000e24000021f100 */
[----:B0-----:R-:W-:Y:S01]  /*10050*/  PRMT R0, R3, 0x7610, R0 ;  /* 0x0000761003007816 */ /* 0x001fe20000000000 */
[----:B------:R-:W-:Y:S06]  /*10060*/  BRA `(.L_x_19561) ;  /* 0x00000000009c7947 */ /* 0x000fec0003800000 */
.L_x_19573:
        /* <DEDUP_REMOVED lines=14> */
.L_x_19587:
[----:B------:R-:W-:Y:S05]  /*10150*/  BSYNC.RECONVERGENT B0 ;  /* 0x0000000000007941 */ /* 0x000fea0003800200 */
.L_x_19586:
[----:B------:R-:W0:Y:S02]  /*10160*/  F2I.FTZ.TRUNC.NTZ R3, R3 ;  /* 0x0000000300037305 */ /* 0x000e24000021f100 */
[----:B0-----:R-:W-:Y:S01]  /*10170*/  PRMT R0, R3, 0x7610, R0 ;  /* 0x0000761003007816 */ /* 0x001fe20000000000 */
[----:B------:R-:W-:Y:S06]  /*10180*/  BRA `(.L_x_19561) ;  /* 0x0000000000547947 */ /* 0x000fec0003800000 */
.L_x_19560:
        /* <DEDUP_REMOVED lines=16> */
.L_x_19588:
[----:B------:R-:W-:Y:S01]  /*10290*/  PRMT R0, RZ, 0x7610, R0 ;  /* 0x00007610ff007816 */ /* 0x000fe20000000000 */
[----:B------:R-:W-:Y:S06]  /*102a0*/  BRA `(.L_x_19561) ;  /* 0x00000000000c7947 */ /* 0x000fec0003800000 */
.L_x_19585:
[----:B------:R0:W5:Y:S01]  /*102b0*/  LDG.E.U8 R0, desc[UR36][R4.64] ;  /* 0x0000002404007981 */ /* 0x000162000c1e1100 */
[----:B------:R-:W-:Y:S05]  /*102c0*/  BRA `(.L_x_19561) ;  /* 0x0000000000047947 */ /* 0x000fea0003800000 */
.L_x_19584:
[----:B------:R3:W5:Y:S02]  /*102d0*/  LDG.E.U8 R0, desc[UR36][R4.64] ;  /* 0x0000002404007981 */ /* 0x000764000c1e1100 */
.L_x_19561:
[----:B----45:R-:W-:Y:S01]  /*102e0*/  PRMT R18, R18, 0x9910, RZ ;  /* 0x0000991012127816 */ /* 0x030fe200000000ff */
[----:B------:R-:W-:Y:S01]  /*102f0*/  UPRMT UR4, UR41, 0x9910, URZ ;  /* 0x0000991029047896 */ /* 0x000fe200080000ff */
[----:B------:R-:W-:Y:S02]  /*10300*/  LOP3.LUT R2, R2, 0xff, RZ, 0xc0, !PT ;  /* 0x000000ff02027812 */ /* 0x000fe400078ec0ff */
[----:B-1----:R-:W-:Y:S01]  /*10310*/  PRMT R3, R0, 0x9910, RZ ;  /* 0x0000991000037816 */ /* 0x002fe200000000ff */
[----:B------:R-:W-:Y:S01]  /*10320*/  IMAD.MOV.U32 R0, RZ, RZ, R18 ;  /* 0x000000ffff007224 */ /* 0x000fe200078e0012 */
[----:B------:R-:W-:-:S03]  /*10330*/  ISETP.GT.AND P0, PT, R2, 0x9, PT ;  /* 0x000000090200780c */ /* 0x000fc60003f04270 */
[----:B------:R-:W-:-:S05]  /*10340*/  IMAD R0, R0, R3, RZ ;  /* 0x0000000300007224 */ /* 0x000fca00078e02ff */
[----:B------:R-:W-:-:S05]  /*10350*/  PRMT R0, R0, 0x9910, RZ ;  /* 0x0000991000007816 */ /* 0x000fca00000000ff */
[----:B0-23--:R-:W-:Y:S01]  /*10360*/  IMAD R5, R0, UR4, RZ ;  /* 0x0000000400057c24 */ /* 0x00dfe2000f8e02ff */
        /* <DEDUP_REMOVED lines=11> */
.L_x_19592:
[----:B------:R-:W-:Y:S01]  /*10420*/  STG.E.U8 desc[UR36][R16.64], R5 ;  /* 0x0000000510007986 */ /* 0x000fe2000c101124 */
[----:B------:R-:W-:Y:S05]  /*10430*/  EXIT ;  /* 0x000000000000794d */ /* 0x000fea0003800000 */
.L_x_19591:
        /* <DEDUP_REMOVED lines=12> */
.L_x_19595:
[----:B------:R-:W-:-:S04]  /*10500*/  LOP3.LUT R5, R5, 0xffff, RZ, 0xc0, !PT ;  /* 0x0000ffff05057812 */ /* 0x000fc800078ec0ff */
[----:B------:R-:W-:-:S05]  /*10510*/  PRMT R3, R5, 0x8880, RZ ;  /* 0x0000888005037816 */ /* 0x000fca00000000ff */
[----:B------:R-:W-:Y:S01]  /*10520*/  STG.E desc[UR36][R16.64], R3 ;  /* 0x0000000310007986 */ /* 0x000fe2000c101924 */
[----:B------:R-:W-:Y:S05]  /*10530*/  EXIT ;  /* 0x000000000000794d */ /* 0x000fea0003800000 */
.L_x_19594:
[----:B------:R-:W-:-:S04]  /*10540*/  PRMT R3, R5, 0x8880, RZ ;  /* 0x0000888005037816 */ /* 0x000fc800000000ff */
[----:B------:R-:W-:-:S05]  /*10550*/  PRMT R3, R3, 0x7710, RZ ;  /* 0x0000771003037816 */ /* 0x000fca00000000ff */
[----:B------:R-:W-:Y:S01]  /*10560*/  STG.E.U16 desc[UR36][R16.64], R3 ;  /* 0x0000000310007986 */ /* 0x000fe2000c101524 */
[----:B------:R-:W-:Y:S05]  /*10570*/  EXIT ;  /* 0x000000000000794d */ /* 0x000fea0003800000 */
.L_x_19590:
        /* <DEDUP_REMOVED lines=9> */
.L_x_19597:
[----:B------:R-:W0:Y:S02]  /*10610*/  I2F.S8 R0, R5 ;  /* 0x0000000500007306 */ /* 0x000e240000001400 */
[----:B0-----:R-:W-:-:S05]  /*10620*/  F2FP.F16.F32.PACK_AB R0, RZ, R0 ;  /* 0x00000000ff00723e */ /* 0x001fca00000000ff */
[----:B------:R-:W-:Y:S01]  /*10630*/  STG.E.U16 desc[UR36][R16.64], R0 ;  /* 0x0000000010007986 */ /* 0x000fe2000c101524 */
[----:B------:R-:W-:Y:S05]  /*10640*/  EXIT ;  /* 0x000000000000794d */ /* 0x000fea0003800000 */
.L_x_19596:
        /* <DEDUP_REMOVED lines=10> */
.L_x_19599:
[----:B------:R-:W0:Y:S02]  /*106f0*/  I2F.S8 R5, R5 ;  /* 0x0000000500057306 */ /* 0x000e240000001400 */
[----:B0-----:R-:W-:-:S04]  /*10700*/  F2FP.F16.F32.PACK_AB R3, RZ, R5 ;  /* 0x00000005ff03723e */ /* 0x001fc800000000ff */
[----:B------:R-:W-:-:S05]  /*10710*/  PRMT R3, R3, 0x5410, RZ ;  /* 0x0000541003037816 */ /* 0x000fca00000000ff */
[----:B------:R-:W-:Y:S01]  /*10720*/  STG.E desc[UR36][R16.64], R3 ;  /* 0x0000000310007986 */ /* 0x000fe2000c101924 */
[----:B------:R-:W-:Y:S05]  /*10730*/  EXIT ;  /* 0x000000000000794d */ /* 0x000fea0003800000 */
.L_x_19598:
[----:B------:R-:W-:-:S04]  /*10740*/  PRMT R2, R5, 0x8880, RZ ;  /* 0x0000888005027816 */ /* 0x000fc800000000ff */
[----:B------:R-:W-:-:S06]  /*10750*/  PRMT R2, R2, 0x7710, RZ ;  /* 0x0000771002027816 */ /* 0x000fcc00000000ff */
[----:B------:R-:W0:Y:S02]  /*10760*/  I2F.F64.S16 R2, R2 ;  /* 0x0000000200027312 */ /* 0x000e240000101c00 */
[----:B0-----:R-:W-:Y:S01]  /*10770*/  STG.E.64 desc[UR36][R16.64], R2 ;  /* 0x0000000210007986 */ /* 0x001fe2000c101b24 */
[----:B------:R-:W-:Y:S05]  /*10780*/  EXIT ;  /* 0x000000000000794d */ /* 0x000fea0003800000 */
.L_x_19589:
        /* <DEDUP_REMOVED lines=14> */
.L_x_19603:
        /* <DEDUP_REMOVED lines=17> */
.L_x_19606:
[----:B------:R-:W-:-:S04]  /*10980*/  SHF.R.U32.HI R3, RZ, 0x18, R3 ;  /* 0x00000018ff037819 */ /* 0x000fc80000011603 */
[----:B------:R-:W-:-:S04]  /*10990*/  LOP3.LUT R0, R0, 0x80, R3, 0xf8, !PT ;  /* 0x0000008000007812 */ /* 0x000fc800078ef803 */
[----:B------:R-:W-:-:S07]  /*109a0*/  PRMT R8, R0, 0x7610, R8 ;  /* 0x0000761000087816 */ /* 0x000fce0000000008 */
.L_x_19605:
[----:B------:R-:W-:Y:S05]  /*109b0*/  BSYNC.RECONVERGENT B0 ;  /* 0x0000000000007941 */ /* 0x000fea0003800200 */
.L_x_19604:
[----:B------:R-:W-:Y:S01]  /*109c0*/  STG.E.U8 desc[UR36][R16.64], R8 ;  /* 0x0000000810007986 */ /* 0x000fe2000c101124 */
[----:B------:R-:W-:Y:S05]  /*109d0*/  EXIT ;  /* 0x000000000000794d */ /* 0x000fea0003800000 */
.L_x_19602:
        /* <DEDUP_REMOVED lines=17> */
.L_x_19609:
[----:B------:R-:W-:-:S04]  /*10af0*/  SHF.R.U32.HI R3, RZ, 0x18, R3 ;  /* 0x00000018ff037819 */ /* 0x000fc80000011603 */
[----:B------:R-:W-:-:S04]  /*10b00*/  LOP3.LUT R0, R0, 0x80, R3, 0xf8, !PT ;  /* 0x0000008000007812 */ /* 0x000fc800078ef803 */
[----:B------:R-:W-:-:S07]  /*10b10*/  PRMT R8, R0, 0x7610, R8 ;  /* 0x0000761000087816 */ /* 0x000fce0000000008 */
.L_x_19608:
[----:B------:R-:W-:Y:S05]  /*10b20*/  BSYNC.RECONVERGENT B0 ;  /* 0x0000000000007941 */ /* 0x000fea0003800200 */
.L_x_19607:
[----:B------:R-:W-:Y:S01]  /*10b30*/  STG.E.U8 desc[UR36][R16.64], R8 ;  /* 0x0000000810007986 */ /* 0x000fe2000c101124 */
[----:B------:R-:W-:Y:S05]  /*10b40*/  EXIT ;  /* 0x000000000000794d */ /* 0x000fea0003800000 */
.L_x_19601:
        /* <DEDUP_REMOVED lines=22> */
.L_x_19611:
[----:B------:R-:W-:-:S04]  /*10cb0*/  LOP3.LUT R5, R5, 0xffff, RZ, 0xc0, !PT ;  /* 0x0000ffff05057812 */ /* 0x000fc800078ec0ff */
[----:B------:R-:W-:-:S05]  /*10cc0*/  PRMT R5, R5, 0x8880, RZ ;  /* 0x0000888005057816 */ /* 0x000fca00000000ff */
[----:B------:R-:W-:-:S05]  /*10cd0*/  IMAD.MOV.U32 R2, RZ, RZ, R5 ;  /* 0x000000ffff027224 */ /* 0x000fca00078e0005 */
[----:B------:R-:W-:-:S05]  /*10ce0*/  SHF.R.S32.HI R3, RZ, 0x1f, R2 ;  /* 0x0000001fff037819 */ /* 0x000fca0000011402 */
[----:B------:R-:W-:Y:S01]  /*10cf0*/  STG.E.64 desc[UR36][R16.64], R2 ;  /* 0x0000000210007986 */ /* 0x000fe2000c101b24 */
[----:B------:R-:W-:Y:S05]  /*10d00*/  EXIT ;  /* 0x000000000000794d */ /* 0x000fea0003800000 */
.L_x_19610:
[----:B------:R-:W-:-:S04]  /*10d10*/  LOP3.LUT R5, R5, 0xffff, RZ, 0xc0, !PT ;  /* 0x0000ffff05057812 */ /* 0x000fc800078ec0ff */
[----:B------:R-:W-:-:S05]  /*10d20*/  PRMT R3, R5, 0x8880, RZ ;  /* 0x0000888005037816 */ /* 0x000fca00000000ff */
[----:B------:R-:W-:Y:S01]  /*10d30*/  STG.E desc[UR36][R16.64], R3 ;  /* 0x0000000310007986 */ /* 0x000fe2000c101924 */
[----:B------:R-:W-:Y:S05]  /*10d40*/  EXIT ;  /* 0x000000000000794d */ /* 0x000fea0003800000 */
.L_x_19600:
        /* <DEDUP_REMOVED lines=10> */
.L_x_19613:
[----:B------:R-:W-:Y:S02]  /*10df0*/  PRMT R4, R5, 0x8880, RZ ;  /* 0x0000888005047816 */ /* 0x000fe400000000ff */
[----:B------:R-:W-:Y:S02]  /*10e00*/  CS2R R6, SRZ ;  /* 0x0000000000067805 */ /* 0x000fe4000001ff00 */
[----:B------:R-:W-:-:S06]  /*10e10*/  PRMT R4, R4, 0x7710, RZ ;  /* 0x0000771004047816 */ /* 0x000fcc00000000ff */
[----:B------:R-:W0:Y:S02]  /*10e20*/  I2F.F64.S16 R4, R4 ;  /* 0x0000000400047312 */ /* 0x000e240000101c00 */
[----:B0-----:R-:W-:Y:S01]  /*10e30*/  STG.E.128 desc[UR36][R16.64], R4 ;  /* 0x0000000410007986 */ /* 0x001fe2000c101d24 */
[----:B------:R-:W-:Y:S05]  /*10e40*/  EXIT ;  /* 0x000000000000794d */ /* 0x000fea0003800000 */
.L_x_19612:
[----:B------:R-:W-:-:S13]  /*10e50*/  ISETP.NE.AND P0, PT, R2, 0xf, PT ;  /* 0x0000000f0200780c */ /* 0x000fda0003f05270 */
[----:B------:R-:W-:Y:S05]  /*10e60*/  @!P0 BRA `(.L_x_19614) ;  /* 0x0000000000e88947 */ /* 0x000fea0003800000 */
[----:B------:R-:W-:-:S13]  /*10e70*/  ISETP.NE.AND P0, PT, R2, 0x17, PT ;  /* 0x000000170200780c */ /* 0x000fda0003f05270 */
[----:B------:R-:W-:Y:S05]  /*10e80*/  @!P0 BRA `(.L_x_19615) ;  /* 0x0000000000908947 */ /* 0x000fea0003800000 */
[----:B------:R-:W-:-:S13]  /*10e90*/  ISETP.NE.AND P0, PT, R2, 0x18, PT ;  /* 0x000000180200780c */ /* 0x000fda0003f05270 */
[----:B------:R-:W-:Y:S05]  /*10ea0*/  @!P0 BRA `(.L_x_19616) ;  /* 0x0000000000448947 */ /* 0x000fea0003800000 */
.L_x_19593:
        /* <DEDUP_REMOVED lines=16> */
.L_x_19617:
[----:B------:R-:W-:Y:S05]  /*10fb0*/  EXIT ;  /* 0x000000000000794d */ /* 0x000fea0003800000 */
.L_x_19616:
        /* <DEDUP_REMOVED lines=13> */
.L_x_19619:
[----:B------:R-:W-:Y:S05]  /*11090*/  BSYNC.RECONVERGENT B0 ;  /* 0x0000000000007941 */ /* 0x000fea0003800200 */
.L_x_19618:
[----:B------:R-:W-:-:S05]  /*110a0*/  LOP3.LUT R3, R0, 0x80, R3, 0xf8, !PT ;  /* 0x0000008000037812 */ /* 0x000fca00078ef803 */
[----:B------:R-:W-:Y:S01]  /*110b0*/  STG.E.U8 desc[UR36][R16.64], R3 ;  /* 0x0000000310007986 */ /* 0x000fe2000c101124 */
[----:B------:R-:W-:Y:S05]  /*110c0*/  EXIT ;  /* 0x000000000000794d */ /* 0x000fea0003800000 */
.L_x_19615:
        /* <DEDUP_REMOVED lines=12> */
.L_x_19621:
[----:B------:R-:W-:Y:S01]  /*11190*/  IMAD.MOV.U32 R0, RZ, RZ, 0x7f ;  /* 0x0000007fff007424 */ /* 0x000fe200078e00ff */
[----:B------:R-:W-:-:S04]  /*111a0*/  ISETP.GT.U32.AND P0, PT, R2, 0x7f800000, PT ;  /* 0x7f8000000200780c */ /* 0x000fc80003f04070 */
[----:B------:R-:W-:-:S09]  /*111b0*/  SEL R0, R0, 0x7c, P0 ;  /* 0x0000007c00007807 */ /* 0x000fd20000000000 */
.L_x_19622:
[----:B------:R-:W-:Y:S05]  /*111c0*/  BSYNC.RECONVERGENT B0 ;  /* 0x0000000000007941 */ /* 0x000fea0003800200 */
.L_x_19620:
[----:B------:R-:W-:-:S04]  /*111d0*/  SHF.R.U32.HI R3, RZ, 0x18, R3 ;  /* 0x00000018ff037819 */ /* 0x000fc80000011603 */
[----:B------:R-:W-:-:S05]  /*111e0*/  LOP3.LUT R3, R0, 0x80, R3, 0xf8, !PT ;  /* 0x0000008000037812 */ /* 0x000fca00078ef803 */
[----:B------:R-:W-:Y:S01]  /*111f0*/  STG.E.U8 desc[UR36][R16.64], R3 ;  /* 0x0000000310007986 */ /* 0x000fe2000c101124 */
[----:B------:R-:W-:Y:S05]  /*11200*/  EXIT ;  /* 0x000000000000794d */ /* 0x000fea0003800000 */
.L_x_19614:
[----:B------:R-:W0:Y:S02]  /*11210*/  I2F.S8 R0, R5 ;  /* 0x0000000500007306 */ /* 0x000e240000001400 */
[----:B0-----:R-:W-:-:S05]  /*11220*/  F2FP.BF16.F32.PACK_AB R0, RZ, R0 ;  /* 0x00000000ff00723e */ /* 0x001fca00000010ff */
[----:B------:R-:W-:Y:S01]  /*11230*/  STG.E.U16 desc[UR36][R16.64], R0 ;  /* 0x0000000010007986 */ /* 0x000fe2000c101524 */
[----:B------:R-:W-:Y:S05]  /*11240*/  EXIT ;  /* 0x000000000000794d */ /* 0x000fea0003800000 */
.L_x_19623:
        /* <DEDUP_REMOVED lines=11> */
.L_x_23966:


//--------------------- .text._ZN2at6native27unrolled_elementwise_kernelIZZZNS0_54_GLOBAL__N__d8c5977b_16_LinearAlgebra_cu_35b291db_316116addr_kernel_cudaERNS_14TensorIteratorERKN3c106ScalarES8_ENKUlvE_clEvENKUlvE0_clEvEUlaaaE_St5arrayIPcLm4EELi4E23TrivialOffsetCalculatorILi3EjESF_ILi1EjENS0_6memory12LoadWithCastILi3EEENSI_13StoreWithCastILi1EEEEEviT_T0_T2_T3_T4_T5_ --------------------------
	.section	.text._ZN2at6native27unrolled_elementwise_kernelIZZZNS0_54_GLOBAL__N__d8c5977b_16_LinearAlgebra_cu_35b291db_316116addr_kernel_cudaERNS_14TensorIteratorERKN3c106ScalarES8_ENKUlvE_clEvENKUlvE0_clEvEUlaaaE_St5arrayIPcLm4EELi4E23TrivialOffsetCalculatorILi3EjESF_ILi1EjENS0_6memory12LoadWithCastILi3EEENSI_13StoreWithCastILi1EEEEEviT_T0_T2_T3_T4_T5_,"ax",@progbits
	.align	128
        .global         _ZN2at6native27unrolled_elementwise_kernelIZZZNS0_54_GLOBAL__N__d8c5977b_16_LinearAlgebra_cu_35b291db_316116addr_kernel_cudaERNS_14TensorIteratorERKN3c106ScalarES8_ENKUlvE_clEvENKUlvE0_clEvEUlaaaE_St5arrayIPcLm4EELi4E23TrivialOffsetCalculatorILi3EjESF_ILi1EjENS0_6memory12LoadWithCastILi3EEENSI_13StoreWithCastILi1EEEEEviT_T0_T2_T3_T4_T5_
        .type           _ZN2at6native27unrolled_elementwise_kernelIZZZNS0_54_GLOBAL__N__d8c5977b_16_LinearAlgebra_cu_35b291db_316116addr_kernel_cudaERNS_14TensorIteratorERKN3c106ScalarES8_ENKUlvE_clEvENKUlvE0_clEvEUlaaaE_St5arrayIPcLm4EELi4E23TrivialOffsetCalculatorILi3EjESF_ILi1EjENS0_6memory12LoadWithCastILi3EEENSI_13StoreWithCastILi1EEEEEviT_T0_T2_T3_T4_T5_,@function
        .size           _ZN2at6native27unrolled_elementwise_kernelIZZZNS0_54_GLOBAL__N__d8c5977b_16_LinearAlgebra_cu_35b291db_316116addr_kernel_cudaERNS_14TensorIteratorERKN3c106ScalarES8_ENKUlvE_clEvENKUlvE0_clEvEUlaaaE_St5arrayIPcLm4EELi4E23TrivialOffsetCalculatorILi3EjESF_ILi1EjENS0_6memory12LoadWithCastILi3EEENSI_13StoreWithCastILi1EEEEEviT_T0_T2_T3_T4_T5_,(.L_x_23967 - _ZN2at6native27unrolled_elementwise_kernelIZZZNS0_54_GLOBAL__N__d8c5977b_16_LinearAlgebra_cu_35b291db_316116addr_kernel_cudaERNS_14TensorIteratorERKN3c106ScalarES8_ENKUlvE_clEvENKUlvE0_clEvEUlaaaE_St5arrayIPcLm4EELi4E23TrivialOffsetCalculatorILi3EjESF_ILi1EjENS0_6memory12LoadWithCastILi3EEENSI_13StoreWithCastILi1EEEEEviT_T0_T2_T3_T4_T5_)
        .other          _ZN2at6native27unrolled_elementwise_kernelIZZZNS0_54_GLOBAL__N__d8c5977b_16_LinearAlgebra_cu_35b291db_316116addr_kernel_cudaERNS_14TensorIteratorERKN3c106ScalarES8_ENKUlvE_clEvENKUlvE0_clEvEUlaaaE_St5arrayIPcLm4EELi4E23TrivialOffsetCalculatorILi3EjESF_ILi1EjENS0_6memory12LoadWithCastILi3EEENSI_13StoreWithCastILi1EEEEEviT_T0_T2_T3_T4_T5_,@"STO_CUDA_ENTRY STV_DEFAULT"
_ZN2at6native27unrolled_elementwise_kernelIZZZNS0_54_GLOBAL__N__d8c5977b_16_LinearAlgebra_cu_35b291db_316116addr_kernel_cudaERNS_14TensorIteratorERKN3c106ScalarES8_ENKUlvE_clEvENKUlvE0_clEvEUlaaaE_St5arrayIPcLm4EELi4E23TrivialOffsetCalculatorILi3EjESF_ILi1EjENS0_6memory12LoadWithCastILi3EEENSI_13StoreWithCastILi1EEEEEviT_T0_T2_T3_T4_T5_:
.text._ZN2at6native27unrolled_elementwise_kernelIZZZNS0_54_GLOBAL__N__d8c5977b_16_LinearAlgebra_cu_35b291db_316116addr_kernel_cudaERNS_14TensorIteratorERKN3c106ScalarES8_ENKUlvE_clEvENKUlvE0_clEvEUlaaaE_St5arrayIPcLm4EELi4E23TrivialOffsetCalculatorILi3EjESF_ILi1EjENS0_6memory12LoadWithCastILi3EEENSI_13StoreWithCastILi1EEEEEviT_T0_T2_T3_T4_T5_:
        /* <DEDUP_REMOVED lines=40> */
.L_x_19626:
        /* <DEDUP_REMOVED lines=18> */
.L_x_19630:
[----:B------:R0:W5:Y:S01]  /*03a0*/  LDG.E.U8 R16, desc[UR36][R2.64] ;  /* 0x0000002402107981 */ /* 0x000162000c1e1100 */
[----:B------:R-:W-:Y:S05]  /*03b0*/  BRA `(.L_x_19632) ;  /* 0x0000000c004c7947 */ /* 0x000fea0003800000 */
.L_x_19629:
        /* <DEDUP_REMOVED lines=8> */
.L_x_19634:
[----:B------:R0:W5:Y:S01]  /*0440*/  LDG.E.U8 R16, desc[UR36][R2.64] ;  /* 0x0000002402107981 */ /* 0x000162000c1e1100 */
[----:B------:R-:W-:Y:S05]  /*0450*/  BRA `(.L_x_19632) ;  /* 0x0000000c00247947 */ /* 0x000fea0003800000 */
.L_x_19633:
[----:B------:R0:W5:Y:S01]  /*0460*/  LDG.E.U16 R16, desc[UR36][R2.64] ;  /* 0x0000002402107981 */ /* 0x000162000c1e1500 */
[----:B------:R-:W-:Y:S05]  /*0470*/  BRA `(.L_x_19632) ;  /* 0x0000000c001c7947 */ /* 0x000fea0003800000 */
.L_x_19628:
        /* <DEDUP_REMOVED lines=9> */
.L_x_19636:
[----:B------:R-:W2:Y:S02]  /*0510*/  LDG.E.U16 R0, desc[UR36][R2.64] ;  /* 0x0000002402007981 */ /* 0x000ea4000c1e1500 */
[----:B--2---:R-:W-:-:S06]  /*0520*/  HADD2.F32 R0, -RZ, R0.H0_H0 ;  /* 0x20000000ff007230 */ /* 0x004fcc0000004100 */
[----:B------:R-:W0:Y:S02]  /*0530*/  F2I.FTZ.TRUNC.NTZ R0, R0 ;  /* 0x0000000000007305 */ /* 0x000e24000021f100 */
[----:B0-----:R-:W-:Y:S01]  /*0540*/  PRMT R16, R0, 0x7610, R16 ;  /* 0x0000761000107816 */ /* 0x001fe20000000010 */
[----:B------:R-:W-:Y:S06]  /*0550*/  BRA `(.L_x_19632) ;  /* 0x0000000800e47947 */ /* 0x000fec0003800000 */
.L_x_19635:
        /* <DEDUP_REMOVED lines=9> */
.L_x_19638:
[----:B------:R-:W2:Y:S02]  /*05f0*/  LDG.E.U16 R2, desc[UR36][R2.64] ;  /* 0x0000002402027981 */ /* 0x000ea4000c1e1500 */
[----:B--2---:R-:W-:-:S06]  /*0600*/  HADD2.F32 R0, -RZ, R2.H0_H0 ;  /* 0x20000002ff007230 */ /* 0x004fcc0000004100 */
[----:B------:R-:W0:Y:S02]  /*0610*/  F2I.FTZ.TRUNC.NTZ R0, R0 ;  /* 0x0000000000007305 */ /* 0x000e24000021f100 */
[----:B0-----:R-:W-:Y:S01]  /*0620*/  PRMT R16, R0, 0x7610, R16 ;  /* 0x0000761000107816 */ /* 0x001fe20000000010 */
[----:B------:R-:W-:Y:S06]  /*0630*/  BRA `(.L_x_19632) ;  /* 0x0000000800ac7947 */ /* 0x000fec0003800000 */
.L_x_19637:
[----:B------:R-:W2:Y:S02]  /*0640*/  LDG.E.64 R2, desc[UR36][R2.64] ;  /* 0x0000002402027981 */ /* 0x000ea4000c1e1b00 */
[----:B--2---:R4:W0:Y:S01]  /*0650*/  F2I.F64.TRUNC R16, R2 ;  /* 0x0000000200107311 */ /* 0x004822000030d100 */
[----:B------:R-:W-:Y:S05]  /*0660*/  BRA `(.L_x_19632) ;  /* 0x0000000800a07947 */ /* 0x000fea0003800000 */
.L_x_19627:
        /* <DEDUP_REMOVED lines=12> */
.L_x_19641:
[----:B------:R-:W2:Y:S02]  /*0730*/  LDG.E.64 R2, desc[UR36][R2.64] ;  /* 0x0000002402027981 */ /* 0x000ea4000c1e1b00 */
[----:B--2---:R0:W1:Y:S01]  /*0740*/  F2I.F64.TRUNC R16, R2 ;  /* 0x0000000200107311 */ /* 0x004062000030d100 */
[----:B------:R-:W-:Y:S05]  /*0750*/  BRA `(.L_x_19632) ;  /* 0x0000000800647947 */ /* 0x000fea0003800000 */
.L_x_19640:
        /* <DEDUP_REMOVED lines=27> */
.L_x_19643:
        /* <DEDUP_REMOVED lines=14> */
.L_x_19642:
[----:B------:R-:W2:Y:S02]  /*09f0*/  LDG.E.U16 R0, desc[UR36][R2.64] ;  /* 0x0000002402007981 */ /* 0x000ea4000c1e1500 */
[----:B--2---:R-:W-:-:S06]  /*0a00*/  IMAD.U32 R0, R0, 0x10000, RZ ;  /* 0x0001000000007824 */ /* 0x004fcc00078e00ff */
[----:B------:R-:W0:Y:S02]  /*0a10*/  F2I.FTZ.TRUNC.NTZ R0, R0 ;  /* 0x0000000000007305 */ /* 0x000e24000021f100 */
[----:B0-----:R-:W-:Y:S01]  /*0a20*/  PRMT R16, R0, 0x7610, R16 ;  /* 0x0000761000107816 */ /* 0x001fe20000000010 */
[----:B------:R-:W-:Y:S06]  /*0a30*/  BRA `(.L_x_19632) ;  /* 0x0000000400ac7947 */ /* 0x000fec0003800000 */
.L_x_19639:
        /* <DEDUP_REMOVED lines=10> */
.L_x_19646:
        /* <DEDUP_REMOVED lines=21> */
.L_x_19650:
[----:B------:R-:W-:Y:S05]  /*0c30*/  BSYNC.RECONVERGENT B1 ;  /* 0x0000000000017941 */ /* 0x000fea0003800200 */
.L_x_19649:
[----:B------:R-:W-:Y:S01]  /*0c40*/  IMAD.SHL.U32 R0, R0, 0x100000, RZ ;  /* 0x0010000000007824 */ /* 0x000fe200078e00ff */
[----:B------:R-:W-:-:S04]  /*0c50*/  LEA R2, R2, 0x3b800000, 0x17 ;  /* 0x3b80000002027811 */ /* 0x000fc800078eb8ff */
[----:B------:R-:W-:-:S07]  /*0c60*/  LOP3.LUT R0, R2, R0, R7, 0xfe, !PT ;  /* 0x0000000002007212 */ /* 0x000fce00078efe07 */
.L_x_19648:
[----:B------:R-:W-:Y:S05]  /*0c70*/  BSYNC.RECONVERGENT B0 ;  /* 0x0000000000007941 */ /* 0x000fea0003800200 */
.L_x_19647:
[----:B------:R-:W0:Y:S02]  /*0c80*/  F2I.FTZ.TRUNC.NTZ R0, R0 ;  /* 0x0000000000007305 */ /* 0x000e24000021f100 */
[----:B0-----:R-:W-:Y:S01]  /*0c90*/  PRMT R16, R0, 0x7610, R16 ;  /* 0x0000761000107816 */ /* 0x001fe20000000010 */
[----:B------:R-:W-:Y:S06]  /*0ca0*/  BRA `(.L_x_19632) ;  /* 0x0000000400107947 */ /* 0x000fec0003800000 */
.L_x_19645:
        /* <DEDUP_REMOVED lines=21> */
.L_x_19654:
[----:B------:R-:W-:Y:S05]  /*0e00*/  BSYNC.RECONVERGENT B1 ;  /* 0x0000000000017941 */ /* 0x000fea0003800200 */
.L_x_19653:
[----:B------:R-:W-:Y:S01]  /*0e10*/  IMAD.SHL.U32 R0, R0, 0x200000, RZ ;  /* 0x0020000000007824 */ /* 0x000fe200078e00ff */
[----:B------:R-:W-:-:S04]  /*0e20*/  LEA R2, R2, 0x37800000, 0x17 ;  /* 0x3780000002027811 */ /* 0x000fc800078eb8ff */
[----:B------:R-:W-:-:S07]  /*0e30*/  LOP3.LUT R0, R2, R0, R7, 0xfe, !PT ;  /* 0x0000000002007212 */ /* 0x000fce00078efe07 */
.L_x_19652:
[----:B------:R-:W-:Y:S05]  /*0e40*/  BSYNC.RECONVERGENT B0 ;  /* 0x0000000000007941 */ /* 0x000fea0003800200 */
.L_x_19651:
[----:B------:R-:W0:Y:S02]  /*0e50*/  F2I.FTZ.TRUNC.NTZ R0, R0 ;  /* 0x0000000000007305 */ /* 0x000e24000021f100 */
[----:B0-----:R-:W-:Y:S01]  /*0e60*/  PRMT R16, R0, 0x7610, R16 ;  /* 0x0000761000107816 */ /* 0x001fe20000000010 */
[----:B------:R-:W-:Y:S06]  /*0e70*/  BRA `(.L_x_19632) ;  /* 0x00000000009c7947 */ /* 0x000fec0003800000 */
.L_x_19644:
[----:B------:R-:W-:-:S09]  /*0e80*/  UISETP.NE.AND UP0, UPT, UR4, 0x1c, UPT ;  /* 0x0000001c0400788c */ /* 0x000fd2000bf05270 */
[----:B------:R-:W-:Y:S05]  /*0e90*/  BRA.U !UP0, `(.L_x_19655) ;  /* 0x0000000108907547 */ /* 0x000fea000b800000 */
[----:B------:R-:W-:-:S09]  /*0ea0*/  UISETP.NE.AND UP0, UPT, UR4, 0x1d, UPT ;  /* 0x0000001d0400788c */ /* 0x000fd2000bf05270 */
[----:B------:R-:W-:Y:S05]  /*0eb0*/  BRA.U !UP0, `(.L_x_19656) ;  /* 0x0000000108807547 */ /* 0x000fea000b800000 */
[----:B------:R-:W-:-:S09]  /*0ec0*/  UISETP.NE.AND UP0, UPT, UR4, 0x2c, UPT ;  /* 0x0000002c0400788c */ /* 0x000fd2000bf05270 */
[----:B------:R-:W-:Y:S05]  /*0ed0*/  BRA.U !UP0, `(.L_x_19657) ;  /* 0x0000000108487547 */ /* 0x000fea000b800000 */
.L_x_19631:
        /* <DEDUP_REMOVED lines=16> */
.L_x_19658:
[----:B------:R-:W-:Y:S01]  /*0fe0*/  PRMT R16, RZ, 0x7610, R16 ;  /* 0x00007610ff107816 */ /* 0x000fe20000000010 */
[----:B------:R-:W-:Y:S06]  /*0ff0*/  BRA `(.L_x_19632) ;  /* 0x00000000003c7947 */ /* 0x000fec0003800000 */
.L_x_19657:
        /* <DEDUP_REMOVED lines=8> */
.L_x_19660:
[----:B------:R-:W-:Y:S05]  /*1080*/  BSYNC.RECONVERGENT B0 ;  /* 0x0000000000007941 */ /* 0x000fea0003800200 */
.L_x_19659:
[----:B------:R-:W0:Y:S02]  /*1090*/  F2I.FTZ.TRUNC.NTZ R0, R0 ;  /* 0x0000000000007305 */ /* 0x000e24000021f100 */
[----:B0-----:R-:W-:Y:S01]  /*10a0*/  PRMT R16, R0, 0x7610, R16 ;  /* 0x0000761000107816 */ /* 0x001fe20000000010 */
[----:B------:R-:W-:Y:S06]  /*10b0*/  BRA `(.L_x_19632) ;  /* 0x00000000000c7947 */ /* 0x000fec0003800000 */
.L_x_19656:
[----:B------:R0:W5:Y:S01]  /*10c0*/  LDG.E.U8 R16, desc[UR36][R2.64] ;  /* 0x0000002402107981 */ /* 0x000162000c1e1100 */
[----:B------:R-:W-:Y:S05]  /*10d0*/  BRA `(.L_x_19632) ;  /* 0x0000000000047947 */ /* 0x000fea0003800000 */
.L_x_19655:
[----:B------:R0:W5:Y:S02]  /*10e0*/  LDG.E.U8 R16, desc[UR36][R2.64] ;  /* 0x0000002402107981 */ /* 0x000164000c1e1100 */
.L_x_19632:
        /* <DEDUP_REMOVED lines=18> */
.L_x_19664:
[----:B------:R0:W5:Y:S01]  /*1210*/  LDG.E.U8 R2, desc[UR36][R4.64] ;  /* 0x0000002404027981 */ /* 0x000162000c1e1100 */
[----:B------:R-:W-:Y:S05]  /*1220*/  BRA `(.L_x_19666) ;  /* 0x0000000c004c7947 */ /* 0x000fea0003800000 */
.L_x_19663:
        /* <DEDUP_REMOVED lines=8> */
.L_x_19668:
[----:B------:R0:W5:Y:S01]  /*12b0*/  LDG.E.U8 R2, desc[UR36][R4.64] ;  /* 0x0000002404027981 */ /* 0x000162000c1e1100 */
[----:B------:R-:W-:Y:S05]  /*12c0*/  BRA `(.L_x_19666) ;  /* 0x0000000c00247947 */ /* 0x000fea0003800000 */
.L_x_19667:
[----:B------:R0:W5:Y:S01]  /*12d0*/  LDG.E.U16 R2, desc[UR36][R4.64] ;  /* 0x0000002404027981 */ /* 0x000162000c1e1500 */
[----:B------:R-:W-:Y:S05]  /*12e0*/  BRA `(.L_x_19666) ;  /* 0x0000000c001c7947 */ /* 0x000fea0003800000 */
.L_x_19662:
        /* <DEDUP_REMOVED lines=9> */
.L_x_19670:
[----:B------:R-:W2:Y:S02]  /*1380*/  LDG.E.U16 R0, desc[UR36][R4.64] ;  /* 0x0000002404007981 */ /* 0x000ea4000c1e1500 */
[----:B--2---:R-:W-:-:S06]  /*1390*/  HADD2.F32 R0, -RZ, R0.H0_H0 ;  /* 0x20000000ff007230 */ /* 0x004fcc0000004100 */
[----:B------:R-:W0:Y:S02]  /*13a0*/  F2I.FTZ.TRUNC.NTZ R0, R0 ;  /* 0x0000000000007305 */ /* 0x000e24000021f100 */
[----:B0-----:R-:W-:Y:S01]  /*13b0*/  PRMT R2, R0, 0x7610, R2 ;  /* 0x0000761000027816 */ /* 0x001fe20000000002 */
[----:B------:R-:W-:Y:S06]  /*13c0*/  BRA `(.L_x_19666) ;  /* 0x0000000800e47947 */ /* 0x000fec0003800000 */
.L_x_19669:
        /* <DEDUP_REMOVED lines=9> */
.L_x_19672:
[----:B------:R-:W2:Y:S02]  /*1460*/  LDG.E.U16 R4, desc[UR36][R4.64] ;  /* 0x0000002404047981 */ /* 0x000ea4000c1e1500 */
[----:B--2---:R-:W-:-:S06]  /*1470*/  HADD2.F32 R0, -RZ, R4.H0_H0 ;  /* 0x20000004ff007230 */ /* 0x004fcc0000004100 */
[----:B------:R-:W0:Y:S02]  /*1480*/  F2I.FTZ.TRUNC.NTZ R0, R0 ;  /* 0x0000000000007305 */ /* 0x000e24000021f100 */
[----:B0-----:R-:W-:Y:S01]  /*1490*/  PRMT R2, R0, 0x7610, R2 ;  /* 0x0000761000027816 */ /* 0x001fe20000000002 */
[----:B------:R-:W-:Y:S06]  /*14a0*/  BRA `(.L_x_19666) ;  /* 0x0000000800ac7947 */ /* 0x000fec0003800000 */
.L_x_19671:
[----:B------:R-:W2:Y:S02]  /*14b0*/  LDG.E.64 R4, desc[UR36][R4.64] ;  /* 0x0000002404047981 */ /* 0x000ea4000c1e1b00 */
[----:B--2---:R0:W2:Y:S01]  /*14c0*/  F2I.F64.TRUNC R2, R4 ;  /* 0x0000000400027311 */ /* 0x0040a2000030d100 */
[----:B------:R-:W-:Y:S05]  /*14d0*/  BRA `(.L_x_19666) ;  /* 0x0000000800a07947 */ /* 0x000fea0003800000 */
.L_x_19661:
        /* <DEDUP_REMOVED lines=12> */
.L_x_19675:
[----:B------:R-:W2:Y:S02]  /*15a0*/  LDG.E.64 R4, desc[UR36][R4.64] ;  /* 0x0000002404047981 */ /* 0x000ea4000c1e1b00 */
[----:B--2---:R0:W2:Y:S01]  /*15b0*/  F2I.F64.TRUNC R2, R4 ;  /* 0x0000000400027311 */ /* 0x0040a2000030d100 */
[----:B------:R-:W-:Y:S05]  /*15c0*/  BRA `(.L_x_19666) ;  /* 0x0000000800647947 */ /* 0x000fea0003800000 */
.L_x_19674:
        /* <DEDUP_REMOVED lines=27> */
.L_x_19677:
        /* <DEDUP_REMOVED lines=14> */
.L_x_19676:
[----:B------:R-:W2:Y:S02]  /*1860*/  LDG.E.U16 R0, desc[UR36][R4.64] ;  /* 0x0000002404007981 */ /* 0x000ea4000c1e1500 */
[----:B--2---:R-:W-:-:S06]  /*1870*/  IMAD.U32 R0, R0, 0x10000, RZ ;  /* 0x0001000000007824 */ /* 0x004fcc00078e00ff */
[----:B------:R-:W0:Y:S02]  /*1880*/  F2I.FTZ.TRUNC.NTZ R0, R0 ;  /* 0x0000000000007305 */ /* 0x000e24000021f100 */
[----:B0-----:R-:W-:Y:S01]  /*1890*/  PRMT R2, R0, 0x7610, R2 ;  /* 0x0000761000027816 */ /* 0x001fe20000000002 */
[----:B------:R-:W-:Y:S06]  /*18a0*/  BRA `(.L_x_19666) ;  /* 0x0000000400ac7947 */ /* 0x000fec0003800000 */
.L_x_19673:
        /* <DEDUP_REMOVED lines=10> */
.L_x_19680:
        /* <DEDUP_REMOVED lines=21> */
.L_x_19684:
[----:B------:R-:W-:Y:S05]  /*1aa0*/  BSYNC.RECONVERGENT B1 ;  /* 0x0000000000017941 */ /* 0x000fea0003800200 */
.L_x_19683:
[----:B------:R-:W-:Y:S01]  /*1ab0*/  IMAD.SHL.U32 R0, R0, 0x100000, RZ ;  /* 0x0010000000007824 */ /* 0x000fe200078e00ff */
[----:B------:R-:W-:-:S04]  /*1ac0*/  LEA R2, R2, 0x3b800000, 0x17 ;  /* 0x3b80000002027811 */ /* 0x000fc800078eb8ff */
[----:B------:R-:W-:-:S07]  /*1ad0*/  LOP3.LUT R0, R2, R0, R7, 0xfe, !PT ;  /* 0x0000000002007212 */ /* 0x000fce00078efe07 */
.L_x_19682:
[----:B------:R-:W-:Y:S05]  /*1ae0*/  BSYNC.RECONVERGENT B0 ;  /* 0x0000000000007941 */ /* 0x000fea0003800200 */
.L_x_19681:
[----:B------:R-:W0:Y:S02]  /*1af0*/  F2I.FTZ.TRUNC.NTZ R0, R0 ;  /* 0x0000000000007305 */ /* 0x000e24000021f100 */
[----:B0-----:R-:W-:Y:S01]  /*1b00*/  PRMT R2, R0, 0x7610, R2 ;  /* 0x0000761000027816 */ /* 0x001fe20000000002 */
[----:B------:R-:W-:Y:S06]  /*1b10*/  BRA `(.L_x_19666) ;  /* 0x0000000400107947 */ /* 0x000fec0003800000 */
.L_x_19679:
        /* <DEDUP_REMOVED lines=21> */
.L_x_19688:
[----:B------:R-:W-:Y:S05]  /*1c70*/  BSYNC.RECONVERGENT B1 ;  /* 0x0000000000017941 */ /* 0x000fea0003800200 */
.L_x_19687:
[----:B------:R-:W-:Y:S01]  /*1c80*/  IMAD.SHL.U32 R0, R0, 0x200000, RZ ;  /* 0x0020000000007824 */ /* 0x000fe200078e00ff */
[----:B------:R-:W-:-:S04]  /*1c90*/  LEA R2, R2, 0x37800000, 0x17 ;  /* 0x3780000002027811 */ /* 0x000fc800078eb8ff */
[----:B------:R-:W-:-:S07]  /*1ca0*/  LOP3.LUT R0, R2, R0, R7, 0xfe, !PT ;  /* 0x0000000002007212 */ /* 0x000fce00078efe07 */
.L_x_19686:
[----:B------:R-:W-:Y:S05]  /*1cb0*/  BSYNC.RECONVERGENT B0 ;  /* 0x0000000000007941 */ /* 0x000fea0003800200 */
.L_x_19685:
[----:B------:R-:W0:Y:S02]  /*1cc0*/  F2I.FTZ.TRUNC.NTZ R0, R0 ;  /* 0x0000000000007305 */ /* 0x000e24000021f100 */
[----:B0-----:R-:W-:Y:S01]  /*1cd0*/  PRMT R2, R0, 0x7610, R2 ;  /* 0x0000761000027816 */ /* 0x001fe20000000002 */
[----:B------:R-:W-:Y:S06]  /*1ce0*/  BRA `(.L_x_19666) ;  /* 0x00000000009c7947 */ /* 0x000fec0003800000 */
.L_x_19678:
[----:B------:R-:W-:-:S09]  /*1cf0*/  UISETP.NE.AND UP0, UPT, UR4, 0x1c, UPT ;  /* 0x0000001c0400788c */ /* 0x000fd2000bf05270 */
[----:B------:R-:W-:Y:S05]  /*1d00*/  BRA.U !UP0, `(.L_x_19689) ;  /* 0x0000000108907547 */ /* 0x000fea000b800000 */
[----:B------:R-:W-:-:S09]  /*1d10*/  UISETP.NE.AND UP0, UPT, UR4, 0x1d, UPT ;  /* 0x0000001d0400788c */ /* 0x000fd2000bf05270 */
[----:B------:R-:W-:Y:S05]  /*1d20*/  BRA.U !UP0, `(.L_x_19690) ;  /* 0x0000000108807547 */ /* 0x000fea000b800000 */
[----:B------:R-:W-:-:S09]  /*1d30*/  UISETP.NE.AND UP0, UPT, UR4, 0x2c, UPT ;  /* 0x0000002c0400788c */ /* 0x000fd2000bf05270 */
[----:B------:R-:W-:Y:S05]  /*1d40*/  BRA.U !UP0, `(.L_x_19691) ;  /* 0x0000000108487547 */ /* 0x000fea000b800000 */
.L_x_19665:
        /* <DEDUP_REMOVED lines=16> */
.L_x_19692:
[----:B------:R-:W-:Y:S01]  /*1e50*/  PRMT R2, RZ, 0x7610, R2 ;  /* 0x00007610ff027816 */ /* 0x000fe20000000002 */
[----:B------:R-:W-:Y:S06]  /*1e60*/  BRA `(.L_x_19666) ;  /* 0x00000000003c7947 */ /* 0x000fec0003800000 */
.L_x_19691:
        /* <DEDUP_REMOVED lines=8> */
.L_x_19694:
[----:B------:R-:W-:Y:S05]  /*1ef0*/  BSYNC.RECONVERGENT B0 ;  /* 0x0000000000007941 */ /* 0x000fea0003800200 */
.L_x_19693:
[----:B------:R-:W0:Y:S02]  /*1f00*/  F2I.FTZ.TRUNC.NTZ R0, R0 ;  /* 0x0000000000007305 */ /* 0x000e24000021f100 */
[----:B0-----:R-:W-:Y:S01]  /*1f10*/  PRMT R2, R0, 0x7610, R2 ;  /* 0x0000761000027816 */ /* 0x001fe20000000002 */
[----:B------:R-:W-:Y:S06]  /*1f20*/  BRA `(.L_x_19666) ;  /* 0x00000000000c7947 */ /* 0x000fec0003800000 */
.L_x_19690:
[----:B------:R4:W5:Y:S01]  /*1f30*/  LDG.E.U8 R2, desc[UR36][R4.64] ;  /* 0x0000002404027981 */ /* 0x000962000c1e1100 */
[----:B------:R-:W-:Y:S05]  /*1f40*/  BRA `(.L_x_19666) ;  /* 0x0000000000047947 */ /* 0x000fea0003800000 */
.L_x_19689:
[----:B------:R2:W5:Y:S02]  /*1f50*/  LDG.E.U8 R2, desc[UR36][R4.64] ;  /* 0x0000002404027981 */ /* 0x000564000c1e1100 */
.L_x_19666:
[----:B------:R-:W-:-:S07]  /*1f60*/  VIADD R18, R28, 0x80 ;  /* 0x000000801c127836 */ /* 0x000fce0000000000 */
.L_x_19625:
[----:B------:R-:W-:Y:S05]  /*1f70*/  BSYNC.RECONVERGENT B6 ;  /* 0x0000000000067941 */ /* 0x000fea0003800200 */
.L_x_19624:
        /* <DEDUP_REMOVED lines=30> */
.L_x_19697:
        /* <DEDUP_REMOVED lines=18> */
.L_x_19701:
[----:B------:R0:W5:Y:S01]  /*2280*/  LDG.E.U8 R22, desc[UR36][R4.64] ;  /* 0x0000002404167981 */ /* 0x000162000c1e1100 */
[----:B------:R-:W-:Y:S05]  /*2290*/  BRA `(.L_x_19703) ;  /* 0x0000000c00507947 */ /* 0x000fea0003800000 */
.L_x_19700:
        /* <DEDUP_REMOVED lines=8> */
.L_x_19705:
[----:B------:R0:W5:Y:S01]  /*2320*/  LDG.E.U8 R22, desc[UR36][R4.64] ;  /* 0x0000002404167981 */ /* 0x000162000c1e1100 */
[----:B------:R-:W-:Y:S05]  /*2330*/  BRA `(.L_x_19703) ;  /* 0x0000000c00287947 */ /* 0x000fea0003800000 */
.L_x_19704:
[----:B------:R0:W5:Y:S01]  /*2340*/  LDG.E.U16 R22, desc[UR36][R4.64] ;  /* 0x0000002404167981 */ /* 0x000162000c1e1500 */
[----:B------:R-:W-:Y:S05]  /*2350*/  BRA `(.L_x_19703) ;  /* 0x0000000c00207947 */ /* 0x000fea0003800000 */
.L_x_19699:
        /* <DEDUP_REMOVED lines=9> */
.L_x_19707:
[----:B------:R-:W2:Y:S02]  /*23f0*/  LDG.E.U16 R0, desc[UR36][R4.64] ;  /* 0x0000002404007981 */ /* 0x000ea4000c1e1500 */
[----:B--2---:R-:W-:-:S06]  /*2400*/  HADD2.F32 R0, -RZ, R0.H0_H0 ;  /* 0x20000000ff007230 */ /* 0x004fcc0000004100 */
[----:B------:R-:W0:Y:S02]  /*2410*/  F2I.FTZ.TRUNC.NTZ R0, R0 ;  /* 0x0000000000007305 */ /* 0x000e24000021f100 */
[----:B0-----:R-:W-:Y:S01]  /*2420*/  PRMT R22, R0, 0x7610, R22 ;  /* 0x0000761000167816 */ /* 0x001fe20000000016 */
[----:B------:R-:W-:Y:S06]  /*2430*/  BRA `(.L_x_19703) ;  /* 0x0000000800e87947 */ /* 0x000fec0003800000 */
.L_x_19706:
        /* <DEDUP_REMOVED lines=9> */
.L_x_19709:
[----:B------:R-:W2:Y:S02]  /*24d0*/  LDG.E.U16 R4, desc[UR36][R4.64] ;  /* 0x0000002404047981 */ /* 0x000ea4000c1e1500 */
[----:B--2---:R-:W-:-:S06]  /*24e0*/  HADD2.F32 R0, -RZ, R4.H0_H0 ;  /* 0x20000004ff007230 */ /* 0x004fcc0000004100 */
[----:B------:R-:W0:Y:S02]  /*24f0*/  F2I.FTZ.TRUNC.NTZ R0, R0 ;  /* 0x0000000000007305 */ /* 0x000e24000021f100 */
[----:B0-----:R-:W-:Y:S01]  /*2500*/  PRMT R22, R0, 0x7610, R22 ;  /* 0x0000761000167816 */ /* 0x001fe20000000016 */
[----:B------:R-:W-:Y:S06]  /*2510*/  BRA `(.L_x_19703) ;  /* 0x0000000800b07947 */ /* 0x000fec0003800000 */
.L_x_19708:
[----:B------:R-:W2:Y:S02]  /*2520*/  LDG.E.64 R4, desc[UR36][R4.64] ;  /* 0x0000002404047981 */ /* 0x000ea4000c1e1b00 */
[----:B--2---:R0:W2:Y:S01]  /*2530*/  F2I.F64.TRUNC R22, R4 ;  /* 0x0000000400167311 */ /* 0x0040a2000030d100 */
[----:B------:R-:W-:Y:S05]  /*2540*/  BRA `(.L_x_19703) ;  /* 0x0000000800a47947 */ /* 0x000fea0003800000 */
.L_x_19698:
        /* <DEDUP_REMOVED lines=12> */
.L_x_19712:
[----:B------:R-:W2:Y:S02]  /*2610*/  LDG.E.64 R4, desc[UR36][R4.64] ;  /* 0x0000002404047981 */ /* 0x000ea4000c1e1b00 */
[----:B--2---:R0:W2:Y:S01]  /*2620*/  F2I.F64.TRUNC R22, R4 ;  /* 0x0000000400167311 */ /* 0x0040a2000030d100 */
[----:B------:R-:W-:Y:S05]  /*2630*/  BRA `(.L_x_19703) ;  /* 0x0000000800687947 */ /* 0x000fea0003800000 */
.L_x_19711:
        /* <DEDUP_REMOVED lines=27> */
.L_x_19714:
        /* <DEDUP_REMOVED lines=15> */
.L_x_19713:
[----:B------:R-:W2:Y:S02]  /*28e0*/  LDG.E.U16 R0, desc[UR36][R4.64] ;  /* 0x0000002404007981 */ /* 0x000ea4000c1e1500 */
[----:B--2---:R-:W-:-:S06]  /*28f0*/  IMAD.U32 R0, R0, 0x10000, RZ ;  /* 0x0001000000007824 */ /* 0x004fcc00078e00ff */
[----:B------:R-:W0:Y:S02]  /*2900*/  F2I.FTZ.TRUNC.NTZ R0, R0 ;  /* 0x0000000000007305 */ /* 0x000e24000021f100 */
[----:B0-----:R-:W-:Y:S01]  /*2910*/  PRMT R22, R0, 0x7610, R22 ;  /* 0x0000761000167816 */ /* 0x001fe20000000016 */
[----:B------:R-:W-:Y:S06]  /*2920*/  BRA `(.L_x_19703) ;  /* 0x0000000400ac7947 */ /* 0x000fec0003800000 */
.L_x_19710:
        /* <DEDUP_REMOVED lines=10> */
.L_x_19717:
        /* <DEDUP_REMOVED lines=21> */
.L_x_19721:
[----:B------:R-:W-:Y:S05]  /*2b20*/  BSYNC.RECONVERGENT B1 ;  /* 0x0000000000017941 */ /* 0x000fea0003800200 */
.L_x_19720:
[----:B------:R-:W-:Y:S01]  /*2b30*/  IMAD.SHL.U32 R0, R0, 0x100000, RZ ;  /* 0x0010000000007824 */ /* 0x000fe200078e00ff */
[----:B------:R-:W-:-:S04]  /*2b40*/  LEA R3, R3, 0x3b800000, 0x17 ;  /* 0x3b80000003037811 */ /* 0x000fc800078eb8ff */
[----:B------:R-:W-:-:S07]  /*2b50*/  LOP3.LUT R0, R3, R0, R7, 0xfe, !PT ;  /* 0x0000000003007212 */ /* 0x000fce00078efe07 */
.L_x_19719:
[----:B------:R-:W-:Y:S05]  /*2b60*/  BSYNC.RECONVERGENT B0 ;  /* 0x0000000000007941 */ /* 0x000fea0003800200 */
.L_x_19718:
[----:B------:R-:W0:Y:S02]  /*2b70*/  F2I.FTZ.TRUNC.NTZ R0, R0 ;  /* 0x0000000000007305 */ /* 0x000e24000021f100 */
[----:B0-----:R-:W-:Y:S01]  /*2b80*/  PRMT R22, R0, 0x7610, R22 ;  /* 0x0000761000167816 */ /* 0x001fe20000000016 */
[----:B------:R-:W-:Y:S06]  /*2b90*/  BRA `(.L_x_19703) ;  /* 0x0000000400107947 */ /* 0x000fec0003800000 */
.L_x_19716:
        /* <DEDUP_REMOVED lines=21> */
.L_x_19725:
[----:B------:R-:W-:Y:S05]  /*2cf0*/  BSYNC.RECONVERGENT B1 ;  /* 0x0000000000017941 */ /* 0x000fea0003800200 */
.L_x_19724:
[----:B------:R-:W-:Y:S01]  /*2d00*/  IMAD.SHL.U32 R0, R0, 0x200000, RZ ;  /* 0x0020000000007824 */ /* 0x000fe200078e00ff */
[----:B------:R-:W-:-:S04]  /*2d10*/  LEA R3, R3, 0x37800000, 0x17 ;  /* 0x3780000003037811 */ /* 0x000fc800078eb8ff */
[----:B------:R-:W-:-:S07]  /*2d20*/  LOP3.LUT R0, R3, R0, R7, 0xfe, !PT ;  /* 0x0000000003007212 */ /* 0x000fce00078efe07 */
.L_x_19723:
[----:B------:R-:W-:Y:S05]  /*2d30*/  BSYNC.RECONVERGENT B0 ;  /* 0x0000000000007941 */ /* 0x000fea0003800200 */
.L_x_19722:
[----:B------:R-:W0:Y:S02]  /*2d40*/  F2I.FTZ.TRUNC.NTZ R0, R0 ;  /* 0x0000000000007305 */ /* 0x000e24000021f100 */
[----:B0-----:R-:W-:Y:S01]  /*2d50*/  PRMT R22, R0, 0x7610, R22 ;  /* 0x0000761000167816 */ /* 0x001fe20000000016 */
[----:B------:R-:W-:Y:S06]  /*2d60*/  BRA `(.L_x_19703) ;  /* 0x00000000009c7947 */ /* 0x000fec0003800000 */
.L_x_19715:
        /* <DEDUP_REMOVED lines=14> */
.L_x_19729:
[----:B------:R-:W-:Y:S05]  /*2e50*/  BSYNC.RECONVERGENT B0 ;  /* 0x0000000000007941 */ /* 0x000fea0003800200 */
.L_x_19728:
[----:B------:R-:W0:Y:S02]  /*2e60*/  F2I.FTZ.TRUNC.NTZ R0, R0 ;  /* 0x0000000000007305 */ /* 0x000e24000021f100 */
[----:B0-----:R-:W-:Y:S01]  /*2e70*/  PRMT R22, R0, 0x7610, R22 ;  /* 0x0000761000167816 */ /* 0x001fe20000000016 */
[----:B------:R-:W-:Y:S06]  /*2e80*/  BRA `(.L_x_19703) ;  /* 0x0000000000547947 */ /* 0x000fec0003800000 */
.L_x_19702:
        /* <DEDUP_REMOVED lines=16> */
.L_x_19730:
[----:B------:R-:W-:Y:S01]  /*2f90*/  PRMT R22, RZ, 0x7610, R22 ;  /* 0x00007610ff167816 */ /* 0x000fe20000000016 */
[----:B------:R-:W-:Y:S06]  /*2fa0*/  BRA `(.L_x_19703) ;  /* 0x00000000000c7947 */ /* 0x000fec0003800000 */
.L_x_19727:
[----:B------:R4:W5:Y:S01]  /*2fb0*/  LDG.E.U8 R22, desc[UR36][R4.64] ;  /* 0x0000002404167981 */ /* 0x000962000c1e1100 */
[----:B------:R-:W-:Y:S05]  /*2fc0*/  BRA `(.L_x_19703) ;  /* 0x0000000000047947 */ /* 0x000fea0003800000 */
.L_x_19726:
[----:B------:R0:W5:Y:S02]  /*2fd0*/  LDG.E.U8 R22, desc[UR36][R4.64] ;  /* 0x0000002404167981 */ /* 0x000164000c1e1100 */
.L_x_19703:
        /* <DEDUP_REMOVED lines=18> */
.L_x_19734:
[----:B------:R0:W5:Y:S01]  /*3100*/  LDG.E.U8 R23, desc[UR36][R4.64] ;  /* 0x0000002404177981 */ /* 0x000162000c1e1100 */
[----:B------:R-:W-:Y:S05]  /*3110*/  BRA `(.L_x_19736) ;  /* 0x0000000c00507947 */ /* 0x000fea0003800000 */
.L_x_19733:
        /* <DEDUP_REMOVED lines=8> */
.L_x_19738:
[----:B------:R0:W5:Y:S01]  /*31a0*/  LDG.E.U8 R23, desc[UR36][R4.64] ;  /* 0x0000002404177981 */ /* 0x000162000c1e1100 */
[----:B------:R-:W-:Y:S05]  /*31b0*/  BRA `(.L_x_19736) ;  /* 0x0000000c00287947 */ /* 0x000fea0003800000 */
.L_x_19737:
[----:B------:R0:W5:Y:S01]  /*31c0*/  LDG.E.U16 R23, desc[UR36][R4.64] ;  /* 0x0000002404177981 */ /* 0x000162000c1e1500 */
[----:B------:R-:W-:Y:S05]  /*31d0*/  BRA `(.L_x_19736) ;  /* 0x0000000c00207947 */ /* 0x000fea0003800000 */
.L_x_19732:
        /* <DEDUP_REMOVED lines=9> */
.L_x_19740:
[----:B------:R-:W4:Y:S02]  /*3270*/  LDG.E.U16 R0, desc[UR36][R4.64] ;  /* 0x0000002404007981 */ /* 0x000f24000c1e1500 */
[----:B----4-:R-:W-:-:S06]  /*3280*/  HADD2.F32 R0, -RZ, R0.H0_H0 ;  /* 0x20000000ff007230 */ /* 0x010fcc0000004100 */
[----:B------:R-:W0:Y:S02]  /*3290*/  F2I.FTZ.TRUNC.NTZ R0, R0 ;  /* 0x0000000000007305 */ /* 0x000e24000021f100 */
[----:B0-----:R-:W-:Y:S01]  /*32a0*/  PRMT R23, R0, 0x7610, R23 ;  /* 0x0000761000177816 */ /* 0x001fe20000000017 */
[----:B------:R-:W-:Y:S06]  /*32b0*/  BRA `(.L_x_19736) ;  /* 0x0000000800e87947 */ /* 0x000fec0003800000 */
.L_x_19739:
        /* <DEDUP_REMOVED lines=9> */
.L_x_19742:
[----:B------:R-:W4:Y:S02]  /*3350*/  LDG.E.U16 R4, desc[UR36][R4.64] ;  /* 0x0000002404047981 */ /* 0x000f24000c1e1500 */
[----:B----4-:R-:W-:-:S06]  /*3360*/  HADD2.F32 R0, -RZ, R4.H0_H0 ;  /* 0x20000004ff007230 */ /* 0x010fcc0000004100 */
[----:B------:R-:W0:Y:S02]  /*3370*/  F2I.FTZ.TRUNC.NTZ R0, R0 ;  /* 0x0000000000007305 */ /* 0x000e24000021f100 */
[----:B0-----:R-:W-:Y:S01]  /*3380*/  PRMT R23, R0, 0x7610, R23 ;  /* 0x0000761000177816 */ /* 0x001fe20000000017 */
[----:B------:R-:W-:Y:S06]  /*3390*/  BRA `(.L_x_19736) ;  /* 0x0000000800b07947 */ /* 0x000fec0003800000 */
.L_x_19741:
[----:B------:R-:W4:Y:S02]  /*33a0*/  LDG.E.64 R4, desc[UR36][R4.64] ;  /* 0x0000002404047981 */ /* 0x000f24000c1e1b00 */
[----:B----4-:R0:W4:Y:S01]  /*33b0*/  F2I.F64.TRUNC R23, R4 ;  /* 0x0000000400177311 */ /* 0x010122000030d100 */
[----:B------:R-:W-:Y:S05]  /*33c0*/  BRA `(.L_x_19736) ;  /* 0x0000000800a47947 */ /* 0x000fea0003800000 */
.L_x_19731:
        /* <DEDUP_REMOVED lines=12> */
.L_x_19745:
[----:B------:R-:W4:Y:S02]  /*3490*/  LDG.E.64 R4, desc[UR36][R4.64] ;  /* 0x0000002404047981 */ /* 0x000f24000c1e1b00 */
[----:B----4-:R0:W4:Y:S01]  /*34a0*/  F2I.F64.TRUNC R23, R4 ;  /* 0x0000000400177311 */ /* 0x010122000030d100 */
[----:B------:R-:W-:Y:S05]  /*34b0*/  BRA `(.L_x_19736) ;  /* 0x0000000800687947 */ /* 0x000fea0003800000 */
.L_x_19744:
        /* <DEDUP_REMOVED lines=27> */
.L_x_19747:
        /* <DEDUP_REMOVED lines=15> */
.L_x_19746:
[----:B------:R-:W4:Y:S02]  /*3760*/  LDG.E.U16 R0, desc[UR36][R4.64] ;  /* 0x0000002404007981 */ /* 0x000f24000c1e1500 */
[----:B----4-:R-:W-:-:S06]  /*3770*/  IMAD.U32 R0, R0, 0x10000, RZ ;  /* 0x0001000000007824 */ /* 0x010fcc00078e00ff */
[----:B------:R-:W0:Y:S02]  /*3780*/  F2I.FTZ.TRUNC.NTZ R0, R0 ;  /* 0x0000000000007305 */ /* 0x000e24000021f100 */
[----:B0-----:R-:W-:Y:S01]  /*3790*/  PRMT R23, R0, 0x7610, R23 ;  /* 0x0000761000177816 */ /* 0x001fe20000000017 */
[----:B------:R-:W-:Y:S06]  /*37a0*/  BRA `(.L_x_19736) ;  /* 0x0000000400ac7947 */ /* 0x000fec0003800000 */
.L_x_19743:
        /* <DEDUP_REMOVED lines=10> */
.L_x_19750:
        /* <DEDUP_REMOVED lines=21> */
.L_x_19754:
[----:B------:R-:W-:Y:S05]  /*39a0*/  BSYNC.RECONVERGENT B1 ;  /* 0x0000000000017941 */ /* 0x000fea0003800200 */
.L_x_19753:
[----:B------:R-:W-:Y:S01]  /*39b0*/  IMAD.SHL.U32 R0, R0, 0x100000, RZ ;  /* 0x0010000000007824 */ /* 0x000fe200078e00ff */
[----:B------:R-:W-:-:S04]  /*39c0*/  LEA R3, R3, 0x3b800000, 0x17 ;  /* 0x3b80000003037811 */ /* 0x000fc800078eb8ff */
[----:B------:R-:W-:-:S07]  /*39d0*/  LOP3.LUT R0, R3, R0, R7, 0xfe, !PT ;  /* 0x0000000003007212 */ /* 0x000fce00078efe07 */
.L_x_19752:
[----:B------:R-:W-:Y:S05]  /*39e0*/  BSYNC.RECONVERGENT B0 ;  /* 0x0000000000007941 */ /* 0x000fea0003800200 */
.L_x_19751:
[----:B------:R-:W0:Y:S02]  /*39f0*/  F2I.FTZ.TRUNC.NTZ R0, R0 ;  /* 0x0000000000007305 */ /* 0x000e24000021f100 */
[----:B0-----:R-:W-:Y:S01]  /*3a00*/  PRMT R23, R0, 0x7610, R23 ;  /* 0x0000761000177816 */ /* 0x001fe20000000017 */
[----:B------:R-:W-:Y:S06]  /*3a10*/  BRA `(.L_x_19736) ;  /* 0x0000000400107947 */ /* 0x000fec0003800000 */
.L_x_19749:
        /* <DEDUP_REMOVED lines=21> */
.L_x_19758:
[----:B------:R-:W-:Y:S05]  /*3b70*/  BSYNC.RECONVERGENT B1 ;  /* 0x0000000000017941 */ /* 0x000fea0003800200 */
.L_x_19757:
[----:B------:R-:W-:Y:S01]  /*3b80*/  IMAD.SHL.U32 R0, R0, 0x200000, RZ ;  /* 0x0020000000007824 */ /* 0x000fe200078e00ff */
[----:B------:R-:W-:-:S04]  /*3b90*/  LEA R3, R3, 0x37800000, 0x17 ;  /* 0x3780000003037811 */ /* 0x000fc800078eb8ff */
[----:B------:R-:W-:-:S07]  /*3ba0*/  LOP3.LUT R0, R3, R0, R7, 0xfe, !PT ;  /* 0x0000000003007212 */ /* 0x000fce00078efe07 */
.L_x_19756:
[----:B------:R-:W-:Y:S05]  /*3bb0*/  BSYNC.RECONVERGENT B0 ;  /* 0x0000000000007941 */ /* 0x000fea0003800200 */
.L_x_19755:
[----:B------:R-:W0:Y:S02]  /*3bc0*/  F2I.FTZ.TRUNC.NTZ R0, R0 ;  /* 0x0000000000007305 */ /* 0x000e24000021f100 */
[----:B0-----:R-:W-:Y:S01]  /*3bd0*/  PRMT R23, R0, 0x7610, R23 ;  /* 0x0000761000177816 */ /* 0x001fe20000000017 */
[----:B------:R-:W-:Y:S06]  /*3be0*/  BRA `(.L_x_19736) ;  /* 0x00000000009c7947 */ /* 0x000fec0003800000 */
.L_x_19748:
        /* <DEDUP_REMOVED lines=14> */
.L_x_19762:
[----:B------:R-:W-:Y:S05]  /*3cd0*/  BSYNC.RECONVERGENT B0 ;  /* 0x0000000000007941 */ /* 0x000fea0003800200 */
.L_x_19761:
[----:B------:R-:W0:Y:S02]  /*3ce0*/  F2I.FTZ.TRUNC.NTZ R0, R0 ;  /* 0x0000000000007305 */ /* 0x000e24000021f100 */
[----:B0-----:R-:W-:Y:S01]  /*3cf0*/  PRMT R23, R0, 0x7610, R23 ;  /* 0x0000761000177816 */ /* 0x001fe20000000017 */
[----:B------:R-:W-:Y:S06]  /*3d00*/  BRA `(.L_x_19736) ;  /* 0x0000000000547947 */ /* 0x000fec0003800000 */
.L_x_19735:
        /* <DEDUP_REMOVED lines=16> */
.L_x_19763:
[----:B------:R-:W-:Y:S01]  /*3e10*/  PRMT R23, RZ, 0x7610, R23 ;  /* 0x00007610ff177816 */ /* 0x000fe20000000017 */
[----:B------:R-:W-:Y:S06]  /*3e20*/  BRA `(.L_x_19736) ;  /* 0x00000000000c7947 */ /* 0x000fec0003800000 */
.L_x_19760:
[----:B------:R0:W5:Y:S01]  /*3e30*/  LDG.E.U8 R23, desc[UR36][R4.64] ;  /* 0x0000002404177981 */ /* 0x000162000c1e1100 */
[----:B------:R-:W-:Y:S05]  /*3e40*/  BRA `(.L_x_19736) ;  /* 0x0000000000047947 */ /* 0x000fea0003800000 */
.L_x_19759:
[----:B------:R4:W5:Y:S02]  /*3e50*/  LDG.E.U8 R23, desc[UR36][R4.64] ;  /* 0x0000002404177981 */ /* 0x000964000c1e1100 */
.L_x_19736:
[----:B------:R-:W-:-:S07]  /*3e60*/  VIADD R18, R18, 0x80 ;  /* 0x0000008012127836 */ /* 0x000fce0000000000 */
.L_x_19696:
[----:B------:R-:W-:Y:S05]  /*3e70*/  BSYNC.RECONVERGENT B6 ;  /* 0x0000000000067941 */ /* 0x000fea0003800200 */
.L_x_19695:
        /* <DEDUP_REMOVED lines=30> */
.L_x_19766:
        /* <DEDUP_REMOVED lines=19> */
.L_x_19770:
[----:B------:R0:W5:Y:S01]  /*4190*/  LDG.E.U8 R24, desc[UR36][R4.64] ;  /* 0x0000002404187981 */ /* 0x000162000c1e1100 */
[----:B------:R-:W-:Y:S05]  /*41a0*/  BRA `(.L_x_19772) ;  /* 0x0000000c00507947 */ /* 0x000fea0003800000 */
.L_x_19769:
        /* <DEDUP_REMOVED lines=8> */
.L_x_19774:
[----:B------:R4:W5:Y:S01]  /*4230*/  LDG.E.U8 R24, desc[UR36][R4.64] ;  /* 0x0000002404187981 */ /* 0x000962000c1e1100 */
[----:B------:R-:W-:Y:S05]  /*4240*/  BRA `(.L_x_19772) ;  /* 0x0000000c00287947 */ /* 0x000fea0003800000 */
.L_x_19773:
[----:B------:R0:W5:Y:S01]  /*4250*/  LDG.E.U16 R24, desc[UR36][R4.64] ;  /* 0x0000002404187981 */ /* 0x000162000c1e1500 */
[----:B------:R-:W-:Y:S05]  /*4260*/  BRA `(.L_x_19772) ;  /* 0x0000000c00207947 */ /* 0x000fea0003800000 */
.L_x_19768:
        /* <DEDUP_REMOVED lines=9> */
.L_x_19776:
[----:B------:R-:W2:Y:S02]  /*4300*/  LDG.E.U16 R0, desc[UR36][R4.64] ;  /* 0x0000002404007981 */ /* 0x000ea4000c1e1500 */
[----:B--2---:R-:W-:-:S06]  /*4310*/  HADD2.F32 R0, -RZ, R0.H0_H0 ;  /* 0x20000000ff007230 */ /* 0x004fcc0000004100 */
[----:B------:R-:W0:Y:S02]  /*4320*/  F2I.FTZ.TRUNC.NTZ R0, R0 ;  /* 0x0000000000007305 */ /* 0x000e24000021f100 */
[----:B0-----:R-:W-:Y:S01]  /*4330*/  PRMT R24, R0, 0x7610, R24 ;  /* 0x0000761000187816 */ /* 0x001fe20000000018 */
[----:B------:R-:W-:Y:S06]  /*4340*/  BRA `(.L_x_19772) ;  /* 0x0000000800e87947 */ /* 0x000fec0003800000 */
.L_x_19775:
        /* <DEDUP_REMOVED lines=9> */
.L_x_19778:
[----:B------:R-:W2:Y:S02]  /*43e0*/  LDG.E.U16 R4, desc[UR36][R4.64] ;  /* 0x0000002404047981 */ /* 0x000ea4000c1e1500 */
[----:B--2---:R-:W-:-:S06]  /*43f0*/  HADD2.F32 R0, -RZ, R4.H0_H0 ;  /* 0x20000004ff007230 */ /* 0x004fcc0000004100 */
[----:B------:R-:W0:Y:S02]  /*4400*/  F2I.FTZ.TRUNC.NTZ R0, R0 ;  /* 0x0000000000007305 */ /* 0x000e24000021f100 */
[----:B0-----:R-:W-:Y:S01]  /*4410*/  PRMT R24, R0, 0x7610, R24 ;  /* 0x0000761000187816 */ /* 0x001fe20000000018 */
[----:B------:R-:W-:Y:S06]  /*4420*/  BRA `(.L_x_19772) ;  /* 0x0000000800b07947 */ /* 0x000fec0003800000 */
.L_x_19777:
[----:B------:R-:W2:Y:S02]  /*4430*/  LDG.E.64 R4, desc[UR36][R4.64] ;  /* 0x0000002404047981 */ /* 0x000ea4000c1e1b00 */
[----:B--2---:R0:W2:Y:S01]  /*4440*/  F2I.F64.TRUNC R24, R4 ;  /* 0x0000000400187311 */ /* 0x0040a2000030d100 */
[----:B------:R-:W-:Y:S05]  /*4450*/  BRA `(.L_x_19772) ;  /* 0x0000000800a47947 */ /* 0x000fea0003800000 */
.L_x_19767:
        /* <DEDUP_REMOVED lines=12> */
.L_x_19781:
[----:B------:R-:W2:Y:S02]  /*4520*/  LDG.E.64 R4, desc[UR36][R4.64] ;  /* 0x0000002404047981 */ /* 0x000ea4000c1e1b00 */
[----:B--2---:R0:W2:Y:S01]  /*4530*/  F2I.F64.TRUNC R24, R4 ;  /* 0x0000000400187311 */ /* 0x0040a2000030d100 */
[----:B------:R-:W-:Y:S05]  /*4540*/  BRA `(.L_x_19772) ;  /* 0x0000000800687947 */ /* 0x000fea0003800000 */
.L_x_19780:
        /* <DEDUP_REMOVED lines=27> */
.L_x_19783:
        /* <DEDUP_REMOVED lines=15> */
.L_x_19782:
[----:B------:R-:W2:Y:S02]  /*47f0*/  LDG.E.U16 R0, desc[UR36][R4.64] ;  /* 0x0000002404007981 */ /* 0x000ea4000c1e1500 */
[----:B--2---:R-:W-:-:S06]  /*4800*/  IMAD.U32 R0, R0, 0x10000, RZ ;  /* 0x0001000000007824 */ /* 0x004fcc00078e00ff */
[----:B------:R-:W0:Y:S02]  /*4810*/  F2I.FTZ.TRUNC.NTZ R0, R0 ;  /* 0x0000000000007305 */ /* 0x000e24000021f100 */
[----:B0-----:R-:W-:Y:S01]  /*4820*/  PRMT R24, R0, 0x7610, R24 ;  /* 0x0000761000187816 */ /* 0x001fe20000000018 */
[----:B------:R-:W-:Y:S06]  /*4830*/  BRA `(.L_x_19772) ;  /* 0x0000000400ac7947 */ /* 0x000fec0003800000 */
.L_x_19779:
        /* <DEDUP_REMOVED lines=10> */
.L_x_19786:
        /* <DEDUP_REMOVED lines=21> */
.L_x_19790:
[----:B------:R-:W-:Y:S05]  /*4a30*/  BSYNC.RECONVERGENT B1 ;  /* 0x0000000000017941 */ /* 0x000fea0003800200 */
.L_x_19789:
[----:B------:R-:W-:Y:S01]  /*4a40*/  IMAD.SHL.U32 R0, R0, 0x100000, RZ ;  /* 0x0010000000007824 */ /* 0x000fe200078e00ff */
[----:B------:R-:W-:-:S04]  /*4a50*/  LEA R3, R3, 0x3b800000, 0x17 ;  /* 0x3b80000003037811 */ /* 0x000fc800078eb8ff */
[----:B------:R-:W-:-:S07]  /*4a60*/  LOP3.LUT R0, R3, R0, R7, 0xfe, !PT ;  /* 0x0000000003007212 */ /* 0x000fce00078efe07 */
.L_x_19788:
[----:B------:R-:W-:Y:S05]  /*4a70*/  BSYNC.RECONVERGENT B0 ;  /* 0x0000000000007941 */ /* 0x000fea0003800200 */
.L_x_19787:
[----:B------:R-:W0:Y:S02]  /*4a80*/  F2I.FTZ.TRUNC.NTZ R0, R0 ;  /* 0x0000000000007305 */ /* 0x000e24000021f100 */
[----:B0-----:R-:W-:Y:S01]  /*4a90*/  PRMT R24, R0, 0x7610, R24 ;  /* 0x0000761000187816 */ /* 0x001fe20000000018 */
[----:B------:R-:W-:Y:S06]  /*4aa0*/  BRA `(.L_x_19772) ;  /* 0x0000000400107947 */ /* 0x000fec0003800000 */
.L_x_19785:
        /* <DEDUP_REMOVED lines=21> */
.L_x_19794:
[----:B------:R-:W-:Y:S05]  /*4c00*/  BSYNC.RECONVERGENT B1 ;  /* 0x0000000000017941 */ /* 0x000fea0003800200 */
.L_x_19793:
[----:B------:R-:W-:Y:S01]  /*4c10*/  IMAD.SHL.U32 R0, R0, 0x200000, RZ ;  /* 0x0020000000007824 */ /* 0x000fe200078e00ff */
[----:B------:R-:W-:-:S04]  /*4c20*/  LEA R3, R3, 0x37800000, 0x17 ;  /* 0x3780000003037811 */ /* 0x000fc800078eb8ff */
[----:B------:R-:W-:-:S07]  /*4c30*/  LOP3.LUT R0, R3, R0, R7, 0xfe, !PT ;  /* 0x0000000003007212 */ /* 0x000fce00078efe07 */
.L_x_19792:
[----:B------:R-:W-:Y:S05]  /*4c40*/  BSYNC.RECONVERGENT B0 ;  /* 0x0000000000007941 */ /* 0x000fea0003800200 */
.L_x_19791:
[----:B------:R-:W0:Y:S02]  /*4c50*/  F2I.FTZ.TRUNC.NTZ R0, R0 ;  /* 0x0000000000007305 */ /* 0x000e24000021f100 */
[----:B0-----:R-:W-:Y:S01]  /*4c60*/  PRMT R24, R0, 0x7610, R24 ;  /* 0x0000761000187816 */ /* 0x001fe20000000018 */
[----:B------:R-:W-:Y:S06]  /*4c70*/  BRA `(.L_x_19772) ;  /* 0x00000000009c7947 */ /* 0x000fec0003800000 */
.L_x_19784:
        /* <DEDUP_REMOVED lines=14> */
.L_x_19798:
[----:B------:R-:W-:Y:S05]  /*4d60*/  BSYNC.RECONVERGENT B0 ;  /* 0x0000000000007941 */ /* 0x000fea0003800200 */
.L_x_19797:
[----:B------:R-:W0:Y:S02]  /*4d70*/  F2I.FTZ.TRUNC.NTZ R0, R0 ;  /* 0x0000000000007305 */ /* 0x000e24000021f100 */
[----:B0-----:R-:W-:Y:S01]  /*4d80*/  PRMT R24, R0, 0x7610, R24 ;  /* 0x0000761000187816 */ /* 0x001fe20000000018 */
[----:B------:R-:W-:Y:S06]  /*4d90*/  BRA `(.L_x_19772) ;  /* 0x0000000000547947 */ /* 0x000fec0003800000 */
.L_x_19771:
        /* <DEDUP_REMOVED lines=16> */
.L_x_19799:
[----:B------:R-:W-:Y:S01]  /*4ea0*/  PRMT R24, RZ, 0x7610, R24 ;  /* 0x00007610ff187816 */ /* 0x000fe20000000018 */
[----:B------:R-:W-:Y:S06]  /*4eb0*/  BRA `(.L_x_19772) ;  /* 0x00000000000c7947 */ /* 0x000fec0003800000 */
.L_x_19796:
[----:B------:R0:W5:Y:S01]  /*4ec0*/  LDG.E.U8 R24, desc[UR36][R4.64] ;  /* 0x0000002404187981 */ /* 0x000162000c1e1100 */
[----:B------:R-:W-:Y:S05]  /*4ed0*/  BRA `(.L_x_19772) ;  /* 0x0000000000047947 */ /* 0x000fea0003800000 */
.L_x_19795:
[----:B------:R0:W5:Y:S02]  /*4ee0*/  LDG.E.U8 R24, desc[UR36][R4.64] ;  /* 0x0000002404187981 */ /* 0x000164000c1e1100 */
.L_x_19772:
        /* <DEDUP_REMOVED lines=18> */
.L_x_19803:
[----:B------:R0:W5:Y:S01]  /*5010*/  LDG.E.U8 R25, desc[UR36][R4.64] ;  /* 0x0000002404197981 */ /* 0x000162000c1e1100 */
[----:B------:R-:W-:Y:S05]  /*5020*/  BRA `(.L_x_19805) ;  /* 0x0000000c00507947 */ /* 0x000fea0003800000 */
.L_x_19802:
        /* <DEDUP_REMOVED lines=8> */
.L_x_19807:
[----:B------:R0:W5:Y:S01]  /*50b0*/  LDG.E.U8 R25, desc[UR36][R4.64] ;  /* 0x0000002404197981 */ /* 0x000162000c1e1100 */
[----:B------:R-:W-:Y:S05]  /*50c0*/  BRA `(.L_x_19805) ;  /* 0x0000000c00287947 */ /* 0x000fea0003800000 */
.L_x_19806:
[----:B------:R0:W5:Y:S01]  /*50d0*/  LDG.E.U16 R25, desc[UR36][R4.64] ;  /* 0x0000002404197981 */ /* 0x000162000c1e1500 */
[----:B------:R-:W-:Y:S05]  /*50e0*/  BRA `(.L_x_19805) ;  /* 0x0000000c00207947 */ /* 0x000fea0003800000 */
.L_x_19801:
        /* <DEDUP_REMOVED lines=9> */
.L_x_19809:
[----:B------:R-:W2:Y:S02]  /*5180*/  LDG.E.U16 R0, desc[UR36][R4.64] ;  /* 0x0000002404007981 */ /* 0x000ea4000c1e1500 */
[----:B--2---:R-:W-:-:S06]  /*5190*/  HADD2.F32 R0, -RZ, R0.H0_H0 ;  /* 0x20000000ff007230 */ /* 0x004fcc0000004100 */
[----:B------:R-:W0:Y:S02]  /*51a0*/  F2I.FTZ.TRUNC.NTZ R0, R0 ;  /* 0x0000000000007305 */ /* 0x000e24000021f100 */
[----:B0-----:R-:W-:Y:S01]  /*51b0*/  PRMT R25, R0, 0x7610, R25 ;  /* 0x0000761000197816 */ /* 0x001fe20000000019 */
[----:B------:R-:W-:Y:S06]  /*51c0*/  BRA `(.L_x_19805) ;  /* 0x0000000800e87947 */ /* 0x000fec0003800000 */
.L_x_19808:
        /* <DEDUP_REMOVED lines=9> */
.L_x_19811:
[----:B------:R-:W2:Y:S02]  /*5260*/  LDG.E.U16 R4, desc[UR36][R4.64] ;  /* 0x0000002404047981 */ /* 0x000ea4000c1e1500 */
[----:B--2---:R-:W-:-:S06]  /*5270*/  HADD2.F32 R0, -RZ, R4.H0_H0 ;  /* 0x20000004ff007230 */ /* 0x004fcc0000004100 */
[----:B------:R-:W0:Y:S02]  /*5280*/  F2I.FTZ.TRUNC.NTZ R0, R0 ;  /* 0x0000000000007305 */ /* 0x000e24000021f100 */
[----:B0-----:R-:W-:Y:S01]  /*5290*/  PRMT R25, R0, 0x7610, R25 ;  /* 0x0000761000197816 */ /* 0x001fe20000000019 */
[----:B------:R-:W-:Y:S06]  /*52a0*/  BRA `(.L_x_19805) ;  /* 0x0000000800b07947 */ /* 0x000fec0003800000 */
.L_x_19810:
[----:B------:R-:W2:Y:S02]  /*52b0*/  LDG.E.64 R4, desc[UR36][R4.64] ;  /* 0x0000002404047981 */ /* 0x000ea4000c1e1b00 */
[----:B--2---:R0:W2:Y:S01]  /*52c0*/  F2I.F64.TRUNC R25, R4 ;  /* 0x0000000400197311 */ /* 0x0040a2000030d100 */
[----:B------:R-:W-:Y:S05]  /*52d0*/  BRA `(.L_x_19805) ;  /* 0x0000000800a47947 */ /* 0x000fea0003800000 */
.L_x_19800:
        /* <DEDUP_REMOVED lines=12> */
.L_x_19814:
[----:B------:R-:W2:Y:S02]  /*53a0*/  LDG.E.64 R4, desc[UR36][R4.64] ;  /* 0x0000002404047981 */ /* 0x000ea4000c1e1b00 */
[----:B--2---:R0:W2:Y:S01]  /*53b0*/  F2I.F64.TRUNC R25, R4 ;  /* 0x0000000400197311 */ /* 0x0040a2000030d100 */
[----:B------:R-:W-:Y:S05]  /*53c0*/  BRA `(.L_x_19805) ;  /* 0x0000000800687947 */ /* 0x000fea0003800000 */
.L_x_19813:
        /* <DEDUP_REMOVED lines=27> */
.L_x_19816:
        /* <DEDUP_REMOVED lines=15> */
.L_x_19815:
[----:B------:R-:W2:Y:S02]  /*5670*/  LDG.E.U16 R0, desc[UR36][R4.64] ;  /* 0x0000002404007981 */ /* 0x000ea4000c1e1500 */
[----:B--2---:R-:W-:-:S06]  /*5680*/  IMAD.U32 R0, R0, 0x10000, RZ ;  /* 0x0001000000007824 */ /* 0x004fcc00078e00ff */
[----:B------:R-:W0:Y:S02]  /*5690*/  F2I.FTZ.TRUNC.NTZ R0, R0 ;  /* 0x0000000000007305 */ /* 0x000e24000021f100 */
[----:B0-----:R-:W-:Y:S01]  /*56a0*/  PRMT R25, R0, 0x7610, R25 ;  /* 0x0000761000197816 */ /* 0x001fe20000000019 */
[----:B------:R-:W-:Y:S06]  /*56b0*/  BRA `(.L_x_19805) ;  /* 0x0000000400ac7947 */ /* 0x000fec0003800000 */
.L_x_19812:
        /* <DEDUP_REMOVED lines=10> */
.L_x_19819:
        /* <DEDUP_REMOVED lines=21> */
.L_x_19823:
[----:B------:R-:W-:Y:S05]  /*58b0*/  BSYNC.RECONVERGENT B1 ;  /* 0x0000000000017941 */ /* 0x000fea0003800200 */
.L_x_19822:
[----:B------:R-:W-:Y:S01]  /*58c0*/  IMAD.SHL.U32 R0, R0, 0x100000, RZ ;  /* 0x0010000000007824 */ /* 0x000fe200078e00ff */
[----:B------:R-:W-:-:S04]  /*58d0*/  LEA R3, R3, 0x3b800000, 0x17 ;  /* 0x3b80000003037811 */ /* 0x000fc800078eb8ff */
[----:B------:R-:W-:-:S07]  /*58e0*/  LOP3.LUT R0, R3, R0, R7, 0xfe, !PT ;  /* 0x0000000003007212 */ /* 0x000fce00078efe07 */
.L_x_19821:
[----:B------:R-:W-:Y:S05]  /*58f0*/  BSYNC.RECONVERGENT B0 ;  /* 0x0000000000007941 */ /* 0x000fea0003800200 */
.L_x_19820:
[----:B------:R-:W0:Y:S02]  /*5900*/  F2I.FTZ.TRUNC.NTZ R0, R0 ;  /* 0x0000000000007305 */ /* 0x000e24000021f100 */
[----:B0-----:R-:W-:Y:S01]  /*5910*/  PRMT R25, R0, 0x7610, R25 ;  /* 0x0000761000197816 */ /* 0x001fe20000000019 */
[----:B------:R-:W-:Y:S06]  /*5920*/  BRA `(.L_x_19805) ;  /* 0x0000000400107947 */ /* 0x000fec0003800000 */
.L_x_19818:
        /* <DEDUP_REMOVED lines=21> */
.L_x_19827:
[----:B------:R-:W-:Y:S05]  /*5a80*/  BSYNC.RECONVERGENT B1 ;  /* 0x0000000000017941 */ /* 0x000fea0003800200 */
.L_x_19826:
[----:B------:R-:W-:Y:S01]  /*5a90*/  IMAD.SHL.U32 R0, R0, 0x200000, RZ ;  /* 0x0020000000007824 */ /* 0x000fe200078e00ff */
[----:B------:R-:W-:-:S04]  /*5aa0*/  LEA R3, R3, 0x37800000, 0x17 ;  /* 0x3780000003037811 */ /* 0x000fc800078eb8ff */
[----:B------:R-:W-:-:S07]  /*5ab0*/  LOP3.LUT R0, R3, R0, R7, 0xfe, !PT ;  /* 0x0000000003007212 */ /* 0x000fce00078efe07 */
.L_x_19825:
[----:B------:R-:W-:Y:S05]  /*5ac0*/  BSYNC.RECONVERGENT B0 ;  /* 0x0000000000007941 */ /* 0x000fea0003800200 */
.L_x_19824:
[----:B------:R-:W0:Y:S02]  /*5ad0*/  F2I.FTZ.TRUNC.NTZ R0, R0 ;  /* 0x0000000000007305 */ /* 0x000e24000021f100 */
[----:B0-----:R-:W-:Y:S01]  /*5ae0*/  PRMT R25, R0, 0x7610, R25 ;  /* 0x0000761000197816 */ /* 0x001fe20000000019 */
[----:B------:R-:W-:Y:S06]  /*5af0*/  BRA `(.L_x_19805) ;  /* 0x00000000009c7947 */ /* 0x000fec0003800000 */
.L_x_19817:
        /* <DEDUP_REMOVED lines=14> */
.L_x_19831:
[----:B------:R-:W-:Y:S05]  /*5be0*/  BSYNC.RECONVERGENT B0 ;  /* 0x0000000000007941 */ /* 0x000fea0003800200 */
.L_x_19830:
[----:B------:R-:W0:Y:S02]  /*5bf0*/  F2I.FTZ.TRUNC.NTZ R0, R0 ;  /* 0x0000000000007305 */ /* 0x000e24000021f100 */
[----:B0-----:R-:W-:Y:S01]  /*5c00*/  PRMT R25, R0, 0x7610, R25 ;  /* 0x0000761000197816 */ /* 0x001fe20000000019 */
[----:B------:R-:W-:Y:S06]  /*5c10*/  BRA `(.L_x_19805) ;  /* 0x0000000000547947 */ /* 0x000fec0003800000 */
.L_x_19804:
        /* <DEDUP_REMOVED lines=16> */
.L_x_19832:
[----:B------:R-:W-:Y:S01]  /*5d20*/  PRMT R25, RZ, 0x7610, R25 ;  /* 0x00007610ff197816 */ /* 0x000fe20000000019 */
[----:B------:R-:W-:Y:S06]  /*5d30*/  BRA `(.L_x_19805) ;  /* 0x00000000000c7947 */ /* 0x000fec0003800000 */
.L_x_19829:
[----:B------:R4:W5:Y:S01]  /*5d40*/  LDG.E.U8 R25, desc[UR36][R4.64] ;  /* 0x0000002404197981 */ /* 0x000962000c1e1100 */
[----:B------:R-:W-:Y:S05]  /*5d50*/  BRA `(.L_x_19805) ;  /* 0x0000000000047947 */ /* 0x000fea0003800000 */
.L_x_19828:
[----:B------:R0:W5:Y:S02]  /*5d60*/  LDG.E.U8 R25, desc[UR36][R4.64] ;  /* 0x0000002404197981 */ /* 0x000164000c1e1100 */
.L_x_19805:
[----:B------:R-:W-:-:S07]  /*5d70*/  VIADD R18, R18, 0x80 ;  /* 0x0000008012127836 */ /* 0x000fce0000000000 */
.L_x_19765:
[----:B------:R-:W-:Y:S05]  /*5d80*/  BSYNC.RECONVERGENT B6 ;  /* 0x0000000000067941 */ /* 0x000fea0003800200 */
.L_x_19764:
        /* <DEDUP_REMOVED lines=30> */
.L_x_19835:
        /* <DEDUP_REMOVED lines=19> */
.L_x_19839:
[----:B------:R0:W5:Y:S01]  /*60a0*/  LDG.E.U8 R27, desc[UR36][R4.64] ;  /* 0x00000024041b7981 */ /* 0x000162000c1e1100 */
[----:B------:R-:W-:Y:S05]  /*60b0*/  BRA `(.L_x_19841) ;  /* 0x0000000c00507947 */ /* 0x000fea0003800000 */
.L_x_19838:
        /* <DEDUP_REMOVED lines=8> */
.L_x_19843:
[----:B------:R0:W5:Y:S01]  /*6140*/  LDG.E.U8 R27, desc[UR36][R4.64] ;  /* 0x00000024041b7981 */ /* 0x000162000c1e1100 */
[----:B------:R-:W-:Y:S05]  /*6150*/  BRA `(.L_x_19841) ;  /* 0x0000000c00287947 */ /* 0x000fea0003800000 */
.L_x_19842:
[----:B------:R4:W5:Y:S01]  /*6160*/  LDG.E.U16 R27, desc[UR36][R4.64] ;  /* 0x00000024041b7981 */ /* 0x000962000c1e1500 */
[----:B------:R-:W-:Y:S05]  /*6170*/  BRA `(.L_x_19841) ;  /* 0x0000000c00207947 */ /* 0x000fea0003800000 */
.L_x_19837:
        /* <DEDUP_REMOVED lines=9> */
.L_x_19845:
[----:B------:R-:W2:Y:S02]  /*6210*/  LDG.E.U16 R0, desc[UR36][R4.64] ;  /* 0x0000002404007981 */ /* 0x000ea4000c1e1500 */
[----:B--2---:R-:W-:-:S06]  /*6220*/  HADD2.F32 R0, -RZ, R0.H0_H0 ;  /* 0x20000000ff007230 */ /* 0x004fcc0000004100 */
[----:B------:R-:W0:Y:S02]  /*6230*/  F2I.FTZ.TRUNC.NTZ R0, R0 ;  /* 0x0000000000007305 */ /* 0x000e24000021f100 */
[----:B0-----:R-:W-:Y:S01]  /*6240*/  PRMT R27, R0, 0x7610, R27 ;  /* 0x00007610001b7816 */ /* 0x001fe2000000001b */
[----:B------:R-:W-:Y:S06]  /*6250*/  BRA `(.L_x_19841) ;  /* 0x0000000800e87947 */ /* 0x000fec0003800000 */
.L_x_19844:
        /* <DEDUP_REMOVED lines=9> */
.L_x_19847:
[----:B------:R-:W2:Y:S02]  /*62f0*/  LDG.E.U16 R4, desc[UR36][R4.64] ;  /* 0x0000002404047981 */ /* 0x000ea4000c1e1500 */
[----:B--2---:R-:W-:-:S06]  /*6300*/  HADD2.F32 R0, -RZ, R4.H0_H0 ;  /* 0x20000004ff007230 */ /* 0x004fcc0000004100 */
[----:B------:R-:W0:Y:S02]  /*6310*/  F2I.FTZ.TRUNC.NTZ R0, R0 ;  /* 0x0000000000007305 */ /* 0x000e24000021f100 */
[----:B0-----:R-:W-:Y:S01]  /*6320*/  PRMT R27, R0, 0x7610, R27 ;  /* 0x00007610001b7816 */ /* 0x001fe2000000001b */
[----:B------:R-:W-:Y:S06]  /*6330*/  BRA `(.L_x_19841) ;  /* 0x0000000800b07947 */ /* 0x000fec0003800000 */
.L_x_19846:
[----:B------:R-:W2:Y:S02]  /*6340*/  LDG.E.64 R4, desc[UR36][R4.64] ;  /* 0x0000002404047981 */ /* 0x000ea4000c1e1b00 */
[----:B--2---:R0:W2:Y:S01]  /*6350*/  F2I.F64.TRUNC R27, R4 ;  /* 0x00000004001b7311 */ /* 0x0040a2000030d100 */
[----:B------:R-:W-:Y:S05]  /*6360*/  BRA `(.L_x_19841) ;  /* 0x0000000800a47947 */ /* 0x000fea0003800000 */
.L_x_19836:
        /* <DEDUP_REMOVED lines=12> */
.L_x_19850:
[----:B------:R-:W2:Y:S02]  /*6430*/  LDG.E.64 R4, desc[UR36][R4.64] ;  /* 0x0000002404047981 */ /* 0x000ea4000c1e1b00 */
[----:B--2---:R0:W2:Y:S01]  /*6440*/  F2I.F64.TRUNC R27, R4 ;  /* 0x00000004001b7311 */ /* 0x0040a2000030d100 */
[----:B------:R-:W-:Y:S05]  /*6450*/  BRA `(.L_x_19841) ;  /* 0x0000000800687947 */ /* 0x000fea0003800000 */
.L_x_19849:
        /* <DEDUP_REMOVED lines=27> */
.L_x_19852:
        /* <DEDUP_REMOVED lines=15> */
.L_x_19851:
[----:B------:R-:W2:Y:S02]  /*6700*/  LDG.E.U16 R0, desc[UR36][R4.64] ;  /* 0x0000002404007981 */ /* 0x000ea4000c1e1500 */
[----:B--2---:R-:W-:-:S06]  /*6710*/  IMAD.U32 R0, R0, 0x10000, RZ ;  /* 0x0001000000007824 */ /* 0x004fcc00078e00ff */
[----:B------:R-:W0:Y:S02]  /*6720*/  F2I.FTZ.TRUNC.NTZ R0, R0 ;  /* 0x0000000000007305 */ /* 0x000e24000021f100 */
[----:B0-----:R-:W-:Y:S01]  /*6730*/  PRMT R27, R0, 0x7610, R27 ;  /* 0x00007610001b7816 */ /* 0x001fe2000000001b */
[----:B------:R-:W-:Y:S06]  /*6740*/  BRA `(.L_x_19841) ;  /* 0x0000000400ac7947 */ /* 0x000fec0003800000 */
.L_x_19848:
        /* <DEDUP_REMOVED lines=10> */
.L_x_19855:
        /* <DEDUP_REMOVED lines=21> */
.L_x_19859:
[----:B------:R-:W-:Y:S05]  /*6940*/  BSYNC.RECONVERGENT B1 ;  /* 0x0000000000017941 */ /* 0x000fea0003800200 */
.L_x_19858:
[----:B------:R-:W-:Y:S01]  /*6950*/  IMAD.SHL.U32 R0, R0, 0x100000, RZ ;  /* 0x0010000000007824 */ /* 0x000fe200078e00ff */
[----:B------:R-:W-:-:S04]  /*6960*/  LEA R3, R3, 0x3b800000, 0x17 ;  /* 0x3b80000003037811 */ /* 0x000fc800078eb8ff */
[----:B------:R-:W-:-:S07]  /*6970*/  LOP3.LUT R0, R3, R0, R7, 0xfe, !PT ;  /* 0x0000000003007212 */ /* 0x000fce00078efe07 */
.L_x_19857:
[----:B------:R-:W-:Y:S05]  /*6980*/  BSYNC.RECONVERGENT B0 ;  /* 0x0000000000007941 */ /* 0x000fea0003800200 */
.L_x_19856:
[----:B------:R-:W0:Y:S02]  /*6990*/  F2I.FTZ.TRUNC.NTZ R0, R0 ;  /* 0x0000000000007305 */ /* 0x000e24000021f100 */
[----:B0-----:R-:W-:Y:S01]  /*69a0*/  PRMT R27, R0, 0x7610, R27 ;  /* 0x00007610001b7816 */ /* 0x001fe2000000001b */
[----:B------:R-:W-:Y:S06]  /*69b0*/  BRA `(.L_x_19841) ;  /* 0x0000000400107947 */ /* 0x000fec0003800000 */
.L_x_19854:
        /* <DEDUP_REMOVED lines=21> */
.L_x_19863:
[----:B------:R-:W-:Y:S05]  /*6b10*/  BSYNC.RECONVERGENT B1 ;  /* 0x0000000000017941 */ /* 0x000fea0003800200 */
.L_x_19862:
[----:B------:R-:W-:Y:S01]  /*6b20*/  IMAD.SHL.U32 R0, R0, 0x200000, RZ ;  /* 0x0020000000007824 */ /* 0x000fe200078e00ff */
[----:B------:R-:W-:-:S04]  /*6b30*/  LEA R3, R3, 0x37800000, 0x17 ;  /* 0x3780000003037811 */ /* 0x000fc800078eb8ff */
[----:B------:R-:W-:-:S07]  /*6b40*/  LOP3.LUT R0, R3, R0, R7, 0xfe, !PT ;  /* 0x0000000003007212 */ /* 0x000fce00078efe07 */
.L_x_19861:
[----:B------:R-:W-:Y:S05]  /*6b50*/  BSYNC.RECONVERGENT B0 ;  /* 0x0000000000007941 */ /* 0x000fea0003800200 */
.L_x_19860:
[----:B------:R-:W0:Y:S02]  /*6b60*/  F2I.FTZ.TRUNC.NTZ R0, R0 ;  /* 0x0000000000007305 */ /* 0x000e24000021f100 */
[----:B0-----:R-:W-:Y:S01]  /*6b70*/  PRMT R27, R0, 0x7610, R27 ;  /* 0x00007610001b7816 */ /* 0x001fe2000000001b */
[----:B------:R-:W-:Y:S06]  /*6b80*/  BRA `(.L_x_19841) ;  /* 0x00000000009c7947 */ /* 0x000fec0003800000 */
.L_x_19853:
        /* <DEDUP_REMOVED lines=14> */
.L_x_19867:
[----:B------:R-:W-:Y:S05]  /*6c70*/  BSYNC.RECONVERGENT B0 ;  /* 0x0000000000007941 */ /* 0x000fea0003800200 */
.L_x_19866:
[----:B------:R-:W0:Y:S02]  /*6c80*/  F2I.FTZ.TRUNC.NTZ R0, R0 ;  /* 0x0000000000007305 */ /* 0x000e24000021f100 */
[----:B0-----:R-:W-:Y:S01]  /*6c90*/  PRMT R27, R0, 0x7610, R27 ;  /* 0x00007610001b7816 */ /* 0x001fe2000000001b */
[----:B------:R-:W-:Y:S06]  /*6ca0*/  BRA `(.L_x_19841) ;  /* 0x0000000000547947 */ /* 0x000fec0003800000 */
.L_x_19840:
        /* <DEDUP_REMOVED lines=16> */
.L_x_19868:
[----:B------:R-:W-:Y:S01]  /*6db0*/  PRMT R27, RZ, 0x7610, R27 ;  /* 0x00007610ff1b7816 */ /* 0x000fe2000000001b */
[----:B------:R-:W-:Y:S06]  /*6dc0*/  BRA `(.L_x_19841) ;  /* 0x00000000000c7947 */ /* 0x000fec0003800000 */
.L_x_19865:
[----:B------:R0:W5:Y:S01]  /*6dd0*/  LDG.E.U8 R27, desc[UR36][R4.64] ;  /* 0x00000024041b7981 */ /* 0x000162000c1e1100 */
[----:B------:R-:W-:Y:S05]  /*6de0*/  BRA `(.L_x_19841) ;  /* 0x0000000000047947 */ /* 0x000fea0003800000 */
.L_x_19864:
[----:B------:R0:W5:Y:S02]  /*6df0*/  LDG.E.U8 R27, desc[UR36][R4.64] ;  /* 0x00000024041b7981 */ /* 0x000164000c1e1100 */
.L_x_19841:
        /* <DEDUP_REMOVED lines=19> */
.L_x_19872:
[----:B------:R0:W5:Y:S01]  /*6f30*/  LDG.E.U8 R26, desc[UR36][R4.64] ;  /* 0x00000024041a7981 */ /* 0x000162000c1e1100 */
[----:B------:R-:W-:Y:S05]  /*6f40*/  BRA `(.L_x_19834) ;  /* 0x0000000c004c7947 */ /* 0x000fea0003800000 */
.L_x_19871:
        /* <DEDUP_REMOVED lines=8> */
.L_x_19875:
[----:B------:R0:W5:Y:S01]  /*6fd0*/  LDG.E.U8 R26, desc[UR36][R4.64] ;  /* 0x00000024041a7981 */ /* 0x000162000c1e1100 */
[----:B------:R-:W-:Y:S05]  /*6fe0*/  BRA `(.L_x_19834) ;  /* 0x0000000c00247947 */ /* 0x000fea0003800000 */
.L_x_19874:
[----:B------:R0:W5:Y:S01]  /*6ff0*/  LDG.E.U16 R26, desc[UR36][R4.64] ;  /* 0x00000024041a7981 */ /* 0x000162000c1e1500 */
[----:B------:R-:W-:Y:S05]  /*7000*/  BRA `(.L_x_19834) ;  /* 0x0000000c001c7947 */ /* 0x000fea0003800000 */
.L_x_19870:
        /* <DEDUP_REMOVED lines=9> */
.L_x_19877:
[----:B------:R-:W2:Y:S02]  /*70a0*/  LDG.E.U16 R0, desc[UR36][R4.64] ;  /* 0x0000002404007981 */ /* 0x000ea4000c1e1500 */
[----:B--2---:R-:W-:-:S06]  /*70b0*/  HADD2.F32 R0, -RZ, R0.H0_H0 ;  /* 0x20000000ff007230 */ /* 0x004fcc0000004100 */
[----:B------:R-:W0:Y:S02]  /*70c0*/  F2I.FTZ.TRUNC.NTZ R0, R0 ;  /* 0x0000000000007305 */ /* 0x000e24000021f100 */
[----:B0-----:R-:W-:Y:S01]  /*70d0*/  PRMT R26, R0, 0x7610, R26 ;  /* 0x00007610001a7816 */ /* 0x001fe2000000001a */
[----:B------:R-:W-:Y:S06]  /*70e0*/  BRA `(.L_x_19834) ;  /* 0x0000000800e47947 */ /* 0x000fec0003800000 */
.L_x_19876:
        /* <DEDUP_REMOVED lines=9> */
.L_x_19879:
[----:B------:R-:W2:Y:S02]  /*7180*/  LDG.E.U16 R4, desc[UR36][R4.64] ;  /* 0x0000002404047981 */ /* 0x000ea4000c1e1500 */
[----:B--2---:R-:W-:-:S06]  /*7190*/  HADD2.F32 R0, -RZ, R4.H0_H0 ;  /* 0x20000004ff007230 */ /* 0x004fcc0000004100 */
[----:B------:R-:W0:Y:S02]  /*71a0*/  F2I.FTZ.TRUNC.NTZ R0, R0 ;  /* 0x0000000000007305 */ /* 0x000e24000021f100 */
[----:B0-----:R-:W-:Y:S01]  /*71b0*/  PRMT R26, R0, 0x7610, R26 ;  /* 0x00007610001a7816 */ /* 0x001fe2000000001a */
[----:B------:R-:W-:Y:S06]  /*71c0*/  BRA `(.L_x_19834) ;  /* 0x0000000800ac7947 */ /* 0x000fec0003800000 */
.L_x_19878:
[----:B------:R-:W2:Y:S02]  /*71d0*/  LDG.E.64 R4, desc[UR36][R4.64] ;  /* 0x0000002404047981 */ /* 0x000ea4000c1e1b00 */
[----:B--2---:R0:W1:Y:S01]  /*71e0*/  F2I.F64.TRUNC R26, R4 ;  /* 0x00000004001a7311 */ /* 0x004062000030d100 */
[----:B------:R-:W-:Y:S05]  /*71f0*/  BRA `(.L_x_19834) ;  /* 0x0000000800a07947 */ /* 0x000fea0003800000 */
.L_x_19869:
        /* <DEDUP_REMOVED lines=12> */
.L_x_19882:
[----:B------:R-:W2:Y:S02]  /*72c0*/  LDG.E.64 R4, desc[UR36][R4.64] ;  /* 0x0000002404047981 */ /* 0x000ea4000c1e1b00 */
[----:B--2---:R0:W1:Y:S01]  /*72d0*/  F2I.F64.TRUNC R26, R4 ;  /* 0x00000004001a7311 */ /* 0x004062000030d100 */
[----:B------:R-:W-:Y:S05]  /*72e0*/  BRA `(.L_x_19834) ;  /* 0x0000000800647947 */ /* 0x000fea0003800000 */
.L_x_19881:
        /* <DEDUP_REMOVED lines=27> */
.L_x_19884:
        /* <DEDUP_REMOVED lines=15> */
.L_x_19883:
[----:B------:R-:W2:Y:S02]  /*7590*/  LDG.E.U16 R0, desc[UR36][R4.64] ;  /* 0x0000002404007981 */ /* 0x000ea4000c1e1500 */
[----:B--2---:R-:W-:-:S06]  /*75a0*/  IMAD.U32 R0, R0, 0x10000, RZ ;  /* 0x0001000000007824 */ /* 0x004fcc00078e00ff */
[----:B------:R-:W0:Y:S02]  /*75b0*/  F2I.FTZ.TRUNC.NTZ R0, R0 ;  /* 0x0000000000007305 */ /* 0x000e24000021f100 */
[----:B0-----:R-:W-:Y:S01]  /*75c0*/  PRMT R26, R0, 0x7610, R26 ;  /* 0x00007610001a7816 */ /* 0x001fe2000000001a */
[----:B------:R-:W-:Y:S06]  /*75d0*/  BRA `(.L_x_19834) ;  /* 0x0000000400a87947 */ /* 0x000fec0003800000 */
.L_x_19880:
        /* <DEDUP_REMOVED lines=10> */
.L_x_19887:
        /* <DEDUP_REMOVED lines=21> */
.L_x_19891:
[----:B------:R-:W-:Y:S05]  /*77d0*/  BSYNC.RECONVERGENT B1 ;  /* 0x0000000000017941 */ /* 0x000fea0003800200 */
.L_x_19890:
[----:B------:R-:W-:Y:S01]  /*77e0*/  IMAD.SHL.U32 R0, R0, 0x100000, RZ ;  /* 0x0010000000007824 */ /* 0x000fe200078e00ff */
[----:B------:R-:W-:-:S04]  /*77f0*/  LEA R3, R3, 0x3b800000, 0x17 ;  /* 0x3b80000003037811 */ /* 0x000fc800078eb8ff */
[----:B------:R-:W-:-:S07]  /*7800*/  LOP3.LUT R0, R3, R0, R7, 0xfe, !PT ;  /* 0x0000000003007212 */ /* 0x000fce00078efe07 */
.L_x_19889:
[----:B------:R-:W-:Y:S05]  /*7810*/  BSYNC.RECONVERGENT B0 ;  /* 0x0000000000007941 */ /* 0x000fea0003800200 */
.L_x_19888:
[----:B------:R-:W0:Y:S02]  /*7820*/  F2I.FTZ.TRUNC.NTZ R0, R0 ;  /* 0x0000000000007305 */ /* 0x000e24000021f100 */
[----:B0-----:R-:W-:Y:S01]  /*7830*/  PRMT R26, R0, 0x7610, R26 ;  /* 0x00007610001a7816 */ /* 0x001fe2000000001a */
[----:B------:R-:W-:Y:S06]  /*7840*/  BRA `(.L_x_19834) ;  /* 0x00000004000c7947 */ /* 0x000fec0003800000 */
.L_x_19886:
        /* <DEDUP_REMOVED lines=21> */
.L_x_19895:
[----:B------:R-:W-:Y:S05]  /*79a0*/  BSYNC.RECONVERGENT B1 ;  /* 0x0000000000017941 */ /* 0x000fea0003800200 */
.L_x_19894:
[----:B------:R-:W-:Y:S01]  /*79b0*/  IMAD.SHL.U32 R0, R0, 0x200000, RZ ;  /* 0x0020000000007824 */ /* 0x000fe200078e00ff */
[----:B------:R-:W-:-:S04]  /*79c0*/  LEA R3, R3, 0x37800000, 0x17 ;  /* 0x3780000003037811 */ /* 0x000fc800078eb8ff */
[----:B------:R-:W-:-:S07]  /*79d0*/  LOP3.LUT R0, R3, R0, R7, 0xfe, !PT ;  /* 0x0000000003007212 */ /* 0x000fce00078efe07 */
.L_x_19893:
[----:B------:R-:W-:Y:S05]  /*79e0*/  BSYNC.RECONVERGENT B0 ;  /* 0x0000000000007941 */ /* 0x000fea0003800200 */
.L_x_19892:
[----:B------:R-:W0:Y:S02]  /*79f0*/  F2I.FTZ.TRUNC.NTZ R0, R0 ;  /* 0x0000000000007305 */ /* 0x000e24000021f100 */
[----:B0-----:R-:W-:Y:S01]  /*7a00*/  PRMT R26, R0, 0x7610, R26 ;  /* 0x00007610001a7816 */ /* 0x001fe2000000001a */
[----:B------:R-:W-:Y:S06]  /*7a10*/  BRA `(.L_x_19834) ;  /* 0x0000000000987947 */ /* 0x000fec0003800000 */
.L_x_19885:
        /* <DEDUP_REMOVED lines=14> */
.L_x_19899:
[----:B------:R-:W-:Y:S05]  /*7b00*/  BSYNC.RECONVERGENT B0 ;  /* 0x0000000000007941 */ /* 0x000fea0003800200 */
.L_x_19898:
[----:B------:R-:W0:Y:S02]  /*7b10*/  F2I.FTZ.TRUNC.NTZ R0, R0 ;  /* 0x0000000000007305 */ /* 0x000e24000021f100 */
[----:B0-----:R-:W-:Y:S01]  /*7b20*/  PRMT R26, R0, 0x7610, R26 ;  /* 0x00007610001a7816 */ /* 0x001fe2000000001a */
[----:B------:R-:W-:Y:S06]  /*7b30*/  BRA `(.L_x_19834) ;  /* 0x0000000000507947 */ /* 0x000fec0003800000 */
.L_x_19873:
        /* <DEDUP_REMOVED lines=16> */
.L_x_19900:
[----:B------:R-:W-:Y:S05]  /*7c40*/  BRA `(.L_x_19834) ;  /* 0x00000000000c7947 */ /* 0x000fea0003800000 */
.L_x_19897:
[----:B------:R0:W5:Y:S01]  /*7c50*/  LDG.E.U8 R26, desc[UR36][R4.64] ;  /* 0x00000024041a7981 */ /* 0x000162000c1e1100 */
[----:B------:R-:W-:Y:S05]  /*7c60*/  BRA `(.L_x_19834) ;  /* 0x0000000000047947 */ /* 0x000fea0003800000 */
.L_x_19896:
[----:B------:R0:W5:Y:S02]  /*7c70*/  LDG.E.U8 R26, desc[UR36][R4.64] ;  /* 0x00000024041a7981 */ /* 0x000164000c1e1100 */
.L_x_19834:
[----:B------:R-:W-:Y:S05]  /*7c80*/  BSYNC.RECONVERGENT B6 ;  /* 0x0000000000067941 */ /* 0x000fea0003800200 */
.L_x_19833:
[----:B------:R-:W0:Y:S01]  /*7c90*/  LDCU.U8 UR4, c[0x0][0x388] ;  /* 0x00007100ff0477ac */ /* 0x000e220008000000 */
        /* <DEDUP_REMOVED lines=54> */
.L_x_19907:
[----:B------:R0:W-:Y:S01]  /*8000*/  STG.E.U8 desc[UR36][R8.64], R3 ;  /* 0x0000000308007986 */ /* 0x0001e2000c101124 */
[----:B------:R-:W-:Y:S05]  /*8010*/  BRA `(.L_x_19909) ;  /* 0x0000000c00887947 */ /* 0x000fea0003800000 */
.L_x_19906:
        /* <DEDUP_REMOVED lines=12> */
.L_x_19911:
[----:B------:R-:W-:-:S04]  /*80e0*/  LOP3.LUT R3, R3, 0xffff, RZ, 0xc0, !PT ;  /* 0x0000ffff03037812 */ /* 0x000fc800078ec0ff */
[----:B------:R-:W-:-:S05]  /*80f0*/  PRMT R3, R3, 0x8880, RZ ;  /* 0x0000888003037816 */ /* 0x000fca00000000ff */
[----:B------:R0:W-:Y:S01]  /*8100*/  STG.E desc[UR36][R8.64], R3 ;  /* 0x0000000308007986 */ /* 0x0001e2000c101924 */
[----:B------:R-:W-:Y:S05]  /*8110*/  BRA `(.L_x_19909) ;  /* 0x0000000c00487947 */ /* 0x000fea0003800000 */
.L_x_19910:
[----:B------:R-:W-:-:S04]  /*8120*/  PRMT R3, R3, 0x8880, RZ ;  /* 0x0000888003037816 */ /* 0x000fc800000000ff */
[----:B------:R-:W-:-:S05]  /*8130*/  PRMT R3, R3, 0x7710, RZ ;  /* 0x0000771003037816 */ /* 0x000fca00000000ff */
[----:B------:R0:W-:Y:S01]  /*8140*/  STG.E.U16 desc[UR36][R8.64], R3 ;  /* 0x0000000308007986 */ /* 0x0001e2000c101524 */
[----:B------:R-:W-:Y:S05]  /*8150*/  BRA `(.L_x_19909) ;  /* 0x0000000c00387947 */ /* 0x000fea0003800000 */
.L_x_19905:
        /* <DEDUP_REMOVED lines=9> */
.L_x_19913:
[----:B------:R-:W0:Y:S02]  /*81f0*/  I2F.S8 R0, R3 ;  /* 0x0000000300007306 */ /* 0x000e240000001400 */
[----:B0-----:R-:W-:-:S05]  /*8200*/  F2FP.F16.F32.PACK_AB R0, RZ, R0 ;  /* 0x00000000ff00723e */ /* 0x001fca00000000ff */
[----:B------:R0:W-:Y:S01]  /*8210*/  STG.E.U16 desc[UR36][R8.64], R0 ;  /* 0x0000000008007986 */ /* 0x0001e2000c101524 */
[----:B------:R-:W-:Y:S05]  /*8220*/  BRA `(.L_x_19909) ;  /* 0x0000000c00047947 */ /* 0x000fea0003800000 */
.L_x_19912:
        /* <DEDUP_REMOVED lines=10> */
.L_x_19915:
[----:B------:R-:W0:Y:S02]  /*82d0*/  I2F.S8 R3, R3 ;  /* 0x0000000300037306 */ /* 0x000e240000001400 */
[----:B0-----:R-:W-:-:S04]  /*82e0*/  F2FP.F16.F32.PACK_AB R3, RZ, R3 ;  /* 0x00000003ff03723e */ /* 0x001fc800000000ff */
[----:B------:R-:W-:-:S05]  /*82f0*/  PRMT R3, R3, 0x5410, RZ ;  /* 0x0000541003037816 */ /* 0x000fca00000000ff */
[----:B------:R3:W-:Y:S01]  /*8300*/  STG.E desc[UR36][R8.64], R3 ;  /* 0x0000000308007986 */ /* 0x0007e2000c101924 */
[----:B------:R-:W-:Y:S05]  /*8310*/  BRA `(.L_x_19909) ;  /* 0x0000000800c87947 */ /* 0x000fea0003800000 */
.L_x_19914:
[----:B------:R-:W-:-:S04]  /*8320*/  PRMT R4, R3, 0x8880, RZ ;  /* 0x0000888003047816 */ /* 0x000fc800000000ff */
[----:B------:R-:W-:-:S06]  /*8330*/  PRMT R4, R4, 0x7710, RZ ;  /* 0x0000771004047816 */ /* 0x000fcc00000000ff */
[----:B------:R-:W0:Y:S02]  /*8340*/  I2F.F64.S16 R4, R4 ;  /* 0x0000000400047312 */ /* 0x000e240000101c00 */
[----:B0-----:R4:W-:Y:S01]  /*8350*/  STG.E.64 desc[UR36][R8.64], R4 ;  /* 0x0000000408007986 */ /* 0x0019e2000c101b24 */
[----:B------:R-:W-:Y:S05]  /*8360*/  BRA `(.L_x_19909) ;  /* 0x0000000800b47947 */ /* 0x000fea0003800000 */
.L_x_19904:
        /* <DEDUP_REMOVED lines=12> */
.L_x_19918:
[----:B------:R-:W-:Y:S02]  /*8430*/  PRMT R4, R3, 0x8880, RZ ;  /* 0x0000888003047816 */ /* 0x000fe400000000ff */
[----:B------:R-:W-:Y:S02]  /*8440*/  CS2R R6, SRZ ;  /* 0x0000000000067805 */ /* 0x000fe4000001ff00 */
[----:B------:R-:W-:-:S06]  /*8450*/  PRMT R4, R4, 0x7710, RZ ;  /* 0x0000771004047816 */ /* 0x000fcc00000000ff */
[----:B------:R-:W0:Y:S02]  /*8460*/  I2F.F64.S16 R4, R4 ;  /* 0x0000000400047312 */ /* 0x000e240000101c00 */
[----:B0-----:R0:W-:Y:S01]  /*8470*/  STG.E.128 desc[UR36][R8.64], R4 ;  /* 0x0000000408007986 */ /* 0x0011e2000c101d24 */
[----:B------:R-:W-:Y:S05]  /*8480*/  BRA `(.L_x_19909) ;  /* 0x00000008006c7947 */ /* 0x000fea0003800000 */
.L_x_19917:
        /* <DEDUP_REMOVED lines=19> */
.L_x_19922:
[----:B------:R-:W-:Y:S05]  /*85c0*/  BSYNC.RECONVERGENT B0 ;  /* 0x0000000000007941 */ /* 0x000fea0003800200 */
.L_x_19921:
[----:B------:R-:W-:-:S05]  /*85d0*/  LOP3.LUT R5, R0, 0x80, R5, 0xf8, !PT ;  /* 0x0000008000057812 */ /* 0x000fca00078ef805 */
[----:B------:R0:W-:Y:S01]  /*85e0*/  STG.E.U8 desc[UR36][R8.64], R5 ;  /* 0x0000000508007986 */ /* 0x0001e2000c101124 */
[----:B------:R-:W-:Y:S05]  /*85f0*/  BRA `(.L_x_19909) ;  /* 0x0000000800107947 */ /* 0x000fea0003800000 */
.L_x_19920:
        /* <DEDUP_REMOVED lines=15> */
.L_x_19924:
[----:B------:R-:W-:Y:S05]  /*86f0*/  BSYNC.RECONVERGENT B0 ;  /* 0x0000000000007941 */ /* 0x000fea0003800200 */
.L_x_19923:
[----:B------:R-:W-:-:S05]  /*8700*/  LOP3.LUT R5, R0, 0x80, R5, 0xf8, !PT ;  /* 0x0000008000057812 */ /* 0x000fca00078ef805 */
[----:B------:R0:W-:Y:S01]  /*8710*/  STG.E.U8 desc[UR36][R8.64], R5 ;  /* 0x0000000508007986 */ /* 0x0001e2000c101124 */
[----:B------:R-:W-:Y:S05]  /*8720*/  BRA `(.L_x_19909) ;  /* 0x0000000400c47947 */ /* 0x000fea0003800000 */
.L_x_19919:
[----:B------:R-:W0:Y:S02]  /*8730*/  I2F.S8 R0, R3 ;  /* 0x0000000300007306 */ /* 0x000e240000001400 */
[----:B0-----:R-:W-:-:S05]  /*8740*/  F2FP.BF16.F32.PACK_AB R0, RZ, R0 ;  /* 0x00000000ff00723e */ /* 0x001fca00000010ff */
[----:B------:R0:W-:Y:S01]  /*8750*/  STG.E.U16 desc[UR36][R8.64], R0 ;  /* 0x0000000008007986 */ /* 0x0001e2000c101524 */
[----:B------:R-:W-:Y:S05]  /*8760*/  BRA `(.L_x_19909) ;  /* 0x0000000400b47947 */ /* 0x000fea0003800000 */
.L_x_19916:
        /* <DEDUP_REMOVED lines=12> */
.L_x_19927:
        /* <DEDUP_REMOVED lines=13> */
.L_x_19930:
[----:B------:R-:W-:-:S04]  /*8900*/  SHF.R.U32.HI R0, RZ, 0x14, R3 ;  /* 0x00000014ff007819 */ /* 0x000fc80000011603 */
[----:B------:R-:W-:-:S04]  /*8910*/  LOP3.LUT R0, R0, 0x1, RZ, 0xc0, !PT ;  /* 0x0000000100007812 */ /* 0x000fc800078ec0ff */
[----:B------:R-:W-:-:S04]  /*8920*/  IADD3 R0, PT, PT, R3, 0x487ffff, R0 ;  /* 0x0487ffff03007810 */ /* 0x000fc80007ffe000 */
[----:B------:R-:W-:-:S04]  /*8930*/  SHF.R.U32.HI R0, RZ, 0x14, R0 ;  /* 0x00000014ff007819 */ /* 0x000fc80000011600 */
[----:B------:R-:W-:-:S07]  /*8940*/  LOP3.LUT R0, R0, 0xff, RZ, 0xc0, !PT ;  /* 0x000000ff00007812 */ /* 0x000fce00078ec0ff */
.L_x_19931:
[----:B------:R-:W-:-:S04]  /*8950*/  SHF.R.U32.HI R3, RZ, 0x18, R3 ;  /* 0x00000018ff037819 */ /* 0x000fc80000011603 */
[----:B------:R-:W-:-:S04]  /*8960*/  LOP3.LUT R0, R0, 0x80, R3, 0xf8, !PT ;  /* 0x0000008000007812 */ /* 0x000fc800078ef803 */
[----:B------:R-:W-:-:S07]  /*8970*/  PRMT R4, R0, 0x7610, R4 ;  /* 0x0000761000047816 */ /* 0x000fce0000000004 */
.L_x_19929:
[----:B------:R-:W-:Y:S05]  /*8980*/  BSYNC.RECONVERGENT B0 ;  /* 0x0000000000007941 */ /* 0x000fea0003800200 */
.L_x_19928:
[----:B------:R0:W-:Y:S01]  /*8990*/  STG.E.U8 desc[UR36][R8.64], R4 ;  /* 0x0000000408007986 */ /* 0x0001e2000c101124 */
[----:B------:R-:W-:Y:S05]  /*89a0*/  BRA `(.L_x_19909) ;  /* 0x0000000400247947 */ /* 0x000fea0003800000 */
.L_x_19926:
        /* <DEDUP_REMOVED lines=13> */
.L_x_19934:
[----:B------:R-:W-:-:S04]  /*8a80*/  SHF.R.U32.HI R0, RZ, 0x15, R3 ;  /* 0x00000015ff007819 */ /* 0x000fc80000011603 */
[----:B------:R-:W-:-:S04]  /*8a90*/  LOP3.LUT R0, R0, 0x1, RZ, 0xc0, !PT ;  /* 0x0000000100007812 */ /* 0x000fc800078ec0ff */
[----:B------:R-:W-:-:S04]  /*8aa0*/  IADD3 R0, PT, PT, R3, 0x88fffff, R0 ;  /* 0x088fffff03007810 */ /* 0x000fc80007ffe000 */
[----:B------:R-:W-:-:S04]  /*8ab0*/  SHF.R.U32.HI R0, RZ, 0x15, R0 ;  /* 0x00000015ff007819 */ /* 0x000fc80000011600 */
[----:B------:R-:W-:-:S07]  /*8ac0*/  LOP3.LUT R0, R0, 0xff, RZ, 0xc0, !PT ;  /* 0x000000ff00007812 */ /* 0x000fce00078ec0ff */
.L_x_19935:
[----:B------:R-:W-:-:S04]  /*8ad0*/  SHF.R.U32.HI R3, RZ, 0x18, R3 ;  /* 0x00000018ff037819 */ /* 0x000fc80000011603 */
[----:B------:R-:W-:-:S04]  /*8ae0*/  LOP3.LUT R0, R0, 0x80, R3, 0xf8, !PT ;  /* 0x0000008000007812 */ /* 0x000fc800078ef803 */
[----:B------:R-:W-:-:S07]  /*8af0*/  PRMT R4, R0, 0x7610, R4 ;  /* 0x0000761000047816 */ /* 0x000fce0000000004 */
.L_x_19933:
[----:B------:R-:W-:Y:S05]  /*8b00*/  BSYNC.RECONVERGENT B0 ;  /* 0x0000000000007941 */ /* 0x000fea0003800200 */
.L_x_19932:
[----:B------:R0:W-:Y:S01]  /*8b10*/  STG.E.U8 desc[UR36][R8.64], R4 ;  /* 0x0000000408007986 */ /* 0x0001e2000c101124 */
[----:B------:R-:W-:Y:S05]  /*8b20*/  BRA `(.L_x_19909) ;  /* 0x0000000000c47947 */ /* 0x000fea0003800000 */
.L_x_19925:
[----:B------:R-:W-:-:S13]  /*8b30*/  ISETP.NE.AND P0, PT, R0, 0x1c, PT ;  /* 0x0000001c0000780c */ /* 0x000fda0003f05270 */
[----:B------:R-:W-:Y:S05]  /*8b40*/  @!P0 BRA `(.L_x_19936) ;  /* 0x0000000000b08947 */ /* 0x000fea0003800000 */
[----:B------:R-:W-:-:S13]  /*8b50*/  ISETP.NE.AND P0, PT, R0, 0x1d, PT ;  /* 0x0000001d0000780c */ /* 0x000fda0003f05270 */
[----:B------:R-:W-:Y:S05]  /*8b60*/  @!P0 BRA `(.L_x_19937) ;  /* 0x0000000000908947 */ /* 0x000fea0003800000 */
[----:B------:R-:W-:-:S13]  /*8b70*/  ISETP.NE.AND P0, PT, R0, 0x2c, PT ;  /* 0x0000002c0000780c */ /* 0x000fda0003f05270 */
[----:B------:R-:W-:Y:S05]  /*8b80*/  @!P0 BRA `(.L_x_19938) ;  /* 0x0000000000448947 */ /* 0x000fea0003800000 */
.L_x_19908:
        /* <DEDUP_REMOVED lines=16> */
.L_x_19939:
[----:B------:R-:W-:Y:S05]  /*8c90*/  BRA `(.L_x_19909) ;  /* 0x0000000000687947 */ /* 0x000fea0003800000 */
.L_x_19938:
        /* <DEDUP_REMOVED lines=17> */
.L_x_19937:
[----:B------:R-:W-:-:S04]  /*8db0*/  LOP3.LUT R3, R3, 0xffff, RZ, 0xc0, !PT ;  /* 0x0000ffff03037812 */ /* 0x000fc800078ec0ff */
[----:B------:R-:W-:-:S05]  /*8dc0*/  PRMT R3, R3, 0x8880, RZ ;  /* 0x0000888003037816 */ /* 0x000fca00000000ff */
[----:B------:R-:W-:-:S05]  /*8dd0*/  IMAD.MOV.U32 R4, RZ, RZ, R3 ;  /* 0x000000ffff047224 */ /* 0x000fca00078e0003 */
[----:B------:R-:W-:-:S05]  /*8de0*/  SHF.R.S32.HI R5, RZ, 0x1f, R4 ;  /* 0x0000001fff057819 */ /* 0x000fca0000011404 */
[----:B------:R0:W-:Y:S01]  /*8df0*/  STG.E.64 desc[UR36][R8.64], R4 ;  /* 0x0000000408007986 */ /* 0x0001e2000c101b24 */
[----:B------:R-:W-:Y:S05]  /*8e00*/  BRA `(.L_x_19909) ;  /* 0x00000000000c7947 */ /* 0x000fea0003800000 */
.L_x_19936:
[----:B------:R-:W-:-:S04]  /*8e10*/  LOP3.LUT R3, R3, 0xffff, RZ, 0xc0, !PT ;  /* 0x0000ffff03037812 */ /* 0x000fc800078ec0ff */
[----:B------:R-:W-:-:S05]  /*8e20*/  PRMT R3, R3, 0x8880, RZ ;  /* 0x0000888003037816 */ /* 0x000fca00000000ff */
[----:B------:R0:W-:Y:S02]  /*8e30*/  STG.E desc[UR36][R8.64], R3 ;  /* 0x0000000308007986 */ /* 0x0001e4000c101924 */
.L_x_19909:
        /* <DEDUP_REMOVED lines=23> */
.L_x_19944:
[----:B------:R4:W-:Y:S01]  /*8fb0*/  STG.E.U8 desc[UR36][R8.64], R18 ;  /* 0x0000001208007986 */ /* 0x0009e2000c101124 */
[----:B------:R-:W-:Y:S05]  /*8fc0*/  BRA `(.L_x_19946) ;  /* 0x0000000c00807947 */ /* 0x000fea0003800000 */
.L_x_19943:
        /* <DEDUP_REMOVED lines=12> */
.L_x_19948:
[----:B------:R-:W-:-:S04]  /*9090*/  LOP3.LUT R18, R18, 0xffff, RZ, 0xc0, !PT ;  /* 0x0000ffff12127812 */ /* 0x000fc800078ec0ff */
[----:B------:R-:W-:-:S05]  /*90a0*/  PRMT R3, R18, 0x8880, RZ ;  /* 0x0000888012037816 */ /* 0x000fca00000000ff */
[----:B------:R2:W-:Y:S01]  /*90b0*/  STG.E desc[UR36][R8.64], R3 ;  /* 0x0000000308007986 */ /* 0x0005e2000c101924 */
[----:B------:R-:W-:Y:S05]  /*90c0*/  BRA `(.L_x_19946) ;  /* 0x0000000c00407947 */ /* 0x000fea0003800000 */
.L_x_19947:
[----:B------:R-:W-:-:S04]  /*90d0*/  PRMT R3, R18, 0x8880, RZ ;  /* 0x0000888012037816 */ /* 0x000fc800000000ff */
[----:B------:R-:W-:-:S05]  /*90e0*/  PRMT R3, R3, 0x7710, RZ ;  /* 0x0000771003037816 */ /* 0x000fca00000000ff */
[----:B------:R0:W-:Y:S01]  /*90f0*/  STG.E.U16 desc[UR36][R8.64], R3 ;  /* 0x0000000308007986 */ /* 0x0001e2000c101524 */
[----:B------:R-:W-:Y:S05]  /*9100*/  BRA `(.L_x_19946) ;  /* 0x0000000c00307947 */ /* 0x000fea0003800000 */
.L_x_19942:
        /* <DEDUP_REMOVED lines=9> */
.L_x_19950:
[----:B------:R-:W0:Y:S02]  /*91a0*/  I2F.S8 R0, R18 ;  /* 0x0000001200007306 */ /* 0x000e240000001400 */
[----:B0-----:R-:W-:-:S05]  /*91b0*/  F2FP.F16.F32.PACK_AB R0, RZ, R0 ;  /* 0x00000000ff00723e */ /* 0x001fca00000000ff */
[----:B------:R0:W-:Y:S01]  /*91c0*/  STG.E.U16 desc[UR36][R8.64], R0 ;  /* 0x0000000008007986 */ /* 0x0001e2000c101524 */
[----:B------:R-:W-:Y:S05]  /*91d0*/  BRA `(.L_x_19946) ;  /* 0x0000000800fc7947 */ /* 0x000fea0003800000 */
.L_x_19949:
        /* <DEDUP_REMOVED lines=10> */
.L_x_19952:
[----:B------:R-:W0:Y:S02]  /*9280*/  I2F.S8 R18, R18 ;  /* 0x0000001200127306 */ /* 0x000e240000001400 */
[----:B0-----:R-:W-:-:S04]  /*9290*/  F2FP.F16.F32.PACK_AB R3, RZ, R18 ;  /* 0x00000012ff03723e */ /* 0x001fc800000000ff */
[----:B------:R-:W-:-:S05]  /*92a0*/  PRMT R3, R3, 0x5410, RZ ;  /* 0x0000541003037816 */ /* 0x000fca00000000ff */
[----:B------:R0:W-:Y:S01]  /*92b0*/  STG.E desc[UR36][R8.64], R3 ;  /* 0x0000000308007986 */ /* 0x0001e2000c101924 */
[----:B------:R-:W-:Y:S05]  /*92c0*/  BRA `(.L_x_19946) ;  /* 0x0000000800c07947 */ /* 0x000fea0003800000 */
.L_x_19951:
[----:B------:R-:W-:-:S04]  /*92d0*/  PRMT R4, R18, 0x8880, RZ ;  /* 0x0000888012047816 */ /* 0x000fc800000000ff */
[----:B------:R-:W-:-:S06]  /*92e0*/  PRMT R4, R4, 0x7710, RZ ;  /* 0x0000771004047816 */ /* 0x000fcc00000000ff */
[----:B------:R-:W0:Y:S02]  /*92f0*/  I2F.F64.S16 R4, R4 ;  /* 0x0000000400047312 */ /* 0x000e240000101c00 */
[----:B0-----:R0:W-:Y:S01]  /*9300*/  STG.E.64 desc[UR36][R8.64], R4 ;  /* 0x0000000408007986 */ /* 0x0011e2000c101b24 */
[----:B------:R-:W-:Y:S05]  /*9310*/  BRA `(.L_x_19946) ;  /* 0x0000000800ac7947 */ /* 0x000fea0003800000 */
.L_x_19941:
        /* <DEDUP_REMOVED lines=14> */
.L_x_19956:
        /* <DEDUP_REMOVED lines=17> */
.L_x_19959:
[----:B------:R-:W-:-:S04]  /*9510*/  SHF.R.U32.HI R3, RZ, 0x18, R5 ;  /* 0x00000018ff037819 */ /* 0x000fc80000011605 */
[----:B------:R-:W-:-:S04]  /*9520*/  LOP3.LUT R0, R0, 0x80, R3, 0xf8, !PT ;  /* 0x0000008000007812 */ /* 0x000fc800078ef803 */
[----:B------:R-:W-:-:S07]  /*9530*/  PRMT R4, R0, 0x7610, R4 ;  /* 0x0000761000047816 */ /* 0x000fce0000000004 */
.L_x_19958:
[----:B------:R-:W-:Y:S05]  /*9540*/  BSYNC.RECONVERGENT B0 ;  /* 0x0000000000007941 */ /* 0x000fea0003800200 */
.L_x_19957:
[----:B------:R0:W-:Y:S01]  /*9550*/  STG.E.U8 desc[UR36][R8.64], R4 ;  /* 0x0000000408007986 */ /* 0x0001e2000c101124 */
[----:B------:R-:W-:Y:S05]  /*9560*/  BRA `(.L_x_19946) ;  /* 0x0000000800187947 */ /* 0x000fea0003800000 */
.L_x_19955:
        /* <DEDUP_REMOVED lines=17> */
.L_x_19962:
[----:B------:R-:W-:-:S04]  /*9680*/  SHF.R.U32.HI R3, RZ, 0x18, R5 ;  /* 0x00000018ff037819 */ /* 0x000fc80000011605 */
[----:B------:R-:W-:-:S04]  /*9690*/  LOP3.LUT R0, R0, 0x80, R3, 0xf8, !PT ;  /* 0x0000008000007812 */ /* 0x000fc800078ef803 */
[----:B------:R-:W-:-:S07]  /*96a0*/  PRMT R4, R0, 0x7610, R4 ;  /* 0x0000761000047816 */ /* 0x000fce0000000004 */
.L_x_19961:
[----:B------:R-:W-:Y:S05]  /*96b0*/  BSYNC.RECONVERGENT B0 ;  /* 0x0000000000007941 */ /* 0x000fea0003800200 */
.L_x_19960:
[----:B------:R0:W-:Y:S01]  /*96c0*/  STG.E.U8 desc[UR36][R8.64], R4 ;  /* 0x0000000408007986 */ /* 0x0001e2000c101124 */
[----:B------:R-:W-:Y:S05]  /*96d0*/  BRA `(.L_x_19946) ;  /* 0x0000000400bc7947 */ /* 0x000fea0003800000 */
.L_x_19954:
        /* <DEDUP_REMOVED lines=22> */
.L_x_19964:
[----:B------:R-:W-:-:S04]  /*9840*/  LOP3.LUT R18, R18, 0xffff, RZ, 0xc0, !PT ;  /* 0x0000ffff12127812 */ /* 0x000fc800078ec0ff */
[----:B------:R-:W-:-:S05]  /*9850*/  PRMT R18, R18, 0x8880, RZ ;  /* 0x0000888012127816 */ /* 0x000fca00000000ff */
[----:B------:R-:W-:-:S05]  /*9860*/  IMAD.MOV.U32 R4, RZ, RZ, R18 ;  /* 0x000000ffff047224 */ /* 0x000fca00078e0012 */
[----:B------:R-:W-:-:S05]  /*9870*/  SHF.R.S32.HI R5, RZ, 0x1f, R4 ;  /* 0x0000001fff057819 */ /* 0x000fca0000011404 */
[----:B------:R0:W-:Y:S01]  /*9880*/  STG.E.64 desc[UR36][R8.64], R4 ;  /* 0x0000000408007986 */ /* 0x0001e2000c101b24 */
[----:B------:R-:W-:Y:S05]  /*9890*/  BRA `(.L_x_19946) ;  /* 0x00000004004c7947 */ /* 0x000fea0003800000 */
.L_x_19963:
[----:B------:R-:W-:-:S04]  /*98a0*/  LOP3.LUT R18, R18, 0xffff, RZ, 0xc0, !PT ;  /* 0x0000ffff12127812 */ /* 0x000fc800078ec0ff */
[----:B------:R-:W-:-:S05]  /*98b0*/  PRMT R3, R18, 0x8880, RZ ;  /* 0x0000888012037816 */ /* 0x000fca00000000ff */
[----:B------:R0:W-:Y:S01]  /*98c0*/  STG.E desc[UR36][R8.64], R3 ;  /* 0x0000000308007986 */ /* 0x0001e2000c101924 */
[----:B------:R-:W-:Y:S05]  /*98d0*/  BRA `(.L_x_19946) ;  /* 0x00000004003c7947 */ /* 0x000fea0003800000 */
.L_x_19953:
        /* <DEDUP_REMOVED lines=10> */
.L_x_19966:
[----:B------:R-:W-:Y:S02]  /*9980*/  PRMT R4, R18, 0x8880, RZ ;  /* 0x0000888012047816 */ /* 0x000fe400000000ff */
[----:B------:R-:W-:Y:S02]  /*9990*/  CS2R R6, SRZ ;  /* 0x0000000000067805 */ /* 0x000fe4000001ff00 */
[----:B------:R-:W-:-:S06]  /*99a0*/  PRMT R4, R4, 0x7710, RZ ;  /* 0x0000771004047816 */ /* 0x000fcc00000000ff */
[----:B------:R-:W0:Y:S02]  /*99b0*/  I2F.F64.S16 R4, R4 ;  /* 0x0000000400047312 */ /* 0x000e240000101c00 */
[----:B0-----:R0:W-:Y:S01]  /*99c0*/  STG.E.128 desc[UR36][R8.64], R4 ;  /* 0x0000000408007986 */ /* 0x0011e2000c101d24 */
[----:B------:R-:W-:Y:S05]  /*99d0*/  BRA `(.L_x_19946) ;  /* 0x0000000000fc7947 */ /* 0x000fea0003800000 */
.L_x_19965:
[----:B------:R-:W-:-:S13]  /*99e0*/  ISETP.NE.AND P0, PT, R0, 0xf, PT ;  /* 0x0000000f0000780c */ /* 0x000fda0003f05270 */
[----:B------:R-:W-:Y:S05]  /*99f0*/  @!P0 BRA `(.L_x_19967) ;  /* 0x0000000000e88947 */ /* 0x000fea0003800000 */
[----:B------:R-:W-:-:S13]  /*9a00*/  ISETP.NE.AND P0, PT, R0, 0x17, PT ;  /* 0x000000170000780c */ /* 0x000fda0003f05270 */
[----:B------:R-:W-:Y:S05]  /*9a10*/  @!P0 BRA `(.L_x_19968) ;  /* 0x0000000000908947 */ /* 0x000fea0003800000 */
[----:B------:R-:W-:-:S13]  /*9a20*/  ISETP.NE.AND P0, PT, R0, 0x18, PT ;  /* 0x000000180000780c */ /* 0x000fda0003f05270 */
[----:B------:R-:W-:Y:S05]  /*9a30*/  @!P0 BRA `(.L_x_19969) ;  /* 0x0000000000448947 */ /* 0x000fea0003800000 */
.L_x_19945:
        /* <DEDUP_REMOVED lines=16> */
.L_x_19970:
[----:B------:R-:W-:Y:S05]  /*9b40*/  BRA `(.L_x_19946) ;  /* 0x0000000000a07947 */ /* 0x000fea0003800000 */
.L_x_19969:
        /* <DEDUP_REMOVED lines=13> */
.L_x_19972:
[----:B------:R-:W-:Y:S05]  /*9c20*/  BSYNC.RECONVERGENT B0 ;  /* 0x0000000000007941 */ /* 0x000fea0003800200 */
.L_x_19971:
[----:B------:R-:W-:-:S05]  /*9c30*/  LOP3.LUT R3, R0, 0x80, R3, 0xf8, !PT ;  /* 0x0000008000037812 */ /* 0x000fca00078ef803 */
[----:B------:R0:W-:Y:S01]  /*9c40*/  STG.E.U8 desc[UR36][R8.64], R3 ;  /* 0x0000000308007986 */ /* 0x0001e2000c101124 */
[----:B------:R-:W-:Y:S05]  /*9c50*/  BRA `(.L_x_19946) ;  /* 0x00000000005c7947 */ /* 0x000fea0003800000 */
.L_x_19968:
        /* <DEDUP_REMOVED lines=12> */
.L_x_19974:
[----:B------:R-:W-:Y:S01]  /*9d20*/  IMAD.MOV.U32 R0, RZ, RZ, 0x7f ;  /* 0x0000007fff007424 */ /* 0x000fe200078e00ff */
[----:B------:R-:W-:-:S04]  /*9d30*/  ISETP.GT.U32.AND P0, PT, R3, 0x7f800000, PT ;  /* 0x7f8000000300780c */ /* 0x000fc80003f04070 */
[----:B------:R-:W-:-:S09]  /*9d40*/  SEL R0, R0, 0x7c, P0 ;  /* 0x0000007c00007807 */ /* 0x000fd20000000000 */
.L_x_19975:
[----:B------:R-:W-:Y:S05]  /*9d50*/  BSYNC.RECONVERGENT B0 ;  /* 0x0000000000007941 */ /* 0x000fea0003800200 */
.L_x_19973:
[----:B------:R-:W-:-:S04]  /*9d60*/  SHF.R.U32.HI R3, RZ, 0x18, R5 ;  /* 0x00000018ff037819 */ /* 0x000fc80000011605 */
[----:B------:R-:W-:-:S05]  /*9d70*/  LOP3.LUT R3, R0, 0x80, R3, 0xf8, !PT ;  /* 0x0000008000037812 */ /* 0x000fca00078ef803 */
[----:B------:R0:W-:Y:S01]  /*9d80*/  STG.E.U8 desc[UR36][R8.64], R3 ;  /* 0x0000000308007986 */ /* 0x0001e2000c101124 */
[----:B------:R-:W-:Y:S05]  /*9d90*/  BRA `(.L_x_19946) ;  /* 0x00000000000c7947 */ /* 0x000fea0003800000 */
.L_x_19967:
[----:B------:R-:W0:Y:S02]  /*9da0*/  I2F.S8 R0, R18 ;  /* 0x0000001200007306 */ /* 0x000e240000001400 */
[----:B0-----:R-:W-:-:S05]  /*9db0*/  F2FP.BF16.F32.PACK_AB R0, RZ, R0 ;  /* 0x00000000ff00723e */ /* 0x001fca00000010ff */
[----:B------:R0:W-:Y:S02]  /*9dc0*/  STG.E.U16 desc[UR36][R8.64], R0 ;  /* 0x0000000008007986 */ /* 0x0001e4000c101524 */
.L_x_19946:
[----:B------:R-:W-:-:S07]  /*9dd0*/  VIADD R28, R28, 0x80 ;  /* 0x000000801c1c7836 */ /* 0x000fce0000000000 */
.L_x_19903:
[----:B------:R-:W-:-:S13]  /*9de0*/  ISETP.GE.AND P0, PT, R28, R29, PT ;  /* 0x0000001d1c00720c */ /* 0x000fda0003f06270 */
[----:B------:R-:W-:Y:S05]  /*9df0*/  @P0 BREAK.RELIABLE B6 ;  /* 0x0000000000060942 */ /* 0x000fea0003800100 */
[----:B------:R-:W-:Y:S05]  /*9e00*/  @P0 BRA `(.L_x_19940) ;  /* 0x0000000c00e00947 */ /* 0x000fea0003800000 */
[----:B------:R-:W-:Y:S05]  /*9e10*/  BSYNC.RELIABLE B6 ;  /* 0x0000000000067941 */ /* 0x000fea0003800100 */
.L_x_19902:
        /* <DEDUP_REMOVED lines=20> */
.L_x_19979:
[----:B------:R0:W-:Y:S01]  /*9f60*/  STG.E.U8 desc[UR36][R8.64], R17 ;  /* 0x0000001108007986 */ /* 0x0001e2000c101124 */
[----:B------:R-:W-:Y:S05]  /*9f70*/  BRA `(.L_x_19981) ;  /* 0x0000000c00807947 */ /* 0x000fea0003800000 */
.L_x_19978:
        /* <DEDUP_REMOVED lines=12> */
.L_x_19983:
[----:B------:R-:W-:-:S04]  /*a040*/  LOP3.LUT R17, R17, 0xffff, RZ, 0xc0, !PT ;  /* 0x0000ffff11117812 */ /* 0x000fc800078ec0ff */
[----:B------:R-:W-:-:S05]  /*a050*/  PRMT R3, R17, 0x8880, RZ ;  /* 0x0000888011037816 */ /* 0x000fca00000000ff */
[----:B------:R0:W-:Y:S01]  /*a060*/  STG.E desc[UR36][R8.64], R3 ;  /* 0x0000000308007986 */ /* 0x0001e2000c101924 */
[----:B------:R-:W-:Y:S05]  /*a070*/  BRA `(.L_x_19981) ;  /* 0x0000000c00407947 */ /* 0x000fea0003800000 */
.L_x_19982:
[----:B------:R-:W-:-:S04]  /*a080*/  PRMT R3, R17, 0x8880, RZ ;  /* 0x0000888011037816 */ /* 0x000fc800000000ff */
[----:B------:R-:W-:-:S05]  /*a090*/  PRMT R3, R3, 0x7710, RZ ;  /* 0x0000771003037816 */ /* 0x000fca00000000ff */
[----:B------:R0:W-:Y:S01]  /*a0a0*/  STG.E.U16 desc[UR36][R8.64], R3 ;  /* 0x0000000308007986 */ /* 0x0001e2000c101524 */
[----:B------:R-:W-:Y:S05]  /*a0b0*/  BRA `(.L_x_19981) ;  /* 0x0000000c00307947 */ /* 0x000fea0003800000 */
.L_x_19977:
        /* <DEDUP_REMOVED lines=9> */
.L_x_19985:
[----:B------:R-:W0:Y:S02]  /*a150*/  I2F.S8 R0, R17 ;  /* 0x0000001100007306 */ /* 0x000e240000001400 */
[----:B0-----:R-:W-:-:S05]  /*a160*/  F2FP.F16.F32.PACK_AB R0, RZ, R0 ;  /* 0x00000000ff00723e */ /* 0x001fca00000000ff */
[----:B------:R0:W-:Y:S01]  /*a170*/  STG.E.U16 desc[UR36][R8.64], R0 ;  /* 0x0000000008007986 */ /* 0x0001e2000c101524 */
[----:B------:R-:W-:Y:S05]  /*a180*/  BRA `(.L_x_19981) ;  /* 0x0000000800fc7947 */ /* 0x000fea0003800000 */
.L_x_19984:
        /* <DEDUP_REMOVED lines=10> */
.L_x_19987:
[----:B------:R-:W0:Y:S02]  /*a230*/  I2F.S8 R17, R17 ;  /* 0x0000001100117306 */ /* 0x000e240000001400 */
[----:B0-----:R-:W-:-:S04]  /*a240*/  F2FP.F16.F32.PACK_AB R3, RZ, R17 ;  /* 0x00000011ff03723e */ /* 0x001fc800000000ff */
[----:B------:R-:W-:-:S05]  /*a250*/  PRMT R3, R3, 0x5410, RZ ;  /* 0x0000541003037816 */ /* 0x000fca00000000ff */
[----:B------:R2:W-:Y:S01]  /*a260*/  STG.E desc[UR36][R8.64], R3 ;  /* 0x0000000308007986 */ /* 0x0005e2000c101924 */
[----:B------:R-:W-:Y:S05]  /*a270*/  BRA `(.L_x_19981) ;  /* 0x0000000800c07947 */ /* 0x000fea0003800000 */
.L_x_19986:
[----:B------:R-:W-:-:S04]  /*a280*/  PRMT R4, R17, 0x8880, RZ ;  /* 0x0000888011047816 */ /* 0x000fc800000000ff */
[----:B------:R-:W-:-:S06]  /*a290*/  PRMT R4, R4, 0x7710, RZ ;  /* 0x0000771004047816 */ /* 0x000fcc00000000ff */
[----:B------:R-:W0:Y:S02]  /*a2a0*/  I2F.F64.S16 R4, R4 ;  /* 0x0000000400047312 */ /* 0x000e240000101c00 */
[----:B0-----:R4:W-:Y:S01]  /*a2b0*/  STG.E.64 desc[UR36][R8.64], R4 ;  /* 0x0000000408007986 */ /* 0x0019e2000c101b24 */
[----:B------:R-:W-:Y:S05]  /*a2c0*/  BRA `(.L_x_19981) ;  /* 0x0000000800ac7947 */ /* 0x000fea0003800000 */
.L_x_19976:
        /* <DEDUP_REMOVED lines=14> */
.L_x_19991:
        /* <DEDUP_REMOVED lines=17> */
.L_x_19994:
[----:B------:R-:W-:-:S04]  /*a4c0*/  SHF.R.U32.HI R3, RZ, 0x18, R17 ;  /* 0x00000018ff037819 */ /* 0x000fc80000011611 */
[----:B------:R-:W-:-:S04]  /*a4d0*/  LOP3.LUT R0, R0, 0x80, R3, 0xf8, !PT ;  /* 0x0000008000007812 */ /* 0x000fc800078ef803 */
[----:B------:R-:W-:-:S07]  /*a4e0*/  PRMT R4, R0, 0x7610, R4 ;  /* 0x0000761000047816 */ /* 0x000fce0000000004 */
.L_x_19993:
[----:B------:R-:W-:Y:S05]  /*a4f0*/  BSYNC.RECONVERGENT B0 ;  /* 0x0000000000007941 */ /* 0x000fea0003800200 */
.L_x_19992:
[----:B------:R0:W-:Y:S01]  /*a500*/  STG.E.U8 desc[UR36][R8.64], R4 ;  /* 0x0000000408007986 */ /* 0x0001e2000c101124 */
[----:B------:R-:W-:Y:S05]  /*a510*/  BRA `(.L_x_19981) ;  /* 0x0000000800187947 */ /* 0x000fea0003800000 */
.L_x_19990:
        /* <DEDUP_REMOVED lines=17> */
.L_x_19997:
[----:B------:R-:W-:-:S04]  /*a630*/  SHF.R.U32.HI R3, RZ, 0x18, R17 ;  /* 0x00000018ff037819 */ /* 0x000fc80000011611 */
[----:B------:R-:W-:-:S04]  /*a640*/  LOP3.LUT R0, R0, 0x80, R3, 0xf8, !PT ;  /* 0x0000008000007812 */ /* 0x000fc800078ef803 */
[----:B------:R-:W-:-:S07]  /*a650*/  PRMT R4, R0, 0x7610, R4 ;  /* 0x0000761000047816 */ /* 0x000fce0000000004 */
.L_x_19996:
[----:B------:R-:W-:Y:S05]  /*a660*/  BSYNC.RECONVERGENT B0 ;  /* 0x0000000000007941 */ /* 0x000fea0003800200 */
.L_x_19995:
[----:B------:R0:W-:Y:S01]  /*a670*/  STG.E.U8 desc[UR36][R8.64], R4 ;  /* 0x0000000408007986 */ /* 0x0001e2000c101124 */
[----:B------:R-:W-:Y:S05]  /*a680*/  BRA `(.L_x_19981) ;  /* 0x0000000400bc7947 */ /* 0x000fea0003800000 */
.L_x_19989:
        /* <DEDUP_REMOVED lines=22> */
.L_x_19999:
[----:B------:R-:W-:-:S04]  /*a7f0*/  LOP3.LUT R17, R17, 0xffff, RZ, 0xc0, !PT ;  /* 0x0000ffff11117812 */ /* 0x000fc800078ec0ff */
[----:B------:R-:W-:-:S05]  /*a800*/  PRMT R17, R17, 0x8880, RZ ;  /* 0x0000888011117816 */ /* 0x000fca00000000ff */
[----:B------:R-:W-:-:S05]  /*a810*/  IMAD.MOV.U32 R4, RZ, RZ, R17 ;  /* 0x000000ffff047224 */ /* 0x000fca00078e0011 */
[----:B------:R-:W-:-:S05]  /*a820*/  SHF.R.S32.HI R5, RZ, 0x1f, R4 ;  /* 0x0000001fff057819 */ /* 0x000fca0000011404 */
[----:B------:R0:W-:Y:S01]  /*a830*/  STG.E.64 desc[UR36][R8.64], R4 ;  /* 0x0000000408007986 */ /* 0x0001e2000c101b24 */
[----:B------:R-:W-:Y:S05]  /*a840*/  BRA `(.L_x_19981) ;  /* 0x00000004004c7947 */ /* 0x000fea0003800000 */
.L_x_19998:
[----:B------:R-:W-:-:S04]  /*a850*/  LOP3.LUT R17, R17, 0xffff, RZ, 0xc0, !PT ;  /* 0x0000ffff11117812 */ /* 0x000fc800078ec0ff */
[----:B------:R-:W-:-:S05]  /*a860*/  PRMT R3, R17, 0x8880, RZ ;  /* 0x0000888011037816 */ /* 0x000fca00000000ff */
[----:B------:R0:W-:Y:S01]  /*a870*/  STG.E desc[UR36][R8.64], R3 ;  /* 0x0000000308007986 */ /* 0x0001e2000c101924 */
[----:B------:R-:W-:Y:S05]  /*a880*/  BRA `(.L_x_19981) ;  /* 0x00000004003c7947 */ /* 0x000fea0003800000 */
.L_x_19988:
        /* <DEDUP_REMOVED lines=10> */
.L_x_20001:
[----:B------:R-:W-:Y:S02]  /*a930*/  PRMT R4, R17, 0x8880, RZ ;  /* 0x0000888011047816 */ /* 0x000fe400000000ff */
[----:B------:R-:W-:Y:S02]  /*a940*/  CS2R R6, SRZ ;  /* 0x0000000000067805 */ /* 0x000fe4000001ff00 */
[----:B------:R-:W-:-:S06]  /*a950*/  PRMT R4, R4, 0x7710, RZ ;  /* 0x0000771004047816 */ /* 0x000fcc00000000ff */
[----:B------:R-:W0:Y:S02]  /*a960*/  I2F.F64.S16 R4, R4 ;  /* 0x0000000400047312 */ /* 0x000e240000101c00 */
[----:B0-----:R0:W-:Y:S01]  /*a970*/  STG.E.128 desc[UR36][R8.64], R4 ;  /* 0x0000000408007986 */ /* 0x0011e2000c101d24 */
[----:B------:R-:W-:Y:S05]  /*a980*/  BRA `(.L_x_19981) ;  /* 0x0000000000fc7947 */ /* 0x000fea0003800000 */
.L_x_20000:
[----:B------:R-:W-:-:S13]  /*a990*/  ISETP.NE.AND P0, PT, R0, 0xf, PT ;  /* 0x0000000f0000780c */ /* 0x000fda0003f05270 */
[----:B------:R-:W-:Y:S05]  /*a9a0*/  @!P0 BRA `(.L_x_20002) ;  /* 0x0000000000e88947 */ /* 0x000fea0003800000 */
[----:B------:R-:W-:-:S13]  /*a9b0*/  ISETP.NE.AND P0, PT, R0, 0x17, PT ;  /* 0x000000170000780c */ /* 0x000fda0003f05270 */
[----:B------:R-:W-:Y:S05]  /*a9c0*/  @!P0 BRA `(.L_x_20003) ;  /* 0x0000000000908947 */ /* 0x000fea0003800000 */
[----:B------:R-:W-:-:S13]  /*a9d0*/  ISETP.NE.AND P0, PT, R0, 0x18, PT ;  /* 0x000000180000780c */ /* 0x000fda0003f05270 */
[----:B------:R-:W-:Y:S05]  /*a9e0*/  @!P0 BRA `(.L_x_20004) ;  /* 0x0000000000448947 */ /* 0x000fea0003800000 */
.L_x_19980:
        /* <DEDUP_REMOVED lines=16> */
.L_x_20005:
[----:B------:R-:W-:Y:S05]  /*aaf0*/  BRA `(.L_x_19981) ;  /* 0x0000000000a07947 */ /* 0x000fea0003800000 */
.L_x_20004:
        /* <DEDUP_REMOVED lines=13> */
.L_x_20007:
[----:B------:R-:W-:Y:S05]  /*abd0*/  BSYNC.RECONVERGENT B0 ;  /* 0x0000000000007941 */ /* 0x000fea0003800200 */
.L_x_20006:
[----:B------:R-:W-:-:S05]  /*abe0*/  LOP3.LUT R3, R0, 0x80, R3, 0xf8, !PT ;  /* 0x0000008000037812 */ /* 0x000fca00078ef803 */
[----:B------:R0:W-:Y:S01]  /*abf0*/  STG.E.U8 desc[UR36][R8.64], R3 ;  /* 0x0000000308007986 */ /* 0x0001e2000c101124 */
[----:B------:R-:W-:Y:S05]  /*ac00*/  BRA `(.L_x_19981) ;  /* 0x00000000005c7947 */ /* 0x000fea0003800000 */
.L_x_20003:
        /* <DEDUP_REMOVED lines=12> */
.L_x_20009:
[----:B------:R-:W-:Y:S01]  /*acd0*/  IMAD.MOV.U32 R0, RZ, RZ, 0x7f ;  /* 0x0000007fff007424 */ /* 0x000fe200078e00ff */
[----:B------:R-:W-:-:S04]  /*ace0*/  ISETP.GT.U32.AND P0, PT, R3, 0x7f800000, PT ;  /* 0x7f8000000300780c */ /* 0x000fc80003f04070 */
[----:B------:R-:W-:-:S09]  /*acf0*/  SEL R0, R0, 0x7c, P0 ;  /* 0x0000007c00007807 */ /* 0x000fd20000000000 */
.L_x_20010:
[----:B------:R-:W-:Y:S05]  /*ad00*/  BSYNC.RECONVERGENT B0 ;  /* 0x0000000000007941 */ /* 0x000fea0003800200 */
.L_x_20008:
[----:B------:R-:W-:-:S04]  /*ad10*/  SHF.R.U32.HI R3, RZ, 0x18, R17 ;  /* 0x00000018ff037819 */ /* 0x000fc80000011611 */
[----:B------:R-:W-:-:S05]  /*ad20*/  LOP3.LUT R3, R0, 0x80, R3, 0xf8, !PT ;  /* 0x0000008000037812 */ /* 0x000fca00078ef803 */
[----:B------:R0:W-:Y:S01]  /*ad30*/  STG.E.U8 desc[UR36][R8.64], R3 ;  /* 0x0000000308007986 */ /* 0x0001e2000c101124 */
[----:B------:R-:W-:Y:S05]  /*ad40*/  BRA `(.L_x_19981) ;  /* 0x00000000000c7947 */ /* 0x000fea0003800000 */
.L_x_20002:
[----:B------:R-:W0:Y:S02]  /*ad50*/  I2F.S8 R0, R17 ;  /* 0x0000001100007306 */ /* 0x000e240000001400 */
[----:B0-----:R-:W-:-:S05]  /*ad60*/  F2FP.BF16.F32.PACK_AB R0, RZ, R0 ;  /* 0x00000000ff00723e */ /* 0x001fca00000010ff */
[----:B------:R0:W-:Y:S02]  /*ad70*/  STG.E.U16 desc[UR36][R8.64], R0 ;  /* 0x0000000008007986 */ /* 0x0001e4000c101524 */
.L_x_19981:
[----:B------:R-:W-:-:S07]  /*ad80*/  VIADD R28, R28, 0x80 ;  /* 0x000000801c1c7836 */ /* 0x000fce0000000000 */
.L_x_19940:
[----:B------:R-:W-:Y:S05]  /*ad90*/  BSYNC.RECONVERGENT B7 ;  /* 0x0000000000077941 */ /* 0x000fea0003800200 */
.L_x_19901:
        /* <DEDUP_REMOVED lines=21> */
.L_x_20014:
[----:B------:R-:W-:Y:S01]  /*aef0*/  STG.E.U8 desc[UR36][R4.64], R2 ;  /* 0x0000000204007986 */ /* 0x000fe2000c101124 */
[----:B------:R-:W-:Y:S05]  /*af00*/  EXIT ;  /* 0x000000000000794d */ /* 0x000fea0003800000 */
.L_x_20013:
[----:B------:R-:W-:-:S13]  /*af10*/  ISETP.NE.AND P0, PT, R0, 0x2, PT ;  /* 0x000000020000780c */ /* 0x000fda0003f05270 */
[----:B------:R-:W-:Y:S05]  /*af20*/  @!P0 BRA `(.L_x_20016) ;  /* 0x0000000000348947 */ /* 0x000fea0003800000 */
[----:B------:R-:W-:-:S13]  /*af30*/  ISETP.NE.AND P0, PT, R0, 0x3, PT ;  /* 0x000000030000780c */ /* 0x000fda0003f05270 */
[----:B------:R-:W-:Y:S05]  /*af40*/  @!P0 BRA `(.L_x_20017) ;  /* 0x00000000001c8947 */ /* 0x000fea0003800000 */
[----:B------:R-:W-:-:S13]  /*af50*/  ISETP.NE.AND P0, PT, R0, 0x4, PT ;  /* 0x000000040000780c */ /* 0x000fda0003f05270 */
[----:B------:R-:W-:Y:S05]  /*af60*/  @P0 BRA `(.L_x_20015) ;  /* 0x00000008007c0947 */ /* 0x000fea0003800000 */
[----:B------:R-:W-:-:S04]  /*af70*/  LOP3.LUT R2, R2, 0xffff, RZ, 0xc0, !PT ;  /* 0x0000ffff02027812 */ /* 0x000fc800078ec0ff */
[----:B------:R-:W-:-:S04]  /*af80*/  PRMT R2, R2, 0x8880, RZ ;  /* 0x0000888002027816 */ /* 0x000fc800000000ff */
[----:B------:R-:W-:-:S05]  /*af90*/  SHF.R.S32.HI R3, RZ, 0x1f, R2 ;  /* 0x0000001fff037819 */ /* 0x000fca0000011402 */
[----:B------:R-:W-:Y:S01]  /*afa0*/  STG.E.64 desc[UR36][R4.64], R2 ;  /* 0x0000000204007986 */ /* 0x000fe2000c101b24 */
[----:B------:R-:W-:Y:S05]  /*afb0*/  EXIT ;  /* 0x000000000000794d */ /* 0x000fea0003800000 */
.L_x_20017:
[----:B------:R-:W-:-:S04]  /*afc0*/  LOP3.LUT R2, R2, 0xffff, RZ, 0xc0, !PT ;  /* 0x0000ffff02027812 */ /* 0x000fc800078ec0ff */
[----:B------:R-:W-:-:S05]  /*afd0*/  PRMT R3, R2, 0x8880, RZ ;  /* 0x0000888002037816 */ /* 0x000fca00000000ff */
[----:B------:R-:W-:Y:S01]  /*afe0*/  STG.E desc[UR36][R4.64], R3 ;  /* 0x0000000304007986 */ /* 0x000fe2000c101924 */
[----:B------:R-:W-:Y:S05]  /*aff0*/  EXIT ;  /* 0x000000000000794d */ /* 0x000fea0003800000 */
.L_x_20016:
[----:B------:R-:W-:-:S04]  /*b000*/  PRMT R3, R2, 0x8880, RZ ;  /* 0x0000888002037816 */ /* 0x000fc800000000ff */
[----:B------:R-:W-:-:S05]  /*b010*/  PRMT R3, R3, 0x7710, RZ ;  /* 0x0000771003037816 */ /* 0x000fca00000000ff */
[----:B------:R-:W-:Y:S01]  /*b020*/  STG.E.U16 desc[UR36][R4.64], R3 ;  /* 0x0000000304007986 */ /* 0x000fe2000c101524 */
[----:B------:R-:W-:Y:S05]  /*b030*/  EXIT ;  /* 0x000000000000794d */ /* 0x000fea0003800000 */
.L_x_20012:
        /* <DEDUP_REMOVED lines=9> */
.L_x_20019:
[----:B------:R-:W0:Y:S02]  /*b0d0*/  I2F.S8 R0, R2 ;  /* 0x0000000200007306 */ /* 0x000e240000001400 */
[----:B0-----:R-:W-:-:S05]  /*b0e0*/  F2FP.F16.F32.PACK_AB R0, RZ, R0 ;  /* 0x00000000ff00723e */ /* 0x001fca00000000ff */
[----:B------:R-:W-:Y:S01]  /*b0f0*/  STG.E.U16 desc[UR36][R4.64], R0 ;  /* 0x0000000004007986 */ /* 0x000fe2000c101524 */
[----:B------:R-:W-:Y:S05]  /*b100*/  EXIT ;  /* 0x000000000000794d */ /* 0x000fea0003800000 */
.L_x_20018:
        /* <DEDUP_REMOVED lines=10> */
.L_x_20021:
[----:B------:R-:W0:Y:S02]  /*b1b0*/  I2F.S8 R2, R2 ;  /* 0x0000000200027306 */ /* 0x000e240000001400 */
[----:B0-----:R-:W-:-:S04]  /*b1c0*/  F2FP.F16.F32.PACK_AB R3, RZ, R2 ;  /* 0x00000002ff03723e */ /* 0x001fc800000000ff */
[----:B------:R-:W-:-:S05]  /*b1d0*/  PRMT R3, R3, 0x5410, RZ ;  /* 0x0000541003037816 */ /* 0x000fca00000000ff */
[----:B------:R-:W-:Y:S01]  /*b1e0*/  STG.E desc[UR36][R4.64], R3 ;  /* 0x0000000304007986 */ /* 0x000fe2000c101924 */
[----:B------:R-:W-:Y:S05]  /*b1f0*/  EXIT ;  /* 0x000000000000794d */ /* 0x000fea0003800000 */
.L_x_20020:
[----:B------:R-:W-:-:S04]  /*b200*/  PRMT R2, R2, 0x8880, RZ ;  /* 0x0000888002027816 */ /* 0x000fc800000000ff */
[----:B------:R-:W-:-:S06]  /*b210*/  PRMT R2, R2, 0x7710, RZ ;  /* 0x0000771002027816 */ /* 0x000fcc00000000ff */
[----:B------:R-:W0:Y:S02]  /*b220*/  I2F.F64.S16 R2, R2 ;  /* 0x0000000200027312 */ /* 0x000e240000101c00 */
[----:B0-----:R-:W-:Y:S01]  /*b230*/  STG.E.64 desc[UR36][R4.64], R2 ;  /* 0x0000000204007986 */ /* 0x001fe2000c101b24 */
[----:B------:R-:W-:Y:S05]  /*b240*/  EXIT ;  /* 0x000000000000794d */ /* 0x000fea0003800000 */
.L_x_20011:
        /* <DEDUP_REMOVED lines=14> */
.L_x_20025:
        /* <DEDUP_REMOVED lines=18> */
.L_x_20028:
[----:B------:R-:W-:-:S04]  /*b450*/  SHF.R.U32.HI R3, RZ, 0x18, R7 ;  /* 0x00000018ff037819 */ /* 0x000fc80000011607 */
[----:B------:R-:W-:-:S07]  /*b460*/  LOP3.LUT R0, R0, 0x80, R3, 0xf8, !PT ;  /* 0x0000008000007812 */ /* 0x000fce00078ef803 */
.L_x_20027:
[----:B------:R-:W-:Y:S05]  /*b470*/  BSYNC.RECONVERGENT B0 ;  /* 0x0000000000007941 */ /* 0x000fea0003800200 */
.L_x_20026:
[----:B------:R-:W-:Y:S01]  /*b480*/  STG.E.U8 desc[UR36][R4.64], R0 ;  /* 0x0000000004007986 */ /* 0x000fe2000c101124 */
[----:B------:R-:W-:Y:S05]  /*b490*/  EXIT ;  /* 0x000000000000794d */ /* 0x000fea0003800000 */
.L_x_20024:
        /* <DEDUP_REMOVED lines=18> */
.L_x_20031:
[----:B------:R-:W-:-:S04]  /*b5c0*/  SHF.R.U32.HI R3, RZ, 0x18, R7 ;  /* 0x00000018ff037819 */ /* 0x000fc80000011607 */
[----:B------:R-:W-:-:S07]  /*b5d0*/  LOP3.LUT R0, R0, 0x80, R3, 0xf8, !PT ;  /* 0x0000008000007812 */ /* 0x000fce00078ef803 */
.L_x_20030:
[----:B------:R-:W-:Y:S05]  /*b5e0*/  BSYNC.RECONVERGENT B0 ;  /* 0x0000000000007941 */ /* 0x000fea0003800200 */
.L_x_20029:
[----:B------:R-:W-:Y:S01]  /*b5f0*/  STG.E.U8 desc[UR36][R4.64], R0 ;  /* 0x0000000004007986 */ /* 0x000fe2000c101124 */
[----:B------:R-:W-:Y:S05]  /*b600*/  EXIT ;  /* 0x000000000000794d */ /* 0x000fea0003800000 */
.L_x_20023:
        /* <DEDUP_REMOVED lines=22> */
.L_x_20033:
[----:B------:R-:W-:-:S04]  /*b770*/  LOP3.LUT R2, R2, 0xffff, RZ, 0xc0, !PT ;  /* 0x0000ffff02027812 */ /* 0x000fc800078ec0ff */
[----:B------:R-:W-:-:S04]  /*b780*/  PRMT R2, R2, 0x8880, RZ ;  /* 0x0000888002027816 */ /* 0x000fc800000000ff */
[----:B------:R-:W-:-:S05]  /*b790*/  SHF.R.S32.HI R3, RZ, 0x1f, R2 ;  /* 0x0000001fff037819 */ /* 0x000fca0000011402 */
[----:B------:R-:W-:Y:S01]  /*b7a0*/  STG.E.64 desc[UR36][R4.64], R2 ;  /* 0x0000000204007986 */ /* 0x000fe2000c101b24 */
[----:B------:R-:W-:Y:S05]  /*b7b0*/  EXIT ;  /* 0x000000000000794d */ /* 0x000fea0003800000 */
.L_x_20032:
[----:B------:R-:W-:-:S04]  /*b7c0*/  LOP3.LUT R2, R2, 0xffff, RZ, 0xc0, !PT ;  /* 0x0000ffff02027812 */ /* 0x000fc800078ec0ff */
[----:B------:R-:W-:-:S05]  /*b7d0*/  PRMT R3, R2, 0x8880, RZ ;  /* 0x0000888002037816 */ /* 0x000fca00000000ff */
[----:B------:R-:W-:Y:S01]  /*b7e0*/  STG.E desc[UR36][R4.64], R3 ;  /* 0x0000000304007986 */ /* 0x000fe2000c101924 */
[----:B------:R-:W-:Y:S05]  /*b7f0*/  EXIT ;  /* 0x000000000000794d */ /* 0x000fea0003800000 */
.L_x_20022:
        /* <DEDUP_REMOVED lines=10> */
.L_x_20035:
[----:B------:R-:W-:Y:S02]  /*b8a0*/  PRMT R8, R2, 0x8880, RZ ;  /* 0x0000888002087816 */ /* 0x000fe400000000ff */
[----:B------:R-:W-:Y:S02]  /*b8b0*/  CS2R R10, SRZ ;  /* 0x00000000000a7805 */ /* 0x000fe4000001ff00 */
[----:B------:R-:W-:-:S06]  /*b8c0*/  PRMT R8, R8, 0x7710, RZ ;  /* 0x0000771008087816 */ /* 0x000fcc00000000ff */
[----:B------:R-:W0:Y:S02]  /*b8d0*/  I2F.F64.S16 R8, R8 ;  /* 0x0000000800087312 */ /* 0x000e240000101c00 */
[----:B0-----:R-:W-:Y:S01]  /*b8e0*/  STG.E.128 desc[UR36][R4.64], R8 ;  /* 0x0000000804007986 */ /* 0x001fe2000c101d24 */
[----:B------:R-:W-:Y:S05]  /*b8f0*/  EXIT ;  /* 0x000000000000794d */ /* 0x000fea0003800000 */
.L_x_20034:
[----:B------:R-:W-:-:S13]  /*b900*/  ISETP.NE.AND P0, PT, R0, 0xf, PT ;  /* 0x0000000f0000780c */ /* 0x000fda0003f05270 */
[----:B------:R-:W-:Y:S05]  /*b910*/  @!P0 BRA `(.L_x_20036) ;  /* 0x0000000000e88947 */ /* 0x000fea0003800000 */
[----:B------:R-:W-:-:S13]  /*b920*/  ISETP.NE.AND P0, PT, R0, 0x17, PT ;  /* 0x000000170000780c */ /* 0x000fda0003f05270 */
[----:B------:R-:W-:Y:S05]  /*b930*/  @!P0 BRA `(.L_x_20037) ;  /* 0x0000000000908947 */ /* 0x000fea0003800000 */
[----:B------:R-:W-:-:S13]  /*b940*/  ISETP.NE.AND P0, PT, R0, 0x18, PT ;  /* 0x000000180000780c */ /* 0x000fda0003f05270 */
[----:B------:R-:W-:Y:S05]  /*b950*/  @!P0 BRA `(.L_x_20038) ;  /* 0x0000000000448947 */ /* 0x000fea0003800000 */
.L_x_20015:
        /* <DEDUP_REMOVED lines=16> */
.L_x_20039:
[----:B------:R-:W-:Y:S05]  /*ba60*/  EXIT ;  /* 0x000000000000794d */ /* 0x000fea0003800000 */
.L_x_20038:
        /* <DEDUP_REMOVED lines=13> */
.L_x_20041:
[----:B------:R-:W-:Y:S05]  /*bb40*/  BSYNC.RECONVERGENT B0 ;  /* 0x0000000000007941 */ /* 0x000fea0003800200 */
.L_x_20040:
[----:B------:R-:W-:-:S05]  /*bb50*/  LOP3.LUT R3, R0, 0x80, R3, 0xf8, !PT ;  /* 0x0000008000037812 */ /* 0x000fca00078ef803 */
[----:B------:R-:W-:Y:S01]  /*bb60*/  STG.E.U8 desc[UR36][R4.64], R3 ;  /* 0x0000000304007986 */ /* 0x000fe2000c101124 */
[----:B------:R-:W-:Y:S05]  /*bb70*/  EXIT ;  /* 0x000000000000794d */ /* 0x000fea0003800000 */
.L_x_20037:
        /* <DEDUP_REMOVED lines=12> */
.L_x_20043:
[----:B------:R-:W-:Y:S01]  /*bc40*/  IMAD.MOV.U32 R0, RZ, RZ, 0x7f ;  /* 0x0000007fff007424 */ /* 0x000fe200078e00ff */
[----:B------:R-:W-:-:S04]  /*bc50*/  ISETP.GT.U32.AND P0, PT, R3, 0x7f800000, PT ;  /* 0x7f8000000300780c */ /* 0x000fc80003f04070 */
[----:B------:R-:W-:-:S09]  /*bc60*/  SEL R0, R0, 0x7c, P0 ;  /* 0x0000007c00007807 */ /* 0x000fd20000000000 */
.L_x_20044:
[----:B------:R-:W-:Y:S05]  /*bc70*/  BSYNC.RECONVERGENT B0 ;  /* 0x0000000000007941 */ /* 0x000fea0003800200 */
.L_x_20042:
[----:B------:R-:W-:-:S04]  /*bc80*/  SHF.R.U32.HI R3, RZ, 0x18, R7 ;  /* 0x00000018ff037819 */ /* 0x000fc80000011607 */
[----:B------:R-:W-:-:S05]  /*bc90*/  LOP3.LUT R3, R0, 0x80, R3, 0xf8, !PT ;  /* 0x0000008000037812 */ /* 0x000fca00078ef803 */
[----:B------:R-:W-:Y:S01]  /*bca0*/  STG.E.U8 desc[UR36][R4.64], R3 ;  /* 0x0000000304007986 */ /* 0x000fe2000c101124 */
[----:B------:R-:W-:Y:S05]  /*bcb0*/  EXIT ;  /* 0x000000000000794d */ /* 0x000fea0003800000 */
.L_x_20036:
[----:B------:R-:W0:Y:S02]  /*bcc0*/  I2F.S8 R0, R2 ;  /* 0x0000000200007306 */ /* 0x000e240000001400 */
[----:B0-----:R-:W-:-:S05]  /*bcd0*/  F2FP.BF16.F32.PACK_AB R0, RZ, R0 ;  /* 0x00000000ff00723e */ /* 0x001fca00000010ff */
[----:B------:R-:W-:Y:S01]  /*bce0*/  STG.E.U16 desc[UR36][R4.64], R0 ;  /* 0x0000000004007986 */ /* 0x000fe2000c101524 */
[----:B------:R-:W-:Y:S05]  /*bcf0*/  EXIT ;  /* 0x000000000000794d */ /* 0x000fea0003800000 */
.L_x_20045:
        /* <DEDUP_REMOVED lines=16> */
.L_x_23967:


//--------------------- .text._ZN2at6native18elementwise_kernelILi128ELi4EZNS0_22gpu_kernel_impl_nocastIZZZNS0_54_GLOBAL__N__d8c5977b_16_LinearAlgebra_cu_35b291db_316116addr_kernel_cudaERNS_14TensorIteratorERKN3c106ScalarES9_ENKUlvE_clEvENKUlvE0_clEvEUlaaaE_EEvRNS_18TensorIteratorBaseERKT_EUliE_EEviT1_ --------------------------
	.section	.text._ZN2at6native18elementwise_kernelILi128ELi4EZNS0_22gpu_kernel_impl_nocastIZZZNS0_54_GLOBAL__N__d8c5977b_16_LinearAlgebra_cu_35b291db_316116addr_kernel_cudaERNS_14TensorIteratorERKN3c106ScalarES9_ENKUlvE_clEvENKUlvE0_clEvEUlaaaE_EEvRNS_18TensorIteratorBaseERKT_EUliE_EEviT1_,"ax",@progbits
	.align	128
        .global         _ZN2at6native18elementwise_kernelILi128ELi4EZNS0_22gpu_kernel_impl_nocastIZZZNS0_54_GLOBAL__N__d8c5977b_16_LinearAlgebra_cu_35b291db_316116addr_kernel_cudaERNS_14TensorIteratorERKN3c106ScalarES9_ENKUlvE_clEvENKUlvE0_clEvEUlaaaE_EEvRNS_18TensorIteratorBaseERKT_EUliE_EEviT1_
        .type           _ZN2at6native18elementwise_kernelILi128ELi4EZNS0_22gpu_kernel_impl_nocastIZZZNS0_54_GLOBAL__N__d8c5977b_16_LinearAlgebra_cu_35b291db_316116addr_kernel_cudaERNS_14TensorIteratorERKN3c106ScalarES9_ENKUlvE_clEvENKUlvE0_clEvEUlaaaE_EEvRNS_18TensorIteratorBaseERKT_EUliE_EEviT1_,@function
        .size           _ZN2at6native18elementwise_kernelILi128ELi4EZNS0_22gpu_kernel_impl_nocastIZZZNS0_54_GLOBAL__N__d8c5977b_16_LinearAlgebra_cu_35b291db_316116addr_kernel_cudaERNS_14TensorIteratorERKN3c106ScalarES9_ENKUlvE_clEvENKUlvE0_clEvEUlaaaE_EEvRNS_18TensorIteratorBaseERKT_EUliE_EEviT1_,(.L_x_23968 - _ZN2at6native18elementwise_kernelILi128ELi4EZNS0_22gpu_kernel_impl_nocastIZZZNS0_54_GLOBAL__N__d8c5977b_16_LinearAlgebra_cu_35b291db_316116addr_kernel_cudaERNS_14TensorIteratorERKN3c106ScalarES9_ENKUlvE_clEvENKUlvE0_clEvEUlaaaE_EEvRNS_18TensorIteratorBaseERKT_EUliE_EEviT1_)
        .other          _ZN2at6native18elementwise_kernelILi128ELi4EZNS0_22gpu_kernel_impl_nocastIZZZNS0_54_GLOBAL__N__d8c5977b_16_LinearAlgebra_cu_35b291db_316116addr_kernel_cudaERNS_14TensorIteratorERKN3c106ScalarES9_ENKUlvE_clEvENKUlvE0_clEvEUlaaaE_EEvRNS_18TensorIteratorBaseERKT_EUliE_EEviT1_,@"STO_CUDA_ENTRY STV_DEFAULT"
_ZN2at6native18elementwise_kernelILi128ELi4EZNS0_22gpu_kernel_impl_nocastIZZZNS0_54_GLOBAL__N__d8c5977b_16_LinearAlgebra_cu_35b291db_316116addr_kernel_cudaERNS_14TensorIteratorERKN3c106ScalarES9_ENKUlvE_clEvENKUlvE0_clEvEUlaaaE_EEvRNS_18TensorIteratorBaseERKT_EUliE_EEviT1_:
.text._ZN2at6native18elementwise_kernelILi128ELi4EZNS0_22gpu_kernel_impl_nocastIZZZNS0_54_GLOBAL__N__d8c5977b_16_LinearAlgebra_cu_35b291db_316116addr_kernel_cudaERNS_14TensorIteratorERKN3c106ScalarES9_ENKUlvE_clEvENKUlvE0_clEvEUlaaaE_EEvRNS_18TensorIteratorBaseERKT_EUliE_EEviT1_:
[----:B------:R-:W-:Y:S08]  /*0000*/  LDC R1, c[0x0][0x37c] ;  /* 0x0000df00ff017b82 */ /* 0x000ff00000000800 */
[----:B------:R-:W0:Y:S01]  /*0010*/  LDC R2, c[0x0][0x388] ;  /* 0x0000e200ff027b82 */ /* 0x000e220000000800 */
[----:B------:R-:W1:Y:S01]  /*0020*/  S2R R3, SR_TID.X ;  /* 0x0000000000037919 */ /* 0x000e620000002100 */
[----:B------:R-:W2:Y:S01]  /*0030*/  LDCU.64 UR6, c[0x0][0x358] ;  /* 0x00006b00ff0677ac */ /* 0x000ea20008000a00 */
[----:B------:R-:W3:Y:S05]  /*0040*/  LDCU.U8 UR5, c[0x0][0x668] ;  /* 0x0000cd00ff0577ac */ /* 0x000eea0008000000 */
        /* <DEDUP_REMOVED lines=12> */
[----:B0-----:R-:W2:Y:S04]  /*0110*/  LDG.E.U8 R4, desc[UR6][R4.64] ;  /* 0x0000000604047981 */ /* 0x001ea8000c1e1100 */
[----:B-1----:R-:W2:Y:S03]  /*0120*/  LDG.E.U8 R7, desc[UR6][R6.64] ;  /* 0x0000000606077981 */ /* 0x002ea6000c1e1100 */
[----:B------:R-:W0:Y:S01]  /*0130*/  LDC.64 R8, c[0x0][0x648] ;  /* 0x00019200ff087b82 */ /* 0x000e220000000a00 */
[----:B------:R-:W-:Y:S01]  /*0140*/  UPRMT UR4, UR5, 0x9910, URZ ;  /* 0x0000991005047896 */ /* 0x000fe200080000ff */
[----:B------:R-:W-:-:S04]  /*0150*/  IADD3 R3, PT, PT, R3, 0x80, RZ ;  /* 0x0000008003037810 */ /* 0x000fc80007ffe0ff */
[----:B------:R-:W-:Y:S01]  /*0160*/  ISETP.GE.AND P0, PT, R3, UR8, PT ;  /* 0x0000000803007c0c */ /* 0x000fe2000bf06270 */
[----:B--2---:R-:W-:-:S05]  /*0170*/  IMAD R0, R4, R7, RZ ;  /* 0x0000000704007224 */ /* 0x004fca00078e02ff */
[----:B------:R-:W-:-:S05]  /*0180*/  PRMT R11, R0, 0x9910, RZ ;  /* 0x00009910000b7816 */ /* 0x000fca00000000ff */
[----:B------:R-:W-:Y:S02]  /*0190*/  IMAD R11, R11, UR4, RZ ;  /* 0x000000040b0b7c24 */ /* 0x000fe4000f8e02ff */
[----:B------:R-:W-:Y:S05]  /*01a0*/  @P0 BREAK.RELIABLE B1 ;  /* 0x0000000000010942 */ /* 0x000fea0003800100 */
[----:B0-----:R0:W-:Y:S01]  /*01b0*/  STG.E.U8 desc[UR6][R8.64], R11 ;  /* 0x0000000b08007986 */ /* 0x0011e2000c101106 */
[----:B------:R-:W-:Y:S05]  /*01c0*/  @P0 BRA `(.L_x_20050) ;  /* 0x0000000000680947 */ /* 0x000fea0003800000 */
[----:B------:R-:W1:Y:S08]  /*01d0*/  LDC.64 R4, c[0x0][0x658] ;  /* 0x00019600ff047b82 */ /* 0x000e700000000a00 */
[----:B------:R-:W2:Y:S01]  /*01e0*/  LDC.64 R6, c[0x0][0x660] ;  /* 0x00019800ff067b82 */ /* 0x000ea20000000a00 */
[----:B-1----:R-:W3:Y:S04]  /*01f0*/  LDG.E.U8 R4, desc[UR6][R4.64] ;  /* 0x0000000604047981 */ /* 0x002ee8000c1e1100 */
[----:B--2---:R-:W3:Y:S03]  /*0200*/  LDG.E.U8 R7, desc[UR6][R6.64] ;  /* 0x0000000606077981 */ /* 0x004ee6000c1e1100 */
[----:B0-----:R-:W0:Y:S01]  /*0210*/  LDC.64 R8, c[0x0][0x648] ;  /* 0x00019200ff087b82 */ /* 0x001e220000000a00 */
[----:B------:R-:W-:Y:S01]  /*0220*/  UPRMT UR4, UR5, 0x9910, URZ ;  /* 0x0000991005047896 */ /* 0x000fe200080000ff */
[----:B------:R-:W-:Y:S01]  /*0230*/  IADD3 R3, PT, PT, R3, 0x80, RZ ;  /* 0x0000008003037810 */ /* 0x000fe20007ffe0ff */
[----:B---3--:R-:W-:-:S05]  /*0240*/  IMAD R0, R4, R7, RZ ;  /* 0x0000000704007224 */ /* 0x008fca00078e02ff */
[----:B------:R-:W-:-:S05]  /*0250*/  PRMT R11, R0, 0x9910, RZ ;  /* 0x00009910000b7816 */ /* 0x000fca00000000ff */
[----:B------:R-:W-:-:S05]  /*0260*/  IMAD R11, R11, UR4, RZ ;  /* 0x000000040b0b7c24 */ /* 0x000fca000f8e02ff */
[----:B0-----:R0:W-:Y:S02]  /*0270*/  STG.E.U8 desc[UR6][R8.64], R11 ;  /* 0x0000000b08007986 */ /* 0x0011e4000c101106 */
.L_x_20049:
[----:B------:R-:W-:-:S13]  /*0280*/  ISETP.GE.AND P0, PT, R3, UR8, PT ;  /* 0x0000000803007c0c */ /* 0x000fda000bf06270 */
[----:B------:R-:W-:Y:S05]  /*0290*/  @P0 BREAK.RELIABLE B1 ;  /* 0x0000000000010942 */ /* 0x000fea0003800100 */
[----:B------:R-:W-:Y:S05]  /*02a0*/  @P0 BRA `(.L_x_20050) ;  /* 0x0000000000300947 */ /* 0x000fea0003800000 */
[----:B------:R-:W-:Y:S05]  /*02b0*/  BSYNC.RELIABLE B1 ;  /* 0x0000000000017941 */ /* 0x000fea0003800100 */
.L_x_20048:
        /* <DEDUP_REMOVED lines=11> */
.L_x_20050:
[----:B------:R-:W-:Y:S05]  /*0370*/  BSYNC.RECONVERGENT B0 ;  /* 0x0000000000007941 */ /* 0x000fea0003800200 */
.L_x_20047:
[----:B------:R-:W-:Y:S05]  /*0380*/  WARPSYNC.ALL ;  /* 0x0000000000007948 */ /* 0x000fea0003800000 */
[----:B------:R-:W-:-:S13]  /*0390*/  ISETP.GE.AND P0, PT, R3, UR8, PT ;  /* 0x0000000803007c0c */ /* 0x000fda000bf06270 */
[----:B------:R-:W-:Y:S05]  /*03a0*/  @P0 EXIT ;  /* 0x000000000000094d */ /* 0x000fea0003800000 */
[----:B------:R-:W2:Y:S08]  /*03b0*/  LDC.64 R2, c[0x0][0x658] ;  /* 0x00019600ff027b82 */ /* 0x000eb00000000a00 */
[----:B------:R-:W3:Y:S01]  /*03c0*/  LDC.64 R4, c[0x0][0x660] ;  /* 0x00019800ff047b82 */ /* 0x000ee20000000a00 */
[----:B--2---:R-:W2:Y:S04]  /*03d0*/  LDG.E.U8 R2, desc[UR6][R2.64] ;  /* 0x0000000602027981 */ /* 0x004ea8000c1e1100 */
[----:B---3--:R-:W2:Y:S03]  /*03e0*/  LDG.E.U8 R5, desc[UR6][R4.64] ;  /* 0x0000000604057981 */ /* 0x008ea6000c1e1100 */
[----:B------:R-:W3:Y:S01]  /*03f0*/  LDC.64 R6, c[0x0][0x648] ;  /* 0x00019200ff067b82 */ /* 0x000ee20000000a00 */
[----:B------:R-:W-:Y:S01]  /*0400*/  UPRMT UR4, UR5, 0x9910, URZ ;  /* 0x0000991005047896 */ /* 0x000fe200080000ff */
[----:B--2---:R-:W-:-:S05]  /*0410*/  IMAD R0, R2, R5, RZ ;  /* 0x0000000502007224 */ /* 0x004fca00078e02ff */
[----:B01----:R-:W-:-:S05]  /*0420*/  PRMT R9, R0, 0x9910, RZ ;  /* 0x0000991000097816 */ /* 0x003fca00000000ff */
[----:B------:R-:W-:-:S05]  /*0430*/  IMAD R9, R9, UR4, RZ ;  /* 0x0000000409097c24 */ /* 0x000fca000f8e02ff */
[----:B---3--:R-:W-:Y:S01]  /*0440*/  STG.E.U8 desc[UR6][R6.64], R9 ;  /* 0x0000000906007986 */ /* 0x008fe2000c101106 */
[----:B------:R-:W-:Y:S05]  /*0450*/  EXIT ;  /* 0x000000000000794d */ /* 0x000fea0003800000 */
.L_x_20046:
        /* <DEDUP_REMOVED lines=14> */
[----:B------:R-:W3:Y:S01]  /*0540*/  LDCU UR9, c[0x0][0x4b8] ;  /* 0x00009700ff0977ac */ /* 0x000ee20008000800 */
[----:B0-----:R-:W-:-:S05]  /*0550*/  IMAD.HI.U32 R8, R3, UR10, R4 ;  /* 0x0000000a03087c27 */ /* 0x001fca000f8e0004 */
[----:B------:R-:W-:-:S04]  /*0560*/  SHF.R.U32.HI R9, RZ, UR11, R8 ;  /* 0x0000000bff097c19 */ /* 0x000fc80008011608 */
[----:B------:R-:W-:-:S05]  /*0570*/  IADD3 R4, PT, PT, -R9, RZ, RZ ;  /* 0x000000ff09047210 */ /* 0x000fca0007ffe1ff */
[----:B-1----:R-:W-:-:S04]  /*0580*/  IMAD R4, R4, UR4, R3 ;  /* 0x0000000404047c24 */ /* 0x002fc8000f8e0203 */
[C---:B--2---:R-:W-:Y:S02]  /*0590*/  IMAD R5, R4.reuse, UR12, RZ ;  /* 0x0000000c04057c24 */ /* 0x044fe4000f8e02ff */
[C---:B------:R-:W-:Y:S02]  /*05a0*/  IMAD R6, R4.reuse, UR13, RZ ;  /* 0x0000000d04067c24 */ /* 0x040fe4000f8e02ff */
[----:B---3--:R-:W-:Y:S01]  /*05b0*/  IMAD R4, R4, UR9, RZ ;  /* 0x0000000904047c24 */ /* 0x008fe2000f8e02ff */
        /* <DEDUP_REMOVED lines=334> */
.L_x_20054:
[----:B------:R-:W0:Y:S01]  /*1aa0*/  LDCU.64 UR12, c[0x0][0x660] ;  /* 0x0000cc00ff0c77ac */ /* 0x000e220008000a00 */
[----:B------:R-:W1:Y:S01]  /*1ab0*/  LDCU.64 UR10, c[0x0][0x658] ;  /* 0x0000cb00ff0a77ac */ /* 0x000e620008000a00 */
[----:B0-----:R-:W-:Y:S02]  /*1ac0*/  IADD3 R6, P1, PT, R6, UR12, RZ ;  /* 0x0000000c06067c10 */ /* 0x001fe4000ff3e0ff */
[----:B-1----:R-:W-:Y:S02]  /*1ad0*/  IADD3 R8, P0, PT, R5, UR10, RZ ;  /* 0x0000000a05087c10 */ /* 0x002fe4000ff1e0ff */
[----:B------:R-:W-:Y:S02]  /*1ae0*/  IADD3.X R7, PT, PT, RZ, UR13, RZ, P1, !PT ;  /* 0x0000000dff077c10 */ /* 0x000fe40008ffe4ff */
[----:B------:R-:W-:Y:S01]  /*1af0*/  IADD3.X R9, PT, PT, RZ, UR11, RZ, P0, !PT ;  /* 0x0000000bff097c10 */ /* 0x000fe200087fe4ff */
[----:B------:R-:W0:Y:S03]  /*1b00*/  LDCU.64 UR10, c[0x0][0x648] ;  /* 0x0000c900ff0a77ac */ /* 0x000e260008000a00 */
[----:B------:R-:W2:Y:S04]  /*1b10*/  LDG.E.U8 R7, desc[UR6][R6.64] ;  /* 0x0000000606077981 */ /* 0x000ea8000c1e1100 */
[----:B------:R-:W2:Y:S01]  /*1b20*/  LDG.E.U8 R8, desc[UR6][R8.64] ;  /* 0x0000000608087981 */ /* 0x000ea2000c1e1100 */
[----:B------:R-:W-:Y:S01]  /*1b30*/  UPRMT UR4, UR5, 0x9910, URZ ;  /* 0x0000991005047896 */ /* 0x000fe200080000ff */
[----:B------:R-:W-:-:S02]  /*1b40*/  IADD3 R3, PT, PT, R3, 0x80, RZ ;  /* 0x0000008003037810 */ /* 0x000fc40007ffe0ff */
[----:B0-----:R-:W-:Y:S01]  /*1b50*/  IADD3 R4, P0, PT, R4, UR10, RZ ;  /* 0x0000000a04047c10 */ /* 0x001fe2000ff1e0ff */
[----:B--2---:R-:W-:-:S05]  /*1b60*/  IMAD R5, R8, R7, RZ ;  /* 0x0000000708057224 */ /* 0x004fca00078e02ff */
[----:B------:R-:W-:Y:S02]  /*1b70*/  PRMT R11, R5, 0x9910, RZ ;  /* 0x00009910050b7816 */ /* 0x000fe400000000ff */
[----:B------:R-:W-:-:S03]  /*1b80*/  IADD3.X R5, PT, PT, RZ, UR11, RZ, P0, !PT ;  /* 0x0000000bff057c10 */ /* 0x000fc600087fe4ff */
[----:B------:R-:W-:Y:S01]  /*1b90*/  IMAD R11, R11, UR4, RZ ;  /* 0x000000040b0b7c24 */ /* 0x000fe2000f8e02ff */
[----:B------:R-:W-:-:S04]  /*1ba0*/  ISETP.GE.AND P0, PT, R3, UR8, PT ;  /* 0x0000000803007c0c */ /* 0x000fc8000bf06270 */
[----:B------:R0:W-:Y:S09]  /*1bb0*/  STG.E.U8 desc[UR6][R4.64], R11 ;  /* 0x0000000b04007986 */ /* 0x0001f2000c101106 */
        /* <DEDUP_REMOVED lines=8> */
[----:B------:R-:W3:Y:S01]  /*1c40*/  LDCU UR9, c[0x0][0x4b8] ;  /* 0x00009700ff0977ac */ /* 0x000ee20008000800 */
[----:B-1----:R-:W-:-:S05]  /*1c50*/  IMAD.HI.U32 R8, R3, UR10, R4 ;  /* 0x0000000a03087c27 */ /* 0x002fca000f8e0004 */
[----:B------:R-:W-:-:S04]  /*1c60*/  SHF.R.U32.HI R9, RZ, UR11, R8 ;  /* 0x0000000bff097c19 */ /* 0x000fc80008011608 */
[----:B------:R-:W-:-:S05]  /*1c70*/  IADD3 R4, PT, PT, -R9, RZ, RZ ;  /* 0x000000ff09047210 */ /* 0x000fca0007ffe1ff */
[----:B0-----:R-:W-:-:S04]  /*1c80*/  IMAD R4, R4, UR4, R3 ;  /* 0x0000000404047c24 */ /* 0x001fc8000f8e0203 */
        /* <DEDUP_REMOVED lines=337> */
.L_x_20056:
        /* <DEDUP_REMOVED lines=10> */
[----:B0-----:R-:W-:-:S02]  /*3240*/  IADD3 R4, P0, PT, R4, UR10, RZ ;  /* 0x0000000a04047c10 */ /* 0x001fc4000ff1e0ff */
[----:B------:R-:W-:Y:S01]  /*3250*/  IADD3 R3, PT, PT, R3, 0x80, RZ ;  /* 0x0000008003037810 */ /* 0x000fe20007ffe0ff */
[----:B--2---:R-:W-:-:S05]  /*3260*/  IMAD R5, R8, R7, RZ ;  /* 0x0000000708057224 */ /* 0x004fca00078e02ff */
[----:B------:R-:W-:Y:S02]  /*3270*/  PRMT R11, R5, 0x9910, RZ ;  /* 0x00009910050b7816 */ /* 0x000fe400000000ff */
[----:B------:R-:W-:-:S03]  /*3280*/  IADD3.X R5, PT, PT, RZ, UR11, RZ, P0, !PT ;  /* 0x0000000bff057c10 */ /* 0x000fc600087fe4ff */
[----:B------:R-:W-:-:S05]  /*3290*/  IMAD R11, R11, UR4, RZ ;  /* 0x000000040b0b7c24 */ /* 0x000fca000f8e02ff */
[----:B------:R0:W-:Y:S02]  /*32a0*/  STG.E.U8 desc[UR6][R4.64], R11 ;  /* 0x0000000b04007986 */ /* 0x0001e4000c101106 */
.L_x_20053:
[----:B------:R-:W-:-:S13]  /*32b0*/  ISETP.GE.AND P0, PT, R3, UR8, PT ;  /* 0x0000000803007c0c */ /* 0x000fda000bf06270 */
[----:B------:R-:W-:Y:S05]  /*32c0*/  @P0 BREAK.RELIABLE B1 ;  /* 0x0000000000010942 */ /* 0x000fea0003800100 */
[----:B------:R-:W-:Y:S05]  /*32d0*/  @P0 BRA `(.L_x_20055) ;  /* 0x0000001400b80947 */ /* 0x000fea0003800000 */
[----:B------:R-:W-:Y:S05]  /*32e0*/  BSYNC.RELIABLE B1 ;  /* 0x0000000000017941 */ /* 0x000fea0003800100 */
.L_x_20052:
        /* <DEDUP_REMOVED lines=348> */
.L_x_20057:
        /* <DEDUP_REMOVED lines=17> */
.L_x_20055:
[----:B------:R-:W-:Y:S05]  /*49c0*/  BSYNC.RECONVERGENT B0 ;  /* 0x0000000000007941 */ /* 0x000fea0003800200 */
.L_x_20051:
        /* <DEDUP_REMOVED lines=351> */
.L_x_20058:
        /* <DEDUP_REMOVED lines=10> */
[----:B0-----:R-:W-:-:S04]  /*6060*/  IADD3 R2, P0, PT, R2, UR8, RZ ;  /* 0x0000000802027c10 */ /* 0x001fc8000ff1e0ff */
[----:B------:R-:W-:Y:S01]  /*6070*/  IADD3.X R3, PT, PT, RZ, UR9, RZ, P0, !PT ;  /* 0x00000009ff037c10 */ /* 0x000fe200087fe4ff */
[----:B--2---:R-:W-:-:S05]  /*6080*/  IMAD R0, R6, R5, RZ ;  /* 0x0000000506007224 */ /* 0x004fca00078e02ff */
[----:B------:R-:W-:-:S05]  /*6090*/  PRMT R9, R0, 0x9910, RZ ;  /* 0x0000991000097816 */ /* 0x000fca00000000ff */
[----:B------:R-:W-:-:S05]  /*60a0*/  IMAD R9, R9, UR4, RZ ;  /* 0x0000000409097c24 */ /* 0x000fca000f8e02ff */
[----:B------:R-:W-:Y:S01]  /*60b0*/  STG.E.U8 desc[UR6][R2.64], R9 ;  /* 0x0000000902007986 */ /* 0x000fe2000c101106 */
[----:B------:R-:W-:Y:S05]  /*60c0*/  EXIT ;  /* 0x000000000000794d */ /* 0x000fea0003800000 */
.L_x_20059:
        /* <DEDUP_REMOVED lines=11> */
.L_x_23968:


//--------------------- .text._ZN2at6native27unrolled_elementwise_kernelIZZZNS0_54_GLOBAL__N__d8c5977b_16_LinearAlgebra_cu_35b291db_316116addr_kernel_cudaERNS_14TensorIteratorERKN3c106ScalarES8_ENKUlvE_clEvENKUlvE0_clEvEUlaaaE_St5arrayIPcLm4EELi4E23TrivialOffsetCalculatorILi3EjESF_ILi1EjENS0_6memory15LoadWithoutCastENSI_16StoreWithoutCastEEEviT_T0_T2_T3_T4_T5_ --------------------------
	.section	.text._ZN2at6native27unrolled_elementwise_kernelIZZZNS0_54_GLOBAL__N__d8c5977b_16_LinearAlgebra_cu_35b291db_316116addr_kernel_cudaERNS_14TensorIteratorERKN3c106ScalarES8_ENKUlvE_clEvENKUlvE0_clEvEUlaaaE_St5arrayIPcLm4EELi4E23TrivialOffsetCalculatorILi3EjESF_ILi1EjENS0_6memory15LoadWithoutCastENSI_16StoreWithoutCastEEEviT_T0_T2_T3_T4_T5_,"ax",@progbits
	.align	128
        .global         _ZN2at6native27unrolled_elementwise_kernelIZZZNS0_54_GLOBAL__N__d8c5977b_16_LinearAlgebra_cu_35b291db_316116addr_kernel_cudaERNS_14TensorIteratorERKN3c106ScalarES8_ENKUlvE_clEvENKUlvE0_clEvEUlaaaE_St5arrayIPcLm4EELi4E23TrivialOffsetCalculatorILi3EjESF_ILi1EjENS0_6memory15LoadWithoutCastENSI_16StoreWithoutCastEEEviT_T0_T2_T3_T4_T5_
        .type           _ZN2at6native27unrolled_elementwise_kernelIZZZNS0_54_GLOBAL__N__d8c5977b_16_LinearAlgebra_cu_35b291db_316116addr_kernel_cudaERNS_14TensorIteratorERKN3c106ScalarES8_ENKUlvE_clEvENKUlvE0_clEvEUlaaaE_St5arrayIPcLm4EELi4E23TrivialOffsetCalculatorILi3EjESF_ILi1EjENS0_6memory15LoadWithoutCastENSI_16StoreWithoutCastEEEviT_T0_T2_T3_T4_T5_,@function
        .size           _ZN2at6native27unrolled_elementwise_kernelIZZZNS0_54_GLOBAL__N__d8c5977b_16_LinearAlgebra_cu_35b291db_316116addr_kernel_cudaERNS_14TensorIteratorERKN3c106ScalarES8_ENKUlvE_clEvENKUlvE0_clEvEUlaaaE_St5arrayIPcLm4EELi4E23TrivialOffsetCalculatorILi3EjESF_ILi1EjENS0_6memory15LoadWithoutCastENSI_16StoreWithoutCastEEEviT_T0_T2_T3_T4_T5_,(.L_x_23969 - _ZN2at6native27unrolled_elementwise_kernelIZZZNS0_54_GLOBAL__N__d8c5977b_16_LinearAlgebra_cu_35b291db_316116addr_kernel_cudaERNS_14TensorIteratorERKN3c106ScalarES8_ENKUlvE_clEvENKUlvE0_clEvEUlaaaE_St5arrayIPcLm4EELi4E23TrivialOffsetCalculatorILi3EjESF_ILi1EjENS0_6memory15LoadWithoutCastENSI_16StoreWithoutCastEEEviT_T0_T2_T3_T4_T5_)
        .other          _ZN2at6native27unrolled_elementwise_kernelIZZZNS0_54_GLOBAL__N__d8c5977b_16_LinearAlgebra_cu_35b291db_316116addr_kernel_cudaERNS_14TensorIteratorERKN3c106ScalarES8_ENKUlvE_clEvENKUlvE0_clEvEUlaaaE_St5arrayIPcLm4EELi4E23TrivialOffsetCalculatorILi3EjESF_ILi1EjENS0_6memory15LoadWithoutCastENSI_16StoreWithoutCastEEEviT_T0_T2_T3_T4_T5_,@"STO_CUDA_ENTRY STV_DEFAULT"
_ZN2at6native27unrolled_elementwise_kernelIZZZNS0_54_GLOBAL__N__d8c5977b_16_LinearAlgebra_cu_35b291db_316116addr_kernel_cudaERNS_14TensorIteratorERKN3c106ScalarES8_ENKUlvE_clEvENKUlvE0_clEvEUlaaaE_St5arrayIPcLm4EELi4E23TrivialOffsetCalculatorILi3EjESF_ILi1EjENS0_6memory15LoadWithoutCastENSI_16StoreWithoutCastEEEviT_T0_T2_T3_T4_T5_:
.text._ZN2at6native27unrolled_elementwise_kernelIZZZNS0_54_GLOBAL__N__d8c5977b_16_LinearAlgebra_cu_35b291db_316116addr_kernel_cudaERNS_14TensorIteratorERKN3c106ScalarES8_ENKUlvE_clEvENKUlvE0_clEvEUlaaaE_St5arrayIPcLm4EELi4E23TrivialOffsetCalculatorILi3EjESF_ILi1EjENS0_6memory15LoadWithoutCastENSI_16StoreWithoutCastEEEviT_T0_T2_T3_T4_T5_:
[----:B------:R-:W-:Y:S01]  /*0000*/  LDC R1, c[0x0][0x37c] ;  /* 0x0000df00ff017b82 */ /* 0x000fe20000000800 */
[----:B------:R-:W0:Y:S07]  /*0010*/  S2R R0, SR_CTAID.X ;  /* 0x0000000000007919 */ /* 0x000e2e0000002500 */
[----:B------:R-:W0:Y:S01]  /*0020*/  LDC R3, c[0x0][0x380] ;  /* 0x0000e000ff037b82 */ /* 0x000e220000000800 */
[----:B------:R-:W1:Y:S01]  /*0030*/  LDCU.64 UR6, c[0x0][0x358] ;  /* 0x00006b00ff0677ac */ /* 0x000e620008000a00 */
[----:B------:R-:W-:Y:S01]  /*0040*/  PRMT R18, RZ, 0x7610, R18 ;  /* 0x00007610ff127816 */ /* 0x000fe20000000012 */
[----:B------:R-:W2:Y:S01]  /*0050*/  S2R R21, SR_TID.X ;  /* 0x0000000000157919 */ /* 0x000ea20000002100 */
[----:B------:R-:W-:Y:S01]  /*0060*/  PRMT R22, RZ, 0x7610, R22 ;  /* 0x00007610ff167816 */ /* 0x000fe20000000016 */
[----:B------:R-:W3:Y:S01]  /*0070*/  LDCU.U8 UR4, c[0x0][0x388] ;  /* 0x00007100ff0477ac */ /* 0x000ee20008000000 */
        /* <DEDUP_REMOVED lines=8> */
[----:B------:R-:W-:Y:S01]  /*0100*/  @!P2 IMAD R23, R0, 0x200, R21 ;  /* 0x000002000017a824 */ /* 0x000fe200078e0215 */
[----:B------:R-:W4:Y:S01]  /*0110*/  @!P2 LDC.64 R12, c[0x0][0x3a8] ;  /* 0x0000ea00ff0cab82 */ /* 0x000f220000000a00 */
[----:B------:R-:W-:-:S05]  /*0120*/  @!P2 VIADD R21, R21, 0x80 ;  /* 0x000000801515a836 */ /* 0x000fca0000000000 */
[----:B------:R-:W-:Y:S02]  /*0130*/  ISETP.GE.AND P1, PT, R21, R16, PT ;  /* 0x000000101500720c */ /* 0x000fe40003f26270 */
[----:B------:R-:W5:Y:S01]  /*0140*/  @!P2 LDC.64 R2, c[0x0][0x3b0] ;  /* 0x0000ec00ff02ab82 */ /* 0x000f620000000a00 */
[----:B0-----:R-:W-:-:S05]  /*0150*/  @!P3 IADD3 R24, P4, PT, R9, R24, RZ ;  /* 0x000000180918b210 */ /* 0x001fca0007f9e0ff */
[----:B------:R-:W-:Y:S01]  /*0160*/  @!P3 IMAD.X R25, RZ, RZ, R25, P4 ;  /* 0x000000ffff19b224 */ /* 0x000fe200020e0619 */
[----:B--2---:R-:W-:-:S04]  /*0170*/  @!P3 IADD3 R14, P4, PT, R9, R14, RZ ;  /* 0x0000000e090eb210 */ /* 0x004fc80007f9e0ff */
[C---:B------:R-:W-:Y:S01]  /*0180*/  @!P1 IMAD R19, R0.reuse, 0x200, R21 ;  /* 0x0000020000139824 */ /* 0x040fe200078e0215 */
[----:B------:R-:W0:Y:S01]  /*0190*/  @!P1 LDC.64 R4, c[0x0][0x3a8] ;  /* 0x0000ea00ff049b82 */ /* 0x000e220000000a00 */
[----:B------:R-:W-:Y:S01]  /*01a0*/  @!P1 VIADD R21, R21, 0x80 ;  /* 0x0000008015159836 */ /* 0x000fe20000000000 */
[----:B-1----:R1:W2:Y:S04]  /*01b0*/  @!P3 LDG.E.U8 R18, desc[UR6][R24.64] ;  /* 0x000000061812b981 */ /* 0x0022a8000c1e1100 */
[----:B------:R-:W-:Y:S02]  /*01c0*/  ISETP.GE.AND P0, PT, R21, R16, PT ;  /* 0x000000101500720c */ /* 0x000fe40003f06270 */
[----:B------:R-:W3:Y:S11]  /*01d0*/  @!P1 LDC.64 R8, c[0x0][0x3b0] ;  /* 0x0000ec00ff089b82 */ /* 0x000ef60000000a00 */
[----:B------:R-:W3:Y:S01]  /*01e0*/  @!P0 LDC.64 R6, c[0x0][0x3a8] ;  /* 0x0000ea00ff068b82 */ /* 0x000ee20000000a00 */
[----:B------:R-:W-:Y:S01]  /*01f0*/  @!P3 IMAD.X R15, RZ, RZ, R15, P4 ;  /* 0x000000ffff0fb224 */ /* 0x000fe200020e060f */
[----:B----4-:R-:W-:Y:S01]  /*0200*/  @!P2 IADD3 R12, P5, PT, R23, R12, RZ ;  /* 0x0000000c170ca210 */ /* 0x010fe20007fbe0ff */
[----:B-1----:R-:W-:-:S03]  /*0210*/  @!P0 IMAD R25, R0, 0x200, R21 ;  /* 0x0000020000198824 */ /* 0x002fc600078e0215 */
[----:B------:R1:W4:Y:S02]  /*0220*/  @!P3 LDG.E.U8 R22, desc[UR6][R14.64] ;  /* 0x000000060e16b981 */ /* 0x000324000c1e1100 */
[----:B------:R-:W3:Y:S01]  /*0230*/  @!P0 LDC.64 R10, c[0x0][0x3b0] ;  /* 0x0000ec00ff0a8b82 */ /* 0x000ee20000000a00 */
[----:B-----5:R-:W-:Y:S02]  /*0240*/  @!P2 IADD3 R2, P3, PT, R23, R2, RZ ;  /* 0x000000021702a210 */ /* 0x020fe40007f7e0ff */
[----:B0-----:R-:W-:Y:S01]  /*0250*/  @!P1 IADD3 R4, P4, PT, R19, R4, RZ ;  /* 0x0000000413049210 */ /* 0x001fe20007f9e0ff */
[----:B------:R-:W-:Y:S01]  /*0260*/  @!P2 IMAD.X R13, RZ, RZ, R13, P5 ;  /* 0x000000ffff0da224 */ /* 0x000fe200028e060d */
[----:B------:R-:W-:Y:S01]  /*0270*/  PRMT R20, RZ, 0x7610, R20 ;  /* 0x00007610ff147816 */ /* 0x000fe20000000014 */
[----:B------:R-:W-:Y:S01]  /*0280*/  @!P2 IMAD.X R3, RZ, RZ, R3, P3 ;  /* 0x000000ffff03a224 */ /* 0x000fe200018e0603 */
[----:B------:R-:W-:Y:S01]  /*0290*/  PRMT R21, RZ, 0x7610, R21 ;  /* 0x00007610ff157816 */ /* 0x000fe20000000015 */
[----:B------:R-:W-:Y:S01]  /*02a0*/  @!P1 IMAD.X R5, RZ, RZ, R5, P4 ;  /* 0x000000ffff059224 */ /* 0x000fe200020e0605 */
[----:B------:R-:W-:-:S02]  /*02b0*/  PRMT R23, RZ, 0x7610, R23 ;  /* 0x00007610ff177816 */ /* 0x000fc40000000017 */
[----:B------:R0:W5:Y:S01]  /*02c0*/  @!P2 LDG.E.U8 R20, desc[UR6][R12.64] ;  /* 0x000000060c14a981 */ /* 0x000162000c1e1100 */
[----:B-1----:R-:W-:-:S03]  /*02d0*/  PRMT R14, RZ, 0x7610, R14 ;  /* 0x00007610ff0e7816 */ /* 0x002fc6000000000e */
[----:B------:R2:W4:Y:S01]  /*02e0*/  @!P2 LDG.E.U8 R21, desc[UR6][R2.64] ;  /* 0x000000060215a981 */ /* 0x000522000c1e1100 */
[----:B---3--:R-:W-:-:S03]  /*02f0*/  @!P0 IADD3 R6, P3, PT, R25, R6, RZ ;  /* 0x0000000619068210 */ /* 0x008fc60007f7e0ff */
[----:B------:R-:W3:Y:S02]  /*0300*/  @!P1 LDG.E.U8 R23, desc[UR6][R4.64] ;  /* 0x0000000604179981 */ /* 0x000ee4000c1e1100 */
[----:B------:R-:W-:Y:S01]  /*0310*/  @!P0 IMAD.X R7, RZ, RZ, R7, P3 ;  /* 0x000000ffff078224 */ /* 0x000fe200018e0607 */
[----:B------:R-:W-:Y:S02]  /*0320*/  @!P1 IADD3 R8, P3, PT, R19, R8, RZ ;  /* 0x0000000813089210 */ /* 0x000fe40007f7e0ff */
[----:B------:R-:W-:Y:S02]  /*0330*/  @!P0 IADD3 R10, P2, PT, R25, R10, RZ ;  /* 0x0000000a190a8210 */ /* 0x000fe40007f5e0ff */
[----:B------:R-:W4:Y:S01]  /*0340*/  @!P0 LDG.E.U8 R14, desc[UR6][R6.64] ;  /* 0x00000006060e8981 */ /* 0x000f22000c1e1100 */
[----:B0-----:R-:W-:Y:S01]  /*0350*/  PRMT R12, RZ, 0x7610, R12 ;  /* 0x00007610ff0c7816 */ /* 0x001fe2000000000c */
[----:B------:R-:W-:Y:S01]  /*0360*/  @!P1 IMAD.X R9, RZ, RZ, R9, P3 ;  /* 0x000000ffff099224 */ /* 0x000fe200018e0609 */
[----:B------:R-:W-:Y:S01]  /*0370*/  PRMT R13, RZ, 0x7610, R13 ;  /* 0x00007610ff0d7816 */ /* 0x000fe2000000000d */
[----:B------:R-:W-:-:S03]  /*0380*/  @!P0 IMAD.X R11, RZ, RZ, R11, P2 ;  /* 0x000000ffff0b8224 */ /* 0x000fc600010e060b */
[----:B------:R0:W4:Y:S04]  /*0390*/  @!P1 LDG.E.U8 R12, desc[UR6][R8.64] ;  /* 0x00000006080c9981 */ /* 0x000128000c1e1100 */
[----:B------:R-:W4:Y:S01]  /*03a0*/  @!P0 LDG.E.U8 R13, desc[UR6][R10.64] ;  /* 0x000000060a0d8981 */ /* 0x000f22000c1e1100 */
[----:B------:R-:W-:Y:S01]  /*03b0*/  UPRMT UR4, UR4, 0x9910, URZ ;  /* 0x0000991004047896 */ /* 0x000fe200080000ff */
[----:B------:R-:W-:Y:S01]  /*03c0*/  ISETP.GE.AND P0, PT, R17, R16, PT ;  /* 0x000000101100720c */ /* 0x000fe20003f06270 */
[----:B------:R-:W-:Y:S04]  /*03d0*/  BSSY.RECONVERGENT B0, `(.L_x_20060) ;  /* 0x0000033000007945 */ /* 0x000fe80003800200 */
[----:B------:R-:W-:Y:S01]  /*03e0*/  BSSY.RELIABLE B1, `(.L_x_20061) ;  /* 0x000002a000017945 */ /* 0x000fe20003800100 */
[----:B--2---:R-:W-:-:S05]  /*03f0*/  PRMT R3, R18, 0x9910, RZ ;  /* 0x0000991012037816 */ /* 0x004fca00000000ff */
[----:B------:R-:W-:-:S05]  /*0400*/  IMAD R3, R3, UR4, RZ ;  /* 0x0000000403037c24 */ /* 0x000fca000f8e02ff */
[----:B0-----:R-:W-:Y:S02]  /*0410*/  PRMT R8, R3, 0x9910, RZ ;  /* 0x0000991003087816 */ /* 0x001fe400000000ff */
[----:B-----5:R-:W-:-:S05]  /*0420*/  PRMT R4, R20, 0x9910, RZ ;  /* 0x0000991014047816 */ /* 0x020fca00000000ff */
[----:B------:R-:W-:Y:S01]  /*0430*/  IMAD R4, R4, UR4, RZ ;  /* 0x0000000404047c24 */ /* 0x000fe2000f8e02ff */
[----:B---3--:R-:W-:-:S04]  /*0440*/  PRMT R5, R23, 0x9910, RZ ;  /* 0x0000991017057816 */ /* 0x008fc800000000ff */
[----:B------:R-:W-:Y:S01]  /*0450*/  PRMT R9, R4, 0x9910, RZ ;  /* 0x0000991004097816 */ /* 0x000fe200000000ff */
[----:B------:R-:W-:Y:S01]  /*0460*/  IMAD R3, R5, UR4, RZ ;  /* 0x0000000405037c24 */ /* 0x000fe2000f8e02ff */
[----:B----4-:R-:W-:Y:S02]  /*0470*/  PRMT R7, R14, 0x9910, RZ ;  /* 0x000099100e077816 */ /* 0x010fe400000000ff */
[----:B------:R-:W-:Y:S02]  /*0480*/  MOV R5, R8 ;  /* 0x0000000800057202 */ /* 0x000fe40000000f00 */
        /* <DEDUP_REMOVED lines=11> */
[----:B------:R-:W-:Y:S02]  /*0540*/  IMAD R5, R2, R5, RZ ;  /* 0x0000000502057224 */ /* 0x000fe400078e02ff */
[----:B------:R-:W-:Y:S02]  /*0550*/  IMAD R7, R6, R7, RZ ;  /* 0x0000000706077224 */ /* 0x000fe400078e02ff */
[----:B------:R-:W-:-:S02]  /*0560*/  IMAD R11, R3, R4, RZ ;  /* 0x00000004030b7224 */ /* 0x000fc400078e02ff */
[----:B------:R-:W-:Y:S01]  /*0570*/  IMAD R9, R8, R9, RZ ;  /* 0x0000000908097224 */ /* 0x000fe200078e02ff */
        /* <DEDUP_REMOVED lines=13> */
[----:B-1----:R-:W-:-:S04]  /*0650*/  IADD3 R2, P0, PT, R2, UR4, RZ ;  /* 0x0000000402027c10 */ /* 0x002fc8000ff1e0ff */
[----:B------:R-:W-:-:S05]  /*0660*/  IADD3.X R3, PT, PT, RZ, UR5, RZ, P0, !PT ;  /* 0x00000005ff037c10 */ /* 0x000fca00087fe4ff */
[----:B------:R0:W-:Y:S04]  /*0670*/  STG.E.U8 desc[UR6][R2.64], R7 ;  /* 0x0000000702007986 */ /* 0x0001e8000c101106 */
.L_x_20062:
[----:B------:R-:W-:Y:S05]  /*0680*/  BSYNC.RELIABLE B1 ;  /* 0x0000000000017941 */ /* 0x000fea0003800100 */
.L_x_20061:
[----:B------:R-:W-:-:S13]  /*0690*/  ISETP.GE.AND P0, PT, R17, R16, PT ;  /* 0x000000101100720c */ /* 0x000fda0003f06270 */
[----:B------:R-:W1:Y:S01]  /*06a0*/  @!P0 LDC.64 R4, c[0x0][0x398] ;  /* 0x0000e600ff048b82 */ /* 0x000e620000000a00 */
[----:B0-----:R-:W-:Y:S02]  /*06b0*/  @!P0 IMAD R3, R0, 0x200, R17 ;  /* 0x0000020000038824 */ /* 0x001fe400078e0211 */
[----:B------:R-:W-:-:S03]  /*06c0*/  @!P0 VIADD R17, R17, 0x80 ;  /* 0x0000008011118836 */ /* 0x000fc60000000000 */
[----:B-1----:R-:W-:-:S05]  /*06d0*/  @!P0 IADD3 R2, P1, PT, R3, R4, RZ ;  /* 0x0000000403028210 */ /* 0x002fca0007f3e0ff */
[----:B------:R-:W-:-:S05]  /*06e0*/  @!P0 IMAD.X R3, RZ, RZ, R5, P1 ;  /* 0x000000ffff038224 */ /* 0x000fca00008e0605 */
[----:B------:R1:W-:Y:S03]  /*06f0*/  @!P0 STG.E.U8 desc[UR6][R2.64], R11 ;  /* 0x0000000b02008986 */ /* 0x0003e6000c101106 */
.L_x_20063:
[----:B------:R-:W-:Y:S05]  /*0700*/  BSYNC.RECONVERGENT B0 ;  /* 0x0000000000007941 */ /* 0x000fea0003800200 */
.L_x_20060:
[----:B------:R-:W-:Y:S05]  /*0710*/  WARPSYNC.ALL ;  /* 0x0000000000007948 */ /* 0x000fea0003800000 */
[----:B------:R-:W-:-:S13]  /*0720*/  ISETP.GE.AND P0, PT, R17, R16, PT ;  /* 0x000000101100720c */ /* 0x000fda0003f06270 */
[----:B------:R-:W-:Y:S05]  /*0730*/  @P0 EXIT ;  /* 0x000000000000094d */ /* 0x000fea0003800000 */
[----:B------:R-:W0:Y:S01]  /*0740*/  LDCU.64 UR4, c[0x0][0x398] ;  /* 0x00007300ff0477ac */ /* 0x000e220008000a00 */
[----:B------:R-:W-:-:S05]  /*0750*/  IMAD R0, R0, 0x200, R17 ;  /* 0x0000020000007824 */ /* 0x000fca00078e0211 */
[----:B01----:R-:W-:-:S05]  /*0760*/  IADD3 R2, P0, PT, R0, UR4, RZ ;  /* 0x0000000400027c10 */ /* 0x003fca000ff1e0ff */
[----:B------:R-:W-:-:S05]  /*0770*/  IMAD.X R3, RZ, RZ, UR5, P0 ;  /* 0x00000005ff037e24 */ /* 0x000fca00080e06ff */
[----:B------:R-:W-:Y:S01]  /*0780*/  STG.E.U8 desc[UR6][R2.64], R9 ;  /* 0x0000000902007986 */ /* 0x000fe2000c101106 */
[----:B------:R-:W-:Y:S05]  /*0790*/  EXIT ;  /* 0x000000000000794d */ /* 0x000fea0003800000 */
.L_x_20064:
        /* <DEDUP_REMOVED lines=14> */
.L_x_23969:


//--------------------- .text._ZN2at6native29vectorized_elementwise_kernelILi2EZZZNS0_54_GLOBAL__N__d8c5977b_16_LinearAlgebra_cu_35b291db_316116addr_kernel_cudaERNS_14TensorIteratorERKN3c106ScalarES8_ENKUlvE_clEvENKUlvE0_clEvEUlaaaE_St5arrayIPcLm4EEEEviT0_T1_ --------------------------
	.section	.text._ZN2at6native29vectorized_elementwise_kernelILi2EZZZNS0_54_GLOBAL__N__d8c5977b_16_LinearAlgebra_cu_35b291db_316116addr_kernel_cudaERNS_14TensorIteratorERKN3c106ScalarES8_ENKUlvE_clEvENKUlvE0_clEvEUlaaaE_St5arrayIPcLm4EEEEviT0_T1_,"ax",@progbits
	.align	128
        .global         _ZN2at6native29vectorized_elementwise_kernelILi2EZZZNS0_54_GLOBAL__N__d8c5977b_16_LinearAlgebra_cu_35b291db_316116addr_kernel_cudaERNS_14TensorIteratorERKN3c106ScalarES8_ENKUlvE_clEvENKUlvE0_clEvEUlaaaE_St5arrayIPcLm4EEEEviT0_T1_
        .type           _ZN2at6native29vectorized_elementwise_kernelILi2EZZZNS0_54_GLOBAL__N__d8c5977b_16_LinearAlgebra_cu_35b291db_316116addr_kernel_cudaERNS_14TensorIteratorERKN3c106ScalarES8_ENKUlvE_clEvENKUlvE0_clEvEUlaaaE_St5arrayIPcLm4EEEEviT0_T1_,@function
        .size           _ZN2at6native29vectorized_elementwise_kernelILi2EZZZNS0_54_GLOBAL__N__d8c5977b_16_LinearAlgebra_cu_35b291db_316116addr_kernel_cudaERNS_14TensorIteratorERKN3c106ScalarES8_ENKUlvE_clEvENKUlvE0_clEvEUlaaaE_St5arrayIPcLm4EEEEviT0_T1_,(.L_x_23970 - _ZN2at6native29vectorized_elementwise_kernelILi2EZZZNS0_54_GLOBAL__N__d8c5977b_16_LinearAlgebra_cu_35b291db_316116addr_kernel_cudaERNS_14TensorIteratorERKN3c106ScalarES8_ENKUlvE_clEvENKUlvE0_clEvEUlaaaE_St5arrayIPcLm4EEEEviT0_T1_)
        .other          _ZN2at6native29vectorized_elementwise_kernelILi2EZZZNS0_54_GLOBAL__N__d8c5977b_16_LinearAlgebra_cu_35b291db_316116addr_kernel_cudaERNS_14TensorIteratorERKN3c106ScalarES8_ENKUlvE_clEvENKUlvE0_clEvEUlaaaE_St5arrayIPcLm4EEEEviT0_T1_,@"STO_CUDA_ENTRY STV_DEFAULT"
_ZN2at6native29vectorized_elementwise_kernelILi2EZZZNS0_54_GLOBAL__N__d8c5977b_16_LinearAlgebra_cu_35b291db_316116addr_kernel_cudaERNS_14TensorIteratorERKN3c106ScalarES8_ENKUlvE_clEvENKUlvE0_clEvEUlaaaE_St5arrayIPcLm4EEEEviT0_T1_:
.text._ZN2at6native29vectorized_elementwise_kernelILi2EZZZNS0_54_GLOBAL__N__d8c5977b_16_LinearAlgebra_cu_35b291db_316116addr_kernel_cudaERNS_14TensorIteratorERKN3c106ScalarES8_ENKUlvE_clEvENKUlvE0_clEvEUlaaaE_St5arrayIPcLm4EEEEviT0_T1_:
[----:B------:R-:W-:Y:S08]  /*0000*/  LDC R1, c[0x0][0x37c] ;  /* 0x0000df00ff017b82 */ /* 0x000ff00000000800 */
[----:B------:R-:W0:Y:S01]  /*0010*/  S2UR UR4, SR_CTAID.X ;  /* 0x00000000000479c3 */ /* 0x000e220000002500 */
[----:B------:R-:W1:Y:S01]  /*0020*/  LDCU UR5, c[0x0][0x380] ;  /* 0x00007000ff0577ac */ /* 0x000e620008000800 */
[----:B------:R-:W2:Y:S01]  /*0030*/  LDCU.64 UR12, c[0x0][0x358] ;  /* 0x00006b00ff0c77ac */ /* 0x000ea20008000a00 */
[----:B------:R-:W3:Y:S01]  /*0040*/  LDCU.U8 UR10, c[0x0][0x388] ;  /* 0x00007100ff0a77ac */ /* 0x000ee20008000000 */
[----:B0-----:R-:W-:-:S04]  /*0050*/  USHF.L.U32 UR4, UR4, 0xa, URZ ;  /* 0x0000000a04047899 */ /* 0x001fc800080006ff */
[----:B-1----:R-:W-:-:S04]  /*0060*/  UIADD3 UR5, UPT, UPT, -UR4, UR5, URZ ;  /* 0x0000000504057290 */ /* 0x002fc8000fffe1ff */
[----:B------:R-:W-:-:S09]  /*0070*/  UISETP.GT.U32.AND UP0, UPT, UR5, 0x3ff, UPT ;  /* 0x000003ff0500788c */ /* 0x000fd2000bf04070 */
[----:B--23--:R-:W-:Y:S05]  /*0080*/  BRA.U UP0, `(.L_x_20065) ;  /* 0x0000000d00a07547 */ /* 0x00cfea000b800000 */
[----:B------:R-:W0:Y:S01]  /*0090*/  S2R R4, SR_TID.X ;  /* 0x0000000000047919 */ /* 0x000e220000002100 */
[----:B------:R-:W-:Y:S02]  /*00a0*/  PRMT R21, RZ, 0x7610, R21 ;  /* 0x00007610ff157816 */ /* 0x000fe40000000015 */
[----:B0-----:R-:W-:Y:S01]  /*00b0*/  ISETP.GE.U32.AND P4, PT, R4, UR5, PT ;  /* 0x0000000504007c0c */ /* 0x001fe2000bf86070 */
[----:B------:R-:W-:-:S12]  /*00c0*/  IMAD.MOV.U32 R0, RZ, RZ, R4 ;  /* 0x000000ffff007224 */ /* 0x000fd800078e0004 */
[C---:B------:R-:W-:Y:S01]  /*00d0*/  @!P4 VIADD R4, R0.reuse, 0x80 ;  /* 0x000000800004c836 */ /* 0x040fe20000000000 */
[----:B------:R-:W0:Y:S01]  /*00e0*/  @!P4 LDC.64 R6, c[0x0][0x3a8] ;  /* 0x0000ea00ff06cb82 */ /* 0x000e220000000a00 */
[----:B------:R-:W-:-:S03]  /*00f0*/  @!P4 VIADD R3, R0, UR4 ;  /* 0x000000040003cc36 */ /* 0x000fc60008000000 */
[----:B------:R-:W-:-:S04]  /*0100*/  ISETP.GE.U32.AND P5, PT, R4, UR5, PT ;  /* 0x0000000504007c0c */ /* 0x000fc8000bfa6070 */
[----:B------:R-:W1:Y:S09]  /*0110*/  @!P4 LDC.64 R18, c[0x0][0x3b0] ;  /* 0x0000ec00ff12cb82 */ /* 0x000e720000000a00 */
[C---:B------:R-:W-:Y:S01]  /*0120*/  @!P5 VIADD R5, R4.reuse, UR4 ;  /* 0x000000040405dc36 */ /* 0x040fe20008000000 */
[----:B------:R-:W2:Y:S01]  /*0130*/  @!P5 LDC.64 R24, c[0x0][0x3a8] ;  /* 0x0000ea00ff18db82 */ /* 0x000ea20000000a00 */
[----:B------:R-:W-:-:S05]  /*0140*/  @!P5 VIADD R4, R4, 0x80 ;  /* 0x000000800404d836 */ /* 0x000fca0000000000 */
[----:B------:R-:W-:Y:S02]  /*0150*/  ISETP.GE.U32.AND P3, PT, R4, UR5, PT ;  /* 0x0000000504007c0c */ /* 0x000fe4000bf66070 */
[----:B------:R-:W3:Y:S01]  /*0160*/  @!P5 LDC.64 R22, c[0x0][0x3b0] ;  /* 0x0000ec00ff16db82 */ /* 0x000ee20000000a00 */
[----:B0-----:R-:W-:-:S05]  /*0170*/  @!P4 IADD3 R6, P0, PT, R3, R6, RZ ;  /* 0x000000060306c210 */ /* 0x001fca0007f1e0ff */
[----:B------:R-:W-:Y:S01]  /*0180*/  @!P4 IMAD.X R7, RZ, RZ, R7, P0 ;  /* 0x000000ffff07c224 */ /* 0x000fe200000e0607 */
[----:B-1----:R-:W-:-:S04]  /*0190*/  @!P4 IADD3 R18, P0, PT, R3, R18, RZ ;  /* 0x000000120312c210 */ /* 0x002fc80007f1e0ff */
[C---:B------:R-:W-:Y:S01]  /*01a0*/  @!P3 VIADD R17, R4.reuse, UR4 ;  /* 0x000000040411bc36 */ /* 0x040fe20008000000 */
[----:B------:R-:W0:Y:S01]  /*01b0*/  @!P3 LDC.64 R14, c[0x0][0x3a8] ;  /* 0x0000ea00ff0ebb82 */ /* 0x000e220000000a00 */
[----:B------:R-:W-:Y:S01]  /*01c0*/  @!P3 VIADD R4, R4, 0x80 ;  /* 0x000000800404b836 */ /* 0x000fe20000000000 */
[----:B------:R1:W4:Y:S04]  /*01d0*/  @!P4 LDG.E.U8 R21, desc[UR12][R6.64] ;  /* 0x0000000c0615c981 */ /* 0x000328000c1e1100 */
[C---:B------:R-:W-:Y:S02]  /*01e0*/  ISETP.GE.U32.AND P2, PT, R4.reuse, UR5, PT ;  /* 0x0000000504007c0c */ /* 0x040fe4000bf46070 */
[----:B------:R-:W5:Y:S11]  /*01f0*/  @!P3 LDC.64 R2, c[0x0][0x3b0] ;  /* 0x0000ec00ff02bb82 */ /* 0x000f760000000a00 */
[C---:B------:R-:W-:Y:S01]  /*0200*/  @!P2 VIADD R29, R4.reuse, UR4 ;  /* 0x00000004041dac36 */ /* 0x040fe20008000000 */
[----:B------:R-:W-:Y:S01]  /*0210*/  @!P4 IADD3.X R19, PT, PT, RZ, R19, RZ, P0, !PT ;  /* 0x00000013ff13c210 */ /* 0x000fe200007fe4ff */
[----:B------:R-:W-:Y:S01]  /*0220*/  @!P2 VIADD R4, R4, 0x80 ;  /* 0x000000800404a836 */ /* 0x000fe20000000000 */
[----:B-1----:R-:W1:Y:S04]  /*0230*/  @!P2 LDC.64 R6, c[0x0][0x3a8] ;  /* 0x0000ea00ff06ab82 */ /* 0x002e680000000a00 */
[----:B------:R-:W-:-:S02]  /*0240*/  ISETP.GE.U32.AND P1, PT, R4, UR5, PT ;  /* 0x0000000504007c0c */ /* 0x000fc4000bf26070 */
[C---:B--2---:R-:W-:Y:S02]  /*0250*/  @!P5 IADD3 R24, P0, PT, R5.reuse, R24, RZ ;  /* 0x000000180518d210 */ /* 0x044fe40007f1e0ff */
[----:B---3--:R-:W-:Y:S01]  /*0260*/  @!P5 IADD3 R22, P6, PT, R5, R22, RZ ;  /* 0x000000160516d210 */ /* 0x008fe20007fde0ff */
[----:B------:R-:W2:Y:S02]  /*0270*/  @!P2 LDC.64 R10, c[0x0][0x3b0] ;  /* 0x0000ec00ff0aab82 */ /* 0x000ea40000000a00 */
[----:B------:R-:W-:-:S06]  /*0280*/  @!P5 IMAD.X R25, RZ, RZ, R25, P0 ;  /* 0x000000ffff19d224 */ /* 0x000fcc00000e0619 */
[C---:B------:R-:W-:Y:S01]  /*0290*/  @!P1 VIADD R27, R4.reuse, UR4 ;  /* 0x00000004041b9c36 */ /* 0x040fe20008000000 */
[----:B------:R-:W-:Y:S01]  /*02a0*/  PRMT R8, RZ, 0x7610, R8 ;  /* 0x00007610ff087816 */ /* 0x000fe20000000008 */
[----:B------:R-:W-:Y:S01]  /*02b0*/  @!P1 VIADD R4, R4, 0x80 ;  /* 0x0000008004049836 */ /* 0x000fe20000000000 */
[----:B------:R-:W-:Y:S01]  /*02c0*/  PRMT R9, RZ, 0x7610, R9 ;  /* 0x00007610ff097816 */ /* 0x000fe20000000009 */
[----:B------:R-:W3:Y:S03]  /*02d0*/  @!P1 LDC.64 R12, c[0x0][0x3a8] ;  /* 0x0000ea00ff0c9b82 */ /* 0x000ee60000000a00 */
[----:B------:R-:W-:Y:S01]  /*02e0*/  ISETP.GE.U32.AND P0, PT, R4, UR5, PT ;  /* 0x0000000504007c0c */ /* 0x000fe2000bf06070 */
[----:B------:R-:W-:Y:S01]  /*02f0*/  @!P5 IMAD.X R23, RZ, RZ, R23, P6 ;  /* 0x000000ffff17d224 */ /* 0x000fe200030e0617 */
[----:B------:R-:W-:Y:S01]  /*0300*/  PRMT R20, RZ, 0x7610, R20 ;  /* 0x00007610ff147816 */ /* 0x000fe20000000014 */
[----:B------:R-:W4:Y:S01]  /*0310*/  @!P4 LDG.E.U8 R8, desc[UR12][R18.64] ;  /* 0x0000000c1208c981 */ /* 0x000f22000c1e1100 */
[----:B0-----:R-:W-:-:S03]  /*0320*/  @!P3 IADD3 R16, P4, PT, R17, R14, RZ ;  /* 0x0000000e1110b210 */ /* 0x001fc60007f9e0ff */
[----:B------:R-:W4:Y:S04]  /*0330*/  @!P5 LDG.E.U8 R9, desc[UR12][R24.64] ;  /* 0x0000000c1809d981 */ /* 0x000f28000c1e1100 */
[----:B------:R5:W4:Y:S02]  /*0340*/  @!P5 LDG.E.U8 R20, desc[UR12][R22.64] ;  /* 0x0000000c1614d981 */ /* 0x000b24000c1e1100 */
[C---:B------:R-:W-:Y:S02]  /*0350*/  @!P0 VIADD R5, R4.reuse, UR4 ;  /* 0x0000000404058c36 */ /* 0x040fe40008000000 */
[----:B------:R-:W-:Y:S01]  /*0360*/  @!P0 VIADD R4, R4, 0x80 ;  /* 0x0000008004048836 */ /* 0x000fe20000000000 */
[----:B-----5:R-:W-:Y:S01]  /*0370*/  @!P3 IADD3 R22, P5, PT, R17, R2, RZ ;  /* 0x000000021116b210 */ /* 0x020fe20007fbe0ff */
[----:B------:R-:W-:-:S03]  /*0380*/  @!P3 IMAD.X R17, RZ, RZ, R15, P4 ;  /* 0x000000ffff11b224 */ /* 0x000fc600020e060f */
[----:B------:R-:W-:Y:S01]  /*0390*/  ISETP.GE.U32.AND P4, PT, R4, UR5, PT ;  /* 0x0000000504007c0c */ /* 0x000fe2000bf86070 */
[----:B------:R-:W0:Y:S01]  /*03a0*/  @!P1 LDC.64 R14, c[0x0][0x3b0] ;  /* 0x0000ec00ff0e9b82 */ /* 0x000e220000000a00 */
[----:B------:R-:W-:Y:S01]  /*03b0*/  PRMT R2, RZ, 0x7610, R2 ;  /* 0x00007610ff027816 */ /* 0x000fe20000000002 */
[----:B------:R-:W-:Y:S01]  /*03c0*/  @!P3 IMAD.X R23, RZ, RZ, R3, P5 ;  /* 0x000000ffff17b224 */ /* 0x000fe200028e0603 */
[----:B-1----:R-:W-:-:S04]  /*03d0*/  @!P2 IADD3 R24, P5, PT, R29, R6, RZ ;  /* 0x000000061d18a210 */ /* 0x002fc80007fbe0ff */
[----:B------:R1:W5:Y:S01]  /*03e0*/  @!P3 LDG.E.U8 R2, desc[UR12][R16.64] ;  /* 0x0000000c1002b981 */ /* 0x000362000c1e1100 */
[----:B------:R-:W-:Y:S01]  /*03f0*/  PRMT R3, RZ, 0x7610, R3 ;  /* 0x00007610ff037816 */ /* 0x000fe20000000003 */
[----:B------:R-:W-:-:S03]  /*0400*/  @!P2 IMAD.X R25, RZ, RZ, R7, P5 ;  /* 0x000000ffff19a224 */ /* 0x000fc600028e0607 */
[C---:B------:R-:W-:Y:S01]  /*0410*/  @!P4 IADD3 R7, PT, PT, R4.reuse, UR4, RZ ;  /* 0x000000040407cc10 */ /* 0x040fe2000fffe0ff */
[----:B------:R-:W-:Y:S01]  /*0420*/  @!P4 VIADD R4, R4, 0x80 ;  /* 0x000000800404c836 */ /* 0x000fe20000000000 */
[----:B------:R3:W5:Y:S01]  /*0430*/  @!P3 LDG.E.U8 R3, desc[UR12][R22.64] ;  /* 0x0000000c1603b981 */ /* 0x000762000c1e1100 */
[----:B------:R-:W0:Y:S08]  /*0440*/  @!P4 LDC.64 R18, c[0x0][0x3a8] ;  /* 0x0000ea00ff12cb82 */ /* 0x000e300000000a00 */
[----:B-1----:R-:W1:Y:S01]  /*0450*/  @!P0 LDC.64 R16, c[0x0][0x3a8] ;  /* 0x0000ea00ff108b82 */ /* 0x002e620000000a00 */
[----:B------:R-:W-:-:S02]  /*0460*/  ISETP.GE.U32.AND P3, PT, R4, UR5, PT ;  /* 0x0000000504007c0c */ /* 0x000fc4000bf66070 */
[----:B------:R-:W-:Y:S02]  /*0470*/  PRMT R6, RZ, 0x7610, R6 ;  /* 0x00007610ff067816 */ /* 0x000fe40000000006 */
[----:B--2---:R-:W-:Y:S02]  /*0480*/  @!P2 IADD3 R28, P5, PT, R29, R10, RZ ;  /* 0x0000000a1d1ca210 */ /* 0x004fe40007fbe0ff */
[----:B---3--:R-:W-:Y:S02]  /*0490*/  @!P1 IADD3 R22, P6, PT, R27, R12, RZ ;  /* 0x0000000c1b169210 */ /* 0x008fe40007fde0ff */
[----:B------:R2:W3:Y:S01]  /*04a0*/  @!P2 LDG.E.U8 R6, desc[UR12][R24.64] ;  /* 0x0000000c1806a981 */ /* 0x0004e2000c1e1100 */
[----:B------:R-:W-:Y:S02]  /*04b0*/  @!P2 IMAD.X R29, RZ, RZ, R11, P5 ;  /* 0x000000ffff1da224 */ /* 0x000fe400028e060b */
[----:B------:R-:W-:Y:S01]  /*04c0*/  @!P1 IMAD.X R23, RZ, RZ, R13, P6 ;  /* 0x000000ffff179224 */ /* 0x000fe200030e060d */
[----:B------:R-:W0:Y:S01]  /*04d0*/  @!P0 LDC.64 R10, c[0x0][0x3b0] ;  /* 0x0000ec00ff0a8b82 */ /* 0x000e220000000a00 */
[----:B--2---:R-:W-:-:S02]  /*04e0*/  PRMT R24, RZ, 0x7610, R24 ;  /* 0x00007610ff187816 */ /* 0x004fc40000000018 */
[----:B------:R-:W-:-:S05]  /*04f0*/  PRMT R25, RZ, 0x7610, R25 ;  /* 0x00007610ff197816 */ /* 0x000fca0000000019 */
[----:B------:R-:W2:Y:S01]  /*0500*/  @!P3 LDC.64 R12, c[0x0][0x3a8] ;  /* 0x0000ea00ff0cbb82 */ /* 0x000ea20000000a00 */
[----:B------:R-:W3:Y:S01]  /*0510*/  @!P2 LDG.E.U8 R24, desc[UR12][R28.64] ;  /* 0x0000000c1c18a981 */ /* 0x000ee2000c1e1100 */
[----:B-1----:R-:W-:Y:S02]  /*0520*/  @!P0 IADD3 R16, P2, PT, R5, R16, RZ ;  /* 0x0000001005108210 */ /* 0x002fe40007f5e0ff */
[----:B0-----:R-:W-:Y:S01]  /*0530*/  @!P1 IADD3 R26, P5, PT, R27, R14, RZ ;  /* 0x0000000e1b1a9210 */ /* 0x001fe20007fbe0ff */
[----:B------:R0:W3:Y:S02]  /*0540*/  @!P1 LDG.E.U8 R25, desc[UR12][R22.64] ;  /* 0x0000000c16199981 */ /* 0x0000e4000c1e1100 */
[----:B------:R-:W-:Y:S02]  /*0550*/  @!P0 IMAD.X R17, RZ, RZ, R17, P2 ;  /* 0x000000ffff118224 */ /* 0x000fe400010e0611 */
[----:B------:R-:W-:Y:S02]  /*0560*/  @!P1 IMAD.X R27, RZ, RZ, R15, P5 ;  /* 0x000000ffff1b9224 */ /* 0x000fe400028e060f */
[----:B------:R-:W1:Y:S01]  /*0570*/  @!P4 LDC.64 R14, c[0x0][0x3b0] ;  /* 0x0000ec00ff0ecb82 */ /* 0x000e620000000a00 */
[----:B0-----:R-:W-:-:S02]  /*0580*/  PRMT R23, RZ, 0x7610, R23 ;  /* 0x00007610ff177816 */ /* 0x001fc40000000017 */
[----:B------:R-:W-:-:S04]  /*0590*/  PRMT R22, RZ, 0x7610, R22 ;  /* 0x00007610ff167816 */ /* 0x000fc80000000016 */
[----:B------:R0:W3:Y:S01]  /*05a0*/  @!P0 LDG.E.U8 R23, desc[UR12][R16.64] ;  /* 0x0000000c10178981 */ /* 0x0000e2000c1e1100 */
[----:B------:R-:W-:-:S03]  /*05b0*/  @!P3 VIADD R29, R4, UR4 ;  /* 0x00000004041dbc36 */ /* 0x000fc60008000000 */
[----:B------:R-:W3:Y:S01]  /*05c0*/  @!P1 LDG.E.U8 R22, desc[UR12][R26.64] ;  /* 0x0000000c1a169981 */ /* 0x000ee2000c1e1100 */
[----:B------:R-:W-:Y:S01]  /*05d0*/  @!P4 IADD3 R18, P1, PT, R7, R18, RZ ;  /* 0x000000120712c210 */ /* 0x000fe20007f3e0ff */
[----:B0-----:R-:W0:Y:S04]  /*05e0*/  @!P3 LDC.64 R16, c[0x0][0x3b0] ;  /* 0x0000ec00ff10bb82 */ /* 0x001e280000000a00 */
[----:B------:R-:W-:Y:S01]  /*05f0*/  @!P4 IMAD.X R19, RZ, RZ, R19, P1 ;  /* 0x000000ffff13c224 */ /* 0x000fe200008e0613 */
[----:B--2---:R-:W-:Y:S02]  /*0600*/  @!P3 IADD3 R12, P1, PT, R29, R12, RZ ;  /* 0x0000000c1d0cb210 */ /* 0x004fe40007f3e0ff */
[----:B------:R-:W-:Y:S02]  /*0610*/  PRMT R28, RZ, 0x7610, R28 ;  /* 0x00007610ff1c7816 */ /* 0x000fe4000000001c */
[----:B------:R-:W-:Y:S01]  /*0620*/  @!P0 IADD3 R10, P2, PT, R5, R10, RZ ;  /* 0x0000000a050a8210 */ /* 0x000fe20007f5e0ff */
[----:B------:R-:W-:Y:S01]  /*0630*/  @!P3 IMAD.X R13, RZ, RZ, R13, P1 ;  /* 0x000000ffff0db224 */ /* 0x000fe200008e060d */
[----:B------:R-:W-:-:S02]  /*0640*/  PRMT R4, RZ, 0x7610, R4 ;  /* 0x00007610ff047816 */ /* 0x000fc40000000004 */
[----:B------:R-:W-:Y:S01]  /*0650*/  PRMT R5, RZ, 0x7610, R5 ;  /* 0x00007610ff057816 */ /* 0x000fe20000000005 */
[----:B------:R-:W-:Y:S01]  /*0660*/  @!P0 IMAD.X R11, RZ, RZ, R11, P2 ;  /* 0x000000ffff0b8224 */ /* 0x000fe200010e060b */
[----:B------:R2:W3:Y:S01]  /*0670*/  @!P4 LDG.E.U8 R28, desc[UR12][R18.64] ;  /* 0x0000000c121cc981 */ /* 0x0004e2000c1e1100 */
[----:B-1----:R-:W-:-:S03]  /*0680*/  @!P4 IADD3 R14, P1, PT, R7, R14, RZ ;  /* 0x0000000e070ec210 */ /* 0x002fc60007f3e0ff */
[----:B------:R1:W3:Y:S01]  /*0690*/  @!P3 LDG.E.U8 R4, desc[UR12][R12.64] ;  /* 0x0000000c0c04b981 */ /* 0x0002e2000c1e1100 */
[----:B------:R-:W-:-:S03]  /*06a0*/  PRMT R7, RZ, 0x7610, R7 ;  /* 0x00007610ff077816 */ /* 0x000fc60000000007 */
[----:B------:R1:W3:Y:S01]  /*06b0*/  @!P0 LDG.E.U8 R5, desc[UR12][R10.64] ;  /* 0x0000000c0a058981 */ /* 0x0002e2000c1e1100 */
[----:B------:R-:W-:Y:S02]  /*06c0*/  @!P4 IADD3.X R15, PT, PT, RZ, R15, RZ, P1, !PT ;  /* 0x0000000fff0fc210 */ /* 0x000fe40000ffe4ff */
[----:B0-----:R-:W-:Y:S02]  /*06d0*/  @!P3 IADD3 R16, P0, PT, R29, R16, RZ ;  /* 0x000000101d10b210 */ /* 0x001fe40007f1e0ff */
[----:B--2---:R-:W-:Y:S01]  /*06e0*/  PRMT R18, RZ, 0x7610, R18 ;  /* 0x00007610ff127816 */ /* 0x004fe20000000012 */
[----:B------:R0:W2:Y:S02]  /*06f0*/  @!P4 LDG.E.U8 R7, desc[UR12][R14.64] ;  /* 0x0000000c0e07c981 */ /* 0x0000a4000c1e1100 */
[----:B------:R-:W-:-:S05]  /*0700*/  @!P3 IMAD.X R17, RZ, RZ, R17, P0 ;  /* 0x000000ffff11b224 */ /* 0x000fca00000e0611 */
[----:B------:R-:W2:Y:S01]  /*0710*/  @!P3 LDG.E.U8 R18, desc[UR12][R16.64] ;  /* 0x0000000c1012b981 */ /* 0x000ea2000c1e1100 */
[----:B------:R-:W-:Y:S01]  /*0720*/  UPRMT UR6, UR10, 0x9910, URZ ;  /* 0x000099100a067896 */ /* 0x000fe200080000ff */
[----:B------:R-:W-:Y:S01]  /*0730*/  ISETP.GE.U32.AND P0, PT, R0, UR5, PT ;  /* 0x0000000500007c0c */ /* 0x000fe2000bf06070 */
[----:B------:R-:W-:Y:S04]  /*0740*/  BSSY.RECONVERGENT B0, `(.L_x_20066) ;  /* 0x0000073000007945 */ /* 0x000fe80003800200 */
[----:B------:R-:W-:Y:S01]  /*0750*/  BSSY.RELIABLE B1, `(.L_x_20067) ;  /* 0x000006a000017945 */ /* 0x000fe20003800100 */
[----:B----4-:R-:W-:Y:S02]  /*0760*/  PRMT R21, R21, 0x9910, RZ ;  /* 0x0000991015157816 */ /* 0x010fe400000000ff */
[----:B-1----:R-:W-:-:S02]  /*0770*/  PRMT R12, R8, 0x9910, RZ ;  /* 0x00009910080c7816 */ /* 0x002fc400000000ff */
[----:B------:R-:W-:Y:S01]  /*0780*/  PRMT R10, R9, 0x9910, RZ ;  /* 0x00009910090a7816 */ /* 0x000fe200000000ff */
[----:B------:R-:W-:-:S04]  /*0790*/  IMAD.MOV.U32 R9, RZ, RZ, R21 ;  /* 0x000000ffff097224 */ /* 0x000fc800078e0015 */
[----:B------:R-:W-:-:S05]  /*07a0*/  IMAD R8, R10, UR6, RZ ;  /* 0x000000060a087c24 */ /* 0x000fca000f8e02ff */
[----:B------:R-:W-:Y:S02]  /*07b0*/  PRMT R13, R8, 0x9910, RZ ;  /* 0x00009910080d7816 */ /* 0x000fe400000000ff */
[----:B-----5:R-:W-:Y:S01]  /*07c0*/  PRMT R11, R2, 0x9910, RZ ;  /* 0x00009910020b7816 */ /* 0x020fe200000000ff */
[----:B------:R-:W-:Y:S02]  /*07d0*/  IMAD R2, R9, UR6, RZ ;  /* 0x0000000609027c24 */ /* 0x000fe4000f8e02ff */
[----:B------:R-:W-:-:S03]  /*07e0*/  IMAD.MOV.U32 R9, RZ, RZ, R12 ;  /* 0x000000ffff097224 */ /* 0x000fc600078e000c */
[----:B------:R-:W-:Y:S01]  /*07f0*/  PRMT R12, R2, 0x9910, RZ ;  /* 0x00009910020c7816 */ /* 0x000fe200000000ff */
[----:B------:R-:W-:-:S04]  /*0800*/  IMAD R2, R11, UR6, RZ ;  /* 0x000000060b027c24 */ /* 0x000fc8000f8e02ff */
[----:B------:R-:W-:Y:S01]  /*0810*/  IMAD.MOV.U32 R8, RZ, RZ, R12 ;  /* 0x000000ffff087224 */ /* 0x000fe200078e000c */
[----:B------:R-:W-:Y:S02]  /*0820*/  PRMT R20, R20, 0x9910, RZ ;  /* 0x0000991014147816 */ /* 0x000fe400000000ff */
[----:B------:R-:W-:Y:S02]  /*0830*/  PRMT R11, R3, 0x9910, RZ ;  /* 0x00009910030b7816 */ /* 0x000fe400000000ff */
[----:B------:R-:W-:Y:S02]  /*0840*/  PRMT R2, R2, 0x9910, RZ ;  /* 0x0000991002027816 */ /* 0x000fe400000000ff */
[----:B---3--:R-:W-:Y:S01]  /*0850*/  PRMT R12, R6, 0x9910, RZ ;  /* 0x00009910060c7816 */ /* 0x008fe200000000ff */
[----:B------:R-:W-:-:S04]  /*0860*/  IMAD R6, R9, R8, RZ ;  /* 0x0000000809067224 */ /* 0x000fc800078e02ff */
[----:B------:R-:W-:Y:S02]  /*0870*/  IMAD.MOV.U32 R9, RZ, RZ, R12 ;  /* 0x000000ffff097224 */ /* 0x000fe400078e000c */
[----:B------:R-:W-:Y:S02]  /*0880*/  IMAD.MOV.U32 R10, RZ, RZ, R20 ;  /* 0x000000ffff0a7224 */ /* 0x000fe400078e0014 */
[----:B------:R-:W-:Y:S02]  /*0890*/  IMAD.MOV.U32 R3, RZ, RZ, R13 ;  /* 0x000000ffff037224 */ /* 0x000fe400078e000d */
[----:B------:R-:W-:Y:S02]  /*08a0*/  IMAD.MOV.U32 R8, RZ, RZ, R11 ;  /* 0x000000ffff087224 */ /* 0x000fe400078e000b */
[----:B------:R-:W-:Y:S02]  /*08b0*/  IMAD.MOV.U32 R11, RZ, RZ, R2 ;  /* 0x000000ffff0b7224 */ /* 0x000fe400078e0002 */
[----:B------:R-:W-:-:S02]  /*08c0*/  IMAD R2, R10, R3, RZ ;  /* 0x000000030a027224 */ /* 0x000fc400078e02ff */
[----:B------:R-:W-:Y:S01]  /*08d0*/  IMAD R3, R8, R11, RZ ;  /* 0x0000000b08037224 */ /* 0x000fe200078e02ff */
[----:B------:R-:W-:Y:S01]  /*08e0*/  PRMT R25, R25, 0x9910, RZ ;  /* 0x0000991019197816 */ /* 0x000fe200000000ff */
[----:B------:R-:W-:-:S03]  /*08f0*/  IMAD R9, R9, UR6, RZ ;  /* 0x0000000609097c24 */ /* 0x000fc6000f8e02ff */
[----:B------:R-:W-:Y:S02]  /*0900*/  MOV R11, R25 ;  /* 0x00000019000b7202 */ /* 0x000fe40000000f00 */
[----:B------:R-:W-:-:S03]  /*0910*/  PRMT R12, R23, 0x9910, RZ ;  /* 0x00009910170c7816 */ /* 0x000fc600000000ff */
[----:B------:R-:W-:Y:S01]  /*0920*/  IMAD R11, R11, UR6, RZ ;  /* 0x000000060b0b7c24 */ /* 0x000fe2000f8e02ff */
[----:B------:R-:W-:Y:S02]  /*0930*/  PRMT R24, R24, 0x9910, RZ ;  /* 0x0000991018187816 */ /* 0x000fe400000000ff */
[----:B------:R-:W-:Y:S02]  /*0940*/  PRMT R9, R9, 0x9910, RZ ;  /* 0x0000991009097816 */ /* 0x000fe400000000ff */
[----:B------:R-:W-:Y:S02]  /*0950*/  PRMT R28, R28, 0x9910, RZ ;  /* 0x000099101c1c7816 */ /* 0x000fe400000000ff */
[----:B0-----:R-:W-:Y:S01]  /*0960*/  PRMT R14, R4, 0x9910, RZ ;  /* 0x00009910040e7816 */ /* 0x001fe200000000ff */
[----:B------:R-:W-:Y:S02]  /*0970*/  IMAD R4, R12, UR6, RZ ;  /* 0x000000060c047c24 */ /* 0x000fe4000f8e02ff */
[----:B------:R-:W-:Y:S01]  /*0980*/  IMAD.MOV.U32 R12, RZ, RZ, R28 ;  /* 0x000000ffff0c7224 */ /* 0x000fe200078e001c */
[----:B------:R-:W-:Y:S01]  /*0990*/  PRMT R13, R5, 0x9910, RZ ;  /* 0x00009910050d7816 */ /* 0x000fe200000000ff */
[----:B------:R-:W-:Y:S01]  /*09a0*/  IMAD.MOV.U32 R5, RZ, RZ, R14 ;  /* 0x000000ffff057224 */ /* 0x000fe200078e000e */
[----:B------:R-:W-:Y:S01]  /*09b0*/  PRMT R14, R4, 0x9910, RZ ;  /* 0x00009910040e7816 */ /* 0x000fe200000000ff */
[----:B------:R-:W-:-:S02]  /*09c0*/  IMAD R4, R12, UR6, RZ ;  /* 0x000000060c047c24 */ /* 0x000fc4000f8e02ff */
[----:B------:R-:W-:Y:S01]  /*09d0*/  IMAD.MOV.U32 R12, RZ, RZ, R13 ;  /* 0x000000ffff0c7224 */ /* 0x000fe200078e000d */
[----:B--2---:R-:W-:Y:S01]  /*09e0*/  PRMT R13, R7, 0x9910, RZ ;  /* 0x00009910070d7816 */ /* 0x004fe200000000ff */
[----:B------:R-:W-:Y:S01]  /*09f0*/  IMAD.MOV.U32 R7, RZ, RZ, R14 ;  /* 0x000000ffff077224 */ /* 0x000fe200078e000e */
        /* <DEDUP_REMOVED lines=10> */
[----:B------:R-:W-:Y:S02]  /*0aa0*/  IMAD R9, R8, R9, RZ ;  /* 0x0000000908097224 */ /* 0x000fe400078e02ff */
[----:B------:R-:W-:Y:S02]  /*0ab0*/  IMAD R8, R4, R13, RZ ;  /* 0x0000000d04087224 */ /* 0x000fe400078e02ff */
[----:B------:R-:W-:Y:S02]  /*0ac0*/  IMAD R5, R10, R11, RZ ;  /* 0x0000000b0a057224 */ /* 0x000fe400078e02ff */
[----:B------:R-:W-:Y:S02]  /*0ad0*/  IMAD R7, R12, R7, RZ ;  /* 0x000000070c077224 */ /* 0x000fe400078e02ff */
[----:B------:R-:W-:Y:S01]  /*0ae0*/  IMAD R4, R14, R15, RZ ;  /* 0x0000000f0e047224 */ /* 0x000fe200078e02ff */
[----:B------:R-:W-:Y:S06]  /*0af0*/  @P0 BRA `(.L_x_20068) ;  /* 0x0000000000380947 */ /* 0x000fec0003800000 */
[----:B------:R-:W0:Y:S01]  /*0b00*/  LDCU.64 UR6, c[0x0][0x398] ;  /* 0x00007300ff0677ac */ /* 0x000e220008000a00 */
[C---:B------:R-:W-:Y:S02]  /*0b10*/  VIADD R10, R0.reuse, UR4 ;  /* 0x00000004000a7c36 */ /* 0x040fe40008000000 */
[----:B------:R-:W-:-:S03]  /*0b20*/  VIADD R0, R0, 0x80 ;  /* 0x0000008000007836 */ /* 0x000fc60000000000 */
[----:B0-----:R-:W-:-:S04]  /*0b30*/  IADD3 R10, P0, PT, R10, UR6, RZ ;  /* 0x000000060a0a7c10 */ /* 0x001fc8000ff1e0ff */
[----:B------:R-:W-:Y:S02]  /*0b40*/  IADD3.X R11, PT, PT, RZ, UR7, RZ, P0, !PT ;  /* 0x00000007ff0b7c10 */ /* 0x000fe400087fe4ff */
[----:B------:R-:W-:-:S03]  /*0b50*/  ISETP.GE.U32.AND P0, PT, R0, UR5, PT ;  /* 0x0000000500007c0c */ /* 0x000fc6000bf06070 */
[----:B------:R0:W-:Y:S10]  /*0b60*/  STG.E.U8 desc[UR12][R10.64], R6 ;  /* 0x000000060a007986 */ /* 0x0001f4000c10110c */
[----:B------:R-:W-:Y:S05]  /*0b70*/  @P0 BRA `(.L_x_20069) ;  /* 0x0000000000380947 */ /* 0x000fea0003800000 */
[----:B------:R-:W1:Y:S01]  /*0b80*/  LDCU.64 UR6, c[0x0][0x398] ;  /* 0x00007300ff0677ac */ /* 0x000e620008000a00 */
[C---:B0-----:R-:W-:Y:S02]  /*0b90*/  VIADD R10, R0.reuse, UR4 ;  /* 0x00000004000a7c36 */ /* 0x041fe40008000000 */
[----:B------:R-:W-:-:S03]  /*0ba0*/  VIADD R0, R0, 0x80 ;  /* 0x0000008000007836 */ /* 0x000fc60000000000 */
[----:B-1----:R-:W-:-:S05]  /*0bb0*/  IADD3 R10, P0, PT, R10, UR6, RZ ;  /* 0x000000060a0a7c10 */ /* 0x002fca000ff1e0ff */
[----:B------:R-:W-:-:S05]  /*0bc0*/  IMAD.X R11, RZ, RZ, UR7, P0 ;  /* 0x00000007ff0b7e24 */ /* 0x000fca00080e06ff */
[----:B------:R0:W-:Y:S03]  /*0bd0*/  STG.E.U8 desc[UR12][R10.64], R2 ;  /* 0x000000020a007986 */ /* 0x0001e6000c10110c */
.L_x_20068:
[----:B------:R-:W-:-:S13]  /*0be0*/  ISETP.GE.U32.AND P0, PT, R0, UR5, PT ;  /* 0x0000000500007c0c */ /* 0x000fda000bf06070 */
[----:B------:R-:W-:Y:S05]  /*0bf0*/  @P0 BRA `(.L_x_20070) ;  /* 0x0000000000380947 */ /* 0x000fea0003800000 */
[----:B------:R-:W1:Y:S01]  /*0c00*/  LDCU.64 UR6, c[0x0][0x398] ;  /* 0x00007300ff0677ac */ /* 0x000e620008000a00 */
[C---:B0-----:R-:W-:Y:S02]  /*0c10*/  VIADD R10, R0.reuse, UR4 ;  /* 0x00000004000a7c36 */ /* 0x041fe40008000000 */
[----:B------:R-:W-:-:S03]  /*0c20*/  VIADD R0, R0, 0x80 ;  /* 0x0000008000007836 */ /* 0x000fc60000000000 */
[----:B-1----:R-:W-:-:S05]  /*0c30*/  IADD3 R10, P0, PT, R10, UR6, RZ ;  /* 0x000000060a0a7c10 */ /* 0x002fca000ff1e0ff */
[----:B------:R-:W-:-:S05]  /*0c40*/  IMAD.X R11, RZ, RZ, UR7, P0 ;  /* 0x00000007ff0b7e24 */ /* 0x000fca00080e06ff */
[----:B------:R1:W-:Y:S03]  /*0c50*/  STG.E.U8 desc[UR12][R10.64], R3 ;  /* 0x000000030a007986 */ /* 0x0003e6000c10110c */
.L_x_20069:
[----:B------:R-:W-:-:S13]  /*0c60*/  ISETP.GE.U32.AND P0, PT, R0, UR5, PT ;  /* 0x0000000500007c0c */ /* 0x000fda000bf06070 */
[----:B------:R-:W-:Y:S05]  /*0c70*/  @P0 BRA `(.L_x_20071) ;  /* 0x0000000000380947 */ /* 0x000fea0003800000 */
[----:B------:R-:W2:Y:S01]  /*0c80*/  LDCU.64 UR6, c[0x0][0x398] ;  /* 0x00007300ff0677ac */ /* 0x000ea20008000a00 */
[C---:B------:R-:W-:Y:S01]  /*0c90*/  VIADD R2, R0.reuse, UR4 ;  /* 0x0000000400027c36 */ /* 0x040fe20008000000 */
[----:B------:R-:W-:-:S04]  /*0ca0*/  IADD3 R0, PT, PT, R0, 0x80, RZ ;  /* 0x0000008000007810 */ /* 0x000fc80007ffe0ff */
[----:B--2---:R-:W-:-:S05]  /*0cb0*/  IADD3 R2, P0, PT, R2, UR6, RZ ;  /* 0x0000000602027c10 */ /* 0x004fca000ff1e0ff */
[----:B-1----:R-:W-:-:S05]  /*0cc0*/  IMAD.X R3, RZ, RZ, UR7, P0 ;  /* 0x00000007ff037e24 */ /* 0x002fca00080e06ff */
[----:B------:R1:W-:Y:S03]  /*0cd0*/  STG.E.U8 desc[UR12][R2.64], R9 ;  /* 0x0000000902007986 */ /* 0x0003e6000c10110c */
.L_x_20070:
[----:B------:R-:W-:-:S13]  /*0ce0*/  ISETP.GE.U32.AND P0, PT, R0, UR5, PT ;  /* 0x0000000500007c0c */ /* 0x000fda000bf06070 */
[----:B------:R-:W-:Y:S05]  /*0cf0*/  @P0 BRA `(.L_x_20072) ;  /* 0x00000000003c0947 */ /* 0x000fea0003800000 */
[----:B------:R-:W2:Y:S01]  /*0d00*/  LDCU.64 UR6, c[0x0][0x398] ;  /* 0x00007300ff0677ac */ /* 0x000ea20008000a00 */
[C---:B01----:R-:W-:Y:S02]  /*0d10*/  VIADD R2, R0.reuse, UR4 ;  /* 0x0000000400027c36 */ /* 0x043fe40008000000 */
[----:B------:R-:W-:-:S03]  /*0d20*/  VIADD R0, R0, 0x80 ;  /* 0x0000008000007836 */ /* 0x000fc60000000000 */
[----:B--2---:R-:W-:-:S05]  /*0d30*/  IADD3 R2, P0, PT, R2, UR6, RZ ;  /* 0x0000000602027c10 */ /* 0x004fca000ff1e0ff */
[----:B------:R-:W-:-:S05]  /*0d40*/  IMAD.X R3, RZ, RZ, UR7, P0 ;  /* 0x00000007ff037e24 */ /* 0x000fca00080e06ff */
[----:B------:R2:W-:Y:S03]  /*0d50*/  STG.E.U8 desc[UR12][R2.64], R5 ;  /* 0x0000000502007986 */ /* 0x0005e6000c10110c */
.L_x_20071:
[----:B------:R-:W-:-:S13]  /*0d60*/  ISETP.GE.U32.AND P0, PT, R0, UR5, PT ;  /* 0x0000000500007c0c */ /* 0x000fda000bf06070 */
[----:B------:R-:W-:Y:S05]  /*0d70*/  @P0 BREAK.RELIABLE B1 ;  /* 0x0000000000010942 */ /* 0x000fea0003800100 */
[----:B------:R-:W-:Y:S05]  /*0d80*/  @P0 BRA `(.L_x_20073) ;  /* 0x0000000000380947 */ /* 0x000fea0003800000 */
[----:B------:R-:W3:Y:S01]  /*0d90*/  LDCU.64 UR6, c[0x0][0x398] ;  /* 0x00007300ff0677ac */ /* 0x000ee20008000a00 */
[C---:B--2---:R-:W-:Y:S02]  /*0da0*/  VIADD R2, R0.reuse, UR4 ;  /* 0x0000000400027c36 */ /* 0x044fe40008000000 */
[----:B------:R-:W-:-:S03]  /*0db0*/  VIADD R0, R0, 0x80 ;  /* 0x0000008000007836 */ /* 0x000fc60000000000 */
[----:B---3--:R-:W-:-:S05]  /*0dc0*/  IADD3 R2, P0, PT, R2, UR6, RZ ;  /* 0x0000000602027c10 */ /* 0x008fca000ff1e0ff */
[----:B-1----:R-:W-:-:S05]  /*0dd0*/  IMAD.X R3, RZ, RZ, UR7, P0 ;  /* 0x00000007ff037e24 */ /* 0x002fca00080e06ff */
[----:B------:R2:W-:Y:S03]  /*0de0*/  STG.E.U8 desc[UR12][R2.64], R7 ;  /* 0x0000000702007986 */ /* 0x0005e6000c10110c */
.L_x_20072:
[----:B------:R-:W-:Y:S05]  /*0df0*/  BSYNC.RELIABLE B1 ;  /* 0x0000000000017941 */ /* 0x000fea0003800100 */
.L_x_20067:
[----:B------:R-:W-:-:S13]  /*0e00*/  ISETP.GE.U32.AND P0, PT, R0, UR5, PT ;  /* 0x0000000500007c0c */ /* 0x000fda000bf06070 */
[----:B0-2---:R-:W0:Y:S01]  /*0e10*/  @!P0 LDC.64 R6, c[0x0][0x398] ;  /* 0x0000e600ff068b82 */ /* 0x005e220000000a00 */
[C---:B-1----:R-:W-:Y:S01]  /*0e20*/  @!P0 VIADD R3, R0.reuse, UR4 ;  /* 0x0000000400038c36 */ /* 0x042fe20008000000 */
[----:B------:R-:W-:-:S04]  /*0e30*/  @!P0 IADD3 R0, PT, PT, R0, 0x80, RZ ;  /* 0x0000008000008810 */ /* 0x000fc80007ffe0ff */
[----:B0-----:R-:W-:-:S05]  /*0e40*/  @!P0 IADD3 R2, P1, PT, R3, R6, RZ ;  /* 0x0000000603028210 */ /* 0x001fca0007f3e0ff */
[----:B------:R-:W-:-:S05]  /*0e50*/  @!P0 IMAD.X R3, RZ, RZ, R7, P1 ;  /* 0x000000ffff038224 */ /* 0x000fca00008e0607 */
[----:B------:R3:W-:Y:S03]  /*0e60*/  @!P0 STG.E.U8 desc[UR12][R2.64], R8 ;  /* 0x0000000802008986 */ /* 0x0007e6000c10110c */
.L_x_20073:
[----:B------:R-:W-:Y:S05]  /*0e70*/  BSYNC.RECONVERGENT B0 ;  /* 0x0000000000007941 */ /* 0x000fea0003800200 */
.L_x_20066:
[----:B------:R-:W-:Y:S05]  /*0e80*/  WARPSYNC.ALL ;  /* 0x0000000000007948 */ /* 0x000fea0003800000 */
[----:B------:R-:W-:-:S13]  /*0e90*/  ISETP.GE.U32.AND P0, PT, R0, UR5, PT ;  /* 0x0000000500007c0c */ /* 0x000fda000bf06070 */
[----:B------:R-:W-:Y:S05]  /*0ea0*/  @P0 EXIT ;  /* 0x000000000000094d */ /* 0x000fea0003800000 */
[----:B------:R-:W2:Y:S01]  /*0eb0*/  LDCU.64 UR6, c[0x0][0x398] ;  /* 0x00007300ff0677ac */ /* 0x000ea20008000a00 */
[----:B------:R-:W-:-:S05]  /*0ec0*/  VIADD R0, R0, UR4 ;  /* 0x0000000400007c36 */ /* 0x000fca0008000000 */
[----:B--23--:R-:W-:-:S05]  /*0ed0*/  IADD3 R2, P0, PT, R0, UR6, RZ ;  /* 0x0000000600027c10 */ /* 0x00cfca000ff1e0ff */
[----:B-1----:R-:W-:-:S05]  /*0ee0*/  IMAD.X R3, RZ, RZ, UR7, P0 ;  /* 0x00000007ff037e24 */ /* 0x002fca00080e06ff */
[----:B------:R-:W-:Y:S01]  /*0ef0*/  STG.E.U8 desc[UR12][R2.64], R4 ;  /* 0x0000000402007986 */ /* 0x000fe2000c10110c */
[----:B------:R-:W-:Y:S05]  /*0f00*/  EXIT ;  /* 0x000000000000794d */ /* 0x000fea0003800000 */
.L_x_20065:
[----:B------:R-:W0:Y:S01]  /*0f10*/  LDCU.64 UR8, c[0x0][0x3a8] ;  /* 0x00007500ff0877ac */ /* 0x000e220008000a00 */
[----:B------:R-:W1:Y:S01]  /*0f20*/  S2R R5, SR_TID.X ;  /* 0x0000000000057919 */ /* 0x000e620000002100 */
[----:B------:R-:W2:Y:S01]  /*0f30*/  LDCU.64 UR6, c[0x0][0x3b0] ;  /* 0x00007600ff0677ac */ /* 0x000ea20008000a00 */
[----:B0-----:R-:W-:Y:S02]  /*0f40*/  UIADD3 UR8, UP0, UPT, UR4, UR8, URZ ;  /* 0x0000000804087290 */ /* 0x001fe4000ff1e0ff */
[----:B--2---:R-:W-:Y:S02]  /*0f50*/  UIADD3 UR6, UP1, UPT, UR4, UR6, URZ ;  /* 0x0000000604067290 */ /* 0x004fe4000ff3e0ff */
[----:B------:R-:W-:Y:S02]  /*0f60*/  UIADD3.X UR9, UPT, UPT, URZ, UR9, URZ, UP0, !UPT ;  /* 0x00000009ff097290 */ /* 0x000fe400087fe4ff */
[----:B------:R-:W-:Y:S01]  /*0f70*/  IMAD.U32 R8, RZ, RZ, UR8 ;  /* 0x00000008ff087e24 */ /* 0x000fe2000f8e00ff */
[----:B------:R-:W-:Y:S01]  /*0f80*/  UIADD3.X UR7, UPT, UPT, URZ, UR7, URZ, UP1, !UPT ;  /* 0x00000007ff077290 */ /* 0x000fe20008ffe4ff */
[----:B------:R-:W-:-:S02]  /*0f90*/  IMAD.U32 R10, RZ, RZ, UR6 ;  /* 0x00000006ff0a7e24 */ /* 0x000fc4000f8e00ff */
[----:B------:R-:W-:-:S03]  /*0fa0*/  IMAD.U32 R9, RZ, RZ, UR9 ;  /* 0x00000009ff097e24 */ /* 0x000fc6000f8e00ff */
[----:B------:R-:W-:Y:S02]  /*0fb0*/  IMAD.U32 R11, RZ, RZ, UR7 ;  /* 0x00000007ff0b7e24 */ /* 0x000fe4000f8e00ff */
[C---:B-1----:R-:W-:Y:S01]  /*0fc0*/  IMAD.WIDE.U32 R8, R5.reuse, 0x2, R8 ;  /* 0x0000000205087825 */ /* 0x042fe200078e0008 */
[----:B------:R-:W-:Y:S02]  /*0fd0*/  UPRMT UR8, UR10, 0x9910, URZ ;  /* 0x000099100a087896 */ /* 0x000fe400080000ff */
[----:B------:R-:W0:Y:S01]  /*0fe0*/  LDCU.64 UR6, c[0x0][0x398] ;  /* 0x00007300ff0677ac */ /* 0x000e220008000a00 */
[----:B------:R-:W-:Y:S01]  /*0ff0*/  IMAD.WIDE.U32 R10, R5, 0x2, R10 ;  /* 0x00000002050a7825 */ /* 0x000fe200078e000a */
[----:B------:R-:W2:Y:S04]  /*1000*/  LDG.E.U16 R2, desc[UR12][R8.64] ;  /* 0x0000000c08027981 */ /* 0x000ea8000c1e1500 */
[----:B------:R-:W3:Y:S04]  /*1010*/  LDG.E.U16 R13, desc[UR12][R10.64] ;  /* 0x0000000c0a0d7981 */ /* 0x000ee8000c1e1500 */
[----:B------:R-:W4:Y:S04]  /*1020*/  LDG.E.U16 R12, desc[UR12][R8.64+0x100] ;  /* 0x0001000c080c7981 */ /* 0x000f28000c1e1500 */
[----:B------:R-:W5:Y:S04]  /*1030*/  LDG.E.U16 R14, desc[UR12][R10.64+0x100] ;  /* 0x0001000c0a0e7981 */ /* 0x000f68000c1e1500 */
[----:B------:R-:W5:Y:S04]  /*1040*/  LDG.E.U16 R0, desc[UR12][R8.64+0x200] ;  /* 0x0002000c08007981 */ /* 0x000f68000c1e1500 */
[----:B------:R1:W5:Y:S04]  /*1050*/  LDG.E.U16 R6, desc[UR12][R8.64+0x300] ;  /* 0x0003000c08067981 */ /* 0x000368000c1e1500 */
[----:B------:R-:W5:Y:S04]  /*1060*/  LDG.E.U16 R3, desc[UR12][R10.64+0x200] ;  /* 0x0002000c0a037981 */ /* 0x000f68000c1e1500 */
[----:B------:R5:W5:Y:S01]  /*1070*/  LDG.E.U16 R4, desc[UR12][R10.64+0x300] ;  /* 0x0003000c0a047981 */ /* 0x000b62000c1e1500 */
[----:B0-----:R-:W-:-:S04]  /*1080*/  UIADD3 UR6, UP0, UPT, UR4, UR6, URZ ;  /* 0x0000000604067290 */ /* 0x001fc8000ff1e0ff */
[----:B------:R-:W-:Y:S01]  /*1090*/  UIADD3.X UR7, UPT, UPT, URZ, UR7, URZ, UP0, !UPT ;  /* 0x00000007ff077290 */ /* 0x000fe200087fe4ff */
[C---:B--2---:R-:W-:Y:S02]  /*10a0*/  LOP3.LUT R15, R2.reuse, 0xff, RZ, 0xc0, !PT ;  /* 0x000000ff020f7812 */ /* 0x044fe400078ec0ff */
[----:B------:R-:W-:Y:S02]  /*10b0*/  PRMT R2, R2, 0x7771, RZ ;  /* 0x0000777102027816 */ /* 0x000fe400000000ff */
[C---:B---3--:R-:W-:Y:S02]  /*10c0*/  LOP3.LUT R7, R13.reuse, 0xff, RZ, 0xc0, !PT ;  /* 0x000000ff0d077812 */ /* 0x048fe400078ec0ff */
[----:B------:R-:W-:Y:S01]  /*10d0*/  PRMT R16, R13, 0x7771, RZ ;  /* 0x000077710d107816 */ /* 0x000fe200000000ff */
[----:B-1----:R-:W-:Y:S01]  /*10e0*/  IMAD.MOV.U32 R8, RZ, RZ, R2 ;  /* 0x000000ffff087224 */ /* 0x002fe200078e0002 */
[C---:B----4-:R-:W-:Y:S01]  /*10f0*/  LOP3.LUT R13, R12.reuse, 0xff, RZ, 0xc0, !PT ;  /* 0x000000ff0c0d7812 */ /* 0x050fe200078ec0ff */
[----:B------:R-:W-:Y:S01]  /*1100*/  IMAD R2, R15, UR8, RZ ;  /* 0x000000080f027c24 */ /* 0x000fe2000f8e02ff */
[----:B------:R-:W-:Y:S01]  /*1110*/  PRMT R12, R12, 0x7771, RZ ;  /* 0x000077710c0c7816 */ /* 0x000fe200000000ff */
[----:B------:R-:W-:Y:S01]  /*1120*/  IMAD R8, R8, UR8, RZ ;  /* 0x0000000808087c24 */ /* 0x000fe2000f8e02ff */
[C---:B-----5:R-:W-:Y:S01]  /*1130*/  LOP3.LUT R9, R14.reuse, 0xff, RZ, 0xc0, !PT ;  /* 0x000000ff0e097812 */ /* 0x060fe200078ec0ff */
[----:B------:R-:W-:Y:S01]  /*1140*/  IMAD R10, R13, UR8, RZ ;  /* 0x000000080d0a7c24 */ /* 0x000fe2000f8e02ff */
[----:B------:R-:W-:Y:S01]  /*1150*/  PRMT R14, R14, 0x7771, RZ ;  /* 0x000077710e0e7816 */ /* 0x000fe200000000ff */
[----:B------:R-:W-:Y:S01]  /*1160*/  IMAD.MOV.U32 R11, RZ, RZ, R12 ;  /* 0x000000ffff0b7224 */ /* 0x000fe200078e000c */
[----:B------:R-:W-:-:S02]  /*1170*/  PRMT R8, R8, 0x9910, RZ ;  /* 0x0000991008087816 */ /* 0x000fc400000000ff */
[----:B------:R-:W-:Y:S01]  /*1180*/  MOV R12, R16 ;  /* 0x00000010000c7202 */ /* 0x000fe20000000f00 */
[----:B------:R-:W-:Y:S01]  /*1190*/  IMAD R11, R11, UR8, RZ ;  /* 0x000000080b0b7c24 */ /* 0x000fe2000f8e02ff */
[----:B------:R-:W-:Y:S01]  /*11a0*/  PRMT R10, R10, 0x9910, RZ ;  /* 0x000099100a0a7816 */ /* 0x000fe200000000ff */
[----:B------:R-:W-:Y:S01]  /*11b0*/  IMAD.MOV.U32 R13, RZ, RZ, R14 ;  /* 0x000000ffff0d7224 */ /* 0x000fe200078e000e */
[----:B------:R-:W-:Y:S02]  /*11c0*/  PRMT R2, R2, 0x9910, RZ ;  /* 0x0000991002027816 */ /* 0x000fe400000000ff */
[----:B------:R-:W-:Y:S01]  /*11d0*/  PRMT R14, R11, 0x9910, RZ ;  /* 0x000099100b0e7816 */ /* 0x000fe200000000ff */
[----:B------:R-:W-:Y:S01]  /*11e0*/  IMAD.MOV.U32 R11, RZ, RZ, R8 ;  /* 0x000000ffff0b7224 */ /* 0x000fe200078e0008 */
[----:B------:R-:W-:Y:S01]  /*11f0*/  PRMT R15, R3, 0x7771, RZ ;  /* 0x00007771030f7816 */ /* 0x000fe200000000ff */
[----:B------:R-:W-:Y:S01]  /*1200*/  IMAD R9, R9, R10, RZ ;  /* 0x0000000a09097224 */ /* 0x000fe200078e02ff */
[----:B------:R-:W-:Y:S01]  /*1210*/  PRMT R16, R4, 0x7771, RZ ;  /* 0x0000777104107816 */ /* 0x000fe200000000ff */
[----:B------:R-:W-:Y:S01]  /*1220*/  IMAD R8, R12, R11, RZ ;  /* 0x0000000b0c087224 */ /* 0x000fe200078e02ff */
[----:B------:R-:W-:Y:S01]  /*1230*/  LOP3.LUT R11, R0, 0xff, RZ, 0xc0, !PT ;  /* 0x000000ff000b7812 */ /* 0x000fe200078ec0ff */
[----:B------:R-:W-:Y:S01]  /*1240*/  IMAD R10, R13, R14, RZ ;  /* 0x0000000e0d0a7224 */ /* 0x000fe200078e02ff */
[C---:B------:R-:W-:Y:S01]  /*1250*/  LOP3.LUT R13, R6.reuse, 0xff, RZ, 0xc0, !PT ;  /* 0x000000ff060d7812 */ /* 0x040fe200078ec0ff */
[----:B------:R-:W-:Y:S01]  /*1260*/  IMAD R7, R7, R2, RZ ;  /* 0x0000000207077224 */ /* 0x000fe200078e02ff */
[----:B------:R-:W-:Y:S01]  /*1270*/  PRMT R14, R6, 0x7771, RZ ;  /* 0x00007771060e7816 */ /* 0x000fe200000000ff */
[----:B------:R-:W-:Y:S01]  /*1280*/  IMAD.U32 R2, RZ, RZ, UR6 ;  /* 0x00000006ff027e24 */ /* 0x000fe2000f8e00ff */
[----:B------:R-:W-:Y:S01]  /*1290*/  LOP3.LUT R6, R3, 0xff, RZ, 0xc0, !PT ;  /* 0x000000ff03067812 */ /* 0x000fe200078ec0ff */
[----:B------:R-:W-:Y:S01]  /*12a0*/  IMAD R3, R11, UR8, RZ ;  /* 0x000000080b037c24 */ /* 0x000fe2000f8e02ff */
[----:B------:R-:W-:Y:S01]  /*12b0*/  PRMT R12, R0, 0x7771, RZ ;  /* 0x00007771000c7816 */ /* 0x000fe200000000ff */
[----:B------:R-:W-:Y:S01]  /*12c0*/  IMAD R11, R13, UR8, RZ ;  /* 0x000000080d0b7c24 */ /* 0x000fe2000f8e02ff */
[----:B------:R-:W-:Y:S01]  /*12d0*/  LOP3.LUT R0, R4, 0xff, RZ, 0xc0, !PT ;  /* 0x000000ff04007812 */ /* 0x000fe200078ec0ff */
[----:B------:R-:W-:Y:S01]  /*12e0*/  IMAD.MOV.U32 R13, RZ, RZ, R15 ;  /* 0x000000ffff0d7224 */ /* 0x000fe200078e000f */
[----:B------:R-:W-:Y:S01]  /*12f0*/  PRMT R3, R3, 0x9910, RZ ;  /* 0x0000991003037816 */ /* 0x000fe200000000ff */
[----:B------:R-:W-:Y:S01]  /*1300*/  IMAD R4, R12, UR8, RZ ;  /* 0x000000080c047c24 */ /* 0x000fe2000f8e02ff */
[----:B------:R-:W-:Y:S01]  /*1310*/  PRMT R15, R11, 0x9910, RZ ;  /* 0x000099100b0f7816 */ /* 0x000fe200000000ff */
[----:B------:R-:W-:Y:S01]  /*1320*/  IMAD R12, R14, UR8, RZ ;  /* 0x000000080e0c7c24 */ /* 0x000fe2000f8e02ff */
[----:B------:R-:W-:Y:S01]  /*1330*/  PRMT R7, R8, 0x7604, R7 ;  /* 0x0000760408077816 */ /* 0x000fe20000000007 */
[----:B------:R-:W-:Y:S01]  /*1340*/  IMAD.MOV.U32 R11, RZ, RZ, R3 ;  /* 0x000000ffff0b7224 */ /* 0x000fe200078e0003 */
[----:B------:R-:W-:Y:S01]  /*1350*/  PRMT R4, R4, 0x9910, RZ ;  /* 0x0000991004047816 */ /* 0x000fe200000000ff */
[----:B------:R-:W-:Y:S01]  /*1360*/  IMAD.MOV.U32 R14, RZ, RZ, R16 ;  /* 0x000000ffff0e7224 */ /* 0x000fe200078e0010 */
[----:B------:R-:W-:Y:S01]  /*1370*/  PRMT R17, R12, 0x9910, RZ ;  /* 0x000099100c117816 */ /* 0x000fe200000000ff */
[----:B------:R-:W-:Y:S01]  /*1380*/  IMAD R6, R6, R11, RZ ;  /* 0x0000000b06067224 */ /* 0x000fe200078e02ff */
[----:B------:R-:W-:Y:S01]  /*1390*/  PRMT R9, R10, 0x7604, R9 ;  /* 0x000076040a097816 */ /* 0x000fe20000000009 */
[----:B------:R-:W-:-:S02]  /*13a0*/  IMAD R11, R13, R4, RZ ;  /* 0x000000040d0b7224 */ /* 0x000fc400078e02ff */
[----:B------:R-:W-:Y:S02]  /*13b0*/  IMAD R0, R0, R15, RZ ;  /* 0x0000000f00007224 */ /* 0x000fe400078e02ff */
[----:B------:R-:W-:Y:S01]  /*13c0*/  IMAD R13, R14, R17, RZ ;  /* 0x000000110e0d7224 */ /* 0x000fe200078e02ff */
[----:B------:R-:W-:Y:S01]  /*13d0*/  PRMT R11, R11, 0x7604, R6 ;  /* 0x000076040b0b7816 */ /* 0x000fe20000000006 */
[----:B------:R-:W-:-:S03]  /*13e0*/  IMAD.U32 R3, RZ, RZ, UR7 ;  /* 0x00000007ff037e24 */ /* 0x000fc6000f8e00ff */
[----:B------:R-:W-:Y:S01]  /*13f0*/  PRMT R13, R13, 0x7604, R0 ;  /* 0x000076040d0d7816 */ /* 0x000fe20000000000 */
[----:B------:R-:W-:-:S05]  /*1400*/  IMAD.WIDE.U32 R2, R5, 0x2, R2 ;  /* 0x0000000205027825 */ /* 0x000fca00078e0002 */
[----:B------:R-:W-:Y:S04]  /*1410*/  STG.E.U16 desc[UR12][R2.64], R7 ;  /* 0x0000000702007986 */ /* 0x000fe8000c10150c */
[----:B------:R-:W-:Y:S04]  /*1420*/  STG.E.U16 desc[UR12][R2.64+0x100], R9 ;  /* 0x0001000902007986 */ /* 0x000fe8000c10150c */
[----:B------:R-:W-:Y:S04]  /*1430*/  STG.E.U16 desc[UR12][R2.64+0x200], R11 ;  /* 0x0002000b02007986 */ /* 0x000fe8000c10150c */
[----:B------:R-:W-:Y:S01]  /*1440*/  STG.E.U16 desc[UR12][R2.64+0x300], R13 ;  /* 0x0003000d02007986 */ /* 0x000fe2000c10150c */
[----:B------:R-:W-:Y:S05]  /*1450*/  EXIT ;  /* 0x000000000000794d */ /* 0x000fea0003800000 */
.L_x_20074:
        /* <DEDUP_REMOVED lines=10> */
.L_x_23970:


//--------------------- .text._ZN2at6native29vectorized_elementwise_kernelILi4EZZZNS0_54_GLOBAL__N__d8c5977b_16_LinearAlgebra_cu_35b291db_316116addr_kernel_cudaERNS_14TensorIteratorERKN3c106ScalarES8_ENKUlvE_clEvENKUlvE0_clEvEUlaaaE_St5arrayIPcLm4EEEEviT0_T1_ --------------------------
	.section	.text._ZN2at6native29vectorized_elementwise_kernelILi4EZZZNS0_54_GLOBAL__N__d8c5977b_16_LinearAlgebra_cu_35b291db_316116addr_kernel_cudaERNS_14TensorIteratorERKN3c106ScalarES8_ENKUlvE_clEvENKUlvE0_clEvEUlaaaE_St5arrayIPcLm4EEEEviT0_T1_,"ax",@progbits
	.align	128
        .global         _ZN2at6native29vectorized_elementwise_kernelILi4EZZZNS0_54_GLOBAL__N__d8c5977b_16_LinearAlgebra_cu_35b291db_316116addr_kernel_cudaERNS_14TensorIteratorERKN3c106ScalarES8_ENKUlvE_clEvENKUlvE0_clEvEUlaaaE_St5arrayIPcLm4EEEEviT0_T1_
        .type           _ZN2at6native29vectorized_elementwise_kernelILi4EZZZNS0_54_GLOBAL__N__d8c5977b_16_LinearAlgebra_cu_35b291db_316116addr_kernel_cudaERNS_14TensorIteratorERKN3c106ScalarES8_ENKUlvE_clEvENKUlvE0_clEvEUlaaaE_St5arrayIPcLm4EEEEviT0_T1_,@function
        .size           _ZN2at6native29vectorized_elementwise_kernelILi4EZZZNS0_54_GLOBAL__N__d8c5977b_16_LinearAlgebra_cu_35b291db_316116addr_kernel_cudaERNS_14TensorIteratorERKN3c106ScalarES8_ENKUlvE_clEvENKUlvE0_clEvEUlaaaE_St5arrayIPcLm4EEEEviT0_T1_,(.L_x_23971 - _ZN2at6native29vectorized_elementwise_kernelILi4EZZZNS0_54_GLOBAL__N__d8c5977b_16_LinearAlgebra_cu_35b291db_316116addr_kernel_cudaERNS_14TensorIteratorERKN3c106ScalarES8_ENKUlvE_clEvENKUlvE0_clEvEUlaaaE_St5arrayIPcLm4EEEEviT0_T1_)
        .other          _ZN2at6native29vectorized_elementwise_kernelILi4EZZZNS0_54_GLOBAL__N__d8c5977b_16_LinearAlgebra_cu_35b291db_316116addr_kernel_cudaERNS_14TensorIteratorERKN3c106ScalarES8_ENKUlvE_clEvENKUlvE0_clEvEUlaaaE_St5arrayIPcLm4EEEEviT0_T1_,@"STO_CUDA_ENTRY STV_DEFAULT"
_ZN2at6native29vectorized_elementwise_kernelILi4EZZZNS0_54_GLOBAL__N__d8c5977b_16_LinearAlgebra_cu_35b291db_316116addr_kernel_cudaERNS_14TensorIteratorERKN3c106ScalarES8_ENKUlvE_clEvENKUlvE0_clEvEUlaaaE_St5arrayIPcLm4EEEEviT0_T1_:
.text._ZN2at6native29vectorized_elementwise_kernelILi4EZZZNS0_54_GLOBAL__N__d8c5977b_16_LinearAlgebra_cu_35b291db_316116addr_kernel_cudaERNS_14TensorIteratorERKN3c106ScalarES8_ENKUlvE_clEvENKUlvE0_clEvEUlaaaE_St5arrayIPcLm4EEEEviT0_T1_:
        /* <DEDUP_REMOVED lines=33> */
[----:B-1----:R-:W1:Y:S01]  /*0210*/  @!P2 LDC.64 R6, c[0x0][0x3a8] ;  /* 0x0000ea00ff06ab82 */ /* 0x002e620000000a00 */
[----:B------:R-:W-:-:S05]  /*0220*/  @!P2 VIADD R4, R4, 0x80 ;  /* 0x000000800404a836 */ /* 0x000fca0000000000 */
[----:B------:R-:W-:Y:S01]  /*0230*/  ISETP.GE.U32.AND P1, PT, R4, UR5, PT ;  /* 0x0000000504007c0c */ /* 0x000fe2000bf26070 */
[----:B------:R-:W-:Y:S01]  /*0240*/  @!P4 IMAD.X R19, RZ, RZ, R19, P0 ;  /* 0x000000ffff13c224 */ /* 0x000fe200000e0613 */
[----:B--2---:R-:W-:Y:S01]  /*0250*/  @!P5 IADD3 R24, P0, PT, R5, R24, RZ ;  /* 0x000000180518d210 */ /* 0x004fe20007f1e0ff */
[----:B------:R-:W2:Y:S04]  /*0260*/  @!P2 LDC.64 R10, c[0x0][0x3b0] ;  /* 0x0000ec00ff0aab82 */ /* 0x000ea80000000a00 */
[----:B------:R-:W-:-:S06]  /*0270*/  @!P5 IMAD.X R25, RZ, RZ, R25, P0 ;  /* 0x000000ffff19d224 */ /* 0x000fcc00000e0619 */
[C---:B------:R-:W-:Y:S01]  /*0280*/  @!P1 VIADD R27, R4.reuse, UR4 ;  /* 0x00000004041b9c36 */ /* 0x040fe20008000000 */
[----:B---3--:R-:W-:Y:S01]  /*0290*/  @!P5 IADD3 R22, P6, PT, R5, R22, RZ ;  /* 0x000000160516d210 */ /* 0x008fe20007fde0ff */
[----:B------:R-:W-:Y:S01]  /*02a0*/  @!P1 VIADD R4, R4, 0x80 ;  /* 0x0000008004049836 */ /* 0x000fe20000000000 */
[----:B------:R-:W-:Y:S01]  /*02b0*/  PRMT R8, RZ, 0x7610, R8 ;  /* 0x00007610ff087816 */ /* 0x000fe20000000008 */
[----:B------:R-:W3:Y:S03]  /*02c0*/  @!P1 LDC.64 R12, c[0x0][0x3a8] ;  /* 0x0000ea00ff0c9b82 */ /* 0x000ee60000000a00 */
[----:B------:R-:W-:Y:S01]  /*02d0*/  ISETP.GE.U32.AND P0, PT, R4, UR5, PT ;  /* 0x0000000504007c0c */ /* 0x000fe2000bf06070 */
[----:B------:R-:W-:Y:S01]  /*02e0*/  @!P5 IMAD.X R23, RZ, RZ, R23, P6 ;  /* 0x000000ffff17d224 */ /* 0x000fe200030e0617 */
[----:B------:R-:W-:Y:S01]  /*02f0*/  PRMT R9, RZ, 0x7610, R9 ;  /* 0x00007610ff097816 */ /* 0x000fe20000000009 */
[----:B------:R-:W4:Y:S01]  /*0300*/  @!P4 LDG.E.U8 R8, desc[UR12][R18.64] ;  /* 0x0000000c1208c981 */ /* 0x000f22000c1e1100 */
[----:B------:R-:W-:-:S02]  /*0310*/  PRMT R20, RZ, 0x7610, R20 ;  /* 0x00007610ff147816 */ /* 0x000fc40000000014 */
[C---:B0-----:R-:W-:Y:S02]  /*0320*/  @!P3 IADD3 R16, P4, PT, R17.reuse, R14, RZ ;  /* 0x0000000e1110b210 */ /* 0x041fe40007f9e0ff */
[----:B------:R-:W4:Y:S04]  /*0330*/  @!P5 LDG.E.U8 R9, desc[UR12][R24.64] ;  /* 0x0000000c1809d981 */ /* 0x000f28000c1e1100 */
[----:B------:R5:W4:Y:S01]  /*0340*/  @!P5 LDG.E.U8 R20, desc[UR12][R22.64] ;  /* 0x0000000c1614d981 */ /* 0x000b22000c1e1100 */
        /* <DEDUP_REMOVED lines=12> */
[C---:B------:R-:W-:Y:S01]  /*0410*/  @!P4 VIADD R7, R4.reuse, UR4 ;  /* 0x000000040407cc36 */ /* 0x040fe20008000000 */
[----:B------:R-:W0:Y:S01]  /*0420*/  @!P4 LDC.64 R18, c[0x0][0x3a8] ;  /* 0x0000ea00ff12cb82 */ /* 0x000e220000000a00 */
[----:B------:R-:W-:Y:S01]  /*0430*/  @!P4 VIADD R4, R4, 0x80 ;  /* 0x000000800404c836 */ /* 0x000fe20000000000 */
[----:B------:R3:W5:Y:S06]  /*0440*/  @!P3 LDG.E.U8 R3, desc[UR12][R22.64] ;  /* 0x0000000c1603b981 */ /* 0x00076c000c1e1100 */
        /* <DEDUP_REMOVED lines=33> */
[----:B------:R2:W3:Y:S01]  /*0660*/  @!P4 LDG.E.U8 R28, desc[UR12][R18.64] ;  /* 0x0000000c121cc981 */ /* 0x0004e2000c1e1100 */
[----:B------:R-:W-:Y:S02]  /*0670*/  @!P0 IADD3.X R11, PT, PT, RZ, R11, RZ, P2, !PT ;  /* 0x0000000bff0b8210 */ /* 0x000fe400017fe4ff */
[----:B-1----:R-:W-:Y:S01]  /*0680*/  @!P4 IADD3 R14, P1, PT, R7, R14, RZ ;  /* 0x0000000e070ec210 */ /* 0x002fe20007f3e0ff */
[----:B------:R1:W3:Y:S01]  /*0690*/  @!P3 LDG.E.U8 R4, desc[UR12][R12.64] ;  /* 0x0000000c0c04b981 */ /* 0x0002e2000c1e1100 */
[----:B------:R-:W-:-:S03]  /*06a0*/  PRMT R7, RZ, 0x7610, R7 ;  /* 0x00007610ff077816 */ /* 0x000fc60000000007 */
[----:B------:R1:W3:Y:S01]  /*06b0*/  @!P0 LDG.E.U8 R5, desc[UR12][R10.64] ;  /* 0x0000000c0a058981 */ /* 0x0002e2000c1e1100 */
[----:B------:R-:W-:Y:S01]  /*06c0*/  @!P4 IMAD.X R15, RZ, RZ, R15, P1 ;  /* 0x000000ffff0fc224 */ /* 0x000fe200008e060f */
[----:B0-----:R-:W-:-:S04]  /*06d0*/  @!P3 IADD3 R16, P0, PT, R29, R16, RZ ;  /* 0x000000101d10b210 */ /* 0x001fc80007f1e0ff */
[----:B------:R0:W3:Y:S01]  /*06e0*/  @!P4 LDG.E.U8 R7, desc[UR12][R14.64] ;  /* 0x0000000c0e07c981 */ /* 0x0000e2000c1e1100 */
[----:B--2---:R-:W-:Y:S01]  /*06f0*/  PRMT R18, RZ, 0x7610, R18 ;  /* 0x00007610ff127816 */ /* 0x004fe20000000012 */
        /* <DEDUP_REMOVED lines=20> */
[----:B---3--:R-:W-:Y:S01]  /*0840*/  PRMT R12, R6, 0x9910, RZ ;  /* 0x00009910060c7816 */ /* 0x008fe200000000ff */
[----:B------:R-:W-:Y:S01]  /*0850*/  IMAD R6, R9, R8, RZ ;  /* 0x0000000809067224 */ /* 0x000fe200078e02ff */
[----:B------:R-:W-:-:S03]  /*0860*/  PRMT R2, R2, 0x9910, RZ ;  /* 0x0000991002027816 */ /* 0x000fc600000000ff */
[----:B------:R-:W-:Y:S02]  /*0870*/  IMAD.MOV.U32 R9, RZ, RZ, R12 ;  /* 0x000000ffff097224 */ /* 0x000fe400078e000c */
[----:B------:R-:W-:Y:S02]  /*0880*/  IMAD.MOV.U32 R10, RZ, RZ, R20 ;  /* 0x000000ffff0a7224 */ /* 0x000fe400078e0014 */
[----:B------:R-:W-:Y:S02]  /*0890*/  IMAD.MOV.U32 R3, RZ, RZ, R13 ;  /* 0x000000ffff037224 */ /* 0x000fe400078e000d */
[----:B------:R-:W-:Y:S02]  /*08a0*/  IMAD.MOV.U32 R8, RZ, RZ, R11 ;  /* 0x000000ffff087224 */ /* 0x000fe400078e000b */
[----:B------:R-:W-:Y:S02]  /*08b0*/  IMAD.MOV.U32 R11, RZ, RZ, R2 ;  /* 0x000000ffff0b7224 */ /* 0x000fe400078e0002 */
[----:B------:R-:W-:Y:S01]  /*08c0*/  IMAD R2, R10, R3, RZ ;  /* 0x000000030a027224 */ /* 0x000fe200078e02ff */
[----:B------:R-:W-:Y:S01]  /*08d0*/  PRMT R25, R25, 0x9910, RZ ;  /* 0x0000991019197816 */ /* 0x000fe200000000ff */
[----:B------:R-:W-:Y:S01]  /*08e0*/  IMAD R3, R8, R11, RZ ;  /* 0x0000000b08037224 */ /* 0x000fe200078e02ff */
[----:B------:R-:W-:-:S03]  /*08f0*/  PRMT R12, R23, 0x9910, RZ ;  /* 0x00009910170c7816 */ /* 0x000fc600000000ff */
[----:B------:R-:W-:Y:S01]  /*0900*/  IMAD.MOV.U32 R11, RZ, RZ, R25 ;  /* 0x000000ffff0b7224 */ /* 0x000fe200078e0019 */
[----:B------:R-:W-:Y:S01]  /*0910*/  PRMT R24, R24, 0x9910, RZ ;  /* 0x0000991018187816 */ /* 0x000fe200000000ff */
[----:B------:R-:W-:Y:S02]  /*0920*/  IMAD R9, R9, UR6, RZ ;  /* 0x0000000609097c24 */ /* 0x000fe4000f8e02ff */
[----:B------:R-:W-:Y:S01]  /*0930*/  IMAD R11, R11, UR6, RZ ;  /* 0x000000060b0b7c24 */ /* 0x000fe2000f8e02ff */
        /* <DEDUP_REMOVED lines=9> */
[----:B------:R-:W-:Y:S01]  /*09d0*/  PRMT R13, R7, 0x9910, RZ ;  /* 0x00009910070d7816 */ /* 0x000fe200000000ff */
[----:B------:R-:W-:Y:S01]  /*09e0*/  IMAD.MOV.U32 R7, RZ, RZ, R14 ;  /* 0x000000ffff077224 */ /* 0x000fe200078e000e */
[----:B------:R-:W-:Y:S01]  /*09f0*/  PRMT R14, R4, 0x9910, RZ ;  /* 0x00009910040e7816 */ /* 0x000fe200000000ff */
[----:B------:R-:W-:Y:S01]  /*0a00*/  IMAD R5, R5, UR6, RZ ;  /* 0x0000000605057c24 */ /* 0x000fe2000f8e02ff */
[----:B------:R-:W-:Y:S01]  /*0a10*/  PRMT R9, R9, 0x9910, RZ ;  /* 0x0000991009097816 */ /* 0x000fe200000000ff */
[----:B------:R-:W-:Y:S01]  /*0a20*/  IMAD.MOV.U32 R8, RZ, RZ, R24 ;  /* 0x000000ffff087224 */ /* 0x000fe200078e0018 */
[----:B--2---:R-:W-:Y:S01]  /*0a30*/  PRMT R18, R18, 0x9910, RZ ;  /* 0x0000991012127816 */ /* 0x004fe200000000ff */
[----:B------:R-:W-:Y:S01]  /*0a40*/  IMAD.MOV.U32 R4, RZ, RZ, R13 ;  /* 0x000000ffff047224 */ /* 0x000fe200078e000d */
[----:B------:R-:W-:Y:S01]  /*0a50*/  PRMT R10, R22, 0x9910, RZ ;  /* 0x00009910160a7816 */ /* 0x000fe200000000ff */
[----:B------:R-:W-:Y:S01]  /*0a60*/  IMAD.MOV.U32 R13, RZ, RZ, R14 ;  /* 0x000000ffff0d7224 */ /* 0x000fe200078e000e */
[----:B------:R-:W-:Y:S01]  /*0a70*/  PRMT R11, R11, 0x9910, RZ ;  /* 0x000099100b0b7816 */ /* 0x000fe200000000ff */
[----:B------:R-:W-:Y:S01]  /*0a80*/  IMAD.MOV.U32 R14, RZ, RZ, R18 ;  /* 0x000000ffff0e7224 */ /* 0x000fe200078e0012 */
[----:B------:R-:W-:Y:S01]  /*0a90*/  PRMT R15, R5, 0x9910, RZ ;  /* 0x00009910050f7816 */ /* 0x000fe200000000ff */
[----:B------:R-:W-:-:S02]  /*0aa0*/  IMAD R9, R8, R9, RZ ;  /* 0x0000000908097224 */ /* 0x000fc400078e02ff */
[----:B------:R-:W-:Y:S02]  /*0ab0*/  IMAD R8, R4, R13, RZ ;  /* 0x0000000d04087224 */ /* 0x000fe400078e02ff */
[----:B------:R-:W-:Y:S02]  /*0ac0*/  IMAD R5, R10, R11, RZ ;  /* 0x0000000b0a057224 */ /* 0x000fe400078e02ff */
[----:B------:R-:W-:Y:S02]  /*0ad0*/  IMAD R7, R12, R7, RZ ;  /* 0x000000070c077224 */ /* 0x000fe400078e02ff */
[----:B------:R-:W-:Y:S01]  /*0ae0*/  IMAD R4, R14, R15, RZ ;  /* 0x0000000f0e047224 */ /* 0x000fe200078e02ff */
[----:B------:R-:W-:Y:S06]  /*0af0*/  @P0 BRA `(.L_x_20078) ;  /* 0x0000000000380947 */ /* 0x000fec0003800000 */
[----:B------:R-:W0:Y:S01]  /*0b00*/  LDCU.64 UR6, c[0x0][0x398] ;  /* 0x00007300ff0677ac */ /* 0x000e220008000a00 */
[C---:B------:R-:W-:Y:S01]  /*0b10*/  IADD3 R10, PT, PT, R0.reuse, UR4, RZ ;  /* 0x00000004000a7c10 */ /* 0x040fe2000fffe0ff */
[----:B------:R-:W-:-:S03]  /*0b20*/  VIADD R0, R0, 0x80 ;  /* 0x0000008000007836 */ /* 0x000fc60000000000 */
[----:B0-----:R-:W-:-:S05]  /*0b30*/  IADD3 R10, P0, PT, R10, UR6, RZ ;  /* 0x000000060a0a7c10 */ /* 0x001fca000ff1e0ff */
[----:B------:R-:W-:Y:S01]  /*0b40*/  IMAD.X R11, RZ, RZ, UR7, P0 ;  /* 0x00000007ff0b7e24 */ /* 0x000fe200080e06ff */
[----:B------:R-:W-:-:S04]  /*0b50*/  ISETP.GE.U32.AND P0, PT, R0, UR5, PT ;  /* 0x0000000500007c0c */ /* 0x000fc8000bf06070 */
[----:B------:R0:W-:Y:S09]  /*0b60*/  STG.E.U8 desc[UR12][R10.64], R6 ;  /* 0x000000060a007986 */ /* 0x0001f2000c10110c */
[----:B------:R-:W-:Y:S05]  /*0b70*/  @P0 BRA `(.L_x_20079) ;  /* 0x0000000000380947 */ /* 0x000fea0003800000 */
[----:B------:R-:W1:Y:S01]  /*0b80*/  LDCU.64 UR6, c[0x0][0x398] ;  /* 0x00007300ff0677ac */ /* 0x000e620008000a00 */
[C---:B0-----:R-:W-:Y:S02]  /*0b90*/  VIADD R10, R0.reuse, UR4 ;  /* 0x00000004000a7c36 */ /* 0x041fe40008000000 */
[----:B------:R-:W-:-:S03]  /*0ba0*/  VIADD R0, R0, 0x80 ;  /* 0x0000008000007836 */ /* 0x000fc60000000000 */
[----:B-1----:R-:W-:-:S05]  /*0bb0*/  IADD3 R10, P0, PT, R10, UR6, RZ ;  /* 0x000000060a0a7c10 */ /* 0x002fca000ff1e0ff */
[----:B------:R-:W-:-:S05]  /*0bc0*/  IMAD.X R11, RZ, RZ, UR7, P0 ;  /* 0x00000007ff0b7e24 */ /* 0x000fca00080e06ff */
[----:B------:R0:W-:Y:S03]  /*0bd0*/  STG.E.U8 desc[UR12][R10.64], R2 ;  /* 0x000000020a007986 */ /* 0x0001e6000c10110c */
.L_x_20078:
        /* <DEDUP_REMOVED lines=8> */
.L_x_20079:
[----:B------:R-:W-:-:S13]  /*0c60*/  ISETP.GE.U32.AND P0, PT, R0, UR5, PT ;  /* 0x0000000500007c0c */ /* 0x000fda000bf06070 */
[----:B------:R-:W-:Y:S05]  /*0c70*/  @P0 BRA `(.L_x_20081) ;  /* 0x0000000000380947 */ /* 0x000fea0003800000 */
[----:B------:R-:W2:Y:S01]  /*0c80*/  LDCU.64 UR6, c[0x0][0x398] ;  /* 0x00007300ff0677ac */ /* 0x000ea20008000a00 */
[C---:B------:R-:W-:Y:S02]  /*0c90*/  VIADD R2, R0.reuse, UR4 ;  /* 0x0000000400027c36 */ /* 0x040fe40008000000 */
[----:B------:R-:W-:-:S03]  /*0ca0*/  VIADD R0, R0, 0x80 ;  /* 0x0000008000007836 */ /* 0x000fc60000000000 */
[----:B--2---:R-:W-:-:S05]  /*0cb0*/  IADD3 R2, P0, PT, R2, UR6, RZ ;  /* 0x0000000602027c10 */ /* 0x004fca000ff1e0ff */
[----:B-1----:R-:W-:-:S05]  /*0cc0*/  IMAD.X R3, RZ, RZ, UR7, P0 ;  /* 0x00000007ff037e24 */ /* 0x002fca00080e06ff */
[----:B------:R1:W-:Y:S03]  /*0cd0*/  STG.E.U8 desc[UR12][R2.64], R9 ;  /* 0x0000000902007986 */ /* 0x0003e6000c10110c */
.L_x_20080:
        /* <DEDUP_REMOVED lines=8> */
.L_x_20081:
        /* <DEDUP_REMOVED lines=9> */
.L_x_20082:
[----:B------:R-:W-:Y:S05]  /*0df0*/  BSYNC.RELIABLE B1 ;  /* 0x0000000000017941 */ /* 0x000fea0003800100 */
.L_x_20077:
[----:B------:R-:W-:-:S13]  /*0e00*/  ISETP.GE.U32.AND P0, PT, R0, UR5, PT ;  /* 0x0000000500007c0c */ /* 0x000fda000bf06070 */
[----:B0-2---:R-:W0:Y:S01]  /*0e10*/  @!P0 LDC.64 R6, c[0x0][0x398] ;  /* 0x0000e600ff068b82 */ /* 0x005e220000000a00 */
[C---:B-1----:R-:W-:Y:S01]  /*0e20*/  @!P0 VIADD R3, R0.reuse, UR4 ;  /* 0x0000000400038c36 */ /* 0x042fe20008000000 */
[----:B------:R-:W-:-:S04]  /*0e30*/  @!P0 IADD3 R0, PT, PT, R0, 0x80, RZ ;  /* 0x0000008000008810 */ /* 0x000fc80007ffe0ff */
[----:B0-----:R-:W-:-:S05]  /*0e40*/  @!P0 IADD3 R2, P1, PT, R3, R6, RZ ;  /* 0x0000000603028210 */ /* 0x001fca0007f3e0ff */
[----:B------:R-:W-:-:S05]  /*0e50*/  @!P0 IMAD.X R3, RZ, RZ, R7, P1 ;  /* 0x000000ffff038224 */ /* 0x000fca00008e0607 */
[----:B------:R3:W-:Y:S03]  /*0e60*/  @!P0 STG.E.U8 desc[UR12][R2.64], R8 ;  /* 0x0000000802008986 */ /* 0x0007e6000c10110c */
.L_x_20083:
[----:B------:R-:W-:Y:S05]  /*0e70*/  BSYNC.RECONVERGENT B0 ;  /* 0x0000000000007941 */ /* 0x000fea0003800200 */
.L_x_20076:
        /* <DEDUP_REMOVED lines=9> */
.L_x_20075:
[----:B------:R-:W0:Y:S01]  /*0f10*/  LDCU.64 UR8, c[0x0][0x3a8] ;  /* 0x00007500ff0877ac */ /* 0x000e220008000a00 */
[----:B------:R-:W1:Y:S01]  /*0f20*/  S2R R0, SR_TID.X ;  /* 0x0000000000007919 */ /* 0x000e620000002100 */
[----:B------:R-:W2:Y:S01]  /*0f30*/  LDCU.64 UR6, c[0x0][0x3b0] ;  /* 0x00007600ff0677ac */ /* 0x000ea20008000a00 */
[----:B0-----:R-:W-:-:S04]  /*0f40*/  UIADD3 UR8, UP0, UPT, UR4, UR8, URZ ;  /* 0x0000000804087290 */ /* 0x001fc8000ff1e0ff */
[----:B------:R-:W-:Y:S02]  /*0f50*/  UIADD3.X UR9, UPT, UPT, URZ, UR9, URZ, UP0, !UPT ;  /* 0x00000009ff097290 */ /* 0x000fe400087fe4ff */
[----:B--2---:R-:W-:Y:S01]  /*0f60*/  UIADD3 UR6, UP1, UPT, UR4, UR6, URZ ;  /* 0x0000000604067290 */ /* 0x004fe2000ff3e0ff */
[----:B------:R-:W-:-:S03]  /*0f70*/  IMAD.U32 R6, RZ, RZ, UR8 ;  /* 0x00000008ff067e24 */ /* 0x000fc6000f8e00ff */
[----:B------:R-:W-:Y:S01]  /*0f80*/  IMAD.U32 R7, RZ, RZ, UR9 ;  /* 0x00000009ff077e24 */ /* 0x000fe2000f8e00ff */
[----:B------:R-:W-:Y:S01]  /*0f90*/  UIADD3.X UR7, UPT, UPT, URZ, UR7, URZ, UP1, !UPT ;  /* 0x00000007ff077290 */ /* 0x000fe20008ffe4ff */
[----:B------:R-:W-:Y:S02]  /*0fa0*/  IMAD.U32 R8, RZ, RZ, UR6 ;  /* 0x00000006ff087e24 */ /* 0x000fe4000f8e00ff */
[C---:B-1----:R-:W-:Y:S01]  /*0fb0*/  IMAD.WIDE.U32 R6, R0.reuse, 0x4, R6 ;  /* 0x0000000400067825 */ /* 0x042fe200078e0006 */
[----:B------:R-:W0:Y:S03]  /*0fc0*/  LDCU.64 UR8, c[0x0][0x398] ;  /* 0x00007300ff0877ac */ /* 0x000e260008000a00 */
[----:B------:R-:W-:Y:S01]  /*0fd0*/  IMAD.U32 R9, RZ, RZ, UR7 ;  /* 0x00000007ff097e24 */ /* 0x000fe2000f8e00ff */
[----:B------:R-:W2:Y:S01]  /*0fe0*/  LDG.E R4, desc[UR12][R6.64] ;  /* 0x0000000c06047981 */ /* 0x000ea2000c1e1900 */
[----:B------:R-:W-:-:S03]  /*0ff0*/  IMAD.WIDE.U32 R8, R0, 0x4, R8 ;  /* 0x0000000400087825 */ /* 0x000fc600078e0008 */
[----:B------:R1:W3:Y:S04]  /*1000*/  LDG.E R2, desc[UR12][R6.64+0x200] ;  /* 0x0002000c06027981 */ /* 0x0002e8000c1e1900 */
[----:B------:R-:W4:Y:S04]  /*1010*/  LDG.E R5, desc[UR12][R8.64] ;  /* 0x0000000c08057981 */ /* 0x000f28000c1e1900 */
[----:B------:R5:W3:Y:S01]  /*1020*/  LDG.E R3, desc[UR12][R8.64+0x200] ;  /* 0x0002000c08037981 */ /* 0x000ae2000c1e1900 */
[----:B------:R-:W-:Y:S02]  /*1030*/  UPRMT UR7, UR10, 0x9910, URZ ;  /* 0x000099100a077896 */ /* 0x000fe400080000ff */
[----:B0-----:R-:W-:Y:S01]  /*1040*/  UIADD3 UR6, UP0, UPT, UR4, UR8, URZ ;  /* 0x0000000804067290 */ /* 0x001fe2000ff1e0ff */
[----:B--2---:R-:W-:-:S02]  /*1050*/  PRMT R12, R4, 0x7772, RZ ;  /* 0x00007772040c7816 */ /* 0x004fc400000000ff */
[C---:B------:R-:W-:Y:S02]  /*1060*/  PRMT R14, R4.reuse, 0x7773, RZ ;  /* 0x00007773040e7816 */ /* 0x040fe400000000ff */
[C---:B------:R-:W-:Y:S02]  /*1070*/  PRMT R11, R4.reuse, 0x7771, RZ ;  /* 0x00007771040b7816 */ /* 0x040fe400000000ff */
[----:B------:R-:W-:Y:S01]  /*1080*/  LOP3.LUT R10, R4, 0xff, RZ, 0xc0, !PT ;  /* 0x000000ff040a7812 */ /* 0x000fe200078ec0ff */
[----:B-1----:R-:W-:Y:S01]  /*1090*/  IMAD.MOV.U32 R7, RZ, RZ, R12 ;  /* 0x000000ffff077224 */ /* 0x002fe200078e000c */
[C---:B----4-:R-:W-:Y:S01]  /*10a0*/  LOP3.LUT R4, R5.reuse, 0xff, RZ, 0xc0, !PT ;  /* 0x000000ff05047812 */ /* 0x050fe200078ec0ff */
[----:B-----5:R-:W-:Y:S01]  /*10b0*/  IMAD.MOV.U32 R8, RZ, RZ, R14 ;  /* 0x000000ffff087224 */ /* 0x020fe200078e000e */
[C---:B------:R-:W-:Y:S01]  /*10c0*/  PRMT R9, R5.reuse, 0x7771, RZ ;  /* 0x0000777105097816 */ /* 0x040fe200000000ff */
[----:B------:R-:W-:Y:S01]  /*10d0*/  IMAD.MOV.U32 R6, RZ, RZ, R11 ;  /* 0x000000ffff067224 */ /* 0x000fe200078e000b */
[----:B------:R-:W-:-:S02]  /*10e0*/  PRMT R13, R5, 0x7772, RZ ;  /* 0x00007772050d7816 */ /* 0x000fc400000000ff */
[----:B------:R-:W-:Y:S01]  /*10f0*/  PRMT R15, R5, 0x7773, RZ ;  /* 0x00007773050f7816 */ /* 0x000fe200000000ff */
[----:B------:R-:W-:Y:S02]  /*1100*/  IMAD R5, R10, UR7, RZ ;  /* 0x000000070a057c24 */ /* 0x000fe4000f8e02ff */
[----:B------:R-:W-:Y:S02]  /*1110*/  IMAD R7, R7, UR7, RZ ;  /* 0x0000000707077c24 */ /* 0x000fe4000f8e02ff */
[----:B------:R-:W-:Y:S02]  /*1120*/  IMAD R8, R8, UR7, RZ ;  /* 0x0000000708087c24 */ /* 0x000fe4000f8e02ff */
[----:B------:R-:W-:Y:S01]  /*1130*/  IMAD R6, R6, UR7, RZ ;  /* 0x0000000706067c24 */ /* 0x000fe2000f8e02ff */
[----:B------:R-:W-:Y:S01]  /*1140*/  PRMT R5, R5, 0x9910, RZ ;  /* 0x0000991005057816 */ /* 0x000fe200000000ff */
[----:B------:R-:W-:Y:S01]  /*1150*/  IMAD.MOV.U32 R10, RZ, RZ, R13 ;  /* 0x000000ffff0a7224 */ /* 0x000fe200078e000d */
[----:B------:R-:W-:Y:S01]  /*1160*/  PRMT R7, R7, 0x9910, RZ ;  /* 0x0000991007077816 */ /* 0x000fe200000000ff */
[----:B------:R-:W-:Y:S01]  /*1170*/  IMAD.MOV.U32 R11, RZ, RZ, R15 ;  /* 0x000000ffff0b7224 */ /* 0x000fe200078e000f */
[----:B------:R-:W-:-:S02]  /*1180*/  PRMT R8, R8, 0x9910, RZ ;  /* 0x0000991008087816 */ /* 0x000fc400000000ff */
[----:B------:R-:W-:Y:S01]  /*1190*/  PRMT R6, R6, 0x9910, RZ ;  /* 0x0000991006067816 */ /* 0x000fe200000000ff */
[----:B------:R-:W-:Y:S02]  /*11a0*/  IMAD R4, R4, R5, RZ ;  /* 0x0000000504047224 */ /* 0x000fe400078e02ff */
[----:B------:R-:W-:Y:S02]  /*11b0*/  IMAD R5, R10, R7, RZ ;  /* 0x000000070a057224 */ /* 0x000fe400078e02ff */
[----:B------:R-:W-:Y:S01]  /*11c0*/  IMAD R7, R11, R8, RZ ;  /* 0x000000080b077224 */ /* 0x000fe200078e02ff */
[C---:B---3--:R-:W-:Y:S01]  /*11d0*/  LOP3.LUT R8, R2.reuse, 0xff, RZ, 0xc0, !PT ;  /* 0x000000ff02087812 */ /* 0x048fe200078ec0ff */
[----:B------:R-:W-:Y:S01]  /*11e0*/  IMAD R6, R9, R6, RZ ;  /* 0x0000000609067224 */ /* 0x000fe200078e02ff */
[C---:B------:R-:W-:Y:S02]  /*11f0*/  PRMT R9, R2.reuse, 0x7771, RZ ;  /* 0x0000777102097816 */ /* 0x040fe400000000ff */
[----:B------:R-:W-:-:S02]  /*1200*/  PRMT R10, R2, 0x7772, RZ ;  /* 0x00007772020a7816 */ /* 0x000fc400000000ff */
[----:B------:R-:W-:Y:S02]  /*1210*/  PRMT R13, R2, 0x7773, RZ ;  /* 0x00007773020d7816 */ /* 0x000fe400000000ff */
[C---:B------:R-:W-:Y:S02]  /*1220*/  LOP3.LUT R2, R3.reuse, 0xff, RZ, 0xc0, !PT ;  /* 0x000000ff03027812 */ /* 0x040fe400078ec0ff */
[C---:B------:R-:W-:Y:S02]  /*1230*/  PRMT R11, R3.reuse, 0x7771, RZ ;  /* 0x00007771030b7816 */ /* 0x040fe400000000ff */
[C---:B------:R-:W-:Y:S02]  /*1240*/  PRMT R12, R3.reuse, 0x7772, RZ ;  /* 0x00007772030c7816 */ /* 0x040fe400000000ff */
[----:B------:R-:W-:Y:S01]  /*1250*/  PRMT R14, R3, 0x7773, RZ ;  /* 0x00007773030e7816 */ /* 0x000fe200000000ff */
[----:B------:R-:W-:Y:S02]  /*1260*/  IMAD R3, R8, UR7, RZ ;  /* 0x0000000708037c24 */ /* 0x000fe4000f8e02ff */
[----:B------:R-:W-:-:S02]  /*1270*/  IMAD.MOV.U32 R8, RZ, RZ, R9 ;  /* 0x000000ffff087224 */ /* 0x000fc400078e0009 */
[----:B------:R-:W-:Y:S02]  /*1280*/  IMAD.MOV.U32 R9, RZ, RZ, R10 ;  /* 0x000000ffff097224 */ /* 0x000fe400078e000a */
[----:B------:R-:W-:Y:S02]  /*1290*/  IMAD.MOV.U32 R10, RZ, RZ, R13 ;  /* 0x000000ffff0a7224 */ /* 0x000fe400078e000d */
[----:B------:R-:W-:Y:S02]  /*12a0*/  IMAD R8, R8, UR7, RZ ;  /* 0x0000000708087c24 */ /* 0x000fe4000f8e02ff */
[----:B------:R-:W-:Y:S02]  /*12b0*/  IMAD R10, R10, UR7, RZ ;  /* 0x000000070a0a7c24 */ /* 0x000fe4000f8e02ff */
[----:B------:R-:W-:Y:S01]  /*12c0*/  IMAD R9, R9, UR7, RZ ;  /* 0x0000000709097c24 */ /* 0x000fe2000f8e02ff */
[----:B------:R-:W-:Y:S02]  /*12d0*/  PRMT R8, R8, 0x9910, RZ ;  /* 0x0000991008087816 */ /* 0x000fe400000000ff */
[----:B------:R-:W-:-:S02]  /*12e0*/  PRMT R15, R10, 0x9910, RZ ;  /* 0x000099100a0f7816 */ /* 0x000fc400000000ff */
[----:B------:R-:W-:Y:S01]  /*12f0*/  PRMT R3, R3, 0x9910, RZ ;  /* 0x0000991003037816 */ /* 0x000fe200000000ff */
[----:B------:R-:W-:Y:S01]  /*1300*/  IMAD.MOV.U32 R10, RZ, RZ, R8 ;  /* 0x000000ffff0a7224 */ /* 0x000fe200078e0008 */
[----:B------:R-:W-:-:S03]  /*1310*/  PRMT R13, R9, 0x9910, RZ ;  /* 0x00009910090d7816 */ /* 0x000fc600000000ff */
[----:B------:R-:W-:Y:S02]  /*1320*/  IMAD R9, R11, R10, RZ ;  /* 0x0000000a0b097224 */ /* 0x000fe400078e02ff */
[----:B------:R-:W-:Y:S02]  /*1330*/  IMAD R8, R2, R3, RZ ;  /* 0x0000000302087224 */ /* 0x000fe400078e02ff */
[----:B------:R-:W-:Y:S02]  /*1340*/  IMAD R10, R12, R13, RZ ;  /* 0x0000000d0c0a7224 */ /* 0x000fe400078e02ff */
[----:B------:R-:W-:Y:S01]  /*1350*/  IMAD R11, R14, R15, RZ ;  /* 0x0000000f0e0b7224 */ /* 0x000fe200078e02ff */
[----:B------:R-:W-:Y:S01]  /*1360*/  UIADD3.X UR7, UPT, UPT, URZ, UR9, URZ, UP0, !UPT ;  /* 0x00000009ff077290 */ /* 0x000fe200087fe4ff */
[----:B------:R-:W-:Y:S02]  /*1370*/  LOP3.LUT R13, R4, 0xffff, RZ, 0xc0, !PT ;  /* 0x0000ffff040d7812 */ /* 0x000fe400078ec0ff */
[----:B------:R-:W-:-:S02]  /*1380*/  LOP3.LUT R8, R8, 0xffff, RZ, 0xc0, !PT ;  /* 0x0000ffff08087812 */ /* 0x000fc400078ec0ff */
[----:B------:R-:W-:Y:S02]  /*1390*/  LOP3.LUT R6, R6, 0xffff, RZ, 0xc0, !PT ;  /* 0x0000ffff06067812 */ /* 0x000fe400078ec0ff */
[----:B------:R-:W-:Y:S02]  /*13a0*/  LOP3.LUT R7, R7, 0xffff, RZ, 0xc0, !PT ;  /* 0x0000ffff07077812 */ /* 0x000fe400078ec0ff */
[----:B------:R-:W-:Y:S02]  /*13b0*/  LOP3.LUT R4, R5, 0xffff, RZ, 0xc0, !PT ;  /* 0x0000ffff05047812 */ /* 0x000fe400078ec0ff */
[----:B------:R-:W-:Y:S02]  /*13c0*/  LOP3.LUT R9, R9, 0xffff, RZ, 0xc0, !PT ;  /* 0x0000ffff09097812 */ /* 0x000fe400078ec0ff */
[----:B------:R-:W-:Y:S02]  /*13d0*/  LOP3.LUT R11, R11, 0xffff, RZ, 0xc0, !PT ;  /* 0x0000ffff0b0b7812 */ /* 0x000fe400078ec0ff */
[----:B------:R-:W-:Y:S01]  /*13e0*/  LOP3.LUT R10, R10, 0xffff, RZ, 0xc0, !PT ;  /* 0x0000ffff0a0a7812 */ /* 0x000fe200078ec0ff */
[----:B------:R-:W-:Y:S01]  /*13f0*/  IMAD.U32 R2, RZ, RZ, UR6 ;  /* 0x00000006ff027e24 */ /* 0x000fe2000f8e00ff */
[----:B------:R-:W-:Y:S01]  /*1400*/  PRMT R13, R13, 0x3340, R6 ;  /* 0x000033400d0d7816 */ /* 0x000fe20000000006 */
[----:B------:R-:W-:Y:S01]  /*1410*/  IMAD.U32 R3, RZ, RZ, UR7 ;  /* 0x00000007ff037e24 */ /* 0x000fe2000f8e00ff */
        /* <DEDUP_REMOVED lines=9> */
.L_x_20084:
        /* <DEDUP_REMOVED lines=13> */
.L_x_23971:


//--------------------- .text._ZN2at6native29vectorized_elementwise_kernelILi8EZZZNS0_54_GLOBAL__N__d8c5977b_16_LinearAlgebra_cu_35b291db_316116addr_kernel_cudaERNS_14TensorIteratorERKN3c106ScalarES8_ENKUlvE_clEvENKUlvE0_clEvEUlaaaE_St5arrayIPcLm4EEEEviT0_T1_ --------------------------
	.section	.text._ZN2at6native29vectorized_elementwise_kernelILi8EZZZNS0_54_GLOBAL__N__d8c5977b_16_LinearAlgebra_cu_35b291db_316116addr_kernel_cudaERNS_14TensorIteratorERKN3c106ScalarES8_ENKUlvE_clEvENKUlvE0_clEvEUlaaaE_St5arrayIPcLm4EEEEviT0_T1_,"ax",@progbits
	.align	128
        .global         _ZN2at6native29vectorized_elementwise_kernelILi8EZZZNS0_54_GLOBAL__N__d8c5977b_16_LinearAlgebra_cu_35b291db_316116addr_kernel_cudaERNS_14TensorIteratorERKN3c106ScalarES8_ENKUlvE_clEvENKUlvE0_clEvEUlaaaE_St5arrayIPcLm4EEEEviT0_T1_
        .type           _ZN2at6native29vectorized_elementwise_kernelILi8EZZZNS0_54_GLOBAL__N__d8c5977b_16_LinearAlgebra_cu_35b291db_316116addr_kernel_cudaERNS_14TensorIteratorERKN3c106ScalarES8_ENKUlvE_clEvENKUlvE0_clEvEUlaaaE_St5arrayIPcLm4EEEEviT0_T1_,@function
        .size           _ZN2at6native29vectorized_elementwise_kernelILi8EZZZNS0_54_GLOBAL__N__d8c5977b_16_LinearAlgebra_cu_35b291db_316116addr_kernel_cudaERNS_14TensorIteratorERKN3c106ScalarES8_ENKUlvE_clEvENKUlvE0_clEvEUlaaaE_St5arrayIPcLm4EEEEviT0_T1_,(.L_x_23972 - _ZN2at6native29vectorized_elementwise_kernelILi8EZZZNS0_54_GLOBAL__N__d8c5977b_16_LinearAlgebra_cu_35b291db_316116addr_kernel_cudaERNS_14TensorIteratorERKN3c106ScalarES8_ENKUlvE_clEvENKUlvE0_clEvEUlaaaE_St5arrayIPcLm4EEEEviT0_T1_)
        .other          _ZN2at6native29vectorized_elementwise_kernelILi8EZZZNS0_54_GLOBAL__N__d8c5977b_16_LinearAlgebra_cu_35b291db_316116addr_kernel_cudaERNS_14TensorIteratorERKN3c106ScalarES8_ENKUlvE_clEvENKUlvE0_clEvEUlaaaE_St5arrayIPcLm4EEEEviT0_T1_,@"STO_CUDA_ENTRY STV_DEFAULT"
_ZN2at6native29vectorized_elementwise_kernelILi8EZZZNS0_54_GLOBAL__N__d8c5977b_16_LinearAlgebra_cu_35b291db_316116addr_kernel_cudaERNS_14TensorIteratorERKN3c106ScalarES8_ENKUlvE_clEvENKUlvE0_clEvEUlaaaE_St5arrayIPcLm4EEEEviT0_T1_:
.text._ZN2at6native29vectorized_elementwise_kernelILi8EZZZNS0_54_GLOBAL__N__d8c5977b_16_LinearAlgebra_cu_35b291db_316116addr_kernel_cudaERNS_14TensorIteratorERKN3c106ScalarES8_ENKUlvE_clEvENKUlvE0_clEvEUlaaaE_St5arrayIPcLm4EEEEviT0_T1_:
        /* <DEDUP_REMOVED lines=75> */
[----:B------:R-:W-:Y:S02]  /*04b0*/  @!P2 IADD3.X R29, PT, PT, RZ, R11, RZ, P5, !PT ;  /* 0x0000000bff1da210 */ /* 0x000fe40002ffe4ff */
        /* <DEDUP_REMOVED lines=32> */
[----:B------:R-:W-:Y:S01]  /*06c0*/  @!P4 IMAD.X R15, RZ, RZ, R15, P1 ;  /* 0x000000ffff0fc224 */ /* 0x000fe200008e060f */
[----:B0-----:R-:W-:Y:S02]  /*06d0*/  @!P3 IADD3 R16, P0, PT, R29, R16, RZ ;  /* 0x000000101d10b210 */ /* 0x001fe40007f1e0ff */
[----:B--2---:R-:W-:Y:S02]  /*06e0*/  PRMT R18, RZ, 0x7610, R18 ;  /* 0x00007610ff127816 */ /* 0x004fe40000000012 */
[----:B------:R0:W2:Y:S01]  /*06f0*/  @!P4 LDG.E.U8 R7, desc[UR12][R14.64] ;  /* 0x0000000c0e07c981 */ /* 0x0000a2000c1e1100 */
        /* <DEDUP_REMOVED lines=24> */
[----:B------:R-:W-:Y:S01]  /*0880*/  IMAD.MOV.U32 R8, RZ, RZ, R11 ;  /* 0x000000ffff087224 */ /* 0x000fe200078e000b */
[----:B------:R-:W-:Y:S01]  /*0890*/  MOV R11, R2 ;  /* 0x00000002000b7202 */ /* 0x000fe20000000f00 */
[----:B------:R-:W-:Y:S02]  /*08a0*/  IMAD.MOV.U32 R10, RZ, RZ, R20 ;  /* 0x000000ffff0a7224 */ /* 0x000fe400078e0014 */
[----:B------:R-:W-:-:S04]  /*08b0*/  IMAD.MOV.U32 R3, RZ, RZ, R13 ;  /* 0x000000ffff037224 */ /* 0x000fc800078e000d */
        /* <DEDUP_REMOVED lines=21> */
[----:B------:R-:W-:Y:S02]  /*0a10*/  PRMT R9, R9, 0x9910, RZ ;  /* 0x0000991009097816 */ /* 0x000fe400000000ff */
        /* <DEDUP_REMOVED lines=28> */
.L_x_20088:
[----:B------:R-:W-:-:S13]  /*0be0*/  ISETP.GE.U32.AND P0, PT, R0, UR5, PT ;  /* 0x0000000500007c0c */ /* 0x000fda000bf06070 */
[----:B------:R-:W-:Y:S05]  /*0bf0*/  @P0 BRA `(.L_x_20090) ;  /* 0x0000000000380947 */ /* 0x000fea0003800000 */
[----:B------:R-:W1:Y:S01]  /*0c00*/  LDCU.64 UR6, c[0x0][0x398] ;  /* 0x00007300ff0677ac */ /* 0x000e620008000a00 */
[C---:B0-----:R-:W-:Y:S02]  /*0c10*/  VIADD R10, R0.reuse, UR4 ;  /* 0x00000004000a7c36 */ /* 0x041fe40008000000 */
[----:B------:R-:W-:-:S03]  /*0c20*/  VIADD R0, R0, 0x80 ;  /* 0x0000008000007836 */ /* 0x000fc60000000000 */
[----:B-1----:R-:W-:-:S04]  /*0c30*/  IADD3 R10, P0, PT, R10, UR6, RZ ;  /* 0x000000060a0a7c10 */ /* 0x002fc8000ff1e0ff */
[----:B------:R-:W-:-:S05]  /*0c40*/  IADD3.X R11, PT, PT, RZ, UR7, RZ, P0, !PT ;  /* 0x00000007ff0b7c10 */ /* 0x000fca00087fe4ff */
[----:B------:R1:W-:Y:S04]  /*0c50*/  STG.E.U8 desc[UR12][R10.64], R3 ;  /* 0x000000030a007986 */ /* 0x0003e8000c10110c */
.L_x_20089:
        /* <DEDUP_REMOVED lines=8> */
.L_x_20090:
        /* <DEDUP_REMOVED lines=8> */
.L_x_20091:
        /* <DEDUP_REMOVED lines=9> */
.L_x_20092:
[----:B------:R-:W-:Y:S05]  /*0df0*/  BSYNC.RELIABLE B1 ;  /* 0x0000000000017941 */ /* 0x000fea0003800100 */
.L_x_20087:
[----:B------:R-:W-:-:S13]  /*0e00*/  ISETP.GE.U32.AND P0, PT, R0, UR5, PT ;  /* 0x0000000500007c0c */ /* 0x000fda000bf06070 */
[----:B0-2---:R-:W0:Y:S01]  /*0e10*/  @!P0 LDC.64 R6, c[0x0][0x398] ;  /* 0x0000e600ff068b82 */ /* 0x005e220000000a00 */
[C---:B-1----:R-:W-:Y:S02]  /*0e20*/  @!P0 VIADD R3, R0.reuse, UR4 ;  /* 0x0000000400038c36 */ /* 0x042fe40008000000 */
[----:B------:R-:W-:-:S03]  /*0e30*/  @!P0 VIADD R0, R0, 0x80 ;  /* 0x0000008000008836 */ /* 0x000fc60000000000 */
[----:B0-----:R-:W-:-:S05]  /*0e40*/  @!P0 IADD3 R2, P1, PT, R3, R6, RZ ;  /* 0x0000000603028210 */ /* 0x001fca0007f3e0ff */
[----:B------:R-:W-:-:S05]  /*0e50*/  @!P0 IMAD.X R3, RZ, RZ, R7, P1 ;  /* 0x000000ffff038224 */ /* 0x000fca00008e0607 */
[----:B------:R3:W-:Y:S03]  /*0e60*/  @!P0 STG.E.U8 desc[UR12][R2.64], R8 ;  /* 0x0000000802008986 */ /* 0x0007e6000c10110c */
.L_x_20093:
[----:B------:R-:W-:Y:S05]  /*0e70*/  BSYNC.RECONVERGENT B0 ;  /* 0x0000000000007941 */ /* 0x000fea0003800200 */
.L_x_20086:
        /* <DEDUP_REMOVED lines=9> */
.L_x_20085:
[----:B------:R-:W0:Y:S01]  /*0f10*/  LDCU.64 UR8, c[0x0][0x3a8] ;  /* 0x00007500ff0877ac */ /* 0x000e220008000a00 */
[----:B------:R-:W1:Y:S01]  /*0f20*/  S2R R0, SR_TID.X ;  /* 0x0000000000007919 */ /* 0x000e620000002100 */
[----:B------:R-:W2:Y:S01]  /*0f30*/  LDCU.64 UR6, c[0x0][0x3b0] ;  /* 0x00007600ff0677ac */ /* 0x000ea20008000a00 */
[----:B0-----:R-:W-:-:S04]  /*0f40*/  UIADD3 UR8, UP0, UPT, UR4, UR8, URZ ;  /* 0x0000000804087290 */ /* 0x001fc8000ff1e0ff */
[----:B------:R-:W-:Y:S02]  /*0f50*/  UIADD3.X UR9, UPT, UPT, URZ, UR9, URZ, UP0, !UPT ;  /* 0x00000009ff097290 */ /* 0x000fe400087fe4ff */
[----:B------:R-:W-:Y:S01]  /*0f60*/  IMAD.U32 R2, RZ, RZ, UR8 ;  /* 0x00000008ff027e24 */ /* 0x000fe2000f8e00ff */
[----:B--2---:R-:W-:-:S03]  /*0f70*/  UIADD3 UR6, UP1, UPT, UR4, UR6, URZ ;  /* 0x0000000604067290 */ /* 0x004fc6000ff3e0ff */
[----:B------:R-:W-:Y:S01]  /*0f80*/  MOV R3, UR9 ;  /* 0x0000000900037c02 */ /* 0x000fe20008000f00 */
[----:B------:R-:W-:Y:S02]  /*0f90*/  UIADD3.X UR7, UPT, UPT, URZ, UR7, URZ, UP1, !UPT ;  /* 0x00000007ff077290 */ /* 0x000fe40008ffe4ff */
[----:B------:R-:W-:Y:S02]  /*0fa0*/  IMAD.U32 R4, RZ, RZ, UR6 ;  /* 0x00000006ff047e24 */ /* 0x000fe4000f8e00ff */
[C---:B-1----:R-:W-:Y:S01]  /*0fb0*/  IMAD.WIDE.U32 R2, R0.reuse, 0x8, R2 ;  /* 0x0000000800027825 */ /* 0x042fe200078e0002 */
[----:B------:R-:W0:Y:S03]  /*0fc0*/  LDCU.64 UR8, c[0x0][0x398] ;  /* 0x00007300ff0877ac */ /* 0x000e260008000a00 */
[----:B------:R-:W-:Y:S02]  /*0fd0*/  IMAD.U32 R5, RZ, RZ, UR7 ;  /* 0x00000007ff057e24 */ /* 0x000fe4000f8e00ff */
[----:B------:R-:W2:Y:S01]  /*0fe0*/  LDG.E.64 R2, desc[UR12][R2.64] ;  /* 0x0000000c02027981 */ /* 0x000ea2000c1e1b00 */
[----:B------:R-:W-:-:S06]  /*0ff0*/  IMAD.WIDE.U32 R4, R0, 0x8, R4 ;  /* 0x0000000800047825 */ /* 0x000fcc00078e0004 */
[----:B------:R-:W3:Y:S01]  /*1000*/  LDG.E.64 R4, desc[UR12][R4.64] ;  /* 0x0000000c04047981 */ /* 0x000ee2000c1e1b00 */
[----:B------:R-:W-:Y:S02]  /*1010*/  UPRMT UR7, UR10, 0x9910, URZ ;  /* 0x000099100a077896 */ /* 0x000fe400080000ff */
[----:B0-----:R-:W-:Y:S01]  /*1020*/  UIADD3 UR6, UP0, UPT, UR4, UR8, URZ ;  /* 0x0000000804067290 */ /* 0x001fe2000ff1e0ff */
[C---:B--2---:R-:W-:Y:S02]  /*1030*/  PRMT R8, R2.reuse, 0x7771, RZ ;  /* 0x0000777102087816 */ /* 0x044fe400000000ff */
[C---:B------:R-:W-:Y:S02]  /*1040*/  PRMT R9, R2.reuse, 0x7772, RZ ;  /* 0x0000777202097816 */ /* 0x040fe400000000ff */
[----:B------:R-:W-:Y:S01]  /*1050*/  LOP3.LUT R6, R2, 0xff, RZ, 0xc0, !PT ;  /* 0x000000ff02067812 */ /* 0x000fe200078ec0ff */
[----:B------:R-:W-:Y:S02]  /*1060*/  IMAD R8, R8, UR7, RZ ;  /* 0x0000000708087c24 */ /* 0x000fe4000f8e02ff */
[----:B------:R-:W-:Y:S01]  /*1070*/  IMAD R9, R9, UR7, RZ ;  /* 0x0000000709097c24 */ /* 0x000fe2000f8e02ff */
[----:B------:R-:W-:Y:S01]  /*1080*/  LOP3.LUT R10, R3, 0xff, RZ, 0xc0, !PT ;  /* 0x000000ff030a7812 */ /* 0x000fe200078ec0ff */
[----:B------:R-:W-:Y:S01]  /*1090*/  IMAD R6, R6, UR7, RZ ;  /* 0x0000000706067c24 */ /* 0x000fe2000f8e02ff */
[----:B------:R-:W-:-:S02]  /*10a0*/  PRMT R8, R8, 0x9910, RZ ;  /* 0x0000991008087816 */ /* 0x000fc400000000ff */
[----:B------:R-:W-:Y:S01]  /*10b0*/  PRMT R14, R9, 0x9910, RZ ;  /* 0x00009910090e7816 */ /* 0x000fe200000000ff */
[----:B------:R-:W-:Y:S01]  /*10c0*/  IMAD R10, R10, UR7, RZ ;  /* 0x000000070a0a7c24 */ /* 0x000fe2000f8e02ff */
[----:B---3--:R-:W-:Y:S01]  /*10d0*/  LOP3.LUT R11, R4, 0xff, RZ, 0xc0, !PT ;  /* 0x000000ff040b7812 */ /* 0x008fe200078ec0ff */
[----:B------:R-:W-:Y:S01]  /*10e0*/  IMAD.MOV.U32 R9, RZ, RZ, R8 ;  /* 0x000000ffff097224 */ /* 0x000fe200078e0008 */
[----:B------:R-:W-:Y:S01]  /*10f0*/  PRMT R6, R6, 0x9910, RZ ;  /* 0x0000991006067816 */ /* 0x000fe200000000ff */
[----:B------:R-:W-:Y:S01]  /*1100*/  IMAD.MOV.U32 R8, RZ, RZ, R14 ;  /* 0x000000ffff087224 */ /* 0x000fe200078e000e */
[----:B------:R-:W-:Y:S02]  /*1110*/  PRMT R13, R4, 0x7772, RZ ;  /* 0x00007772040d7816 */ /* 0x000fe400000000ff */
[----:B------:R-:W-:Y:S01]  /*1120*/  LOP3.LUT R7, R5, 0xff, RZ, 0xc0, !PT ;  /* 0x000000ff05077812 */ /* 0x000fe200078ec0ff */
[----:B------:R-:W-:Y:S01]  /*1130*/  IMAD R6, R11, R6, RZ ;  /* 0x000000060b067224 */ /* 0x000fe200078e02ff */
[----:B------:R-:W-:Y:S01]  /*1140*/  PRMT R10, R10, 0x9910, RZ ;  /* 0x000099100a0a7816 */ /* 0x000fe200000000ff */
[----:B------:R-:W-:Y:S01]  /*1150*/  IMAD R8, R13, R8, RZ ;  /* 0x000000080d087224 */ /* 0x000fe200078e02ff */
[----:B------:R-:W-:-:S02]  /*1160*/  PRMT R11, R3, 0x7771, RZ ;  /* 0x00007771030b7816 */ /* 0x000fc400000000ff */
[----:B------:R-:W-:Y:S01]  /*1170*/  PRMT R13, R3, 0x7772, RZ ;  /* 0x00007772030d7816 */ /* 0x000fe200000000ff */
[----:B------:R-:W-:Y:S01]  /*1180*/  IMAD R7, R7, R10, RZ ;  /* 0x0000000a07077224 */ /* 0x000fe200078e02ff */
[----:B------:R-:W-:Y:S02]  /*1190*/  PRMT R12, R4, 0x7771, RZ ;  /* 0x00007771040c7816 */ /* 0x000fe400000000ff */
[----:B------:R-:W-:Y:S02]  /*11a0*/  PRMT R2, R2, 0x7773, RZ ;  /* 0x0000777302027816 */ /* 0x000fe400000000ff */
[----:B------:R-:W-:Y:S01]  /*11b0*/  PRMT R15, R3, 0x7773, RZ ;  /* 0x00007773030f7816 */ /* 0x000fe200000000ff */
[----:B------:R-:W-:Y:S01]  /*11c0*/  IMAD.MOV.U32 R3, RZ, RZ, R11 ;  /* 0x000000ffff037224 */ /* 0x000fe200078e000b */
[----:B------:R-:W-:Y:S01]  /*11d0*/  PRMT R10, R4, 0x7773, RZ ;  /* 0x00007773040a7816 */ /* 0x000fe200000000ff */
[----:B------:R-:W-:Y:S01]  /*11e0*/  IMAD.MOV.U32 R4, RZ, RZ, R13 ;  /* 0x000000ffff047224 */ /* 0x000fe200078e000d */
[C---:B------:R-:W-:Y:S01]  /*11f0*/  PRMT R14, R5.reuse, 0x7772, RZ ;  /* 0x00007772050e7816 */ /* 0x040fe200000000ff */
[----:B------:R-:W-:Y:S01]  /*1200*/  IMAD R9, R12, R9, RZ ;  /* 0x000000090c097224 */ /* 0x000fe200078e02ff */
[C---:B------:R-:W-:Y:S01]  /*1210*/  PRMT R12, R5.reuse, 0x7771, RZ ;  /* 0x00007771050c7816 */ /* 0x040fe200000000ff */
[----:B------:R-:W-:Y:S01]  /*1220*/  IMAD R2, R2, UR7, RZ ;  /* 0x0000000702027c24 */ /* 0x000fe2000f8e02ff */
[----:B------:R-:W-:Y:S01]  /*1230*/  PRMT R16, R5, 0x7773, RZ ;  /* 0x0000777305107816 */ /* 0x000fe200000000ff */
[----:B------:R-:W-:-:S02]  /*1240*/  IMAD R3, R3, UR7, RZ ;  /* 0x0000000703037c24 */ /* 0x000fc4000f8e02ff */
[----:B------:R-:W-:Y:S02]  /*1250*/  IMAD.MOV.U32 R5, RZ, RZ, R15 ;  /* 0x000000ffff057224 */ /* 0x000fe400078e000f */
        /* <DEDUP_REMOVED lines=12> */
[----:B------:R-:W-:Y:S02]  /*1320*/  IMAD R4, R10, R3, RZ ;  /* 0x000000030a047224 */ /* 0x000fe400078e02ff */
[----:B------:R-:W-:-:S02]  /*1330*/  IMAD R5, R11, R2, RZ ;  /* 0x000000020b057224 */ /* 0x000fc400078e02ff */
[----:B------:R-:W-:Y:S02]  /*1340*/  IMAD R10, R12, R13, RZ ;  /* 0x0000000d0c0a7224 */ /* 0x000fe400078e02ff */
[----:B------:R-:W-:Y:S01]  /*1350*/  IMAD R11, R14, R15, RZ ;  /* 0x0000000f0e0b7224 */ /* 0x000fe200078e02ff */
[----:B------:R-:W-:Y:S01]  /*1360*/  UIADD3.X UR7, UPT, UPT, URZ, UR9, URZ, UP0, !UPT ;  /* 0x00000009ff077290 */ /* 0x000fe200087fe4ff */
        /* <DEDUP_REMOVED lines=16> */
[----:B------:R-:W-:-:S05]  /*1470*/  PRMT R5, R5, 0x5410, R10 ;  /* 0x0000541005057816 */ /* 0x000fca000000000a */
[----:B------:R-:W-:Y:S01]  /*1480*/  STG.E.64 desc[UR12][R2.64], R4 ;  /* 0x0000000402007986 */ /* 0x000fe2000c101b0c */
[----:B------:R-:W-:Y:S05]  /*1490*/  EXIT ;  /* 0x000000000000794d */ /* 0x000fea0003800000 */
.L_x_20094:
        /* <DEDUP_REMOVED lines=14> */
.L_x_23972:


//--------------------- .text._ZN2at6native18elementwise_kernelILi128ELi4EZNS0_15gpu_kernel_implIZZZNS0_54_GLOBAL__N__d8c5977b_16_LinearAlgebra_cu_35b291db_316116addr_kernel_cudaERNS_14TensorIteratorERKN3c106ScalarES9_ENKUlvE_clEvENKUlvE_clEvEUlhhhE0_EEvRNS_18TensorIteratorBaseERKT_EUliE_EEviT1_ --------------------------
	.section	.text._ZN2at6native18elementwise_kernelILi128ELi4EZNS0_15gpu_kernel_implIZZZNS0_54_GLOBAL__N__d8c5977b_16_LinearAlgebra_cu_35b291db_316116addr_kernel_cudaERNS_14TensorIteratorERKN3c106ScalarES9_ENKUlvE_clEvENKUlvE_clEvEUlhhhE0_EEvRNS_18TensorIteratorBaseERKT_EUliE_EEviT1_,"ax",@progbits
	.align	128
        .global         _ZN2at6native18elementwise_kernelILi128ELi4EZNS0_15gpu_kernel_implIZZZNS0_54_GLOBAL__N__d8c5977b_16_LinearAlgebra_cu_35b291db_316116addr_kernel_cudaERNS_14TensorIteratorERKN3c106ScalarES9_ENKUlvE_clEvENKUlvE_clEvEUlhhhE0_EEvRNS_18TensorIteratorBaseERKT_EUliE_EEviT1_
        .type           _ZN2at6native18elementwise_kernelILi128ELi4EZNS0_15gpu_kernel_implIZZZNS0_54_GLOBAL__N__d8c5977b_16_LinearAlgebra_cu_35b291db_316116addr_kernel_cudaERNS_14TensorIteratorERKN3c106ScalarES9_ENKUlvE_clEvENKUlvE_clEvEUlhhhE0_EEvRNS_18TensorIteratorBaseERKT_EUliE_EEviT1_,@function
        .size           _ZN2at6native18elementwise_kernelILi128ELi4EZNS0_15gpu_kernel_implIZZZNS0_54_GLOBAL__N__d8c5977b_16_LinearAlgebra_cu_35b291db_316116addr_kernel_cudaERNS_14TensorIteratorERKN3c106ScalarES9_ENKUlvE_clEvENKUlvE_clEvEUlhhhE0_EEvRNS_18TensorIteratorBaseERKT_EUliE_EEviT1_,(.L_x_23973 - _ZN2at6native18elementwise_kernelILi128ELi4EZNS0_15gpu_kernel_implIZZZNS0_54_GLOBAL__N__d8c5977b_16_LinearAlgebra_cu_35b291db_316116addr_kernel_cudaERNS_14TensorIteratorERKN3c106ScalarES9_ENKUlvE_clEvENKUlvE_clEvEUlhhhE0_EEvRNS_18TensorIteratorBaseERKT_EUliE_EEviT1_)
        .other          _ZN2at6native18elementwise_kernelILi128ELi4EZNS0_15gpu_kernel_implIZZZNS0_54_GLOBAL__N__d8c5977b_16_LinearAlgebra_cu_35b291db_316116addr_kernel_cudaERNS_14TensorIteratorERKN3c106ScalarES9_ENKUlvE_clEvENKUlvE_clEvEUlhhhE0_EEvRNS_18TensorIteratorBaseERKT_EUliE_EEviT1_,@"STO_CUDA_ENTRY STV_DEFAULT"
_ZN2at6native18elementwise_kernelILi128ELi4EZNS0_15gpu_kernel_implIZZZNS0_54_GLOBAL__N__d8c5977b_16_LinearAlgebra_cu_35b291db_316116addr_kernel_cudaERNS_14TensorIteratorERKN3c106ScalarES9_ENKUlvE_clEvENKUlvE_clEvEUlhhhE0_EEvRNS_18TensorIteratorBaseERKT_EUliE_EEviT1_:
.text._ZN2at6native18elementwise_kernelILi128ELi4EZNS0_15gpu_kernel_implIZZZNS0_54_GLOBAL__N__d8c5977b_16_LinearAlgebra_cu_35b291db_316116addr_kernel_cudaERNS_14TensorIteratorERKN3c106ScalarES9_ENKUlvE_clEvENKUlvE_clEvEUlhhhE0_EEvRNS_18TensorIteratorBaseERKT_EUliE_EEviT1_:
        /* <DEDUP_REMOVED lines=401> */
.L_x_20097:
        /* <DEDUP_REMOVED lines=16> */
.L_x_20101:
[----:B------:R0:W5:Y:S01]  /*1a10*/  LDG.E.U8 R18, desc[UR36][R4.64] ;  /* 0x0000002404127981 */ /* 0x000162000c1e1100 */
[----:B------:R-:W-:Y:S05]  /*1a20*/  BRA `(.L_x_20103) ;  /* 0x0000000c005c7947 */ /* 0x000fea0003800000 */
.L_x_20100:
        /* <DEDUP_REMOVED lines=8> */
.L_x_20105:
[----:B------:R3:W5:Y:S01]  /*1ab0*/  LDG.E.U8 R18, desc[UR36][R4.64] ;  /* 0x0000002404127981 */ /* 0x000762000c1e1100 */
[----:B------:R-:W-:Y:S05]  /*1ac0*/  BRA `(.L_x_20103) ;  /* 0x0000000c00347947 */ /* 0x000fea0003800000 */
.L_x_20104:
[----:B------:R0:W5:Y:S01]  /*1ad0*/  LDG.E.U16 R18, desc[UR36][R4.64] ;  /* 0x0000002404127981 */ /* 0x000162000c1e1500 */
[----:B------:R-:W-:Y:S05]  /*1ae0*/  BRA `(.L_x_20103) ;  /* 0x0000000c002c7947 */ /* 0x000fea0003800000 */
.L_x_20099:
[----:B------:R-:W-:-:S09]  /*1af0*/  UISETP.GT.AND UP0, UPT, UR4, 0x6, UPT ;  /* 0x000000060400788c */ /* 0x000fd2000bf04270 */
[----:B------:R-:W-:Y:S05]  /*1b00*/  BRA.U UP0, `(.L_x_20106) ;  /* 0x0000000100347547 */ /* 0x000fea000b800000 */
[----:B------:R-:W-:-:S09]  /*1b10*/  UISETP.NE.AND UP0, UPT, UR4, 0x5, UPT ;  /* 0x000000050400788c */ /* 0x000fd2000bf05270 */
[----:B------:R-:W-:Y:S05]  /*1b20*/  BRA.U !UP0, `(.L_x_20107) ;  /* 0x0000000108187547 */ /* 0x000fea000b800000 */
[----:B------:R-:W-:-:S09]  /*1b30*/  UISETP.NE.AND UP0, UPT, UR4, 0x6, UPT ;  /* 0x000000060400788c */ /* 0x000fd2000bf05270 */
[----:B------:R-:W-:Y:S05]  /*1b40*/  BRA.U UP0, `(.L_x_20102) ;  /* 0x0000000900907547 */ /* 0x000fea000b800000 */
[----:B------:R-:W2:Y:S02]  /*1b50*/  LDG.E R2, desc[UR36][R4.64] ;  /* 0x0000002404027981 */ /* 0x000ea4000c1e1900 */
[----:B--2---:R-:W0:Y:S02]  /*1b60*/  F2I.S64.TRUNC R2, R2 ;  /* 0x0000000200027311 */ /* 0x004e24000020d900 */
[----:B0-----:R-:W-:Y:S01]  /*1b70*/  PRMT R18, R2, 0x7610, R18 ;  /* 0x0000761002127816 */ /* 0x001fe20000000012 */
[----:B------:R-:W-:Y:S06]  /*1b80*/  BRA `(.L_x_20103) ;  /* 0x0000000c00047947 */ /* 0x000fec0003800000 */
.L_x_20107:
[----:B------:R-:W2:Y:S02]  /*1b90*/  LDG.E.U16 R2, desc[UR36][R4.64] ;  /* 0x0000002404027981 */ /* 0x000ea4000c1e1500 */
[----:B--2---:R-:W-:-:S06]  /*1ba0*/  HADD2.F32 R2, -RZ, R2.H0_H0 ;  /* 0x20000002ff027230 */ /* 0x004fcc0000004100 */
[----:B------:R-:W0:Y:S02]  /*1bb0*/  F2I.S64.TRUNC R2, R2 ;  /* 0x0000000200027311 */ /* 0x000e24000020d900 */
[----:B0-----:R-:W-:Y:S01]  /*1bc0*/  PRMT R18, R2, 0x7610, R18 ;  /* 0x0000761002127816 */ /* 0x001fe20000000012 */
[----:B------:R-:W-:Y:S06]  /*1bd0*/  BRA `(.L_x_20103) ;  /* 0x0000000800f07947 */ /* 0x000fec0003800000 */
.L_x_20106:
[----:B------:R-:W-:-:S09]  /*1be0*/  UISETP.NE.AND UP0, UPT, UR4, 0x7, UPT ;  /* 0x000000070400788c */ /* 0x000fd2000bf05270 */
[----:B------:R-:W-:Y:S05]  /*1bf0*/  BRA.U !UP0, `(.L_x_20108) ;  /* 0x0000000108347547 */ /* 0x000fea000b800000 */
        /* <DEDUP_REMOVED lines=8> */
.L_x_20109:
[----:B------:R-:W2:Y:S02]  /*1c80*/  LDG.E.U16 R4, desc[UR36][R4.64] ;  /* 0x0000002404047981 */ /* 0x000ea4000c1e1500 */
[----:B--2---:R-:W-:-:S06]  /*1c90*/  HADD2.F32 R2, -RZ, R4.H0_H0 ;  /* 0x20000004ff027230 */ /* 0x004fcc0000004100 */
[----:B------:R-:W0:Y:S02]  /*1ca0*/  F2I.S64.TRUNC R2, R2 ;  /* 0x0000000200027311 */ /* 0x000e24000020d900 */
[----:B0-----:R-:W-:Y:S01]  /*1cb0*/  PRMT R18, R2, 0x7610, R18 ;  /* 0x0000761002127816 */ /* 0x001fe20000000012 */
[----:B------:R-:W-:Y:S06]  /*1cc0*/  BRA `(.L_x_20103) ;  /* 0x0000000800b47947 */ /* 0x000fec0003800000 */
.L_x_20108:
[----:B------:R-:W2:Y:S02]  /*1cd0*/  LDG.E.64 R2, desc[UR36][R4.64] ;  /* 0x0000002404027981 */ /* 0x000ea4000c1e1b00 */
[----:B--2---:R-:W0:Y:S02]  /*1ce0*/  F2I.S64.F64.TRUNC R2, R2 ;  /* 0x0000000200027311 */ /* 0x004e24000030d900 */
[----:B0-----:R-:W-:Y:S01]  /*1cf0*/  PRMT R18, R2, 0x7610, R18 ;  /* 0x0000761002127816 */ /* 0x001fe20000000012 */
[----:B------:R-:W-:Y:S06]  /*1d00*/  BRA `(.L_x_20103) ;  /* 0x0000000800a47947 */ /* 0x000fec0003800000 */
.L_x_20098:
        /* <DEDUP_REMOVED lines=12> */
.L_x_20112:
[----:B------:R-:W2:Y:S02]  /*1dd0*/  LDG.E.64 R4, desc[UR36][R4.64] ;  /* 0x0000002404047981 */ /* 0x000ea4000c1e1b00 */
[----:B--2---:R-:W0:Y:S02]  /*1de0*/  F2I.S64.F64.TRUNC R2, R4 ;  /* 0x0000000400027311 */ /* 0x004e24000030d900 */
[----:B0-----:R-:W-:Y:S01]  /*1df0*/  PRMT R18, R2, 0x7610, R18 ;  /* 0x0000761002127816 */ /* 0x001fe20000000012 */
[----:B------:R-:W-:Y:S06]  /*1e00*/  BRA `(.L_x_20103) ;  /* 0x0000000800647947 */ /* 0x000fec0003800000 */
.L_x_20111:
        /* <DEDUP_REMOVED lines=24> */
[----:B------:R-:W0:Y:S02]  /*1f90*/  F2I.S64.TRUNC R2, R3 ;  /* 0x0000000300027311 */ /* 0x000e24000020d900 */
[----:B0-----:R-:W-:Y:S01]  /*1fa0*/  PRMT R18, R2, 0x7610, R18 ;  /* 0x0000761002127816 */ /* 0x001fe20000000012 */
[----:B------:R-:W-:Y:S06]  /*1fb0*/  BRA `(.L_x_20103) ;  /* 0x0000000400f87947 */ /* 0x000fec0003800000 */
.L_x_20114:
        /* <DEDUP_REMOVED lines=11> */
[----:B------:R-:W0:Y:S02]  /*2070*/  F2I.S64.TRUNC R2, R3 ;  /* 0x0000000300027311 */ /* 0x000e24000020d900 */
[----:B0-----:R-:W-:Y:S01]  /*2080*/  PRMT R18, R2, 0x7610, R18 ;  /* 0x0000761002127816 */ /* 0x001fe20000000012 */
[----:B------:R-:W-:Y:S06]  /*2090*/  BRA `(.L_x_20103) ;  /* 0x0000000400c07947 */ /* 0x000fec0003800000 */
.L_x_20113:
[----:B------:R-:W2:Y:S02]  /*20a0*/  LDG.E.U16 R2, desc[UR36][R4.64] ;  /* 0x0000002404027981 */ /* 0x000ea4000c1e1500 */
[----:B--2---:R-:W-:-:S06]  /*20b0*/  IMAD.U32 R2, R2, 0x10000, RZ ;  /* 0x0001000002027824 */ /* 0x004fcc00078e00ff */
[----:B------:R-:W0:Y:S02]  /*20c0*/  F2I.S64.TRUNC R2, R2 ;  /* 0x0000000200027311 */ /* 0x000e24000020d900 */
[----:B0-----:R-:W-:Y:S01]  /*20d0*/  PRMT R18, R2, 0x7610, R18 ;  /* 0x0000761002127816 */ /* 0x001fe20000000012 */
[----:B------:R-:W-:Y:S06]  /*20e0*/  BRA `(.L_x_20103) ;  /* 0x0000000400ac7947 */ /* 0x000fec0003800000 */
.L_x_20110:
        /* <DEDUP_REMOVED lines=10> */
.L_x_20117:
        /* <DEDUP_REMOVED lines=21> */
.L_x_20121:
[----:B------:R-:W-:Y:S05]  /*22e0*/  BSYNC.RECONVERGENT B1 ;  /* 0x0000000000017941 */ /* 0x000fea0003800200 */
.L_x_20120:
[----:B------:R-:W-:Y:S01]  /*22f0*/  IMAD.SHL.U32 R0, R0, 0x100000, RZ ;  /* 0x0010000000007824 */ /* 0x000fe200078e00ff */
[----:B------:R-:W-:-:S04]  /*2300*/  LEA R2, R2, 0x3b800000, 0x17 ;  /* 0x3b80000002027811 */ /* 0x000fc800078eb8ff */
[----:B------:R-:W-:-:S07]  /*2310*/  LOP3.LUT R2, R2, R0, R7, 0xfe, !PT ;  /* 0x0000000002027212 */ /* 0x000fce00078efe07 */
.L_x_20119:
[----:B------:R-:W-:Y:S05]  /*2320*/  BSYNC.RECONVERGENT B0 ;  /* 0x0000000000007941 */ /* 0x000fea0003800200 */
.L_x_20118:
[----:B------:R-:W0:Y:S02]  /*2330*/  F2I.S64.TRUNC R2, R2 ;  /* 0x0000000200027311 */ /* 0x000e24000020d900 */
[----:B0-----:R-:W-:Y:S01]  /*2340*/  PRMT R18, R2, 0x7610, R18 ;  /* 0x0000761002127816 */ /* 0x001fe20000000012 */
[----:B------:R-:W-:Y:S06]  /*2350*/  BRA `(.L_x_20103) ;  /* 0x0000000400107947 */ /* 0x000fec0003800000 */
.L_x_20116:
        /* <DEDUP_REMOVED lines=21> */
.L_x_20125:
[----:B------:R-:W-:Y:S05]  /*24b0*/  BSYNC.RECONVERGENT B1 ;  /* 0x0000000000017941 */ /* 0x000fea0003800200 */
.L_x_20124:
[----:B------:R-:W-:Y:S01]  /*24c0*/  IMAD.SHL.U32 R0, R0, 0x200000, RZ ;  /* 0x0020000000007824 */ /* 0x000fe200078e00ff */
[----:B------:R-:W-:-:S04]  /*24d0*/  LEA R2, R2, 0x37800000, 0x17 ;  /* 0x3780000002027811 */ /* 0x000fc800078eb8ff */
[----:B------:R-:W-:-:S07]  /*24e0*/  LOP3.LUT R2, R2, R0, R7, 0xfe, !PT ;  /* 0x0000000002027212 */ /* 0x000fce00078efe07 */
.L_x_20123:
[----:B------:R-:W-:Y:S05]  /*24f0*/  BSYNC.RECONVERGENT B0 ;  /* 0x0000000000007941 */ /* 0x000fea0003800200 */
.L_x_20122:
[----:B------:R-:W0:Y:S02]  /*2500*/  F2I.S64.TRUNC R2, R2 ;  /* 0x0000000200027311 */ /* 0x000e24000020d900 */
[----:B0-----:R-:W-:Y:S01]  /*2510*/  PRMT R18, R2, 0x7610, R18 ;  /* 0x0000761002127816 */ /* 0x001fe20000000012 */
[----:B------:R-:W-:Y:S06]  /*2520*/  BRA `(.L_x_20103) ;  /* 0x00000000009c7947 */ /* 0x000fec0003800000 */
.L_x_20115:
[----:B------:R-:W-:-:S09]  /*2530*/  UISETP.NE.AND UP0, UPT, UR4, 0x1c, UPT ;  /* 0x0000001c0400788c */ /* 0x000fd2000bf05270 */
[----:B------:R-:W-:Y:S05]  /*2540*/  BRA.U !UP0, `(.L_x_20126) ;  /* 0x0000000108907547 */ /* 0x000fea000b800000 */
[----:B------:R-:W-:-:S09]  /*2550*/  UISETP.NE.AND UP0, UPT, UR4, 0x1d, UPT ;  /* 0x0000001d0400788c */ /* 0x000fd2000bf05270 */
[----:B------:R-:W-:Y:S05]  /*2560*/  BRA.U !UP0, `(.L_x_20127) ;  /* 0x0000000108807547 */ /* 0x000fea000b800000 */
[----:B------:R-:W-:-:S09]  /*2570*/  UISETP.NE.AND UP0, UPT, UR4, 0x2c, UPT ;  /* 0x0000002c0400788c */ /* 0x000fd2000bf05270 */
[----:B------:R-:W-:Y:S05]  /*2580*/  BRA.U !UP0, `(.L_x_20128) ;  /* 0x0000000108487547 */ /* 0x000fea000b800000 */
.L_x_20102:
        /* <DEDUP_REMOVED lines=16> */
.L_x_20129:
[----:B------:R-:W-:Y:S01]  /*2690*/  PRMT R18, RZ, 0x7610, R18 ;  /* 0x00007610ff127816 */ /* 0x000fe20000000012 */
[----:B------:R-:W-:Y:S06]  /*26a0*/  BRA `(.L_x_20103) ;  /* 0x00000000003c7947 */ /* 0x000fec0003800000 */
.L_x_20128:
        /* <DEDUP_REMOVED lines=8> */
.L_x_20131:
[----:B------:R-:W-:Y:S05]  /*2730*/  BSYNC.RECONVERGENT B0 ;  /* 0x0000000000007941 */ /* 0x000fea0003800200 */
.L_x_20130:
[----:B------:R-:W0:Y:S02]  /*2740*/  F2I.S64.TRUNC R2, R2 ;  /* 0x0000000200027311 */ /* 0x000e24000020d900 */
[----:B0-----:R-:W-:Y:S01]  /*2750*/  PRMT R18, R2, 0x7610, R18 ;  /* 0x0000761002127816 */ /* 0x001fe20000000012 */
[----:B------:R-:W-:Y:S06]  /*2760*/  BRA `(.L_x_20103) ;  /* 0x00000000000c7947 */ /* 0x000fec0003800000 */
.L_x_20127:
[----:B------:R2:W5:Y:S01]  /*2770*/  LDG.E.U8 R18, desc[UR36][R4.64] ;  /* 0x0000002404127981 */ /* 0x000562000c1e1100 */
[----:B------:R-:W-:Y:S05]  /*2780*/  BRA `(.L_x_20103) ;  /* 0x0000000000047947 */ /* 0x000fea0003800000 */
.L_x_20126:
[----:B------:R1:W5:Y:S02]  /*2790*/  LDG.E.U8 R18, desc[UR36][R4.64] ;  /* 0x0000002404127981 */ /* 0x000364000c1e1100 */
.L_x_20103:
        /* <DEDUP_REMOVED lines=16> */
.L_x_20135:
[----:B------:R3:W5:Y:S01]  /*28a0*/  LDG.E.U8 R22, desc[UR36][R4.64] ;  /* 0x0000002404167981 */ /* 0x000762000c1e1100 */
[----:B------:R-:W-:Y:S05]  /*28b0*/  BRA `(.L_x_20137) ;  /* 0x0000000c005c7947 */ /* 0x000fea0003800000 */
.L_x_20134:
        /* <DEDUP_REMOVED lines=8> */
.L_x_20139:
[----:B------:R1:W5:Y:S01]  /*2940*/  LDG.E.U8 R22, desc[UR36][R4.64] ;  /* 0x0000002404167981 */ /* 0x000362000c1e1100 */
[----:B------:R-:W-:Y:S05]  /*2950*/  BRA `(.L_x_20137) ;  /* 0x0000000c00347947 */ /* 0x000fea0003800000 */
.L_x_20138:
[----:B------:R2:W5:Y:S01]  /*2960*/  LDG.E.U16 R22, desc[UR36][R4.64] ;  /* 0x0000002404167981 */ /* 0x000562000c1e1500 */
[----:B------:R-:W-:Y:S05]  /*2970*/  BRA `(.L_x_20137) ;  /* 0x0000000c002c7947 */ /* 0x000fea0003800000 */
.L_x_20133:
        /* <DEDUP_REMOVED lines=10> */
.L_x_20141:
[----:B------:R-:W2:Y:S02]  /*2a20*/  LDG.E.U16 R2, desc[UR36][R4.64] ;  /* 0x0000002404027981 */ /* 0x000ea4000c1e1500 */
[----:B--2---:R-:W-:-:S06]  /*2a30*/  HADD2.F32 R2, -RZ, R2.H0_H0 ;  /* 0x20000002ff027230 */ /* 0x004fcc0000004100 */
[----:B------:R-:W0:Y:S02]  /*2a40*/  F2I.S64.TRUNC R2, R2 ;  /* 0x0000000200027311 */ /* 0x000e24000020d900 */
[----:B0-----:R-:W-:Y:S01]  /*2a50*/  PRMT R22, R2, 0x7610, R22 ;  /* 0x0000761002167816 */ /* 0x001fe20000000016 */
[----:B------:R-:W-:Y:S06]  /*2a60*/  BRA `(.L_x_20137) ;  /* 0x0000000800f07947 */ /* 0x000fec0003800000 */
.L_x_20140:
        /* <DEDUP_REMOVED lines=10> */
.L_x_20143:
[----:B------:R-:W2:Y:S02]  /*2b10*/  LDG.E.U16 R4, desc[UR36][R4.64] ;  /* 0x0000002404047981 */ /* 0x000ea4000c1e1500 */
[----:B--2---:R-:W-:-:S06]  /*2b20*/  HADD2.F32 R2, -RZ, R4.H0_H0 ;  /* 0x20000004ff027230 */ /* 0x004fcc0000004100 */
[----:B------:R-:W0:Y:S02]  /*2b30*/  F2I.S64.TRUNC R2, R2 ;  /* 0x0000000200027311 */ /* 0x000e24000020d900 */
[----:B0-----:R-:W-:Y:S01]  /*2b40*/  PRMT R22, R2, 0x7610, R22 ;  /* 0x0000761002167816 */ /* 0x001fe20000000016 */
[----:B------:R-:W-:Y:S06]  /*2b50*/  BRA `(.L_x_20137) ;  /* 0x0000000800b47947 */ /* 0x000fec0003800000 */
.L_x_20142:
[----:B------:R-:W2:Y:S02]  /*2b60*/  LDG.E.64 R2, desc[UR36][R4.64] ;  /* 0x0000002404027981 */ /* 0x000ea4000c1e1b00 */
[----:B--2---:R-:W0:Y:S02]  /*2b70*/  F2I.S64.F64.TRUNC R2, R2 ;  /* 0x0000000200027311 */ /* 0x004e24000030d900 */
[----:B0-----:R-:W-:Y:S01]  /*2b80*/  PRMT R22, R2, 0x7610, R22 ;  /* 0x0000761002167816 */ /* 0x001fe20000000016 */
[----:B------:R-:W-:Y:S06]  /*2b90*/  BRA `(.L_x_20137) ;  /* 0x0000000800a47947 */ /* 0x000fec0003800000 */
.L_x_20132:
        /* <DEDUP_REMOVED lines=12> */
.L_x_20146:
[----:B------:R-:W2:Y:S02]  /*2c60*/  LDG.E.64 R4, desc[UR36][R4.64] ;  /* 0x0000002404047981 */ /* 0x000ea4000c1e1b00 */
[----:B--2---:R-:W0:Y:S02]  /*2c70*/  F2I.S64.F64.TRUNC R2, R4 ;  /* 0x0000000400027311 */ /* 0x004e24000030d900 */
[----:B0-----:R-:W-:Y:S01]  /*2c80*/  PRMT R22, R2, 0x7610, R22 ;  /* 0x0000761002167816 */ /* 0x001fe20000000016 */
[----:B------:R-:W-:Y:S06]  /*2c90*/  BRA `(.L_x_20137) ;  /* 0x0000000800647947 */ /* 0x000fec0003800000 */
.L_x_20145:
        /* <DEDUP_REMOVED lines=27> */
.L_x_20148:
        /* <DEDUP_REMOVED lines=14> */
.L_x_20147:
[----:B------:R-:W2:Y:S02]  /*2f30*/  LDG.E.U16 R2, desc[UR36][R4.64] ;  /* 0x0000002404027981 */ /* 0x000ea4000c1e1500 */
[----:B--2---:R-:W-:-:S06]  /*2f40*/  IMAD.U32 R2, R2, 0x10000, RZ ;  /* 0x0001000002027824 */ /* 0x004fcc00078e00ff */
[----:B------:R-:W0:Y:S02]  /*2f50*/  F2I.S64.TRUNC R2, R2 ;  /* 0x0000000200027311 */ /* 0x000e24000020d900 */
[----:B0-----:R-:W-:Y:S01]  /*2f60*/  PRMT R22, R2, 0x7610, R22 ;  /* 0x0000761002167816 */ /* 0x001fe20000000016 */
[----:B------:R-:W-:Y:S06]  /*2f70*/  BRA `(.L_x_20137) ;  /* 0x0000000400ac7947 */ /* 0x000fec0003800000 */
.L_x_20144:
        /* <DEDUP_REMOVED lines=10> */
.L_x_20151:
        /* <DEDUP_REMOVED lines=21> */
.L_x_20155:
[----:B------:R-:W-:Y:S05]  /*3170*/  BSYNC.RECONVERGENT B1 ;  /* 0x0000000000017941 */ /* 0x000fea0003800200 */
.L_x_20154:
[----:B------:R-:W-:Y:S01]  /*3180*/  IMAD.SHL.U32 R0, R0, 0x100000, RZ ;  /* 0x0010000000007824 */ /* 0x000fe200078e00ff */
[----:B------:R-:W-:-:S04]  /*3190*/  LEA R2, R2, 0x3b800000, 0x17 ;  /* 0x3b80000002027811 */ /* 0x000fc800078eb8ff */
[----:B------:R-:W-:-:S07]  /*31a0*/  LOP3.LUT R2, R2, R0, R7, 0xfe, !PT ;  /* 0x0000000002027212 */ /* 0x000fce00078efe07 */
.L_x_20153:
[----:B------:R-:W-:Y:S05]  /*31b0*/  BSYNC.RECONVERGENT B0 ;  /* 0x0000000000007941 */ /* 0x000fea0003800200 */
.L_x_20152:
[----:B------:R-:W0:Y:S02]  /*31c0*/  F2I.S64.TRUNC R2, R2 ;  /* 0x0000000200027311 */ /* 0x000e24000020d900 */
[----:B0-----:R-:W-:Y:S01]  /*31d0*/  PRMT R22, R2, 0x7610, R22 ;  /* 0x0000761002167816 */ /* 0x001fe20000000016 */
[----:B------:R-:W-:Y:S06]  /*31e0*/  BRA `(.L_x_20137) ;  /* 0x0000000400107947 */ /* 0x000fec0003800000 */
.L_x_20150:
        /* <DEDUP_REMOVED lines=21> */
.L_x_20159:
[----:B------:R-:W-:Y:S05]  /*3340*/  BSYNC.RECONVERGENT B1 ;  /* 0x0000000000017941 */ /* 0x000fea0003800200 */
.L_x_20158:
[----:B------:R-:W-:Y:S02]  /*3350*/  SHF.L.U32 R0, R0, 0x15, RZ ;  /* 0x0000001500007819 */ /* 0x000fe400000006ff */
[----:B------:R-:W-:-:S04]  /*3360*/  LEA R2, R2, 0x37800000, 0x17 ;  /* 0x3780000002027811 */ /* 0x000fc800078eb8ff */
[----:B------:R-:W-:-:S07]  /*3370*/  LOP3.LUT R2, R2, R0, R7, 0xfe, !PT ;  /* 0x0000000002027212 */ /* 0x000fce00078efe07 */
.L_x_20157:
[----:B------:R-:W-:Y:S05]  /*3380*/  BSYNC.RECONVERGENT B0 ;  /* 0x0000000000007941 */ /* 0x000fea0003800200 */
.L_x_20156:
[----:B------:R-:W0:Y:S02]  /*3390*/  F2I.S64.TRUNC R2, R2 ;  /* 0x0000000200027311 */ /* 0x000e24000020d900 */
[----:B0-----:R-:W-:Y:S01]  /*33a0*/  PRMT R22, R2, 0x7610, R22 ;  /* 0x0000761002167816 */ /* 0x001fe20000000016 */
[----:B------:R-:W-:Y:S06]  /*33b0*/  BRA `(.L_x_20137) ;  /* 0x00000000009c7947 */ /* 0x000fec0003800000 */
.L_x_20149:
[----:B------:R-:W-:-:S09]  /*33c0*/  UISETP.NE.AND UP0, UPT, UR4, 0x1c, UPT ;  /* 0x0000001c0400788c */ /* 0x000fd2000bf05270 */
[----:B------:R-:W-:Y:S05]  /*33d0*/  BRA.U !UP0, `(.L_x_20160) ;  /* 0x0000000108907547 */ /* 0x000fea000b800000 */
[----:B------:R-:W-:-:S09]  /*33e0*/  UISETP.NE.AND UP0, UPT, UR4, 0x1d, UPT ;  /* 0x0000001d0400788c */ /* 0x000fd2000bf05270 */
[----:B------:R-:W-:Y:S05]  /*33f0*/  BRA.U !UP0, `(.L_x_20161) ;  /* 0x0000000108807547 */ /* 0x000fea000b800000 */
[----:B------:R-:W-:-:S09]  /*3400*/  UISETP.NE.AND UP0, UPT, UR4, 0x2c, UPT ;  /* 0x0000002c0400788c */ /* 0x000fd2000bf05270 */
[----:B------:R-:W-:Y:S05]  /*3410*/  BRA.U !UP0, `(.L_x_20162) ;  /* 0x0000000108487547 */ /* 0x000fea000b800000 */
.L_x_20136:
        /* <DEDUP_REMOVED lines=15> */
[----:B--2--5:R-:W-:Y:S05]  /*3510*/  CALL.ABS.NOINC R2 ;  /* 0x0000000002007343 */ /* 0x024fea0003c00000 */
.L_x_20163:
[----:B------:R-:W-:Y:S01]  /*3520*/  PRMT R22, RZ, 0x7610, R22 ;  /* 0x00007610ff167816 */ /* 0x000fe20000000016 */
[----:B------:R-:W-:Y:S06]  /*3530*/  BRA `(.L_x_20137) ;  /* 0x00000000003c7947 */ /* 0x000fec0003800000 */
.L_x_20162:
        /* <DEDUP_REMOVED lines=8> */
.L_x_20165:
[----:B------:R-:W-:Y:S05]  /*35c0*/  BSYNC.RECONVERGENT B0 ;  /* 0x0000000000007941 */ /* 0x000fea0003800200 */
.L_x_20164:
[----:B------:R-:W0:Y:S02]  /*35d0*/  F2I.S64.TRUNC R2, R2 ;  /* 0x0000000200027311 */ /* 0x000e24000020d900 */
[----:B0-----:R-:W-:Y:S01]  /*35e0*/  PRMT R22, R2, 0x7610, R22 ;  /* 0x0000761002167816 */ /* 0x001fe20000000016 */
[----:B------:R-:W-:Y:S06]  /*35f0*/  BRA `(.L_x_20137) ;  /* 0x00000000000c7947 */ /* 0x000fec0003800000 */
.L_x_20161:
[----:B------:R0:W5:Y:S01]  /*3600*/  LDG.E.U8 R22, desc[UR36][R4.64] ;  /* 0x0000002404167981 */ /* 0x000162000c1e1100 */
[----:B------:R-:W-:Y:S05]  /*3610*/  BRA `(.L_x_20137) ;  /* 0x0000000000047947 */ /* 0x000fea0003800000 */
.L_x_20160:
[----:B------:R0:W5:Y:S02]  /*3620*/  LDG.E.U8 R22, desc[UR36][R4.64] ;  /* 0x0000002404167981 */ /* 0x000164000c1e1100 */
.L_x_20137:
        /* <DEDUP_REMOVED lines=16> */
.L_x_20169:
[----:B------:R1:W5:Y:S01]  /*3730*/  LDG.E.U8 R0, desc[UR36][R4.64] ;  /* 0x0000002404007981 */ /* 0x000362000c1e1100 */
[----:B------:R-:W-:Y:S05]  /*3740*/  BRA `(.L_x_20171) ;  /* 0x0000000c005c7947 */ /* 0x000fea0003800000 */
.L_x_20168:
        /* <DEDUP_REMOVED lines=8> */
.L_x_20173:
[----:B------:R3:W5:Y:S01]  /*37d0*/  LDG.E.U8 R0, desc[UR36][R4.64] ;  /* 0x0000002404007981 */ /* 0x000762000c1e1100 */
[----:B------:R-:W-:Y:S05]  /*37e0*/  BRA `(.L_x_20171) ;  /* 0x0000000c00347947 */ /* 0x000fea0003800000 */
.L_x_20172:
[----:B------:R2:W5:Y:S01]  /*37f0*/  LDG.E.U16 R0, desc[UR36][R4.64] ;  /* 0x0000002404007981 */ /* 0x000562000c1e1500 */
[----:B------:R-:W-:Y:S05]  /*3800*/  BRA `(.L_x_20171) ;  /* 0x0000000c002c7947 */ /* 0x000fea0003800000 */
.L_x_20167:
        /* <DEDUP_REMOVED lines=10> */
.L_x_20175:
[----:B------:R-:W2:Y:S02]  /*38b0*/  LDG.E.U16 R2, desc[UR36][R4.64] ;  /* 0x0000002404027981 */ /* 0x000ea4000c1e1500 */
[----:B--2---:R-:W-:-:S06]  /*38c0*/  HADD2.F32 R2, -RZ, R2.H0_H0 ;  /* 0x20000002ff027230 */ /* 0x004fcc0000004100 */
[----:B------:R-:W0:Y:S02]  /*38d0*/  F2I.S64.TRUNC R2, R2 ;  /* 0x0000000200027311 */ /* 0x000e24000020d900 */
[----:B0-----:R-:W-:Y:S01]  /*38e0*/  PRMT R0, R2, 0x7610, R0 ;  /* 0x0000761002007816 */ /* 0x001fe20000000000 */
[----:B------:R-:W-:Y:S06]  /*38f0*/  BRA `(.L_x_20171) ;  /* 0x0000000800f07947 */ /* 0x000fec0003800000 */
.L_x_20174:
        /* <DEDUP_REMOVED lines=10> */
.L_x_20177:
[----:B------:R-:W2:Y:S02]  /*39a0*/  LDG.E.U16 R4, desc[UR36][R4.64] ;  /* 0x0000002404047981 */ /* 0x000ea4000c1e1500 */
[----:B--2---:R-:W-:-:S06]  /*39b0*/  HADD2.F32 R2, -RZ, R4.H0_H0 ;  /* 0x20000004ff027230 */ /* 0x004fcc0000004100 */
[----:B------:R-:W0:Y:S02]  /*39c0*/  F2I.S64.TRUNC R2, R2 ;  /* 0x0000000200027311 */ /* 0x000e24000020d900 */
[----:B0-----:R-:W-:Y:S01]  /*39d0*/  PRMT R0, R2, 0x7610, R0 ;  /* 0x0000761002007816 */ /* 0x001fe20000000000 */
[----:B------:R-:W-:Y:S06]  /*39e0*/  BRA `(.L_x_20171) ;  /* 0x0000000800b47947 */ /* 0x000fec0003800000 */
.L_x_20176:
[----:B------:R-:W2:Y:S02]  /*39f0*/  LDG.E.64 R2, desc[UR36][R4.64] ;  /* 0x0000002404027981 */ /* 0x000ea4000c1e1b00 */
[----:B--2---:R-:W0:Y:S02]  /*3a00*/  F2I.S64.F64.TRUNC R2, R2 ;  /* 0x0000000200027311 */ /* 0x004e24000030d900 */
[----:B0-----:R-:W-:Y:S01]  /*3a10*/  PRMT R0, R2, 0x7610, R0 ;  /* 0x0000761002007816 */ /* 0x001fe20000000000 */
[----:B------:R-:W-:Y:S06]  /*3a20*/  BRA `(.L_x_20171) ;  /* 0x0000000800a47947 */ /* 0x000fec0003800000 */
.L_x_20166:
        /* <DEDUP_REMOVED lines=12> */
.L_x_20180:
[----:B------:R-:W2:Y:S02]  /*3af0*/  LDG.E.64 R4, desc[UR36][R4.64] ;  /* 0x0000002404047981 */ /* 0x000ea4000c1e1b00 */
[----:B--2---:R-:W0:Y:S02]  /*3b00*/  F2I.S64.F64.TRUNC R2, R4 ;  /* 0x0000000400027311 */ /* 0x004e24000030d900 */
[----:B0-----:R-:W-:Y:S01]  /*3b10*/  PRMT R0, R2, 0x7610, R0 ;  /* 0x0000761002007816 */ /* 0x001fe20000000000 */
[----:B------:R-:W-:Y:S06]  /*3b20*/  BRA `(.L_x_20171) ;  /* 0x0000000800647947 */ /* 0x000fec0003800000 */
.L_x_20179:
        /* <DEDUP_REMOVED lines=27> */
.L_x_20182:
        /* <DEDUP_REMOVED lines=14> */
.L_x_20181:
[----:B------:R-:W2:Y:S02]  /*3dc0*/  LDG.E.U16 R2, desc[UR36][R4.64] ;  /* 0x0000002404027981 */ /* 0x000ea4000c1e1500 */
[----:B--2---:R-:W-:-:S06]  /*3dd0*/  IMAD.U32 R2, R2, 0x10000, RZ ;  /* 0x0001000002027824 */ /* 0x004fcc00078e00ff */
[----:B------:R-:W0:Y:S02]  /*3de0*/  F2I.S64.TRUNC R2, R2 ;  /* 0x0000000200027311 */ /* 0x000e24000020d900 */
[----:B0-----:R-:W-:Y:S01]  /*3df0*/  PRMT R0, R2, 0x7610, R0 ;  /* 0x0000761002007816 */ /* 0x001fe20000000000 */
[----:B------:R-:W-:Y:S06]  /*3e00*/  BRA `(.L_x_20171) ;  /* 0x0000000400ac7947 */ /* 0x000fec0003800000 */
.L_x_20178:
        /* <DEDUP_REMOVED lines=10> */
.L_x_20185:
        /* <DEDUP_REMOVED lines=21> */
.L_x_20189:
[----:B------:R-:W-:Y:S05]  /*4000*/  BSYNC.RECONVERGENT B1 ;  /* 0x0000000000017941 */ /* 0x000fea0003800200 */
.L_x_20188:
[----:B------:R-:W-:Y:S01]  /*4010*/  IMAD.SHL.U32 R0, R0, 0x100000, RZ ;  /* 0x0010000000007824 */ /* 0x000fe200078e00ff */
[----:B------:R-:W-:-:S04]  /*4020*/  LEA R2, R2, 0x3b800000, 0x17 ;  /* 0x3b80000002027811 */ /* 0x000fc800078eb8ff */
[----:B------:R-:W-:-:S07]  /*4030*/  LOP3.LUT R2, R2, R0, R7, 0xfe, !PT ;  /* 0x0000000002027212 */ /* 0x000fce00078efe07 */
.L_x_20187:
[----:B------:R-:W-:Y:S05]  /*4040*/  BSYNC.RECONVERGENT B0 ;  /* 0x0000000000007941 */ /* 0x000fea0003800200 */
.L_x_20186:
[----:B------:R-:W0:Y:S02]  /*4050*/  F2I.S64.TRUNC R2, R2 ;  /* 0x0000000200027311 */ /* 0x000e24000020d900 */
[----:B0-----:R-:W-:Y:S01]  /*4060*/  PRMT R0, R2, 0x7610, R0 ;  /* 0x0000761002007816 */ /* 0x001fe20000000000 */
[----:B------:R-:W-:Y:S06]  /*4070*/  BRA `(.L_x_20171) ;  /* 0x0000000400107947 */ /* 0x000fec0003800000 */
.L_x_20184:
        /* <DEDUP_REMOVED lines=21> */
.L_x_20193:
[----:B------:R-:W-:Y:S05]  /*41d0*/  BSYNC.RECONVERGENT B1 ;  /* 0x0000000000017941 */ /* 0x000fea0003800200 */
.L_x_20192:
[----:B------:R-:W-:Y:S01]  /*41e0*/  IMAD.SHL.U32 R0, R0, 0x200000, RZ ;  /* 0x0020000000007824 */ /* 0x000fe200078e00ff */
[----:B------:R-:W-:-:S04]  /*41f0*/  LEA R2, R2, 0x37800000, 0x17 ;  /* 0x3780000002027811 */ /* 0x000fc800078eb8ff */
[----:B------:R-:W-:-:S07]  /*4200*/  LOP3.LUT R2, R2, R0, R7, 0xfe, !PT ;  /* 0x0000000002027212 */ /* 0x000fce00078efe07 */
.L_x_20191:
[----:B------:R-:W-:Y:S05]  /*4210*/  BSYNC.RECONVERGENT B0 ;  /* 0x0000000000007941 */ /* 0x000fea0003800200 */
.L_x_20190:
[----:B------:R-:W0:Y:S02]  /*4220*/  F2I.S64.TRUNC R2, R2 ;  /* 0x0000000200027311 */ /* 0x000e24000020d900 */
[----:B0-----:R-:W-:Y:S01]  /*4230*/  PRMT R0, R2, 0x7610, R0 ;  /* 0x0000761002007816 */ /* 0x001fe20000000000 */
[----:B------:R-:W-:Y:S06]  /*4240*/  BRA `(.L_x_20171) ;  /* 0x00000000009c7947 */ /* 0x000fec0003800000 */
.L_x_20183:
[----:B------:R-:W-:-:S09]  /*4250*/  UISETP.NE.AND UP0, UPT, UR4, 0x1c, UPT ;  /* 0x0000001c0400788c */ /* 0x000fd2000bf05270 */
[----:B------:R-:W-:Y:S05]  /*4260*/  BRA.U !UP0, `(.L_x_20194) ;  /* 0x0000000108907547 */ /* 0x000fea000b800000 */
[----:B------:R-:W-:-:S09]  /*4270*/  UISETP.NE.AND UP0, UPT, UR4, 0x1d, UPT ;  /* 0x0000001d0400788c */ /* 0x000fd2000bf05270 */
[----:B------:R-:W-:Y:S05]  /*4280*/  BRA.U !UP0, `(.L_x_20195) ;  /* 0x0000000108807547 */ /* 0x000fea000b800000 */
[----:B------:R-:W-:-:S09]  /*4290*/  UISETP.NE.AND UP0, UPT, UR4, 0x2c, UPT ;  /* 0x0000002c0400788c */ /* 0x000fd2000bf05270 */
[----:B------:R-:W-:Y:S05]  /*42a0*/  BRA.U !UP0, `(.L_x_20196) ;  /* 0x0000000108487547 */ /* 0x000fea000b800000 */
.L_x_20170:
        /* <DEDUP_REMOVED lines=16> */
.L_x_20197:
[----:B------:R-:W-:Y:S01]  /*43b0*/  PRMT R0, RZ, 0x7610, R0 ;  /* 0x00007610ff007816 */ /* 0x000fe20000000000 */
[----:B------:R-:W-:Y:S06]  /*43c0*/  BRA `(.L_x_20171) ;  /* 0x00000000003c7947 */ /* 0x000fec0003800000 */
.L_x_20196:
        /* <DEDUP_REMOVED lines=8> */
.L_x_20199:
[----:B------:R-:W-:Y:S05]  /*4450*/  BSYNC.RECONVERGENT B0 ;  /* 0x0000000000007941 */ /* 0x000fea0003800200 */
.L_x_20198:
[----:B------:R-:W0:Y:S02]  /*4460*/  F2I.S64.TRUNC R2, R2 ;  /* 0x0000000200027311 */ /* 0x000e24000020d900 */
[----:B0-----:R-:W-:Y:S01]  /*4470*/  PRMT R0, R2, 0x7610, R0 ;  /* 0x0000761002007816 */ /* 0x001fe20000000000 */
[----:B------:R-:W-:Y:S06]  /*4480*/  BRA `(.L_x_20171) ;  /* 0x00000000000c7947 */ /* 0x000fec0003800000 */
.L_x_20195:
[----:B------:R0:W5:Y:S01]  /*4490*/  LDG.E.U8 R0, desc[UR36][R4.64] ;  /* 0x0000002404007981 */ /* 0x000162000c1e1100 */
[----:B------:R-:W-:Y:S05]  /*44a0*/  BRA `(.L_x_20171) ;  /* 0x0000000000047947 */ /* 0x000fea0003800000 */
.L_x_20194:
[----:B------:R0:W5:Y:S02]  /*44b0*/  LDG.E.U8 R0, desc[UR36][R4.64] ;  /* 0x0000002404007981 */ /* 0x000164000c1e1100 */
.L_x_20171:
[----:B------:R-:W0:Y:S01]  /*44c0*/  LDCU.64 UR6, c[0x0][0x648] ;  /* 0x0000c900ff0677ac */ /* 0x000e220008000a00 */
[----:B-----5:R-:W-:Y:S01]  /*44d0*/  PRMT R18, R18, 0x9910, RZ ;  /* 0x0000991012127816 */ /* 0x020fe200000000ff */
[----:B------:R-:W-:Y:S01]  /*44e0*/  BSSY.RECONVERGENT B6, `(.L_x_20200) ;  /* 0x00000f1000067945 */ /* 0x000fe20003800200 */
[----:B------:R-:W-:Y:S01]  /*44f0*/  PRMT R2, R22, 0x9910, RZ ;  /* 0x0000991016027816 */ /* 0x000fe200000000ff */
        /* <DEDUP_REMOVED lines=8> */
[----:B01234-:R-:W-:Y:S02]  /*4580*/  PRMT R5, R2, 0x9910, RZ ;  /* 0x0000991002057816 */ /* 0x01ffe400000000ff */
        /* <DEDUP_REMOVED lines=15> */
.L_x_20204:
[----:B------:R0:W-:Y:S01]  /*4680*/  STG.E.U8 desc[UR36][R2.64], R5 ;  /* 0x0000000502007986 */ /* 0x0001e2000c101124 */
[----:B------:R-:W-:Y:S05]  /*4690*/  BRA `(.L_x_20206) ;  /* 0x0000000c00547947 */ /* 0x000fea0003800000 */
.L_x_20203:
[----:B------:R-:W-:-:S09]  /*46a0*/  UISETP.NE.AND UP0, UPT, UR5, 0x2, UPT ;  /* 0x000000020500788c */ /* 0x000fd2000bf05270 */
[----:B------:R-:W-:Y:S05]  /*46b0*/  BRA.U !UP0, `(.L_x_20207) ;  /* 0x00000001082c7547 */ /* 0x000fea000b800000 */
[----:B------:R-:W-:-:S09]  /*46c0*/  UISETP.NE.AND UP0, UPT, UR5, 0x3, UPT ;  /* 0x000000030500788c */ /* 0x000fd2000bf05270 */
[----:B------:R-:W-:Y:S05]  /*46d0*/  BRA.U !UP0, `(.L_x_20208) ;  /* 0x0000000108187547 */ /* 0x000fea000b800000 */
[----:B------:R-:W-:-:S09]  /*46e0*/  UISETP.NE.AND UP0, UPT, UR5, 0x4, UPT ;  /* 0x000000040500788c */ /* 0x000fd2000bf05270 */
[----:B------:R-:W-:Y:S05]  /*46f0*/  BRA.U UP0, `(.L_x_20205) ;  /* 0x00000009009c7547 */ /* 0x000fea000b800000 */
[----:B------:R-:W-:Y:S01]  /*4700*/  LOP3.LUT R4, R5, 0xff, RZ, 0xc0, !PT ;  /* 0x000000ff05047812 */ /* 0x000fe200078ec0ff */
[----:B------:R-:W-:-:S05]  /*4710*/  IMAD.MOV.U32 R5, RZ, RZ, RZ ;  /* 0x000000ffff057224 */ /* 0x000fca00078e00ff */
[----:B------:R0:W-:Y:S01]  /*4720*/  STG.E.64 desc[UR36][R2.64], R4 ;  /* 0x0000000402007986 */ /* 0x0001e2000c101b24 */
[----:B------:R-:W-:Y:S05]  /*4730*/  BRA `(.L_x_20206) ;  /* 0x0000000c002c7947 */ /* 0x000fea0003800000 */
.L_x_20208:
[----:B------:R-:W-:-:S05]  /*4740*/  LOP3.LUT R5, R5, 0xff, RZ, 0xc0, !PT ;  /* 0x000000ff05057812 */ /* 0x000fca00078ec0ff */
[----:B------:R0:W-:Y:S01]  /*4750*/  STG.E desc[UR36][R2.64], R5 ;  /* 0x0000000502007986 */ /* 0x0001e2000c101924 */
[----:B------:R-:W-:Y:S05]  /*4760*/  BRA `(.L_x_20206) ;  /* 0x0000000c00207947 */ /* 0x000fea0003800000 */
.L_x_20207:
[----:B------:R-:W-:-:S05]  /*4770*/  LOP3.LUT R5, R5, 0xff, RZ, 0xc0, !PT ;  /* 0x000000ff05057812 */ /* 0x000fca00078ec0ff */
[----:B------:R0:W-:Y:S01]  /*4780*/  STG.E.U16 desc[UR36][R2.64], R5 ;  /* 0x0000000502007986 */ /* 0x0001e2000c101524 */
[----:B------:R-:W-:Y:S05]  /*4790*/  BRA `(.L_x_20206) ;  /* 0x0000000c00147947 */ /* 0x000fea0003800000 */
.L_x_20202:
[----:B------:R-:W-:-:S09]  /*47a0*/  UISETP.GT.AND UP0, UPT, UR5, 0x6, UPT ;  /* 0x000000060500788c */ /* 0x000fd2000bf04270 */
[----:B------:R-:W-:Y:S05]  /*47b0*/  BRA.U UP0, `(.L_x_20209) ;  /* 0x0000000100347547 */ /* 0x000fea000b800000 */
[----:B------:R-:W-:-:S09]  /*47c0*/  UISETP.NE.AND UP0, UPT, UR5, 0x5, UPT ;  /* 0x000000050500788c */ /* 0x000fd2000bf05270 */
[----:B------:R-:W-:Y:S05]  /*47d0*/  BRA.U !UP0, `(.L_x_20210) ;  /* 0x0000000108187547 */ /* 0x000fea000b800000 */
[----:B------:R-:W-:-:S09]  /*47e0*/  UISETP.NE.AND UP0, UPT, UR5, 0x6, UPT ;  /* 0x000000060500788c */ /* 0x000fd2000bf05270 */
[----:B------:R-:W-:Y:S05]  /*47f0*/  BRA.U UP0, `(.L_x_20205) ;  /* 0x00000009005c7547 */ /* 0x000fea000b800000 */
[----:B------:R-:W-:-:S06]  /*4800*/  LOP3.LUT R5, R5, 0xff, RZ, 0xc0, !PT ;  /* 0x000000ff05057812 */ /* 0x000fcc00078ec0ff */
[----:B------:R-:W0:Y:S02]  /*4810*/  I2F.U16 R5, R5 ;  /* 0x0000000500057306 */ /* 0x000e240000101000 */
[----:B0-----:R0:W-:Y:S01]  /*4820*/  STG.E desc[UR36][R2.64], R5 ;  /* 0x0000000502007986 */ /* 0x0011e2000c101924 */
[----:B------:R-:W-:Y:S05]  /*4830*/  BRA `(.L_x_20206) ;  /* 0x0000000800ec7947 */ /* 0x000fea0003800000 */
.L_x_20210:
[----:B------:R-:W-:-:S04]  /*4840*/  LOP3.LUT R5, R5, 0xff, RZ, 0xc0, !PT ;  /* 0x000000ff05057812 */ /* 0x000fc800078ec0ff */
[----:B------:R-:W0:Y:S02]  /*4850*/  I2F.U16 R0, R5 ;  /* 0x0000000500007306 */ /* 0x000e240000101000 */
[----:B0-----:R-:W-:-:S05]  /*4860*/  F2FP.F16.F32.PACK_AB R0, RZ, R0 ;  /* 0x00000000ff00723e */ /* 0x001fca00000000ff */
[----:B------:R0:W-:Y:S01]  /*4870*/  STG.E.U16 desc[UR36][R2.64], R0 ;  /* 0x0000000002007986 */ /* 0x0001e2000c101524 */
[----:B------:R-:W-:Y:S05]  /*4880*/  BRA `(.L_x_20206) ;  /* 0x0000000800d87947 */ /* 0x000fea0003800000 */
.L_x_20209:
[----:B------:R-:W-:-:S09]  /*4890*/  UISETP.NE.AND UP0, UPT, UR5, 0x7, UPT ;  /* 0x000000070500788c */ /* 0x000fd2000bf05270 */
[----:B------:R-:W-:Y:S05]  /*48a0*/  BRA.U !UP0, `(.L_x_20211) ;  /* 0x00000001083c7547 */ /* 0x000fea000b800000 */
[----:B------:R-:W-:-:S09]  /*48b0*/  UISETP.NE.AND UP0, UPT, UR5, 0x8, UPT ;  /* 0x000000080500788c */ /* 0x000fd2000bf05270 */
[----:B------:R-:W-:Y:S05]  /*48c0*/  BRA.U !UP0, `(.L_x_20212) ;  /* 0x00000001081c7547 */ /* 0x000fea000b800000 */
[----:B------:R-:W-:-:S09]  /*48d0*/  UISETP.NE.AND UP0, UPT, UR5, 0x9, UPT ;  /* 0x000000090500788c */ /* 0x000fd2000bf05270 */
[----:B------:R-:W-:Y:S05]  /*48e0*/  BRA.U UP0, `(.L_x_20205) ;  /* 0x0000000900207547 */ /* 0x000fea000b800000 */
[----:B------:R-:W-:Y:S01]  /*48f0*/  LOP3.LUT R5, R5, 0xff, RZ, 0xc0, !PT ;  /* 0x000000ff05057812 */ /* 0x000fe200078ec0ff */
[----:B------:R-:W-:-:S03]  /*4900*/  IMAD.MOV.U32 R7, RZ, RZ, RZ ;  /* 0x000000ffff077224 */ /* 0x000fc600078e00ff */
[----:B------:R-:W0:Y:S02]  /*4910*/  I2F.U16 R6, R5 ;  /* 0x0000000500067306 */ /* 0x000e240000101000 */
[----:B0-----:R0:W-:Y:S01]  /*4920*/  STG.E.64 desc[UR36][R2.64], R6 ;  /* 0x0000000602007986 */ /* 0x0011e2000c101b24 */
[----:B------:R-:W-:Y:S05]  /*4930*/  BRA `(.L_x_20206) ;  /* 0x0000000800ac7947 */ /* 0x000fea0003800000 */
.L_x_20212:
[----:B------:R-:W-:-:S06]  /*4940*/  LOP3.LUT R5, R5, 0xff, RZ, 0xc0, !PT ;  /* 0x000000ff05057812 */ /* 0x000fcc00078ec0ff */
[----:B------:R-:W0:Y:S02]  /*4950*/  I2F.U16 R5, R5 ;  /* 0x0000000500057306 */ /* 0x000e240000101000 */
[----:B0-----:R-:W-:-:S04]  /*4960*/  F2FP.F16.F32.PACK_AB R5, RZ, R5 ;  /* 0x00000005ff05723e */ /* 0x001fc800000000ff */
[----:B------:R-:W-:-:S05]  /*4970*/  PRMT R5, R5, 0x5410, RZ ;  /* 0x0000541005057816 */ /* 0x000fca00000000ff */
[----:B------:R0:W-:Y:S01]  /*4980*/  STG.E desc[UR36][R2.64], R5 ;  /* 0x0000000502007986 */ /* 0x0001e2000c101924 */
[----:B------:R-:W-:Y:S05]  /*4990*/  BRA `(.L_x_20206) ;  /* 0x0000000800947947 */ /* 0x000fea0003800000 */
.L_x_20211:
[----:B------:R-:W-:-:S06]  /*49a0*/  LOP3.LUT R5, R5, 0xff, RZ, 0xc0, !PT ;  /* 0x000000ff05057812 */ /* 0x000fcc00078ec0ff */
[----:B------:R-:W0:Y:S02]  /*49b0*/  I2F.F64.U16 R4, R5 ;  /* 0x0000000500047312 */ /* 0x000e240000101800 */
[----:B0-----:R0:W-:Y:S01]  /*49c0*/  STG.E.64 desc[UR36][R2.64], R4 ;  /* 0x0000000402007986 */ /* 0x0011e2000c101b24 */
[----:B------:R-:W-:Y:S05]  /*49d0*/  BRA `(.L_x_20206) ;  /* 0x0000000800847947 */ /* 0x000fea0003800000 */
.L_x_20201:
        /* <DEDUP_REMOVED lines=12> */
.L_x_20215:
[----:B------:R-:W-:Y:S02]  /*4aa0*/  LOP3.LUT R5, R5, 0xff, RZ, 0xc0, !PT ;  /* 0x000000ff05057812 */ /* 0x000fe400078ec0ff */
[----:B------:R-:W-:-:S04]  /*4ab0*/  CS2R R6, SRZ ;  /* 0x0000000000067805 */ /* 0x000fc8000001ff00 */
[----:B------:R-:W0:Y:S02]  /*4ac0*/  I2F.F64.U16 R4, R5 ;  /* 0x0000000500047312 */ /* 0x000e240000101800 */
[----:B0-----:R0:W-:Y:S01]  /*4ad0*/  STG.E.128 desc[UR36][R2.64], R4 ;  /* 0x0000000402007986 */ /* 0x0011e2000c101d24 */
[----:B------:R-:W-:Y:S05]  /*4ae0*/  BRA `(.L_x_20206) ;  /* 0x0000000800407947 */ /* 0x000fea0003800000 */
.L_x_20214:
        /* <DEDUP_REMOVED lines=8> */
[----:B------:R-:W-:Y:S02]  /*4b70*/  IMAD.MOV.U32 R5, RZ, RZ, 0x7f ;  /* 0x0000007fff057424 */ /* 0x000fe400078e00ff */
[----:B------:R-:W0:Y:S02]  /*4b80*/  I2F.U16 R7, R0 ;  /* 0x0000000000077306 */ /* 0x000e240000101000 */
[----:B0-----:R-:W-:-:S13]  /*4b90*/  ISETP.GT.U32.AND P0, PT, R7, 0x43efffff, PT ;  /* 0x43efffff0700780c */ /* 0x001fda0003f04070 */
[----:B------:R-:W-:Y:S05]  /*4ba0*/  @P0 BRA `(.L_x_20219) ;  /* 0x0000000000180947 */ /* 0x000fea0003800000 */
[----:B------:R-:W-:-:S13]  /*4bb0*/  ISETP.GT.U32.AND P0, PT, R7, 0x3c7fffff, PT ;  /* 0x3c7fffff0700780c */ /* 0x000fda0003f04070 */
[----:B------:R-:W-:Y:S01]  /*4bc0*/  @P0 SHF.R.U32.HI R0, RZ, 0x14, R7 ;  /* 0x00000014ff000819 */ /* 0x000fe20000011607 */
[----:B------:R-:W-:-:S03]  /*4bd0*/  @!P0 FADD.FTZ R5, R7, 16384 ;  /* 0x4680000007058421 */ /* 0x000fc60000010000 */
[----:B------:R-:W-:-:S04]  /*4be0*/  @P0 LOP3.LUT R0, R0, 0x1, RZ, 0xc0, !PT ;  /* 0x0000000100000812 */ /* 0x000fc800078ec0ff */
[----:B------:R-:W-:-:S04]  /*4bf0*/  @P0 IADD3 R0, PT, PT, R7, 0x407ffff, R0 ;  /* 0x0407ffff07000810 */ /* 0x000fc80007ffe000 */
[----:B------:R-:W-:-:S07]  /*4c00*/  @P0 SHF.R.U32.HI R5, RZ, 0x14, R0 ;  /* 0x00000014ff050819 */ /* 0x000fce0000011600 */
.L_x_20219:
[----:B------:R-:W-:Y:S05]  /*4c10*/  BSYNC.RECONVERGENT B0 ;  /* 0x0000000000007941 */ /* 0x000fea0003800200 */
.L_x_20218:
[----:B------:R0:W-:Y:S01]  /*4c20*/  STG.E.U8 desc[UR36][R2.64], R5 ;  /* 0x0000000502007986 */ /* 0x0001e2000c101124 */
[----:B------:R-:W-:Y:S05]  /*4c30*/  BRA `(.L_x_20206) ;  /* 0x0000000400ec7947 */ /* 0x000fea0003800000 */
.L_x_20217:
[----:B------:R-:W-:-:S04]  /*4c40*/  LOP3.LUT R0, R5, 0xff, RZ, 0xc0, !PT ;  /* 0x000000ff05007812 */ /* 0x000fc800078ec0ff */
[----:B------:R-:W0:Y:S02]  /*4c50*/  I2F.U16 R7, R0 ;  /* 0x0000000000077306 */ /* 0x000e240000101000 */
[----:B0-----:R-:W-:-:S13]  /*4c60*/  ISETP.GE.U32.AND P1, PT, R7, 0x47800000, PT ;  /* 0x478000000700780c */ /* 0x001fda0003f26070 */
[----:B------:R-:W-:Y:S02]  /*4c70*/  @P1 ISETP.GT.U32.AND P0, PT, R7, 0x7f800000, PT ;  /* 0x7f8000000700180c */ /* 0x000fe40003f04070 */
[----:B------:R-:W-:-:S04]  /*4c80*/  @P1 MOV R5, 0x7f ;  /* 0x0000007f00051802 */ /* 0x000fc80000000f00 */
[----:B------:R-:W-:-:S05]  /*4c90*/  @P1 SEL R5, R5, 0x7c, P0 ;  /* 0x0000007c05051807 */ /* 0x000fca0000000000 */
[----:B------:R0:W-:Y:S01]  /*4ca0*/  @P1 STG.E.U8 desc[UR36][R2.64], R5 ;  /* 0x0000000502001986 */ /* 0x0001e2000c101124 */
[----:B------:R-:W-:Y:S05]  /*4cb0*/  @P1 BRA `(.L_x_20206) ;  /* 0x0000000400cc1947 */ /* 0x000fea0003800000 */
[----:B------:R-:W-:-:S13]  /*4cc0*/  ISETP.GT.U32.AND P0, PT, R7, 0x387fffff, PT ;  /* 0x387fffff0700780c */ /* 0x000fda0003f04070 */
[----:B------:R-:W-:Y:S01]  /*4cd0*/  @P0 SHF.R.U32.HI R0, RZ, 0x15, R7 ;  /* 0x00000015ff000819 */ /* 0x000fe20000011607 */
[----:B0-----:R-:W-:-:S03]  /*4ce0*/  @!P0 FADD.FTZ R5, R7, 128 ;  /* 0x4300000007058421 */ /* 0x001fc60000010000 */
[----:B------:R-:W-:Y:S02]  /*4cf0*/  @P0 LOP3.LUT R0, R0, 0x1, RZ, 0xc0, !PT ;  /* 0x0000000100000812 */ /* 0x000fe400078ec0ff */
[----:B------:R0:W-:Y:S02]  /*4d00*/  @!P0 STG.E.U8 desc[UR36][R2.64], R5 ;  /* 0x0000000502008986 */ /* 0x0001e4000c101124 */
[----:B------:R-:W-:-:S04]  /*4d10*/  @P0 IADD3 R0, PT, PT, R7, 0x80fffff, R0 ;  /* 0x080fffff07000810 */ /* 0x000fc80007ffe000 */
[----:B------:R-:W-:-:S05]  /*4d20*/  @P0 SHF.R.U32.HI R7, RZ, 0x15, R0 ;  /* 0x00000015ff070819 */ /* 0x000fca0000011600 */
[----:B------:R0:W-:Y:S01]  /*4d30*/  @P0 STG.E.U8 desc[UR36][R2.64], R7 ;  /* 0x0000000702000986 */ /* 0x0001e2000c101124 */
[----:B------:R-:W-:Y:S05]  /*4d40*/  BRA `(.L_x_20206) ;  /* 0x0000000400a87947 */ /* 0x000fea0003800000 */
.L_x_20216:
[----:B------:R-:W-:-:S04]  /*4d50*/  LOP3.LUT R5, R5, 0xff, RZ, 0xc0, !PT ;  /* 0x000000ff05057812 */ /* 0x000fc800078ec0ff */
[----:B------:R-:W0:Y:S02]  /*4d60*/  I2F.U16 R0, R5 ;  /* 0x0000000500007306 */ /* 0x000e240000101000 */
[----:B0-----:R-:W-:-:S05]  /*4d70*/  F2FP.BF16.F32.PACK_AB R0, RZ, R0 ;  /* 0x00000000ff00723e */ /* 0x001fca00000010ff */
[----:B------:R0:W-:Y:S01]  /*4d80*/  STG.E.U16 desc[UR36][R2.64], R0 ;  /* 0x0000000002007986 */ /* 0x0001e2000c101524 */
[----:B------:R-:W-:Y:S05]  /*4d90*/  BRA `(.L_x_20206) ;  /* 0x0000000400947947 */ /* 0x000fea0003800000 */
.L_x_20213:
        /* <DEDUP_REMOVED lines=8> */
[----:B------:R-:W-:-:S05]  /*4e20*/  LOP3.LUT R5, R5, 0xff, RZ, 0xc0, !PT ;  /* 0x000000ff05057812 */ /* 0x000fca00078ec0ff */
[----:B------:R4:W-:Y:S01]  /*4e30*/  STG.E.U16 desc[UR36][R2.64], R5 ;  /* 0x0000000502007986 */ /* 0x0009e2000c101524 */
[----:B------:R-:W-:Y:S05]  /*4e40*/  BRA `(.L_x_20206) ;  /* 0x0000000400687947 */ /* 0x000fea0003800000 */
.L_x_20222:
[----:B------:R-:W-:Y:S01]  /*4e50*/  LOP3.LUT R5, R5, 0xff, RZ, 0xc0, !PT ;  /* 0x000000ff05057812 */ /* 0x000fe200078ec0ff */
[----:B------:R-:W-:Y:S01]  /*4e60*/  BSSY.RECONVERGENT B0, `(.L_x_20223) ;  /* 0x0000012000007945 */ /* 0x000fe20003800200 */
[----:B------:R-:W-:-:S04]  /*4e70*/  IMAD.MOV.U32 R0, RZ, RZ, 0x80 ;  /* 0x00000080ff007424 */ /* 0x000fc800078e00ff */
[----:B------:R-:W0:Y:S02]  /*4e80*/  I2F.U16 R5, R5 ;  /* 0x0000000500057306 */ /* 0x000e240000101000 */
[----:B0-----:R-:W-:-:S13]  /*4e90*/  ISETP.GT.U32.AND P0, PT, R5, 0x437fffff, PT ;  /* 0x437fffff0500780c */ /* 0x001fda0003f04070 */
        /* <DEDUP_REMOVED lines=8> */
.L_x_20225:
[----:B------:R-:W-:-:S04]  /*4f20*/  SHF.R.U32.HI R0, RZ, 0x14, R5 ;  /* 0x00000014ff007819 */ /* 0x000fc80000011605 */
[----:B------:R-:W-:-:S04]  /*4f30*/  LOP3.LUT R0, R0, 0x1, RZ, 0xc0, !PT ;  /* 0x0000000100007812 */ /* 0x000fc800078ec0ff */
[----:B------:R-:W-:-:S04]  /*4f40*/  IADD3 R0, PT, PT, R5, 0x487ffff, R0 ;  /* 0x0487ffff05007810 */ /* 0x000fc80007ffe000 */
[----:B------:R-:W-:-:S04]  /*4f50*/  SHF.R.U32.HI R0, RZ, 0x14, R0 ;  /* 0x00000014ff007819 */ /* 0x000fc80000011600 */
[----:B------:R-:W-:-:S07]  /*4f60*/  LOP3.LUT R4, R0, 0xff, RZ, 0xc0, !PT ;  /* 0x000000ff00047812 */ /* 0x000fce00078ec0ff */
.L_x_20226:
[----:B------:R-:W-:-:S07]  /*4f70*/  PRMT R0, R4, 0x7610, R0 ;  /* 0x0000761004007816 */ /* 0x000fce0000000000 */
.L_x_20224:
[----:B------:R-:W-:Y:S05]  /*4f80*/  BSYNC.RECONVERGENT B0 ;  /* 0x0000000000007941 */ /* 0x000fea0003800200 */
.L_x_20223:
[----:B------:R3:W-:Y:S01]  /*4f90*/  STG.E.U8 desc[UR36][R2.64], R0 ;  /* 0x0000000002007986 */ /* 0x0007e2000c101124 */
[----:B------:R-:W-:Y:S05]  /*4fa0*/  BRA `(.L_x_20206) ;  /* 0x0000000400107947 */ /* 0x000fea0003800000 */
.L_x_20221:
        /* <DEDUP_REMOVED lines=13> */
.L_x_20229:
[----:B------:R-:W-:-:S04]  /*5080*/  SHF.R.U32.HI R0, RZ, 0x15, R5 ;  /* 0x00000015ff007819 */ /* 0x000fc80000011605 */
[----:B------:R-:W-:-:S04]  /*5090*/  LOP3.LUT R0, R0, 0x1, RZ, 0xc0, !PT ;  /* 0x0000000100007812 */ /* 0x000fc800078ec0ff */
[----:B------:R-:W-:-:S04]  /*50a0*/  IADD3 R0, PT, PT, R5, 0x88fffff, R0 ;  /* 0x088fffff05007810 */ /* 0x000fc80007ffe000 */
[----:B------:R-:W-:-:S04]  /*50b0*/  SHF.R.U32.HI R0, RZ, 0x15, R0 ;  /* 0x00000015ff007819 */ /* 0x000fc80000011600 */
[----:B------:R-:W-:-:S07]  /*50c0*/  LOP3.LUT R4, R0, 0xff, RZ, 0xc0, !PT ;  /* 0x000000ff00047812 */ /* 0x000fce00078ec0ff */
.L_x_20230:
[----:B------:R-:W-:-:S07]  /*50d0*/  PRMT R0, R4, 0x7610, R0 ;  /* 0x0000761004007816 */ /* 0x000fce0000000000 */
.L_x_20228:
[----:B------:R-:W-:Y:S05]  /*50e0*/  BSYNC.RECONVERGENT B0 ;  /* 0x0000000000007941 */ /* 0x000fea0003800200 */
.L_x_20227:
[----:B------:R0:W-:Y:S01]  /*50f0*/  STG.E.U8 desc[UR36][R2.64], R0 ;  /* 0x0000000002007986 */ /* 0x0001e2000c101124 */
[----:B------:R-:W-:Y:S05]  /*5100*/  BRA `(.L_x_20206) ;  /* 0x0000000000b87947 */ /* 0x000fea0003800000 */
.L_x_20220:
[----:B------:R-:W-:-:S09]  /*5110*/  UISETP.NE.AND UP0, UPT, UR5, 0x1c, UPT ;  /* 0x0000001c0500788c */ /* 0x000fd2000bf05270 */
[----:B------:R-:W-:Y:S05]  /*5120*/  BRA.U !UP0, `(.L_x_20231) ;  /* 0x0000000108a87547 */ /* 0x000fea000b800000 */
[----:B------:R-:W-:-:S09]  /*5130*/  UISETP.NE.AND UP0, UPT, UR5, 0x1d, UPT ;  /* 0x0000001d0500788c */ /* 0x000fd2000bf05270 */
[----:B------:R-:W-:Y:S05]  /*5140*/  BRA.U !UP0, `(.L_x_20232) ;  /* 0x0000000108907547 */ /* 0x000fea000b800000 */
[----:B------:R-:W-:-:S09]  /*5150*/  UISETP.NE.AND UP0, UPT, UR5, 0x2c, UPT ;  /* 0x0000002c0500788c */ /* 0x000fd2000bf05270 */
[----:B------:R-:W-:Y:S05]  /*5160*/  BRA.U !UP0, `(.L_x_20233) ;  /* 0x0000000108447547 */ /* 0x000fea000b800000 */
.L_x_20205:
        /* <DEDUP_REMOVED lines=16> */
.L_x_20234:
[----:B------:R-:W-:Y:S05]  /*5270*/  BRA `(.L_x_20206) ;  /* 0x00000000005c7947 */ /* 0x000fea0003800000 */
.L_x_20233:
[----:B------:R-:W-:Y:S01]  /*5280*/  LOP3.LUT R5, R5, 0xff, RZ, 0xc0, !PT ;  /* 0x000000ff05057812 */ /* 0x000fe200078ec0ff */
[----:B------:R-:W-:-:S05]  /*5290*/  IMAD.MOV.U32 R6, RZ, RZ, 0xff ;  /* 0x000000ffff067424 */ /* 0x000fca00078e00ff */
[----:B------:R-:W0:Y:S02]  /*52a0*/  I2F.U16 R5, R5 ;  /* 0x0000000500057306 */ /* 0x000e240000101000 */
[----:B0-----:R-:W-:-:S04]  /*52b0*/  SHF.R.U32.HI R4, RZ, 0x17, R5 ;  /* 0x00000017ff047819 */ /* 0x001fc80000011605 */
[----:B------:R-:W-:-:S13]  /*52c0*/  ISETP.NE.AND P1, PT, R4, 0xff, PT ;  /* 0x000000ff0400780c */ /* 0x000fda0003f25270 */
[--C-:B------:R-:W-:Y:S02]  /*52d0*/  @P1 SHF.R.U32.HI R0, RZ, 0x16, R5.reuse ;  /* 0x00000016ff001819 */ /* 0x100fe40000011605 */
[--C-:B------:R-:W-:Y:S02]  /*52e0*/  @P1 LOP3.LUT P0, RZ, R4, 0x3fffff, R5.reuse, 0xf8, !PT ;  /* 0x003fffff04ff1812 */ /* 0x100fe4000780f805 */
[----:B------:R-:W-:Y:S02]  /*52f0*/  @P1 LOP3.LUT R0, R0, 0x1, RZ, 0xc0, !PT ;  /* 0x0000000100001812 */ /* 0x000fe400078ec0ff */
[----:B------:R-:W-:Y:S02]  /*5300*/  PRMT R5, R6, 0x7610, R5 ;  /* 0x0000761006057816 */ /* 0x000fe40000000005 */
[----:B------:R-:W-:Y:S01]  /*5310*/  @P1 ISETP.EQ.U32.AND P2, PT, R0, 0x1, P0 ;  /* 0x000000010000180c */ /* 0x000fe20000742070 */
[----:B------:R-:W-:Y:S01]  /*5320*/  @P1 VIADD R0, R4, 0x1 ;  /* 0x0000000104001836 */ /* 0x000fe20000000000 */
[----:B------:R-:W-:-:S02]  /*5330*/  PLOP3.LUT P0, PT, PT, PT, PT, 0x80, 0x8 ;  /* 0x000000000008781c */ /* 0x000fc40003f0f070 */
[----:B------:R-:W-:-:S13]  /*5340*/  @P1 PLOP3.LUT P0, PT, P2, PT, PT, 0x80, 0x8 ;  /* 0x000000000008181c */ /* 0x000fda000170f070 */
[----:B------:R-:W-:-:S05]  /*5350*/  @!P0 IMAD.MOV R0, RZ, RZ, R4 ;  /* 0x000000ffff008224 */ /* 0x000fca00078e0204 */
[----:B------:R-:W-:-:S05]  /*5360*/  @P1 MOV R5, R0 ;  /* 0x0000000000051202 */ /* 0x000fca0000000f00 */
[----:B------:R1:W-:Y:S01]  /*5370*/  STG.E.U8 desc[UR36][R2.64], R5 ;  /* 0x0000000502007986 */ /* 0x0003e2000c101124 */
[----:B------:R-:W-:Y:S05]  /*5380*/  BRA `(.L_x_20206) ;  /* 0x0000000000187947 */ /* 0x000fea0003800000 */
.L_x_20232:
[----:B------:R-:W-:Y:S01]  /*5390*/  LOP3.LUT R4, R5, 0xff, RZ, 0xc0, !PT ;  /* 0x000000ff05047812 */ /* 0x000fe200078ec0ff */
[----:B------:R-:W-:-:S05]  /*53a0*/  IMAD.MOV.U32 R5, RZ, RZ, RZ ;  /* 0x000000ffff057224 */ /* 0x000fca00078e00ff */
[----:B------:R2:W-:Y:S01]  /*53b0*/  STG.E.64 desc[UR36][R2.64], R4 ;  /* 0x0000000402007986 */ /* 0x0005e2000c101b24 */
[----:B------:R-:W-:Y:S05]  /*53c0*/  BRA `(.L_x_20206) ;  /* 0x0000000000087947 */ /* 0x000fea0003800000 */
.L_x_20231:
[----:B------:R-:W-:-:S05]  /*53d0*/  LOP3.LUT R5, R5, 0xff, RZ, 0xc0, !PT ;  /* 0x000000ff05057812 */ /* 0x000fca00078ec0ff */
[----:B------:R0:W-:Y:S02]  /*53e0*/  STG.E desc[UR36][R2.64], R5 ;  /* 0x0000000502007986 */ /* 0x0001e4000c101924 */
.L_x_20206:
[----:B------:R-:W-:Y:S05]  /*53f0*/  BSYNC.RECONVERGENT B6 ;  /* 0x0000000000067941 */ /* 0x000fea0003800200 */
.L_x_20200:
[----:B------:R-:W-:-:S07]  /*5400*/  VIADD R17, R17, 0x80 ;  /* 0x0000008011117836 */ /* 0x000fce0000000000 */
.L_x_20096:
[----:B------:R-:W-:Y:S05]  /*5410*/  BSYNC.RECONVERGENT B7 ;  /* 0x0000000000077941 */ /* 0x000fea0003800200 */
.L_x_20095:
        /* <DEDUP_REMOVED lines=384> */
.L_x_20237:
[----:B------:R-:W2:Y:S01]  /*6c20*/  LDCU.64 UR6, c[0x0][0x650] ;  /* 0x0000ca00ff0677ac */ /* 0x000ea20008000a00 */
[----:B------:R-:W-:-:S04]  /*6c30*/  UPRMT UR4, UR41, 0x7771, URZ ;  /* 0x0000777129047896 */ /* 0x000fc800080000ff */
[----:B------:R-:W-:Y:S01]  /*6c40*/  UISETP.GT.AND UP0, UPT, UR4, 0x9, UPT ;  /* 0x000000090400788c */ /* 0x000fe2000bf04270 */
[----:B--2---:R-:W-:-:S05]  /*6c50*/  IADD3 R4, P0, PT, R0, UR6, RZ ;  /* 0x0000000600047c10 */ /* 0x004fca000ff1e0ff */
[----:B-1--4-:R-:W-:-:S03]  /*6c60*/  IMAD.X R5, RZ, RZ, UR7, P0 ;  /* 0x00000007ff057e24 */ /* 0x012fc600080e06ff */
        /* <DEDUP_REMOVED lines=11> */
.L_x_20241:
[----:B------:R0:W5:Y:S01]  /*6d20*/  LDG.E.U8 R18, desc[UR36][R4.64] ;  /* 0x0000002404127981 */ /* 0x000162000c1e1100 */
[----:B------:R-:W-:Y:S05]  /*6d30*/  BRA `(.L_x_20243) ;  /* 0x0000000c005c7947 */ /* 0x000fea0003800000 */
.L_x_20240:
        /* <DEDUP_REMOVED lines=8> */
.L_x_20245:
[----:B------:R3:W5:Y:S01]  /*6dc0*/  LDG.E.U8 R18, desc[UR36][R4.64] ;  /* 0x0000002404127981 */ /* 0x000762000c1e1100 */
[----:B------:R-:W-:Y:S05]  /*6dd0*/  BRA `(.L_x_20243) ;  /* 0x0000000c00347947 */ /* 0x000fea0003800000 */
.L_x_20244:
[----:B------:R0:W5:Y:S01]  /*6de0*/  LDG.E.U16 R18, desc[UR36][R4.64] ;  /* 0x0000002404127981 */ /* 0x000162000c1e1500 */
[----:B------:R-:W-:Y:S05]  /*6df0*/  BRA `(.L_x_20243) ;  /* 0x0000000c002c7947 */ /* 0x000fea0003800000 */
.L_x_20239:
        /* <DEDUP_REMOVED lines=10> */
.L_x_20247:
[----:B------:R-:W2:Y:S02]  /*6ea0*/  LDG.E.U16 R2, desc[UR36][R4.64] ;  /* 0x0000002404027981 */ /* 0x000ea4000c1e1500 */
[----:B--2---:R-:W-:-:S06]  /*6eb0*/  HADD2.F32 R2, -RZ, R2.H0_H0 ;  /* 0x20000002ff027230 */ /* 0x004fcc0000004100 */
[----:B------:R-:W0:Y:S02]  /*6ec0*/  F2I.S64.TRUNC R2, R2 ;  /* 0x0000000200027311 */ /* 0x000e24000020d900 */
[----:B0-----:R-:W-:Y:S01]  /*6ed0*/  PRMT R18, R2, 0x7610, R18 ;  /* 0x0000761002127816 */ /* 0x001fe20000000012 */
[----:B------:R-:W-:Y:S06]  /*6ee0*/  BRA `(.L_x_20243) ;  /* 0x0000000800f07947 */ /* 0x000fec0003800000 */
.L_x_20246:
        /* <DEDUP_REMOVED lines=10> */
.L_x_20249:
[----:B------:R-:W2:Y:S02]  /*6f90*/  LDG.E.U16 R4, desc[UR36][R4.64] ;  /* 0x0000002404047981 */ /* 0x000ea4000c1e1500 */
[----:B--2---:R-:W-:-:S06]  /*6fa0*/  HADD2.F32 R2, -RZ, R4.H0_H0 ;  /* 0x20000004ff027230 */ /* 0x004fcc0000004100 */
[----:B------:R-:W0:Y:S02]  /*6fb0*/  F2I.S64.TRUNC R2, R2 ;  /* 0x0000000200027311 */ /* 0x000e24000020d900 */
[----:B0-----:R-:W-:Y:S01]  /*6fc0*/  PRMT R18, R2, 0x7610, R18 ;  /* 0x0000761002127816 */ /* 0x001fe20000000012 */
[----:B------:R-:W-:Y:S06]  /*6fd0*/  BRA `(.L_x_20243) ;  /* 0x0000000800b47947 */ /* 0x000fec0003800000 */
.L_x_20248:
[----:B------:R-:W2:Y:S02]  /*6fe0*/  LDG.E.64 R2, desc[UR36][R4.64] ;  /* 0x0000002404027981 */ /* 0x000ea4000c1e1b00 */
[----:B--2---:R-:W0:Y:S02]  /*6ff0*/  F2I.S64.F64.TRUNC R2, R2 ;  /* 0x0000000200027311 */ /* 0x004e24000030d900 */
[----:B0-----:R-:W-:Y:S01]  /*7000*/  PRMT R18, R2, 0x7610, R18 ;  /* 0x0000761002127816 */ /* 0x001fe20000000012 */
[----:B------:R-:W-:Y:S06]  /*7010*/  BRA `(.L_x_20243) ;  /* 0x0000000800a47947 */ /* 0x000fec0003800000 */
.L_x_20238:
        /* <DEDUP_REMOVED lines=12> */
.L_x_20252:
[----:B------:R-:W2:Y:S02]  /*70e0*/  LDG.E.64 R4, desc[UR36][R4.64] ;  /* 0x0000002404047981 */ /* 0x000ea4000c1e1b00 */
[----:B--2---:R-:W0:Y:S02]  /*70f0*/  F2I.S64.F64.TRUNC R2, R4 ;  /* 0x0000000400027311 */ /* 0x004e24000030d900 */
[----:B0-----:R-:W-:Y:S01]  /*7100*/  PRMT R18, R2, 0x7610, R18 ;  /* 0x0000761002127816 */ /* 0x001fe20000000012 */
[----:B------:R-:W-:Y:S06]  /*7110*/  BRA `(.L_x_20243) ;  /* 0x0000000800647947 */ /* 0x000fec0003800000 */
.L_x_20251:
        /* <DEDUP_REMOVED lines=27> */
.L_x_20254:
        /* <DEDUP_REMOVED lines=11> */
[----:B------:R-:W0:Y:S02]  /*7380*/  F2I.S64.TRUNC R2, R3 ;  /* 0x0000000300027311 */ /* 0x000e24000020d900 */
[----:B0-----:R-:W-:Y:S01]  /*7390*/  PRMT R18, R2, 0x7610, R18 ;  /* 0x0000761002127816 */ /* 0x001fe20000000012 */
[----:B------:R-:W-:Y:S06]  /*73a0*/  BRA `(.L_x_20243) ;  /* 0x0000000400c07947 */ /* 0x000fec0003800000 */
.L_x_20253:
[----:B------:R-:W2:Y:S02]  /*73b0*/  LDG.E.U16 R2, desc[UR36][R4.64] ;  /* 0x0000002404027981 */ /* 0x000ea4000c1e1500 */
[----:B--2---:R-:W-:-:S06]  /*73c0*/  IMAD.U32 R2, R2, 0x10000, RZ ;  /* 0x0001000002027824 */ /* 0x004fcc00078e00ff */
[----:B------:R-:W0:Y:S02]  /*73d0*/  F2I.S64.TRUNC R2, R2 ;  /* 0x0000000200027311 */ /* 0x000e24000020d900 */
[----:B0-----:R-:W-:Y:S01]  /*73e0*/  PRMT R18, R2, 0x7610, R18 ;  /* 0x0000761002127816 */ /* 0x001fe20000000012 */
[----:B------:R-:W-:Y:S06]  /*73f0*/  BRA `(.L_x_20243) ;  /* 0x0000000400ac7947 */ /* 0x000fec0003800000 */
.L_x_20250:
        /* <DEDUP_REMOVED lines=10> */
.L_x_20257:
        /* <DEDUP_REMOVED lines=21> */
.L_x_20261:
[----:B------:R-:W-:Y:S05]  /*75f0*/  BSYNC.RECONVERGENT B1 ;  /* 0x0000000000017941 */ /* 0x000fea0003800200 */
.L_x_20260:
[----:B------:R-:W-:Y:S01]  /*7600*/  IMAD.SHL.U32 R0, R0, 0x100000, RZ ;  /* 0x0010000000007824 */ /* 0x000fe200078e00ff */
[----:B------:R-:W-:-:S04]  /*7610*/  LEA R2, R2, 0x3b800000, 0x17 ;  /* 0x3b80000002027811 */ /* 0x000fc800078eb8ff */
[----:B------:R-:W-:-:S07]  /*7620*/  LOP3.LUT R2, R2, R0, R7, 0xfe, !PT ;  /* 0x0000000002027212 */ /* 0x000fce00078efe07 */
.L_x_20259:
[----:B------:R-:W-:Y:S05]  /*7630*/  BSYNC.RECONVERGENT B0 ;  /* 0x0000000000007941 */ /* 0x000fea0003800200 */
.L_x_20258:
[----:B------:R-:W0:Y:S02]  /*7640*/  F2I.S64.TRUNC R2, R2 ;  /* 0x0000000200027311 */ /* 0x000e24000020d900 */
[----:B0-----:R-:W-:Y:S01]  /*7650*/  PRMT R18, R2, 0x7610, R18 ;  /* 0x0000761002127816 */ /* 0x001fe20000000012 */
[----:B------:R-:W-:Y:S06]  /*7660*/  BRA `(.L_x_20243) ;  /* 0x0000000400107947 */ /* 0x000fec0003800000 */
.L_x_20256:
        /* <DEDUP_REMOVED lines=21> */
.L_x_20265:
[----:B------:R-:W-:Y:S05]  /*77c0*/  BSYNC.RECONVERGENT B1 ;  /* 0x0000000000017941 */ /* 0x000fea0003800200 */
.L_x_20264:
[----:B------:R-:W-:Y:S01]  /*77d0*/  IMAD.SHL.U32 R0, R0, 0x200000, RZ ;  /* 0x0020000000007824 */ /* 0x000fe200078e00ff */
[----:B------:R-:W-:-:S04]  /*77e0*/  LEA R2, R2, 0x37800000, 0x17 ;  /* 0x3780000002027811 */ /* 0x000fc800078eb8ff */
[----:B------:R-:W-:-:S07]  /*77f0*/  LOP3.LUT R2, R2, R0, R7, 0xfe, !PT ;  /* 0x0000000002027212 */ /* 0x000fce00078efe07 */
.L_x_20263:
[----:B------:R-:W-:Y:S05]  /*7800*/  BSYNC.RECONVERGENT B0 ;  /* 0x0000000000007941 */ /* 0x000fea0003800200 */
.L_x_20262:
[----:B------:R-:W0:Y:S02]  /*7810*/  F2I.S64.TRUNC R2, R2 ;  /* 0x0000000200027311 */ /* 0x000e24000020d900 */
[----:B0-----:R-:W-:Y:S01]  /*7820*/  PRMT R18, R2, 0x7610, R18 ;  /* 0x0000761002127816 */ /* 0x001fe20000000012 */
[----:B------:R-:W-:Y:S06]  /*7830*/  BRA `(.L_x_20243) ;  /* 0x00000000009c7947 */ /* 0x000fec0003800000 */
.L_x_20255:
        /* <DEDUP_REMOVED lines=14> */
.L_x_20269:
[----:B------:R-:W-:Y:S05]  /*7920*/  BSYNC.RECONVERGENT B0 ;  /* 0x0000000000007941 */ /* 0x000fea0003800200 */
.L_x_20268:
[----:B------:R-:W0:Y:S02]  /*7930*/  F2I.S64.TRUNC R2, R2 ;  /* 0x0000000200027311 */ /* 0x000e24000020d900 */
[----:B0-----:R-:W-:Y:S01]  /*7940*/  PRMT R18, R2, 0x7610, R18 ;  /* 0x0000761002127816 */ /* 0x001fe20000000012 */
[----:B------:R-:W-:Y:S06]  /*7950*/  BRA `(.L_x_20243) ;  /* 0x0000000000547947 */ /* 0x000fec0003800000 */
.L_x_20242:
        /* <DEDUP_REMOVED lines=16> */
.L_x_20270:
[----:B------:R-:W-:Y:S01]  /*7a60*/  PRMT R18, RZ, 0x7610, R18 ;  /* 0x00007610ff127816 */ /* 0x000fe20000000012 */
[----:B------:R-:W-:Y:S06]  /*7a70*/  BRA `(.L_x_20243) ;  /* 0x00000000000c7947 */ /* 0x000fec0003800000 */
.L_x_20267:
[----:B------:R1:W5:Y:S01]  /*7a80*/  LDG.E.U8 R18, desc[UR36][R4.64] ;  /* 0x0000002404127981 */ /* 0x000362000c1e1100 */
[----:B------:R-:W-:Y:S05]  /*7a90*/  BRA `(.L_x_20243) ;  /* 0x0000000000047947 */ /* 0x000fea0003800000 */
.L_x_20266:
[----:B------:R2:W5:Y:S02]  /*7aa0*/  LDG.E.U8 R18, desc[UR36][R4.64] ;  /* 0x0000002404127981 */ /* 0x000564000c1e1100 */
.L_x_20243:
        /* <DEDUP_REMOVED lines=16> */
.L_x_20274:
[----:B------:R4:W5:Y:S01]  /*7bb0*/  LDG.E.U8 R22, desc[UR36][R4.64] ;  /* 0x0000002404167981 */ /* 0x000962000c1e1100 */
[----:B------:R-:W-:Y:S05]  /*7bc0*/  BRA `(.L_x_20276) ;  /* 0x0000000c005c7947 */ /* 0x000fea0003800000 */
.L_x_20273:
        /* <DEDUP_REMOVED lines=8> */
.L_x_20278:
[----:B------:R2:W5:Y:S01]  /*7c50*/  LDG.E.U8 R22, desc[UR36][R4.64] ;  /* 0x0000002404167981 */ /* 0x000562000c1e1100 */
[----:B------:R-:W-:Y:S05]  /*7c60*/  BRA `(.L_x_20276) ;  /* 0x0000000c00347947 */ /* 0x000fea0003800000 */
.L_x_20277:
[----:B------:R0:W5:Y:S01]  /*7c70*/  LDG.E.U16 R22, desc[UR36][R4.64] ;  /* 0x0000002404167981 */ /* 0x000162000c1e1500 */
[----:B------:R-:W-:Y:S05]  /*7c80*/  BRA `(.L_x_20276) ;  /* 0x0000000c002c7947 */ /* 0x000fea0003800000 */
.L_x_20272:
        /* <DEDUP_REMOVED lines=10> */
.L_x_20280:
[----:B------:R-:W2:Y:S02]  /*7d30*/  LDG.E.U16 R2, desc[UR36][R4.64] ;  /* 0x0000002404027981 */ /* 0x000ea4000c1e1500 */
[----:B--2---:R-:W-:-:S06]  /*7d40*/  HADD2.F32 R2, -RZ, R2.H0_H0 ;  /* 0x20000002ff027230 */ /* 0x004fcc0000004100 */
[----:B------:R-:W0:Y:S02]  /*7d50*/  F2I.S64.TRUNC R2, R2 ;  /* 0x0000000200027311 */ /* 0x000e24000020d900 */
[----:B0-----:R-:W-:Y:S01]  /*7d60*/  PRMT R22, R2, 0x7610, R22 ;  /* 0x0000761002167816 */ /* 0x001fe20000000016 */
[----:B------:R-:W-:Y:S06]  /*7d70*/  BRA `(.L_x_20276) ;  /* 0x0000000800f07947 */ /* 0x000fec0003800000 */
.L_x_20279:
        /* <DEDUP_REMOVED lines=10> */
.L_x_20282:
[----:B------:R-:W2:Y:S02]  /*7e20*/  LDG.E.U16 R4, desc[UR36][R4.64] ;  /* 0x0000002404047981 */ /* 0x000ea4000c1e1500 */
[----:B--2---:R-:W-:-:S06]  /*7e30*/  HADD2.F32 R2, -RZ, R4.H0_H0 ;  /* 0x20000004ff027230 */ /* 0x004fcc0000004100 */
[----:B------:R-:W0:Y:S02]  /*7e40*/  F2I.S64.TRUNC R2, R2 ;  /* 0x0000000200027311 */ /* 0x000e24000020d900 */
[----:B0-----:R-:W-:Y:S01]  /*7e50*/  PRMT R22, R2, 0x7610, R22 ;  /* 0x0000761002167816 */ /* 0x001fe20000000016 */
[----:B------:R-:W-:Y:S06]  /*7e60*/  BRA `(.L_x_20276) ;  /* 0x0000000800b47947 */ /* 0x000fec0003800000 */
.L_x_20281:
[----:B------:R-:W2:Y:S02]  /*7e70*/  LDG.E.64 R2, desc[UR36][R4.64] ;  /* 0x0000002404027981 */ /* 0x000ea4000c1e1b00 */
[----:B--2---:R-:W0:Y:S02]  /*7e80*/  F2I.S64.F64.TRUNC R2, R2 ;  /* 0x0000000200027311 */ /* 0x004e24000030d900 */
[----:B0-----:R-:W-:Y:S01]  /*7e90*/  PRMT R22, R2, 0x7610, R22 ;  /* 0x0000761002167816 */ /* 0x001fe20000000016 */
[----:B------:R-:W-:Y:S06]  /*7ea0*/  BRA `(.L_x_20276) ;  /* 0x0000000800a47947 */ /* 0x000fec0003800000 */
.L_x_20271:
        /* <DEDUP_REMOVED lines=12> */
.L_x_20285:
[----:B------:R-:W2:Y:S02]  /*7f70*/  LDG.E.64 R4, desc[UR36][R4.64] ;  /* 0x0000002404047981 */ /* 0x000ea4000c1e1b00 */
[----:B--2---:R-:W0:Y:S02]  /*7f80*/  F2I.S64.F64.TRUNC R2, R4 ;  /* 0x0000000400027311 */ /* 0x004e24000030d900 */
[----:B0-----:R-:W-:Y:S01]  /*7f90*/  PRMT R22, R2, 0x7610, R22 ;  /* 0x0000761002167816 */ /* 0x001fe20000000016 */
[----:B------:R-:W-:Y:S06]  /*7fa0*/  BRA `(.L_x_20276) ;  /* 0x0000000800647947 */ /* 0x000fec0003800000 */
.L_x_20284:
        /* <DEDUP_REMOVED lines=27> */
.L_x_20287:
        /* <DEDUP_REMOVED lines=14> */
.L_x_20286:
[----:B------:R-:W2:Y:S02]  /*8240*/  LDG.E.U16 R2, desc[UR36][R4.64] ;  /* 0x0000002404027981 */ /* 0x000ea4000c1e1500 */
[----:B--2---:R-:W-:-:S06]  /*8250*/  SHF.L.U32 R2, R2, 0x10, RZ ;  /* 0x0000001002027819 */ /* 0x004fcc00000006ff */
[----:B------:R-:W0:Y:S02]  /*8260*/  F2I.S64.TRUNC R2, R2 ;  /* 0x0000000200027311 */ /* 0x000e24000020d900 */
[----:B0-----:R-:W-:Y:S01]  /*8270*/  PRMT R22, R2, 0x7610, R22 ;  /* 0x0000761002167816 */ /* 0x001fe20000000016 */
[----:B------:R-:W-:Y:S06]  /*8280*/  BRA `(.L_x_20276) ;  /* 0x0000000400ac7947 */ /* 0x000fec0003800000 */
.L_x_20283:
        /* <DEDUP_REMOVED lines=10> */
.L_x_20290:
        /* <DEDUP_REMOVED lines=21> */
.L_x_20294:
[----:B------:R-:W-:Y:S05]  /*8480*/  BSYNC.RECONVERGENT B1 ;  /* 0x0000000000017941 */ /* 0x000fea0003800200 */
.L_x_20293:
[----:B------:R-:W-:Y:S02]  /*8490*/  SHF.L.U32 R0, R0, 0x14, RZ ;  /* 0x0000001400007819 */ /* 0x000fe400000006ff */
[----:B------:R-:W-:-:S04]  /*84a0*/  LEA R2, R2, 0x3b800000, 0x17 ;  /* 0x3b80000002027811 */ /* 0x000fc800078eb8ff */
[----:B------:R-:W-:-:S07]  /*84b0*/  LOP3.LUT R2, R2, R0, R7, 0xfe, !PT ;  /* 0x0000000002027212 */ /* 0x000fce00078efe07 */
.L_x_20292:
[----:B------:R-:W-:Y:S05]  /*84c0*/  BSYNC.RECONVERGENT B0 ;  /* 0x0000000000007941 */ /* 0x000fea0003800200 */
.L_x_20291:
[----:B------:R-:W0:Y:S02]  /*84d0*/  F2I.S64.TRUNC R2, R2 ;  /* 0x0000000200027311 */ /* 0x000e24000020d900 */
[----:B0-----:R-:W-:Y:S01]  /*84e0*/  PRMT R22, R2, 0x7610, R22 ;  /* 0x0000761002167816 */ /* 0x001fe20000000016 */
[----:B------:R-:W-:Y:S06]  /*84f0*/  BRA `(.L_x_20276) ;  /* 0x0000000400107947 */ /* 0x000fec0003800000 */
.L_x_20289:
        /* <DEDUP_REMOVED lines=21> */
.L_x_20298:
[----:B------:R-:W-:Y:S05]  /*8650*/  BSYNC.RECONVERGENT B1 ;  /* 0x0000000000017941 */ /* 0x000fea0003800200 */
.L_x_20297:
[----:B------:R-:W-:Y:S02]  /*8660*/  SHF.L.U32 R0, R0, 0x15, RZ ;  /* 0x0000001500007819 */ /* 0x000fe400000006ff */
[----:B------:R-:W-:-:S04]  /*8670*/  LEA R2, R2, 0x37800000, 0x17 ;  /* 0x3780000002027811 */ /* 0x000fc800078eb8ff */
[----:B------:R-:W-:-:S07]  /*8680*/  LOP3.LUT R2, R2, R0, R7, 0xfe, !PT ;  /* 0x0000000002027212 */ /* 0x000fce00078efe07 */
.L_x_20296:
[----:B------:R-:W-:Y:S05]  /*8690*/  BSYNC.RECONVERGENT B0 ;  /* 0x0000000000007941 */ /* 0x000fea0003800200 */
.L_x_20295:
[----:B------:R-:W0:Y:S02]  /*86a0*/  F2I.S64.TRUNC R2, R2 ;  /* 0x0000000200027311 */ /* 0x000e24000020d900 */
[----:B0-----:R-:W-:Y:S01]  /*86b0*/  PRMT R22, R2, 0x7610, R22 ;  /* 0x0000761002167816 */ /* 0x001fe20000000016 */
[----:B------:R-:W-:Y:S06]  /*86c0*/  BRA `(.L_x_20276) ;  /* 0x00000000009c7947 */ /* 0x000fec0003800000 */
.L_x_20288:
        /* <DEDUP_REMOVED lines=14> */
.L_x_20302:
[----:B------:R-:W-:Y:S05]  /*87b0*/  BSYNC.RECONVERGENT B0 ;  /* 0x0000000000007941 */ /* 0x000fea0003800200 */
.L_x_20301:
[----:B------:R-:W0:Y:S02]  /*87c0*/  F2I.S64.TRUNC R2, R2 ;  /* 0x0000000200027311 */ /* 0x000e24000020d900 */
[----:B0-----:R-:W-:Y:S01]  /*87d0*/  PRMT R22, R2, 0x7610, R22 ;  /* 0x0000761002167816 */ /* 0x001fe20000000016 */
[----:B------:R-:W-:Y:S06]  /*87e0*/  BRA `(.L_x_20276) ;  /* 0x0000000000547947 */ /* 0x000fec0003800000 */
.L_x_20275:
        /* <DEDUP_REMOVED lines=16> */
.L_x_20303:
[----:B------:R-:W-:Y:S01]  /*88f0*/  PRMT R22, RZ, 0x7610, R22 ;  /* 0x00007610ff167816 */ /* 0x000fe20000000016 */
[----:B------:R-:W-:Y:S06]  /*8900*/  BRA `(.L_x_20276) ;  /* 0x00000000000c7947 */ /* 0x000fec0003800000 */
.L_x_20300:
[----:B------:R0:W5:Y:S01]  /*8910*/  LDG.E.U8 R22, desc[UR36][R4.64] ;  /* 0x0000002404167981 */ /* 0x000162000c1e1100 */
[----:B------:R-:W-:Y:S05]  /*8920*/  BRA `(.L_x_20276) ;  /* 0x0000000000047947 */ /* 0x000fea0003800000 */
.L_x_20299:
[----:B------:R0:W5:Y:S02]  /*8930*/  LDG.E.U8 R22, desc[UR36][R4.64] ;  /* 0x0000002404167981 */ /* 0x000164000c1e1100 */
.L_x_20276:
        /* <DEDUP_REMOVED lines=16> */
.L_x_20307:
[----:B------:R0:W5:Y:S01]  /*8a40*/  LDG.E.U8 R0, desc[UR36][R4.64] ;  /* 0x0000002404007981 */ /* 0x000162000c1e1100 */
[----:B------:R-:W-:Y:S05]  /*8a50*/  BRA `(.L_x_20309) ;  /* 0x0000000c005c7947 */ /* 0x000fea0003800000 */
.L_x_20306:
        /* <DEDUP_REMOVED lines=8> */
.L_x_20311:
[----:B------:R3:W5:Y:S01]  /*8ae0*/  LDG.E.U8 R0, desc[UR36][R4.64] ;  /* 0x0000002404007981 */ /* 0x000762000c1e1100 */
[----:B------:R-:W-:Y:S05]  /*8af0*/  BRA `(.L_x_20309) ;  /* 0x0000000c00347947 */ /* 0x000fea0003800000 */
.L_x_20310:
[----:B------:R2:W5:Y:S01]  /*8b00*/  LDG.E.U16 R0, desc[UR36][R4.64] ;  /* 0x0000002404007981 */ /* 0x000562000c1e1500 */
[----:B------:R-:W-:Y:S05]  /*8b10*/  BRA `(.L_x_20309) ;  /* 0x0000000c002c7947 */ /* 0x000fea0003800000 */
.L_x_20305:
        /* <DEDUP_REMOVED lines=10> */
.L_x_20313:
[----:B------:R-:W2:Y:S02]  /*8bc0*/  LDG.E.U16 R2, desc[UR36][R4.64] ;  /* 0x0000002404027981 */ /* 0x000ea4000c1e1500 */
[----:B--2---:R-:W-:-:S06]  /*8bd0*/  HADD2.F32 R2, -RZ, R2.H0_H0 ;  /* 0x20000002ff027230 */ /* 0x004fcc0000004100 */
[----:B------:R-:W0:Y:S02]  /*8be0*/  F2I.S64.TRUNC R2, R2 ;  /* 0x0000000200027311 */ /* 0x000e24000020d900 */
[----:B0-----:R-:W-:Y:S01]  /*8bf0*/  PRMT R0, R2, 0x7610, R0 ;  /* 0x0000761002007816 */ /* 0x001fe20000000000 */
[----:B------:R-:W-:Y:S06]  /*8c00*/  BRA `(.L_x_20309) ;  /* 0x0000000800f07947 */ /* 0x000fec0003800000 */
.L_x_20312:
        /* <DEDUP_REMOVED lines=10> */
.L_x_20315:
[----:B------:R-:W2:Y:S02]  /*8cb0*/  LDG.E.U16 R4, desc[UR36][R4.64] ;  /* 0x0000002404047981 */ /* 0x000ea4000c1e1500 */
[----:B--2---:R-:W-:-:S06]  /*8cc0*/  HADD2.F32 R2, -RZ, R4.H0_H0 ;  /* 0x20000004ff027230 */ /* 0x004fcc0000004100 */
[----:B------:R-:W0:Y:S02]  /*8cd0*/  F2I.S64.TRUNC R2, R2 ;  /* 0x0000000200027311 */ /* 0x000e24000020d900 */
[----:B0-----:R-:W-:Y:S01]  /*8ce0*/  PRMT R0, R2, 0x7610, R0 ;  /* 0x0000761002007816 */ /* 0x001fe20000000000 */
[----:B------:R-:W-:Y:S06]  /*8cf0*/  BRA `(.L_x_20309) ;  /* 0x0000000800b47947 */ /* 0x000fec0003800000 */
.L_x_20314:
[----:B------:R-:W2:Y:S02]  /*8d00*/  LDG.E.64 R2, desc[UR36][R4.64] ;  /* 0x0000002404027981 */ /* 0x000ea4000c1e1b00 */
[----:B--2---:R-:W0:Y:S02]  /*8d10*/  F2I.S64.F64.TRUNC R2, R2 ;  /* 0x0000000200027311 */ /* 0x004e24000030d900 */
[----:B0-----:R-:W-:Y:S01]  /*8d20*/  PRMT R0, R2, 0x7610, R0 ;  /* 0x0000761002007816 */ /* 0x001fe20000000000 */
[----:B------:R-:W-:Y:S06]  /*8d30*/  BRA `(.L_x_20309) ;  /* 0x0000000800a47947 */ /* 0x000fec0003800000 */
.L_x_20304:
        /* <DEDUP_REMOVED lines=12> */
.L_x_20318:
[----:B------:R-:W2:Y:S02]  /*8e00*/  LDG.E.64 R4, desc[UR36][R4.64] ;  /* 0x0000002404047981 */ /* 0x000ea4000c1e1b00 */
[----:B--2---:R-:W0:Y:S02]  /*8e10*/  F2I.S64.F64.TRUNC R2, R4 ;  /* 0x0000000400027311 */ /* 0x004e24000030d900 */
[----:B0-----:R-:W-:Y:S01]  /*8e20*/  PRMT R0, R2, 0x7610, R0 ;  /* 0x0000761002007816 */ /* 0x001fe20000000000 */
[----:B------:R-:W-:Y:S06]  /*8e30*/  BRA `(.L_x_20309) ;  /* 0x0000000800647947 */ /* 0x000fec0003800000 */
.L_x_20317:
        /* <DEDUP_REMOVED lines=24> */
[----:B------:R-:W0:Y:S02]  /*8fc0*/  F2I.S64.TRUNC R2, R3 ;  /* 0x0000000300027311 */ /* 0x000e24000020d900 */
[----:B0-----:R-:W-:Y:S01]  /*8fd0*/  PRMT R0, R2, 0x7610, R0 ;  /* 0x0000761002007816 */ /* 0x001fe20000000000 */
[----:B------:R-:W-:Y:S06]  /*8fe0*/  BRA `(.L_x_20309) ;  /* 0x0000000400f87947 */ /* 0x000fec0003800000 */
.L_x_20320:
        /* <DEDUP_REMOVED lines=14> */
.L_x_20319:
[----:B------:R-:W2:Y:S02]  /*90d0*/  LDG.E.U16 R2, desc[UR36][R4.64] ;  /* 0x0000002404027981 */ /* 0x000ea4000c1e1500 */
[----:B--2---:R-:W-:-:S06]  /*90e0*/  IMAD.U32 R2, R2, 0x10000, RZ ;  /* 0x0001000002027824 */ /* 0x004fcc00078e00ff */
[----:B------:R-:W0:Y:S02]  /*90f0*/  F2I.S64.TRUNC R2, R2 ;  /* 0x0000000200027311 */ /* 0x000e24000020d900 */
[----:B0-----:R-:W-:Y:S01]  /*9100*/  PRMT R0, R2, 0x7610, R0 ;  /* 0x0000761002007816 */ /* 0x001fe20000000000 */
[----:B------:R-:W-:Y:S06]  /*9110*/  BRA `(.L_x_20309) ;  /* 0x0000000400ac7947 */ /* 0x000fec0003800000 */
.L_x_20316:
        /* <DEDUP_REMOVED lines=10> */
.L_x_20323:
        /* <DEDUP_REMOVED lines=21> */
.L_x_20327:
[----:B------:R-:W-:Y:S05]  /*9310*/  BSYNC.RECONVERGENT B1 ;  /* 0x0000000000017941 */ /* 0x000fea0003800200 */
.L_x_20326:
[----:B------:R-:W-:Y:S01]  /*9320*/  IMAD.SHL.U32 R0, R0, 0x100000, RZ ;  /* 0x0010000000007824 */ /* 0x000fe200078e00ff */
[----:B------:R-:W-:-:S04]  /*9330*/  LEA R2, R2, 0x3b800000, 0x17 ;  /* 0x3b80000002027811 */ /* 0x000fc800078eb8ff */
[----:B------:R-:W-:-:S07]  /*9340*/  LOP3.LUT R2, R2, R0, R7, 0xfe, !PT ;  /* 0x0000000002027212 */ /* 0x000fce00078efe07 */
.L_x_20325:
[----:B------:R-:W-:Y:S05]  /*9350*/  BSYNC.RECONVERGENT B0 ;  /* 0x0000000000007941 */ /* 0x000fea0003800200 */
.L_x_20324:
[----:B------:R-:W0:Y:S02]  /*9360*/  F2I.S64.TRUNC R2, R2 ;  /* 0x0000000200027311 */ /* 0x000e24000020d900 */
[----:B0-----:R-:W-:Y:S01]  /*9370*/  PRMT R0, R2, 0x7610, R0 ;  /* 0x0000761002007816 */ /* 0x001fe20000000000 */
[----:B------:R-:W-:Y:S06]  /*9380*/  BRA `(.L_x_20309) ;  /* 0x0000000400107947 */ /* 0x000fec0003800000 */
.L_x_20322:
        /* <DEDUP_REMOVED lines=21> */
.L_x_20331:
[----:B------:R-:W-:Y:S05]  /*94e0*/  BSYNC.RECONVERGENT B1 ;  /* 0x0000000000017941 */ /* 0x000fea0003800200 */
.L_x_20330:
[----:B------:R-:W-:Y:S01]  /*94f0*/  IMAD.SHL.U32 R0, R0, 0x200000, RZ ;  /* 0x0020000000007824 */ /* 0x000fe200078e00ff */
[----:B------:R-:W-:-:S04]  /*9500*/  LEA R2, R2, 0x37800000, 0x17 ;  /* 0x3780000002027811 */ /* 0x000fc800078eb8ff */
[----:B------:R-:W-:-:S07]  /*9510*/  LOP3.LUT R2, R2, R0, R7, 0xfe, !PT ;  /* 0x0000000002027212 */ /* 0x000fce00078efe07 */
.L_x_20329:
[----:B------:R-:W-:Y:S05]  /*9520*/  BSYNC.RECONVERGENT B0 ;  /* 0x0000000000007941 */ /* 0x000fea0003800200 */
.L_x_20328:
[----:B------:R-:W0:Y:S02]  /*9530*/  F2I.S64.TRUNC R2, R2 ;  /* 0x0000000200027311 */ /* 0x000e24000020d900 */
[----:B0-----:R-:W-:Y:S01]  /*9540*/  PRMT R0, R2, 0x7610, R0 ;  /* 0x0000761002007816 */ /* 0x001fe20000000000 */
[----:B------:R-:W-:Y:S06]  /*9550*/  BRA `(.L_x_20309) ;  /* 0x00000000009c7947 */ /* 0x000fec0003800000 */
.L_x_20321:
        /* <DEDUP_REMOVED lines=14> */
.L_x_20335:
[----:B------:R-:W-:Y:S05]  /*9640*/  BSYNC.RECONVERGENT B0 ;  /* 0x0000000000007941 */ /* 0x000fea0003800200 */
.L_x_20334:
[----:B------:R-:W0:Y:S02]  /*9650*/  F2I.S64.TRUNC R2, R2 ;  /* 0x0000000200027311 */ /* 0x000e24000020d900 */
[----:B0-----:R-:W-:Y:S01]  /*9660*/  PRMT R0, R2, 0x7610, R0 ;  /* 0x0000761002007816 */ /* 0x001fe20000000000 */
[----:B------:R-:W-:Y:S06]  /*9670*/  BRA `(.L_x_20309) ;  /* 0x0000000000547947 */ /* 0x000fec0003800000 */
.L_x_20308:
        /* <DEDUP_REMOVED lines=16> */
.L_x_20336:
[----:B------:R-:W-:Y:S01]  /*9780*/  PRMT R0, RZ, 0x7610, R0 ;  /* 0x00007610ff007816 */ /* 0x000fe20000000000 */
[----:B------:R-:W-:Y:S06]  /*9790*/  BRA `(.L_x_20309) ;  /* 0x00000000000c7947 */ /* 0x000fec0003800000 */
.L_x_20333:
[----:B------:R0:W5:Y:S01]  /*97a0*/  LDG.E.U8 R0, desc[UR36][R4.64] ;  /* 0x0000002404007981 */ /* 0x000162000c1e1100 */
[----:B------:R-:W-:Y:S05]  /*97b0*/  BRA `(.L_x_20309) ;  /* 0x0000000000047947 */ /* 0x000fea0003800000 */
.L_x_20332:
[----:B------:R0:W5:Y:S02]  /*97c0*/  LDG.E.U8 R0, desc[UR36][R4.64] ;  /* 0x0000002404007981 */ /* 0x000164000c1e1100 */
.L_x_20309:
[----:B------:R-:W0:Y:S01]  /*97d0*/  LDCU.64 UR6, c[0x0][0x648] ;  /* 0x0000c900ff0677ac */ /* 0x000e220008000a00 */
[----:B-----5:R-:W-:Y:S01]  /*97e0*/  PRMT R18, R18, 0x9910, RZ ;  /* 0x0000991012127816 */ /* 0x020fe200000000ff */
[----:B------:R-:W-:Y:S01]  /*97f0*/  BSSY.RECONVERGENT B6, `(.L_x_20337) ;  /* 0x00000f0000067945 */ /* 0x000fe20003800200 */
[----:B------:R-:W-:Y:S01]  /*9800*/  PRMT R2, R22, 0x9910, RZ ;  /* 0x0000991016027816 */ /* 0x000fe200000000ff */
[----:B------:R-:W-:Y:S01]  /*9810*/  UPRMT UR4, UR40, 0x9910, URZ ;  /* 0x0000991028047896 */ /* 0x000fe200080000ff */
[----:B------:R-:W-:Y:S01]  /*9820*/  PRMT R3, R0, 0x9910, RZ ;  /* 0x0000991000037816 */ /* 0x000fe200000000ff */
[----:B------:R-:W-:Y:S01]  /*9830*/  ULOP3.LUT UR5, UR41, 0xff, URZ, 0xc0, !UPT ;  /* 0x000000ff29057892 */ /* 0x000fe2000f8ec0ff */
[----:B------:R-:W-:-:S03]  /*9840*/  IMAD.MOV.U32 R0, RZ, RZ, R18 ;  /* 0x000000ffff007224 */ /* 0x000fc600078e0012 */
        /* <DEDUP_REMOVED lines=20> */
.L_x_20341:
[----:B------:R0:W-:Y:S01]  /*9990*/  STG.E.U8 desc[UR36][R2.64], R5 ;  /* 0x0000000502007986 */ /* 0x0001e2000c101124 */
[----:B------:R-:W-:Y:S05]  /*99a0*/  BRA `(.L_x_20343) ;  /* 0x0000000c00507947 */ /* 0x000fea0003800000 */
.L_x_20340:
        /* <DEDUP_REMOVED lines=10> */
.L_x_20345:
[----:B------:R-:W-:-:S05]  /*9a50*/  LOP3.LUT R5, R5, 0xff, RZ, 0xc0, !PT ;  /* 0x000000ff05057812 */ /* 0x000fca00078ec0ff */
[----:B------:R0:W-:Y:S01]  /*9a60*/  STG.E desc[UR36][R2.64], R5 ;  /* 0x0000000502007986 */ /* 0x0001e2000c101924 */
[----:B------:R-:W-:Y:S05]  /*9a70*/  BRA `(.L_x_20343) ;  /* 0x0000000c001c7947 */ /* 0x000fea0003800000 */
.L_x_20344:
[----:B------:R-:W-:-:S05]  /*9a80*/  LOP3.LUT R5, R5, 0xff, RZ, 0xc0, !PT ;  /* 0x000000ff05057812 */ /* 0x000fca00078ec0ff */
[----:B------:R0:W-:Y:S01]  /*9a90*/  STG.E.U16 desc[UR36][R2.64], R5 ;  /* 0x0000000502007986 */ /* 0x0001e2000c101524 */
[----:B------:R-:W-:Y:S05]  /*9aa0*/  BRA `(.L_x_20343) ;  /* 0x0000000c00107947 */ /* 0x000fea0003800000 */
.L_x_20339:
        /* <DEDUP_REMOVED lines=10> */
.L_x_20347:
[----:B------:R-:W-:-:S04]  /*9b50*/  LOP3.LUT R5, R5, 0xff, RZ, 0xc0, !PT ;  /* 0x000000ff05057812 */ /* 0x000fc800078ec0ff */
[----:B------:R-:W0:Y:S02]  /*9b60*/  I2F.U16 R0, R5 ;  /* 0x0000000500007306 */ /* 0x000e240000101000 */
[----:B0-----:R-:W-:-:S05]  /*9b70*/  F2FP.F16.F32.PACK_AB R0, RZ, R0 ;  /* 0x00000000ff00723e */ /* 0x001fca00000000ff */
[----:B------:R0:W-:Y:S01]  /*9b80*/  STG.E.U16 desc[UR36][R2.64], R0 ;  /* 0x0000000002007986 */ /* 0x0001e2000c101524 */
[----:B------:R-:W-:Y:S05]  /*9b90*/  BRA `(.L_x_20343) ;  /* 0x0000000800d47947 */ /* 0x000fea0003800000 */
.L_x_20346:
        /* <DEDUP_REMOVED lines=11> */
.L_x_20349:
[----:B------:R-:W-:-:S06]  /*9c50*/  LOP3.LUT R5, R5, 0xff, RZ, 0xc0, !PT ;  /* 0x000000ff05057812 */ /* 0x000fcc00078ec0ff */
[----:B------:R-:W0:Y:S02]  /*9c60*/  I2F.U16 R5, R5 ;  /* 0x0000000500057306 */ /* 0x000e240000101000 */
[----:B0-----:R-:W-:-:S04]  /*9c70*/  F2FP.F16.F32.PACK_AB R5, RZ, R5 ;  /* 0x00000005ff05723e */ /* 0x001fc800000000ff */
[----:B------:R-:W-:-:S05]  /*9c80*/  PRMT R5, R5, 0x5410, RZ ;  /* 0x0000541005057816 */ /* 0x000fca00000000ff */
[----:B------:R3:W-:Y:S01]  /*9c90*/  STG.E desc[UR36][R2.64], R5 ;  /* 0x0000000502007986 */ /* 0x0007e2000c101924 */
[----:B------:R-:W-:Y:S05]  /*9ca0*/  BRA `(.L_x_20343) ;  /* 0x0000000800907947 */ /* 0x000fea0003800000 */
.L_x_20348:
[----:B------:R-:W-:-:S06]  /*9cb0*/  LOP3.LUT R5, R5, 0xff, RZ, 0xc0, !PT ;  /* 0x000000ff05057812 */ /* 0x000fcc00078ec0ff */
[----:B------:R-:W0:Y:S02]  /*9cc0*/  I2F.F64.U16 R4, R5 ;  /* 0x0000000500047312 */ /* 0x000e240000101800 */
[----:B0-----:R4:W-:Y:S01]  /*9cd0*/  STG.E.64 desc[UR36][R2.64], R4 ;  /* 0x0000000402007986 */ /* 0x0019e2000c101b24 */
[----:B------:R-:W-:Y:S05]  /*9ce0*/  BRA `(.L_x_20343) ;  /* 0x0000000800807947 */ /* 0x000fea0003800000 */
.L_x_20338:
        /* <DEDUP_REMOVED lines=13> */
.L_x_20353:
[----:B------:R-:W-:Y:S01]  /*9dc0*/  LOP3.LUT R5, R5, 0xff, RZ, 0xc0, !PT ;  /* 0x000000ff05057812 */ /* 0x000fe200078ec0ff */
[----:B------:R-:W-:Y:S01]  /*9dd0*/  BSSY.RECONVERGENT B0, `(.L_x_20354) ;  /* 0x0000011000007945 */ /* 0x000fe20003800200 */
[----:B------:R-:W-:-:S04]  /*9de0*/  MOV R0, 0x80 ;  /* 0x0000008000007802 */ /* 0x000fc80000000f00 */
[----:B------:R-:W0:Y:S02]  /*9df0*/  I2F.U16 R5, R5 ;  /* 0x0000000500057306 */ /* 0x000e240000101000 */
[----:B0-----:R-:W-:-:S13]  /*9e00*/  ISETP.GT.U32.AND P0, PT, R5, 0x437fffff, PT ;  /* 0x437fffff0500780c */ /* 0x001fda0003f04070 */
        /* <DEDUP_REMOVED lines=13> */
.L_x_20355:
[----:B------:R-:W-:Y:S05]  /*9ee0*/  BSYNC.RECONVERGENT B0 ;  /* 0x0000000000007941 */ /* 0x000fea0003800200 */
.L_x_20354:
[----:B------:R0:W-:Y:S01]  /*9ef0*/  STG.E.U8 desc[UR36][R2.64], R0 ;  /* 0x0000000002007986 */ /* 0x0001e2000c101124 */
[----:B------:R-:W-:Y:S05]  /*9f00*/  BRA `(.L_x_20343) ;  /* 0x0000000400f87947 */ /* 0x000fea0003800000 */
.L_x_20352:
[----:B------:R-:W-:Y:S01]  /*9f10*/  LOP3.LUT R5, R5, 0xff, RZ, 0xc0, !PT ;  /* 0x000000ff05057812 */ /* 0x000fe200078ec0ff */
[----:B------:R-:W-:Y:S01]  /*9f20*/  BSSY.RECONVERGENT B0, `(.L_x_20356) ;  /* 0x0000011000007945 */ /* 0x000fe20003800200 */
[----:B------:R-:W-:-:S04]  /*9f30*/  IMAD.MOV.U32 R0, RZ, RZ, 0x80 ;  /* 0x00000080ff007424 */ /* 0x000fc800078e00ff */
        /* <DEDUP_REMOVED lines=15> */
.L_x_20357:
[----:B------:R-:W-:Y:S05]  /*a030*/  BSYNC.RECONVERGENT B0 ;  /* 0x0000000000007941 */ /* 0x000fea0003800200 */
.L_x_20356:
[----:B------:R0:W-:Y:S01]  /*a040*/  STG.E.U8 desc[UR36][R2.64], R0 ;  /* 0x0000000002007986 */ /* 0x0001e2000c101124 */
[----:B------:R-:W-:Y:S05]  /*a050*/  BRA `(.L_x_20343) ;  /* 0x0000000400a47947 */ /* 0x000fea0003800000 */
.L_x_20351:
[----:B------:R-:W-:-:S09]  /*a060*/  UISETP.NE.AND UP0, UPT, UR5, 0x1c, UPT ;  /* 0x0000001c0500788c */ /* 0x000fd2000bf05270 */
[----:B------:R-:W-:Y:S05]  /*a070*/  BRA.U !UP0, `(.L_x_20358) ;  /* 0x0000000108647547 */ /* 0x000fea000b800000 */
[----:B------:R-:W-:-:S09]  /*a080*/  UISETP.NE.AND UP0, UPT, UR5, 0x1d, UPT ;  /* 0x0000001d0500788c */ /* 0x000fd2000bf05270 */
[----:B------:R-:W-:Y:S05]  /*a090*/  BRA.U !UP0, `(.L_x_20359) ;  /* 0x00000001084c7547 */ /* 0x000fea000b800000 */
[----:B------:R-:W-:-:S09]  /*a0a0*/  UISETP.NE.AND UP0, UPT, UR5, 0x2c, UPT ;  /* 0x0000002c0500788c */ /* 0x000fd2000bf05270 */
[----:B------:R-:W-:Y:S05]  /*a0b0*/  BRA.U UP0, `(.L_x_20342) ;  /* 0x0000000100b47547 */ /* 0x000fea000b800000 */
        /* <DEDUP_REMOVED lines=9> */
[----:B------:R-:W-:Y:S02]  /*a150*/  @P1 ISETP.EQ.U32.AND P2, PT, R0, 0x1, P0 ;  /* 0x000000010000180c */ /* 0x000fe40000742070 */
[----:B------:R-:W-:-:S02]  /*a160*/  PLOP3.LUT P0, PT, PT, PT, PT, 0x80, 0x8 ;  /* 0x000000000008781c */ /* 0x000fc40003f0f070 */
[----:B------:R-:W-:Y:S02]  /*a170*/  @P1 PLOP3.LUT P0, PT, P2, PT, PT, 0x80, 0x8 ;  /* 0x000000000008181c */ /* 0x000fe4000170f070 */
[----:B------:R-:W-:-:S11]  /*a180*/  @P1 IADD3 R0, PT, PT, R4, 0x1, RZ ;  /* 0x0000000104001810 */ /* 0x000fd60007ffe0ff */
[----:B------:R-:W-:-:S04]  /*a190*/  @!P0 IMAD.MOV R0, RZ, RZ, R4 ;  /* 0x000000ffff008224 */ /* 0x000fc800078e0204 */
[----:B------:R-:W-:-:S05]  /*a1a0*/  @P1 IMAD.MOV.U32 R5, RZ, RZ, R0 ;  /* 0x000000ffff051224 */ /* 0x000fca00078e0000 */
[----:B------:R0:W-:Y:S01]  /*a1b0*/  STG.E.U8 desc[UR36][R2.64], R5 ;  /* 0x0000000502007986 */ /* 0x0001e2000c101124 */
[----:B------:R-:W-:Y:S05]  /*a1c0*/  BRA `(.L_x_20343) ;  /* 0x0000000400487947 */ /* 0x000fea0003800000 */
.L_x_20359:
[----:B------:R-:W-:Y:S01]  /*a1d0*/  LOP3.LUT R4, R5, 0xff, RZ, 0xc0, !PT ;  /* 0x000000ff05047812 */ /* 0x000fe200078ec0ff */
[----:B------:R-:W-:-:S05]  /*a1e0*/  IMAD.MOV.U32 R5, RZ, RZ, RZ ;  /* 0x000000ffff057224 */ /* 0x000fca00078e00ff */
[----:B------:R0:W-:Y:S01]  /*a1f0*/  STG.E.64 desc[UR36][R2.64], R4 ;  /* 0x0000000402007986 */ /* 0x0001e2000c101b24 */
[----:B------:R-:W-:Y:S05]  /*a200*/  BRA `(.L_x_20343) ;  /* 0x0000000400387947 */ /* 0x000fea0003800000 */
.L_x_20358:
[----:B------:R-:W-:-:S05]  /*a210*/  LOP3.LUT R5, R5, 0xff, RZ, 0xc0, !PT ;  /* 0x000000ff05057812 */ /* 0x000fca00078ec0ff */
[----:B------:R0:W-:Y:S01]  /*a220*/  STG.E desc[UR36][R2.64], R5 ;  /* 0x0000000502007986 */ /* 0x0001e2000c101924 */
[----:B------:R-:W-:Y:S05]  /*a230*/  BRA `(.L_x_20343) ;  /* 0x00000004002c7947 */ /* 0x000fea0003800000 */
.L_x_20350:
        /* <DEDUP_REMOVED lines=10> */
.L_x_20361:
[----:B------:R-:W-:Y:S02]  /*a2e0*/  LOP3.LUT R5, R5, 0xff, RZ, 0xc0, !PT ;  /* 0x000000ff05057812 */ /* 0x000fe400078ec0ff */
[----:B------:R-:W-:-:S04]  /*a2f0*/  CS2R R6, SRZ ;  /* 0x0000000000067805 */ /* 0x000fc8000001ff00 */
[----:B------:R-:W0:Y:S02]  /*a300*/  I2F.F64.U16 R4, R5 ;  /* 0x0000000500047312 */ /* 0x000e240000101800 */
[----:B0-----:R0:W-:Y:S01]  /*a310*/  STG.E.128 desc[UR36][R2.64], R4 ;  /* 0x0000000402007986 */ /* 0x0011e2000c101d24 */
[----:B------:R-:W-:Y:S05]  /*a320*/  BRA `(.L_x_20343) ;  /* 0x0000000000f07947 */ /* 0x000fea0003800000 */
.L_x_20360:
[----:B------:R-:W-:-:S09]  /*a330*/  UISETP.NE.AND UP0, UPT, UR5, 0xf, UPT ;  /* 0x0000000f0500788c */ /* 0x000fd2000bf05270 */
[----:B------:R-:W-:Y:S05]  /*a340*/  BRA.U !UP0, `(.L_x_20362) ;  /* 0x0000000108d87547 */ /* 0x000fea000b800000 */
[----:B------:R-:W-:-:S09]  /*a350*/  UISETP.NE.AND UP0, UPT, UR5, 0x17, UPT ;  /* 0x000000170500788c */ /* 0x000fd2000bf05270 */
[----:B------:R-:W-:Y:S05]  /*a360*/  BRA.U !UP0, `(.L_x_20363) ;  /* 0x0000000108887547 */ /* 0x000fea000b800000 */
[----:B------:R-:W-:-:S09]  /*a370*/  UISETP.NE.AND UP0, UPT, UR5, 0x18, UPT ;  /* 0x000000180500788c */ /* 0x000fd2000bf05270 */
[----:B------:R-:W-:Y:S05]  /*a380*/  BRA.U !UP0, `(.L_x_20364) ;  /* 0x0000000108447547 */ /* 0x000fea000b800000 */
.L_x_20342:
        /* <DEDUP_REMOVED lines=16> */
.L_x_20365:
[----:B------:R-:W-:Y:S05]  /*a490*/  BRA `(.L_x_20343) ;  /* 0x0000000000947947 */ /* 0x000fea0003800000 */
.L_x_20364:
[----:B------:R-:W-:Y:S01]  /*a4a0*/  LOP3.LUT R0, R5, 0xff, RZ, 0xc0, !PT ;  /* 0x000000ff05007812 */ /* 0x000fe200078ec0ff */
[----:B------:R-:W-:Y:S01]  /*a4b0*/  BSSY.RECONVERGENT B0, `(.L_x_20366) ;  /* 0x000000b000007945 */ /* 0x000fe20003800200 */
[----:B------:R-:W-:Y:S02]  /*a4c0*/  IMAD.MOV.U32 R5, RZ, RZ, 0x7f ;  /* 0x0000007fff057424 */ /* 0x000fe400078e00ff */
[----:B------:R-:W0:Y:S02]  /*a4d0*/  I2F.U16 R7, R0 ;  /* 0x0000000000077306 */ /* 0x000e240000101000 */
[----:B0-----:R-:W-:-:S13]  /*a4e0*/  ISETP.GT.U32.AND P0, PT, R7, 0x43efffff, PT ;  /* 0x43efffff0700780c */ /* 0x001fda0003f04070 */
[----:B------:R-:W-:Y:S05]  /*a4f0*/  @P0 BRA `(.L_x_20367) ;  /* 0x0000000000180947 */ /* 0x000fea0003800000 */
[----:B------:R-:W-:-:S13]  /*a500*/  ISETP.GE.U32.AND P0, PT, R7, 0x3c800000, PT ;  /* 0x3c8000000700780c */ /* 0x000fda0003f06070 */
[----:B------:R-:W-:-:S04]  /*a510*/  @P0 SHF.R.U32.HI R0, RZ, 0x14, R7 ;  /* 0x00000014ff000819 */ /* 0x000fc80000011607 */
[----:B------:R-:W-:-:S04]  /*a520*/  @P0 LOP3.LUT R0, R0, 0x1, RZ, 0xc0, !PT ;  /* 0x0000000100000812 */ /* 0x000fc800078ec0ff */
[----:B------:R-:W-:-:S04]  /*a530*/  @P0 IADD3 R0, PT, PT, R7, 0x407ffff, R0 ;  /* 0x0407ffff07000810 */ /* 0x000fc80007ffe000 */
[----:B------:R-:W-:Y:S01]  /*a540*/  @P0 SHF.R.U32.HI R5, RZ, 0x14, R0 ;  /* 0x00000014ff050819 */ /* 0x000fe20000011600 */
[----:B------:R-:W-:-:S07]  /*a550*/  @!P0 FADD.FTZ R5, R7, 16384 ;  /* 0x4680000007058421 */ /* 0x000fce0000010000 */
.L_x_20367:
[----:B------:R-:W-:Y:S05]  /*a560*/  BSYNC.RECONVERGENT B0 ;  /* 0x0000000000007941 */ /* 0x000fea0003800200 */
.L_x_20366:
[----:B------:R0:W-:Y:S01]  /*a570*/  STG.E.U8 desc[UR36][R2.64], R5 ;  /* 0x0000000502007986 */ /* 0x0001e2000c101124 */
[----:B------:R-:W-:Y:S05]  /*a580*/  BRA `(.L_x_20343) ;  /* 0x0000000000587947 */ /* 0x000fea0003800000 */
.L_x_20363:
[----:B------:R-:W-:-:S04]  /*a590*/  LOP3.LUT R5, R5, 0xff, RZ, 0xc0, !PT ;  /* 0x000000ff05057812 */ /* 0x000fc800078ec0ff */
[----:B------:R-:W0:Y:S02]  /*a5a0*/  I2F.U16 R7, R5 ;  /* 0x0000000500077306 */ /* 0x000e240000101000 */
[----:B0-----:R-:W-:-:S13]  /*a5b0*/  ISETP.GT.U32.AND P0, PT, R7, 0x477fffff, PT ;  /* 0x477fffff0700780c */ /* 0x001fda0003f04070 */
[----:B------:R-:W-:Y:S05]  /*a5c0*/  @P0 BRA `(.L_x_20368) ;  /* 0x0000000000240947 */ /* 0x000fea0003800000 */
[----:B------:R-:W-:-:S13]  /*a5d0*/  ISETP.GE.U32.AND P0, PT, R7, 0x38800000, PT ;  /* 0x388000000700780c */ /* 0x000fda0003f06070 */
[----:B------:R-:W-:-:S04]  /*a5e0*/  @P0 SHF.R.U32.HI R0, RZ, 0x15, R7 ;  /* 0x00000015ff000819 */ /* 0x000fc80000011607 */
[----:B------:R-:W-:-:S04]  /*a5f0*/  @P0 LOP3.LUT R0, R0, 0x1, RZ, 0xc0, !PT ;  /* 0x0000000100000812 */ /* 0x000fc800078ec0ff */
[C---:B------:R-:W-:Y:S01]  /*a600*/  @P0 IADD3 R0, PT, PT, R7.reuse, 0x80fffff, R0 ;  /* 0x080fffff07000810 */ /* 0x040fe20007ffe000 */
[----:B------:R-:W-:-:S03]  /*a610*/  @!P0 FADD.FTZ R7, R7, 128 ;  /* 0x4300000007078421 */ /* 0x000fc60000010000 */
[----:B------:R-:W-:-:S05]  /*a620*/  @P0 SHF.R.U32.HI R5, RZ, 0x15, R0 ;  /* 0x00000015ff050819 */ /* 0x000fca0000011600 */
[----:B------:R0:W-:Y:S04]  /*a630*/  @P0 STG.E.U8 desc[UR36][R2.64], R5 ;  /* 0x0000000502000986 */ /* 0x0001e8000c101124 */
[----:B------:R0:W-:Y:S01]  /*a640*/  @!P0 STG.E.U8 desc[UR36][R2.64], R7 ;  /* 0x0000000702008986 */ /* 0x0001e2000c101124 */
[----:B------:R-:W-:Y:S05]  /*a650*/  BRA `(.L_x_20343) ;  /* 0x0000000000247947 */ /* 0x000fea0003800000 */
.L_x_20368:
[----:B------:R-:W-:Y:S01]  /*a660*/  IMAD.MOV.U32 R5, RZ, RZ, 0x7f ;  /* 0x0000007fff057424 */ /* 0x000fe200078e00ff */
[----:B------:R-:W-:-:S04]  /*a670*/  ISETP.GT.U32.AND P0, PT, R7, 0x7f800000, PT ;  /* 0x7f8000000700780c */ /* 0x000fc80003f04070 */
[----:B------:R-:W-:-:S05]  /*a680*/  SEL R5, R5, 0x7c, P0 ;  /* 0x0000007c05057807 */ /* 0x000fca0000000000 */
[----:B------:R0:W-:Y:S01]  /*a690*/  STG.E.U8 desc[UR36][R2.64], R5 ;  /* 0x0000000502007986 */ /* 0x0001e2000c101124 */
[----:B------:R-:W-:Y:S05]  /*a6a0*/  BRA `(.L_x_20343) ;  /* 0x0000000000107947 */ /* 0x000fea0003800000 */
.L_x_20362:
[----:B------:R-:W-:-:S04]  /*a6b0*/  LOP3.LUT R5, R5, 0xff, RZ, 0xc0, !PT ;  /* 0x000000ff05057812 */ /* 0x000fc800078ec0ff */
[----:B------:R-:W0:Y:S02]  /*a6c0*/  I2F.U16 R0, R5 ;  /* 0x0000000500007306 */ /* 0x000e240000101000 */
[----:B0-----:R-:W-:-:S05]  /*a6d0*/  F2FP.BF16.F32.PACK_AB R0, RZ, R0 ;  /* 0x00000000ff00723e */ /* 0x001fca00000010ff */
[----:B------:R0:W-:Y:S02]  /*a6e0*/  STG.E.U16 desc[UR36][R2.64], R0 ;  /* 0x0000000002007986 */ /* 0x0001e4000c101524 */
.L_x_20343:
[----:B------:R-:W-:Y:S05]  /*a6f0*/  BSYNC.RECONVERGENT B6 ;  /* 0x0000000000067941 */ /* 0x000fea0003800200 */
.L_x_20337:
[----:B------:R-:W-:-:S07]  /*a700*/  IADD3 R17, PT, PT, R17, 0x80, RZ ;  /* 0x0000008011117810 */ /* 0x000fce0007ffe0ff */
.L_x_20236:
[----:B------:R-:W-:Y:S05]  /*a710*/  BSYNC.RECONVERGENT B7 ;  /* 0x0000000000077941 */ /* 0x000fea0003800200 */
.L_x_20235:
        /* <DEDUP_REMOVED lines=12> */
[----:B------:R-:W-:Y:S01]  /*a7e0*/  MOV R16, RZ ;  /* 0x000000ff00107202 */ /* 0x000fe20000000f00 */
        /* <DEDUP_REMOVED lines=371> */
.L_x_20371:
[----:B------:R-:W2:Y:S01]  /*bf20*/  LDCU.64 UR6, c[0x0][0x650] ;  /* 0x0000ca00ff0677ac */ /* 0x000ea20008000a00 */
[----:B------:R-:W-:-:S04]  /*bf30*/  UPRMT UR4, UR41, 0x7771, URZ ;  /* 0x0000777129047896 */ /* 0x000fc800080000ff */
[----:B------:R-:W-:Y:S01]  /*bf40*/  UISETP.GT.AND UP0, UPT, UR4, 0x9, UPT ;  /* 0x000000090400788c */ /* 0x000fe2000bf04270 */
[----:B--2-4-:R-:W-:-:S04]  /*bf50*/  IADD3 R4, P0, PT, R0, UR6, RZ ;  /* 0x0000000600047c10 */ /* 0x014fc8000ff1e0ff */
[----:B-1----:R-:W-:-:S04]  /*bf60*/  IADD3.X R5, PT, PT, RZ, UR7, RZ, P0, !PT ;  /* 0x00000007ff057c10 */ /* 0x002fc800087fe4ff */
        /* <DEDUP_REMOVED lines=11> */
.L_x_20375:
[----:B------:R4:W5:Y:S01]  /*c020*/  LDG.E.U8 R18, desc[UR36][R4.64] ;  /* 0x0000002404127981 */ /* 0x000962000c1e1100 */
[----:B------:R-:W-:Y:S05]  /*c030*/  BRA `(.L_x_20377) ;  /* 0x0000000c005c7947 */ /* 0x000fea0003800000 */
.L_x_20374:
        /* <DEDUP_REMOVED lines=8> */
.L_x_20379:
[----:B------:R2:W5:Y:S01]  /*c0c0*/  LDG.E.U8 R18, desc[UR36][R4.64] ;  /* 0x0000002404127981 */ /* 0x000562000c1e1100 */
[----:B------:R-:W-:Y:S05]  /*c0d0*/  BRA `(.L_x_20377) ;  /* 0x0000000c00347947 */ /* 0x000fea0003800000 */
.L_x_20378:
[----:B------:R0:W5:Y:S01]  /*c0e0*/  LDG.E.U16 R18, desc[UR36][R4.64] ;  /* 0x0000002404127981 */ /* 0x000162000c1e1500 */
[----:B------:R-:W-:Y:S05]  /*c0f0*/  BRA `(.L_x_20377) ;  /* 0x0000000c002c7947 */ /* 0x000fea0003800000 */
.L_x_20373:
        /* <DEDUP_REMOVED lines=10> */
.L_x_20381:
[----:B------:R-:W2:Y:S02]  /*c1a0*/  LDG.E.U16 R2, desc[UR36][R4.64] ;  /* 0x0000002404027981 */ /* 0x000ea4000c1e1500 */
[----:B--2---:R-:W-:-:S06]  /*c1b0*/  HADD2.F32 R2, -RZ, R2.H0_H0 ;  /* 0x20000002ff027230 */ /* 0x004fcc0000004100 */
[----:B------:R-:W0:Y:S02]  /*c1c0*/  F2I.S64.TRUNC R2, R2 ;  /* 0x0000000200027311 */ /* 0x000e24000020d900 */
[----:B0-----:R-:W-:Y:S01]  /*c1d0*/  PRMT R18, R2, 0x7610, R18 ;  /* 0x0000761002127816 */ /* 0x001fe20000000012 */
[----:B------:R-:W-:Y:S06]  /*c1e0*/  BRA `(.L_x_20377) ;  /* 0x0000000800f07947 */ /* 0x000fec0003800000 */
.L_x_20380:
        /* <DEDUP_REMOVED lines=10> */
.L_x_20383:
[----:B------:R-:W2:Y:S02]  /*c290*/  LDG.E.U16 R4, desc[UR36][R4.64] ;  /* 0x0000002404047981 */ /* 0x000ea4000c1e1500 */
[----:B--2---:R-:W-:-:S06]  /*c2a0*/  HADD2.F32 R2, -RZ, R4.H0_H0 ;  /* 0x20000004ff027230 */ /* 0x004fcc0000004100 */
[----:B------:R-:W0:Y:S02]  /*c2b0*/  F2I.S64.TRUNC R2, R2 ;  /* 0x0000000200027311 */ /* 0x000e24000020d900 */
[----:B0-----:R-:W-:Y:S01]  /*c2c0*/  PRMT R18, R2, 0x7610, R18 ;  /* 0x0000761002127816 */ /* 0x001fe20000000012 */
[----:B------:R-:W-:Y:S06]  /*c2d0*/  BRA `(.L_x_20377) ;  /* 0x0000000800b47947 */ /* 0x000fec0003800000 */
.L_x_20382:
[----:B------:R-:W2:Y:S02]  /*c2e0*/  LDG.E.64 R2, desc[UR36][R4.64] ;  /* 0x0000002404027981 */ /* 0x000ea4000c1e1b00 */
[----:B--2---:R-:W0:Y:S02]  /*c2f0*/  F2I.S64.F64.TRUNC R2, R2 ;  /* 0x0000000200027311 */ /* 0x004e24000030d900 */
[----:B0-----:R-:W-:Y:S01]  /*c300*/  PRMT R18, R2, 0x7610, R18 ;  /* 0x0000761002127816 */ /* 0x001fe20000000012 */
[----:B------:R-:W-:Y:S06]  /*c310*/  BRA `(.L_x_20377) ;  /* 0x0000000800a47947 */ /* 0x000fec0003800000 */
.L_x_20372:
        /* <DEDUP_REMOVED lines=12> */
.L_x_20386:
[----:B------:R-:W2:Y:S02]  /*c3e0*/  LDG.E.64 R4, desc[UR36][R4.64] ;  /* 0x0000002404047981 */ /* 0x000ea4000c1e1b00 */
[----:B--2---:R-:W0:Y:S02]  /*c3f0*/  F2I.S64.F64.TRUNC R2, R4 ;  /* 0x0000000400027311 */ /* 0x004e24000030d900 */
[----:B0-----:R-:W-:Y:S01]  /*c400*/  PRMT R18, R2, 0x7610, R18 ;  /* 0x0000761002127816 */ /* 0x001fe20000000012 */
[----:B------:R-:W-:Y:S06]  /*c410*/  BRA `(.L_x_20377) ;  /* 0x0000000800647947 */ /* 0x000fec0003800000 */
.L_x_20385:
        /* <DEDUP_REMOVED lines=27> */
.L_x_20388:
        /* <DEDUP_REMOVED lines=14> */
.L_x_20387:
[----:B------:R-:W2:Y:S02]  /*c6b0*/  LDG.E.U16 R2, desc[UR36][R4.64] ;  /* 0x0000002404027981 */ /* 0x000ea4000c1e1500 */
[----:B--2---:R-:W-:-:S06]  /*c6c0*/  SHF.L.U32 R2, R2, 0x10, RZ ;  /* 0x0000001002027819 */ /* 0x004fcc00000006ff */
[----:B------:R-:W0:Y:S02]  /*c6d0*/  F2I.S64.TRUNC R2, R2 ;  /* 0x0000000200027311 */ /* 0x000e24000020d900 */
[----:B0-----:R-:W-:Y:S01]  /*c6e0*/  PRMT R18, R2, 0x7610, R18 ;  /* 0x0000761002127816 */ /* 0x001fe20000000012 */
[----:B------:R-:W-:Y:S06]  /*c6f0*/  BRA `(.L_x_20377) ;  /* 0x0000000400ac7947 */ /* 0x000fec0003800000 */
.L_x_20384:
        /* <DEDUP_REMOVED lines=10> */
.L_x_20391:
        /* <DEDUP_REMOVED lines=21> */
.L_x_20395:
[----:B------:R-:W-:Y:S05]  /*c8f0*/  BSYNC.RECONVERGENT B1 ;  /* 0x0000000000017941 */ /* 0x000fea0003800200 */
.L_x_20394:
[----:B------:R-:W-:Y:S02]  /*c900*/  SHF.L.U32 R0, R0, 0x14, RZ ;  /* 0x0000001400007819 */ /* 0x000fe400000006ff */
[----:B------:R-:W-:-:S04]  /*c910*/  LEA R2, R2, 0x3b800000, 0x17 ;  /* 0x3b80000002027811 */ /* 0x000fc800078eb8ff */
[----:B------:R-:W-:-:S07]  /*c920*/  LOP3.LUT R2, R2, R0, R7, 0xfe, !PT ;  /* 0x0000000002027212 */ /* 0x000fce00078efe07 */
.L_x_20393:
[----:B------:R-:W-:Y:S05]  /*c930*/  BSYNC.RECONVERGENT B0 ;  /* 0x0000000000007941 */ /* 0x000fea0003800200 */
.L_x_20392:
[----:B------:R-:W0:Y:S02]  /*c940*/  F2I.S64.TRUNC R2, R2 ;  /* 0x0000000200027311 */ /* 0x000e24000020d900 */
[----:B0-----:R-:W-:Y:S01]  /*c950*/  PRMT R18, R2, 0x7610, R18 ;  /* 0x0000761002127816 */ /* 0x001fe20000000012 */
[----:B------:R-:W-:Y:S06]  /*c960*/  BRA `(.L_x_20377) ;  /* 0x0000000400107947 */ /* 0x000fec0003800000 */
.L_x_20390:
        /* <DEDUP_REMOVED lines=21> */
.L_x_20399:
[----:B------:R-:W-:Y:S05]  /*cac0*/  BSYNC.RECONVERGENT B1 ;  /* 0x0000000000017941 */ /* 0x000fea0003800200 */
.L_x_20398:
[----:B------:R-:W-:Y:S02]  /*cad0*/  SHF.L.U32 R0, R0, 0x15, RZ ;  /* 0x0000001500007819 */ /* 0x000fe400000006ff */
[----:B------:R-:W-:-:S04]  /*cae0*/  LEA R2, R2, 0x37800000, 0x17 ;  /* 0x3780000002027811 */ /* 0x000fc800078eb8ff */
[----:B------:R-:W-:-:S07]  /*caf0*/  LOP3.LUT R2, R2, R0, R7, 0xfe, !PT ;  /* 0x0000000002027212 */ /* 0x000fce00078efe07 */
.L_x_20397:
[----:B------:R-:W-:Y:S05]  /*cb00*/  BSYNC.RECONVERGENT B0 ;  /* 0x0000000000007941 */ /* 0x000fea0003800200 */
.L_x_20396:
[----:B------:R-:W0:Y:S02]  /*cb10*/  F2I.S64.TRUNC R2, R2 ;  /* 0x0000000200027311 */ /* 0x000e24000020d900 */
[----:B0-----:R-:W-:Y:S01]  /*cb20*/  PRMT R18, R2, 0x7610, R18 ;  /* 0x0000761002127816 */ /* 0x001fe20000000012 */
[----:B------:R-:W-:Y:S06]  /*cb30*/  BRA `(.L_x_20377) ;  /* 0x00000000009c7947 */ /* 0x000fec0003800000 */
.L_x_20389:
        /* <DEDUP_REMOVED lines=14> */
.L_x_20403:
[----:B------:R-:W-:Y:S05]  /*cc20*/  BSYNC.RECONVERGENT B0 ;  /* 0x0000000000007941 */ /* 0x000fea0003800200 */
.L_x_20402:
[----:B------:R-:W0:Y:S02]  /*cc30*/  F2I.S64.TRUNC R2, R2 ;  /* 0x0000000200027311 */ /* 0x000e24000020d900 */
[----:B0-----:R-:W-:Y:S01]  /*cc40*/  PRMT R18, R2, 0x7610, R18 ;  /* 0x0000761002127816 */ /* 0x001fe20000000012 */
[----:B------:R-:W-:Y:S06]  /*cc50*/  BRA `(.L_x_20377) ;  /* 0x0000000000547947 */ /* 0x000fec0003800000 */
.L_x_20376:
        /* <DEDUP_REMOVED lines=16> */
.L_x_20404:
[----:B------:R-:W-:Y:S01]  /*cd60*/  PRMT R18, RZ, 0x7610, R18 ;  /* 0x00007610ff127816 */ /* 0x000fe20000000012 */
[----:B------:R-:W-:Y:S06]  /*cd70*/  BRA `(.L_x_20377) ;  /* 0x00000000000c7947 */ /* 0x000fec0003800000 */
.L_x_20401:
[----:B------:R0:W5:Y:S01]  /*cd80*/  LDG.E.U8 R18, desc[UR36][R4.64] ;  /* 0x0000002404127981 */ /* 0x000162000c1e1100 */
[----:B------:R-:W-:Y:S05]  /*cd90*/  BRA `(.L_x_20377) ;  /* 0x0000000000047947 */ /* 0x000fea0003800000 */
.L_x_20400:
[----:B------:R0:W5:Y:S02]  /*cda0*/  LDG.E.U8 R18, desc[UR36][R4.64] ;  /* 0x0000002404127981 */ /* 0x000164000c1e1100 */
.L_x_20377:
        /* <DEDUP_REMOVED lines=16> */
.L_x_20408:
[----:B------:R1:W5:Y:S01]  /*ceb0*/  LDG.E.U8 R22, desc[UR36][R4.64] ;  /* 0x0000002404167981 */ /* 0x000362000c1e1100 */
[----:B------:R-:W-:Y:S05]  /*cec0*/  BRA `(.L_x_20410) ;  /* 0x0000000c005c7947 */ /* 0x000fea0003800000 */
.L_x_20407:
        /* <DEDUP_REMOVED lines=8> */
.L_x_20412:
[----:B------:R4:W5:Y:S01]  /*cf50*/  LDG.E.U8 R22, desc[UR36][R4.64] ;  /* 0x0000002404167981 */ /* 0x000962000c1e1100 */
[----:B------:R-:W-:Y:S05]  /*cf60*/  BRA `(.L_x_20410) ;  /* 0x0000000c00347947 */ /* 0x000fea0003800000 */
.L_x_20411:
[----:B------:R2:W5:Y:S01]  /*cf70*/  LDG.E.U16 R22, desc[UR36][R4.64] ;  /* 0x0000002404167981 */ /* 0x000562000c1e1500 */
[----:B------:R-:W-:Y:S05]  /*cf80*/  BRA `(.L_x_20410) ;  /* 0x0000000c002c7947 */ /* 0x000fea0003800000 */
.L_x_20406:
        /* <DEDUP_REMOVED lines=10> */
.L_x_20414:
[----:B------:R-:W2:Y:S02]  /*d030*/  LDG.E.U16 R2, desc[UR36][R4.64] ;  /* 0x0000002404027981 */ /* 0x000ea4000c1e1500 */
[----:B--2---:R-:W-:-:S06]  /*d040*/  HADD2.F32 R2, -RZ, R2.H0_H0 ;  /* 0x20000002ff027230 */ /* 0x004fcc0000004100 */
[----:B------:R-:W0:Y:S02]  /*d050*/  F2I.S64.TRUNC R2, R2 ;  /* 0x0000000200027311 */ /* 0x000e24000020d900 */
[----:B0-----:R-:W-:Y:S01]  /*d060*/  PRMT R22, R2, 0x7610, R22 ;  /* 0x0000761002167816 */ /* 0x001fe20000000016 */
[----:B------:R-:W-:Y:S06]  /*d070*/  BRA `(.L_x_20410) ;  /* 0x0000000800f07947 */ /* 0x000fec0003800000 */
.L_x_20413:
        /* <DEDUP_REMOVED lines=10> */
.L_x_20416:
[----:B------:R-:W2:Y:S02]  /*d120*/  LDG.E.U16 R4, desc[UR36][R4.64] ;  /* 0x0000002404047981 */ /* 0x000ea4000c1e1500 */
[----:B--2---:R-:W-:-:S06]  /*d130*/  HADD2.F32 R2, -RZ, R4.H0_H0 ;  /* 0x20000004ff027230 */ /* 0x004fcc0000004100 */
[----:B------:R-:W0:Y:S02]  /*d140*/  F2I.S64.TRUNC R2, R2 ;  /* 0x0000000200027311 */ /* 0x000e24000020d900 */
[----:B0-----:R-:W-:Y:S01]  /*d150*/  PRMT R22, R2, 0x7610, R22 ;  /* 0x0000761002167816 */ /* 0x001fe20000000016 */
[----:B------:R-:W-:Y:S06]  /*d160*/  BRA `(.L_x_20410) ;  /* 0x0000000800b47947 */ /* 0x000fec0003800000 */
.L_x_20415:
[----:B------:R-:W2:Y:S02]  /*d170*/  LDG.E.64 R2, desc[UR36][R4.64] ;  /* 0x0000002404027981 */ /* 0x000ea4000c1e1b00 */
[----:B--2---:R-:W0:Y:S02]  /*d180*/  F2I.S64.F64.TRUNC R2, R2 ;  /* 0x0000000200027311 */ /* 0x004e24000030d900 */
[----:B0-----:R-:W-:Y:S01]  /*d190*/  PRMT R22, R2, 0x7610, R22 ;  /* 0x0000761002167816 */ /* 0x001fe20000000016 */
[----:B------:R-:W-:Y:S06]  /*d1a0*/  BRA `(.L_x_20410) ;  /* 0x0000000800a47947 */ /* 0x000fec0003800000 */
.L_x_20405:
        /* <DEDUP_REMOVED lines=12> */
.L_x_20419:
[----:B------:R-:W2:Y:S02]  /*d270*/  LDG.E.64 R4, desc[UR36][R4.64] ;  /* 0x0000002404047981 */ /* 0x000ea4000c1e1b00 */
[----:B--2---:R-:W0:Y:S02]  /*d280*/  F2I.S64.F64.TRUNC R2, R4 ;  /* 0x0000000400027311 */ /* 0x004e24000030d900 */
[----:B0-----:R-:W-:Y:S01]  /*d290*/  PRMT R22, R2, 0x7610, R22 ;  /* 0x0000761002167816 */ /* 0x001fe20000000016 */
[----:B------:R-:W-:Y:S06]  /*d2a0*/  BRA `(.L_x_20410) ;  /* 0x0000000800647947 */ /* 0x000fec0003800000 */
.L_x_20418:
        /* <DEDUP_REMOVED lines=27> */
.L_x_20421:
        /* <DEDUP_REMOVED lines=14> */
.L_x_20420:
[----:B------:R-:W2:Y:S02]  /*d540*/  LDG.E.U16 R2, desc[UR36][R4.64] ;  /* 0x0000002404027981 */ /* 0x000ea4000c1e1500 */
[----:B--2---:R-:W-:-:S06]  /*d550*/  IMAD.U32 R2, R2, 0x10000, RZ ;  /* 0x0001000002027824 */ /* 0x004fcc00078e00ff */
[----:B------:R-:W0:Y:S02]  /*d560*/  F2I.S64.TRUNC R2, R2 ;  /* 0x0000000200027311 */ /* 0x000e24000020d900 */
[----:B0-----:R-:W-:Y:S01]  /*d570*/  PRMT R22, R2, 0x7610, R22 ;  /* 0x0000761002167816 */ /* 0x001fe20000000016 */
[----:B------:R-:W-:Y:S06]  /*d580*/  BRA `(.L_x_20410) ;  /* 0x0000000400ac7947 */ /* 0x000fec0003800000 */
.L_x_20417:
        /* <DEDUP_REMOVED lines=10> */
.L_x_20424:
        /* <DEDUP_REMOVED lines=21> */
.L_x_20428:
[----:B------:R-:W-:Y:S05]  /*d780*/  BSYNC.RECONVERGENT B1 ;  /* 0x0000000000017941 */ /* 0x000fea0003800200 */
.L_x_20427:
[----:B------:R-:W-:Y:S01]  /*d790*/  IMAD.SHL.U32 R0, R0, 0x100000, RZ ;  /* 0x0010000000007824 */ /* 0x000fe200078e00ff */
[----:B------:R-:W-:-:S04]  /*d7a0*/  LEA R2, R2, 0x3b800000, 0x17 ;  /* 0x3b80000002027811 */ /* 0x000fc800078eb8ff */
[----:B------:R-:W-:-:S07]  /*d7b0*/  LOP3.LUT R2, R2, R0, R7, 0xfe, !PT ;  /* 0x0000000002027212 */ /* 0x000fce00078efe07 */
.L_x_20426:
[----:B------:R-:W-:Y:S05]  /*d7c0*/  BSYNC.RECONVERGENT B0 ;  /* 0x0000000000007941 */ /* 0x000fea0003800200 */
.L_x_20425:
[----:B------:R-:W0:Y:S02]  /*d7d0*/  F2I.S64.TRUNC R2, R2 ;  /* 0x0000000200027311 */ /* 0x000e24000020d900 */
[----:B0-----:R-:W-:Y:S01]  /*d7e0*/  PRMT R22, R2, 0x7610, R22 ;  /* 0x0000761002167816 */ /* 0x001fe20000000016 */
[----:B------:R-:W-:Y:S06]  /*d7f0*/  BRA `(.L_x_20410) ;  /* 0x0000000400107947 */ /* 0x000fec0003800000 */
.L_x_20423:
        /* <DEDUP_REMOVED lines=21> */
.L_x_20432:
[----:B------:R-:W-:Y:S05]  /*d950*/  BSYNC.RECONVERGENT B1 ;  /* 0x0000000000017941 */ /* 0x000fea0003800200 */
.L_x_20431:
[----:B------:R-:W-:Y:S01]  /*d960*/  IMAD.SHL.U32 R0, R0, 0x200000, RZ ;  /* 0x0020000000007824 */ /* 0x000fe200078e00ff */
[----:B------:R-:W-:-:S04]  /*d970*/  LEA R2, R2, 0x37800000, 0x17 ;  /* 0x3780000002027811 */ /* 0x000fc800078eb8ff */
[----:B------:R-:W-:-:S07]  /*d980*/  LOP3.LUT R2, R2, R0, R7, 0xfe, !PT ;  /* 0x0000000002027212 */ /* 0x000fce00078efe07 */
.L_x_20430:
[----:B------:R-:W-:Y:S05]  /*d990*/  BSYNC.RECONVERGENT B0 ;  /* 0x0000000000007941 */ /* 0x000fea0003800200 */
.L_x_20429:
[----:B------:R-:W0:Y:S02]  /*d9a0*/  F2I.S64.TRUNC R2, R2 ;  /* 0x0000000200027311 */ /* 0x000e24000020d900 */
[----:B0-----:R-:W-:Y:S01]  /*d9b0*/  PRMT R22, R2, 0x7610, R22 ;  /* 0x0000761002167816 */ /* 0x001fe20000000016 */
[----:B------:R-:W-:Y:S06]  /*d9c0*/  BRA `(.L_x_20410) ;  /* 0x00000000009c7947 */ /* 0x000fec0003800000 */
.L_x_20422:
        /* <DEDUP_REMOVED lines=14> */
.L_x_20436:
[----:B------:R-:W-:Y:S05]  /*dab0*/  BSYNC.RECONVERGENT B0 ;  /* 0x0000000000007941 */ /* 0x000fea0003800200 */
.L_x_20435:
[----:B------:R-:W0:Y:S02]  /*dac0*/  F2I.S64.TRUNC R2, R2 ;  /* 0x0000000200027311 */ /* 0x000e24000020d900 */
[----:B0-----:R-:W-:Y:S01]  /*dad0*/  PRMT R22, R2, 0x7610, R22 ;  /* 0x0000761002167816 */ /* 0x001fe20000000016 */
[----:B------:R-:W-:Y:S06]  /*dae0*/  BRA `(.L_x_20410) ;  /* 0x0000000000547947 */ /* 0x000fec0003800000 */
.L_x_20409:
        /* <DEDUP_REMOVED lines=16> */
.L_x_20437:
[----:B------:R-:W-:Y:S01]  /*dbf0*/  PRMT R22, RZ, 0x7610, R22 ;  /* 0x00007610ff167816 */ /* 0x000fe20000000016 */
[----:B------:R-:W-:Y:S06]  /*dc00*/  BRA `(.L_x_20410) ;  /* 0x00000000000c7947 */ /* 0x000fec0003800000 */
.L_x_20434:
[----:B------:R0:W5:Y:S01]  /*dc10*/  LDG.E.U8 R22, desc[UR36][R4.64] ;  /* 0x0000002404167981 */ /* 0x000162000c1e1100 */
[----:B------:R-:W-:Y:S05]  /*dc20*/  BRA `(.L_x_20410) ;  /* 0x0000000000047947 */ /* 0x000fea0003800000 */
.L_x_20433:
[----:B------:R0:W5:Y:S02]  /*dc30*/  LDG.E.U8 R22, desc[UR36][R4.64] ;  /* 0x0000002404167981 */ /* 0x000164000c1e1100 */
.L_x_20410:
        /* <DEDUP_REMOVED lines=16> */
.L_x_20441:
[----:B------:R4:W5:Y:S01]  /*dd40*/  LDG.E.U8 R0, desc[UR36][R4.64] ;  /* 0x0000002404007981 */ /* 0x000962000c1e1100 */
[----:B------:R-:W-:Y:S05]  /*dd50*/  BRA `(.L_x_20443) ;  /* 0x0000000c005c7947 */ /* 0x000fea0003800000 */
.L_x_20440:
        /* <DEDUP_REMOVED lines=8> */
.L_x_20445:
[----:B------:R2:W5:Y:S01]  /*dde0*/  LDG.E.U8 R0, desc[UR36][R4.64] ;  /* 0x0000002404007981 */ /* 0x000562000c1e1100 */
[----:B------:R-:W-:Y:S05]  /*ddf0*/  BRA `(.L_x_20443) ;  /* 0x0000000c00347947 */ /* 0x000fea0003800000 */
.L_x_20444:
[----:B------:R0:W5:Y:S01]  /*de00*/  LDG.E.U16 R0, desc[UR36][R4.64] ;  /* 0x0000002404007981 */ /* 0x000162000c1e1500 */
[----:B------:R-:W-:Y:S05]  /*de10*/  BRA `(.L_x_20443) ;  /* 0x0000000c002c7947 */ /* 0x000fea0003800000 */
.L_x_20439:
        /* <DEDUP_REMOVED lines=10> */
.L_x_20447:
[----:B------:R-:W2:Y:S02]  /*dec0*/  LDG.E.U16 R2, desc[UR36][R4.64] ;  /* 0x0000002404027981 */ /* 0x000ea4000c1e1500 */
[----:B--2---:R-:W-:-:S06]  /*ded0*/  HADD2.F32 R2, -RZ, R2.H0_H0 ;  /* 0x20000002ff027230 */ /* 0x004fcc0000004100 */
[----:B------:R-:W0:Y:S02]  /*dee0*/  F2I.S64.TRUNC R2, R2 ;  /* 0x0000000200027311 */ /* 0x000e24000020d900 */
[----:B0-----:R-:W-:Y:S01]  /*def0*/  PRMT R0, R2, 0x7610, R0 ;  /* 0x0000761002007816 */ /* 0x001fe20000000000 */
[----:B------:R-:W-:Y:S06]  /*df00*/  BRA `(.L_x_20443) ;  /* 0x0000000800f07947 */ /* 0x000fec0003800000 */
.L_x_20446:
        /* <DEDUP_REMOVED lines=10> */
.L_x_20449:
[----:B------:R-:W2:Y:S02]  /*dfb0*/  LDG.E.U16 R4, desc[UR36][R4.64] ;  /* 0x0000002404047981 */ /* 0x000ea4000c1e1500 */
[----:B--2---:R-:W-:-:S06]  /*dfc0*/  HADD2.F32 R2, -RZ, R4.H0_H0 ;  /* 0x20000004ff027230 */ /* 0x004fcc0000004100 */
[----:B------:R-:W0:Y:S02]  /*dfd0*/  F2I.S64.TRUNC R2, R2 ;  /* 0x0000000200027311 */ /* 0x000e24000020d900 */
[----:B0-----:R-:W-:Y:S01]  /*dfe0*/  PRMT R0, R2, 0x7610, R0 ;  /* 0x0000761002007816 */ /* 0x001fe20000000000 */
[----:B------:R-:W-:Y:S06]  /*dff0*/  BRA `(.L_x_20443) ;  /* 0x0000000800b47947 */ /* 0x000fec0003800000 */
.L_x_20448:
[----:B------:R-:W2:Y:S02]  /*e000*/  LDG.E.64 R2, desc[UR36][R4.64] ;  /* 0x0000002404027981 */ /* 0x000ea4000c1e1b00 */
[----:B--2---:R-:W0:Y:S02]  /*e010*/  F2I.S64.F64.TRUNC R2, R2 ;  /* 0x0000000200027311 */ /* 0x004e24000030d900 */
[----:B0-----:R-:W-:Y:S01]  /*e020*/  PRMT R0, R2, 0x7610, R0 ;  /* 0x0000761002007816 */ /* 0x001fe20000000000 */
[----:B------:R-:W-:Y:S06]  /*e030*/  BRA `(.L_x_20443) ;  /* 0x0000000800a47947 */ /* 0x000fec0003800000 */
.L_x_20438:
        /* <DEDUP_REMOVED lines=12> */
.L_x_20452:
[----:B------:R-:W2:Y:S02]  /*e100*/  LDG.E.64 R4, desc[UR36][R4.64] ;  /* 0x0000002404047981 */ /* 0x000ea4000c1e1b00 */
[----:B--2---:R-:W0:Y:S02]  /*e110*/  F2I.S64.F64.TRUNC R2, R4 ;  /* 0x0000000400027311 */ /* 0x004e24000030d900 */
[----:B0-----:R-:W-:Y:S01]  /*e120*/  PRMT R0, R2, 0x7610, R0 ;  /* 0x0000761002007816 */ /* 0x001fe20000000000 */
[----:B------:R-:W-:Y:S06]  /*e130*/  BRA `(.L_x_20443) ;  /* 0x0000000800647947 */ /* 0x000fec0003800000 */
.L_x_20451:
        /* <DEDUP_REMOVED lines=27> */
.L_x_20454:
        /* <DEDUP_REMOVED lines=14> */
.L_x_20453:
[----:B------:R-:W2:Y:S02]  /*e3d0*/  LDG.E.U16 R2, desc[UR36][R4.64] ;  /* 0x0000002404027981 */ /* 0x000ea4000c1e1500 */
[----:B--2---:R-:W-:-:S06]  /*e3e0*/  IMAD.U32 R2, R2, 0x10000, RZ ;  /* 0x0001000002027824 */ /* 0x004fcc00078e00ff */
[----:B------:R-:W0:Y:S02]  /*e3f0*/  F2I.S64.TRUNC R2, R2 ;  /* 0x0000000200027311 */ /* 0x000e24000020d900 */
[----:B0-----:R-:W-:Y:S01]  /*e400*/  PRMT R0, R2, 0x7610, R0 ;  /* 0x0000761002007816 */ /* 0x001fe20000000000 */
[----:B------:R-:W-:Y:S06]  /*e410*/  BRA `(.L_x_20443) ;  /* 0x0000000400ac7947 */ /* 0x000fec0003800000 */
.L_x_20450:
        /* <DEDUP_REMOVED lines=10> */
.L_x_20457:
        /* <DEDUP_REMOVED lines=21> */
.L_x_20461:
[----:B------:R-:W-:Y:S05]  /*e610*/  BSYNC.RECONVERGENT B1 ;  /* 0x0000000000017941 */ /* 0x000fea0003800200 */
.L_x_20460:
[----:B------:R-:W-:Y:S01]  /*e620*/  IMAD.SHL.U32 R0, R0, 0x100000, RZ ;  /* 0x0010000000007824 */ /* 0x000fe200078e00ff */
[----:B------:R-:W-:-:S04]  /*e630*/  LEA R2, R2, 0x3b800000, 0x17 ;  /* 0x3b80000002027811 */ /* 0x000fc800078eb8ff */
[----:B------:R-:W-:-:S07]  /*e640*/  LOP3.LUT R2, R2, R0, R7, 0xfe, !PT ;  /* 0x0000000002027212 */ /* 0x000fce00078efe07 */
.L_x_20459:
[----:B------:R-:W-:Y:S05]  /*e650*/  BSYNC.RECONVERGENT B0 ;  /* 0x0000000000007941 */ /* 0x000fea0003800200 */
.L_x_20458:
[----:B------:R-:W0:Y:S02]  /*e660*/  F2I.S64.TRUNC R2, R2 ;  /* 0x0000000200027311 */ /* 0x000e24000020d900 */
[----:B0-----:R-:W-:Y:S01]  /*e670*/  PRMT R0, R2, 0x7610, R0 ;  /* 0x0000761002007816 */ /* 0x001fe20000000000 */
[----:B------:R-:W-:Y:S06]  /*e680*/  BRA `(.L_x_20443) ;  /* 0x0000000400107947 */ /* 0x000fec0003800000 */
.L_x_20456:
        /* <DEDUP_REMOVED lines=21> */
.L_x_20465:
[----:B------:R-:W-:Y:S05]  /*e7e0*/  BSYNC.RECONVERGENT B1 ;  /* 0x0000000000017941 */ /* 0x000fea0003800200 */
.L_x_20464:
[----:B------:R-:W-:Y:S01]  /*e7f0*/  IMAD.SHL.U32 R0, R0, 0x200000, RZ ;  /* 0x0020000000007824 */ /* 0x000fe200078e00ff */
[----:B------:R-:W-:-:S04]  /*e800*/  LEA R2, R2, 0x37800000, 0x17 ;  /* 0x3780000002027811 */ /* 0x000fc800078eb8ff */
[----:B------:R-:W-:-:S07]  /*e810*/  LOP3.LUT R2, R2, R0, R7, 0xfe, !PT ;  /* 0x0000000002027212 */ /* 0x000fce00078efe07 */
.L_x_20463:
[----:B------:R-:W-:Y:S05]  /*e820*/  BSYNC.RECONVERGENT B0 ;  /* 0x0000000000007941 */ /* 0x000fea0003800200 */
.L_x_20462:
[----:B------:R-:W0:Y:S02]  /*e830*/  F2I.S64.TRUNC R2, R2 ;  /* 0x0000000200027311 */ /* 0x000e24000020d900 */
[----:B0-----:R-:W-:Y:S01]  /*e840*/  PRMT R0, R2, 0x7610, R0 ;  /* 0x0000761002007816 */ /* 0x001fe20000000000 */
[----:B------:R-:W-:Y:S06]  /*e850*/  BRA `(.L_x_20443) ;  /* 0x00000000009c7947 */ /* 0x000fec0003800000 */
.L_x_20455:
        /* <DEDUP_REMOVED lines=14> */
.L_x_20469:
[----:B------:R-:W-:Y:S05]  /*e940*/  BSYNC.RECONVERGENT B0 ;  /* 0x0000000000007941 */ /* 0x000fea0003800200 */
.L_x_20468:
[----:B------:R-:W0:Y:S02]  /*e950*/  F2I.S64.TRUNC R2, R2 ;  /* 0x0000000200027311 */ /* 0x000e24000020d900 */
[----:B0-----:R-:W-:Y:S01]  /*e960*/  PRMT R0, R2, 0x7610, R0 ;  /* 0x0000761002007816 */ /* 0x001fe20000000000 */
[----:B------:R-:W-:Y:S06]  /*e970*/  BRA `(.L_x_20443) ;  /* 0x0000000000547947 */ /* 0x000fec0003800000 */
.L_x_20442:
        /* <DEDUP_REMOVED lines=16> */
.L_x_20470:
[----:B------:R-:W-:Y:S01]  /*ea80*/  PRMT R0, RZ, 0x7610, R0 ;  /* 0x00007610ff007816 */ /* 0x000fe20000000000 */
[----:B------:R-:W-:Y:S06]  /*ea90*/  BRA `(.L_x_20443) ;  /* 0x00000000000c7947 */ /* 0x000fec0003800000 */
.L_x_20467:
[----:B------:R0:W5:Y:S01]  /*eaa0*/  LDG.E.U8 R0, desc[UR36][R4.64] ;  /* 0x0000002404007981 */ /* 0x000162000c1e1100 */
[----:B------:R-:W-:Y:S05]  /*eab0*/  BRA `(.L_x_20443) ;  /* 0x0000000000047947 */ /* 0x000fea0003800000 */
.L_x_20466:
[----:B------:R0:W5:Y:S02]  /*eac0*/  LDG.E.U8 R0, desc[UR36][R4.64] ;  /* 0x0000002404007981 */ /* 0x000164000c1e1100 */
.L_x_20443:
        /* <DEDUP_REMOVED lines=13> */
[----:B01234-:R-:W-:Y:S02]  /*eba0*/  PRMT R5, R2, 0x9910, RZ ;  /* 0x0000991002057816 */ /* 0x01ffe400000000ff */
        /* <DEDUP_REMOVED lines=14> */
.L_x_20475:
[----:B------:R3:W-:Y:S01]  /*ec90*/  STG.E.U8 desc[UR36][R2.64], R5 ;  /* 0x0000000502007986 */ /* 0x0007e2000c101124 */
[----:B------:R-:W-:Y:S05]  /*eca0*/  BRA `(.L_x_20477) ;  /* 0x0000000c00507947 */ /* 0x000fea0003800000 */
.L_x_20474:
        /* <DEDUP_REMOVED lines=10> */
.L_x_20479:
[----:B------:R-:W-:-:S05]  /*ed50*/  LOP3.LUT R5, R5, 0xff, RZ, 0xc0, !PT ;  /* 0x000000ff05057812 */ /* 0x000fca00078ec0ff */
[----:B------:R1:W-:Y:S01]  /*ed60*/  STG.E desc[UR36][R2.64], R5 ;  /* 0x0000000502007986 */ /* 0x0003e2000c101924 */
[----:B------:R-:W-:Y:S05]  /*ed70*/  BRA `(.L_x_20477) ;  /* 0x0000000c001c7947 */ /* 0x000fea0003800000 */
.L_x_20478:
[----:B------:R-:W-:-:S05]  /*ed80*/  LOP3.LUT R5, R5, 0xff, RZ, 0xc0, !PT ;  /* 0x000000ff05057812 */ /* 0x000fca00078ec0ff */
[----:B------:R2:W-:Y:S01]  /*ed90*/  STG.E.U16 desc[UR36][R2.64], R5 ;  /* 0x0000000502007986 */ /* 0x0005e2000c101524 */
[----:B------:R-:W-:Y:S05]  /*eda0*/  BRA `(.L_x_20477) ;  /* 0x0000000c00107947 */ /* 0x000fea0003800000 */
.L_x_20473:
        /* <DEDUP_REMOVED lines=10> */
.L_x_20481:
[----:B------:R-:W-:-:S04]  /*ee50*/  LOP3.LUT R5, R5, 0xff, RZ, 0xc0, !PT ;  /* 0x000000ff05057812 */ /* 0x000fc800078ec0ff */
[----:B------:R-:W0:Y:S02]  /*ee60*/  I2F.U16 R0, R5 ;  /* 0x0000000500007306 */ /* 0x000e240000101000 */
[----:B0-----:R-:W-:-:S05]  /*ee70*/  F2FP.F16.F32.PACK_AB R0, RZ, R0 ;  /* 0x00000000ff00723e */ /* 0x001fca00000000ff */
[----:B------:R0:W-:Y:S01]  /*ee80*/  STG.E.U16 desc[UR36][R2.64], R0 ;  /* 0x0000000002007986 */ /* 0x0001e2000c101524 */
[----:B------:R-:W-:Y:S05]  /*ee90*/  BRA `(.L_x_20477) ;  /* 0x0000000800d47947 */ /* 0x000fea0003800000 */
.L_x_20480:
        /* <DEDUP_REMOVED lines=11> */
.L_x_20483:
[----:B------:R-:W-:-:S06]  /*ef50*/  LOP3.LUT R5, R5, 0xff, RZ, 0xc0, !PT ;  /* 0x000000ff05057812 */ /* 0x000fcc00078ec0ff */
[----:B------:R-:W0:Y:S02]  /*ef60*/  I2F.U16 R5, R5 ;  /* 0x0000000500057306 */ /* 0x000e240000101000 */
[----:B0-----:R-:W-:-:S04]  /*ef70*/  F2FP.F16.F32.PACK_AB R5, RZ, R5 ;  /* 0x00000005ff05723e */ /* 0x001fc800000000ff */
[----:B------:R-:W-:-:S05]  /*ef80*/  PRMT R5, R5, 0x5410, RZ ;  /* 0x0000541005057816 */ /* 0x000fca00000000ff */
[----:B------:R0:W-:Y:S01]  /*ef90*/  STG.E desc[UR36][R2.64], R5 ;  /* 0x0000000502007986 */ /* 0x0001e2000c101924 */
[----:B------:R-:W-:Y:S05]  /*efa0*/  BRA `(.L_x_20477) ;  /* 0x0000000800907947 */ /* 0x000fea0003800000 */
.L_x_20482:
[----:B------:R-:W-:-:S06]  /*efb0*/  LOP3.LUT R5, R5, 0xff, RZ, 0xc0, !PT ;  /* 0x000000ff05057812 */ /* 0x000fcc00078ec0ff */
[----:B------:R-:W0:Y:S02]  /*efc0*/  I2F.F64.U16 R4, R5 ;  /* 0x0000000500047312 */ /* 0x000e240000101800 */
[----:B0-----:R0:W-:Y:S01]  /*efd0*/  STG.E.64 desc[UR36][R2.64], R4 ;  /* 0x0000000402007986 */ /* 0x0011e2000c101b24 */
[----:B------:R-:W-:Y:S05]  /*efe0*/  BRA `(.L_x_20477) ;  /* 0x0000000800807947 */ /* 0x000fea0003800000 */
.L_x_20472:
        /* <DEDUP_REMOVED lines=13> */
.L_x_20487:
        /* <DEDUP_REMOVED lines=18> */
.L_x_20489:
[----:B------:R-:W-:Y:S05]  /*f1e0*/  BSYNC.RECONVERGENT B0 ;  /* 0x0000000000007941 */ /* 0x000fea0003800200 */
.L_x_20488:
[----:B------:R0:W-:Y:S01]  /*f1f0*/  STG.E.U8 desc[UR36][R2.64], R0 ;  /* 0x0000000002007986 */ /* 0x0001e2000c101124 */
[----:B------:R-:W-:Y:S05]  /*f200*/  BRA `(.L_x_20477) ;  /* 0x0000000400f87947 */ /* 0x000fea0003800000 */
.L_x_20486:
[----:B------:R-:W-:Y:S01]  /*f210*/  LOP3.LUT R5, R5, 0xff, RZ, 0xc0, !PT ;  /* 0x000000ff05057812 */ /* 0x000fe200078ec0ff */
[----:B------:R-:W-:Y:S01]  /*f220*/  BSSY.RECONVERGENT B0, `(.L_x_20490) ;  /* 0x0000011000007945 */ /* 0x000fe20003800200 */
[----:B------:R-:W-:-:S04]  /*f230*/  HFMA2 R0, -RZ, RZ, 0, 7.62939453125e-06 ;  /* 0x00000080ff007431 */ /* 0x000fc800000001ff */
        /* <DEDUP_REMOVED lines=15> */
.L_x_20491:
[----:B------:R-:W-:Y:S05]  /*f330*/  BSYNC.RECONVERGENT B0 ;  /* 0x0000000000007941 */ /* 0x000fea0003800200 */
.L_x_20490:
[----:B------:R0:W-:Y:S01]  /*f340*/  STG.E.U8 desc[UR36][R2.64], R0 ;  /* 0x0000000002007986 */ /* 0x0001e2000c101124 */
[----:B------:R-:W-:Y:S05]  /*f350*/  BRA `(.L_x_20477) ;  /* 0x0000000400a47947 */ /* 0x000fea0003800000 */
.L_x_20485:
        /* <DEDUP_REMOVED lines=23> */
.L_x_20493:
[----:B------:R-:W-:Y:S01]  /*f4d0*/  LOP3.LUT R4, R5, 0xff, RZ, 0xc0, !PT ;  /* 0x000000ff05047812 */ /* 0x000fe200078ec0ff */
[----:B------:R-:W-:-:S05]  /*f4e0*/  IMAD.MOV.U32 R5, RZ, RZ, RZ ;  /* 0x000000ffff057224 */ /* 0x000fca00078e00ff */
[----:B------:R0:W-:Y:S01]  /*f4f0*/  STG.E.64 desc[UR36][R2.64], R4 ;  /* 0x0000000402007986 */ /* 0x0001e2000c101b24 */
[----:B------:R-:W-:Y:S05]  /*f500*/  BRA `(.L_x_20477) ;  /* 0x0000000400387947 */ /* 0x000fea0003800000 */
.L_x_20492:
[----:B------:R-:W-:-:S05]  /*f510*/  LOP3.LUT R5, R5, 0xff, RZ, 0xc0, !PT ;  /* 0x000000ff05057812 */ /* 0x000fca00078ec0ff */
[----:B------:R0:W-:Y:S01]  /*f520*/  STG.E desc[UR36][R2.64], R5 ;  /* 0x0000000502007986 */ /* 0x0001e2000c101924 */
[----:B------:R-:W-:Y:S05]  /*f530*/  BRA `(.L_x_20477) ;  /* 0x00000004002c7947 */ /* 0x000fea0003800000 */
.L_x_20484:
        /* <DEDUP_REMOVED lines=10> */
.L_x_20495:
[----:B------:R-:W-:Y:S02]  /*f5e0*/  LOP3.LUT R5, R5, 0xff, RZ, 0xc0, !PT ;  /* 0x000000ff05057812 */ /* 0x000fe400078ec0ff */
[----:B------:R-:W-:-:S04]  /*f5f0*/  CS2R R6, SRZ ;  /* 0x0000000000067805 */ /* 0x000fc8000001ff00 */
[----:B------:R-:W0:Y:S02]  /*f600*/  I2F.F64.U16 R4, R5 ;  /* 0x0000000500047312 */ /* 0x000e240000101800 */
[----:B0-----:R0:W-:Y:S01]  /*f610*/  STG.E.128 desc[UR36][R2.64], R4 ;  /* 0x0000000402007986 */ /* 0x0011e2000c101d24 */
[----:B------:R-:W-:Y:S05]  /*f620*/  BRA `(.L_x_20477) ;  /* 0x0000000000f07947 */ /* 0x000fea0003800000 */
.L_x_20494:
[----:B------:R-:W-:-:S09]  /*f630*/  UISETP.NE.AND UP0, UPT, UR5, 0xf, UPT ;  /* 0x0000000f0500788c */ /* 0x000fd2000bf05270 */
[----:B------:R-:W-:Y:S05]  /*f640*/  BRA.U !UP0, `(.L_x_20496) ;  /* 0x0000000108d87547 */ /* 0x000fea000b800000 */
[----:B------:R-:W-:-:S09]  /*f650*/  UISETP.NE.AND UP0, UPT, UR5, 0x17, UPT ;  /* 0x000000170500788c */ /* 0x000fd2000bf05270 */
[----:B------:R-:W-:Y:S05]  /*f660*/  BRA.U !UP0, `(.L_x_20497) ;  /* 0x0000000108887547 */ /* 0x000fea000b800000 */
[----:B------:R-:W-:-:S09]  /*f670*/  UISETP.NE.AND UP0, UPT, UR5, 0x18, UPT ;  /* 0x000000180500788c */ /* 0x000fd2000bf05270 */
[----:B------:R-:W-:Y:S05]  /*f680*/  BRA.U !UP0, `(.L_x_20498) ;  /* 0x0000000108447547 */ /* 0x000fea000b800000 */
.L_x_20476:
        /* <DEDUP_REMOVED lines=16> */
.L_x_20499:
[----:B------:R-:W-:Y:S05]  /*f790*/  BRA `(.L_x_20477) ;  /* 0x0000000000947947 */ /* 0x000fea0003800000 */
.L_x_20498:
        /* <DEDUP_REMOVED lines=12> */
.L_x_20501:
[----:B------:R-:W-:Y:S05]  /*f860*/  BSYNC.RECONVERGENT B0 ;  /* 0x0000000000007941 */ /* 0x000fea0003800200 */
.L_x_20500:
[----:B------:R0:W-:Y:S01]  /*f870*/  STG.E.U8 desc[UR36][R2.64], R5 ;  /* 0x0000000502007986 */ /* 0x0001e2000c101124 */
[----:B------:R-:W-:Y:S05]  /*f880*/  BRA `(.L_x_20477) ;  /* 0x0000000000587947 */ /* 0x000fea0003800000 */
.L_x_20497:
        /* <DEDUP_REMOVED lines=13> */
.L_x_20502:
[----:B------:R-:W-:Y:S01]  /*f960*/  IMAD.MOV.U32 R5, RZ, RZ, 0x7f ;  /* 0x0000007fff057424 */ /* 0x000fe200078e00ff */
[----:B------:R-:W-:-:S04]  /*f970*/  ISETP.GT.U32.AND P0, PT, R7, 0x7f800000, PT ;  /* 0x7f8000000700780c */ /* 0x000fc80003f04070 */
[----:B------:R-:W-:-:S05]  /*f980*/  SEL R5, R5, 0x7c, P0 ;  /* 0x0000007c05057807 */ /* 0x000fca0000000000 */
[----:B------:R0:W-:Y:S01]  /*f990*/  STG.E.U8 desc[UR36][R2.64], R5 ;  /* 0x0000000502007986 */ /* 0x0001e2000c101124 */
[----:B------:R-:W-:Y:S05]  /*f9a0*/  BRA `(.L_x_20477) ;  /* 0x0000000000107947 */ /* 0x000fea0003800000 */
.L_x_20496:
[----:B------:R-:W-:-:S04]  /*f9b0*/  LOP3.LUT R5, R5, 0xff, RZ, 0xc0, !PT ;  /* 0x000000ff05057812 */ /* 0x000fc800078ec0ff */
[----:B------:R-:W0:Y:S02]  /*f9c0*/  I2F.U16 R0, R5 ;  /* 0x0000000500007306 */ /* 0x000e240000101000 */
[----:B0-----:R-:W-:-:S05]  /*f9d0*/  F2FP.BF16.F32.PACK_AB R0, RZ, R0 ;  /* 0x00000000ff00723e */ /* 0x001fca00000010ff */
[----:B------:R0:W-:Y:S02]  /*f9e0*/  STG.E.U16 desc[UR36][R2.64], R0 ;  /* 0x0000000002007986 */ /* 0x0001e4000c101524 */
.L_x_20477:
[----:B------:R-:W-:Y:S05]  /*f9f0*/  BSYNC.RECONVERGENT B6 ;  /* 0x0000000000067941 */ /* 0x000fea0003800200 */
.L_x_20471:
[----:B------:R-:W-:-:S07]  /*fa00*/  VIADD R17, R17, 0x80 ;  /* 0x0000008011117836 */ /* 0x000fce0000000000 */
.L_x_20370:
[----:B------:R-:W-:Y:S05]  /*fa10*/  BSYNC.RECONVERGENT B7 ;  /* 0x0000000000077941 */ /* 0x000fea0003800200 */
.L_x_20369:
[----:B------:R-:W5:Y:S02]  /*fa20*/  LDCU UR4, c[0x0][0x380] ;  /* 0x00007000ff0477ac */ /* 0x000f640008000800 */
[----:B-----5:R-:W-:-:S13]  /*fa30*/  ISETP.GE.AND P0, PT, R17, UR4, PT ;  /* 0x0000000411007c0c */ /* 0x020fda000bf06270 */
[----:B------:R-:W-:Y:S05]  /*fa40*/  @P0 EXIT ;  /* 0x000000000000094d */ /* 0x000fea0003800000 */
[----:B------:R-:W5:Y:S01]  /*fa50*/  LDCU UR4, c[0x0][0x388] ;  /* 0x00007100ff0477ac */ /* 0x000f620008000800 */
[----:B------:R-:W-:Y:S01]  /*fa60*/  IMAD.MOV.U32 R18, RZ, RZ, RZ ;  /* 0x000000ffff127224 */ /* 0x000fe200078e00ff */
[----:B------:R-:W-:Y:S01]  /*fa70*/  MOV R22, RZ ;  /* 0x000000ff00167202 */ /* 0x000fe20000000f00 */
        /* <DEDUP_REMOVED lines=377> */
.L_x_20503:
[----:B------:R-:W0:Y:S01]  /*11210*/  LDCU.64 UR6, c[0x0][0x648] ;  /* 0x0000c900ff0677ac */ /* 0x000e220008000a00 */
[----:B------:R-:W2:Y:S01]  /*11220*/  LDCU.64 UR8, c[0x0][0x650] ;  /* 0x0000ca00ff0877ac */ /* 0x000ea20008000a00 */
[----:B------:R-:W-:-:S04]  /*11230*/  UPRMT UR4, UR41, 0x7771, URZ ;  /* 0x0000777129047896 */ /* 0x000fc800080000ff */
[----:B------:R-:W-:Y:S01]  /*11240*/  UISETP.GT.AND UP0, UPT, UR4, 0x9, UPT ;  /* 0x000000090400788c */ /* 0x000fe2000bf04270 */
[----:B0-----:R-:W-:Y:S02]  /*11250*/  IADD3 R16, P0, PT, R16, UR6, RZ ;  /* 0x0000000610107c10 */ /* 0x001fe4000ff1e0ff */
[----:B--2-4-:R-:W-:-:S03]  /*11260*/  IADD3 R4, P1, PT, R0, UR8, RZ ;  /* 0x0000000800047c10 */ /* 0x014fc6000ff3e0ff */
[----:B------:R-:W-:Y:S02]  /*11270*/  IMAD.X R17, RZ, RZ, UR7, P0 ;  /* 0x00000007ff117e24 */ /* 0x000fe400080e06ff */
[----:B-1----:R-:W-:Y:S01]  /*11280*/  IMAD.X R5, RZ, RZ, UR9, P1 ;  /* 0x00000009ff057e24 */ /* 0x002fe200088e06ff */
        /* <DEDUP_REMOVED lines=11> */
.L_x_20507:
[----:B------:R4:W5:Y:S01]  /*11340*/  LDG.E.U8 R19, desc[UR36][R4.64] ;  /* 0x0000002404137981 */ /* 0x000962000c1e1100 */
[----:B------:R-:W-:Y:S05]  /*11350*/  BRA `(.L_x_20509) ;  /* 0x0000000c005c7947 */ /* 0x000fea0003800000 */
.L_x_20506:
        /* <DEDUP_REMOVED lines=8> */
.L_x_20511:
[----:B------:R2:W5:Y:S01]  /*113e0*/  LDG.E.U8 R19, desc[UR36][R4.64] ;  /* 0x0000002404137981 */ /* 0x000562000c1e1100 */
[----:B------:R-:W-:Y:S05]  /*113f0*/  BRA `(.L_x_20509) ;  /* 0x0000000c00347947 */ /* 0x000fea0003800000 */
.L_x_20510:
[----:B------:R0:W5:Y:S01]  /*11400*/  LDG.E.U16 R19, desc[UR36][R4.64] ;  /* 0x0000002404137981 */ /* 0x000162000c1e1500 */
[----:B------:R-:W-:Y:S05]  /*11410*/  BRA `(.L_x_20509) ;  /* 0x0000000c002c7947 */ /* 0x000fea0003800000 */
.L_x_20505:
        /* <DEDUP_REMOVED lines=10> */
.L_x_20513:
[----:B------:R-:W2:Y:S02]  /*114c0*/  LDG.E.U16 R2, desc[UR36][R4.64] ;  /* 0x0000002404027981 */ /* 0x000ea4000c1e1500 */
[----:B--2---:R-:W-:-:S06]  /*114d0*/  HADD2.F32 R2, -RZ, R2.H0_H0 ;  /* 0x20000002ff027230 */ /* 0x004fcc0000004100 */
[----:B------:R-:W0:Y:S02]  /*114e0*/  F2I.S64.TRUNC R2, R2 ;  /* 0x0000000200027311 */ /* 0x000e24000020d900 */
[----:B0-----:R-:W-:Y:S01]  /*114f0*/  PRMT R19, R2, 0x7610, R19 ;  /* 0x0000761002137816 */ /* 0x001fe20000000013 */
[----:B------:R-:W-:Y:S06]  /*11500*/  BRA `(.L_x_20509) ;  /* 0x0000000800f07947 */ /* 0x000fec0003800000 */
.L_x_20512:
        /* <DEDUP_REMOVED lines=10> */
.L_x_20515:
[----:B------:R-:W2:Y:S02]  /*115b0*/  LDG.E.U16 R4, desc[UR36][R4.64] ;  /* 0x0000002404047981 */ /* 0x000ea4000c1e1500 */
[----:B--2---:R-:W-:-:S06]  /*115c0*/  HADD2.F32 R2, -RZ, R4.H0_H0 ;  /* 0x20000004ff027230 */ /* 0x004fcc0000004100 */
[----:B------:R-:W0:Y:S02]  /*115d0*/  F2I.S64.TRUNC R2, R2 ;  /* 0x0000000200027311 */ /* 0x000e24000020d900 */
[----:B0-----:R-:W-:Y:S01]  /*115e0*/  PRMT R19, R2, 0x7610, R19 ;  /* 0x0000761002137816 */ /* 0x001fe20000000013 */
[----:B------:R-:W-:Y:S06]  /*115f0*/  BRA `(.L_x_20509) ;  /* 0x0000000800b47947 */ /* 0x000fec0003800000 */
.L_x_20514:
[----:B------:R-:W2:Y:S02]  /*11600*/  LDG.E.64 R2, desc[UR36][R4.64] ;  /* 0x0000002404027981 */ /* 0x000ea4000c1e1b00 */
[----:B--2---:R-:W0:Y:S02]  /*11610*/  F2I.S64.F64.TRUNC R2, R2 ;  /* 0x0000000200027311 */ /* 0x004e24000030d900 */
[----:B0-----:R-:W-:Y:S01]  /*11620*/  PRMT R19, R2, 0x7610, R19 ;  /* 0x0000761002137816 */ /* 0x001fe20000000013 */
[----:B------:R-:W-:Y:S06]  /*11630*/  BRA `(.L_x_20509) ;  /* 0x0000000800a47947 */ /* 0x000fec0003800000 */
.L_x_20504:
        /* <DEDUP_REMOVED lines=12> */
.L_x_20518:
[----:B------:R-:W2:Y:S02]  /*11700*/  LDG.E.64 R4, desc[UR36][R4.64] ;  /* 0x0000002404047981 */ /* 0x000ea4000c1e1b00 */
[----:B--2---:R-:W0:Y:S02]  /*11710*/  F2I.S64.F64.TRUNC R2, R4 ;  /* 0x0000000400027311 */ /* 0x004e24000030d900 */
[----:B0-----:R-:W-:Y:S01]  /*11720*/  PRMT R19, R2, 0x7610, R19 ;  /* 0x0000761002137816 */ /* 0x001fe20000000013 */
[----:B------:R-:W-:Y:S06]  /*11730*/  BRA `(.L_x_20509) ;  /* 0x0000000800647947 */ /* 0x000fec0003800000 */
.L_x_20517:
        /* <DEDUP_REMOVED lines=27> */
.L_x_20520:
        /* <DEDUP_REMOVED lines=14> */
.L_x_20519:
[----:B------:R-:W2:Y:S02]  /*119d0*/  LDG.E.U16 R2, desc[UR36][R4.64] ;  /* 0x0000002404027981 */ /* 0x000ea4000c1e1500 */
[----:B--2---:R-:W-:-:S06]  /*119e0*/  IMAD.U32 R2, R2, 0x10000, RZ ;  /* 0x0001000002027824 */ /* 0x004fcc00078e00ff */
[----:B------:R-:W0:Y:S02]  /*119f0*/  F2I.S64.TRUNC R2, R2 ;  /* 0x0000000200027311 */ /* 0x000e24000020d900 */
[----:B0-----:R-:W-:Y:S01]  /*11a00*/  PRMT R19, R2, 0x7610, R19 ;  /* 0x0000761002137816 */ /* 0x001fe20000000013 */
[----:B------:R-:W-:Y:S06]  /*11a10*/  BRA `(.L_x_20509) ;  /* 0x0000000400ac7947 */ /* 0x000fec0003800000 */
.L_x_20516:
        /* <DEDUP_REMOVED lines=10> */
.L_x_20523:
        /* <DEDUP_REMOVED lines=21> */
.L_x_20527:
[----:B------:R-:W-:Y:S05]  /*11c10*/  BSYNC.RECONVERGENT B1 ;  /* 0x0000000000017941 */ /* 0x000fea0003800200 */
.L_x_20526:
[----:B------:R-:W-:Y:S01]  /*11c20*/  IMAD.SHL.U32 R0, R0, 0x100000, RZ ;  /* 0x0010000000007824 */ /* 0x000fe200078e00ff */
[----:B------:R-:W-:-:S04]  /*11c30*/  LEA R2, R2, 0x3b800000, 0x17 ;  /* 0x3b80000002027811 */ /* 0x000fc800078eb8ff */
[----:B------:R-:W-:-:S07]  /*11c40*/  LOP3.LUT R2, R2, R0, R7, 0xfe, !PT ;  /* 0x0000000002027212 */ /* 0x000fce00078efe07 */
.L_x_20525:
[----:B------:R-:W-:Y:S05]  /*11c50*/  BSYNC.RECONVERGENT B0 ;  /* 0x0000000000007941 */ /* 0x000fea0003800200 */
.L_x_20524:
[----:B------:R-:W0:Y:S02]  /*11c60*/  F2I.S64.TRUNC R2, R2 ;  /* 0x0000000200027311 */ /* 0x000e24000020d900 */
[----:B0-----:R-:W-:Y:S01]  /*11c70*/  PRMT R19, R2, 0x7610, R19 ;  /* 0x0000761002137816 */ /* 0x001fe20000000013 */
[----:B------:R-:W-:Y:S06]  /*11c80*/  BRA `(.L_x_20509) ;  /* 0x0000000400107947 */ /* 0x000fec0003800000 */
.L_x_20522:
        /* <DEDUP_REMOVED lines=21> */
.L_x_20531:
[----:B------:R-:W-:Y:S05]  /*11de0*/  BSYNC.RECONVERGENT B1 ;  /* 0x0000000000017941 */ /* 0x000fea0003800200 */
.L_x_20530:
[----:B------:R-:W-:Y:S01]  /*11df0*/  IMAD.SHL.U32 R0, R0, 0x200000, RZ ;  /* 0x0020000000007824 */ /* 0x000fe200078e00ff */
[----:B------:R-:W-:-:S04]  /*11e00*/  LEA R2, R2, 0x37800000, 0x17 ;  /* 0x3780000002027811 */ /* 0x000fc800078eb8ff */
[----:B------:R-:W-:-:S07]  /*11e10*/  LOP3.LUT R2, R2, R0, R7, 0xfe, !PT ;  /* 0x0000000002027212 */ /* 0x000fce00078efe07 */
.L_x_20529:
[----:B------:R-:W-:Y:S05]  /*11e20*/  BSYNC.RECONVERGENT B0 ;  /* 0x0000000000007941 */ /* 0x000fea0003800200 */
.L_x_20528:
[----:B------:R-:W0:Y:S02]  /*11e30*/  F2I.S64.TRUNC R2, R2 ;  /* 0x0000000200027311 */ /* 0x000e24000020d900 */
[----:B0-----:R-:W-:Y:S01]  /*11e40*/  PRMT R19, R2, 0x7610, R19 ;  /* 0x0000761002137816 */ /* 0x001fe20000000013 */
[----:B------:R-:W-:Y:S06]  /*11e50*/  BRA `(.L_x_20509) ;  /* 0x00000000009c7947 */ /* 0x000fec0003800000 */
.L_x_20521:
        /* <DEDUP_REMOVED lines=14> */
.L_x_20535:
[----:B------:R-:W-:Y:S05]  /*11f40*/  BSYNC.RECONVERGENT B0 ;  /* 0x0000000000007941 */ /* 0x000fea0003800200 */
.L_x_20534:
[----:B------:R-:W0:Y:S02]  /*11f50*/  F2I.S64.TRUNC R2, R2 ;  /* 0x0000000200027311 */ /* 0x000e24000020d900 */
[----:B0-----:R-:W-:Y:S01]  /*11f60*/  PRMT R19, R2, 0x7610, R19 ;  /* 0x0000761002137816 */ /* 0x001fe20000000013 */
[----:B------:R-:W-:Y:S06]  /*11f70*/  BRA `(.L_x_20509) ;  /* 0x0000000000547947 */ /* 0x000fec0003800000 */
.L_x_20508:
        /* <DEDUP_REMOVED lines=16> */
.L_x_20536:
[----:B------:R-:W-:Y:S01]  /*12080*/  PRMT R19, RZ, 0x7610, R19 ;  /* 0x00007610ff137816 */ /* 0x000fe20000000013 */
[----:B------:R-:W-:Y:S06]  /*12090*/  BRA `(.L_x_20509) ;  /* 0x00000000000c7947 */ /* 0x000fec0003800000 */
.L_x_20533:
[----:B------:R0:W5:Y:S01]  /*120a0*/  LDG.E.U8 R19, desc[UR36][R4.64] ;  /* 0x0000002404137981 */ /* 0x000162000c1e1100 */
[----:B------:R-:W-:Y:S05]  /*120b0*/  BRA `(.L_x_20509) ;  /* 0x0000000000047947 */ /* 0x000fea0003800000 */
.L_x_20532:
[----:B------:R0:W5:Y:S02]  /*120c0*/  LDG.E.U8 R19, desc[UR36][R4.64] ;  /* 0x0000002404137981 */ /* 0x000164000c1e1100 */
.L_x_20509:
        /* <DEDUP_REMOVED lines=16> */
.L_x_20540:
[----:B------:R0:W5:Y:S01]  /*121d0*/  LDG.E.U8 R22, desc[UR36][R4.64] ;  /* 0x0000002404167981 */ /* 0x000162000c1e1100 */
[----:B------:R-:W-:Y:S05]  /*121e0*/  BRA `(.L_x_20542) ;  /* 0x0000000c005c7947 */ /* 0x000fea0003800000 */
.L_x_20539:
        /* <DEDUP_REMOVED lines=8> */
.L_x_20544:
[----:B------:R4:W5:Y:S01]  /*12270*/  LDG.E.U8 R22, desc[UR36][R4.64] ;  /* 0x0000002404167981 */ /* 0x000962000c1e1100 */
[----:B------:R-:W-:Y:S05]  /*12280*/  BRA `(.L_x_20542) ;  /* 0x0000000c00347947 */ /* 0x000fea0003800000 */
.L_x_20543:
[----:B------:R3:W5:Y:S01]  /*12290*/  LDG.E.U16 R22, desc[UR36][R4.64] ;  /* 0x0000002404167981 */ /* 0x000762000c1e1500 */
[----:B------:R-:W-:Y:S05]  /*122a0*/  BRA `(.L_x_20542) ;  /* 0x0000000c002c7947 */ /* 0x000fea0003800000 */
.L_x_20538:
        /* <DEDUP_REMOVED lines=10> */
.L_x_20546:
[----:B------:R-:W2:Y:S02]  /*12350*/  LDG.E.U16 R2, desc[UR36][R4.64] ;  /* 0x0000002404027981 */ /* 0x000ea4000c1e1500 */
[----:B--2---:R-:W-:-:S06]  /*12360*/  HADD2.F32 R2, -RZ, R2.H0_H0 ;  /* 0x20000002ff027230 */ /* 0x004fcc0000004100 */
[----:B------:R-:W0:Y:S02]  /*12370*/  F2I.S64.TRUNC R2, R2 ;  /* 0x0000000200027311 */ /* 0x000e24000020d900 */
[----:B0-----:R-:W-:Y:S01]  /*12380*/  PRMT R22, R2, 0x7610, R22 ;  /* 0x0000761002167816 */ /* 0x001fe20000000016 */
[----:B------:R-:W-:Y:S06]  /*12390*/  BRA `(.L_x_20542) ;  /* 0x0000000800f07947 */ /* 0x000fec0003800000 */
.L_x_20545:
        /* <DEDUP_REMOVED lines=10> */
.L_x_20548:
[----:B------:R-:W2:Y:S02]  /*12440*/  LDG.E.U16 R4, desc[UR36][R4.64] ;  /* 0x0000002404047981 */ /* 0x000ea4000c1e1500 */
[----:B--2---:R-:W-:-:S06]  /*12450*/  HADD2.F32 R2, -RZ, R4.H0_H0 ;  /* 0x20000004ff027230 */ /* 0x004fcc0000004100 */
[----:B------:R-:W0:Y:S02]  /*12460*/  F2I.S64.TRUNC R2, R2 ;  /* 0x0000000200027311 */ /* 0x000e24000020d900 */
[----:B0-----:R-:W-:Y:S01]  /*12470*/  PRMT R22, R2, 0x7610, R22 ;  /* 0x0000761002167816 */ /* 0x001fe20000000016 */
[----:B------:R-:W-:Y:S06]  /*12480*/  BRA `(.L_x_20542) ;  /* 0x0000000800b47947 */ /* 0x000fec0003800000 */
.L_x_20547:
[----:B------:R-:W2:Y:S02]  /*12490*/  LDG.E.64 R2, desc[UR36][R4.64] ;  /* 0x0000002404027981 */ /* 0x000ea4000c1e1b00 */
[----:B--2---:R-:W0:Y:S02]  /*124a0*/  F2I.S64.F64.TRUNC R2, R2 ;  /* 0x0000000200027311 */ /* 0x004e24000030d900 */
[----:B0-----:R-:W-:Y:S01]  /*124b0*/  PRMT R22, R2, 0x7610, R22 ;  /* 0x0000761002167816 */ /* 0x001fe20000000016 */
[----:B------:R-:W-:Y:S06]  /*124c0*/  BRA `(.L_x_20542) ;  /* 0x0000000800a47947 */ /* 0x000fec0003800000 */
.L_x_20537:
        /* <DEDUP_REMOVED lines=12> */
.L_x_20551:
[----:B------:R-:W2:Y:S02]  /*12590*/  LDG.E.64 R4, desc[UR36][R4.64] ;  /* 0x0000002404047981 */ /* 0x000ea4000c1e1b00 */
[----:B--2---:R-:W0:Y:S02]  /*125a0*/  F2I.S64.F64.TRUNC R2, R4 ;  /* 0x0000000400027311 */ /* 0x004e24000030d900 */
[----:B0-----:R-:W-:Y:S01]  /*125b0*/  PRMT R22, R2, 0x7610, R22 ;  /* 0x0000761002167816 */ /* 0x001fe20000000016 */
[----:B------:R-:W-:Y:S06]  /*125c0*/  BRA `(.L_x_20542) ;  /* 0x0000000800647947 */ /* 0x000fec0003800000 */
.L_x_20550:
        /* <DEDUP_REMOVED lines=27> */
.L_x_20553:
        /* <DEDUP_REMOVED lines=14> */
.L_x_20552:
[----:B------:R-:W2:Y:S02]  /*12860*/  LDG.E.U16 R2, desc[UR36][R4.64] ;  /* 0x0000002404027981 */ /* 0x000ea4000c1e1500 */
[----:B--2---:R-:W-:-:S06]  /*12870*/  IMAD.U32 R2, R2, 0x10000, RZ ;  /* 0x0001000002027824 */ /* 0x004fcc00078e00ff */
[----:B------:R-:W0:Y:S02]  /*12880*/  F2I.S64.TRUNC R2, R2 ;  /* 0x0000000200027311 */ /* 0x000e24000020d900 */
[----:B0-----:R-:W-:Y:S01]  /*12890*/  PRMT R22, R2, 0x7610, R22 ;  /* 0x0000761002167816 */ /* 0x001fe20000000016 */
[----:B------:R-:W-:Y:S06]  /*128a0*/  BRA `(.L_x_20542) ;  /* 0x0000000400ac7947 */ /* 0x000fec0003800000 */
.L_x_20549:
        /* <DEDUP_REMOVED lines=10> */
.L_x_20556:
        /* <DEDUP_REMOVED lines=21> */
.L_x_20560:
[----:B------:R-:W-:Y:S05]  /*12aa0*/  BSYNC.RECONVERGENT B1 ;  /* 0x0000000000017941 */ /* 0x000fea0003800200 */
.L_x_20559:
[----:B------:R-:W-:Y:S01]  /*12ab0*/  IMAD.SHL.U32 R0, R0, 0x100000, RZ ;  /* 0x0010000000007824 */ /* 0x000fe200078e00ff */
[----:B------:R-:W-:-:S04]  /*12ac0*/  LEA R2, R2, 0x3b800000, 0x17 ;  /* 0x3b80000002027811 */ /* 0x000fc800078eb8ff */
[----:B------:R-:W-:-:S07]  /*12ad0*/  LOP3.LUT R2, R2, R0, R7, 0xfe, !PT ;  /* 0x0000000002027212 */ /* 0x000fce00078efe07 */
.L_x_20558:
[----:B------:R-:W-:Y:S05]  /*12ae0*/  BSYNC.RECONVERGENT B0 ;  /* 0x0000000000007941 */ /* 0x000fea0003800200 */
.L_x_20557:
[----:B------:R-:W0:Y:S02]  /*12af0*/  F2I.S64.TRUNC R2, R2 ;  /* 0x0000000200027311 */ /* 0x000e24000020d900 */
[----:B0-----:R-:W-:Y:S01]  /*12b00*/  PRMT R22, R2, 0x7610, R22 ;  /* 0x0000761002167816 */ /* 0x001fe20000000016 */
[----:B------:R-:W-:Y:S06]  /*12b10*/  BRA `(.L_x_20542) ;  /* 0x0000000400107947 */ /* 0x000fec0003800000 */
.L_x_20555:
        /* <DEDUP_REMOVED lines=21> */
.L_x_20564:
[----:B------:R-:W-:Y:S05]  /*12c70*/  BSYNC.RECONVERGENT B1 ;  /* 0x0000000000017941 */ /* 0x000fea0003800200 */
.L_x_20563:
[----:B------:R-:W-:Y:S01]  /*12c80*/  IMAD.SHL.U32 R0, R0, 0x200000, RZ ;  /* 0x0020000000007824 */ /* 0x000fe200078e00ff */
[----:B------:R-:W-:-:S04]  /*12c90*/  LEA R2, R2, 0x37800000, 0x17 ;  /* 0x3780000002027811 */ /* 0x000fc800078eb8ff */
[----:B------:R-:W-:-:S07]  /*12ca0*/  LOP3.LUT R2, R2, R0, R7, 0xfe, !PT ;  /* 0x0000000002027212 */ /* 0x000fce00078efe07 */
.L_x_20562:
[----:B------:R-:W-:Y:S05]  /*12cb0*/  BSYNC.RECONVERGENT B0 ;  /* 0x0000000000007941 */ /* 0x000fea0003800200 */
.L_x_20561:
[----:B------:R-:W0:Y:S02]  /*12cc0*/  F2I.S64.TRUNC R2, R2 ;  /* 0x0000000200027311 */ /* 0x000e24000020d900 */
[----:B0-----:R-:W-:Y:S01]  /*12cd0*/  PRMT R22, R2, 0x7610, R22 ;  /* 0x0000761002167816 */ /* 0x001fe20000000016 */
[----:B------:R-:W-:Y:S06]  /*12ce0*/  BRA `(.L_x_20542) ;  /* 0x00000000009c7947 */ /* 0x000fec0003800000 */
.L_x_20554:
        /* <DEDUP_REMOVED lines=14> */
.L_x_20568:
[----:B------:R-:W-:Y:S05]  /*12dd0*/  BSYNC.RECONVERGENT B0 ;  /* 0x0000000000007941 */ /* 0x000fea0003800200 */
.L_x_20567:
[----:B------:R-:W0:Y:S02]  /*12de0*/  F2I.S64.TRUNC R2, R2 ;  /* 0x0000000200027311 */ /* 0x000e24000020d900 */
[----:B0-----:R-:W-:Y:S01]  /*12df0*/  PRMT R22, R2, 0x7610, R22 ;  /* 0x0000761002167816 */ /* 0x001fe20000000016 */
[----:B------:R-:W-:Y:S06]  /*12e00*/  BRA `(.L_x_20542) ;  /* 0x0000000000547947 */ /* 0x000fec0003800000 */
.L_x_20541:
        /* <DEDUP_REMOVED lines=16> */
.L_x_20569:
[----:B------:R-:W-:Y:S01]  /*12f10*/  PRMT R22, RZ, 0x7610, R22 ;  /* 0x00007610ff167816 */ /* 0x000fe20000000016 */
[----:B------:R-:W-:Y:S06]  /*12f20*/  BRA `(.L_x_20542) ;  /* 0x00000000000c7947 */ /* 0x000fec0003800000 */
.L_x_20566:
[----:B------:R2:W5:Y:S01]  /*12f30*/  LDG.E.U8 R22, desc[UR36][R4.64] ;  /* 0x0000002404167981 */ /* 0x000562000c1e1100 */
[----:B------:R-:W-:Y:S05]  /*12f40*/  BRA `(.L_x_20542) ;  /* 0x0000000000047947 */ /* 0x000fea0003800000 */
.L_x_20565:
[----:B------:R1:W5:Y:S02]  /*12f50*/  LDG.E.U8 R22, desc[UR36][R4.64] ;  /* 0x0000002404167981 */ /* 0x000364000c1e1100 */
.L_x_20542:
        /* <DEDUP_REMOVED lines=16> */
.L_x_20573:
[----:B------:R0:W5:Y:S01]  /*13060*/  LDG.E.U8 R0, desc[UR36][R4.64] ;  /* 0x0000002404007981 */ /* 0x000162000c1e1100 */
[----:B------:R-:W-:Y:S05]  /*13070*/  BRA `(.L_x_20575) ;  /* 0x0000000c005c7947 */ /* 0x000fea0003800000 */
.L_x_20572:
        /* <DEDUP_REMOVED lines=8> */
.L_x_20577:
[----:B------:R4:W5:Y:S01]  /*13100*/  LDG.E.U8 R0, desc[UR36][R4.64] ;  /* 0x0000002404007981 */ /* 0x000962000c1e1100 */
[----:B------:R-:W-:Y:S05]  /*13110*/  BRA `(.L_x_20575) ;  /* 0x0000000c00347947 */ /* 0x000fea0003800000 */
.L_x_20576:
[----:B------:R0:W5:Y:S01]  /*13120*/  LDG.E.U16 R0, desc[UR36][R4.64] ;  /* 0x0000002404007981 */ /* 0x000162000c1e1500 */
[----:B------:R-:W-:Y:S05]  /*13130*/  BRA `(.L_x_20575) ;  /* 0x0000000c002c7947 */ /* 0x000fea0003800000 */
.L_x_20571:
        /* <DEDUP_REMOVED lines=10> */
.L_x_20579:
[----:B------:R-:W2:Y:S02]  /*131e0*/  LDG.E.U16 R2, desc[UR36][R4.64] ;  /* 0x0000002404027981 */ /* 0x000ea4000c1e1500 */
[----:B--2---:R-:W-:-:S06]  /*131f0*/  HADD2.F32 R2, -RZ, R2.H0_H0 ;  /* 0x20000002ff027230 */ /* 0x004fcc0000004100 */
[----:B------:R-:W0:Y:S02]  /*13200*/  F2I.S64.TRUNC R2, R2 ;  /* 0x0000000200027311 */ /* 0x000e24000020d900 */
[----:B0-----:R-:W-:Y:S01]  /*13210*/  PRMT R0, R2, 0x7610, R0 ;  /* 0x0000761002007816 */ /* 0x001fe20000000000 */
[----:B------:R-:W-:Y:S06]  /*13220*/  BRA `(.L_x_20575) ;  /* 0x0000000800f07947 */ /* 0x000fec0003800000 */
.L_x_20578:
        /* <DEDUP_REMOVED lines=10> */
.L_x_20581:
[----:B------:R-:W2:Y:S02]  /*132d0*/  LDG.E.U16 R4, desc[UR36][R4.64] ;  /* 0x0000002404047981 */ /* 0x000ea4000c1e1500 */
[----:B--2---:R-:W-:-:S06]  /*132e0*/  HADD2.F32 R2, -RZ, R4.H0_H0 ;  /* 0x20000004ff027230 */ /* 0x004fcc0000004100 */
[----:B------:R-:W0:Y:S02]  /*132f0*/  F2I.S64.TRUNC R2, R2 ;  /* 0x0000000200027311 */ /* 0x000e24000020d900 */
[----:B0-----:R-:W-:Y:S01]  /*13300*/  PRMT R0, R2, 0x7610, R0 ;  /* 0x0000761002007816 */ /* 0x001fe20000000000 */
[----:B------:R-:W-:Y:S06]  /*13310*/  BRA `(.L_x_20575) ;  /* 0x0000000800b47947 */ /* 0x000fec0003800000 */
.L_x_20580:
[----:B------:R-:W2:Y:S02]  /*13320*/  LDG.E.64 R2, desc[UR36][R4.64] ;  /* 0x0000002404027981 */ /* 0x000ea4000c1e1b00 */
[----:B--2---:R-:W0:Y:S02]  /*13330*/  F2I.S64.F64.TRUNC R2, R2 ;  /* 0x0000000200027311 */ /* 0x004e24000030d900 */
[----:B0-----:R-:W-:Y:S01]  /*13340*/  PRMT R0, R2, 0x7610, R0 ;  /* 0x0000761002007816 */ /* 0x001fe20000000000 */
[----:B------:R-:W-:Y:S06]  /*13350*/  BRA `(.L_x_20575) ;  /* 0x0000000800a47947 */ /* 0x000fec0003800000 */
.L_x_20570:
        /* <DEDUP_REMOVED lines=12> */
.L_x_20584:
[----:B------:R-:W2:Y:S02]  /*13420*/  LDG.E.64 R4, desc[UR36][R4.64] ;  /* 0x0000002404047981 */ /* 0x000ea4000c1e1b00 */
[----:B--2---:R-:W0:Y:S02]  /*13430*/  F2I.S64.F64.TRUNC R2, R4 ;  /* 0x0000000400027311 */ /* 0x004e24000030d900 */
[----:B0-----:R-:W-:Y:S01]  /*13440*/  PRMT R0, R2, 0x7610, R0 ;  /* 0x0000761002007816 */ /* 0x001fe20000000000 */
[----:B------:R-:W-:Y:S06]  /*13450*/  BRA `(.L_x_20575) ;  /* 0x0000000800647947 */ /* 0x000fec0003800000 */
.L_x_20583:
        /* <DEDUP_REMOVED lines=27> */
.L_x_20586:
        /* <DEDUP_REMOVED lines=14> */
.L_x_20585:
[----:B------:R-:W2:Y:S02]  /*136f0*/  LDG.E.U16 R2, desc[UR36][R4.64] ;  /* 0x0000002404027981 */ /* 0x000ea4000c1e1500 */
[----:B--2---:R-:W-:-:S06]  /*13700*/  SHF.L.U32 R2, R2, 0x10, RZ ;  /* 0x0000001002027819 */ /* 0x004fcc00000006ff */
[----:B------:R-:W0:Y:S02]  /*13710*/  F2I.S64.TRUNC R2, R2 ;  /* 0x0000000200027311 */ /* 0x000e24000020d900 */
[----:B0-----:R-:W-:Y:S01]  /*13720*/  PRMT R0, R2, 0x7610, R0 ;  /* 0x0000761002007816 */ /* 0x001fe20000000000 */
[----:B------:R-:W-:Y:S06]  /*13730*/  BRA `(.L_x_20575) ;  /* 0x0000000400ac7947 */ /* 0x000fec0003800000 */
.L_x_20582:
        /* <DEDUP_REMOVED lines=10> */
.L_x_20589:
        /* <DEDUP_REMOVED lines=21> */
.L_x_20593:
[----:B------:R-:W-:Y:S05]  /*13930*/  BSYNC.RECONVERGENT B1 ;  /* 0x0000000000017941 */ /* 0x000fea0003800200 */
.L_x_20592:
[----:B------:R-:W-:Y:S02]  /*13940*/  SHF.L.U32 R0, R0, 0x14, RZ ;  /* 0x0000001400007819 */ /* 0x000fe400000006ff */
[----:B------:R-:W-:-:S04]  /*13950*/  LEA R2, R2, 0x3b800000, 0x17 ;  /* 0x3b80000002027811 */ /* 0x000fc800078eb8ff */
[----:B------:R-:W-:-:S07]  /*13960*/  LOP3.LUT R2, R2, R0, R7, 0xfe, !PT ;  /* 0x0000000002027212 */ /* 0x000fce00078efe07 */
.L_x_20591:
[----:B------:R-:W-:Y:S05]  /*13970*/  BSYNC.RECONVERGENT B0 ;  /* 0x0000000000007941 */ /* 0x000fea0003800200 */
.L_x_20590:
[----:B------:R-:W0:Y:S02]  /*13980*/  F2I.S64.TRUNC R2, R2 ;  /* 0x0000000200027311 */ /* 0x000e24000020d900 */
[----:B0-----:R-:W-:Y:S01]  /*13990*/  PRMT R0, R2, 0x7610, R0 ;  /* 0x0000761002007816 */ /* 0x001fe20000000000 */
[----:B------:R-:W-:Y:S06]  /*139a0*/  BRA `(.L_x_20575) ;  /* 0x0000000400107947 */ /* 0x000fec0003800000 */
.L_x_20588:
        /* <DEDUP_REMOVED lines=21> */
.L_x_20597:
[----:B------:R-:W-:Y:S05]  /*13b00*/  BSYNC.RECONVERGENT B1 ;  /* 0x0000000000017941 */ /* 0x000fea0003800200 */
.L_x_20596:
[----:B------:R-:W-:Y:S02]  /*13b10*/  SHF.L.U32 R0, R0, 0x15, RZ ;  /* 0x0000001500007819 */ /* 0x000fe400000006ff */
[----:B------:R-:W-:-:S04]  /*13b20*/  LEA R2, R2, 0x37800000, 0x17 ;  /* 0x3780000002027811 */ /* 0x000fc800078eb8ff */
[----:B------:R-:W-:-:S07]  /*13b30*/  LOP3.LUT R2, R2, R0, R7, 0xfe, !PT ;  /* 0x0000000002027212 */ /* 0x000fce00078efe07 */
.L_x_20595:
[----:B------:R-:W-:Y:S05]  /*13b40*/  BSYNC.RECONVERGENT B0 ;  /* 0x0000000000007941 */ /* 0x000fea0003800200 */
.L_x_20594:
[----:B------:R-:W0:Y:S02]  /*13b50*/  F2I.S64.TRUNC R2, R2 ;  /* 0x0000000200027311 */ /* 0x000e24000020d900 */
[----:B0-----:R-:W-:Y:S01]  /*13b60*/  PRMT R0, R2, 0x7610, R0 ;  /* 0x0000761002007816 */ /* 0x001fe20000000000 */
[----:B------:R-:W-:Y:S06]  /*13b70*/  BRA `(.L_x_20575) ;  /* 0x00000000009c7947 */ /* 0x000fec0003800000 */
.L_x_20587:
        /* <DEDUP_REMOVED lines=14> */
.L_x_20601:
[----:B------:R-:W-:Y:S05]  /*13c60*/  BSYNC.RECONVERGENT B0 ;  /* 0x0000000000007941 */ /* 0x000fea0003800200 */
.L_x_20600:
[----:B------:R-:W0:Y:S02]  /*13c70*/  F2I.S64.TRUNC R2, R2 ;  /* 0x0000000200027311 */ /* 0x000e24000020d900 */
[----:B0-----:R-:W-:Y:S01]  /*13c80*/  PRMT R0, R2, 0x7610, R0 ;  /* 0x0000761002007816 */ /* 0x001fe20000000000 */
[----:B------:R-:W-:Y:S06]  /*13c90*/  BRA `(.L_x_20575) ;  /* 0x0000000000547947 */ /* 0x000fec0003800000 */
.L_x_20574:
        /* <DEDUP_REMOVED lines=16> */
.L_x_20602:
[----:B------:R-:W-:Y:S01]  /*13da0*/  PRMT R0, RZ, 0x7610, R0 ;  /* 0x00007610ff007816 */ /* 0x000fe20000000000 */
[----:B------:R-:W-:Y:S06]  /*13db0*/  BRA `(.L_x_20575) ;  /* 0x00000000000c7947 */ /* 0x000fec0003800000 */
.L_x_20599:
[----:B------:R1:W5:Y:S01]  /*13dc0*/  LDG.E.U8 R0, desc[UR36][R4.64] ;  /* 0x0000002404007981 */ /* 0x000362000c1e1100 */
[----:B------:R-:W-:Y:S05]  /*13dd0*/  BRA `(.L_x_20575) ;  /* 0x0000000000047947 */ /* 0x000fea0003800000 */
.L_x_20598:
[----:B------:R0:W5:Y:S02]  /*13de0*/  LDG.E.U8 R0, desc[UR36][R4.64] ;  /* 0x0000002404007981 */ /* 0x000164000c1e1100 */
.L_x_20575:
[----:B-----5:R-:W-:Y:S01]  /*13df0*/  PRMT R19, R19, 0x9910, RZ ;  /* 0x0000991013137816 */ /* 0x020fe200000000ff */
[----:B------:R-:W-:Y:S01]  /*13e00*/  UPRMT UR4, UR40, 0x9910, URZ ;  /* 0x0000991028047896 */ /* 0x000fe200080000ff */
[----:B------:R-:W-:Y:S01]  /*13e10*/  PRMT R2, R22, 0x9910, RZ ;  /* 0x0000991016027816 */ /* 0x000fe200000000ff */
        /* <DEDUP_REMOVED lines=21> */
.L_x_20606:
[----:B------:R-:W-:Y:S01]  /*13f70*/  STG.E.U8 desc[UR36][R16.64], R3 ;  /* 0x0000000310007986 */ /* 0x000fe2000c101124 */
[----:B------:R-:W-:Y:S05]  /*13f80*/  EXIT ;  /* 0x000000000000794d */ /* 0x000fea0003800000 */
.L_x_20605:
        /* <DEDUP_REMOVED lines=8> */
[----:B------:R-:W-:Y:S01]  /*14010*/  STG.E.64 desc[UR36][R16.64], R2 ;  /* 0x0000000210007986 */ /* 0x000fe2000c101b24 */
[----:B------:R-:W-:Y:S05]  /*14020*/  EXIT ;  /* 0x000000000000794d */ /* 0x000fea0003800000 */
.L_x_20609:
[----:B------:R-:W-:-:S05]  /*14030*/  LOP3.LUT R3, R3, 0xff, RZ, 0xc0, !PT ;  /* 0x000000ff03037812 */ /* 0x000fca00078ec0ff */
[----:B------:R-:W-:Y:S01]  /*14040*/  STG.E desc[UR36][R16.64], R3 ;  /* 0x0000000310007986 */ /* 0x000fe2000c101924 */
[----:B------:R-:W-:Y:S05]  /*14050*/  EXIT ;  /* 0x000000000000794d */ /* 0x000fea0003800000 */
.L_x_20608:
[----:B------:R-:W-:-:S05]  /*14060*/  LOP3.LUT R3, R3, 0xff, RZ, 0xc0, !PT ;  /* 0x000000ff03037812 */ /* 0x000fca00078ec0ff */
[----:B------:R-:W-:Y:S01]  /*14070*/  STG.E.U16 desc[UR36][R16.64], R3 ;  /* 0x0000000310007986 */ /* 0x000fe2000c101524 */
[----:B------:R-:W-:Y:S05]  /*14080*/  EXIT ;  /* 0x000000000000794d */ /* 0x000fea0003800000 */
.L_x_20604:
[----:B------:R-:W-:-:S09]  /*14090*/  UISETP.GT.AND UP0, UPT, UR5, 0x6, UPT ;  /* 0x000000060500788c */ /* 0x000fd2000bf04270 */
[----:B------:R-:W-:Y:S05]  /*140a0*/  BRA.U UP0, `(.L_x_20610) ;  /* 0x0000000100347547 */ /* 0x000fea000b800000 */
[----:B------:R-:W-:-:S09]  /*140b0*/  UISETP.NE.AND UP0, UPT, UR5, 0x5, UPT ;  /* 0x000000050500788c */ /* 0x000fd2000bf05270 */
[----:B------:R-:W-:Y:S05]  /*140c0*/  BRA.U !UP0, `(.L_x_20611) ;  /* 0x0000000108187547 */ /* 0x000fea000b800000 */
[----:B------:R-:W-:-:S09]  /*140d0*/  UISETP.NE.AND UP0, UPT, UR5, 0x6, UPT ;  /* 0x000000060500788c */ /* 0x000fd2000bf05270 */
[----:B------:R-:W-:Y:S05]  /*140e0*/  BRA.U UP0, `(.L_x_20607) ;  /* 0x0000000900207547 */ /* 0x000fea000b800000 */
[----:B------:R-:W-:-:S06]  /*140f0*/  LOP3.LUT R3, R3, 0xff, RZ, 0xc0, !PT ;  /* 0x000000ff03037812 */ /* 0x000fcc00078ec0ff */
[----:B------:R-:W5:Y:S02]  /*14100*/  I2F.U16 R3, R3 ;  /* 0x0000000300037306 */ /* 0x000f640000101000 */
[----:B-----5:R-:W-:Y:S01]  /*14110*/  STG.E desc[UR36][R16.64], R3 ;  /* 0x0000000310007986 */ /* 0x020fe2000c101924 */
[----:B------:R-:W-:Y:S05]  /*14120*/  EXIT ;  /* 0x000000000000794d */ /* 0x000fea0003800000 */
.L_x_20611:
[----:B------:R-:W-:-:S04]  /*14130*/  LOP3.LUT R3, R3, 0xff, RZ, 0xc0, !PT ;  /* 0x000000ff03037812 */ /* 0x000fc800078ec0ff */
[----:B------:R-:W5:Y:S02]  /*14140*/  I2F.U16 R0, R3 ;  /* 0x0000000300007306 */ /* 0x000f640000101000 */
[----:B-----5:R-:W-:-:S05]  /*14150*/  F2FP.F16.F32.PACK_AB R0, RZ, R0 ;  /* 0x00000000ff00723e */ /* 0x020fca00000000ff */
[----:B------:R-:W-:Y:S01]  /*14160*/  STG.E.U16 desc[UR36][R16.64], R0 ;  /* 0x0000000010007986 */ /* 0x000fe2000c101524 */
[----:B------:R-:W-:Y:S05]  /*14170*/  EXIT ;  /* 0x000000000000794d */ /* 0x000fea0003800000 */
.L_x_20610:
[----:B------:R-:W-:-:S09]  /*14180*/  UISETP.NE.AND UP0, UPT, UR5, 0x7, UPT ;  /* 0x000000070500788c */ /* 0x000fd2000bf05270 */
[----:B------:R-:W-:Y:S05]  /*14190*/  BRA.U !UP0, `(.L_x_20612) ;  /* 0x00000001083c7547 */ /* 0x000fea000b800000 */
[----:B------:R-:W-:-:S09]  /*141a0*/  UISETP.NE.AND UP0, UPT, UR5, 0x8, UPT ;  /* 0x000000080500788c */ /* 0x000fd2000bf05270 */
[----:B------:R-:W-:Y:S05]  /*141b0*/  BRA.U !UP0, `(.L_x_20613) ;  /* 0x00000001081c7547 */ /* 0x000fea000b800000 */
[----:B------:R-:W-:-:S09]  /*141c0*/  UISETP.NE.AND UP0, UPT, UR5, 0x9, UPT ;  /* 0x000000090500788c */ /* 0x000fd2000bf05270 */
[----:B------:R-:W-:Y:S05]  /*141d0*/  BRA.U UP0, `(.L_x_20607) ;  /* 0x0000000500e47547 */ /* 0x000fea000b800000 */
[----:B------:R-:W-:Y:S02]  /*141e0*/  LOP3.LUT R3, R3, 0xff, RZ, 0xc0, !PT ;  /* 0x000000ff03037812 */ /* 0x000fe400078ec0ff */
[----:B01234-:R-:W-:Y:S02]  /*141f0*/  MOV R5, RZ ;  /* 0x000000ff00057202 */ /* 0x01ffe40000000f00 */
[----:B------:R-:W0:Y:S03]  /*14200*/  I2F.U16 R4, R3 ;  /* 0x0000000300047306 */ /* 0x000e260000101000 */
[----:B0-----:R-:W-:Y:S01]  /*14210*/  STG.E.64 desc[UR36][R16.64], R4 ;  /* 0x0000000410007986 */ /* 0x001fe2000c101b24 */
[----:B------:R-:W-:Y:S05]  /*14220*/  EXIT ;  /* 0x000000000000794d */ /* 0x000fea0003800000 */
.L_x_20613:
[----:B------:R-:W-:-:S06]  /*14230*/  LOP3.LUT R3, R3, 0xff, RZ, 0xc0, !PT ;  /* 0x000000ff03037812 */ /* 0x000fcc00078ec0ff */
[----:B------:R-:W5:Y:S02]  /*14240*/  I2F.U16 R3, R3 ;  /* 0x0000000300037306 */ /* 0x000f640000101000 */
[----:B-----5:R-:W-:-:S04]  /*14250*/  F2FP.F16.F32.PACK_AB R3, RZ, R3 ;  /* 0x00000003ff03723e */ /* 0x020fc800000000ff */
[----:B------:R-:W-:-:S05]  /*14260*/  PRMT R3, R3, 0x5410, RZ ;  /* 0x0000541003037816 */ /* 0x000fca00000000ff */
[----:B------:R-:W-:Y:S01]  /*14270*/  STG.E desc[UR36][R16.64], R3 ;  /* 0x0000000310007986 */ /* 0x000fe2000c101924 */
[----:B------:R-:W-:Y:S05]  /*14280*/  EXIT ;  /* 0x000000000000794d */ /* 0x000fea0003800000 */
.L_x_20612:
[----:B------:R-:W-:-:S06]  /*14290*/  LOP3.LUT R3, R3, 0xff, RZ, 0xc0, !PT ;  /* 0x000000ff03037812 */ /* 0x000fcc00078ec0ff */
[----:B------:R-:W5:Y:S02]  /*142a0*/  I2F.F64.U16 R2, R3 ;  /* 0x0000000300027312 */ /* 0x000f640000101800 */
[----:B-----5:R-:W-:Y:S01]  /*142b0*/  STG.E.64 desc[UR36][R16.64], R2 ;  /* 0x0000000210007986 */ /* 0x020fe2000c101b24 */
[----:B------:R-:W-:Y:S05]  /*142c0*/  EXIT ;  /* 0x000000000000794d */ /* 0x000fea0003800000 */
.L_x_20603:
        /* <DEDUP_REMOVED lines=11> */
[----:B------:R-:W-:Y:S01]  /*14380*/  STG.E.U16 desc[UR36][R16.64], R3 ;  /* 0x0000000310007986 */ /* 0x000fe2000c101524 */
[----:B------:R-:W-:Y:S05]  /*14390*/  EXIT ;  /* 0x000000000000794d */ /* 0x000fea0003800000 */
.L_x_20617:
[----:B------:R-:W-:Y:S01]  /*143a0*/  LOP3.LUT R3, R3, 0xff, RZ, 0xc0, !PT ;  /* 0x000000ff03037812 */ /* 0x000fe200078ec0ff */
[----:B------:R-:W-:Y:S01]  /*143b0*/  BSSY.RECONVERGENT B0, `(.L_x_20618) ;  /* 0x0000011000007945 */ /* 0x000fe20003800200 */
[----:B------:R-:W-:-:S04]  /*143c0*/  IMAD.MOV.U32 R8, RZ, RZ, 0x80 ;  /* 0x00000080ff087424 */ /* 0x000fc800078e00ff */
[----:B------:R-:W5:Y:S02]  /*143d0*/  I2F.U16 R3, R3 ;  /* 0x0000000300037306 */ /* 0x000f640000101000 */
[----:B-----5:R-:W-:-:S13]  /*143e0*/  ISETP.GT.U32.AND P0, PT, R3, 0x437fffff, PT ;  /* 0x437fffff0300780c */ /* 0x020fda0003f04070 */
        /* <DEDUP_REMOVED lines=12> */
.L_x_20620:
[----:B------:R-:W-:-:S07]  /*144b0*/  PRMT R8, R0, 0x7610, R8 ;  /* 0x0000761000087816 */ /* 0x000fce0000000008 */
.L_x_20619:
[----:B------:R-:W-:Y:S05]  /*144c0*/  BSYNC.RECONVERGENT B0 ;  /* 0x0000000000007941 */ /* 0x000fea0003800200 */
.L_x_20618:
[----:B------:R-:W-:Y:S01]  /*144d0*/  STG.E.U8 desc[UR36][R16.64], R8 ;  /* 0x0000000810007986 */ /* 0x000fe2000c101124 */
[----:B------:R-:W-:Y:S05]  /*144e0*/  EXIT ;  /* 0x000000000000794d */ /* 0x000fea0003800000 */
.L_x_20616:
        /* <DEDUP_REMOVED lines=17> */
.L_x_20623:
[----:B------:R-:W-:-:S07]  /*14600*/  PRMT R8, R0, 0x7610, R8 ;  /* 0x0000761000087816 */ /* 0x000fce0000000008 */
.L_x_20622:
[----:B------:R-:W-:Y:S05]  /*14610*/  BSYNC.RECONVERGENT B0 ;  /* 0x0000000000007941 */ /* 0x000fea0003800200 */
.L_x_20621:
[----:B------:R-:W-:Y:S01]  /*14620*/  STG.E.U8 desc[UR36][R16.64], R8 ;  /* 0x0000000810007986 */ /* 0x000fe2000c101124 */
[----:B------:R-:W-:Y:S05]  /*14630*/  EXIT ;  /* 0x000000000000794d */ /* 0x000fea0003800000 */
.L_x_20615:
[----:B------:R-:W-:-:S09]  /*14640*/  UISETP.NE.AND UP0, UPT, UR5, 0x1c, UPT ;  /* 0x0000001c0500788c */ /* 0x000fd2000bf05270 */
[----:B------:R-:W-:Y:S05]  /*14650*/  BRA.U !UP0, `(.L_x_20624) ;  /* 0x0000000108647547 */ /* 0x000fea000b800000 */
[----:B------:R-:W-:-:S09]  /*14660*/  UISETP.NE.AND UP0, UPT, UR5, 0x1d, UPT ;  /* 0x0000001d0500788c */ /* 0x000fd2000bf05270 */
[----:B------:R-:W-:Y:S05]  /*14670*/  BRA.U !UP0, `(.L_x_20625) ;  /* 0x00000001084c7547 */ /* 0x000fea000b800000 */
[----:B------:R-:W-:-:S09]  /*14680*/  UISETP.NE.AND UP0, UPT, UR5, 0x2c, UPT ;  /* 0x0000002c0500788c */ /* 0x000fd2000bf05270 */
[----:B------:R-:W-:Y:S05]  /*14690*/  BRA.U UP0, `(.L_x_20607) ;  /* 0x0000000100b47547 */ /* 0x000fea000b800000 */
[----:B------:R-:W-:Y:S01]  /*146a0*/  LOP3.LUT R3, R3, 0xff, RZ, 0xc0, !PT ;  /* 0x000000ff03037812 */ /* 0x000fe200078ec0ff */
[----:B01234-:R-:W-:-:S05]  /*146b0*/  IMAD.MOV.U32 R4, RZ, RZ, 0xff ;  /* 0x000000ffff047424 */ /* 0x01ffca00078e00ff */
        /* <DEDUP_REMOVED lines=11> */
[----:B------:R-:W-:-:S05]  /*14770*/  @!P0 IADD3 R0, PT, PT, R2, RZ, RZ ;  /* 0x000000ff02008210 */ /* 0x000fca0007ffe0ff */
[----:B------:R-:W-:-:S05]  /*14780*/  @P1 IMAD.MOV.U32 R3, RZ, RZ, R0 ;  /* 0x000000ffff031224 */ /* 0x000fca00078e0000 */
[----:B------:R-:W-:Y:S01]  /*14790*/  STG.E.U8 desc[UR36][R16.64], R3 ;  /* 0x0000000310007986 */ /* 0x000fe2000c101124 */
[----:B------:R-:W-:Y:S05]  /*147a0*/  EXIT ;  /* 0x000000000000794d */ /* 0x000fea0003800000 */
.L_x_20625:
[----:B------:R-:W-:Y:S01]  /*147b0*/  LOP3.LUT R2, R3, 0xff, RZ, 0xc0, !PT ;  /* 0x000000ff03027812 */ /* 0x000fe200078ec0ff */
[----:B------:R-:W-:-:S05]  /*147c0*/  IMAD.MOV.U32 R3, RZ, RZ, RZ ;  /* 0x000000ffff037224 */ /* 0x000fca00078e00ff */
[----:B------:R-:W-:Y:S01]  /*147d0*/  STG.E.64 desc[UR36][R16.64], R2 ;  /* 0x0000000210007986 */ /* 0x000fe2000c101b24 */
[----:B------:R-:W-:Y:S05]  /*147e0*/  EXIT ;  /* 0x000000000000794d */ /* 0x000fea0003800000 */
.L_x_20624:
[----:B------:R-:W-:-:S05]  /*147f0*/  LOP3.LUT R3, R3, 0xff, RZ, 0xc0, !PT ;  /* 0x000000ff03037812 */ /* 0x000fca00078ec0ff */
[----:B------:R-:W-:Y:S01]  /*14800*/  STG.E desc[UR36][R16.64], R3 ;  /* 0x0000000310007986 */ /* 0x000fe2000c101924 */
[----:B------:R-:W-:Y:S05]  /*14810*/  EXIT ;  /* 0x000000000000794d */ /* 0x000fea0003800000 */
.L_x_20614:
        /* <DEDUP_REMOVED lines=10> */
.L_x_20627:
[----:B01234-:R-:W-:Y:S02]  /*148c0*/  LOP3.LUT R4, R3, 0xff, RZ, 0xc0, !PT ;  /* 0x000000ff03047812 */ /* 0x01ffe400078ec0ff */
[----:B------:R-:W-:-:S04]  /*148d0*/  CS2R R6, SRZ ;  /* 0x0000000000067805 */ /* 0x000fc8000001ff00 */
[----:B------:R-:W0:Y:S02]  /*148e0*/  I2F.F64.U16 R4, R4 ;  /* 0x0000000400047312 */ /* 0x000e240000101800 */
[----:B0-----:R-:W-:Y:S01]  /*148f0*/  STG.E.128 desc[UR36][R16.64], R4 ;  /* 0x0000000410007986 */ /* 0x001fe2000c101d24 */
[----:B------:R-:W-:Y:S05]  /*14900*/  EXIT ;  /* 0x000000000000794d */ /* 0x000fea0003800000 */
.L_x_20626:
[----:B------:R-:W-:-:S09]  /*14910*/  UISETP.NE.AND UP0, UPT, UR5, 0xf, UPT ;  /* 0x0000000f0500788c */ /* 0x000fd2000bf05270 */
[----:B------:R-:W-:Y:S05]  /*14920*/  BRA.U !UP0, `(.L_x_20628) ;  /* 0x0000000108dc7547 */ /* 0x000fea000b800000 */
[----:B------:R-:W-:-:S09]  /*14930*/  UISETP.NE.AND UP0, UPT, UR5, 0x17, UPT ;  /* 0x000000170500788c */ /* 0x000fd2000bf05270 */
[----:B------:R-:W-:Y:S05]  /*14940*/  BRA.U !UP0, `(.L_x_20629) ;  /* 0x0000000108887547 */ /* 0x000fea000b800000 */
[----:B------:R-:W-:-:S09]  /*14950*/  UISETP.NE.AND UP0, UPT, UR5, 0x18, UPT ;  /* 0x000000180500788c */ /* 0x000fd2000bf05270 */
[----:B------:R-:W-:Y:S05]  /*14960*/  BRA.U !UP0, `(.L_x_20630) ;  /* 0x0000000108447547 */ /* 0x000fea000b800000 */
.L_x_20607:
[----:B------:R-:W-:Y:S01]  /*14970*/  MOV R0, 0x228 ;  /* 0x0000022800007802 */ /* 0x000fe20000000f00 */
[----:B------:R-:W0:Y:S01]  /*14980*/  LDCU.64 UR4, c[0x4][0x218] ;  /* 0x01004300ff0477ac */ /* 0x000e220008000a00 */
[----:B------:R-:W-:Y:S02]  /*14990*/  HFMA2 R12, -RZ, RZ, 0, 5.9604644775390625e-08 ;  /* 0x00000001ff0c7431 */ /* 0x000fe400000001ff */
[----:B------:R-:W-:Y:S01]  /*149a0*/  IMAD.MOV.U32 R8, RZ, RZ, 0x65 ;  /* 0x00000065ff087424 */ /* 0x000fe200078e00ff */
[----:B------:R0:W0:Y:S01]  /*149b0*/  LDC.64 R2, c[0x4][R0] ;  /* 0x0100000000027b82 */ /* 0x0000220000000a00 */
[----:B------:R-:W5:Y:S01]  /*149c0*/  LDCU.64 UR6, c[0x4][0x220] ;  /* 0x01004400ff0677ac */ /* 0x000f620008000a00 */
[----:B------:R-:W-:Y:S01]  /*149d0*/  IMAD.MOV.U32 R13, RZ, RZ, RZ ;  /* 0x000000ffff0d7224 */ /* 0x000fe200078e00ff */
[----:B------:R-:W5:Y:S01]  /*149e0*/  LDCU.64 UR8, c[0x4][0x18] ;  /* 0x01000300ff0877ac */ /* 0x000f620008000a00 */
[----:B01234-:R-:W-:Y:S02]  /*149f0*/  IMAD.U32 R4, RZ, RZ, UR4 ;  /* 0x00000004ff047e24 */ /* 0x01ffe4000f8e00ff */
[----:B------:R-:W-:Y:S01]  /*14a00*/  IMAD.U32 R5, RZ, RZ, UR5 ;  /* 0x00000005ff057e24 */ /* 0x000fe2000f8e00ff */
[----:B-----5:R-:W-:Y:S01]  /*14a10*/  MOV R6, UR6 ;  /* 0x0000000600067c02 */ /* 0x020fe20008000f00 */
[----:B------:R-:W-:-:S02]  /*14a20*/  IMAD.U32 R7, RZ, RZ, UR7 ;  /* 0x00000007ff077e24 */ /* 0x000fc4000f8e00ff */
[----:B------:R-:W-:Y:S02]  /*14a30*/  IMAD.U32 R10, RZ, RZ, UR8 ;  /* 0x00000008ff0a7e24 */ /* 0x000fe4000f8e00ff */
[----:B------:R-:W-:-:S07]  /*14a40*/  IMAD.U32 R11, RZ, RZ, UR9 ;  /* 0x00000009ff0b7e24 */ /* 0x000fce000f8e00ff */
[----:B------:R-:W-:-:S07]  /*14a50*/  LEPC R20, `(.L_x_20631) ;  /* 0x000000001014794e */ /* 0x000fce0000000000 */
[----:B------:R-:W-:Y:S05]  /*14a60*/  CALL.ABS.NOINC R2 ;  /* 0x0000000002007343 */ /* 0x000fea0003c00000 */
.L_x_20631:
[----:B------:R-:W-:Y:S05]  /*14a70*/  EXIT ;  /* 0x000000000000794d */ /* 0x000fea0003800000 */
.L_x_20630:
[----:B------:R-:W-:Y:S01]  /*14a80*/  LOP3.LUT R0, R3, 0xff, RZ, 0xc0, !PT ;  /* 0x000000ff03007812 */ /* 0x000fe200078ec0ff */
[----:B------:R-:W-:Y:S01]  /*14a90*/  BSSY.RECONVERGENT B0, `(.L_x_20632) ;  /* 0x000000b000007945 */ /* 0x000fe20003800200 */
[----:B------:R-:W-:Y:S02]  /*14aa0*/  IMAD.MOV.U32 R3, RZ, RZ, 0x7f ;  /* 0x0000007fff037424 */ /* 0x000fe400078e00ff */
[----:B01234-:R-:W0:Y:S02]  /*14ab0*/  I2F.U16 R5, R0 ;  /* 0x0000000000057306 */ /* 0x01fe240000101000 */
        /* <DEDUP_REMOVED lines=8> */
.L_x_20633:
[----:B------:R-:W-:Y:S05]  /*14b40*/  BSYNC.RECONVERGENT B0 ;  /* 0x0000000000007941 */ /* 0x000fea0003800200 */
.L_x_20632:
[----:B------:R-:W-:Y:S01]  /*14b50*/  STG.E.U8 desc[UR36][R16.64], R3 ;  /* 0x0000000310007986 */ /* 0x000fe2000c101124 */
[----:B------:R-:W-:Y:S05]  /*14b60*/  EXIT ;  /* 0x000000000000794d */ /* 0x000fea0003800000 */
.L_x_20629:
[----:B------:R-:W-:-:S04]  /*14b70*/  LOP3.LUT R3, R3, 0xff, RZ, 0xc0, !PT ;  /* 0x000000ff03037812 */ /* 0x000fc800078ec0ff */
[----:B01234-:R-:W0:Y:S02]  /*14b80*/  I2F.U16 R5, R3 ;  /* 0x0000000300057306 */ /* 0x01fe240000101000 */
[----:B0-----:R-:W-:-:S13]  /*14b90*/  ISETP.GT.U32.AND P0, PT, R5, 0x477fffff, PT ;  /* 0x477fffff0500780c */ /* 0x001fda0003f04070 */
[----:B------:R-:W-:Y:S05]  /*14ba0*/  @P0 BRA `(.L_x_20634) ;  /* 0x0000000000280947 */ /* 0x000fea0003800000 */
[----:B------:R-:W-:-:S13]  /*14bb0*/  ISETP.GE.U32.AND P0, PT, R5, 0x38800000, PT ;  /* 0x388000000500780c */ /* 0x000fda0003f06070 */
[----:B------:R-:W-:-:S04]  /*14bc0*/  @P0 SHF.R.U32.HI R0, RZ, 0x15, R5 ;  /* 0x00000015ff000819 */ /* 0x000fc80000011605 */
[----:B------:R-:W-:-:S04]  /*14bd0*/  @P0 LOP3.LUT R0, R0, 0x1, RZ, 0xc0, !PT ;  /* 0x0000000100000812 */ /* 0x000fc800078ec0ff */
[----:B------:R-:W-:-:S04]  /*14be0*/  @P0 IADD3 R0, PT, PT, R5, 0x80fffff, R0 ;  /* 0x080fffff05000810 */ /* 0x000fc80007ffe000 */
[----:B------:R-:W-:-:S05]  /*14bf0*/  @P0 SHF.R.U32.HI R3, RZ, 0x15, R0 ;  /* 0x00000015ff030819 */ /* 0x000fca0000011600 */
[----:B------:R0:W-:Y:S01]  /*14c00*/  @P0 STG.E.U8 desc[UR36][R16.64], R3 ;  /* 0x0000000310000986 */ /* 0x0001e2000c101124 */
[----:B------:R-:W-:Y:S05]  /*14c10*/  @P0 EXIT ;  /* 0x000000000000094d */ /* 0x000fea0003800000 */
[----:B0-----:R-:W-:-:S05]  /*14c20*/  FADD.FTZ R3, R5, 128 ;  /* 0x4300000005037421 */ /* 0x001fca0000010000 */
[----:B------:R-:W-:Y:S01]  /*14c30*/  STG.E.U8 desc[UR36][R16.64], R3 ;  /* 0x0000000310007986 */ /* 0x000fe2000c101124 */
[----:B------:R-:W-:Y:S05]  /*14c40*/  EXIT ;  /* 0x000000000000794d */ /* 0x000fea0003800000 */
.L_x_20634:
[----:B------:R-:W-:Y:S01]  /*14c50*/  IMAD.MOV.U32 R3, RZ, RZ, 0x7f ;  /* 0x0000007fff037424 */ /* 0x000fe200078e00ff */
[----:B------:R-:W-:-:S04]  /*14c60*/  ISETP.GT.U32.AND P0, PT, R5, 0x7f800000, PT ;  /* 0x7f8000000500780c */ /* 0x000fc80003f04070 */
[----:B------:R-:W-:-:S05]  /*14c70*/  SEL R3, R3, 0x7c, P0 ;  /* 0x0000007c03037807 */ /* 0x000fca0000000000 */
[----:B------:R-:W-:Y:S01]  /*14c80*/  STG.E.U8 desc[UR36][R16.64], R3 ;  /* 0x0000000310007986 */ /* 0x000fe2000c101124 */
[----:B------:R-:W-:Y:S05]  /*14c90*/  EXIT ;  /* 0x000000000000794d */ /* 0x000fea0003800000 */
.L_x_20628:
[----:B------:R-:W-:-:S04]  /*14ca0*/  LOP3.LUT R3, R3, 0xff, RZ, 0xc0, !PT ;  /* 0x000000ff03037812 */ /* 0x000fc800078ec0ff */
[----:B------:R-:W5:Y:S02]  /*14cb0*/  I2F.U16 R0, R3 ;  /* 0x0000000300007306 */ /* 0x000f640000101000 */
[----:B-----5:R-:W-:-:S05]  /*14cc0*/  F2FP.BF16.F32.PACK_AB R0, RZ, R0 ;  /* 0x00000000ff00723e */ /* 0x020fca00000010ff */
[----:B------:R-:W-:Y:S01]  /*14cd0*/  STG.E.U16 desc[UR36][R16.64], R0 ;  /* 0x0000000010007986 */ /* 0x000fe2000c101524 */
[----:B------:R-:W-:Y:S05]  /*14ce0*/  EXIT ;  /* 0x000000000000794d */ /* 0x000fea0003800000 */
.L_x_20635:
        /* <DEDUP_REMOVED lines=9> */
.L_x_23973:


//--------------------- .text._ZN2at6native27unrolled_elementwise_kernelIZZZNS0_54_GLOBAL__N__d8c5977b_16_LinearAlgebra_cu_35b291db_316116addr_kernel_cudaERNS_14TensorIteratorERKN3c106ScalarES8_ENKUlvE_clEvENKUlvE_clEvEUlhhhE0_St5arrayIPcLm4EELi4E23TrivialOffsetCalculatorILi3EjESF_ILi1EjENS0_6memory12LoadWithCastILi3EEENSI_13StoreWithCastILi1EEEEEviT_T0_T2_T3_T4_T5_ --------------------------
	.section	.text._ZN2at6native27unrolled_elementwise_kernelIZZZNS0_54_GLOBAL__N__d8c5977b_16_LinearAlgebra_cu_35b291db_316116addr_kernel_cudaERNS_14TensorIteratorERKN3c106ScalarES8_ENKUlvE_clEvENKUlvE_clEvEUlhhhE0_St5arrayIPcLm4EELi4E23TrivialOffsetCalculatorILi3EjESF_ILi1EjENS0_6memory12LoadWithCastILi3EEENSI_13StoreWithCastILi1EEEEEviT_T0_T2_T3_T4_T5_,"ax",@progbits
	.align	128
        .global         _ZN2at6native27unrolled_elementwise_kernelIZZZNS0_54_GLOBAL__N__d8c5977b_16_LinearAlgebra_cu_35b291db_316116addr_kernel_cudaERNS_14TensorIteratorERKN3c106ScalarES8_ENKUlvE_clEvENKUlvE_clEvEUlhhhE0_St5arrayIPcLm4EELi4E23TrivialOffsetCalculatorILi3EjESF_ILi1EjENS0_6memory12LoadWithCastILi3EEENSI_13StoreWithCastILi1EEEEEviT_T0_T2_T3_T4_T5_
        .type           _ZN2at6native27unrolled_elementwise_kernelIZZZNS0_54_GLOBAL__N__d8c5977b_16_LinearAlgebra_cu_35b291db_316116addr_kernel_cudaERNS_14TensorIteratorERKN3c106ScalarES8_ENKUlvE_clEvENKUlvE_clEvEUlhhhE0_St5arrayIPcLm4EELi4E23TrivialOffsetCalculatorILi3EjESF_ILi1EjENS0_6memory12LoadWithCastILi3EEENSI_13StoreWithCastILi1EEEEEviT_T0_T2_T3_T4_T5_,@function
        .size           _ZN2at6native27unrolled_elementwise_kernelIZZZNS0_54_GLOBAL__N__d8c5977b_16_LinearAlgebra_cu_35b291db_316116addr_kernel_cudaERNS_14TensorIteratorERKN3c106ScalarES8_ENKUlvE_clEvENKUlvE_clEvEUlhhhE0_St5arrayIPcLm4EELi4E23TrivialOffsetCalculatorILi3EjESF_ILi1EjENS0_6memory12LoadWithCastILi3EEENSI_13StoreWithCastILi1EEEEEviT_T0_T2_T3_T4_T5_,(.L_x_23974 - _ZN2at6native27unrolled_elementwise_kernelIZZZNS0_54_GLOBAL__N__d8c5977b_16_LinearAlgebra_cu_35b291db_316116addr_kernel_cudaERNS_14TensorIteratorERKN3c106ScalarES8_ENKUlvE_clEvENKUlvE_clEvEUlhhhE0_St5arrayIPcLm4EELi4E23TrivialOffsetCalculatorILi3EjESF_ILi1EjENS0_6memory12LoadWithCastILi3EEENSI_13StoreWithCastILi1EEEEEviT_T0_T2_T3_T4_T5_)
        .other          _ZN2at6native27unrolled_elementwise_kernelIZZZNS0_54_GLOBAL__N__d8c5977b_16_LinearAlgebra_cu_35b291db_316116addr_kernel_cudaERNS_14TensorIteratorERKN3c106ScalarES8_ENKUlvE_clEvENKUlvE_clEvEUlhhhE0_St5arrayIPcLm4EELi4E23TrivialOffsetCalculatorILi3EjESF_ILi1EjENS0_6memory12LoadWithCastILi3EEENSI_13StoreWithCastILi1EEEEEviT_T0_T2_T3_T4_T5_,@"STO_CUDA_ENTRY STV_DEFAULT"
_ZN2at6native27unrolled_elementwise_kernelIZZZNS0_54_GLOBAL__N__d8c5977b_16_LinearAlgebra_cu_35b291db_316116addr_kernel_cudaERNS_14TensorIteratorERKN3c106ScalarES8_ENKUlvE_clEvENKUlvE_clEvEUlhhhE0_St5arrayIPcLm4EELi4E23TrivialOffsetCalculatorILi3EjESF_ILi1EjENS0_6memory12LoadWithCastILi3EEENSI_13StoreWithCastILi1EEEEEviT_T0_T2_T3_T4_T5_:
.text._ZN2at6native27unrolled_elementwise_kernelIZZZNS0_54_GLOBAL__N__d8c5977b_16_LinearAlgebra_cu_35b291db_316116addr_kernel_cudaERNS_14TensorIteratorERKN3c106ScalarES8_ENKUlvE_clEvENKUlvE_clEvEUlhhhE0_St5arrayIPcLm4EELi4E23TrivialOffsetCalculatorILi3EjESF_ILi1EjENS0_6memory12LoadWithCastILi3EEENSI_13StoreWithCastILi1EEEEEviT_T0_T2_T3_T4_T5_:
        /* <DEDUP_REMOVED lines=35> */
.L_x_20641:
[----:B------:R3:W5:Y:S01]  /*0230*/  LDG.E.U8 R29, desc[UR36][R6.64] ;  /* 0x00000024061d7981 */ /* 0x000762000c1e1100 */
[----:B------:R-:W-:Y:S05]  /*0240*/  BRA `(.L_x_20643) ;  /* 0x0000000c00607947 */ /* 0x000fea0003800000 */
.L_x_20640:
        /* <DEDUP_REMOVED lines=8> */
.L_x_20645:
[----:B------:R1:W5:Y:S01]  /*02d0*/  LDG.E.U8 R29, desc[UR36][R6.64] ;  /* 0x00000024061d7981 */ /* 0x000362000c1e1100 */
[----:B------:R-:W-:Y:S05]  /*02e0*/  BRA `(.L_x_20643) ;  /* 0x0000000c00387947 */ /* 0x000fea0003800000 */
.L_x_20644:
[----:B------:R2:W5:Y:S01]  /*02f0*/  LDG.E.U16 R29, desc[UR36][R6.64] ;  /* 0x00000024061d7981 */ /* 0x000562000c1e1500 */
[----:B------:R-:W-:Y:S05]  /*0300*/  BRA `(.L_x_20643) ;  /* 0x0000000c00307947 */ /* 0x000fea0003800000 */
.L_x_20639:
        /* <DEDUP_REMOVED lines=10> */
.L_x_20647:
[----:B------:R-:W2:Y:S02]  /*03b0*/  LDG.E.U16 R4, desc[UR36][R6.64] ;  /* 0x0000002406047981 */ /* 0x000ea4000c1e1500 */
[----:B--2---:R-:W-:-:S06]  /*03c0*/  HADD2.F32 R4, -RZ, R4.H0_H0 ;  /* 0x20000004ff047230 */ /* 0x004fcc0000004100 */
[----:B------:R-:W0:Y:S02]  /*03d0*/  F2I.S64.TRUNC R4, R4 ;  /* 0x0000000400047311 */ /* 0x000e24000020d900 */
[----:B0-----:R-:W-:Y:S01]  /*03e0*/  PRMT R29, R4, 0x7610, R29 ;  /* 0x00007610041d7816 */ /* 0x001fe2000000001d */
[----:B------:R-:W-:Y:S06]  /*03f0*/  BRA `(.L_x_20643) ;  /* 0x0000000800f47947 */ /* 0x000fec0003800000 */
.L_x_20646:
        /* <DEDUP_REMOVED lines=10> */
.L_x_20649:
[----:B------:R-:W2:Y:S02]  /*04a0*/  LDG.E.U16 R6, desc[UR36][R6.64] ;  /* 0x0000002406067981 */ /* 0x000ea4000c1e1500 */
[----:B--2---:R-:W-:-:S06]  /*04b0*/  HADD2.F32 R4, -RZ, R6.H0_H0 ;  /* 0x20000006ff047230 */ /* 0x004fcc0000004100 */
[----:B------:R-:W0:Y:S02]  /*04c0*/  F2I.S64.TRUNC R4, R4 ;  /* 0x0000000400047311 */ /* 0x000e24000020d900 */
[----:B0-----:R-:W-:Y:S01]  /*04d0*/  PRMT R29, R4, 0x7610, R29 ;  /* 0x00007610041d7816 */ /* 0x001fe2000000001d */
[----:B------:R-:W-:Y:S06]  /*04e0*/  BRA `(.L_x_20643) ;  /* 0x0000000800b87947 */ /* 0x000fec0003800000 */
.L_x_20648:
[----:B------:R-:W2:Y:S02]  /*04f0*/  LDG.E.64 R4, desc[UR36][R6.64] ;  /* 0x0000002406047981 */ /* 0x000ea4000c1e1b00 */
[----:B--2---:R-:W0:Y:S02]  /*0500*/  F2I.S64.F64.TRUNC R4, R4 ;  /* 0x0000000400047311 */ /* 0x004e24000030d900 */
[----:B0-----:R-:W-:Y:S01]  /*0510*/  PRMT R29, R4, 0x7610, R29 ;  /* 0x00007610041d7816 */ /* 0x001fe2000000001d */
[----:B------:R-:W-:Y:S06]  /*0520*/  BRA `(.L_x_20643) ;  /* 0x0000000800a87947 */ /* 0x000fec0003800000 */
.L_x_20638:
        /* <DEDUP_REMOVED lines=12> */
.L_x_20652:
[----:B------:R-:W2:Y:S02]  /*05f0*/  LDG.E.64 R6, desc[UR36][R6.64] ;  /* 0x0000002406067981 */ /* 0x000ea4000c1e1b00 */
[----:B--2---:R-:W0:Y:S02]  /*0600*/  F2I.S64.F64.TRUNC R4, R6 ;  /* 0x0000000600047311 */ /* 0x004e24000030d900 */
[----:B0-----:R-:W-:Y:S01]  /*0610*/  PRMT R29, R4, 0x7610, R29 ;  /* 0x00007610041d7816 */ /* 0x001fe2000000001d */
[----:B------:R-:W-:Y:S06]  /*0620*/  BRA `(.L_x_20643) ;  /* 0x0000000800687947 */ /* 0x000fec0003800000 */
.L_x_20651:
        /* <DEDUP_REMOVED lines=24> */
[----:B------:R-:W0:Y:S02]  /*07b0*/  F2I.S64.TRUNC R4, R3 ;  /* 0x0000000300047311 */ /* 0x000e24000020d900 */
[----:B0-----:R-:W-:Y:S01]  /*07c0*/  PRMT R29, R4, 0x7610, R29 ;  /* 0x00007610041d7816 */ /* 0x001fe2000000001d */
[----:B------:R-:W-:Y:S06]  /*07d0*/  BRA `(.L_x_20643) ;  /* 0x0000000400fc7947 */ /* 0x000fec0003800000 */
.L_x_20654:
        /* <DEDUP_REMOVED lines=12> */
[----:B------:R-:W0:Y:S02]  /*08a0*/  F2I.S64.TRUNC R4, R0 ;  /* 0x0000000000047311 */ /* 0x000e24000020d900 */
[----:B0-----:R-:W-:Y:S01]  /*08b0*/  PRMT R29, R4, 0x7610, R29 ;  /* 0x00007610041d7816 */ /* 0x001fe2000000001d */
[----:B------:R-:W-:Y:S06]  /*08c0*/  BRA `(.L_x_20643) ;  /* 0x0000000400c07947 */ /* 0x000fec0003800000 */
.L_x_20653:
[----:B------:R-:W2:Y:S02]  /*08d0*/  LDG.E.U16 R4, desc[UR36][R6.64] ;  /* 0x0000002406047981 */ /* 0x000ea4000c1e1500 */
[----:B--2---:R-:W-:-:S06]  /*08e0*/  IMAD.U32 R4, R4, 0x10000, RZ ;  /* 0x0001000004047824 */ /* 0x004fcc00078e00ff */
[----:B------:R-:W0:Y:S02]  /*08f0*/  F2I.S64.TRUNC R4, R4 ;  /* 0x0000000400047311 */ /* 0x000e24000020d900 */
[----:B0-----:R-:W-:Y:S01]  /*0900*/  PRMT R29, R4, 0x7610, R29 ;  /* 0x00007610041d7816 */ /* 0x001fe2000000001d */
[----:B------:R-:W-:Y:S06]  /*0910*/  BRA `(.L_x_20643) ;  /* 0x0000000400ac7947 */ /* 0x000fec0003800000 */
.L_x_20650:
        /* <DEDUP_REMOVED lines=10> */
.L_x_20657:
        /* <DEDUP_REMOVED lines=21> */
.L_x_20661:
[----:B------:R-:W-:Y:S05]  /*0b10*/  BSYNC.RECONVERGENT B1 ;  /* 0x0000000000017941 */ /* 0x000fea0003800200 */
.L_x_20660:
[----:B------:R-:W-:Y:S01]  /*0b20*/  IMAD.SHL.U32 R0, R0, 0x100000, RZ ;  /* 0x0010000000007824 */ /* 0x000fe200078e00ff */
[----:B------:R-:W-:-:S04]  /*0b30*/  LEA R3, R3, 0x3b800000, 0x17 ;  /* 0x3b80000003037811 */ /* 0x000fc800078eb8ff */
[----:B------:R-:W-:-:S07]  /*0b40*/  LOP3.LUT R4, R3, R0, R7, 0xfe, !PT ;  /* 0x0000000003047212 */ /* 0x000fce00078efe07 */
.L_x_20659:
[----:B------:R-:W-:Y:S05]  /*0b50*/  BSYNC.RECONVERGENT B0 ;  /* 0x0000000000007941 */ /* 0x000fea0003800200 */
.L_x_20658:
[----:B------:R-:W0:Y:S02]  /*0b60*/  F2I.S64.TRUNC R4, R4 ;  /* 0x0000000400047311 */ /* 0x000e24000020d900 */
[----:B0-----:R-:W-:Y:S01]  /*0b70*/  PRMT R29, R4, 0x7610, R29 ;  /* 0x00007610041d7816 */ /* 0x001fe2000000001d */
[----:B------:R-:W-:Y:S06]  /*0b80*/  BRA `(.L_x_20643) ;  /* 0x0000000400107947 */ /* 0x000fec0003800000 */
.L_x_20656:
        /* <DEDUP_REMOVED lines=21> */
.L_x_20665:
[----:B------:R-:W-:Y:S05]  /*0ce0*/  BSYNC.RECONVERGENT B1 ;  /* 0x0000000000017941 */ /* 0x000fea0003800200 */
.L_x_20664:
[----:B------:R-:W-:Y:S01]  /*0cf0*/  IMAD.SHL.U32 R0, R0, 0x200000, RZ ;  /* 0x0020000000007824 */ /* 0x000fe200078e00ff */
[----:B------:R-:W-:-:S04]  /*0d00*/  LEA R3, R3, 0x37800000, 0x17 ;  /* 0x3780000003037811 */ /* 0x000fc800078eb8ff */
[----:B------:R-:W-:-:S07]  /*0d10*/  LOP3.LUT R4, R3, R0, R7, 0xfe, !PT ;  /* 0x0000000003047212 */ /* 0x000fce00078efe07 */
.L_x_20663:
[----:B------:R-:W-:Y:S05]  /*0d20*/  BSYNC.RECONVERGENT B0 ;  /* 0x0000000000007941 */ /* 0x000fea0003800200 */
.L_x_20662:
[----:B------:R-:W0:Y:S02]  /*0d30*/  F2I.S64.TRUNC R4, R4 ;  /* 0x0000000400047311 */ /* 0x000e24000020d900 */
[----:B0-----:R-:W-:Y:S01]  /*0d40*/  PRMT R29, R4, 0x7610, R29 ;  /* 0x00007610041d7816 */ /* 0x001fe2000000001d */
[----:B------:R-:W-:Y:S06]  /*0d50*/  BRA `(.L_x_20643) ;  /* 0x00000000009c7947 */ /* 0x000fec0003800000 */
.L_x_20655:
[----:B------:R-:W-:-:S09]  /*0d60*/  UISETP.NE.AND UP0, UPT, UR4, 0x1c, UPT ;  /* 0x0000001c0400788c */ /* 0x000fd2000bf05270 */
[----:B------:R-:W-:Y:S05]  /*0d70*/  BRA.U !UP0, `(.L_x_20666) ;  /* 0x0000000108907547 */ /* 0x000fea000b800000 */
[----:B------:R-:W-:-:S09]  /*0d80*/  UISETP.NE.AND UP0, UPT, UR4, 0x1d, UPT ;  /* 0x0000001d0400788c */ /* 0x000fd2000bf05270 */
[----:B------:R-:W-:Y:S05]  /*0d90*/  BRA.U !UP0, `(.L_x_20667) ;  /* 0x0000000108807547 */ /* 0x000fea000b800000 */
[----:B------:R-:W-:-:S09]  /*0da0*/  UISETP.NE.AND UP0, UPT, UR4, 0x2c, UPT ;  /* 0x0000002c0400788c */ /* 0x000fd2000bf05270 */
[----:B------:R-:W-:Y:S05]  /*0db0*/  BRA.U !UP0, `(.L_x_20668) ;  /* 0x0000000108487547 */ /* 0x000fea000b800000 */
.L_x_20642:
        /* <DEDUP_REMOVED lines=16> */
.L_x_20669:
[----:B------:R-:W-:Y:S01]  /*0ec0*/  PRMT R29, RZ, 0x7610, R29 ;  /* 0x00007610ff1d7816 */ /* 0x000fe2000000001d */
[----:B------:R-:W-:Y:S06]  /*0ed0*/  BRA `(.L_x_20643) ;  /* 0x00000000003c7947 */ /* 0x000fec0003800000 */
.L_x_20668:
        /* <DEDUP_REMOVED lines=8> */
.L_x_20671:
[----:B------:R-:W-:Y:S05]  /*0f60*/  BSYNC.RECONVERGENT B0 ;  /* 0x0000000000007941 */ /* 0x000fea0003800200 */
.L_x_20670:
[----:B------:R-:W0:Y:S02]  /*0f70*/  F2I.S64.TRUNC R4, R4 ;  /* 0x0000000400047311 */ /* 0x000e24000020d900 */
[----:B0-----:R-:W-:Y:S01]  /*0f80*/  PRMT R29, R4, 0x7610, R29 ;  /* 0x00007610041d7816 */ /* 0x001fe2000000001d */
[----:B------:R-:W-:Y:S06]  /*0f90*/  BRA `(.L_x_20643) ;  /* 0x00000000000c7947 */ /* 0x000fec0003800000 */
.L_x_20667:
[----:B------:R0:W5:Y:S01]  /*0fa0*/  LDG.E.U8 R29, desc[UR36][R6.64] ;  /* 0x00000024061d7981 */ /* 0x000162000c1e1100 */
[----:B------:R-:W-:Y:S05]  /*0fb0*/  BRA `(.L_x_20643) ;  /* 0x0000000000047947 */ /* 0x000fea0003800000 */
.L_x_20666:
[----:B------:R0:W5:Y:S02]  /*0fc0*/  LDG.E.U8 R29, desc[UR36][R6.64] ;  /* 0x00000024061d7981 */ /* 0x000164000c1e1100 */
.L_x_20643:
        /* <DEDUP_REMOVED lines=18> */
.L_x_20675:
[----:B------:R1:W5:Y:S01]  /*10f0*/  LDG.E.U8 R28, desc[UR36][R6.64] ;  /* 0x00000024061c7981 */ /* 0x000362000c1e1100 */
[----:B------:R-:W-:Y:S05]  /*1100*/  BRA `(.L_x_20677) ;  /* 0x0000000c00607947 */ /* 0x000fea0003800000 */
.L_x_20674:
        /* <DEDUP_REMOVED lines=8> */
.L_x_20679:
[----:B------:R3:W5:Y:S01]  /*1190*/  LDG.E.U8 R28, desc[UR36][R6.64] ;  /* 0x00000024061c7981 */ /* 0x000762000c1e1100 */
[----:B------:R-:W-:Y:S05]  /*11a0*/  BRA `(.L_x_20677) ;  /* 0x0000000c00387947 */ /* 0x000fea0003800000 */
.L_x_20678:
[----:B------:R2:W5:Y:S01]  /*11b0*/  LDG.E.U16 R28, desc[UR36][R6.64] ;  /* 0x00000024061c7981 */ /* 0x000562000c1e1500 */
[----:B------:R-:W-:Y:S05]  /*11c0*/  BRA `(.L_x_20677) ;  /* 0x0000000c00307947 */ /* 0x000fea0003800000 */
.L_x_20673:
        /* <DEDUP_REMOVED lines=10> */
.L_x_20681:
[----:B------:R-:W2:Y:S02]  /*1270*/  LDG.E.U16 R4, desc[UR36][R6.64] ;  /* 0x0000002406047981 */ /* 0x000ea4000c1e1500 */
[----:B--2---:R-:W-:-:S06]  /*1280*/  HADD2.F32 R4, -RZ, R4.H0_H0 ;  /* 0x20000004ff047230 */ /* 0x004fcc0000004100 */
[----:B------:R-:W0:Y:S02]  /*1290*/  F2I.S64.TRUNC R4, R4 ;  /* 0x0000000400047311 */ /* 0x000e24000020d900 */
[----:B0-----:R-:W-:Y:S01]  /*12a0*/  PRMT R28, R4, 0x7610, R28 ;  /* 0x00007610041c7816 */ /* 0x001fe2000000001c */
[----:B------:R-:W-:Y:S06]  /*12b0*/  BRA `(.L_x_20677) ;  /* 0x0000000800f47947 */ /* 0x000fec0003800000 */
.L_x_20680:
        /* <DEDUP_REMOVED lines=10> */
.L_x_20683:
[----:B------:R-:W2:Y:S02]  /*1360*/  LDG.E.U16 R6, desc[UR36][R6.64] ;  /* 0x0000002406067981 */ /* 0x000ea4000c1e1500 */
[----:B--2---:R-:W-:-:S06]  /*1370*/  HADD2.F32 R4, -RZ, R6.H0_H0 ;  /* 0x20000006ff047230 */ /* 0x004fcc0000004100 */
[----:B------:R-:W0:Y:S02]  /*1380*/  F2I.S64.TRUNC R4, R4 ;  /* 0x0000000400047311 */ /* 0x000e24000020d900 */
[----:B0-----:R-:W-:Y:S01]  /*1390*/  PRMT R28, R4, 0x7610, R28 ;  /* 0x00007610041c7816 */ /* 0x001fe2000000001c */
[----:B------:R-:W-:Y:S06]  /*13a0*/  BRA `(.L_x_20677) ;  /* 0x0000000800b87947 */ /* 0x000fec0003800000 */
.L_x_20682:
[----:B------:R-:W2:Y:S02]  /*13b0*/  LDG.E.64 R4, desc[UR36][R6.64] ;  /* 0x0000002406047981 */ /* 0x000ea4000c1e1b00 */
[----:B--2---:R-:W0:Y:S02]  /*13c0*/  F2I.S64.F64.TRUNC R4, R4 ;  /* 0x0000000400047311 */ /* 0x004e24000030d900 */
[----:B0-----:R-:W-:Y:S01]  /*13d0*/  PRMT R28, R4, 0x7610, R28 ;  /* 0x00007610041c7816 */ /* 0x001fe2000000001c */
[----:B------:R-:W-:Y:S06]  /*13e0*/  BRA `(.L_x_20677) ;  /* 0x0000000800a87947 */ /* 0x000fec0003800000 */
.L_x_20672:
        /* <DEDUP_REMOVED lines=12> */
.L_x_20686:
[----:B------:R-:W2:Y:S02]  /*14b0*/  LDG.E.64 R6, desc[UR36][R6.64] ;  /* 0x0000002406067981 */ /* 0x000ea4000c1e1b00 */
[----:B--2---:R-:W0:Y:S02]  /*14c0*/  F2I.S64.F64.TRUNC R4, R6 ;  /* 0x0000000600047311 */ /* 0x004e24000030d900 */
[----:B0-----:R-:W-:Y:S01]  /*14d0*/  PRMT R28, R4, 0x7610, R28 ;  /* 0x00007610041c7816 */ /* 0x001fe2000000001c */
[----:B------:R-:W-:Y:S06]  /*14e0*/  BRA `(.L_x_20677) ;  /* 0x0000000800687947 */ /* 0x000fec0003800000 */
.L_x_20685:
        /* <DEDUP_REMOVED lines=27> */
.L_x_20688:
        /* <DEDUP_REMOVED lines=15> */
.L_x_20687:
[----:B------:R-:W2:Y:S02]  /*1790*/  LDG.E.U16 R4, desc[UR36][R6.64] ;  /* 0x0000002406047981 */ /* 0x000ea4000c1e1500 */
[----:B--2---:R-:W-:-:S06]  /*17a0*/  IMAD.U32 R4, R4, 0x10000, RZ ;  /* 0x0001000004047824 */ /* 0x004fcc00078e00ff */
[----:B------:R-:W0:Y:S02]  /*17b0*/  F2I.S64.TRUNC R4, R4 ;  /* 0x0000000400047311 */ /* 0x000e24000020d900 */
[----:B0-----:R-:W-:Y:S01]  /*17c0*/  PRMT R28, R4, 0x7610, R28 ;  /* 0x00007610041c7816 */ /* 0x001fe2000000001c */
[----:B------:R-:W-:Y:S06]  /*17d0*/  BRA `(.L_x_20677) ;  /* 0x0000000400ac7947 */ /* 0x000fec0003800000 */
.L_x_20684:
        /* <DEDUP_REMOVED lines=10> */
.L_x_20691:
        /* <DEDUP_REMOVED lines=21> */
.L_x_20695:
[----:B------:R-:W-:Y:S05]  /*19d0*/  BSYNC.RECONVERGENT B1 ;  /* 0x0000000000017941 */ /* 0x000fea0003800200 */
.L_x_20694:
[----:B------:R-:W-:Y:S01]  /*19e0*/  IMAD.SHL.U32 R0, R0, 0x100000, RZ ;  /* 0x0010000000007824 */ /* 0x000fe200078e00ff */
[----:B------:R-:W-:-:S04]  /*19f0*/  LEA R3, R3, 0x3b800000, 0x17 ;  /* 0x3b80000003037811 */ /* 0x000fc800078eb8ff */
[----:B------:R-:W-:-:S07]  /*1a00*/  LOP3.LUT R4, R3, R0, R7, 0xfe, !PT ;  /* 0x0000000003047212 */ /* 0x000fce00078efe07 */
.L_x_20693:
[----:B------:R-:W-:Y:S05]  /*1a10*/  BSYNC.RECONVERGENT B0 ;  /* 0x0000000000007941 */ /* 0x000fea0003800200 */
.L_x_20692:
[----:B------:R-:W0:Y:S02]  /*1a20*/  F2I.S64.TRUNC R4, R4 ;  /* 0x0000000400047311 */ /* 0x000e24000020d900 */
[----:B0-----:R-:W-:Y:S01]  /*1a30*/  PRMT R28, R4, 0x7610, R28 ;  /* 0x00007610041c7816 */ /* 0x001fe2000000001c */
[----:B------:R-:W-:Y:S06]  /*1a40*/  BRA `(.L_x_20677) ;  /* 0x0000000400107947 */ /* 0x000fec0003800000 */
.L_x_20690:
        /* <DEDUP_REMOVED lines=21> */
.L_x_20699:
[----:B------:R-:W-:Y:S05]  /*1ba0*/  BSYNC.RECONVERGENT B1 ;  /* 0x0000000000017941 */ /* 0x000fea0003800200 */
.L_x_20698:
[----:B------:R-:W-:Y:S01]  /*1bb0*/  IMAD.SHL.U32 R0, R0, 0x200000, RZ ;  /* 0x0020000000007824 */ /* 0x000fe200078e00ff */
[----:B------:R-:W-:-:S04]  /*1bc0*/  LEA R3, R3, 0x37800000, 0x17 ;  /* 0x3780000003037811 */ /* 0x000fc800078eb8ff */
[----:B------:R-:W-:-:S07]  /*1bd0*/  LOP3.LUT R4, R3, R0, R7, 0xfe, !PT ;  /* 0x0000000003047212 */ /* 0x000fce00078efe07 */
.L_x_20697:
[----:B------:R-:W-:Y:S05]  /*1be0*/  BSYNC.RECONVERGENT B0 ;  /* 0x0000000000007941 */ /* 0x000fea0003800200 */
.L_x_20696:
[----:B------:R-:W0:Y:S02]  /*1bf0*/  F2I.S64.TRUNC R4, R4 ;  /* 0x0000000400047311 */ /* 0x000e24000020d900 */
[----:B0-----:R-:W-:Y:S01]  /*1c00*/  PRMT R28, R4, 0x7610, R28 ;  /* 0x00007610041c7816 */ /* 0x001fe2000000001c */
[----:B------:R-:W-:Y:S06]  /*1c10*/  BRA `(.L_x_20677) ;  /* 0x00000000009c7947 */ /* 0x000fec0003800000 */
.L_x_20689:
[----:B------:R-:W-:-:S09]  /*1c20*/  UISETP.NE.AND UP0, UPT, UR4, 0x1c, UPT ;  /* 0x0000001c0400788c */ /* 0x000fd2000bf05270 */
[----:B------:R-:W-:Y:S05]  /*1c30*/  BRA.U !UP0, `(.L_x_20700) ;  /* 0x0000000108907547 */ /* 0x000fea000b800000 */
[----:B------:R-:W-:-:S09]  /*1c40*/  UISETP.NE.AND UP0, UPT, UR4, 0x1d, UPT ;  /* 0x0000001d0400788c */ /* 0x000fd2000bf05270 */
[----:B------:R-:W-:Y:S05]  /*1c50*/  BRA.U !UP0, `(.L_x_20701) ;  /* 0x0000000108807547 */ /* 0x000fea000b800000 */
[----:B------:R-:W-:-:S09]  /*1c60*/  UISETP.NE.AND UP0, UPT, UR4, 0x2c, UPT ;  /* 0x0000002c0400788c */ /* 0x000fd2000bf05270 */
[----:B------:R-:W-:Y:S05]  /*1c70*/  BRA.U !UP0, `(.L_x_20702) ;  /* 0x0000000108487547 */ /* 0x000fea000b800000 */
.L_x_20676:
        /* <DEDUP_REMOVED lines=16> */
.L_x_20703:
[----:B------:R-:W-:Y:S01]  /*1d80*/  PRMT R28, RZ, 0x7610, R28 ;  /* 0x00007610ff1c7816 */ /* 0x000fe2000000001c */
[----:B------:R-:W-:Y:S06]  /*1d90*/  BRA `(.L_x_20677) ;  /* 0x00000000003c7947 */ /* 0x000fec0003800000 */
.L_x_20702:
        /* <DEDUP_REMOVED lines=8> */
.L_x_20705:
[----:B------:R-:W-:Y:S05]  /*1e20*/  BSYNC.RECONVERGENT B0 ;  /* 0x0000000000007941 */ /* 0x000fea0003800200 */
.L_x_20704:
[----:B------:R-:W0:Y:S02]  /*1e30*/  F2I.S64.TRUNC R4, R4 ;  /* 0x0000000400047311 */ /* 0x000e24000020d900 */
[----:B0-----:R-:W-:Y:S01]  /*1e40*/  PRMT R28, R4, 0x7610, R28 ;  /* 0x00007610041c7816 */ /* 0x001fe2000000001c */
[----:B------:R-:W-:Y:S06]  /*1e50*/  BRA `(.L_x_20677) ;  /* 0x00000000000c7947 */ /* 0x000fec0003800000 */
.L_x_20701:
[----:B------:R0:W5:Y:S01]  /*1e60*/  LDG.E.U8 R28, desc[UR36][R6.64] ;  /* 0x00000024061c7981 */ /* 0x000162000c1e1100 */
[----:B------:R-:W-:Y:S05]  /*1e70*/  BRA `(.L_x_20677) ;  /* 0x0000000000047947 */ /* 0x000fea0003800000 */
.L_x_20700:
[----:B------:R0:W5:Y:S02]  /*1e80*/  LDG.E.U8 R28, desc[UR36][R6.64] ;  /* 0x00000024061c7981 */ /* 0x000164000c1e1100 */
.L_x_20677:
        /* <DEDUP_REMOVED lines=18> */
.L_x_20709:
[----:B------:R0:W5:Y:S01]  /*1fb0*/  LDG.E.U8 R16, desc[UR36][R6.64] ;  /* 0x0000002406107981 */ /* 0x000162000c1e1100 */
[----:B------:R-:W-:Y:S05]  /*1fc0*/  BRA `(.L_x_20711) ;  /* 0x0000000c00607947 */ /* 0x000fea0003800000 */
.L_x_20708:
        /* <DEDUP_REMOVED lines=8> */
.L_x_20713:
[----:B------:R3:W5:Y:S01]  /*2050*/  LDG.E.U8 R16, desc[UR36][R6.64] ;  /* 0x0000002406107981 */ /* 0x000762000c1e1100 */
[----:B------:R-:W-:Y:S05]  /*2060*/  BRA `(.L_x_20711) ;  /* 0x0000000c00387947 */ /* 0x000fea0003800000 */
.L_x_20712:
[----:B------:R2:W5:Y:S01]  /*2070*/  LDG.E.U16 R16, desc[UR36][R6.64] ;  /* 0x0000002406107981 */ /* 0x000562000c1e1500 */
[----:B------:R-:W-:Y:S05]  /*2080*/  BRA `(.L_x_20711) ;  /* 0x0000000c00307947 */ /* 0x000fea0003800000 */
.L_x_20707:
        /* <DEDUP_REMOVED lines=10> */
.L_x_20715:
[----:B------:R-:W2:Y:S02]  /*2130*/  LDG.E.U16 R4, desc[UR36][R6.64] ;  /* 0x0000002406047981 */ /* 0x000ea4000c1e1500 */
[----:B--2---:R-:W-:-:S06]  /*2140*/  HADD2.F32 R4, -RZ, R4.H0_H0 ;  /* 0x20000004ff047230 */ /* 0x004fcc0000004100 */
[----:B------:R-:W0:Y:S02]  /*2150*/  F2I.S64.TRUNC R4, R4 ;  /* 0x0000000400047311 */ /* 0x000e24000020d900 */
[----:B0-----:R-:W-:Y:S01]  /*2160*/  PRMT R16, R4, 0x7610, R16 ;  /* 0x0000761004107816 */ /* 0x001fe20000000010 */
[----:B------:R-:W-:Y:S06]  /*2170*/  BRA `(.L_x_20711) ;  /* 0x0000000800f47947 */ /* 0x000fec0003800000 */
.L_x_20714:
        /* <DEDUP_REMOVED lines=10> */
.L_x_20717:
[----:B------:R-:W2:Y:S02]  /*2220*/  LDG.E.U16 R6, desc[UR36][R6.64] ;  /* 0x0000002406067981 */ /* 0x000ea4000c1e1500 */
[----:B--2---:R-:W-:-:S06]  /*2230*/  HADD2.F32 R4, -RZ, R6.H0_H0 ;  /* 0x20000006ff047230 */ /* 0x004fcc0000004100 */
[----:B------:R-:W0:Y:S02]  /*2240*/  F2I.S64.TRUNC R4, R4 ;  /* 0x0000000400047311 */ /* 0x000e24000020d900 */
[----:B0-----:R-:W-:Y:S01]  /*2250*/  PRMT R16, R4, 0x7610, R16 ;  /* 0x0000761004107816 */ /* 0x001fe20000000010 */
[----:B------:R-:W-:Y:S06]  /*2260*/  BRA `(.L_x_20711) ;  /* 0x0000000800b87947 */ /* 0x000fec0003800000 */
.L_x_20716:
[----:B------:R-:W2:Y:S02]  /*2270*/  LDG.E.64 R4, desc[UR36][R6.64] ;  /* 0x0000002406047981 */ /* 0x000ea4000c1e1b00 */
[----:B--2---:R-:W0:Y:S02]  /*2280*/  F2I.S64.F64.TRUNC R4, R4 ;  /* 0x0000000400047311 */ /* 0x004e24000030d900 */
[----:B0-----:R-:W-:Y:S01]  /*2290*/  PRMT R16, R4, 0x7610, R16 ;  /* 0x0000761004107816 */ /* 0x001fe20000000010 */
[----:B------:R-:W-:Y:S06]  /*22a0*/  BRA `(.L_x_20711) ;  /* 0x0000000800a87947 */ /* 0x000fec0003800000 */
.L_x_20706:
        /* <DEDUP_REMOVED lines=12> */
.L_x_20720:
[----:B------:R-:W2:Y:S02]  /*2370*/  LDG.E.64 R6, desc[UR36][R6.64] ;  /* 0x0000002406067981 */ /* 0x000ea4000c1e1b00 */
[----:B--2---:R-:W0:Y:S02]  /*2380*/  F2I.S64.F64.TRUNC R4, R6 ;  /* 0x0000000600047311 */ /* 0x004e24000030d900 */
[----:B0-----:R-:W-:Y:S01]  /*2390*/  PRMT R16, R4, 0x7610, R16 ;  /* 0x0000761004107816 */ /* 0x001fe20000000010 */
[----:B------:R-:W-:Y:S06]  /*23a0*/  BRA `(.L_x_20711) ;  /* 0x0000000800687947 */ /* 0x000fec0003800000 */
.L_x_20719:
        /* <DEDUP_REMOVED lines=27> */
.L_x_20722:
        /* <DEDUP_REMOVED lines=15> */
.L_x_20721:
[----:B------:R-:W2:Y:S02]  /*2650*/  LDG.E.U16 R4, desc[UR36][R6.64] ;  /* 0x0000002406047981 */ /* 0x000ea4000c1e1500 */
[----:B--2---:R-:W-:-:S06]  /*2660*/  IMAD.U32 R4, R4, 0x10000, RZ ;  /* 0x0001000004047824 */ /* 0x004fcc00078e00ff */
[----:B------:R-:W0:Y:S02]  /*2670*/  F2I.S64.TRUNC R4, R4 ;  /* 0x0000000400047311 */ /* 0x000e24000020d900 */
[----:B0-----:R-:W-:Y:S01]  /*2680*/  PRMT R16, R4, 0x7610, R16 ;  /* 0x0000761004107816 */ /* 0x001fe20000000010 */
[----:B------:R-:W-:Y:S06]  /*2690*/  BRA `(.L_x_20711) ;  /* 0x0000000400ac7947 */ /* 0x000fec0003800000 */
.L_x_20718:
        /* <DEDUP_REMOVED lines=10> */
.L_x_20725:
        /* <DEDUP_REMOVED lines=21> */
.L_x_20729:
[----:B------:R-:W-:Y:S05]  /*2890*/  BSYNC.RECONVERGENT B1 ;  /* 0x0000000000017941 */ /* 0x000fea0003800200 */
.L_x_20728:
[----:B------:R-:W-:Y:S01]  /*28a0*/  IMAD.SHL.U32 R0, R0, 0x100000, RZ ;  /* 0x0010000000007824 */ /* 0x000fe200078e00ff */
[----:B------:R-:W-:-:S04]  /*28b0*/  LEA R3, R3, 0x3b800000, 0x17 ;  /* 0x3b80000003037811 */ /* 0x000fc800078eb8ff */
[----:B------:R-:W-:-:S07]  /*28c0*/  LOP3.LUT R4, R3, R0, R7, 0xfe, !PT ;  /* 0x0000000003047212 */ /* 0x000fce00078efe07 */
.L_x_20727:
[----:B------:R-:W-:Y:S05]  /*28d0*/  BSYNC.RECONVERGENT B0 ;  /* 0x0000000000007941 */ /* 0x000fea0003800200 */
.L_x_20726:
[----:B------:R-:W0:Y:S02]  /*28e0*/  F2I.S64.TRUNC R4, R4 ;  /* 0x0000000400047311 */ /* 0x000e24000020d900 */
[----:B0-----:R-:W-:Y:S01]  /*28f0*/  PRMT R16, R4, 0x7610, R16 ;  /* 0x0000761004107816 */ /* 0x001fe20000000010 */
[----:B------:R-:W-:Y:S06]  /*2900*/  BRA `(.L_x_20711) ;  /* 0x0000000400107947 */ /* 0x000fec0003800000 */
.L_x_20724:
        /* <DEDUP_REMOVED lines=21> */
.L_x_20733:
[----:B------:R-:W-:Y:S05]  /*2a60*/  BSYNC.RECONVERGENT B1 ;  /* 0x0000000000017941 */ /* 0x000fea0003800200 */
.L_x_20732:
[----:B------:R-:W-:Y:S01]  /*2a70*/  IMAD.SHL.U32 R0, R0, 0x200000, RZ ;  /* 0x0020000000007824 */ /* 0x000fe200078e00ff */
[----:B------:R-:W-:-:S04]  /*2a80*/  LEA R3, R3, 0x37800000, 0x17 ;  /* 0x3780000003037811 */ /* 0x000fc800078eb8ff */
[----:B------:R-:W-:-:S07]  /*2a90*/  LOP3.LUT R4, R3, R0, R7, 0xfe, !PT ;  /* 0x0000000003047212 */ /* 0x000fce00078efe07 */
.L_x_20731:
[----:B------:R-:W-:Y:S05]  /*2aa0*/  BSYNC.RECONVERGENT B0 ;  /* 0x0000000000007941 */ /* 0x000fea0003800200 */
.L_x_20730:
[----:B------:R-:W0:Y:S02]  /*2ab0*/  F2I.S64.TRUNC R4, R4 ;  /* 0x0000000400047311 */ /* 0x000e24000020d900 */
[----:B0-----:R-:W-:Y:S01]  /*2ac0*/  PRMT R16, R4, 0x7610, R16 ;  /* 0x0000761004107816 */ /* 0x001fe20000000010 */
[----:B------:R-:W-:Y:S06]  /*2ad0*/  BRA `(.L_x_20711) ;  /* 0x00000000009c7947 */ /* 0x000fec0003800000 */
.L_x_20723:
[----:B------:R-:W-:-:S09]  /*2ae0*/  UISETP.NE.AND UP0, UPT, UR4, 0x1c, UPT ;  /* 0x0000001c0400788c */ /* 0x000fd2000bf05270 */
[----:B------:R-:W-:Y:S05]  /*2af0*/  BRA.U !UP0, `(.L_x_20734) ;  /* 0x0000000108907547 */ /* 0x000fea000b800000 */
[----:B------:R-:W-:-:S09]  /*2b00*/  UISETP.NE.AND UP0, UPT, UR4, 0x1d, UPT ;  /* 0x0000001d0400788c */ /* 0x000fd2000bf05270 */
[----:B------:R-:W-:Y:S05]  /*2b10*/  BRA.U !UP0, `(.L_x_20735) ;  /* 0x0000000108807547 */ /* 0x000fea000b800000 */
[----:B------:R-:W-:-:S09]  /*2b20*/  UISETP.NE.AND UP0, UPT, UR4, 0x2c, UPT ;  /* 0x0000002c0400788c */ /* 0x000fd2000bf05270 */
[----:B------:R-:W-:Y:S05]  /*2b30*/  BRA.U !UP0, `(.L_x_20736) ;  /* 0x0000000108487547 */ /* 0x000fea000b800000 */
.L_x_20710:
        /* <DEDUP_REMOVED lines=16> */
.L_x_20737:
[----:B------:R-:W-:Y:S01]  /*2c40*/  PRMT R16, RZ, 0x7610, R16 ;  /* 0x00007610ff107816 */ /* 0x000fe20000000010 */
[----:B------:R-:W-:Y:S06]  /*2c50*/  BRA `(.L_x_20711) ;  /* 0x00000000003c7947 */ /* 0x000fec0003800000 */
.L_x_20736:
        /* <DEDUP_REMOVED lines=8> */
.L_x_20739:
[----:B------:R-:W-:Y:S05]  /*2ce0*/  BSYNC.RECONVERGENT B0 ;  /* 0x0000000000007941 */ /* 0x000fea0003800200 */
.L_x_20738:
[----:B------:R-:W0:Y:S02]  /*2cf0*/  F2I.S64.TRUNC R4, R4 ;  /* 0x0000000400047311 */ /* 0x000e24000020d900 */
[----:B0-----:R-:W-:Y:S01]  /*2d00*/  PRMT R16, R4, 0x7610, R16 ;  /* 0x0000761004107816 */ /* 0x001fe20000000010 */
[----:B------:R-:W-:Y:S06]  /*2d10*/  BRA `(.L_x_20711) ;  /* 0x00000000000c7947 */ /* 0x000fec0003800000 */
.L_x_20735:
[----:B------:R0:W5:Y:S01]  /*2d20*/  LDG.E.U8 R16, desc[UR36][R6.64] ;  /* 0x0000002406107981 */ /* 0x000162000c1e1100 */
[----:B------:R-:W-:Y:S05]  /*2d30*/  BRA `(.L_x_20711) ;  /* 0x0000000000047947 */ /* 0x000fea0003800000 */
.L_x_20734:
[----:B------:R0:W5:Y:S02]  /*2d40*/  LDG.E.U8 R16, desc[UR36][R6.64] ;  /* 0x0000002406107981 */ /* 0x000164000c1e1100 */
.L_x_20711:
[----:B------:R-:W-:-:S07]  /*2d50*/  VIADD R27, R30, 0x80 ;  /* 0x000000801e1b7836 */ /* 0x000fce0000000000 */
.L_x_20637:
[----:B------:R-:W-:Y:S05]  /*2d60*/  BSYNC.RECONVERGENT B6 ;  /* 0x0000000000067941 */ /* 0x000fea0003800200 */
.L_x_20636:
[----:B------:R-:W-:Y:S01]  /*2d70*/  ISETP.GE.AND P0, PT, R27, R26, PT ;  /* 0x0000001a1b00720c */ /* 0x000fe20003f06270 */
[----:B------:R-:W-:Y:S01]  /*2d80*/  BSSY.RECONVERGENT B6, `(.L_x_20740) ;  /* 0x00002cb000067945 */ /* 0x000fe20003800200 */
[----:B------:R-:W-:Y:S02]  /*2d90*/  PRMT R17, RZ, 0x7610, R17 ;  /* 0x00007610ff117816 */ /* 0x000fe40000000011 */
[----:B------:R-:W-:Y:S02]  /*2da0*/  PRMT R18, RZ, 0x7610, R18 ;  /* 0x00007610ff127816 */ /* 0x000fe40000000012 */
[----:B------:R-:W-:-:S07]  /*2db0*/  PRMT R19, RZ, 0x7610, R19 ;  /* 0x00007610ff137816 */ /* 0x000fce0000000013 */
[----:B------:R-:W-:Y:S05]  /*2dc0*/  @P0 BRA `(.L_x_20741) ;  /* 0x0000002c00180947 */ /* 0x000fea0003800000 */
[----:B01234-:R-:W0:Y:S01]  /*2dd0*/  LDC.64 R6, c[0x0][0x3a0] ;  /* 0x0000e800ff067b82 */ /* 0x01fe220000000a00 */
        /* <DEDUP_REMOVED lines=18> */
.L_x_20745:
[----:B------:R4:W5:Y:S01]  /*2f00*/  LDG.E.U8 R17, desc[UR36][R6.64] ;  /* 0x0000002406117981 */ /* 0x000962000c1e1100 */
[----:B------:R-:W-:Y:S05]  /*2f10*/  BRA `(.L_x_20747) ;  /* 0x0000000c00607947 */ /* 0x000fea0003800000 */
.L_x_20744:
        /* <DEDUP_REMOVED lines=8> */
.L_x_20749:
[----:B------:R0:W5:Y:S01]  /*2fa0*/  LDG.E.U8 R17, desc[UR36][R6.64] ;  /* 0x0000002406117981 */ /* 0x000162000c1e1100 */
[----:B------:R-:W-:Y:S05]  /*2fb0*/  BRA `(.L_x_20747) ;  /* 0x0000000c00387947 */ /* 0x000fea0003800000 */
.L_x_20748:
[----:B------:R0:W5:Y:S01]  /*2fc0*/  LDG.E.U16 R17, desc[UR36][R6.64] ;  /* 0x0000002406117981 */ /* 0x000162000c1e1500 */
[----:B------:R-:W-:Y:S05]  /*2fd0*/  BRA `(.L_x_20747) ;  /* 0x0000000c00307947 */ /* 0x000fea0003800000 */
.L_x_20743:
        /* <DEDUP_REMOVED lines=10> */
.L_x_20751:
[----:B------:R-:W2:Y:S02]  /*3080*/  LDG.E.U16 R4, desc[UR36][R6.64] ;  /* 0x0000002406047981 */ /* 0x000ea4000c1e1500 */
[----:B--2---:R-:W-:-:S06]  /*3090*/  HADD2.F32 R4, -RZ, R4.H0_H0 ;  /* 0x20000004ff047230 */ /* 0x004fcc0000004100 */
[----:B------:R-:W0:Y:S02]  /*30a0*/  F2I.S64.TRUNC R4, R4 ;  /* 0x0000000400047311 */ /* 0x000e24000020d900 */
[----:B0-----:R-:W-:Y:S01]  /*30b0*/  PRMT R17, R4, 0x7610, R17 ;  /* 0x0000761004117816 */ /* 0x001fe20000000011 */
[----:B------:R-:W-:Y:S06]  /*30c0*/  BRA `(.L_x_20747) ;  /* 0x0000000800f47947 */ /* 0x000fec0003800000 */
.L_x_20750:
        /* <DEDUP_REMOVED lines=10> */
.L_x_20753:
[----:B------:R-:W2:Y:S02]  /*3170*/  LDG.E.U16 R6, desc[UR36][R6.64] ;  /* 0x0000002406067981 */ /* 0x000ea4000c1e1500 */
[----:B--2---:R-:W-:-:S06]  /*3180*/  HADD2.F32 R4, -RZ, R6.H0_H0 ;  /* 0x20000006ff047230 */ /* 0x004fcc0000004100 */
[----:B------:R-:W0:Y:S02]  /*3190*/  F2I.S64.TRUNC R4, R4 ;  /* 0x0000000400047311 */ /* 0x000e24000020d900 */
[----:B0-----:R-:W-:Y:S01]  /*31a0*/  PRMT R17, R4, 0x7610, R17 ;  /* 0x0000761004117816 */ /* 0x001fe20000000011 */
[----:B------:R-:W-:Y:S06]  /*31b0*/  BRA `(.L_x_20747) ;  /* 0x0000000800b87947 */ /* 0x000fec0003800000 */
.L_x_20752:
[----:B------:R-:W2:Y:S02]  /*31c0*/  LDG.E.64 R4, desc[UR36][R6.64] ;  /* 0x0000002406047981 */ /* 0x000ea4000c1e1b00 */
[----:B--2---:R-:W0:Y:S02]  /*31d0*/  F2I.S64.F64.TRUNC R4, R4 ;  /* 0x0000000400047311 */ /* 0x004e24000030d900 */
[----:B0-----:R-:W-:Y:S01]  /*31e0*/  PRMT R17, R4, 0x7610, R17 ;  /* 0x0000761004117816 */ /* 0x001fe20000000011 */
[----:B------:R-:W-:Y:S06]  /*31f0*/  BRA `(.L_x_20747) ;  /* 0x0000000800a87947 */ /* 0x000fec0003800000 */
.L_x_20742:
        /* <DEDUP_REMOVED lines=12> */
.L_x_20756:
[----:B------:R-:W2:Y:S02]  /*32c0*/  LDG.E.64 R6, desc[UR36][R6.64] ;  /* 0x0000002406067981 */ /* 0x000ea4000c1e1b00 */
[----:B--2---:R-:W0:Y:S02]  /*32d0*/  F2I.S64.F64.TRUNC R4, R6 ;  /* 0x0000000600047311 */ /* 0x004e24000030d900 */
[----:B0-----:R-:W-:Y:S01]  /*32e0*/  PRMT R17, R4, 0x7610, R17 ;  /* 0x0000761004117816 */ /* 0x001fe20000000011 */
[----:B------:R-:W-:Y:S06]  /*32f0*/  BRA `(.L_x_20747) ;  /* 0x0000000800687947 */ /* 0x000fec0003800000 */
.L_x_20755:
        /* <DEDUP_REMOVED lines=27> */
.L_x_20758:
        /* <DEDUP_REMOVED lines=12> */
[----:B------:R-:W0:Y:S02]  /*3570*/  F2I.S64.TRUNC R4, R0 ;  /* 0x0000000000047311 */ /* 0x000e24000020d900 */
[----:B0-----:R-:W-:Y:S01]  /*3580*/  PRMT R17, R4, 0x7610, R17 ;  /* 0x0000761004117816 */ /* 0x001fe20000000011 */
[----:B------:R-:W-:Y:S06]  /*3590*/  BRA `(.L_x_20747) ;  /* 0x0000000400c07947 */ /* 0x000fec0003800000 */
.L_x_20757:
[----:B------:R-:W2:Y:S02]  /*35a0*/  LDG.E.U16 R4, desc[UR36][R6.64] ;  /* 0x0000002406047981 */ /* 0x000ea4000c1e1500 */
[----:B--2---:R-:W-:-:S06]  /*35b0*/  IMAD.U32 R4, R4, 0x10000, RZ ;  /* 0x0001000004047824 */ /* 0x004fcc00078e00ff */
[----:B------:R-:W0:Y:S02]  /*35c0*/  F2I.S64.TRUNC R4, R4 ;  /* 0x0000000400047311 */ /* 0x000e24000020d900 */
[----:B0-----:R-:W-:Y:S01]  /*35d0*/  PRMT R17, R4, 0x7610, R17 ;  /* 0x0000761004117816 */ /* 0x001fe20000000011 */
[----:B------:R-:W-:Y:S06]  /*35e0*/  BRA `(.L_x_20747) ;  /* 0x0000000400ac7947 */ /* 0x000fec0003800000 */
.L_x_20754:
        /* <DEDUP_REMOVED lines=10> */
.L_x_20761:
        /* <DEDUP_REMOVED lines=21> */
.L_x_20765:
[----:B------:R-:W-:Y:S05]  /*37e0*/  BSYNC.RECONVERGENT B1 ;  /* 0x0000000000017941 */ /* 0x000fea0003800200 */
.L_x_20764:
[----:B------:R-:W-:Y:S01]  /*37f0*/  IMAD.SHL.U32 R0, R0, 0x100000, RZ ;  /* 0x0010000000007824 */ /* 0x000fe200078e00ff */
[----:B------:R-:W-:-:S04]  /*3800*/  LEA R3, R3, 0x3b800000, 0x17 ;  /* 0x3b80000003037811 */ /* 0x000fc800078eb8ff */
[----:B------:R-:W-:-:S07]  /*3810*/  LOP3.LUT R4, R3, R0, R7, 0xfe, !PT ;  /* 0x0000000003047212 */ /* 0x000fce00078efe07 */
.L_x_20763:
[----:B------:R-:W-:Y:S05]  /*3820*/  BSYNC.RECONVERGENT B0 ;  /* 0x0000000000007941 */ /* 0x000fea0003800200 */
.L_x_20762:
[----:B------:R-:W0:Y:S02]  /*3830*/  F2I.S64.TRUNC R4, R4 ;  /* 0x0000000400047311 */ /* 0x000e24000020d900 */
[----:B0-----:R-:W-:Y:S01]  /*3840*/  PRMT R17, R4, 0x7610, R17 ;  /* 0x0000761004117816 */ /* 0x001fe20000000011 */
[----:B------:R-:W-:Y:S06]  /*3850*/  BRA `(.L_x_20747) ;  /* 0x0000000400107947 */ /* 0x000fec0003800000 */
.L_x_20760:
        /* <DEDUP_REMOVED lines=21> */
.L_x_20769:
[----:B------:R-:W-:Y:S05]  /*39b0*/  BSYNC.RECONVERGENT B1 ;  /* 0x0000000000017941 */ /* 0x000fea0003800200 */
.L_x_20768:
[----:B------:R-:W-:Y:S01]  /*39c0*/  IMAD.SHL.U32 R0, R0, 0x200000, RZ ;  /* 0x0020000000007824 */ /* 0x000fe200078e00ff */
[----:B------:R-:W-:-:S04]  /*39d0*/  LEA R3, R3, 0x37800000, 0x17 ;  /* 0x3780000003037811 */ /* 0x000fc800078eb8ff */
[----:B------:R-:W-:-:S07]  /*39e0*/  LOP3.LUT R4, R3, R0, R7, 0xfe, !PT ;  /* 0x0000000003047212 */ /* 0x000fce00078efe07 */
.L_x_20767:
[----:B------:R-:W-:Y:S05]  /*39f0*/  BSYNC.RECONVERGENT B0 ;  /* 0x0000000000007941 */ /* 0x000fea0003800200 */
.L_x_20766:
[----:B------:R-:W0:Y:S02]  /*3a00*/  F2I.S64.TRUNC R4, R4 ;  /* 0x0000000400047311 */ /* 0x000e24000020d900 */
[----:B0-----:R-:W-:Y:S01]  /*3a10*/  PRMT R17, R4, 0x7610, R17 ;  /* 0x0000761004117816 */ /* 0x001fe20000000011 */
[----:B------:R-:W-:Y:S06]  /*3a20*/  BRA `(.L_x_20747) ;  /* 0x00000000009c7947 */ /* 0x000fec0003800000 */
.L_x_20759:
        /* <DEDUP_REMOVED lines=14> */
.L_x_20773:
[----:B------:R-:W-:Y:S05]  /*3b10*/  BSYNC.RECONVERGENT B0 ;  /* 0x0000000000007941 */ /* 0x000fea0003800200 */
.L_x_20772:
[----:B------:R-:W0:Y:S02]  /*3b20*/  F2I.S64.TRUNC R4, R4 ;  /* 0x0000000400047311 */ /* 0x000e24000020d900 */
[----:B0-----:R-:W-:Y:S01]  /*3b30*/  PRMT R17, R4, 0x7610, R17 ;  /* 0x0000761004117816 */ /* 0x001fe20000000011 */
[----:B------:R-:W-:Y:S06]  /*3b40*/  BRA `(.L_x_20747) ;  /* 0x0000000000547947 */ /* 0x000fec0003800000 */
.L_x_20746:
        /* <DEDUP_REMOVED lines=16> */
.L_x_20774:
[----:B------:R-:W-:Y:S01]  /*3c50*/  PRMT R17, RZ, 0x7610, R17 ;  /* 0x00007610ff117816 */ /* 0x000fe20000000011 */
[----:B------:R-:W-:Y:S06]  /*3c60*/  BRA `(.L_x_20747) ;  /* 0x00000000000c7947 */ /* 0x000fec0003800000 */
.L_x_20771:
[----:B------:R1:W5:Y:S01]  /*3c70*/  LDG.E.U8 R17, desc[UR36][R6.64] ;  /* 0x0000002406117981 */ /* 0x000362000c1e1100 */
[----:B------:R-:W-:Y:S05]  /*3c80*/  BRA `(.L_x_20747) ;  /* 0x0000000000047947 */ /* 0x000fea0003800000 */
.L_x_20770:
[----:B------:R2:W5:Y:S02]  /*3c90*/  LDG.E.U8 R17, desc[UR36][R6.64] ;  /* 0x0000002406117981 */ /* 0x000564000c1e1100 */
.L_x_20747:
        /* <DEDUP_REMOVED lines=18> */
.L_x_20778:
[----:B------:R3:W5:Y:S01]  /*3dc0*/  LDG.E.U8 R18, desc[UR36][R6.64] ;  /* 0x0000002406127981 */ /* 0x000762000c1e1100 */
[----:B------:R-:W-:Y:S05]  /*3dd0*/  BRA `(.L_x_20780) ;  /* 0x0000000c00607947 */ /* 0x000fea0003800000 */
.L_x_20777:
        /* <DEDUP_REMOVED lines=8> */
.L_x_20782:
[----:B------:R0:W5:Y:S01]  /*3e60*/  LDG.E.U8 R18, desc[UR36][R6.64] ;  /* 0x0000002406127981 */ /* 0x000162000c1e1100 */
[----:B------:R-:W-:Y:S05]  /*3e70*/  BRA `(.L_x_20780) ;  /* 0x0000000c00387947 */ /* 0x000fea0003800000 */
.L_x_20781:
[----:B------:R0:W5:Y:S01]  /*3e80*/  LDG.E.U16 R18, desc[UR36][R6.64] ;  /* 0x0000002406127981 */ /* 0x000162000c1e1500 */
[----:B------:R-:W-:Y:S05]  /*3e90*/  BRA `(.L_x_20780) ;  /* 0x0000000c00307947 */ /* 0x000fea0003800000 */
.L_x_20776:
        /* <DEDUP_REMOVED lines=10> */
.L_x_20784:
[----:B------:R-:W2:Y:S02]  /*3f40*/  LDG.E.U16 R4, desc[UR36][R6.64] ;  /* 0x0000002406047981 */ /* 0x000ea4000c1e1500 */
[----:B--2---:R-:W-:-:S06]  /*3f50*/  HADD2.F32 R4, -RZ, R4.H0_H0 ;  /* 0x20000004ff047230 */ /* 0x004fcc0000004100 */
[----:B------:R-:W0:Y:S02]  /*3f60*/  F2I.S64.TRUNC R4, R4 ;  /* 0x0000000400047311 */ /* 0x000e24000020d900 */
[----:B0-----:R-:W-:Y:S01]  /*3f70*/  PRMT R18, R4, 0x7610, R18 ;  /* 0x0000761004127816 */ /* 0x001fe20000000012 */
[----:B------:R-:W-:Y:S06]  /*3f80*/  BRA `(.L_x_20780) ;  /* 0x0000000800f47947 */ /* 0x000fec0003800000 */
.L_x_20783:
        /* <DEDUP_REMOVED lines=10> */
.L_x_20786:
[----:B------:R-:W2:Y:S02]  /*4030*/  LDG.E.U16 R6, desc[UR36][R6.64] ;  /* 0x0000002406067981 */ /* 0x000ea4000c1e1500 */
[----:B--2---:R-:W-:-:S06]  /*4040*/  HADD2.F32 R4, -RZ, R6.H0_H0 ;  /* 0x20000006ff047230 */ /* 0x004fcc0000004100 */
[----:B------:R-:W0:Y:S02]  /*4050*/  F2I.S64.TRUNC R4, R4 ;  /* 0x0000000400047311 */ /* 0x000e24000020d900 */
[----:B0-----:R-:W-:Y:S01]  /*4060*/  PRMT R18, R4, 0x7610, R18 ;  /* 0x0000761004127816 */ /* 0x001fe20000000012 */
[----:B------:R-:W-:Y:S06]  /*4070*/  BRA `(.L_x_20780) ;  /* 0x0000000800b87947 */ /* 0x000fec0003800000 */
.L_x_20785:
[----:B------:R-:W2:Y:S02]  /*4080*/  LDG.E.64 R4, desc[UR36][R6.64] ;  /* 0x0000002406047981 */ /* 0x000ea4000c1e1b00 */
[----:B--2---:R-:W0:Y:S02]  /*4090*/  F2I.S64.F64.TRUNC R4, R4 ;  /* 0x0000000400047311 */ /* 0x004e24000030d900 */
[----:B0-----:R-:W-:Y:S01]  /*40a0*/  PRMT R18, R4, 0x7610, R18 ;  /* 0x0000761004127816 */ /* 0x001fe20000000012 */
[----:B------:R-:W-:Y:S06]  /*40b0*/  BRA `(.L_x_20780) ;  /* 0x0000000800a87947 */ /* 0x000fec0003800000 */
.L_x_20775:
        /* <DEDUP_REMOVED lines=12> */
.L_x_20789:
[----:B------:R-:W2:Y:S02]  /*4180*/  LDG.E.64 R6, desc[UR36][R6.64] ;  /* 0x0000002406067981 */ /* 0x000ea4000c1e1b00 */
[----:B--2---:R-:W0:Y:S02]  /*4190*/  F2I.S64.F64.TRUNC R4, R6 ;  /* 0x0000000600047311 */ /* 0x004e24000030d900 */
[----:B0-----:R-:W-:Y:S01]  /*41a0*/  PRMT R18, R4, 0x7610, R18 ;  /* 0x0000761004127816 */ /* 0x001fe20000000012 */
[----:B------:R-:W-:Y:S06]  /*41b0*/  BRA `(.L_x_20780) ;  /* 0x0000000800687947 */ /* 0x000fec0003800000 */
.L_x_20788:
        /* <DEDUP_REMOVED lines=27> */
.L_x_20791:
        /* <DEDUP_REMOVED lines=15> */
.L_x_20790:
[----:B------:R-:W2:Y:S02]  /*4460*/  LDG.E.U16 R4, desc[UR36][R6.64] ;  /* 0x0000002406047981 */ /* 0x000ea4000c1e1500 */
[----:B--2---:R-:W-:-:S06]  /*4470*/  IMAD.U32 R4, R4, 0x10000, RZ ;  /* 0x0001000004047824 */ /* 0x004fcc00078e00ff */
[----:B------:R-:W0:Y:S02]  /*4480*/  F2I.S64.TRUNC R4, R4 ;  /* 0x0000000400047311 */ /* 0x000e24000020d900 */
[----:B0-----:R-:W-:Y:S01]  /*4490*/  PRMT R18, R4, 0x7610, R18 ;  /* 0x0000761004127816 */ /* 0x001fe20000000012 */
[----:B------:R-:W-:Y:S06]  /*44a0*/  BRA `(.L_x_20780) ;  /* 0x0000000400ac7947 */ /* 0x000fec0003800000 */
.L_x_20787:
        /* <DEDUP_REMOVED lines=10> */
.L_x_20794:
        /* <DEDUP_REMOVED lines=21> */
.L_x_20798:
[----:B------:R-:W-:Y:S05]  /*46a0*/  BSYNC.RECONVERGENT B1 ;  /* 0x0000000000017941 */ /* 0x000fea0003800200 */
.L_x_20797:
[----:B------:R-:W-:Y:S01]  /*46b0*/  IMAD.SHL.U32 R0, R0, 0x100000, RZ ;  /* 0x0010000000007824 */ /* 0x000fe200078e00ff */
[----:B------:R-:W-:-:S04]  /*46c0*/  LEA R3, R3, 0x3b800000, 0x17 ;  /* 0x3b80000003037811 */ /* 0x000fc800078eb8ff */
[----:B------:R-:W-:-:S07]  /*46d0*/  LOP3.LUT R4, R3, R0, R7, 0xfe, !PT ;  /* 0x0000000003047212 */ /* 0x000fce00078efe07 */
.L_x_20796:
[----:B------:R-:W-:Y:S05]  /*46e0*/  BSYNC.RECONVERGENT B0 ;  /* 0x0000000000007941 */ /* 0x000fea0003800200 */
.L_x_20795:
[----:B------:R-:W0:Y:S02]  /*46f0*/  F2I.S64.TRUNC R4, R4 ;  /* 0x0000000400047311 */ /* 0x000e24000020d900 */
[----:B0-----:R-:W-:Y:S01]  /*4700*/  PRMT R18, R4, 0x7610, R18 ;  /* 0x0000761004127816 */ /* 0x001fe20000000012 */
[----:B------:R-:W-:Y:S06]  /*4710*/  BRA `(.L_x_20780) ;  /* 0x0000000400107947 */ /* 0x000fec0003800000 */
.L_x_20793:
        /* <DEDUP_REMOVED lines=21> */
.L_x_20802:
[----:B------:R-:W-:Y:S05]  /*4870*/  BSYNC.RECONVERGENT B1 ;  /* 0x0000000000017941 */ /* 0x000fea0003800200 */
.L_x_20801:
[----:B------:R-:W-:Y:S01]  /*4880*/  IMAD.SHL.U32 R0, R0, 0x200000, RZ ;  /* 0x0020000000007824 */ /* 0x000fe200078e00ff */
[----:B------:R-:W-:-:S04]  /*4890*/  LEA R3, R3, 0x37800000, 0x17 ;  /* 0x3780000003037811 */ /* 0x000fc800078eb8ff */
[----:B------:R-:W-:-:S07]  /*48a0*/  LOP3.LUT R4, R3, R0, R7, 0xfe, !PT ;  /* 0x0000000003047212 */ /* 0x000fce00078efe07 */
.L_x_20800:
[----:B------:R-:W-:Y:S05]  /*48b0*/  BSYNC.RECONVERGENT B0 ;  /* 0x0000000000007941 */ /* 0x000fea0003800200 */
.L_x_20799:
[----:B------:R-:W0:Y:S02]  /*48c0*/  F2I.S64.TRUNC R4, R4 ;  /* 0x0000000400047311 */ /* 0x000e24000020d900 */
[----:B0-----:R-:W-:Y:S01]  /*48d0*/  PRMT R18, R4, 0x7610, R18 ;  /* 0x0000761004127816 */ /* 0x001fe20000000012 */
[----:B------:R-:W-:Y:S06]  /*48e0*/  BRA `(.L_x_20780) ;  /* 0x00000000009c7947 */ /* 0x000fec0003800000 */
.L_x_20792:
        /* <DEDUP_REMOVED lines=14> */
.L_x_20806:
[----:B------:R-:W-:Y:S05]  /*49d0*/  BSYNC.RECONVERGENT B0 ;  /* 0x0000000000007941 */ /* 0x000fea0003800200 */
.L_x_20805:
[----:B------:R-:W0:Y:S02]  /*49e0*/  F2I.S64.TRUNC R4, R4 ;  /* 0x0000000400047311 */ /* 0x000e24000020d900 */
[----:B0-----:R-:W-:Y:S01]  /*49f0*/  PRMT R18, R4, 0x7610, R18 ;  /* 0x0000761004127816 */ /* 0x001fe20000000012 */
[----:B------:R-:W-:Y:S06]  /*4a00*/  BRA `(.L_x_20780) ;  /* 0x0000000000547947 */ /* 0x000fec0003800000 */
.L_x_20779:
        /* <DEDUP_REMOVED lines=16> */
.L_x_20807:
[----:B------:R-:W-:Y:S01]  /*4b10*/  PRMT R18, RZ, 0x7610, R18 ;  /* 0x00007610ff127816 */ /* 0x000fe20000000012 */
[----:B------:R-:W-:Y:S06]  /*4b20*/  BRA `(.L_x_20780) ;  /* 0x00000000000c7947 */ /* 0x000fec0003800000 */
.L_x_20804:
[----:B------:R2:W5:Y:S01]  /*4b30*/  LDG.E.U8 R18, desc[UR36][R6.64] ;  /* 0x0000002406127981 */ /* 0x000562000c1e1100 */
[----:B------:R-:W-:Y:S05]  /*4b40*/  BRA `(.L_x_20780) ;  /* 0x0000000000047947 */ /* 0x000fea0003800000 */
.L_x_20803:
[----:B------:R1:W5:Y:S02]  /*4b50*/  LDG.E.U8 R18, desc[UR36][R6.64] ;  /* 0x0000002406127981 */ /* 0x000364000c1e1100 */
.L_x_20780:
        /* <DEDUP_REMOVED lines=18> */
.L_x_20811:
[----:B------:R0:W5:Y:S01]  /*4c80*/  LDG.E.U8 R19, desc[UR36][R6.64] ;  /* 0x0000002406137981 */ /* 0x000162000c1e1100 */
[----:B------:R-:W-:Y:S05]  /*4c90*/  BRA `(.L_x_20813) ;  /* 0x0000000c00607947 */ /* 0x000fea0003800000 */
.L_x_20810:
        /* <DEDUP_REMOVED lines=8> */
.L_x_20815:
[----:B------:R3:W5:Y:S01]  /*4d20*/  LDG.E.U8 R19, desc[UR36][R6.64] ;  /* 0x0000002406137981 */ /* 0x000762000c1e1100 */
[----:B------:R-:W-:Y:S05]  /*4d30*/  BRA `(.L_x_20813) ;  /* 0x0000000c00387947 */ /* 0x000fea0003800000 */
.L_x_20814:
[----:B------:R0:W5:Y:S01]  /*4d40*/  LDG.E.U16 R19, desc[UR36][R6.64] ;  /* 0x0000002406137981 */ /* 0x000162000c1e1500 */
[----:B------:R-:W-:Y:S05]  /*4d50*/  BRA `(.L_x_20813) ;  /* 0x0000000c00307947 */ /* 0x000fea0003800000 */
.L_x_20809:
        /* <DEDUP_REMOVED lines=10> */
.L_x_20817:
[----:B------:R-:W2:Y:S02]  /*4e00*/  LDG.E.U16 R4, desc[UR36][R6.64] ;  /* 0x0000002406047981 */ /* 0x000ea4000c1e1500 */
[----:B--2---:R-:W-:-:S06]  /*4e10*/  HADD2.F32 R4, -RZ, R4.H0_H0 ;  /* 0x20000004ff047230 */ /* 0x004fcc0000004100 */
[----:B------:R-:W0:Y:S02]  /*4e20*/  F2I.S64.TRUNC R4, R4 ;  /* 0x0000000400047311 */ /* 0x000e24000020d900 */
[----:B0-----:R-:W-:Y:S01]  /*4e30*/  PRMT R19, R4, 0x7610, R19 ;  /* 0x0000761004137816 */ /* 0x001fe20000000013 */
[----:B------:R-:W-:Y:S06]  /*4e40*/  BRA `(.L_x_20813) ;  /* 0x0000000800f47947 */ /* 0x000fec0003800000 */
.L_x_20816:
        /* <DEDUP_REMOVED lines=10> */
.L_x_20819:
[----:B------:R-:W2:Y:S02]  /*4ef0*/  LDG.E.U16 R6, desc[UR36][R6.64] ;  /* 0x0000002406067981 */ /* 0x000ea4000c1e1500 */
[----:B--2---:R-:W-:-:S06]  /*4f00*/  HADD2.F32 R4, -RZ, R6.H0_H0 ;  /* 0x20000006ff047230 */ /* 0x004fcc0000004100 */
[----:B------:R-:W0:Y:S02]  /*4f10*/  F2I.S64.TRUNC R4, R4 ;  /* 0x0000000400047311 */ /* 0x000e24000020d900 */
[----:B0-----:R-:W-:Y:S01]  /*4f20*/  PRMT R19, R4, 0x7610, R19 ;  /* 0x0000761004137816 */ /* 0x001fe20000000013 */
[----:B------:R-:W-:Y:S06]  /*4f30*/  BRA `(.L_x_20813) ;  /* 0x0000000800b87947 */ /* 0x000fec0003800000 */
.L_x_20818:
[----:B------:R-:W2:Y:S02]  /*4f40*/  LDG.E.64 R4, desc[UR36][R6.64] ;  /* 0x0000002406047981 */ /* 0x000ea4000c1e1b00 */
[----:B--2---:R-:W0:Y:S02]  /*4f50*/  F2I.S64.F64.TRUNC R4, R4 ;  /* 0x0000000400047311 */ /* 0x004e24000030d900 */
[----:B0-----:R-:W-:Y:S01]  /*4f60*/  PRMT R19, R4, 0x7610, R19 ;  /* 0x0000761004137816 */ /* 0x001fe20000000013 */
[----:B------:R-:W-:Y:S06]  /*4f70*/  BRA `(.L_x_20813) ;  /* 0x0000000800a87947 */ /* 0x000fec0003800000 */
.L_x_20808:
        /* <DEDUP_REMOVED lines=12> */
.L_x_20822:
[----:B------:R-:W2:Y:S02]  /*5040*/  LDG.E.64 R6, desc[UR36][R6.64] ;  /* 0x0000002406067981 */ /* 0x000ea4000c1e1b00 */
[----:B--2---:R-:W0:Y:S02]  /*5050*/  F2I.S64.F64.TRUNC R4, R6 ;  /* 0x0000000600047311 */ /* 0x004e24000030d900 */
[----:B0-----:R-:W-:Y:S01]  /*5060*/  PRMT R19, R4, 0x7610, R19 ;  /* 0x0000761004137816 */ /* 0x001fe20000000013 */
[----:B------:R-:W-:Y:S06]  /*5070*/  BRA `(.L_x_20813) ;  /* 0x0000000800687947 */ /* 0x000fec0003800000 */
.L_x_20821:
        /* <DEDUP_REMOVED lines=27> */
.L_x_20824:
        /* <DEDUP_REMOVED lines=15> */
.L_x_20823:
[----:B------:R-:W2:Y:S02]  /*5320*/  LDG.E.U16 R4, desc[UR36][R6.64] ;  /* 0x0000002406047981 */ /* 0x000ea4000c1e1500 */
[----:B--2---:R-:W-:-:S06]  /*5330*/  IMAD.U32 R4, R4, 0x10000, RZ ;  /* 0x0001000004047824 */ /* 0x004fcc00078e00ff */
[----:B------:R-:W0:Y:S02]  /*5340*/  F2I.S64.TRUNC R4, R4 ;  /* 0x0000000400047311 */ /* 0x000e24000020d900 */
[----:B0-----:R-:W-:Y:S01]  /*5350*/  PRMT R19, R4, 0x7610, R19 ;  /* 0x0000761004137816 */ /* 0x001fe20000000013 */
[----:B------:R-:W-:Y:S06]  /*5360*/  BRA `(.L_x_20813) ;  /* 0x0000000400ac7947 */ /* 0x000fec0003800000 */
.L_x_20820:
        /* <DEDUP_REMOVED lines=10> */
.L_x_20827:
        /* <DEDUP_REMOVED lines=21> */
.L_x_20831:
[----:B------:R-:W-:Y:S05]  /*5560*/  BSYNC.RECONVERGENT B1 ;  /* 0x0000000000017941 */ /* 0x000fea0003800200 */
.L_x_20830:
[----:B------:R-:W-:Y:S01]  /*5570*/  IMAD.SHL.U32 R0, R0, 0x100000, RZ ;  /* 0x0010000000007824 */ /* 0x000fe200078e00ff */
[----:B------:R-:W-:-:S04]  /*5580*/  LEA R3, R3, 0x3b800000, 0x17 ;  /* 0x3b80000003037811 */ /* 0x000fc800078eb8ff */
[----:B------:R-:W-:-:S07]  /*5590*/  LOP3.LUT R4, R3, R0, R7, 0xfe, !PT ;  /* 0x0000000003047212 */ /* 0x000fce00078efe07 */
.L_x_20829:
[----:B------:R-:W-:Y:S05]  /*55a0*/  BSYNC.RECONVERGENT B0 ;  /* 0x0000000000007941 */ /* 0x000fea0003800200 */
.L_x_20828:
[----:B------:R-:W0:Y:S02]  /*55b0*/  F2I.S64.TRUNC R4, R4 ;  /* 0x0000000400047311 */ /* 0x000e24000020d900 */
[----:B0-----:R-:W-:Y:S01]  /*55c0*/  PRMT R19, R4, 0x7610, R19 ;  /* 0x0000761004137816 */ /* 0x001fe20000000013 */
[----:B------:R-:W-:Y:S06]  /*55d0*/  BRA `(.L_x_20813) ;  /* 0x0000000400107947 */ /* 0x000fec0003800000 */
.L_x_20826:
        /* <DEDUP_REMOVED lines=21> */
.L_x_20835:
[----:B------:R-:W-:Y:S05]  /*5730*/  BSYNC.RECONVERGENT B1 ;  /* 0x0000000000017941 */ /* 0x000fea0003800200 */
.L_x_20834:
[----:B------:R-:W-:Y:S01]  /*5740*/  IMAD.SHL.U32 R0, R0, 0x200000, RZ ;  /* 0x0020000000007824 */ /* 0x000fe200078e00ff */
[----:B------:R-:W-:-:S04]  /*5750*/  LEA R3, R3, 0x37800000, 0x17 ;  /* 0x3780000003037811 */ /* 0x000fc800078eb8ff */
[----:B------:R-:W-:-:S07]  /*5760*/  LOP3.LUT R4, R3, R0, R7, 0xfe, !PT ;  /* 0x0000000003047212 */ /* 0x000fce00078efe07 */
.L_x_20833:
[----:B------:R-:W-:Y:S05]  /*5770*/  BSYNC.RECONVERGENT B0 ;  /* 0x0000000000007941 */ /* 0x000fea0003800200 */
.L_x_20832:
[----:B------:R-:W0:Y:S02]  /*5780*/  F2I.S64.TRUNC R4, R4 ;  /* 0x0000000400047311 */ /* 0x000e24000020d900 */
[----:B0-----:R-:W-:Y:S01]  /*5790*/  PRMT R19, R4, 0x7610, R19 ;  /* 0x0000761004137816 */ /* 0x001fe20000000013 */
[----:B------:R-:W-:Y:S06]  /*57a0*/  BRA `(.L_x_20813) ;  /* 0x00000000009c7947 */ /* 0x000fec0003800000 */
.L_x_20825:
        /* <DEDUP_REMOVED lines=14> */
.L_x_20839:
[----:B------:R-:W-:Y:S05]  /*5890*/  BSYNC.RECONVERGENT B0 ;  /* 0x0000000000007941 */ /* 0x000fea0003800200 */
.L_x_20838:
[----:B------:R-:W0:Y:S02]  /*58a0*/  F2I.S64.TRUNC R4, R4 ;  /* 0x0000000400047311 */ /* 0x000e24000020d900 */
[----:B0-----:R-:W-:Y:S01]  /*58b0*/  PRMT R19, R4, 0x7610, R19 ;  /* 0x0000761004137816 */ /* 0x001fe20000000013 */
[----:B------:R-:W-:Y:S06]  /*58c0*/  BRA `(.L_x_20813) ;  /* 0x0000000000547947 */ /* 0x000fec0003800000 */
.L_x_20812:
        /* <DEDUP_REMOVED lines=16> */
.L_x_20840:
[----:B------:R-:W-:Y:S01]  /*59d0*/  PRMT R19, RZ, 0x7610, R19 ;  /* 0x00007610ff137816 */ /* 0x000fe20000000013 */
[----:B------:R-:W-:Y:S06]  /*59e0*/  BRA `(.L_x_20813) ;  /* 0x00000000000c7947 */ /* 0x000fec0003800000 */
.L_x_20837:
[----:B------:R1:W5:Y:S01]  /*59f0*/  LDG.E.U8 R19, desc[UR36][R6.64] ;  /* 0x0000002406137981 */ /* 0x000362000c1e1100 */
[----:B------:R-:W-:Y:S05]  /*5a00*/  BRA `(.L_x_20813) ;  /* 0x0000000000047947 */ /* 0x000fea0003800000 */
.L_x_20836:
[----:B------:R2:W5:Y:S02]  /*5a10*/  LDG.E.U8 R19, desc[UR36][R6.64] ;  /* 0x0000002406137981 */ /* 0x000564000c1e1100 */
.L_x_20813:
[----:B------:R-:W-:-:S07]  /*5a20*/  VIADD R27, R27, 0x80 ;  /* 0x000000801b1b7836 */ /* 0x000fce0000000000 */
.L_x_20741:
[----:B------:R-:W-:Y:S05]  /*5a30*/  BSYNC.RECONVERGENT B6 ;  /* 0x0000000000067941 */ /* 0x000fea0003800200 */
.L_x_20740:
        /* <DEDUP_REMOVED lines=25> */
.L_x_20846:
[----:B------:R3:W5:Y:S01]  /*5bd0*/  LDG.E.U8 R22, desc[UR36][R6.64] ;  /* 0x0000002406167981 */ /* 0x000762000c1e1100 */
[----:B------:R-:W-:Y:S05]  /*5be0*/  BRA `(.L_x_20848) ;  /* 0x0000000c00607947 */ /* 0x000fea0003800000 */
.L_x_20845:
        /* <DEDUP_REMOVED lines=8> */
.L_x_20850:
[----:B------:R2:W5:Y:S01]  /*5c70*/  LDG.E.U8 R22, desc[UR36][R6.64] ;  /* 0x0000002406167981 */ /* 0x000562000c1e1100 */
[----:B------:R-:W-:Y:S05]  /*5c80*/  BRA `(.L_x_20848) ;  /* 0x0000000c00387947 */ /* 0x000fea0003800000 */
.L_x_20849:
[----:B------:R0:W5:Y:S01]  /*5c90*/  LDG.E.U16 R22, desc[UR36][R6.64] ;  /* 0x0000002406167981 */ /* 0x000162000c1e1500 */
[----:B------:R-:W-:Y:S05]  /*5ca0*/  BRA `(.L_x_20848) ;  /* 0x0000000c00307947 */ /* 0x000fea0003800000 */
.L_x_20844:
        /* <DEDUP_REMOVED lines=10> */
.L_x_20852:
[----:B------:R-:W2:Y:S02]  /*5d50*/  LDG.E.U16 R4, desc[UR36][R6.64] ;  /* 0x0000002406047981 */ /* 0x000ea4000c1e1500 */
[----:B--2---:R-:W-:-:S06]  /*5d60*/  HADD2.F32 R4, -RZ, R4.H0_H0 ;  /* 0x20000004ff047230 */ /* 0x004fcc0000004100 */
[----:B------:R-:W0:Y:S02]  /*5d70*/  F2I.S64.TRUNC R4, R4 ;  /* 0x0000000400047311 */ /* 0x000e24000020d900 */
[----:B0-----:R-:W-:Y:S01]  /*5d80*/  PRMT R22, R4, 0x7610, R22 ;  /* 0x0000761004167816 */ /* 0x001fe20000000016 */
[----:B------:R-:W-:Y:S06]  /*5d90*/  BRA `(.L_x_20848) ;  /* 0x0000000800f47947 */ /* 0x000fec0003800000 */
.L_x_20851:
        /* <DEDUP_REMOVED lines=10> */
.L_x_20854:
[----:B------:R-:W2:Y:S02]  /*5e40*/  LDG.E.U16 R6, desc[UR36][R6.64] ;  /* 0x0000002406067981 */ /* 0x000ea4000c1e1500 */
[----:B--2---:R-:W-:-:S06]  /*5e50*/  HADD2.F32 R4, -RZ, R6.H0_H0 ;  /* 0x20000006ff047230 */ /* 0x004fcc0000004100 */
[----:B------:R-:W0:Y:S02]  /*5e60*/  F2I.S64.TRUNC R4, R4 ;  /* 0x0000000400047311 */ /* 0x000e24000020d900 */
[----:B0-----:R-:W-:Y:S01]  /*5e70*/  PRMT R22, R4, 0x7610, R22 ;  /* 0x0000761004167816 */ /* 0x001fe20000000016 */
[----:B------:R-:W-:Y:S06]  /*5e80*/  BRA `(.L_x_20848) ;  /* 0x0000000800b87947 */ /* 0x000fec0003800000 */
.L_x_20853:
[----:B------:R-:W2:Y:S02]  /*5e90*/  LDG.E.64 R4, desc[UR36][R6.64] ;  /* 0x0000002406047981 */ /* 0x000ea4000c1e1b00 */
[----:B--2---:R-:W0:Y:S02]  /*5ea0*/  F2I.S64.F64.TRUNC R4, R4 ;  /* 0x0000000400047311 */ /* 0x004e24000030d900 */
[----:B0-----:R-:W-:Y:S01]  /*5eb0*/  PRMT R22, R4, 0x7610, R22 ;  /* 0x0000761004167816 */ /* 0x001fe20000000016 */
[----:B------:R-:W-:Y:S06]  /*5ec0*/  BRA `(.L_x_20848) ;  /* 0x0000000800a87947 */ /* 0x000fec0003800000 */
.L_x_20843:
        /* <DEDUP_REMOVED lines=12> */
.L_x_20857:
[----:B------:R-:W2:Y:S02]  /*5f90*/  LDG.E.64 R6, desc[UR36][R6.64] ;  /* 0x0000002406067981 */ /* 0x000ea4000c1e1b00 */
[----:B--2---:R-:W0:Y:S02]  /*5fa0*/  F2I.S64.F64.TRUNC R4, R6 ;  /* 0x0000000600047311 */ /* 0x004e24000030d900 */
[----:B0-----:R-:W-:Y:S01]  /*5fb0*/  PRMT R22, R4, 0x7610, R22 ;  /* 0x0000761004167816 */ /* 0x001fe20000000016 */
[----:B------:R-:W-:Y:S06]  /*5fc0*/  BRA `(.L_x_20848) ;  /* 0x0000000800687947 */ /* 0x000fec0003800000 */
.L_x_20856:
        /* <DEDUP_REMOVED lines=27> */
.L_x_20859:
        /* <DEDUP_REMOVED lines=15> */
.L_x_20858:
[----:B------:R-:W2:Y:S02]  /*6270*/  LDG.E.U16 R4, desc[UR36][R6.64] ;  /* 0x0000002406047981 */ /* 0x000ea4000c1e1500 */
[----:B--2---:R-:W-:-:S06]  /*6280*/  IMAD.U32 R4, R4, 0x10000, RZ ;  /* 0x0001000004047824 */ /* 0x004fcc00078e00ff */
[----:B------:R-:W0:Y:S02]  /*6290*/  F2I.S64.TRUNC R4, R4 ;  /* 0x0000000400047311 */ /* 0x000e24000020d900 */
[----:B0-----:R-:W-:Y:S01]  /*62a0*/  PRMT R22, R4, 0x7610, R22 ;  /* 0x0000761004167816 */ /* 0x001fe20000000016 */
[----:B------:R-:W-:Y:S06]  /*62b0*/  BRA `(.L_x_20848) ;  /* 0x0000000400ac7947 */ /* 0x000fec0003800000 */
.L_x_20855:
        /* <DEDUP_REMOVED lines=10> */
.L_x_20862:
        /* <DEDUP_REMOVED lines=21> */
.L_x_20866:
[----:B------:R-:W-:Y:S05]  /*64b0*/  BSYNC.RECONVERGENT B1 ;  /* 0x0000000000017941 */ /* 0x000fea0003800200 */
.L_x_20865:
[----:B------:R-:W-:Y:S01]  /*64c0*/  IMAD.SHL.U32 R0, R0, 0x100000, RZ ;  /* 0x0010000000007824 */ /* 0x000fe200078e00ff */
[----:B------:R-:W-:-:S04]  /*64d0*/  LEA R3, R3, 0x3b800000, 0x17 ;  /* 0x3b80000003037811 */ /* 0x000fc800078eb8ff */
[----:B------:R-:W-:-:S07]  /*64e0*/  LOP3.LUT R4, R3, R0, R7, 0xfe, !PT ;  /* 0x0000000003047212 */ /* 0x000fce00078efe07 */
.L_x_20864:
[----:B------:R-:W-:Y:S05]  /*64f0*/  BSYNC.RECONVERGENT B0 ;  /* 0x0000000000007941 */ /* 0x000fea0003800200 */
.L_x_20863:
[----:B------:R-:W0:Y:S02]  /*6500*/  F2I.S64.TRUNC R4, R4 ;  /* 0x0000000400047311 */ /* 0x000e24000020d900 */
[----:B0-----:R-:W-:Y:S01]  /*6510*/  PRMT R22, R4, 0x7610, R22 ;  /* 0x0000761004167816 */ /* 0x001fe20000000016 */
[----:B------:R-:W-:Y:S06]  /*6520*/  BRA `(.L_x_20848) ;  /* 0x0000000400107947 */ /* 0x000fec0003800000 */
.L_x_20861:
        /* <DEDUP_REMOVED lines=21> */
.L_x_20870:
[----:B------:R-:W-:Y:S05]  /*6680*/  BSYNC.RECONVERGENT B1 ;  /* 0x0000000000017941 */ /* 0x000fea0003800200 */
.L_x_20869:
[----:B------:R-:W-:Y:S01]  /*6690*/  IMAD.SHL.U32 R0, R0, 0x200000, RZ ;  /* 0x0020000000007824 */ /* 0x000fe200078e00ff */
[----:B------:R-:W-:-:S04]  /*66a0*/  LEA R3, R3, 0x37800000, 0x17 ;  /* 0x3780000003037811 */ /* 0x000fc800078eb8ff */
[----:B------:R-:W-:-:S07]  /*66b0*/  LOP3.LUT R4, R3, R0, R7, 0xfe, !PT ;  /* 0x0000000003047212 */ /* 0x000fce00078efe07 */
.L_x_20868:
[----:B------:R-:W-:Y:S05]  /*66c0*/  BSYNC.RECONVERGENT B0 ;  /* 0x0000000000007941 */ /* 0x000fea0003800200 */
.L_x_20867:
[----:B------:R-:W0:Y:S02]  /*66d0*/  F2I.S64.TRUNC R4, R4 ;  /* 0x0000000400047311 */ /* 0x000e24000020d900 */
[----:B0-----:R-:W-:Y:S01]  /*66e0*/  PRMT R22, R4, 0x7610, R22 ;  /* 0x0000761004167816 */ /* 0x001fe20000000016 */
[----:B------:R-:W-:Y:S06]  /*66f0*/  BRA `(.L_x_20848) ;  /* 0x00000000009c7947 */ /* 0x000fec0003800000 */
.L_x_20860:
        /* <DEDUP_REMOVED lines=14> */
.L_x_20874:
[----:B------:R-:W-:Y:S05]  /*67e0*/  BSYNC.RECONVERGENT B0 ;  /* 0x0000000000007941 */ /* 0x000fea0003800200 */
.L_x_20873:
[----:B------:R-:W0:Y:S02]  /*67f0*/  F2I.S64.TRUNC R4, R4 ;  /* 0x0000000400047311 */ /* 0x000e24000020d900 */
[----:B0-----:R-:W-:Y:S01]  /*6800*/  PRMT R22, R4, 0x7610, R22 ;  /* 0x0000761004167816 */ /* 0x001fe20000000016 */
[----:B------:R-:W-:Y:S06]  /*6810*/  BRA `(.L_x_20848) ;  /* 0x0000000000547947 */ /* 0x000fec0003800000 */
.L_x_20847:
        /* <DEDUP_REMOVED lines=16> */
.L_x_20875:
[----:B------:R-:W-:Y:S01]  /*6920*/  PRMT R22, RZ, 0x7610, R22 ;  /* 0x00007610ff167816 */ /* 0x000fe20000000016 */
[----:B------:R-:W-:Y:S06]  /*6930*/  BRA `(.L_x_20848) ;  /* 0x00000000000c7947 */ /* 0x000fec0003800000 */
.L_x_20872:
[----:B------:R0:W5:Y:S01]  /*6940*/  LDG.E.U8 R22, desc[UR36][R6.64] ;  /* 0x0000002406167981 */ /* 0x000162000c1e1100 */
[----:B------:R-:W-:Y:S05]  /*6950*/  BRA `(.L_x_20848) ;  /* 0x0000000000047947 */ /* 0x000fea0003800000 */
.L_x_20871:
[----:B------:R0:W5:Y:S02]  /*6960*/  LDG.E.U8 R22, desc[UR36][R6.64] ;  /* 0x0000002406167981 */ /* 0x000164000c1e1100 */
.L_x_20848:
[----:B------:R-:W0:Y:S01]  /*6970*/  LDC.64 R4, c[0x0][0x3a8] ;  /* 0x0000ea00ff047b82 */ /* 0x000e220000000a00 */
[----:B------:R-:W0:Y:S01]  /*6980*/  LDCU UR5, c[0x0][0x3c4] ;  /* 0x00007880ff0577ac */ /* 0x000e220008000800 */
[----:B------:R-:W-:-:S04]  /*6990*/  UPRMT UR4, UR40, 0x9910, URZ ;  /* 0x0000991028047896 */ /* 0x000fc800080000ff */
[----:B------:R-:W-:Y:S01]  /*69a0*/  UISETP.GT.AND UP0, UPT, UR4, 0x9, UPT ;  /* 0x000000090400788c */ /* 0x000fe2000bf04270 */
[----:B01234-:R-:W-:-:S05]  /*69b0*/  IMAD R7, R24, UR5, RZ ;  /* 0x0000000518077c24 */ /* 0x01ffca000f8e02ff */
[----:B------:R-:W-:-:S05]  /*69c0*/  IADD3 R6, P0, PT, R7, R4, RZ ;  /* 0x0000000407067210 */ /* 0x000fca0007f1e0ff */
        /* <DEDUP_REMOVED lines=12> */
.L_x_20879:
[----:B------:R0:W5:Y:S01]  /*6a90*/  LDG.E.U8 R23, desc[UR36][R6.64] ;  /* 0x0000002406177981 */ /* 0x000162000c1e1100 */
[----:B------:R-:W-:Y:S05]  /*6aa0*/  BRA `(.L_x_20881) ;  /* 0x0000000c00607947 */ /* 0x000fea0003800000 */
.L_x_20878:
        /* <DEDUP_REMOVED lines=8> */
.L_x_20883:
[----:B------:R2:W5:Y:S01]  /*6b30*/  LDG.E.U8 R23, desc[UR36][R6.64] ;  /* 0x0000002406177981 */ /* 0x000562000c1e1100 */
[----:B------:R-:W-:Y:S05]  /*6b40*/  BRA `(.L_x_20881) ;  /* 0x0000000c00387947 */ /* 0x000fea0003800000 */
.L_x_20882:
[----:B------:R4:W5:Y:S01]  /*6b50*/  LDG.E.U16 R23, desc[UR36][R6.64] ;  /* 0x0000002406177981 */ /* 0x000962000c1e1500 */
[----:B------:R-:W-:Y:S05]  /*6b60*/  BRA `(.L_x_20881) ;  /* 0x0000000c00307947 */ /* 0x000fea0003800000 */
.L_x_20877:
        /* <DEDUP_REMOVED lines=10> */
.L_x_20885:
[----:B------:R-:W2:Y:S02]  /*6c10*/  LDG.E.U16 R4, desc[UR36][R6.64] ;  /* 0x0000002406047981 */ /* 0x000ea4000c1e1500 */
[----:B--2---:R-:W-:-:S06]  /*6c20*/  HADD2.F32 R4, -RZ, R4.H0_H0 ;  /* 0x20000004ff047230 */ /* 0x004fcc0000004100 */
[----:B------:R-:W0:Y:S02]  /*6c30*/  F2I.S64.TRUNC R4, R4 ;  /* 0x0000000400047311 */ /* 0x000e24000020d900 */
[----:B0-----:R-:W-:Y:S01]  /*6c40*/  PRMT R23, R4, 0x7610, R23 ;  /* 0x0000761004177816 */ /* 0x001fe20000000017 */
[----:B------:R-:W-:Y:S06]  /*6c50*/  BRA `(.L_x_20881) ;  /* 0x0000000800f47947 */ /* 0x000fec0003800000 */
.L_x_20884:
        /* <DEDUP_REMOVED lines=10> */
.L_x_20887:
[----:B------:R-:W2:Y:S02]  /*6d00*/  LDG.E.U16 R6, desc[UR36][R6.64] ;  /* 0x0000002406067981 */ /* 0x000ea4000c1e1500 */
[----:B--2---:R-:W-:-:S06]  /*6d10*/  HADD2.F32 R4, -RZ, R6.H0_H0 ;  /* 0x20000006ff047230 */ /* 0x004fcc0000004100 */
[----:B------:R-:W0:Y:S02]  /*6d20*/  F2I.S64.TRUNC R4, R4 ;  /* 0x0000000400047311 */ /* 0x000e24000020d900 */
[----:B0-----:R-:W-:Y:S01]  /*6d30*/  PRMT R23, R4, 0x7610, R23 ;  /* 0x0000761004177816 */ /* 0x001fe20000000017 */
[----:B------:R-:W-:Y:S06]  /*6d40*/  BRA `(.L_x_20881) ;  /* 0x0000000800b87947 */ /* 0x000fec0003800000 */
.L_x_20886:
[----:B------:R-:W2:Y:S02]  /*6d50*/  LDG.E.64 R4, desc[UR36][R6.64] ;  /* 0x0000002406047981 */ /* 0x000ea4000c1e1b00 */
[----:B--2---:R-:W0:Y:S02]  /*6d60*/  F2I.S64.F64.TRUNC R4, R4 ;  /* 0x0000000400047311 */ /* 0x004e24000030d900 */
[----:B0-----:R-:W-:Y:S01]  /*6d70*/  PRMT R23, R4, 0x7610, R23 ;  /* 0x0000761004177816 */ /* 0x001fe20000000017 */
[----:B------:R-:W-:Y:S06]  /*6d80*/  BRA `(.L_x_20881) ;  /* 0x0000000800a87947 */ /* 0x000fec0003800000 */
.L_x_20876:
        /* <DEDUP_REMOVED lines=12> */
.L_x_20890:
[----:B------:R-:W2:Y:S02]  /*6e50*/  LDG.E.64 R6, desc[UR36][R6.64] ;  /* 0x0000002406067981 */ /* 0x000ea4000c1e1b00 */
[----:B--2---:R-:W0:Y:S02]  /*6e60*/  F2I.S64.F64.TRUNC R4, R6 ;  /* 0x0000000600047311 */ /* 0x004e24000030d900 */
[----:B0-----:R-:W-:Y:S01]  /*6e70*/  PRMT R23, R4, 0x7610, R23 ;  /* 0x0000761004177816 */ /* 0x001fe20000000017 */
[----:B------:R-:W-:Y:S06]  /*6e80*/  BRA `(.L_x_20881) ;  /* 0x0000000800687947 */ /* 0x000fec0003800000 */
.L_x_20889:
        /* <DEDUP_REMOVED lines=27> */
.L_x_20892:
        /* <DEDUP_REMOVED lines=15> */
.L_x_20891:
[----:B------:R-:W2:Y:S02]  /*7130*/  LDG.E.U16 R4, desc[UR36][R6.64] ;  /* 0x0000002406047981 */ /* 0x000ea4000c1e1500 */
[----:B--2---:R-:W-:-:S06]  /*7140*/  IMAD.U32 R4, R4, 0x10000, RZ ;  /* 0x0001000004047824 */ /* 0x004fcc00078e00ff */
[----:B------:R-:W0:Y:S02]  /*7150*/  F2I.S64.TRUNC R4, R4 ;  /* 0x0000000400047311 */ /* 0x000e24000020d900 */
[----:B0-----:R-:W-:Y:S01]  /*7160*/  PRMT R23, R4, 0x7610, R23 ;  /* 0x0000761004177816 */ /* 0x001fe20000000017 */
[----:B------:R-:W-:Y:S06]  /*7170*/  BRA `(.L_x_20881) ;  /* 0x0000000400ac7947 */ /* 0x000fec0003800000 */
.L_x_20888:
        /* <DEDUP_REMOVED lines=10> */
.L_x_20895:
        /* <DEDUP_REMOVED lines=21> */
.L_x_20899:
[----:B------:R-:W-:Y:S05]  /*7370*/  BSYNC.RECONVERGENT B1 ;  /* 0x0000000000017941 */ /* 0x000fea0003800200 */
.L_x_20898:
[----:B------:R-:W-:Y:S01]  /*7380*/  IMAD.SHL.U32 R0, R0, 0x100000, RZ ;  /* 0x0010000000007824 */ /* 0x000fe200078e00ff */
[----:B------:R-:W-:-:S04]  /*7390*/  LEA R3, R3, 0x3b800000, 0x17 ;  /* 0x3b80000003037811 */ /* 0x000fc800078eb8ff */
[----:B------:R-:W-:-:S07]  /*73a0*/  LOP3.LUT R4, R3, R0, R7, 0xfe, !PT ;  /* 0x0000000003047212 */ /* 0x000fce00078efe07 */
.L_x_20897:
[----:B------:R-:W-:Y:S05]  /*73b0*/  BSYNC.RECONVERGENT B0 ;  /* 0x0000000000007941 */ /* 0x000fea0003800200 */
.L_x_20896:
[----:B------:R-:W0:Y:S02]  /*73c0*/  F2I.S64.TRUNC R4, R4 ;  /* 0x0000000400047311 */ /* 0x000e24000020d900 */
[----:B0-----:R-:W-:Y:S01]  /*73d0*/  PRMT R23, R4, 0x7610, R23 ;  /* 0x0000761004177816 */ /* 0x001fe20000000017 */
[----:B------:R-:W-:Y:S06]  /*73e0*/  BRA `(.L_x_20881) ;  /* 0x0000000400107947 */ /* 0x000fec0003800000 */
.L_x_20894:
        /* <DEDUP_REMOVED lines=21> */
.L_x_20903:
[----:B------:R-:W-:Y:S05]  /*7540*/  BSYNC.RECONVERGENT B1 ;  /* 0x0000000000017941 */ /* 0x000fea0003800200 */
.L_x_20902:
[----:B------:R-:W-:Y:S01]  /*7550*/  IMAD.SHL.U32 R0, R0, 0x200000, RZ ;  /* 0x0020000000007824 */ /* 0x000fe200078e00ff */
[----:B------:R-:W-:-:S04]  /*7560*/  LEA R3, R3, 0x37800000, 0x17 ;  /* 0x3780000003037811 */ /* 0x000fc800078eb8ff */
[----:B------:R-:W-:-:S07]  /*7570*/  LOP3.LUT R4, R3, R0, R7, 0xfe, !PT ;  /* 0x0000000003047212 */ /* 0x000fce00078efe07 */
.L_x_20901:
[----:B------:R-:W-:Y:S05]  /*7580*/  BSYNC.RECONVERGENT B0 ;  /* 0x0000000000007941 */ /* 0x000fea0003800200 */
.L_x_20900:
[----:B------:R-:W0:Y:S02]  /*7590*/  F2I.S64.TRUNC R4, R4 ;  /* 0x0000000400047311 */ /* 0x000e24000020d900 */
[----:B0-----:R-:W-:Y:S01]  /*75a0*/  PRMT R23, R4, 0x7610, R23 ;  /* 0x0000761004177816 */ /* 0x001fe20000000017 */
[----:B------:R-:W-:Y:S06]  /*75b0*/  BRA `(.L_x_20881) ;  /* 0x00000000009c7947 */ /* 0x000fec0003800000 */
.L_x_20893:
        /* <DEDUP_REMOVED lines=14> */
.L_x_20907:
[----:B------:R-:W-:Y:S05]  /*76a0*/  BSYNC.RECONVERGENT B0 ;  /* 0x0000000000007941 */ /* 0x000fea0003800200 */
.L_x_20906:
[----:B------:R-:W0:Y:S02]  /*76b0*/  F2I.S64.TRUNC R4, R4 ;  /* 0x0000000400047311 */ /* 0x000e24000020d900 */
[----:B0-----:R-:W-:Y:S01]  /*76c0*/  PRMT R23, R4, 0x7610, R23 ;  /* 0x0000761004177816 */ /* 0x001fe20000000017 */
[----:B------:R-:W-:Y:S06]  /*76d0*/  BRA `(.L_x_20881) ;  /* 0x0000000000547947 */ /* 0x000fec0003800000 */
.L_x_20880:
        /* <DEDUP_REMOVED lines=16> */
.L_x_20908:
[----:B------:R-:W-:Y:S01]  /*77e0*/  PRMT R23, RZ, 0x7610, R23 ;  /* 0x00007610ff177816 */ /* 0x000fe20000000017 */
[----:B------:R-:W-:Y:S06]  /*77f0*/  BRA `(.L_x_20881) ;  /* 0x00000000000c7947 */ /* 0x000fec0003800000 */
.L_x_20905:
[----:B------:R0:W5:Y:S01]  /*7800*/  LDG.E.U8 R23, desc[UR36][R6.64] ;  /* 0x0000002406177981 */ /* 0x000162000c1e1100 */
[----:B------:R-:W-:Y:S05]  /*7810*/  BRA `(.L_x_20881) ;  /* 0x0000000000047947 */ /* 0x000fea0003800000 */
.L_x_20904:
[----:B------:R0:W5:Y:S02]  /*7820*/  LDG.E.U8 R23, desc[UR36][R6.64] ;  /* 0x0000002406177981 */ /* 0x000164000c1e1100 */
.L_x_20881:
[----:B------:R-:W1:Y:S01]  /*7830*/  LDCU.U8 UR6, c[0x0][0x3be] ;  /* 0x000077c0ff0677ac */ /* 0x000e620008000000 */
[----:B------:R-:W0:Y:S01]  /*7840*/  LDC.64 R4, c[0x0][0x3b0] ;  /* 0x0000ec00ff047b82 */ /* 0x000e220000000a00 */
[----:B------:R-:W0:Y:S01]  /*7850*/  LDCU UR5, c[0x0][0x3c8] ;  /* 0x00007900ff0577ac */ /* 0x000e220008000800 */
[----:B-1----:R-:W-:-:S04]  /*7860*/  UPRMT UR4, UR6, 0x9910, URZ ;  /* 0x0000991006047896 */ /* 0x002fc800080000ff */
[----:B------:R-:W-:Y:S01]  /*7870*/  UISETP.GT.AND UP0, UPT, UR4, 0x9, UPT ;  /* 0x000000090400788c */ /* 0x000fe2000bf04270 */
[----:B0-234-:R-:W-:-:S05]  /*7880*/  IMAD R7, R24, UR5, RZ ;  /* 0x0000000518077c24 */ /* 0x01dfca000f8e02ff */
        /* <DEDUP_REMOVED lines=13> */
.L_x_20912:
[----:B------:R0:W5:Y:S01]  /*7960*/  LDG.E.U8 R24, desc[UR36][R6.64] ;  /* 0x0000002406187981 */ /* 0x000162000c1e1100 */
[----:B------:R-:W-:Y:S05]  /*7970*/  BRA `(.L_x_20914) ;  /* 0x0000000c00607947 */ /* 0x000fea0003800000 */
.L_x_20911:
        /* <DEDUP_REMOVED lines=8> */
.L_x_20916:
[----:B------:R3:W5:Y:S01]  /*7a00*/  LDG.E.U8 R24, desc[UR36][R6.64] ;  /* 0x0000002406187981 */ /* 0x000762000c1e1100 */
[----:B------:R-:W-:Y:S05]  /*7a10*/  BRA `(.L_x_20914) ;  /* 0x0000000c00387947 */ /* 0x000fea0003800000 */
.L_x_20915:
[----:B------:R4:W5:Y:S01]  /*7a20*/  LDG.E.U16 R24, desc[UR36][R6.64] ;  /* 0x0000002406187981 */ /* 0x000962000c1e1500 */
[----:B------:R-:W-:Y:S05]  /*7a30*/  BRA `(.L_x_20914) ;  /* 0x0000000c00307947 */ /* 0x000fea0003800000 */
.L_x_20910:
        /* <DEDUP_REMOVED lines=10> */
.L_x_20918:
[----:B------:R-:W2:Y:S02]  /*7ae0*/  LDG.E.U16 R4, desc[UR36][R6.64] ;  /* 0x0000002406047981 */ /* 0x000ea4000c1e1500 */
[----:B--2---:R-:W-:-:S06]  /*7af0*/  HADD2.F32 R4, -RZ, R4.H0_H0 ;  /* 0x20000004ff047230 */ /* 0x004fcc0000004100 */
[----:B------:R-:W0:Y:S02]  /*7b00*/  F2I.S64.TRUNC R4, R4 ;  /* 0x0000000400047311 */ /* 0x000e24000020d900 */
[----:B0-----:R-:W-:Y:S01]  /*7b10*/  PRMT R24, R4, 0x7610, R24 ;  /* 0x0000761004187816 */ /* 0x001fe20000000018 */
[----:B------:R-:W-:Y:S06]  /*7b20*/  BRA `(.L_x_20914) ;  /* 0x0000000800f47947 */ /* 0x000fec0003800000 */
.L_x_20917:
        /* <DEDUP_REMOVED lines=10> */
.L_x_20920:
[----:B------:R-:W2:Y:S02]  /*7bd0*/  LDG.E.U16 R6, desc[UR36][R6.64] ;  /* 0x0000002406067981 */ /* 0x000ea4000c1e1500 */
[----:B--2---:R-:W-:-:S06]  /*7be0*/  HADD2.F32 R4, -RZ, R6.H0_H0 ;  /* 0x20000006ff047230 */ /* 0x004fcc0000004100 */
[----:B------:R-:W0:Y:S02]  /*7bf0*/  F2I.S64.TRUNC R4, R4 ;  /* 0x0000000400047311 */ /* 0x000e24000020d900 */
[----:B0-----:R-:W-:Y:S01]  /*7c00*/  PRMT R24, R4, 0x7610, R24 ;  /* 0x0000761004187816 */ /* 0x001fe20000000018 */
[----:B------:R-:W-:Y:S06]  /*7c10*/  BRA `(.L_x_20914) ;  /* 0x0000000800b87947 */ /* 0x000fec0003800000 */
.L_x_20919:
[----:B------:R-:W2:Y:S02]  /*7c20*/  LDG.E.64 R4, desc[UR36][R6.64] ;  /* 0x0000002406047981 */ /* 0x000ea4000c1e1b00 */
[----:B--2---:R-:W0:Y:S02]  /*7c30*/  F2I.S64.F64.TRUNC R4, R4 ;  /* 0x0000000400047311 */ /* 0x004e24000030d900 */
[----:B0-----:R-:W-:Y:S01]  /*7c40*/  PRMT R24, R4, 0x7610, R24 ;  /* 0x0000761004187816 */ /* 0x001fe20000000018 */
[----:B------:R-:W-:Y:S06]  /*7c50*/  BRA `(.L_x_20914) ;  /* 0x0000000800a87947 */ /* 0x000fec0003800000 */
.L_x_20909:
        /* <DEDUP_REMOVED lines=12> */
.L_x_20923:
[----:B------:R-:W2:Y:S02]  /*7d20*/  LDG.E.64 R6, desc[UR36][R6.64] ;  /* 0x0000002406067981 */ /* 0x000ea4000c1e1b00 */
[----:B--2---:R-:W0:Y:S02]  /*7d30*/  F2I.S64.F64.TRUNC R4, R6 ;  /* 0x0000000600047311 */ /* 0x004e24000030d900 */
[----:B0-----:R-:W-:Y:S01]  /*7d40*/  PRMT R24, R4, 0x7610, R24 ;  /* 0x0000761004187816 */ /* 0x001fe20000000018 */
[----:B------:R-:W-:Y:S06]  /*7d50*/  BRA `(.L_x_20914) ;  /* 0x0000000800687947 */ /* 0x000fec0003800000 */
.L_x_20922:
        /* <DEDUP_REMOVED lines=27> */
.L_x_20925:
        /* <DEDUP_REMOVED lines=15> */
.L_x_20924:
[----:B------:R-:W2:Y:S02]  /*8000*/  LDG.E.U16 R4, desc[UR36][R6.64] ;  /* 0x0000002406047981 */ /* 0x000ea4000c1e1500 */
[----:B--2---:R-:W-:-:S06]  /*8010*/  IMAD.U32 R4, R4, 0x10000, RZ ;  /* 0x0001000004047824 */ /* 0x004fcc00078e00ff */
[----:B------:R-:W0:Y:S02]  /*8020*/  F2I.S64.TRUNC R4, R4 ;  /* 0x0000000400047311 */ /* 0x000e24000020d900 */
[----:B0-----:R-:W-:Y:S01]  /*8030*/  PRMT R24, R4, 0x7610, R24 ;  /* 0x0000761004187816 */ /* 0x001fe20000000018 */
[----:B------:R-:W-:Y:S06]  /*8040*/  BRA `(.L_x_20914) ;  /* 0x0000000400ac7947 */ /* 0x000fec0003800000 */
.L_x_20921:
        /* <DEDUP_REMOVED lines=10> */
.L_x_20928:
        /* <DEDUP_REMOVED lines=21> */
.L_x_20932:
[----:B------:R-:W-:Y:S05]  /*8240*/  BSYNC.RECONVERGENT B1 ;  /* 0x0000000000017941 */ /* 0x000fea0003800200 */
.L_x_20931:
[----:B------:R-:W-:Y:S01]  /*8250*/  IMAD.SHL.U32 R0, R0, 0x100000, RZ ;  /* 0x0010000000007824 */ /* 0x000fe200078e00ff */
[----:B------:R-:W-:-:S04]  /*8260*/  LEA R3, R3, 0x3b800000, 0x17 ;  /* 0x3b80000003037811 */ /* 0x000fc800078eb8ff */
[----:B------:R-:W-:-:S07]  /*8270*/  LOP3.LUT R4, R3, R0, R7, 0xfe, !PT ;  /* 0x0000000003047212 */ /* 0x000fce00078efe07 */
.L_x_20930:
[----:B------:R-:W-:Y:S05]  /*8280*/  BSYNC.RECONVERGENT B0 ;  /* 0x0000000000007941 */ /* 0x000fea0003800200 */
.L_x_20929:
[----:B------:R-:W0:Y:S02]  /*8290*/  F2I.S64.TRUNC R4, R4 ;  /* 0x0000000400047311 */ /* 0x000e24000020d900 */
[----:B0-----:R-:W-:Y:S01]  /*82a0*/  PRMT R24, R4, 0x7610, R24 ;  /* 0x0000761004187816 */ /* 0x001fe20000000018 */
[----:B------:R-:W-:Y:S06]  /*82b0*/  BRA `(.L_x_20914) ;  /* 0x0000000400107947 */ /* 0x000fec0003800000 */
.L_x_20927:
        /* <DEDUP_REMOVED lines=21> */
.L_x_20936:
[----:B------:R-:W-:Y:S05]  /*8410*/  BSYNC.RECONVERGENT B1 ;  /* 0x0000000000017941 */ /* 0x000fea0003800200 */
.L_x_20935:
[----:B------:R-:W-:Y:S01]  /*8420*/  IMAD.SHL.U32 R0, R0, 0x200000, RZ ;  /* 0x0020000000007824 */ /* 0x000fe200078e00ff */
[----:B------:R-:W-:-:S04]  /*8430*/  LEA R3, R3, 0x37800000, 0x17 ;  /* 0x3780000003037811 */ /* 0x000fc800078eb8ff */
[----:B------:R-:W-:-:S07]  /*8440*/  LOP3.LUT R4, R3, R0, R7, 0xfe, !PT ;  /* 0x0000000003047212 */ /* 0x000fce00078efe07 */
.L_x_20934:
[----:B------:R-:W-:Y:S05]  /*8450*/  BSYNC.RECONVERGENT B0 ;  /* 0x0000000000007941 */ /* 0x000fea0003800200 */
.L_x_20933:
[----:B------:R-:W0:Y:S02]  /*8460*/  F2I.S64.TRUNC R4, R4 ;  /* 0x0000000400047311 */ /* 0x000e24000020d900 */
[----:B0-----:R-:W-:Y:S01]  /*8470*/  PRMT R24, R4, 0x7610, R24 ;  /* 0x0000761004187816 */ /* 0x001fe20000000018 */
[----:B------:R-:W-:Y:S06]  /*8480*/  BRA `(.L_x_20914) ;  /* 0x00000000009c7947 */ /* 0x000fec0003800000 */
.L_x_20926:
        /* <DEDUP_REMOVED lines=14> */
.L_x_20940:
[----:B------:R-:W-:Y:S05]  /*8570*/  BSYNC.RECONVERGENT B0 ;  /* 0x0000000000007941 */ /* 0x000fea0003800200 */
.L_x_20939:
[----:B------:R-:W0:Y:S02]  /*8580*/  F2I.S64.TRUNC R4, R4 ;  /* 0x0000000400047311 */ /* 0x000e24000020d900 */
[----:B0-----:R-:W-:Y:S01]  /*8590*/  PRMT R24, R4, 0x7610, R24 ;  /* 0x0000761004187816 */ /* 0x001fe20000000018 */
[----:B------:R-:W-:Y:S06]  /*85a0*/  BRA `(.L_x_20914) ;  /* 0x0000000000547947 */ /* 0x000fec0003800000 */
.L_x_20913:
        /* <DEDUP_REMOVED lines=16> */
.L_x_20941:
[----:B------:R-:W-:Y:S01]  /*86b0*/  PRMT R24, RZ, 0x7610, R24 ;  /* 0x00007610ff187816 */ /* 0x000fe20000000018 */
[----:B------:R-:W-:Y:S06]  /*86c0*/  BRA `(.L_x_20914) ;  /* 0x00000000000c7947 */ /* 0x000fec0003800000 */
.L_x_20938:
[----:B------:R0:W5:Y:S01]  /*86d0*/  LDG.E.U8 R24, desc[UR36][R6.64] ;  /* 0x0000002406187981 */ /* 0x000162000c1e1100 */
[----:B------:R-:W-:Y:S05]  /*86e0*/  BRA `(.L_x_20914) ;  /* 0x0000000000047947 */ /* 0x000fea0003800000 */
.L_x_20937:
[----:B------:R0:W5:Y:S02]  /*86f0*/  LDG.E.U8 R24, desc[UR36][R6.64] ;  /* 0x0000002406187981 */ /* 0x000164000c1e1100 */
.L_x_20914:
[----:B------:R-:W-:-:S07]  /*8700*/  VIADD R27, R27, 0x80 ;  /* 0x000000801b1b7836 */ /* 0x000fce0000000000 */
.L_x_20842:
[----:B------:R-:W-:Y:S05]  /*8710*/  BSYNC.RECONVERGENT B6 ;  /* 0x0000000000067941 */ /* 0x000fea0003800200 */
.L_x_20841:
[----:B------:R-:W-:Y:S01]  /*8720*/  ISETP.GE.AND P0, PT, R27, R26, PT ;  /* 0x0000001a1b00720c */ /* 0x000fe20003f06270 */
[----:B------:R-:W-:Y:S01]  /*8730*/  BSSY.RECONVERGENT B6, `(.L_x_20942) ;  /* 0x00002cb000067945 */ /* 0x000fe20003800200 */
[----:B------:R-:W-:Y:S02]  /*8740*/  PRMT R25, RZ, 0x7610, R25 ;  /* 0x00007610ff197816 */ /* 0x000fe40000000019 */
[----:B------:R-:W-:Y:S02]  /*8750*/  PRMT R26, RZ, 0x7610, R26 ;  /* 0x00007610ff1a7816 */ /* 0x000fe4000000001a */
[----:B------:R-:W-:-:S07]  /*8760*/  PRMT R31, RZ, 0x7610, R31 ;  /* 0x00007610ff1f7816 */ /* 0x000fce000000001f */
[----:B------:R-:W-:Y:S05]  /*8770*/  @P0 BRA `(.L_x_20943) ;  /* 0x0000002c00180947 */ /* 0x000fea0003800000 */
        /* <DEDUP_REMOVED lines=19> */
.L_x_20947:
[----:B------:R0:W5:Y:S01]  /*88b0*/  LDG.E.U8 R26, desc[UR36][R4.64] ;  /* 0x00000024041a7981 */ /* 0x000162000c1e1100 */
[----:B------:R-:W-:Y:S05]  /*88c0*/  BRA `(.L_x_20949) ;  /* 0x0000000c00607947 */ /* 0x000fea0003800000 */
.L_x_20946:
        /* <DEDUP_REMOVED lines=8> */
.L_x_20951:
[----:B------:R0:W5:Y:S01]  /*8950*/  LDG.E.U8 R26, desc[UR36][R4.64] ;  /* 0x00000024041a7981 */ /* 0x000162000c1e1100 */
[----:B------:R-:W-:Y:S05]  /*8960*/  BRA `(.L_x_20949) ;  /* 0x0000000c00387947 */ /* 0x000fea0003800000 */
.L_x_20950:
[----:B------:R0:W5:Y:S01]  /*8970*/  LDG.E.U16 R26, desc[UR36][R4.64] ;  /* 0x00000024041a7981 */ /* 0x000162000c1e1500 */
[----:B------:R-:W-:Y:S05]  /*8980*/  BRA `(.L_x_20949) ;  /* 0x0000000c00307947 */ /* 0x000fea0003800000 */
.L_x_20945:
[----:B------:R-:W-:-:S09]  /*8990*/  UISETP.GT.AND UP0, UPT, UR4, 0x6, UPT ;  /* 0x000000060400788c */ /* 0x000fd2000bf04270 */
[----:B------:R-:W-:Y:S05]  /*89a0*/  BRA.U UP0, `(.L_x_20952) ;  /* 0x0000000100347547 */ /* 0x000fea000b800000 */
[----:B------:R-:W-:-:S09]  /*89b0*/  UISETP.NE.AND UP0, UPT, UR4, 0x5, UPT ;  /* 0x000000050400788c */ /* 0x000fd2000bf05270 */
[----:B------:R-:W-:Y:S05]  /*89c0*/  BRA.U !UP0, `(.L_x_20953) ;  /* 0x0000000108187547 */ /* 0x000fea000b800000 */
[----:B------:R-:W-:-:S09]  /*89d0*/  UISETP.NE.AND UP0, UPT, UR4, 0x6, UPT ;  /* 0x000000060400788c */ /* 0x000fd2000bf05270 */
[----:B------:R-:W-:Y:S05]  /*89e0*/  BRA.U UP0, `(.L_x_20948) ;  /* 0x0000000900c47547 */ /* 0x000fea000b800000 */
[----:B--234-:R-:W2:Y:S02]  /*89f0*/  LDG.E R6, desc[UR36][R4.64] ;  /* 0x0000002404067981 */ /* 0x01cea4000c1e1900 */
[----:B--2---:R-:W0:Y:S02]  /*8a00*/  F2I.S64.TRUNC R6, R6 ;  /* 0x0000000600067311 */ /* 0x004e24000020d900 */
[----:B0-----:R-:W-:Y:S01]  /*8a10*/  PRMT R26, R6, 0x7610, R26 ;  /* 0x00007610061a7816 */ /* 0x001fe2000000001a */
[----:B------:R-:W-:Y:S06]  /*8a20*/  BRA `(.L_x_20949) ;  /* 0x0000000c00087947 */ /* 0x000fec0003800000 */
.L_x_20953:
[----:B--234-:R-:W2:Y:S02]  /*8a30*/  LDG.E.U16 R6, desc[UR36][R4.64] ;  /* 0x0000002404067981 */ /* 0x01cea4000c1e1500 */
[----:B--2---:R-:W-:-:S06]  /*8a40*/  HADD2.F32 R6, -RZ, R6.H0_H0 ;  /* 0x20000006ff067230 */ /* 0x004fcc0000004100 */
[----:B------:R-:W0:Y:S02]  /*8a50*/  F2I.S64.TRUNC R6, R6 ;  /* 0x0000000600067311 */ /* 0x000e24000020d900 */
[----:B0-----:R-:W-:Y:S01]  /*8a60*/  PRMT R26, R6, 0x7610, R26 ;  /* 0x00007610061a7816 */ /* 0x001fe2000000001a */
[----:B------:R-:W-:Y:S06]  /*8a70*/  BRA `(.L_x_20949) ;  /* 0x0000000800f47947 */ /* 0x000fec0003800000 */
.L_x_20952:
[----:B------:R-:W-:-:S09]  /*8a80*/  UISETP.NE.AND UP0, UPT, UR4, 0x7, UPT ;  /* 0x000000070400788c */ /* 0x000fd2000bf05270 */
[----:B------:R-:W-:Y:S05]  /*8a90*/  BRA.U !UP0, `(.L_x_20954) ;  /* 0x0000000108347547 */ /* 0x000fea000b800000 */
        /* <DEDUP_REMOVED lines=8> */
.L_x_20955:
[----:B------:R-:W2:Y:S02]  /*8b20*/  LDG.E.U16 R4, desc[UR36][R4.64] ;  /* 0x0000002404047981 */ /* 0x000ea4000c1e1500 */
[----:B--234-:R-:W-:-:S06]  /*8b30*/  HADD2.F32 R6, -RZ, R4.H0_H0 ;  /* 0x20000004ff067230 */ /* 0x01cfcc0000004100 */
[----:B------:R-:W0:Y:S02]  /*8b40*/  F2I.S64.TRUNC R6, R6 ;  /* 0x0000000600067311 */ /* 0x000e24000020d900 */
[----:B0-----:R-:W-:Y:S01]  /*8b50*/  PRMT R26, R6, 0x7610, R26 ;  /* 0x00007610061a7816 */ /* 0x001fe2000000001a */
[----:B------:R-:W-:Y:S06]  /*8b60*/  BRA `(.L_x_20949) ;  /* 0x0000000800b87947 */ /* 0x000fec0003800000 */
.L_x_20954:
[----:B------:R-:W2:Y:S02]  /*8b70*/  LDG.E.64 R4, desc[UR36][R4.64] ;  /* 0x0000002404047981 */ /* 0x000ea4000c1e1b00 */
[----:B--234-:R-:W0:Y:S02]  /*8b80*/  F2I.S64.F64.TRUNC R6, R4 ;  /* 0x0000000400067311 */ /* 0x01ce24000030d900 */
[----:B0-----:R-:W-:Y:S01]  /*8b90*/  PRMT R26, R6, 0x7610, R26 ;  /* 0x00007610061a7816 */ /* 0x001fe2000000001a */
[----:B------:R-:W-:Y:S06]  /*8ba0*/  BRA `(.L_x_20949) ;  /* 0x0000000800a87947 */ /* 0x000fec0003800000 */
.L_x_20944:
        /* <DEDUP_REMOVED lines=12> */
.L_x_20958:
[----:B------:R-:W2:Y:S02]  /*8c70*/  LDG.E.64 R4, desc[UR36][R4.64] ;  /* 0x0000002404047981 */ /* 0x000ea4000c1e1b00 */
[----:B--234-:R-:W0:Y:S02]  /*8c80*/  F2I.S64.F64.TRUNC R6, R4 ;  /* 0x0000000400067311 */ /* 0x01ce24000030d900 */
[----:B0-----:R-:W-:Y:S01]  /*8c90*/  PRMT R26, R6, 0x7610, R26 ;  /* 0x00007610061a7816 */ /* 0x001fe2000000001a */
[----:B------:R-:W-:Y:S06]  /*8ca0*/  BRA `(.L_x_20949) ;  /* 0x0000000800687947 */ /* 0x000fec0003800000 */
.L_x_20957:
[----:B------:R-:W-:-:S09]  /*8cb0*/  UISETP.NE.AND UP0, UPT, UR4, 0xf, UPT ;  /* 0x0000000f0400788c */ /* 0x000fd2000bf05270 */
[----:B------:R-:W-:Y:S05]  /*8cc0*/  BRA.U !UP0, `(.L_x_20959) ;  /* 0x0000000108a07547 */ /* 0x000fea000b800000 */
[----:B------:R-:W-:-:S09]  /*8cd0*/  UISETP.NE.AND UP0, UPT, UR4, 0x17, UPT ;  /* 0x000000170400788c */ /* 0x000fd2000bf05270 */
[----:B------:R-:W-:Y:S05]  /*8ce0*/  BRA.U !UP0, `(.L_x_20960) ;  /* 0x00000001085c7547 */ /* 0x000fea000b800000 */
[----:B------:R-:W-:-:S09]  /*8cf0*/  UISETP.NE.AND UP0, UPT, UR4, 0x18, UPT ;  /* 0x000000180400788c */ /* 0x000fd2000bf05270 */
[----:B------:R-:W-:Y:S05]  /*8d00*/  BRA.U UP0, `(.L_x_20948) ;  /* 0x0000000500fc7547 */ /* 0x000fea000b800000 */
[----:B------:R-:W2:Y:S02]  /*8d10*/  LDG.E.U8 R0, desc[UR36][R4.64] ;  /* 0x0000002404007981 */ /* 0x000ea4000c1e1100 */
[----:B--234-:R-:W-:Y:S02]  /*8d20*/  IMAD.MOV.U32 R7, RZ, RZ, 0x1f ;  /* 0x0000001fff077424 */ /* 0x01cfe400078e00ff */
[----:B------:R-:W-:-:S05]  /*8d30*/  IMAD.SHL.U32 R0, R0, 0x1000000, RZ ;  /* 0x0100000000007824 */ /* 0x000fca00078e00ff */
        /* <DEDUP_REMOVED lines=18> */
.L_x_20960:
[----:B------:R-:W2:Y:S02]  /*8e60*/  LDG.E.U8 R4, desc[UR36][R4.64] ;  /* 0x0000002404047981 */ /* 0x000ea4000c1e1100 */
[C---:B--2---:R-:W-:Y:S02]  /*8e70*/  IMAD.SHL.U32 R0, R4.reuse, 0x2000000, RZ ;  /* 0x0200000004007824 */ /* 0x044fe400078e00ff */
[----:B---34-:R-:W-:-:S03]  /*8e80*/  IMAD.SHL.U32 R6, R4, 0x100, RZ ;  /* 0x0000010004067824 */ /* 0x018fc600078e00ff */
        /* <DEDUP_REMOVED lines=12> */
.L_x_20959:
[----:B--234-:R-:W2:Y:S02]  /*8f50*/  LDG.E.U16 R6, desc[UR36][R4.64] ;  /* 0x0000002404067981 */ /* 0x01cea4000c1e1500 */
[----:B--2---:R-:W-:-:S06]  /*8f60*/  IMAD.U32 R6, R6, 0x10000, RZ ;  /* 0x0001000006067824 */ /* 0x004fcc00078e00ff */
[----:B------:R-:W0:Y:S02]  /*8f70*/  F2I.S64.TRUNC R6, R6 ;  /* 0x0000000600067311 */ /* 0x000e24000020d900 */
[----:B0-----:R-:W-:Y:S01]  /*8f80*/  PRMT R26, R6, 0x7610, R26 ;  /* 0x00007610061a7816 */ /* 0x001fe2000000001a */
[----:B------:R-:W-:Y:S06]  /*8f90*/  BRA `(.L_x_20949) ;  /* 0x0000000400ac7947 */ /* 0x000fec0003800000 */
.L_x_20956:
        /* <DEDUP_REMOVED lines=10> */
.L_x_20963:
        /* <DEDUP_REMOVED lines=12> */
[----:B---34-:R-:W-:Y:S01]  /*9100*/  IMAD.U32 R7, R0, -0x80000000, RZ ;  /* 0x8000000000077824 */ /* 0x018fe200078e00ff */
        /* <DEDUP_REMOVED lines=8> */
.L_x_20967:
[----:B------:R-:W-:Y:S05]  /*9190*/  BSYNC.RECONVERGENT B1 ;  /* 0x0000000000017941 */ /* 0x000fea0003800200 */
.L_x_20966:
[----:B------:R-:W-:Y:S01]  /*91a0*/  IMAD.SHL.U32 R0, R0, 0x100000, RZ ;  /* 0x0010000000007824 */ /* 0x000fe200078e00ff */
[----:B------:R-:W-:-:S04]  /*91b0*/  LEA R3, R3, 0x3b800000, 0x17 ;  /* 0x3b80000003037811 */ /* 0x000fc800078eb8ff */
[----:B------:R-:W-:-:S07]  /*91c0*/  LOP3.LUT R0, R3, R0, R7, 0xfe, !PT ;  /* 0x0000000003007212 */ /* 0x000fce00078efe07 */
.L_x_20965:
[----:B------:R-:W-:Y:S05]  /*91d0*/  BSYNC.RECONVERGENT B0 ;  /* 0x0000000000007941 */ /* 0x000fea0003800200 */
.L_x_20964:
[----:B------:R-:W0:Y:S02]  /*91e0*/  F2I.S64.TRUNC R4, R0 ;  /* 0x0000000000047311 */ /* 0x000e24000020d900 */
[----:B0-----:R-:W-:Y:S01]  /*91f0*/  PRMT R26, R4, 0x7610, R26 ;  /* 0x00007610041a7816 */ /* 0x001fe2000000001a */
[----:B------:R-:W-:Y:S06]  /*9200*/  BRA `(.L_x_20949) ;  /* 0x0000000400107947 */ /* 0x000fec0003800000 */
.L_x_20962:
        /* <DEDUP_REMOVED lines=21> */
.L_x_20971:
[----:B------:R-:W-:Y:S05]  /*9360*/  BSYNC.RECONVERGENT B1 ;  /* 0x0000000000017941 */ /* 0x000fea0003800200 */
.L_x_20970:
[----:B------:R-:W-:Y:S01]  /*9370*/  IMAD.SHL.U32 R0, R0, 0x200000, RZ ;  /* 0x0020000000007824 */ /* 0x000fe200078e00ff */
[----:B------:R-:W-:-:S04]  /*9380*/  LEA R3, R3, 0x37800000, 0x17 ;  /* 0x3780000003037811 */ /* 0x000fc800078eb8ff */
[----:B------:R-:W-:-:S07]  /*9390*/  LOP3.LUT R0, R3, R0, R7, 0xfe, !PT ;  /* 0x0000000003007212 */ /* 0x000fce00078efe07 */
.L_x_20969:
[----:B------:R-:W-:Y:S05]  /*93a0*/  BSYNC.RECONVERGENT B0 ;  /* 0x0000000000007941 */ /* 0x000fea0003800200 */
.L_x_20968:
[----:B------:R-:W0:Y:S02]  /*93b0*/  F2I.S64.TRUNC R4, R0 ;  /* 0x0000000000047311 */ /* 0x000e24000020d900 */
[----:B0-----:R-:W-:Y:S01]  /*93c0*/  PRMT R26, R4, 0x7610, R26 ;  /* 0x00007610041a7816 */ /* 0x001fe2000000001a */
[----:B------:R-:W-:Y:S06]  /*93d0*/  BRA `(.L_x_20949) ;  /* 0x00000000009c7947 */ /* 0x000fec0003800000 */
.L_x_20961:
        /* <DEDUP_REMOVED lines=14> */
.L_x_20975:
[----:B------:R-:W-:Y:S05]  /*94c0*/  BSYNC.RECONVERGENT B0 ;  /* 0x0000000000007941 */ /* 0x000fea0003800200 */
.L_x_20974:
[----:B------:R-:W0:Y:S02]  /*94d0*/  F2I.S64.TRUNC R4, R0 ;  /* 0x0000000000047311 */ /* 0x000e24000020d900 */
[----:B0-----:R-:W-:Y:S01]  /*94e0*/  PRMT R26, R4, 0x7610, R26 ;  /* 0x00007610041a7816 */ /* 0x001fe2000000001a */
[----:B------:R-:W-:Y:S06]  /*94f0*/  BRA `(.L_x_20949) ;  /* 0x0000000000547947 */ /* 0x000fec0003800000 */
.L_x_20948:
[----:B------:R-:W-:Y:S01]  /*9500*/  MOV R14, 0x228 ;  /* 0x00000228000e7802 */ /* 0x000fe20000000f00 */
[----:B------:R-:W0:Y:S01]  /*9510*/  LDCU.64 UR4, c[0x4][0x218] ;  /* 0x01004300ff0477ac */ /* 0x000e220008000a00 */
[----:B------:R-:W-:Y:S02]  /*9520*/  IMAD.MOV.U32 R8, RZ, RZ, 0x4e ;  /* 0x0000004eff087424 */ /* 0x000fe400078e00ff */
[----:B------:R-:W-:Y:S01]  /*9530*/  IMAD.MOV.U32 R12, RZ, RZ, 0x1 ;  /* 0x00000001ff0c7424 */ /* 0x000fe200078e00ff */
[----:B------:R-:W2:Y:S01]  /*9540*/  LDCU.64 UR6, c[0x4][0x220] ;  /* 0x01004400ff0677ac */ /* 0x000ea20008000a00 */
[----:B------:R-:W1:Y:S01]  /*9550*/  LDC.64 R14, c[0x4][R14] ;  /* 0x010000000e0e7b82 */ /* 0x000e620000000a00 */
[----:B------:R-:W-:Y:S01]  /*9560*/  IMAD.MOV.U32 R13, RZ, RZ, RZ ;  /* 0x000000ffff0d7224 */ /* 0x000fe200078e00ff */
[----:B------:R-:W2:Y:S01]  /*9570*/  LDCU.64 UR8, c[0x4][0x10] ;  /* 0x01000200ff0877ac */ /* 0x000ea20008000a00 */
[----:B0-----:R-:W-:Y:S02]  /*9580*/  IMAD.U32 R4, RZ, RZ, UR4 ;  /* 0x00000004ff047e24 */ /* 0x001fe4000f8e00ff */
[----:B------:R-:W-:-:S02]  /*9590*/  IMAD.U32 R5, RZ, RZ, UR5 ;  /* 0x00000005ff057e24 */ /* 0x000fc4000f8e00ff */
[----:B--234-:R-:W-:Y:S02]  /*95a0*/  IMAD.U32 R6, RZ, RZ, UR6 ;  /* 0x00000006ff067e24 */ /* 0x01cfe4000f8e00ff */
[----:B------:R-:W-:Y:S02]  /*95b0*/  IMAD.U32 R7, RZ, RZ, UR7 ;  /* 0x00000007ff077e24 */ /* 0x000fe4000f8e00ff */
[----:B------:R-:W-:Y:S02]  /*95c0*/  IMAD.U32 R10, RZ, RZ, UR8 ;  /* 0x00000008ff0a7e24 */ /* 0x000fe4000f8e00ff */
[----:B------:R-:W-:-:S07]  /*95d0*/  IMAD.U32 R11, RZ, RZ, UR9 ;  /* 0x00000009ff0b7e24 */ /* 0x000fce000f8e00ff */
[----:B------:R-:W-:-:S07]  /*95e0*/  LEPC R20, `(.L_x_20976) ;  /* 0x000000001014794e */ /* 0x000fce0000000000 */
[----:B-1---5:R-:W-:Y:S05]  /*95f0*/  CALL.ABS.NOINC R14 ;  /* 0x000000000e007343 */ /* 0x022fea0003c00000 */
.L_x_20976:
[----:B------:R-:W-:Y:S01]  /*9600*/  PRMT R26, RZ, 0x7610, R26 ;  /* 0x00007610ff1a7816 */ /* 0x000fe2000000001a */
[----:B------:R-:W-:Y:S06]  /*9610*/  BRA `(.L_x_20949) ;  /* 0x00000000000c7947 */ /* 0x000fec0003800000 */
.L_x_20973:
[----:B------:R0:W5:Y:S01]  /*9620*/  LDG.E.U8 R26, desc[UR36][R4.64] ;  /* 0x00000024041a7981 */ /* 0x000162000c1e1100 */
[----:B------:R-:W-:Y:S05]  /*9630*/  BRA `(.L_x_20949) ;  /* 0x0000000000047947 */ /* 0x000fea0003800000 */
.L_x_20972:
[----:B------:R1:W5:Y:S02]  /*9640*/  LDG.E.U8 R26, desc[UR36][R4.64] ;  /* 0x00000024041a7981 */ /* 0x000364000c1e1100 */
.L_x_20949:
        /* <DEDUP_REMOVED lines=19> */
.L_x_20980:
[----:B------:R0:W5:Y:S01]  /*9780*/  LDG.E.U8 R31, desc[UR36][R4.64] ;  /* 0x00000024041f7981 */ /* 0x000162000c1e1100 */
[----:B------:R-:W-:Y:S05]  /*9790*/  BRA `(.L_x_20982) ;  /* 0x0000000c00607947 */ /* 0x000fea0003800000 */
.L_x_20979:
        /* <DEDUP_REMOVED lines=8> */
.L_x_20984:
[----:B------:R2:W5:Y:S01]  /*9820*/  LDG.E.U8 R31, desc[UR36][R4.64] ;  /* 0x00000024041f7981 */ /* 0x000562000c1e1100 */
[----:B------:R-:W-:Y:S05]  /*9830*/  BRA `(.L_x_20982) ;  /* 0x0000000c00387947 */ /* 0x000fea0003800000 */
.L_x_20983:
[----:B------:R0:W5:Y:S01]  /*9840*/  LDG.E.U16 R31, desc[UR36][R4.64] ;  /* 0x00000024041f7981 */ /* 0x000162000c1e1500 */
[----:B------:R-:W-:Y:S05]  /*9850*/  BRA `(.L_x_20982) ;  /* 0x0000000c00307947 */ /* 0x000fea0003800000 */
.L_x_20978:
[----:B------:R-:W-:-:S09]  /*9860*/  UISETP.GT.AND UP0, UPT, UR4, 0x6, UPT ;  /* 0x000000060400788c */ /* 0x000fd2000bf04270 */
[----:B------:R-:W-:Y:S05]  /*9870*/  BRA.U UP0, `(.L_x_20985) ;  /* 0x0000000100347547 */ /* 0x000fea000b800000 */
[----:B------:R-:W-:-:S09]  /*9880*/  UISETP.NE.AND UP0, UPT, UR4, 0x5, UPT ;  /* 0x000000050400788c */ /* 0x000fd2000bf05270 */
[----:B------:R-:W-:Y:S05]  /*9890*/  BRA.U !UP0, `(.L_x_20986) ;  /* 0x0000000108187547 */ /* 0x000fea000b800000 */
[----:B------:R-:W-:-:S09]  /*98a0*/  UISETP.NE.AND UP0, UPT, UR4, 0x6, UPT ;  /* 0x000000060400788c */ /* 0x000fd2000bf05270 */
[----:B------:R-:W-:Y:S05]  /*98b0*/  BRA.U UP0, `(.L_x_20981) ;  /* 0x0000000900c47547 */ /* 0x000fea000b800000 */
[----:B---34-:R-:W2:Y:S02]  /*98c0*/  LDG.E R6, desc[UR36][R4.64] ;  /* 0x0000002404067981 */ /* 0x018ea4000c1e1900 */
[----:B--2---:R-:W0:Y:S02]  /*98d0*/  F2I.S64.TRUNC R6, R6 ;  /* 0x0000000600067311 */ /* 0x004e24000020d900 */
[----:B0-----:R-:W-:Y:S01]  /*98e0*/  PRMT R31, R6, 0x7610, R31 ;  /* 0x00007610061f7816 */ /* 0x001fe2000000001f */
[----:B------:R-:W-:Y:S06]  /*98f0*/  BRA `(.L_x_20982) ;  /* 0x0000000c00087947 */ /* 0x000fec0003800000 */
.L_x_20986:
[----:B---34-:R-:W2:Y:S02]  /*9900*/  LDG.E.U16 R6, desc[UR36][R4.64] ;  /* 0x0000002404067981 */ /* 0x018ea4000c1e1500 */
[----:B--2---:R-:W-:-:S06]  /*9910*/  HADD2.F32 R6, -RZ, R6.H0_H0 ;  /* 0x20000006ff067230 */ /* 0x004fcc0000004100 */
[----:B------:R-:W0:Y:S02]  /*9920*/  F2I.S64.TRUNC R6, R6 ;  /* 0x0000000600067311 */ /* 0x000e24000020d900 */
[----:B0-----:R-:W-:Y:S01]  /*9930*/  PRMT R31, R6, 0x7610, R31 ;  /* 0x00007610061f7816 */ /* 0x001fe2000000001f */
[----:B------:R-:W-:Y:S06]  /*9940*/  BRA `(.L_x_20982) ;  /* 0x0000000800f47947 */ /* 0x000fec0003800000 */
.L_x_20985:
[----:B------:R-:W-:-:S09]  /*9950*/  UISETP.NE.AND UP0, UPT, UR4, 0x7, UPT ;  /* 0x000000070400788c */ /* 0x000fd2000bf05270 */
[----:B------:R-:W-:Y:S05]  /*9960*/  BRA.U !UP0, `(.L_x_20987) ;  /* 0x0000000108347547 */ /* 0x000fea000b800000 */
        /* <DEDUP_REMOVED lines=8> */
.L_x_20988:
[----:B------:R-:W3:Y:S02]  /*99f0*/  LDG.E.U16 R4, desc[UR36][R4.64] ;  /* 0x0000002404047981 */ /* 0x000ee4000c1e1500 */
[----:B---34-:R-:W-:-:S06]  /*9a00*/  HADD2.F32 R6, -RZ, R4.H0_H0 ;  /* 0x20000004ff067230 */ /* 0x018fcc0000004100 */
[----:B------:R-:W0:Y:S02]  /*9a10*/  F2I.S64.TRUNC R6, R6 ;  /* 0x0000000600067311 */ /* 0x000e24000020d900 */
[----:B0-----:R-:W-:Y:S01]  /*9a20*/  PRMT R31, R6, 0x7610, R31 ;  /* 0x00007610061f7816 */ /* 0x001fe2000000001f */
[----:B------:R-:W-:Y:S06]  /*9a30*/  BRA `(.L_x_20982) ;  /* 0x0000000800b87947 */ /* 0x000fec0003800000 */
.L_x_20987:
[----:B---34-:R-:W2:Y:S02]  /*9a40*/  LDG.E.64 R6, desc[UR36][R4.64] ;  /* 0x0000002404067981 */ /* 0x018ea4000c1e1b00 */
[----:B--2---:R-:W0:Y:S02]  /*9a50*/  F2I.S64.F64.TRUNC R6, R6 ;  /* 0x0000000600067311 */ /* 0x004e24000030d900 */
[----:B0-----:R-:W-:Y:S01]  /*9a60*/  PRMT R31, R6, 0x7610, R31 ;  /* 0x00007610061f7816 */ /* 0x001fe2000000001f */
[----:B------:R-:W-:Y:S06]  /*9a70*/  BRA `(.L_x_20982) ;  /* 0x0000000800a87947 */ /* 0x000fec0003800000 */
.L_x_20977:
        /* <DEDUP_REMOVED lines=12> */
.L_x_20991:
[----:B---34-:R-:W2:Y:S02]  /*9b40*/  LDG.E.64 R6, desc[UR36][R4.64] ;  /* 0x0000002404067981 */ /* 0x018ea4000c1e1b00 */
[----:B--2---:R-:W0:Y:S02]  /*9b50*/  F2I.S64.F64.TRUNC R6, R6 ;  /* 0x0000000600067311 */ /* 0x004e24000030d900 */
[----:B0-----:R-:W-:Y:S01]  /*9b60*/  PRMT R31, R6, 0x7610, R31 ;  /* 0x00007610061f7816 */ /* 0x001fe2000000001f */
[----:B------:R-:W-:Y:S06]  /*9b70*/  BRA `(.L_x_20982) ;  /* 0x0000000800687947 */ /* 0x000fec0003800000 */
.L_x_20990:
[----:B------:R-:W-:-:S09]  /*9b80*/  UISETP.NE.AND UP0, UPT, UR4, 0xf, UPT ;  /* 0x0000000f0400788c */ /* 0x000fd2000bf05270 */
[----:B------:R-:W-:Y:S05]  /*9b90*/  BRA.U !UP0, `(.L_x_20992) ;  /* 0x0000000108a07547 */ /* 0x000fea000b800000 */
[----:B------:R-:W-:-:S09]  /*9ba0*/  UISETP.NE.AND UP0, UPT, UR4, 0x17, UPT ;  /* 0x000000170400788c */ /* 0x000fd2000bf05270 */
[----:B------:R-:W-:Y:S05]  /*9bb0*/  BRA.U !UP0, `(.L_x_20993) ;  /* 0x00000001085c7547 */ /* 0x000fea000b800000 */
[----:B------:R-:W-:-:S09]  /*9bc0*/  UISETP.NE.AND UP0, UPT, UR4, 0x18, UPT ;  /* 0x000000180400788c */ /* 0x000fd2000bf05270 */
[----:B------:R-:W-:Y:S05]  /*9bd0*/  BRA.U UP0, `(.L_x_20981) ;  /* 0x0000000500fc7547 */ /* 0x000fea000b800000 */
[----:B------:R-:W2:Y:S01]  /*9be0*/  LDG.E.U8 R0, desc[UR36][R4.64] ;  /* 0x0000002404007981 */ /* 0x000ea2000c1e1100 */
[----:B---34-:R-:W-:Y:S02]  /*9bf0*/  IMAD.MOV.U32 R7, RZ, RZ, 0x1f ;  /* 0x0000001fff077424 */ /* 0x018fe400078e00ff */
        /* <DEDUP_REMOVED lines=19> */
.L_x_20993:
        /* <DEDUP_REMOVED lines=15> */
.L_x_20992:
[----:B---34-:R-:W2:Y:S02]  /*9e20*/  LDG.E.U16 R6, desc[UR36][R4.64] ;  /* 0x0000002404067981 */ /* 0x018ea4000c1e1500 */
[----:B--2---:R-:W-:-:S06]  /*9e30*/  IMAD.U32 R6, R6, 0x10000, RZ ;  /* 0x0001000006067824 */ /* 0x004fcc00078e00ff */
[----:B------:R-:W0:Y:S02]  /*9e40*/  F2I.S64.TRUNC R6, R6 ;  /* 0x0000000600067311 */ /* 0x000e24000020d900 */
[----:B0-----:R-:W-:Y:S01]  /*9e50*/  PRMT R31, R6, 0x7610, R31 ;  /* 0x00007610061f7816 */ /* 0x001fe2000000001f */
[----:B------:R-:W-:Y:S06]  /*9e60*/  BRA `(.L_x_20982) ;  /* 0x0000000400ac7947 */ /* 0x000fec0003800000 */
.L_x_20989:
        /* <DEDUP_REMOVED lines=10> */
.L_x_20996:
        /* <DEDUP_REMOVED lines=21> */
.L_x_21000:
[----:B------:R-:W-:Y:S05]  /*a060*/  BSYNC.RECONVERGENT B1 ;  /* 0x0000000000017941 */ /* 0x000fea0003800200 */
.L_x_20999:
[----:B------:R-:W-:Y:S01]  /*a070*/  IMAD.SHL.U32 R0, R0, 0x100000, RZ ;  /* 0x0010000000007824 */ /* 0x000fe200078e00ff */
[----:B------:R-:W-:-:S04]  /*a080*/  LEA R3, R3, 0x3b800000, 0x17 ;  /* 0x3b80000003037811 */ /* 0x000fc800078eb8ff */
[----:B------:R-:W-:-:S07]  /*a090*/  LOP3.LUT R0, R3, R0, R7, 0xfe, !PT ;  /* 0x0000000003007212 */ /* 0x000fce00078efe07 */
.L_x_20998:
[----:B------:R-:W-:Y:S05]  /*a0a0*/  BSYNC.RECONVERGENT B0 ;  /* 0x0000000000007941 */ /* 0x000fea0003800200 */
.L_x_20997:
[----:B------:R-:W0:Y:S02]  /*a0b0*/  F2I.S64.TRUNC R4, R0 ;  /* 0x0000000000047311 */ /* 0x000e24000020d900 */
[----:B0-----:R-:W-:Y:S01]  /*a0c0*/  PRMT R31, R4, 0x7610, R31 ;  /* 0x00007610041f7816 */ /* 0x001fe2000000001f */
[----:B------:R-:W-:Y:S06]  /*a0d0*/  BRA `(.L_x_20982) ;  /* 0x0000000400107947 */ /* 0x000fec0003800000 */
.L_x_20995:
        /* <DEDUP_REMOVED lines=21> */
.L_x_21004:
[----:B------:R-:W-:Y:S05]  /*a230*/  BSYNC.RECONVERGENT B1 ;  /* 0x0000000000017941 */ /* 0x000fea0003800200 */
.L_x_21003:
[----:B------:R-:W-:Y:S01]  /*a240*/  IMAD.SHL.U32 R0, R0, 0x200000, RZ ;  /* 0x0020000000007824 */ /* 0x000fe200078e00ff */
[----:B------:R-:W-:-:S04]  /*a250*/  LEA R3, R3, 0x37800000, 0x17 ;  /* 0x3780000003037811 */ /* 0x000fc800078eb8ff */
[----:B------:R-:W-:-:S07]  /*a260*/  LOP3.LUT R0, R3, R0, R7, 0xfe, !PT ;  /* 0x0000000003007212 */ /* 0x000fce00078efe07 */
.L_x_21002:
[----:B------:R-:W-:Y:S05]  /*a270*/  BSYNC.RECONVERGENT B0 ;  /* 0x0000000000007941 */ /* 0x000fea0003800200 */
.L_x_21001:
[----:B------:R-:W0:Y:S02]  /*a280*/  F2I.S64.TRUNC R4, R0 ;  /* 0x0000000000047311 */ /* 0x000e24000020d900 */
[----:B0-----:R-:W-:Y:S01]  /*a290*/  PRMT R31, R4, 0x7610, R31 ;  /* 0x00007610041f7816 */ /* 0x001fe2000000001f */
[----:B------:R-:W-:Y:S06]  /*a2a0*/  BRA `(.L_x_20982) ;  /* 0x00000000009c7947 */ /* 0x000fec0003800000 */
.L_x_20994:
        /* <DEDUP_REMOVED lines=14> */
.L_x_21008:
[----:B------:R-:W-:Y:S05]  /*a390*/  BSYNC.RECONVERGENT B0 ;  /* 0x0000000000007941 */ /* 0x000fea0003800200 */
.L_x_21007:
[----:B------:R-:W0:Y:S02]  /*a3a0*/  F2I.S64.TRUNC R4, R0 ;  /* 0x0000000000047311 */ /* 0x000e24000020d900 */
[----:B0-----:R-:W-:Y:S01]  /*a3b0*/  PRMT R31, R4, 0x7610, R31 ;  /* 0x00007610041f7816 */ /* 0x001fe2000000001f */
[----:B------:R-:W-:Y:S06]  /*a3c0*/  BRA `(.L_x_20982) ;  /* 0x0000000000547947 */ /* 0x000fec0003800000 */
.L_x_20981:
        /* <DEDUP_REMOVED lines=10> */
[----:B---34-:R-:W-:Y:S02]  /*a470*/  IMAD.U32 R6, RZ, RZ, UR6 ;  /* 0x00000006ff067e24 */ /* 0x018fe4000f8e00ff */
[----:B------:R-:W-:Y:S02]  /*a480*/  IMAD.U32 R7, RZ, RZ, UR7 ;  /* 0x00000007ff077e24 */ /* 0x000fe4000f8e00ff */
[----:B--2---:R-:W-:Y:S02]  /*a490*/  IMAD.U32 R10, RZ, RZ, UR8 ;  /* 0x00000008ff0a7e24 */ /* 0x004fe4000f8e00ff */
[----:B------:R-:W-:-:S07]  /*a4a0*/  IMAD.U32 R11, RZ, RZ, UR9 ;  /* 0x00000009ff0b7e24 */ /* 0x000fce000f8e00ff */
[----:B------:R-:W-:-:S07]  /*a4b0*/  LEPC R20, `(.L_x_21009) ;  /* 0x000000001014794e */ /* 0x000fce0000000000 */
[----:B-1---5:R-:W-:Y:S05]  /*a4c0*/  CALL.ABS.NOINC R14 ;  /* 0x000000000e007343 */ /* 0x022fea0003c00000 */
.L_x_21009:
[----:B------:R-:W-:Y:S01]  /*a4d0*/  PRMT R31, RZ, 0x7610, R31 ;  /* 0x00007610ff1f7816 */ /* 0x000fe2000000001f */
[----:B------:R-:W-:Y:S06]  /*a4e0*/  BRA `(.L_x_20982) ;  /* 0x00000000000c7947 */ /* 0x000fec0003800000 */
.L_x_21006:
[----:B------:R0:W5:Y:S01]  /*a4f0*/  LDG.E.U8 R31, desc[UR36][R4.64] ;  /* 0x00000024041f7981 */ /* 0x000162000c1e1100 */
[----:B------:R-:W-:Y:S05]  /*a500*/  BRA `(.L_x_20982) ;  /* 0x0000000000047947 */ /* 0x000fea0003800000 */
.L_x_21005:
[----:B------:R0:W5:Y:S02]  /*a510*/  LDG.E.U8 R31, desc[UR36][R4.64] ;  /* 0x00000024041f7981 */ /* 0x000164000c1e1100 */
.L_x_20982:
        /* <DEDUP_REMOVED lines=19> */
.L_x_21013:
[----:B------:R0:W5:Y:S01]  /*a650*/  LDG.E.U8 R25, desc[UR36][R4.64] ;  /* 0x0000002404197981 */ /* 0x000162000c1e1100 */
[----:B------:R-:W-:Y:S05]  /*a660*/  BRA `(.L_x_20943) ;  /* 0x0000000c005c7947 */ /* 0x000fea0003800000 */
.L_x_21012:
        /* <DEDUP_REMOVED lines=8> */
.L_x_21016:
[----:B------:R0:W5:Y:S01]  /*a6f0*/  LDG.E.U8 R25, desc[UR36][R4.64] ;  /* 0x0000002404197981 */ /* 0x000162000c1e1100 */
[----:B------:R-:W-:Y:S05]  /*a700*/  BRA `(.L_x_20943) ;  /* 0x0000000c00347947 */ /* 0x000fea0003800000 */
.L_x_21015:
[----:B------:R0:W5:Y:S01]  /*a710*/  LDG.E.U16 R25, desc[UR36][R4.64] ;  /* 0x0000002404197981 */ /* 0x000162000c1e1500 */
[----:B------:R-:W-:Y:S05]  /*a720*/  BRA `(.L_x_20943) ;  /* 0x0000000c002c7947 */ /* 0x000fea0003800000 */
.L_x_21011:
[----:B------:R-:W-:-:S09]  /*a730*/  UISETP.GT.AND UP0, UPT, UR4, 0x6, UPT ;  /* 0x000000060400788c */ /* 0x000fd2000bf04270 */
[----:B------:R-:W-:Y:S05]  /*a740*/  BRA.U UP0, `(.L_x_21017) ;  /* 0x0000000100347547 */ /* 0x000fea000b800000 */
[----:B------:R-:W-:-:S09]  /*a750*/  UISETP.NE.AND UP0, UPT, UR4, 0x5, UPT ;  /* 0x000000050400788c */ /* 0x000fd2000bf05270 */
[----:B------:R-:W-:Y:S05]  /*a760*/  BRA.U !UP0, `(.L_x_21018) ;  /* 0x0000000108187547 */ /* 0x000fea000b800000 */
[----:B------:R-:W-:-:S09]  /*a770*/  UISETP.NE.AND UP0, UPT, UR4, 0x6, UPT ;  /* 0x000000060400788c */ /* 0x000fd2000bf05270 */
[----:B------:R-:W-:Y:S05]  /*a780*/  BRA.U UP0, `(.L_x_21014) ;  /* 0x0000000900c47547 */ /* 0x000fea000b800000 */
[----:B----4-:R-:W2:Y:S02]  /*a790*/  LDG.E R6, desc[UR36][R4.64] ;  /* 0x0000002404067981 */ /* 0x010ea4000c1e1900 */
[----:B--2---:R-:W0:Y:S02]  /*a7a0*/  F2I.S64.TRUNC R6, R6 ;  /* 0x0000000600067311 */ /* 0x004e24000020d900 */
[----:B0-----:R-:W-:Y:S01]  /*a7b0*/  PRMT R25, R6, 0x7610, R25 ;  /* 0x0000761006197816 */ /* 0x001fe20000000019 */
[----:B------:R-:W-:Y:S06]  /*a7c0*/  BRA `(.L_x_20943) ;  /* 0x0000000c00047947 */ /* 0x000fec0003800000 */
.L_x_21018:
[----:B----4-:R-:W2:Y:S02]  /*a7d0*/  LDG.E.U16 R6, desc[UR36][R4.64] ;  /* 0x0000002404067981 */ /* 0x010ea4000c1e1500 */
[----:B--2---:R-:W-:-:S06]  /*a7e0*/  HADD2.F32 R6, -RZ, R6.H0_H0 ;  /* 0x20000006ff067230 */ /* 0x004fcc0000004100 */
[----:B------:R-:W0:Y:S02]  /*a7f0*/  F2I.S64.TRUNC R6, R6 ;  /* 0x0000000600067311 */ /* 0x000e24000020d900 */
[----:B0-----:R-:W-:Y:S01]  /*a800*/  PRMT R25, R6, 0x7610, R25 ;  /* 0x0000761006197816 */ /* 0x001fe20000000019 */
[----:B------:R-:W-:Y:S06]  /*a810*/  BRA `(.L_x_20943) ;  /* 0x0000000800f07947 */ /* 0x000fec0003800000 */
.L_x_21017:
[----:B------:R-:W-:-:S09]  /*a820*/  UISETP.NE.AND UP0, UPT, UR4, 0x7, UPT ;  /* 0x000000070400788c */ /* 0x000fd2000bf05270 */
[----:B------:R-:W-:Y:S05]  /*a830*/  BRA.U !UP0, `(.L_x_21019) ;  /* 0x0000000108347547 */ /* 0x000fea000b800000 */
        /* <DEDUP_REMOVED lines=8> */
.L_x_21020:
[----:B------:R-:W4:Y:S02]  /*a8c0*/  LDG.E.U16 R4, desc[UR36][R4.64] ;  /* 0x0000002404047981 */ /* 0x000f24000c1e1500 */
[----:B----4-:R-:W-:-:S06]  /*a8d0*/  HADD2.F32 R6, -RZ, R4.H0_H0 ;  /* 0x20000004ff067230 */ /* 0x010fcc0000004100 */
[----:B------:R-:W0:Y:S02]  /*a8e0*/  F2I.S64.TRUNC R6, R6 ;  /* 0x0000000600067311 */ /* 0x000e24000020d900 */
[----:B0-----:R-:W-:Y:S01]  /*a8f0*/  PRMT R25, R6, 0x7610, R25 ;  /* 0x0000761006197816 */ /* 0x001fe20000000019 */
[----:B------:R-:W-:Y:S06]  /*a900*/  BRA `(.L_x_20943) ;  /* 0x0000000800b47947 */ /* 0x000fec0003800000 */
.L_x_21019:
[----:B------:R-:W4:Y:S02]  /*a910*/  LDG.E.64 R4, desc[UR36][R4.64] ;  /* 0x0000002404047981 */ /* 0x000f24000c1e1b00 */
[----:B----4-:R-:W0:Y:S02]  /*a920*/  F2I.S64.F64.TRUNC R6, R4 ;  /* 0x0000000400067311 */ /* 0x010e24000030d900 */
[----:B0-----:R-:W-:Y:S01]  /*a930*/  PRMT R25, R6, 0x7610, R25 ;  /* 0x0000761006197816 */ /* 0x001fe20000000019 */
[----:B------:R-:W-:Y:S06]  /*a940*/  BRA `(.L_x_20943) ;  /* 0x0000000800a47947 */ /* 0x000fec0003800000 */
.L_x_21010:
        /* <DEDUP_REMOVED lines=12> */
.L_x_21023:
[----:B------:R-:W4:Y:S02]  /*aa10*/  LDG.E.64 R4, desc[UR36][R4.64] ;  /* 0x0000002404047981 */ /* 0x000f24000c1e1b00 */
[----:B----4-:R-:W0:Y:S02]  /*aa20*/  F2I.S64.F64.TRUNC R6, R4 ;  /* 0x0000000400067311 */ /* 0x010e24000030d900 */
[----:B0-----:R-:W-:Y:S01]  /*aa30*/  PRMT R25, R6, 0x7610, R25 ;  /* 0x0000761006197816 */ /* 0x001fe20000000019 */
[----:B------:R-:W-:Y:S06]  /*aa40*/  BRA `(.L_x_20943) ;  /* 0x0000000800647947 */ /* 0x000fec0003800000 */
.L_x_21022:
[----:B------:R-:W-:-:S09]  /*aa50*/  UISETP.NE.AND UP0, UPT, UR4, 0xf, UPT ;  /* 0x0000000f0400788c */ /* 0x000fd2000bf05270 */
[----:B------:R-:W-:Y:S05]  /*aa60*/  BRA.U !UP0, `(.L_x_21024) ;  /* 0x0000000108a07547 */ /* 0x000fea000b800000 */
[----:B------:R-:W-:-:S09]  /*aa70*/  UISETP.NE.AND UP0, UPT, UR4, 0x17, UPT ;  /* 0x000000170400788c */ /* 0x000fd2000bf05270 */
[----:B------:R-:W-:Y:S05]  /*aa80*/  BRA.U !UP0, `(.L_x_21025) ;  /* 0x00000001085c7547 */ /* 0x000fea000b800000 */
[----:B------:R-:W-:-:S09]  /*aa90*/  UISETP.NE.AND UP0, UPT, UR4, 0x18, UPT ;  /* 0x000000180400788c */ /* 0x000fd2000bf05270 */
[----:B------:R-:W-:Y:S05]  /*aaa0*/  BRA.U UP0, `(.L_x_21014) ;  /* 0x0000000500fc7547 */ /* 0x000fea000b800000 */
[----:B------:R-:W2:Y:S01]  /*aab0*/  LDG.E.U8 R0, desc[UR36][R4.64] ;  /* 0x0000002404007981 */ /* 0x000ea2000c1e1100 */
[----:B----4-:R-:W-:Y:S02]  /*aac0*/  IMAD.MOV.U32 R7, RZ, RZ, 0x1f ;  /* 0x0000001fff077424 */ /* 0x010fe400078e00ff */
        /* <DEDUP_REMOVED lines=19> */
.L_x_21025:
[----:B------:R-:W2:Y:S02]  /*ac00*/  LDG.E.U8 R4, desc[UR36][R4.64] ;  /* 0x0000002404047981 */ /* 0x000ea4000c1e1100 */
[C---:B--2---:R-:W-:Y:S02]  /*ac10*/  IMAD.SHL.U32 R0, R4.reuse, 0x2000000, RZ ;  /* 0x0200000004007824 */ /* 0x044fe400078e00ff */
[----:B----4-:R-:W-:-:S03]  /*ac20*/  IMAD.SHL.U32 R6, R4, 0x100, RZ ;  /* 0x0000010004067824 */ /* 0x010fc600078e00ff */
        /* <DEDUP_REMOVED lines=12> */
.L_x_21024:
[----:B----4-:R-:W2:Y:S02]  /*acf0*/  LDG.E.U16 R6, desc[UR36][R4.64] ;  /* 0x0000002404067981 */ /* 0x010ea4000c1e1500 */
[----:B--2---:R-:W-:-:S06]  /*ad00*/  IMAD.U32 R6, R6, 0x10000, RZ ;  /* 0x0001000006067824 */ /* 0x004fcc00078e00ff */
[----:B------:R-:W0:Y:S02]  /*ad10*/  F2I.S64.TRUNC R6, R6 ;  /* 0x0000000600067311 */ /* 0x000e24000020d900 */
[----:B0-----:R-:W-:Y:S01]  /*ad20*/  PRMT R25, R6, 0x7610, R25 ;  /* 0x0000761006197816 */ /* 0x001fe20000000019 */
[----:B------:R-:W-:Y:S06]  /*ad30*/  BRA `(.L_x_20943) ;  /* 0x0000000400a87947 */ /* 0x000fec0003800000 */
.L_x_21021:
        /* <DEDUP_REMOVED lines=10> */
.L_x_21028:
        /* <DEDUP_REMOVED lines=12> */
[----:B----4-:R-:W-:Y:S01]  /*aea0*/  IMAD.U32 R7, R0, -0x80000000, RZ ;  /* 0x8000000000077824 */ /* 0x010fe200078e00ff */
        /* <DEDUP_REMOVED lines=8> */
.L_x_21032:
[----:B------:R-:W-:Y:S05]  /*af30*/  BSYNC.RECONVERGENT B1 ;  /* 0x0000000000017941 */ /* 0x000fea0003800200 */
.L_x_21031:
[----:B------:R-:W-:Y:S01]  /*af40*/  IMAD.SHL.U32 R0, R0, 0x100000, RZ ;  /* 0x0010000000007824 */ /* 0x000fe200078e00ff */
[----:B------:R-:W-:-:S04]  /*af50*/  LEA R3, R3, 0x3b800000, 0x17 ;  /* 0x3b80000003037811 */ /* 0x000fc800078eb8ff */
[----:B------:R-:W-:-:S07]  /*af60*/  LOP3.LUT R0, R3, R0, R7, 0xfe, !PT ;  /* 0x0000000003007212 */ /* 0x000fce00078efe07 */
.L_x_21030:
[----:B------:R-:W-:Y:S05]  /*af70*/  BSYNC.RECONVERGENT B0 ;  /* 0x0000000000007941 */ /* 0x000fea0003800200 */
.L_x_21029:
[----:B------:R-:W0:Y:S02]  /*af80*/  F2I.S64.TRUNC R4, R0 ;  /* 0x0000000000047311 */ /* 0x000e24000020d900 */
[----:B0-----:R-:W-:Y:S01]  /*af90*/  PRMT R25, R4, 0x7610, R25 ;  /* 0x0000761004197816 */ /* 0x001fe20000000019 */
[----:B------:R-:W-:Y:S06]  /*afa0*/  BRA `(.L_x_20943) ;  /* 0x00000004000c7947 */ /* 0x000fec0003800000 */
.L_x_21027:
        /* <DEDUP_REMOVED lines=21> */
.L_x_21036:
[----:B------:R-:W-:Y:S05]  /*b100*/  BSYNC.RECONVERGENT B1 ;  /* 0x0000000000017941 */ /* 0x000fea0003800200 */
.L_x_21035:
[----:B------:R-:W-:Y:S01]  /*b110*/  IMAD.SHL.U32 R0, R0, 0x200000, RZ ;  /* 0x0020000000007824 */ /* 0x000fe200078e00ff */
[----:B------:R-:W-:-:S04]  /*b120*/  LEA R3, R3, 0x37800000, 0x17 ;  /* 0x3780000003037811 */ /* 0x000fc800078eb8ff */
[----:B------:R-:W-:-:S07]  /*b130*/  LOP3.LUT R0, R3, R0, R7, 0xfe, !PT ;  /* 0x0000000003007212 */ /* 0x000fce00078efe07 */
.L_x_21034:
[----:B------:R-:W-:Y:S05]  /*b140*/  BSYNC.RECONVERGENT B0 ;  /* 0x0000000000007941 */ /* 0x000fea0003800200 */
.L_x_21033:
[----:B------:R-:W0:Y:S02]  /*b150*/  F2I.S64.TRUNC R4, R0 ;  /* 0x0000000000047311 */ /* 0x000e24000020d900 */
[----:B0-----:R-:W-:Y:S01]  /*b160*/  PRMT R25, R4, 0x7610, R25 ;  /* 0x0000761004197816 */ /* 0x001fe20000000019 */
[----:B------:R-:W-:Y:S06]  /*b170*/  BRA `(.L_x_20943) ;  /* 0x0000000000987947 */ /* 0x000fec0003800000 */
.L_x_21026:
        /* <DEDUP_REMOVED lines=14> */
.L_x_21040:
[----:B------:R-:W-:Y:S05]  /*b260*/  BSYNC.RECONVERGENT B0 ;  /* 0x0000000000007941 */ /* 0x000fea0003800200 */
.L_x_21039:
[----:B------:R-:W0:Y:S02]  /*b270*/  F2I.S64.TRUNC R4, R0 ;  /* 0x0000000000047311 */ /* 0x000e24000020d900 */
[----:B0-----:R-:W-:Y:S01]  /*b280*/  PRMT R25, R4, 0x7610, R25 ;  /* 0x0000761004197816 */ /* 0x001fe20000000019 */
[----:B------:R-:W-:Y:S06]  /*b290*/  BRA `(.L_x_20943) ;  /* 0x0000000000507947 */ /* 0x000fec0003800000 */
.L_x_21014:
        /* <DEDUP_REMOVED lines=15> */
[----:B-1---5:R-:W-:Y:S05]  /*b390*/  CALL.ABS.NOINC R14 ;  /* 0x000000000e007343 */ /* 0x022fea0003c00000 */
.L_x_21041:
[----:B------:R-:W-:Y:S05]  /*b3a0*/  BRA `(.L_x_20943) ;  /* 0x00000000000c7947 */ /* 0x000fea0003800000 */
.L_x_21038:
[----:B------:R0:W5:Y:S01]  /*b3b0*/  LDG.E.U8 R25, desc[UR36][R4.64] ;  /* 0x0000002404197981 */ /* 0x000162000c1e1100 */
[----:B------:R-:W-:Y:S05]  /*b3c0*/  BRA `(.L_x_20943) ;  /* 0x0000000000047947 */ /* 0x000fea0003800000 */
.L_x_21037:
[----:B------:R0:W5:Y:S02]  /*b3d0*/  LDG.E.U8 R25, desc[UR36][R4.64] ;  /* 0x0000002404197981 */ /* 0x000164000c1e1100 */
.L_x_20943:
[----:B------:R-:W-:Y:S05]  /*b3e0*/  BSYNC.RECONVERGENT B6 ;  /* 0x0000000000067941 */ /* 0x000fea0003800200 */
.L_x_20942:
[----:B------:R-:W1:Y:S01]  /*b3f0*/  LDCU.U8 UR5, c[0x0][0x388] ;  /* 0x00007100ff0577ac */ /* 0x000e620008000000 */
[----:B------:R-:W1:Y:S01]  /*b400*/  LDC R3, c[0x0][0x380] ;  /* 0x0000e000ff037b82 */ /* 0x000e620000000800 */
[----:B-----5:R-:W-:Y:S01]  /*b410*/  PRMT R19, R19, 0x9910, RZ ;  /* 0x0000991013137816 */ /* 0x020fe200000000ff */
[----:B------:R-:W-:Y:S01]  /*b420*/  BSSY.RECONVERGENT B8, `(.L_x_21042) ;  /* 0x00002f8000087945 */ /* 0x000fe20003800200 */
[----:B------:R-:W1:Y:S01]  /*b430*/  LDCU.U8 UR4, c[0x0][0x389] ;  /* 0x00007120ff0477ac */ /* 0x000e620008000000 */
[----:B0-----:R-:W-:Y:S02]  /*b440*/  PRMT R4, R29, 0x9910, RZ ;  /* 0x000099101d047816 */ /* 0x001fe400000000ff */
[----:B------:R-:W-:Y:S01]  /*b450*/  BSSY.RELIABLE B7, `(.L_x_21043) ;  /* 0x0000208000077945 */ /* 0x000fe20003800100 */
[----:B------:R-:W-:Y:S01]  /*b460*/  PRMT R8, R22, 0x9910, RZ ;  /* 0x0000991016087816 */ /* 0x000fe200000000ff */
[----:B------:R-:W-:Y:S01]  /*b470*/  IMAD.MOV.U32 R22, RZ, RZ, R19 ;  /* 0x000000ffff167224 */ /* 0x000fe200078e0013 */
[----:B------:R-:W-:-:S02]  /*b480*/  PRMT R5, R28, 0x9910, RZ ;  /* 0x000099101c057816 */ /* 0x000fc400000000ff */
[----:B-1234-:R-:W-:Y:S02]  /*b490*/  PRMT R6, R17, 0x9910, RZ ;  /* 0x0000991011067816 */ /* 0x01efe400000000ff */
[----:B------:R-:W0:Y:S01]  /*b4a0*/  LDC.U8 R17, c[0x0][0x3cc] ;  /* 0x0000f300ff117b82 */ /* 0x000e220000000000 */
[----:B------:R-:W-:Y:S02]  /*b4b0*/  PRMT R7, R18, 0x9910, RZ ;  /* 0x0000991012077816 */ /* 0x000fe400000000ff */
[----:B------:R-:W-:Y:S01]  /*b4c0*/  PRMT R9, R23, 0x9910, RZ ;  /* 0x0000991017097816 */ /* 0x000fe200000000ff */
[----:B------:R-:W-:Y:S01]  /*b4d0*/  UPRMT UR5, UR5, 0x9910, URZ ;  /* 0x0000991005057896 */ /* 0x000fe200080000ff */
[----:B------:R-:W-:Y:S02]  /*b4e0*/  PRMT R10, R26, 0x9910, RZ ;  /* 0x000099101a0a7816 */ /* 0x000fe400000000ff */
[----:B------:R-:W-:Y:S01]  /*b4f0*/  PRMT R11, R31, 0x9910, RZ ;  /* 0x000099101f0b7816 */ /* 0x000fe200000000ff */
[----:B------:R-:W-:Y:S01]  /*b500*/  UPRMT UR6, UR4, 0x9910, URZ ;  /* 0x0000991004067896 */ /* 0x000fe200080000ff */
[----:B------:R-:W-:Y:S01]  /*b510*/  PRMT R0, R16, 0x9910, RZ ;  /* 0x0000991010007816 */ /* 0x000fe200000000ff */
        /* <DEDUP_REMOVED lines=31> */
[----:B------:R-:W-:Y:S01]  /*b710*/  BSSY.RECONVERGENT B6, `(.L_x_21045) ;  /* 0x00000e9000067945 */ /* 0x000fe20003800200 */
        /* <DEDUP_REMOVED lines=17> */
.L_x_21049:
[----:B------:R1:W-:Y:S01]  /*b830*/  STG.E.U8 desc[UR36][R8.64], R3 ;  /* 0x0000000308007986 */ /* 0x0003e2000c101124 */
[----:B------:R-:W-:Y:S05]  /*b840*/  BRA `(.L_x_21051) ;  /* 0x0000000c00547947 */ /* 0x000fea0003800000 */
.L_x_21048:
[----:B------:R-:W-:-:S13]  /*b850*/  ISETP.NE.AND P0, PT, R0, 0x2, PT ;  /* 0x000000020000780c */ /* 0x000fda0003f05270 */
[----:B------:R-:W-:Y:S05]  /*b860*/  @!P0 BRA `(.L_x_21052) ;  /* 0x00000000002c8947 */ /* 0x000fea0003800000 */
[----:B------:R-:W-:-:S13]  /*b870*/  ISETP.NE.AND P0, PT, R0, 0x3, PT ;  /* 0x000000030000780c */ /* 0x000fda0003f05270 */
[----:B------:R-:W-:Y:S05]  /*b880*/  @!P0 BRA `(.L_x_21053) ;  /* 0x0000000000188947 */ /* 0x000fea0003800000 */
[----:B------:R-:W-:-:S13]  /*b890*/  ISETP.NE.AND P0, PT, R0, 0x4, PT ;  /* 0x000000040000780c */ /* 0x000fda0003f05270 */
[----:B------:R-:W-:Y:S05]  /*b8a0*/  @P0 BRA `(.L_x_21050) ;  /* 0x00000008009c0947 */ /* 0x000fea0003800000 */
[----:B------:R-:W-:Y:S01]  /*b8b0*/  LOP3.LUT R4, R3, 0xff, RZ, 0xc0, !PT ;  /* 0x000000ff03047812 */ /* 0x000fe200078ec0ff */
[----:B------:R-:W-:-:S05]  /*b8c0*/  IMAD.MOV.U32 R5, RZ, RZ, RZ ;  /* 0x000000ffff057224 */ /* 0x000fca00078e00ff */
[----:B------:R4:W-:Y:S01]  /*b8d0*/  STG.E.64 desc[UR36][R8.64], R4 ;  /* 0x0000000408007986 */ /* 0x0009e2000c101b24 */
[----:B------:R-:W-:Y:S05]  /*b8e0*/  BRA `(.L_x_21051) ;  /* 0x0000000c002c7947 */ /* 0x000fea0003800000 */
.L_x_21053:
[----:B------:R-:W-:-:S05]  /*b8f0*/  LOP3.LUT R3, R3, 0xff, RZ, 0xc0, !PT ;  /* 0x000000ff03037812 */ /* 0x000fca00078ec0ff */
[----:B------:R3:W-:Y:S01]  /*b900*/  STG.E desc[UR36][R8.64], R3 ;  /* 0x0000000308007986 */ /* 0x0007e2000c101924 */
[----:B------:R-:W-:Y:S05]  /*b910*/  BRA `(.L_x_21051) ;  /* 0x0000000c00207947 */ /* 0x000fea0003800000 */
.L_x_21052:
[----:B------:R-:W-:-:S05]  /*b920*/  LOP3.LUT R3, R3, 0xff, RZ, 0xc0, !PT ;  /* 0x000000ff03037812 */ /* 0x000fca00078ec0ff */
[----:B------:R2:W-:Y:S01]  /*b930*/  STG.E.U16 desc[UR36][R8.64], R3 ;  /* 0x0000000308007986 */ /* 0x0005e2000c101524 */
[----:B------:R-:W-:Y:S05]  /*b940*/  BRA `(.L_x_21051) ;  /* 0x0000000c00147947 */ /* 0x000fea0003800000 */
.L_x_21047:
[----:B------:R-:W-:-:S13]  /*b950*/  ISETP.GT.AND P0, PT, R0, 0x6, PT ;  /* 0x000000060000780c */ /* 0x000fda0003f04270 */
[----:B------:R-:W-:Y:S05]  /*b960*/  @P0 BRA `(.L_x_21054) ;  /* 0x0000000000340947 */ /* 0x000fea0003800000 */
[----:B------:R-:W-:-:S13]  /*b970*/  ISETP.NE.AND P0, PT, R0, 0x5, PT ;  /* 0x000000050000780c */ /* 0x000fda0003f05270 */
[----:B------:R-:W-:Y:S05]  /*b980*/  @!P0 BRA `(.L_x_21055) ;  /* 0x0000000000188947 */ /* 0x000fea0003800000 */
[----:B------:R-:W-:-:S13]  /*b990*/  ISETP.NE.AND P0, PT, R0, 0x6, PT ;  /* 0x000000060000780c */ /* 0x000fda0003f05270 */
[----:B------:R-:W-:Y:S05]  /*b9a0*/  @P0 BRA `(.L_x_21050) ;  /* 0x00000008005c0947 */ /* 0x000fea0003800000 */
[----:B------:R-:W-:-:S06]  /*b9b0*/  LOP3.LUT R3, R3, 0xff, RZ, 0xc0, !PT ;  /* 0x000000ff03037812 */ /* 0x000fcc00078ec0ff */
[----:B------:R-:W0:Y:S02]  /*b9c0*/  I2F.U16 R3, R3 ;  /* 0x0000000300037306 */ /* 0x000e240000101000 */
[----:B0-----:R0:W-:Y:S01]  /*b9d0*/  STG.E desc[UR36][R8.64], R3 ;  /* 0x0000000308007986 */ /* 0x0011e2000c101924 */
[----:B------:R-:W-:Y:S05]  /*b9e0*/  BRA `(.L_x_21051) ;  /* 0x0000000800ec7947 */ /* 0x000fea0003800000 */
.L_x_21055:
[----:B------:R-:W-:-:S04]  /*b9f0*/  LOP3.LUT R3, R3, 0xff, RZ, 0xc0, !PT ;  /* 0x000000ff03037812 */ /* 0x000fc800078ec0ff */
[----:B------:R-:W0:Y:S02]  /*ba00*/  I2F.U16 R0, R3 ;  /* 0x0000000300007306 */ /* 0x000e240000101000 */
[----:B0-----:R-:W-:-:S05]  /*ba10*/  F2FP.F16.F32.PACK_AB R0, RZ, R0 ;  /* 0x00000000ff00723e */ /* 0x001fca00000000ff */
[----:B------:R0:W-:Y:S01]  /*ba20*/  STG.E.U16 desc[UR36][R8.64], R0 ;  /* 0x0000000008007986 */ /* 0x0001e2000c101524 */
[----:B------:R-:W-:Y:S05]  /*ba30*/  BRA `(.L_x_21051) ;  /* 0x0000000800d87947 */ /* 0x000fea0003800000 */
.L_x_21054:
[----:B------:R-:W-:-:S13]  /*ba40*/  ISETP.NE.AND P0, PT, R0, 0x7, PT ;  /* 0x000000070000780c */ /* 0x000fda0003f05270 */
[----:B------:R-:W-:Y:S05]  /*ba50*/  @!P0 BRA `(.L_x_21056) ;  /* 0x00000000003c8947 */ /* 0x000fea0003800000 */
[----:B------:R-:W-:-:S13]  /*ba60*/  ISETP.NE.AND P0, PT, R0, 0x8, PT ;  /* 0x000000080000780c */ /* 0x000fda0003f05270 */
[----:B------:R-:W-:Y:S05]  /*ba70*/  @!P0 BRA `(.L_x_21057) ;  /* 0x00000000001c8947 */ /* 0x000fea0003800000 */
[----:B------:R-:W-:-:S13]  /*ba80*/  ISETP.NE.AND P0, PT, R0, 0x9, PT ;  /* 0x000000090000780c */ /* 0x000fda0003f05270 */
[----:B------:R-:W-:Y:S05]  /*ba90*/  @P0 BRA `(.L_x_21050) ;  /* 0x0000000800200947 */ /* 0x000fea0003800000 */
[----:B------:R-:W-:Y:S01]  /*baa0*/  LOP3.LUT R3, R3, 0xff, RZ, 0xc0, !PT ;  /* 0x000000ff03037812 */ /* 0x000fe200078ec0ff */
[----:B------:R-:W-:-:S03]  /*bab0*/  IMAD.MOV.U32 R5, RZ, RZ, RZ ;  /* 0x000000ffff057224 */ /* 0x000fc600078e00ff */
[----:B------:R-:W0:Y:S02]  /*bac0*/  I2F.U16 R4, R3 ;  /* 0x0000000300047306 */ /* 0x000e240000101000 */
[----:B0-----:R0:W-:Y:S01]  /*bad0*/  STG.E.64 desc[UR36][R8.64], R4 ;  /* 0x0000000408007986 */ /* 0x0011e2000c101b24 */
[----:B------:R-:W-:Y:S05]  /*bae0*/  BRA `(.L_x_21051) ;  /* 0x0000000800ac7947 */ /* 0x000fea0003800000 */
.L_x_21057:
[----:B------:R-:W-:-:S06]  /*baf0*/  LOP3.LUT R3, R3, 0xff, RZ, 0xc0, !PT ;  /* 0x000000ff03037812 */ /* 0x000fcc00078ec0ff */
[----:B------:R-:W0:Y:S02]  /*bb00*/  I2F.U16 R3, R3 ;  /* 0x0000000300037306 */ /* 0x000e240000101000 */
[----:B0-----:R-:W-:-:S04]  /*bb10*/  F2FP.F16.F32.PACK_AB R3, RZ, R3 ;  /* 0x00000003ff03723e */ /* 0x001fc800000000ff */
[----:B------:R-:W-:-:S05]  /*bb20*/  PRMT R3, R3, 0x5410, RZ ;  /* 0x0000541003037816 */ /* 0x000fca00000000ff */
[----:B------:R0:W-:Y:S01]  /*bb30*/  STG.E desc[UR36][R8.64], R3 ;  /* 0x0000000308007986 */ /* 0x0001e2000c101924 */
[----:B------:R-:W-:Y:S05]  /*bb40*/  BRA `(.L_x_21051) ;  /* 0x0000000800947947 */ /* 0x000fea0003800000 */
.L_x_21056:
[----:B------:R-:W-:-:S06]  /*bb50*/  LOP3.LUT R4, R3, 0xff, RZ, 0xc0, !PT ;  /* 0x000000ff03047812 */ /* 0x000fcc00078ec0ff */
[----:B------:R-:W0:Y:S02]  /*bb60*/  I2F.F64.U16 R4, R4 ;  /* 0x0000000400047312 */ /* 0x000e240000101800 */
[----:B0-----:R0:W-:Y:S01]  /*bb70*/  STG.E.64 desc[UR36][R8.64], R4 ;  /* 0x0000000408007986 */ /* 0x0011e2000c101b24 */
[----:B------:R-:W-:Y:S05]  /*bb80*/  BRA `(.L_x_21051) ;  /* 0x0000000800847947 */ /* 0x000fea0003800000 */
.L_x_21046:
        /* <DEDUP_REMOVED lines=12> */
.L_x_21060:
[----:B------:R-:W-:Y:S02]  /*bc50*/  LOP3.LUT R4, R3, 0xff, RZ, 0xc0, !PT ;  /* 0x000000ff03047812 */ /* 0x000fe400078ec0ff */
[----:B------:R-:W-:-:S04]  /*bc60*/  CS2R R6, SRZ ;  /* 0x0000000000067805 */ /* 0x000fc8000001ff00 */
[----:B------:R-:W0:Y:S02]  /*bc70*/  I2F.F64.U16 R4, R4 ;  /* 0x0000000400047312 */ /* 0x000e240000101800 */
[----:B0-----:R0:W-:Y:S01]  /*bc80*/  STG.E.128 desc[UR36][R8.64], R4 ;  /* 0x0000000408007986 */ /* 0x0011e2000c101d24 */
[----:B------:R-:W-:Y:S05]  /*bc90*/  BRA `(.L_x_21051) ;  /* 0x0000000800407947 */ /* 0x000fea0003800000 */
.L_x_21059:
        /* <DEDUP_REMOVED lines=18> */
.L_x_21064:
[----:B------:R-:W-:Y:S05]  /*bdc0*/  BSYNC.RECONVERGENT B0 ;  /* 0x0000000000007941 */ /* 0x000fea0003800200 */
.L_x_21063:
[----:B------:R0:W-:Y:S01]  /*bdd0*/  STG.E.U8 desc[UR36][R8.64], R3 ;  /* 0x0000000308007986 */ /* 0x0001e2000c101124 */
[----:B------:R-:W-:Y:S05]  /*bde0*/  BRA `(.L_x_21051) ;  /* 0x0000000400ec7947 */ /* 0x000fea0003800000 */
.L_x_21062:
[----:B------:R-:W-:-:S04]  /*bdf0*/  LOP3.LUT R0, R3, 0xff, RZ, 0xc0, !PT ;  /* 0x000000ff03007812 */ /* 0x000fc800078ec0ff */
[----:B------:R-:W0:Y:S02]  /*be00*/  I2F.U16 R5, R0 ;  /* 0x0000000000057306 */ /* 0x000e240000101000 */
[----:B0-----:R-:W-:-:S13]  /*be10*/  ISETP.GE.U32.AND P1, PT, R5, 0x47800000, PT ;  /* 0x478000000500780c */ /* 0x001fda0003f26070 */
[----:B------:R-:W-:Y:S01]  /*be20*/  @P1 IMAD.MOV.U32 R3, RZ, RZ, 0x7f ;  /* 0x0000007fff031424 */ /* 0x000fe200078e00ff */
[----:B------:R-:W-:-:S04]  /*be30*/  @P1 ISETP.GT.U32.AND P0, PT, R5, 0x7f800000, PT ;  /* 0x7f8000000500180c */ /* 0x000fc80003f04070 */
        /* <DEDUP_REMOVED lines=12> */
.L_x_21061:
[----:B------:R-:W-:-:S04]  /*bf00*/  LOP3.LUT R3, R3, 0xff, RZ, 0xc0, !PT ;  /* 0x000000ff03037812 */ /* 0x000fc800078ec0ff */
[----:B------:R-:W0:Y:S02]  /*bf10*/  I2F.U16 R0, R3 ;  /* 0x0000000300007306 */ /* 0x000e240000101000 */
[----:B0-----:R-:W-:-:S05]  /*bf20*/  F2FP.BF16.F32.PACK_AB R0, RZ, R0 ;  /* 0x00000000ff00723e */ /* 0x001fca00000010ff */
[----:B------:R0:W-:Y:S01]  /*bf30*/  STG.E.U16 desc[UR36][R8.64], R0 ;  /* 0x0000000008007986 */ /* 0x0001e2000c101524 */
[----:B------:R-:W-:Y:S05]  /*bf40*/  BRA `(.L_x_21051) ;  /* 0x0000000400947947 */ /* 0x000fea0003800000 */
.L_x_21058:
        /* <DEDUP_REMOVED lines=8> */
[----:B------:R-:W-:-:S05]  /*bfd0*/  LOP3.LUT R3, R3, 0xff, RZ, 0xc0, !PT ;  /* 0x000000ff03037812 */ /* 0x000fca00078ec0ff */
[----:B------:R0:W-:Y:S01]  /*bfe0*/  STG.E.U16 desc[UR36][R8.64], R3 ;  /* 0x0000000308007986 */ /* 0x0001e2000c101524 */
[----:B------:R-:W-:Y:S05]  /*bff0*/  BRA `(.L_x_21051) ;  /* 0x0000000400687947 */ /* 0x000fea0003800000 */
.L_x_21067:
        /* <DEDUP_REMOVED lines=13> */
.L_x_21070:
[----:B------:R-:W-:-:S04]  /*c0d0*/  SHF.R.U32.HI R0, RZ, 0x14, R3 ;  /* 0x00000014ff007819 */ /* 0x000fc80000011603 */
[----:B------:R-:W-:-:S04]  /*c0e0*/  LOP3.LUT R0, R0, 0x1, RZ, 0xc0, !PT ;  /* 0x0000000100007812 */ /* 0x000fc800078ec0ff */
[----:B------:R-:W-:-:S04]  /*c0f0*/  IADD3 R0, PT, PT, R3, 0x487ffff, R0 ;  /* 0x0487ffff03007810 */ /* 0x000fc80007ffe000 */
[----:B------:R-:W-:-:S04]  /*c100*/  SHF.R.U32.HI R0, RZ, 0x14, R0 ;  /* 0x00000014ff007819 */ /* 0x000fc80000011600 */
[----:B------:R-:W-:-:S07]  /*c110*/  LOP3.LUT R0, R0, 0xff, RZ, 0xc0, !PT ;  /* 0x000000ff00007812 */ /* 0x000fce00078ec0ff */
.L_x_21071:
[----:B------:R-:W-:-:S07]  /*c120*/  PRMT R4, R0, 0x7610, R4 ;  /* 0x0000761000047816 */ /* 0x000fce0000000004 */
.L_x_21069:
[----:B------:R-:W-:Y:S05]  /*c130*/  BSYNC.RECONVERGENT B0 ;  /* 0x0000000000007941 */ /* 0x000fea0003800200 */
.L_x_21068:
[----:B------:R0:W-:Y:S01]  /*c140*/  STG.E.U8 desc[UR36][R8.64], R4 ;  /* 0x0000000408007986 */ /* 0x0001e2000c101124 */
[----:B------:R-:W-:Y:S05]  /*c150*/  BRA `(.L_x_21051) ;  /* 0x0000000400107947 */ /* 0x000fea0003800000 */
.L_x_21066:
        /* <DEDUP_REMOVED lines=13> */
.L_x_21074:
[----:B------:R-:W-:-:S04]  /*c230*/  SHF.R.U32.HI R0, RZ, 0x15, R3 ;  /* 0x00000015ff007819 */ /* 0x000fc80000011603 */
[----:B------:R-:W-:-:S04]  /*c240*/  LOP3.LUT R0, R0, 0x1, RZ, 0xc0, !PT ;  /* 0x0000000100007812 */ /* 0x000fc800078ec0ff */
[----:B------:R-:W-:-:S04]  /*c250*/  IADD3 R0, PT, PT, R3, 0x88fffff, R0 ;  /* 0x088fffff03007810 */ /* 0x000fc80007ffe000 */
[----:B------:R-:W-:-:S04]  /*c260*/  SHF.R.U32.HI R0, RZ, 0x15, R0 ;  /* 0x00000015ff007819 */ /* 0x000fc80000011600 */
[----:B------:R-:W-:-:S07]  /*c270*/  LOP3.LUT R0, R0, 0xff, RZ, 0xc0, !PT ;  /* 0x000000ff00007812 */ /* 0x000fce00078ec0ff */
.L_x_21075:
[----:B------:R-:W-:-:S07]  /*c280*/  PRMT R4, R0, 0x7610, R4 ;  /* 0x0000761000047816 */ /* 0x000fce0000000004 */
.L_x_21073:
[----:B------:R-:W-:Y:S05]  /*c290*/  BSYNC.RECONVERGENT B0 ;  /* 0x0000000000007941 */ /* 0x000fea0003800200 */
.L_x_21072:
[----:B------:R0:W-:Y:S01]  /*c2a0*/  STG.E.U8 desc[UR36][R8.64], R4 ;  /* 0x0000000408007986 */ /* 0x0001e2000c101124 */
[----:B------:R-:W-:Y:S05]  /*c2b0*/  BRA `(.L_x_21051) ;  /* 0x0000000000b87947 */ /* 0x000fea0003800000 */
.L_x_21065:
[----:B------:R-:W-:-:S13]  /*c2c0*/  ISETP.NE.AND P0, PT, R0, 0x1c, PT ;  /* 0x0000001c0000780c */ /* 0x000fda0003f05270 */
[----:B------:R-:W-:Y:S05]  /*c2d0*/  @!P0 BRA `(.L_x_21076) ;  /* 0x0000000000a88947 */ /* 0x000fea0003800000 */
[----:B------:R-:W-:-:S13]  /*c2e0*/  ISETP.NE.AND P0, PT, R0, 0x1d, PT ;  /* 0x0000001d0000780c */ /* 0x000fda0003f05270 */
[----:B------:R-:W-:Y:S05]  /*c2f0*/  @!P0 BRA `(.L_x_21077) ;  /* 0x0000000000908947 */ /* 0x000fea0003800000 */
[----:B------:R-:W-:-:S13]  /*c300*/  ISETP.NE.AND P0, PT, R0, 0x2c, PT ;  /* 0x0000002c0000780c */ /* 0x000fda0003f05270 */
[----:B------:R-:W-:Y:S05]  /*c310*/  @!P0 BRA `(.L_x_21078) ;  /* 0x0000000000448947 */ /* 0x000fea0003800000 */
.L_x_21050:
        /* <DEDUP_REMOVED lines=16> */
.L_x_21079:
[----:B------:R-:W-:Y:S05]  /*c420*/  BRA `(.L_x_21051) ;  /* 0x00000000005c7947 */ /* 0x000fea0003800000 */
.L_x_21078:
        /* <DEDUP_REMOVED lines=13> */
[----:B------:R-:W-:-:S04]  /*c500*/  @!P0 IMAD.MOV R0, RZ, RZ, R4 ;  /* 0x000000ffff008224 */ /* 0x000fc800078e0204 */
[----:B------:R-:W-:-:S05]  /*c510*/  @P1 IMAD.MOV.U32 R3, RZ, RZ, R0 ;  /* 0x000000ffff031224 */ /* 0x000fca00078e0000 */
[----:B------:R0:W-:Y:S01]  /*c520*/  STG.E.U8 desc[UR36][R8.64], R3 ;  /* 0x0000000308007986 */ /* 0x0001e2000c101124 */
[----:B------:R-:W-:Y:S05]  /*c530*/  BRA `(.L_x_21051) ;  /* 0x0000000000187947 */ /* 0x000fea0003800000 */
.L_x_21077:
[----:B------:R-:W-:Y:S01]  /*c540*/  LOP3.LUT R4, R3, 0xff, RZ, 0xc0, !PT ;  /* 0x000000ff03047812 */ /* 0x000fe200078ec0ff */
[----:B------:R-:W-:-:S05]  /*c550*/  IMAD.MOV.U32 R5, RZ, RZ, RZ ;  /* 0x000000ffff057224 */ /* 0x000fca00078e00ff */
[----:B------:R0:W-:Y:S01]  /*c560*/  STG.E.64 desc[UR36][R8.64], R4 ;  /* 0x0000000408007986 */ /* 0x0001e2000c101b24 */
[----:B------:R-:W-:Y:S05]  /*c570*/  BRA `(.L_x_21051) ;  /* 0x0000000000087947 */ /* 0x000fea0003800000 */
.L_x_21076:
[----:B------:R-:W-:-:S05]  /*c580*/  LOP3.LUT R3, R3, 0xff, RZ, 0xc0, !PT ;  /* 0x000000ff03037812 */ /* 0x000fca00078ec0ff */
[----:B------:R0:W-:Y:S02]  /*c590*/  STG.E desc[UR36][R8.64], R3 ;  /* 0x0000000308007986 */ /* 0x0001e4000c101924 */
.L_x_21051:
[----:B------:R-:W-:Y:S05]  /*c5a0*/  BSYNC.RECONVERGENT B6 ;  /* 0x0000000000067941 */ /* 0x000fea0003800200 */
.L_x_21045:
[----:B------:R-:W-:-:S13]  /*c5b0*/  ISETP.GE.AND P0, PT, R30, R19, PT ;  /* 0x000000131e00720c */ /* 0x000fda0003f06270 */
[----:B------:R-:W-:Y:S05]  /*c5c0*/  @P0 BREAK.RELIABLE B7 ;  /* 0x0000000000070942 */ /* 0x000fea0003800100 */
[----:B------:R-:W-:Y:S05]  /*c5d0*/  @P0 BRA `(.L_x_21080) ;  /* 0x0000001c00700947 */ /* 0x000fea0003800000 */
[----:B------:R-:W5:Y:S01]  /*c5e0*/  LDCU UR4, c[0x0][0x3d0] ;  /* 0x00007a00ff0477ac */ /* 0x000f620008000800 */
[----:B01234-:R-:W0:Y:S01]  /*c5f0*/  LDC.64 R8, c[0x0][0x398] ;  /* 0x0000e600ff087b82 */ /* 0x01fe220000000a00 */
[----:B------:R-:W-:Y:S01]  /*c600*/  IMAD R0, R2, 0x200, R30 ;  /* 0x0000020002007824 */ /* 0x000fe200078e021e */
[----:B------:R-:W-:Y:S01]  /*c610*/  PRMT R4, R17, 0x9910, RZ ;  /* 0x0000991011047816 */ /* 0x000fe200000000ff */
[----:B------:R-:W-:Y:S02]  /*c620*/  BSSY.RECONVERGENT B6, `(.L_x_21081) ;  /* 0x00000e6000067945 */ /* 0x000fe40003800200 */
        /* <DEDUP_REMOVED lines=16> */
.L_x_21085:
[----:B------:R1:W-:Y:S01]  /*c730*/  STG.E.U8 desc[UR36][R8.64], R22 ;  /* 0x0000001608007986 */ /* 0x0003e2000c101124 */
[----:B------:R-:W-:Y:S05]  /*c740*/  BRA `(.L_x_21087) ;  /* 0x0000000c004c7947 */ /* 0x000fea0003800000 */
.L_x_21084:
        /* <DEDUP_REMOVED lines=10> */
.L_x_21089:
[----:B------:R-:W-:-:S05]  /*c7f0*/  LOP3.LUT R3, R22, 0xff, RZ, 0xc0, !PT ;  /* 0x000000ff16037812 */ /* 0x000fca00078ec0ff */
[----:B------:R4:W-:Y:S01]  /*c800*/  STG.E desc[UR36][R8.64], R3 ;  /* 0x0000000308007986 */ /* 0x0009e2000c101924 */
[----:B------:R-:W-:Y:S05]  /*c810*/  BRA `(.L_x_21087) ;  /* 0x0000000c00187947 */ /* 0x000fea0003800000 */
.L_x_21088:
[----:B------:R-:W-:-:S05]  /*c820*/  LOP3.LUT R3, R22, 0xff, RZ, 0xc0, !PT ;  /* 0x000000ff16037812 */ /* 0x000fca00078ec0ff */
[----:B------:R2:W-:Y:S01]  /*c830*/  STG.E.U16 desc[UR36][R8.64], R3 ;  /* 0x0000000308007986 */ /* 0x0005e2000c101524 */
[----:B------:R-:W-:Y:S05]  /*c840*/  BRA `(.L_x_21087) ;  /* 0x0000000c000c7947 */ /* 0x000fea0003800000 */
.L_x_21083:
        /* <DEDUP_REMOVED lines=10> */
.L_x_21091:
[----:B------:R-:W-:-:S04]  /*c8f0*/  LOP3.LUT R22, R22, 0xff, RZ, 0xc0, !PT ;  /* 0x000000ff16167812 */ /* 0x000fc800078ec0ff */
[----:B------:R-:W0:Y:S02]  /*c900*/  I2F.U16 R0, R22 ;  /* 0x0000001600007306 */ /* 0x000e240000101000 */
[----:B0-----:R-:W-:-:S05]  /*c910*/  F2FP.F16.F32.PACK_AB R0, RZ, R0 ;  /* 0x00000000ff00723e */ /* 0x001fca00000000ff */
[----:B------:R0:W-:Y:S01]  /*c920*/  STG.E.U16 desc[UR36][R8.64], R0 ;  /* 0x0000000008007986 */ /* 0x0001e2000c101524 */
[----:B------:R-:W-:Y:S05]  /*c930*/  BRA `(.L_x_21087) ;  /* 0x0000000800d07947 */ /* 0x000fea0003800000 */
.L_x_21090:
        /* <DEDUP_REMOVED lines=8> */
[----:B------:R-:W0:Y:S02]  /*c9c0*/  I2F.U16 R22, R22 ;  /* 0x0000001600167306 */ /* 0x000e240000101000 */
[----:B0-----:R0:W-:Y:S01]  /*c9d0*/  STG.E.64 desc[UR36][R8.64], R22 ;  /* 0x0000001608007986 */ /* 0x0011e2000c101b24 */
[----:B------:R-:W-:Y:S05]  /*c9e0*/  BRA `(.L_x_21087) ;  /* 0x0000000800a47947 */ /* 0x000fea0003800000 */
.L_x_21093:
[----:B------:R-:W-:-:S06]  /*c9f0*/  LOP3.LUT R22, R22, 0xff, RZ, 0xc0, !PT ;  /* 0x000000ff16167812 */ /* 0x000fcc00078ec0ff */
[----:B------:R-:W0:Y:S02]  /*ca00*/  I2F.U16 R22, R22 ;  /* 0x0000001600167306 */ /* 0x000e240000101000 */
[----:B0-----:R-:W-:-:S04]  /*ca10*/  F2FP.F16.F32.PACK_AB R3, RZ, R22 ;  /* 0x00000016ff03723e */ /* 0x001fc800000000ff */
[----:B------:R-:W-:-:S05]  /*ca20*/  PRMT R3, R3, 0x5410, RZ ;  /* 0x0000541003037816 */ /* 0x000fca00000000ff */
[----:B------:R0:W-:Y:S01]  /*ca30*/  STG.E desc[UR36][R8.64], R3 ;  /* 0x0000000308007986 */ /* 0x0001e2000c101924 */
[----:B------:R-:W-:Y:S05]  /*ca40*/  BRA `(.L_x_21087) ;  /* 0x00000008008c7947 */ /* 0x000fea0003800000 */
.L_x_21092:
[----:B------:R-:W-:-:S06]  /*ca50*/  LOP3.LUT R4, R22, 0xff, RZ, 0xc0, !PT ;  /* 0x000000ff16047812 */ /* 0x000fcc00078ec0ff */
[----:B------:R-:W0:Y:S02]  /*ca60*/  I2F.F64.U16 R4, R4 ;  /* 0x0000000400047312 */ /* 0x000e240000101800 */
[----:B0-----:R0:W-:Y:S01]  /*ca70*/  STG.E.64 desc[UR36][R8.64], R4 ;  /* 0x0000000408007986 */ /* 0x0011e2000c101b24 */
[----:B------:R-:W-:Y:S05]  /*ca80*/  BRA `(.L_x_21087) ;  /* 0x00000008007c7947 */ /* 0x000fea0003800000 */
.L_x_21082:
        /* <DEDUP_REMOVED lines=13> */
.L_x_21097:
        /* <DEDUP_REMOVED lines=17> */
.L_x_21100:
[----:B------:R-:W-:-:S07]  /*cc70*/  PRMT R4, R0, 0x7610, R4 ;  /* 0x0000761000047816 */ /* 0x000fce0000000004 */
.L_x_21099:
[----:B------:R-:W-:Y:S05]  /*cc80*/  BSYNC.RECONVERGENT B0 ;  /* 0x0000000000007941 */ /* 0x000fea0003800200 */
.L_x_21098:
[----:B------:R0:W-:Y:S01]  /*cc90*/  STG.E.U8 desc[UR36][R8.64], R4 ;  /* 0x0000000408007986 */ /* 0x0001e2000c101124 */
[----:B------:R-:W-:Y:S05]  /*cca0*/  BRA `(.L_x_21087) ;  /* 0x0000000400f47947 */ /* 0x000fea0003800000 */
.L_x_21096:
        /* <DEDUP_REMOVED lines=17> */
.L_x_21103:
[----:B------:R-:W-:-:S07]  /*cdc0*/  PRMT R4, R0, 0x7610, R4 ;  /* 0x0000761000047816 */ /* 0x000fce0000000004 */
.L_x_21102:
[----:B------:R-:W-:Y:S05]  /*cdd0*/  BSYNC.RECONVERGENT B0 ;  /* 0x0000000000007941 */ /* 0x000fea0003800200 */
.L_x_21101:
[----:B------:R0:W-:Y:S01]  /*cde0*/  STG.E.U8 desc[UR36][R8.64], R4 ;  /* 0x0000000408007986 */ /* 0x0001e2000c101124 */
[----:B------:R-:W-:Y:S05]  /*cdf0*/  BRA `(.L_x_21087) ;  /* 0x0000000400a07947 */ /* 0x000fea0003800000 */
.L_x_21095:
[----:B------:R-:W-:-:S13]  /*ce00*/  ISETP.NE.AND P0, PT, R0, 0x1c, PT ;  /* 0x0000001c0000780c */ /* 0x000fda0003f05270 */
[----:B------:R-:W-:Y:S05]  /*ce10*/  @!P0 BRA `(.L_x_21104) ;  /* 0x0000000000608947 */ /* 0x000fea0003800000 */
[----:B------:R-:W-:-:S13]  /*ce20*/  ISETP.NE.AND P0, PT, R0, 0x1d, PT ;  /* 0x0000001d0000780c */ /* 0x000fda0003f05270 */
[----:B------:R-:W-:Y:S05]  /*ce30*/  @!P0 BRA `(.L_x_21105) ;  /* 0x0000000000488947 */ /* 0x000fea0003800000 */
[----:B------:R-:W-:-:S13]  /*ce40*/  ISETP.NE.AND P0, PT, R0, 0x2c, PT ;  /* 0x0000002c0000780c */ /* 0x000fda0003f05270 */
[----:B------:R-:W-:Y:S05]  /*ce50*/  @P0 BRA `(.L_x_21086) ;  /* 0x0000000000b00947 */ /* 0x000fea0003800000 */
[----:B------:R-:W-:-:S04]  /*ce60*/  LOP3.LUT R22, R22, 0xff, RZ, 0xc0, !PT ;  /* 0x000000ff16167812 */ /* 0x000fc800078ec0ff */
[----:B------:R-:W0:Y:S02]  /*ce70*/  I2F.U16 R3, R22 ;  /* 0x0000001600037306 */ /* 0x000e240000101000 */
[----:B0-----:R-:W-:-:S04]  /*ce80*/  SHF.R.U32.HI R4, RZ, 0x17, R3 ;  /* 0x00000017ff047819 */ /* 0x001fc80000011603 */
        /* <DEDUP_REMOVED lines=13> */
.L_x_21105:
[----:B------:R-:W-:Y:S01]  /*cf60*/  LOP3.LUT R22, R22, 0xff, RZ, 0xc0, !PT ;  /* 0x000000ff16167812 */ /* 0x000fe200078ec0ff */
[----:B------:R-:W-:-:S05]  /*cf70*/  IMAD.MOV.U32 R23, RZ, RZ, RZ ;  /* 0x000000ffff177224 */ /* 0x000fca00078e00ff */
[----:B------:R0:W-:Y:S01]  /*cf80*/  STG.E.64 desc[UR36][R8.64], R22 ;  /* 0x0000001608007986 */ /* 0x0001e2000c101b24 */
[----:B------:R-:W-:Y:S05]  /*cf90*/  BRA `(.L_x_21087) ;  /* 0x0000000400387947 */ /* 0x000fea0003800000 */
.L_x_21104:
[----:B------:R-:W-:-:S05]  /*cfa0*/  LOP3.LUT R3, R22, 0xff, RZ, 0xc0, !PT ;  /* 0x000000ff16037812 */ /* 0x000fca00078ec0ff */
[----:B------:R0:W-:Y:S01]  /*cfb0*/  STG.E desc[UR36][R8.64], R3 ;  /* 0x0000000308007986 */ /* 0x0001e2000c101924 */
[----:B------:R-:W-:Y:S05]  /*cfc0*/  BRA `(.L_x_21087) ;  /* 0x00000004002c7947 */ /* 0x000fea0003800000 */
.L_x_21094:
        /* <DEDUP_REMOVED lines=10> */
.L_x_21107:
[----:B------:R-:W-:Y:S02]  /*d070*/  LOP3.LUT R4, R22, 0xff, RZ, 0xc0, !PT ;  /* 0x000000ff16047812 */ /* 0x000fe400078ec0ff */
[----:B------:R-:W-:-:S04]  /*d080*/  CS2R R6, SRZ ;  /* 0x0000000000067805 */ /* 0x000fc8000001ff00 */
[----:B------:R-:W0:Y:S02]  /*d090*/  I2F.F64.U16 R4, R4 ;  /* 0x0000000400047312 */ /* 0x000e240000101800 */
[----:B0-----:R0:W-:Y:S01]  /*d0a0*/  STG.E.128 desc[UR36][R8.64], R4 ;  /* 0x0000000408007986 */ /* 0x0011e2000c101d24 */
[----:B------:R-:W-:Y:S05]  /*d0b0*/  BRA `(.L_x_21087) ;  /* 0x0000000000f07947 */ /* 0x000fea0003800000 */
.L_x_21106:
[----:B------:R-:W-:-:S13]  /*d0c0*/  ISETP.NE.AND P0, PT, R0, 0xf, PT ;  /* 0x0000000f0000780c */ /* 0x000fda0003f05270 */
[----:B------:R-:W-:Y:S05]  /*d0d0*/  @!P0 BRA `(.L_x_21108) ;  /* 0x0000000000d88947 */ /* 0x000fea0003800000 */
[----:B------:R-:W-:-:S13]  /*d0e0*/  ISETP.NE.AND P0, PT, R0, 0x17, PT ;  /* 0x000000170000780c */ /* 0x000fda0003f05270 */
[----:B------:R-:W-:Y:S05]  /*d0f0*/  @!P0 BRA `(.L_x_21109) ;  /* 0x0000000000888947 */ /* 0x000fea0003800000 */
[----:B------:R-:W-:-:S13]  /*d100*/  ISETP.NE.AND P0, PT, R0, 0x18, PT ;  /* 0x000000180000780c */ /* 0x000fda0003f05270 */
[----:B------:R-:W-:Y:S05]  /*d110*/  @!P0 BRA `(.L_x_21110) ;  /* 0x0000000000448947 */ /* 0x000fea0003800000 */
.L_x_21086:
        /* <DEDUP_REMOVED lines=16> */
.L_x_21111:
[----:B------:R-:W-:Y:S05]  /*d220*/  BRA `(.L_x_21087) ;  /* 0x0000000000947947 */ /* 0x000fea0003800000 */
.L_x_21110:
        /* <DEDUP_REMOVED lines=12> */
.L_x_21113:
[----:B------:R-:W-:Y:S05]  /*d2f0*/  BSYNC.RECONVERGENT B0 ;  /* 0x0000000000007941 */ /* 0x000fea0003800200 */
.L_x_21112:
[----:B------:R0:W-:Y:S01]  /*d300*/  STG.E.U8 desc[UR36][R8.64], R3 ;  /* 0x0000000308007986 */ /* 0x0001e2000c101124 */
[----:B------:R-:W-:Y:S05]  /*d310*/  BRA `(.L_x_21087) ;  /* 0x0000000000587947 */ /* 0x000fea0003800000 */
.L_x_21109:
        /* <DEDUP_REMOVED lines=13> */
.L_x_21114:
[----:B------:R-:W-:Y:S01]  /*d3f0*/  IMAD.MOV.U32 R3, RZ, RZ, 0x7f ;  /* 0x0000007fff037424 */ /* 0x000fe200078e00ff */
[----:B------:R-:W-:-:S04]  /*d400*/  ISETP.GT.U32.AND P0, PT, R5, 0x7f800000, PT ;  /* 0x7f8000000500780c */ /* 0x000fc80003f04070 */
[----:B------:R-:W-:-:S05]  /*d410*/  SEL R3, R3, 0x7c, P0 ;  /* 0x0000007c03037807 */ /* 0x000fca0000000000 */
[----:B------:R0:W-:Y:S01]  /*d420*/  STG.E.U8 desc[UR36][R8.64], R3 ;  /* 0x0000000308007986 */ /* 0x0001e2000c101124 */
[----:B------:R-:W-:Y:S05]  /*d430*/  BRA `(.L_x_21087) ;  /* 0x0000000000107947 */ /* 0x000fea0003800000 */
.L_x_21108:
[----:B------:R-:W-:-:S04]  /*d440*/  LOP3.LUT R22, R22, 0xff, RZ, 0xc0, !PT ;  /* 0x000000ff16167812 */ /* 0x000fc800078ec0ff */
[----:B------:R-:W0:Y:S02]  /*d450*/  I2F.U16 R0, R22 ;  /* 0x0000001600007306 */ /* 0x000e240000101000 */
[----:B0-----:R-:W-:-:S05]  /*d460*/  F2FP.BF16.F32.PACK_AB R0, RZ, R0 ;  /* 0x00000000ff00723e */ /* 0x001fca00000010ff */
[----:B------:R0:W-:Y:S02]  /*d470*/  STG.E.U16 desc[UR36][R8.64], R0 ;  /* 0x0000000008007986 */ /* 0x0001e4000c101524 */
.L_x_21087:
[----:B------:R-:W-:Y:S05]  /*d480*/  BSYNC.RECONVERGENT B6 ;  /* 0x0000000000067941 */ /* 0x000fea0003800200 */
.L_x_21081:
[----:B------:R-:W-:-:S07]  /*d490*/  VIADD R30, R30, 0x80 ;  /* 0x000000801e1e7836 */ /* 0x000fce0000000000 */
.L_x_21044:
[----:B------:R-:W-:-:S13]  /*d4a0*/  ISETP.GE.AND P0, PT, R30, R19, PT ;  /* 0x000000131e00720c */ /* 0x000fda0003f06270 */
[----:B------:R-:W-:Y:S05]  /*d4b0*/  @P0 BREAK.RELIABLE B7 ;  /* 0x0000000000070942 */ /* 0x000fea0003800100 */
[----:B------:R-:W-:Y:S05]  /*d4c0*/  @P0 BRA `(.L_x_21080) ;  /* 0x0000000c00b40947 */ /* 0x000fea0003800000 */
[----:B------:R-:W-:Y:S05]  /*d4d0*/  BSYNC.RELIABLE B7 ;  /* 0x0000000000077941 */ /* 0x000fea0003800100 */
.L_x_21043:
        /* <DEDUP_REMOVED lines=21> */
.L_x_21119:
[----:B------:R1:W-:Y:S01]  /*d630*/  STG.E.U8 desc[UR36][R8.64], R18 ;  /* 0x0000001208007986 */ /* 0x0003e2000c101124 */
[----:B------:R-:W-:Y:S05]  /*d640*/  BRA `(.L_x_21121) ;  /* 0x0000000c004c7947 */ /* 0x000fea0003800000 */
.L_x_21118:
        /* <DEDUP_REMOVED lines=10> */
.L_x_21123:
[----:B------:R-:W-:-:S05]  /*d6f0*/  LOP3.LUT R3, R18, 0xff, RZ, 0xc0, !PT ;  /* 0x000000ff12037812 */ /* 0x000fca00078ec0ff */
[----:B------:R4:W-:Y:S01]  /*d700*/  STG.E desc[UR36][R8.64], R3 ;  /* 0x0000000308007986 */ /* 0x0009e2000c101924 */
[----:B------:R-:W-:Y:S05]  /*d710*/  BRA `(.L_x_21121) ;  /* 0x0000000c00187947 */ /* 0x000fea0003800000 */
.L_x_21122:
[----:B------:R-:W-:-:S05]  /*d720*/  LOP3.LUT R3, R18, 0xff, RZ, 0xc0, !PT ;  /* 0x000000ff12037812 */ /* 0x000fca00078ec0ff */
[----:B------:R2:W-:Y:S01]  /*d730*/  STG.E.U16 desc[UR36][R8.64], R3 ;  /* 0x0000000308007986 */ /* 0x0005e2000c101524 */
[----:B------:R-:W-:Y:S05]  /*d740*/  BRA `(.L_x_21121) ;  /* 0x0000000c000c7947 */ /* 0x000fea0003800000 */
.L_x_21117:
        /* <DEDUP_REMOVED lines=10> */
.L_x_21125:
[----:B------:R-:W-:-:S04]  /*d7f0*/  LOP3.LUT R18, R18, 0xff, RZ, 0xc0, !PT ;  /* 0x000000ff12127812 */ /* 0x000fc800078ec0ff */
[----:B------:R-:W0:Y:S02]  /*d800*/  I2F.U16 R0, R18 ;  /* 0x0000001200007306 */ /* 0x000e240000101000 */
[----:B0-----:R-:W-:-:S05]  /*d810*/  F2FP.F16.F32.PACK_AB R0, RZ, R0 ;  /* 0x00000000ff00723e */ /* 0x001fca00000000ff */
[----:B------:R0:W-:Y:S01]  /*d820*/  STG.E.U16 desc[UR36][R8.64], R0 ;  /* 0x0000000008007986 */ /* 0x0001e2000c101524 */
[----:B------:R-:W-:Y:S05]  /*d830*/  BRA `(.L_x_21121) ;  /* 0x0000000800d07947 */ /* 0x000fea0003800000 */
.L_x_21124:
        /* <DEDUP_REMOVED lines=11> */
.L_x_21127:
[----:B------:R-:W-:-:S06]  /*d8f0*/  LOP3.LUT R18, R18, 0xff, RZ, 0xc0, !PT ;  /* 0x000000ff12127812 */ /* 0x000fcc00078ec0ff */
[----:B------:R-:W0:Y:S02]  /*d900*/  I2F.U16 R18, R18 ;  /* 0x0000001200127306 */ /* 0x000e240000101000 */
[----:B0-----:R-:W-:-:S04]  /*d910*/  F2FP.F16.F32.PACK_AB R3, RZ, R18 ;  /* 0x00000012ff03723e */ /* 0x001fc800000000ff */
[----:B------:R-:W-:-:S05]  /*d920*/  PRMT R3, R3, 0x5410, RZ ;  /* 0x0000541003037816 */ /* 0x000fca00000000ff */
[----:B------:R0:W-:Y:S01]  /*d930*/  STG.E desc[UR36][R8.64], R3 ;  /* 0x0000000308007986 */ /* 0x0001e2000c101924 */
[----:B------:R-:W-:Y:S05]  /*d940*/  BRA `(.L_x_21121) ;  /* 0x00000008008c7947 */ /* 0x000fea0003800000 */
.L_x_21126:
[----:B------:R-:W-:-:S06]  /*d950*/  LOP3.LUT R4, R18, 0xff, RZ, 0xc0, !PT ;  /* 0x000000ff12047812 */ /* 0x000fcc00078ec0ff */
[----:B------:R-:W0:Y:S02]  /*d960*/  I2F.F64.U16 R4, R4 ;  /* 0x0000000400047312 */ /* 0x000e240000101800 */
[----:B0-----:R0:W-:Y:S01]  /*d970*/  STG.E.64 desc[UR36][R8.64], R4 ;  /* 0x0000000408007986 */ /* 0x0011e2000c101b24 */
[----:B------:R-:W-:Y:S05]  /*d980*/  BRA `(.L_x_21121) ;  /* 0x00000008007c7947 */ /* 0x000fea0003800000 */
.L_x_21116:
        /* <DEDUP_REMOVED lines=13> */
.L_x_21131:
        /* <DEDUP_REMOVED lines=17> */
.L_x_21134:
[----:B------:R-:W-:-:S07]  /*db70*/  PRMT R4, R0, 0x7610, R4 ;  /* 0x0000761000047816 */ /* 0x000fce0000000004 */
.L_x_21133:
[----:B------:R-:W-:Y:S05]  /*db80*/  BSYNC.RECONVERGENT B0 ;  /* 0x0000000000007941 */ /* 0x000fea0003800200 */
.L_x_21132:
[----:B------:R0:W-:Y:S01]  /*db90*/  STG.E.U8 desc[UR36][R8.64], R4 ;  /* 0x0000000408007986 */ /* 0x0001e2000c101124 */
[----:B------:R-:W-:Y:S05]  /*dba0*/  BRA `(.L_x_21121) ;  /* 0x0000000400f47947 */ /* 0x000fea0003800000 */
.L_x_21130:
        /* <DEDUP_REMOVED lines=17> */
.L_x_21137:
[----:B------:R-:W-:-:S07]  /*dcc0*/  PRMT R4, R0, 0x7610, R4 ;  /* 0x0000761000047816 */ /* 0x000fce0000000004 */
.L_x_21136:
[----:B------:R-:W-:Y:S05]  /*dcd0*/  BSYNC.RECONVERGENT B0 ;  /* 0x0000000000007941 */ /* 0x000fea0003800200 */
.L_x_21135:
[----:B------:R0:W-:Y:S01]  /*dce0*/  STG.E.U8 desc[UR36][R8.64], R4 ;  /* 0x0000000408007986 */ /* 0x0001e2000c101124 */
[----:B------:R-:W-:Y:S05]  /*dcf0*/  BRA `(.L_x_21121) ;  /* 0x0000000400a07947 */ /* 0x000fea0003800000 */
.L_x_21129:
        /* <DEDUP_REMOVED lines=22> */
.L_x_21139:
[----:B------:R-:W-:Y:S01]  /*de60*/  LOP3.LUT R4, R18, 0xff, RZ, 0xc0, !PT ;  /* 0x000000ff12047812 */ /* 0x000fe200078ec0ff */
[----:B------:R-:W-:-:S05]  /*de70*/  IMAD.MOV.U32 R5, RZ, RZ, RZ ;  /* 0x000000ffff057224 */ /* 0x000fca00078e00ff */
[----:B------:R0:W-:Y:S01]  /*de80*/  STG.E.64 desc[UR36][R8.64], R4 ;  /* 0x0000000408007986 */ /* 0x0001e2000c101b24 */
[----:B------:R-:W-:Y:S05]  /*de90*/  BRA `(.L_x_21121) ;  /* 0x0000000400387947 */ /* 0x000fea0003800000 */
.L_x_21138:
[----:B------:R-:W-:-:S05]  /*dea0*/  LOP3.LUT R3, R18, 0xff, RZ, 0xc0, !PT ;  /* 0x000000ff12037812 */ /* 0x000fca00078ec0ff */
[----:B------:R0:W-:Y:S01]  /*deb0*/  STG.E desc[UR36][R8.64], R3 ;  /* 0x0000000308007986 */ /* 0x0001e2000c101924 */
[----:B------:R-:W-:Y:S05]  /*dec0*/  BRA `(.L_x_21121) ;  /* 0x00000004002c7947 */ /* 0x000fea0003800000 */
.L_x_21128:
        /* <DEDUP_REMOVED lines=10> */
.L_x_21141:
[----:B------:R-:W-:Y:S02]  /*df70*/  LOP3.LUT R4, R18, 0xff, RZ, 0xc0, !PT ;  /* 0x000000ff12047812 */ /* 0x000fe400078ec0ff */
[----:B------:R-:W-:-:S04]  /*df80*/  CS2R R6, SRZ ;  /* 0x0000000000067805 */ /* 0x000fc8000001ff00 */
[----:B------:R-:W0:Y:S02]  /*df90*/  I2F.F64.U16 R4, R4 ;  /* 0x0000000400047312 */ /* 0x000e240000101800 */
[----:B0-----:R0:W-:Y:S01]  /*dfa0*/  STG.E.128 desc[UR36][R8.64], R4 ;  /* 0x0000000408007986 */ /* 0x0011e2000c101d24 */
[----:B------:R-:W-:Y:S05]  /*dfb0*/  BRA `(.L_x_21121) ;  /* 0x0000000000f07947 */ /* 0x000fea0003800000 */
.L_x_21140:
[----:B------:R-:W-:-:S13]  /*dfc0*/  ISETP.NE.AND P0, PT, R0, 0xf, PT ;  /* 0x0000000f0000780c */ /* 0x000fda0003f05270 */
[----:B------:R-:W-:Y:S05]  /*dfd0*/  @!P0 BRA `(.L_x_21142) ;  /* 0x0000000000d88947 */ /* 0x000fea0003800000 */
[----:B------:R-:W-:-:S13]  /*dfe0*/  ISETP.NE.AND P0, PT, R0, 0x17, PT ;  /* 0x000000170000780c */ /* 0x000fda0003f05270 */
[----:B------:R-:W-:Y:S05]  /*dff0*/  @!P0 BRA `(.L_x_21143) ;  /* 0x0000000000888947 */ /* 0x000fea0003800000 */
[----:B------:R-:W-:-:S13]  /*e000*/  ISETP.NE.AND P0, PT, R0, 0x18, PT ;  /* 0x000000180000780c */ /* 0x000fda0003f05270 */
[----:B------:R-:W-:Y:S05]  /*e010*/  @!P0 BRA `(.L_x_21144) ;  /* 0x0000000000448947 */ /* 0x000fea0003800000 */
.L_x_21120:
        /* <DEDUP_REMOVED lines=16> */
.L_x_21145:
[----:B------:R-:W-:Y:S05]  /*e120*/  BRA `(.L_x_21121) ;  /* 0x0000000000947947 */ /* 0x000fea0003800000 */
.L_x_21144:
        /* <DEDUP_REMOVED lines=12> */
.L_x_21147:
[----:B------:R-:W-:Y:S05]  /*e1f0*/  BSYNC.RECONVERGENT B0 ;  /* 0x0000000000007941 */ /* 0x000fea0003800200 */
.L_x_21146:
[----:B------:R0:W-:Y:S01]  /*e200*/  STG.E.U8 desc[UR36][R8.64], R3 ;  /* 0x0000000308007986 */ /* 0x0001e2000c101124 */
[----:B------:R-:W-:Y:S05]  /*e210*/  BRA `(.L_x_21121) ;  /* 0x0000000000587947 */ /* 0x000fea0003800000 */
.L_x_21143:
        /* <DEDUP_REMOVED lines=13> */
.L_x_21148:
[----:B------:R-:W-:Y:S01]  /*e2f0*/  IMAD.MOV.U32 R3, RZ, RZ, 0x7f ;  /* 0x0000007fff037424 */ /* 0x000fe200078e00ff */
[----:B------:R-:W-:-:S04]  /*e300*/  ISETP.GT.U32.AND P0, PT, R5, 0x7f800000, PT ;  /* 0x7f8000000500780c */ /* 0x000fc80003f04070 */
[----:B------:R-:W-:-:S05]  /*e310*/  SEL R3, R3, 0x7c, P0 ;  /* 0x0000007c03037807 */ /* 0x000fca0000000000 */
[----:B------:R0:W-:Y:S01]  /*e320*/  STG.E.U8 desc[UR36][R8.64], R3 ;  /* 0x0000000308007986 */ /* 0x0001e2000c101124 */
[----:B------:R-:W-:Y:S05]  /*e330*/  BRA `(.L_x_21121) ;  /* 0x0000000000107947 */ /* 0x000fea0003800000 */
.L_x_21142:
[----:B------:R-:W-:-:S04]  /*e340*/  LOP3.LUT R18, R18, 0xff, RZ, 0xc0, !PT ;  /* 0x000000ff12127812 */ /* 0x000fc800078ec0ff */
[----:B------:R-:W0:Y:S02]  /*e350*/  I2F.U16 R0, R18 ;  /* 0x0000001200007306 */ /* 0x000e240000101000 */
[----:B0-----:R-:W-:-:S05]  /*e360*/  F2FP.BF16.F32.PACK_AB R0, RZ, R0 ;  /* 0x00000000ff00723e */ /* 0x001fca00000010ff */
[----:B------:R0:W-:Y:S02]  /*e370*/  STG.E.U16 desc[UR36][R8.64], R0 ;  /* 0x0000000008007986 */ /* 0x0001e4000c101524 */
.L_x_21121:
[----:B------:R-:W-:Y:S05]  /*e380*/  BSYNC.RECONVERGENT B6 ;  /* 0x0000000000067941 */ /* 0x000fea0003800200 */
.L_x_21115:
[----:B------:R-:W-:-:S07]  /*e390*/  VIADD R30, R30, 0x80 ;  /* 0x000000801e1e7836 */ /* 0x000fce0000000000 */
.L_x_21080:
[----:B------:R-:W-:Y:S05]  /*e3a0*/  BSYNC.RECONVERGENT B8 ;  /* 0x0000000000087941 */ /* 0x000fea0003800200 */
.L_x_21042:
[----:B------:R-:W-:-:S13]  /*e3b0*/  ISETP.GE.AND P0, PT, R30, R19, PT ;  /* 0x000000131e00720c */ /* 0x000fda0003f06270 */
[----:B------:R-:W-:Y:S05]  /*e3c0*/  @P0 EXIT ;  /* 0x000000000000094d */ /* 0x000fea0003800000 */
[----:B0--34-:R-:W0:Y:S01]  /*e3d0*/  LDC.64 R4, c[0x0][0x398] ;  /* 0x0000e600ff047b82 */ /* 0x019e220000000a00 */
[----:B------:R-:W1:Y:S01]  /*e3e0*/  LDCU UR4, c[0x0][0x3d0] ;  /* 0x00007a00ff0477ac */ /* 0x000e620008000800 */
[----:B------:R-:W-:Y:S01]  /*e3f0*/  PRMT R0, R17, 0x9910, RZ ;  /* 0x0000991011007816 */ /* 0x000fe200000000ff */
[----:B------:R-:W-:-:S03]  /*e400*/  IMAD R2, R2, 0x200, R30 ;  /* 0x0000020002027824 */ /* 0x000fc600078e021e */
[----:B------:R-:W-:Y:S01]  /*e410*/  ISETP.GT.AND P1, PT, R0, 0x9, PT ;  /* 0x000000090000780c */ /* 0x000fe20003f24270 */
[----:B-12---:R-:W-:-:S05]  /*e420*/  IMAD R3, R2, UR4, RZ ;  /* 0x0000000402037c24 */ /* 0x006fca000f8e02ff */
        /* <DEDUP_REMOVED lines=13> */
.L_x_21152:
[----:B------:R-:W-:Y:S01]  /*e500*/  STG.E.U8 desc[UR36][R2.64], R16 ;  /* 0x0000001002007986 */ /* 0x000fe2000c101124 */
[----:B------:R-:W-:Y:S05]  /*e510*/  EXIT ;  /* 0x000000000000794d */ /* 0x000fea0003800000 */
.L_x_21151:
        /* <DEDUP_REMOVED lines=8> */
[----:B------:R-:W-:Y:S01]  /*e5a0*/  STG.E.64 desc[UR36][R2.64], R16 ;  /* 0x0000001002007986 */ /* 0x000fe2000c101b24 */
[----:B------:R-:W-:Y:S05]  /*e5b0*/  EXIT ;  /* 0x000000000000794d */ /* 0x000fea0003800000 */
.L_x_21155:
[----:B------:R-:W-:-:S05]  /*e5c0*/  LOP3.LUT R5, R16, 0xff, RZ, 0xc0, !PT ;  /* 0x000000ff10057812 */ /* 0x000fca00078ec0ff */
[----:B------:R-:W-:Y:S01]  /*e5d0*/  STG.E desc[UR36][R2.64], R5 ;  /* 0x0000000502007986 */ /* 0x000fe2000c101924 */
[----:B------:R-:W-:Y:S05]  /*e5e0*/  EXIT ;  /* 0x000000000000794d */ /* 0x000fea0003800000 */
.L_x_21154:
[----:B------:R-:W-:-:S05]  /*e5f0*/  LOP3.LUT R5, R16, 0xff, RZ, 0xc0, !PT ;  /* 0x000000ff10057812 */ /* 0x000fca00078ec0ff */
[----:B------:R-:W-:Y:S01]  /*e600*/  STG.E.U16 desc[UR36][R2.64], R5 ;  /* 0x0000000502007986 */ /* 0x000fe2000c101524 */
[----:B------:R-:W-:Y:S05]  /*e610*/  EXIT ;  /* 0x000000000000794d */ /* 0x000fea0003800000 */
.L_x_21150:
        /* <DEDUP_REMOVED lines=8> */
[----:B0-----:R-:W-:Y:S01]  /*e6a0*/  STG.E desc[UR36][R2.64], R5 ;  /* 0x0000000502007986 */ /* 0x001fe2000c101924 */
[----:B------:R-:W-:Y:S05]  /*e6b0*/  EXIT ;  /* 0x000000000000794d */ /* 0x000fea0003800000 */
.L_x_21157:
[----:B------:R-:W-:-:S04]  /*e6c0*/  LOP3.LUT R16, R16, 0xff, RZ, 0xc0, !PT ;  /* 0x000000ff10107812 */ /* 0x000fc800078ec0ff */
[----:B------:R-:W0:Y:S02]  /*e6d0*/  I2F.U16 R0, R16 ;  /* 0x0000001000007306 */ /* 0x000e240000101000 */
[----:B0-----:R-:W-:-:S05]  /*e6e0*/  F2FP.F16.F32.PACK_AB R0, RZ, R0 ;  /* 0x00000000ff00723e */ /* 0x001fca00000000ff */
[----:B------:R-:W-:Y:S01]  /*e6f0*/  STG.E.U16 desc[UR36][R2.64], R0 ;  /* 0x0000000002007986 */ /* 0x000fe2000c101524 */
[----:B------:R-:W-:Y:S05]  /*e700*/  EXIT ;  /* 0x000000000000794d */ /* 0x000fea0003800000 */
.L_x_21156:
        /* <DEDUP_REMOVED lines=9> */
[----:B0-----:R-:W-:Y:S01]  /*e7a0*/  STG.E.64 desc[UR36][R2.64], R16 ;  /* 0x0000001002007986 */ /* 0x001fe2000c101b24 */
[----:B------:R-:W-:Y:S05]  /*e7b0*/  EXIT ;  /* 0x000000000000794d */ /* 0x000fea0003800000 */
.L_x_21159:
[----:B------:R-:W-:-:S06]  /*e7c0*/  LOP3.LUT R16, R16, 0xff, RZ, 0xc0, !PT ;  /* 0x000000ff10107812 */ /* 0x000fcc00078ec0ff */
[----:B------:R-:W0:Y:S02]  /*e7d0*/  I2F.U16 R16, R16 ;  /* 0x0000001000107306 */ /* 0x000e240000101000 */
[----:B0-----:R-:W-:-:S04]  /*e7e0*/  F2FP.F16.F32.PACK_AB R5, RZ, R16 ;  /* 0x00000010ff05723e */ /* 0x001fc800000000ff */
[----:B------:R-:W-:-:S05]  /*e7f0*/  PRMT R5, R5, 0x5410, RZ ;  /* 0x0000541005057816 */ /* 0x000fca00000000ff */
[----:B------:R-:W-:Y:S01]  /*e800*/  STG.E desc[UR36][R2.64], R5 ;  /* 0x0000000502007986 */ /* 0x000fe2000c101924 */
[----:B------:R-:W-:Y:S05]  /*e810*/  EXIT ;  /* 0x000000000000794d */ /* 0x000fea0003800000 */
.L_x_21158:
[----:B------:R-:W-:-:S06]  /*e820*/  LOP3.LUT R4, R16, 0xff, RZ, 0xc0, !PT ;  /* 0x000000ff10047812 */ /* 0x000fcc00078ec0ff */
[----:B------:R-:W0:Y:S02]  /*e830*/  I2F.F64.U16 R4, R4 ;  /* 0x0000000400047312 */ /* 0x000e240000101800 */
[----:B0-----:R-:W-:Y:S01]  /*e840*/  STG.E.64 desc[UR36][R2.64], R4 ;  /* 0x0000000402007986 */ /* 0x001fe2000c101b24 */
[----:B------:R-:W-:Y:S05]  /*e850*/  EXIT ;  /* 0x000000000000794d */ /* 0x000fea0003800000 */
.L_x_21149:
        /* <DEDUP_REMOVED lines=11> */
[----:B------:R-:W-:Y:S01]  /*e910*/  STG.E.U16 desc[UR36][R2.64], R5 ;  /* 0x0000000502007986 */ /* 0x000fe2000c101524 */
[----:B------:R-:W-:Y:S05]  /*e920*/  EXIT ;  /* 0x000000000000794d */ /* 0x000fea0003800000 */
.L_x_21163:
        /* <DEDUP_REMOVED lines=18> */
.L_x_21165:
[----:B------:R-:W-:Y:S05]  /*ea50*/  BSYNC.RECONVERGENT B0 ;  /* 0x0000000000007941 */ /* 0x000fea0003800200 */
.L_x_21164:
[----:B------:R-:W-:Y:S01]  /*ea60*/  STG.E.U8 desc[UR36][R2.64], R0 ;  /* 0x0000000002007986 */ /* 0x000fe2000c101124 */
[----:B------:R-:W-:Y:S05]  /*ea70*/  EXIT ;  /* 0x000000000000794d */ /* 0x000fea0003800000 */
.L_x_21162:
        /* <DEDUP_REMOVED lines=18> */
.L_x_21167:
[----:B------:R-:W-:Y:S05]  /*eba0*/  BSYNC.RECONVERGENT B0 ;  /* 0x0000000000007941 */ /* 0x000fea0003800200 */
.L_x_21166:
[----:B------:R-:W-:Y:S01]  /*ebb0*/  STG.E.U8 desc[UR36][R2.64], R0 ;  /* 0x0000000002007986 */ /* 0x000fe2000c101124 */
[----:B------:R-:W-:Y:S05]  /*ebc0*/  EXIT ;  /* 0x000000000000794d */ /* 0x000fea0003800000 */
.L_x_21161:
        /* <DEDUP_REMOVED lines=22> */
.L_x_21169:
[----:B------:R-:W-:Y:S01]  /*ed30*/  LOP3.LUT R16, R16, 0xff, RZ, 0xc0, !PT ;  /* 0x000000ff10107812 */ /* 0x000fe200078ec0ff */
[----:B------:R-:W-:-:S05]  /*ed40*/  IMAD.MOV.U32 R17, RZ, RZ, RZ ;  /* 0x000000ffff117224 */ /* 0x000fca00078e00ff */
[----:B------:R-:W-:Y:S01]  /*ed50*/  STG.E.64 desc[UR36][R2.64], R16 ;  /* 0x0000001002007986 */ /* 0x000fe2000c101b24 */
[----:B------:R-:W-:Y:S05]  /*ed60*/  EXIT ;  /* 0x000000000000794d */ /* 0x000fea0003800000 */
.L_x_21168:
[----:B------:R-:W-:-:S05]  /*ed70*/  LOP3.LUT R5, R16, 0xff, RZ, 0xc0, !PT ;  /* 0x000000ff10057812 */ /* 0x000fca00078ec0ff */
[----:B------:R-:W-:Y:S01]  /*ed80*/  STG.E desc[UR36][R2.64], R5 ;  /* 0x0000000502007986 */ /* 0x000fe2000c101924 */
[----:B------:R-:W-:Y:S05]  /*ed90*/  EXIT ;  /* 0x000000000000794d */ /* 0x000fea0003800000 */
.L_x_21160:
        /* <DEDUP_REMOVED lines=10> */
.L_x_21171:
[----:B------:R-:W-:Y:S02]  /*ee40*/  LOP3.LUT R4, R16, 0xff, RZ, 0xc0, !PT ;  /* 0x000000ff10047812 */ /* 0x000fe400078ec0ff */
[----:B------:R-:W-:-:S04]  /*ee50*/  CS2R R6, SRZ ;  /* 0x0000000000067805 */ /* 0x000fc8000001ff00 */
[----:B------:R-:W0:Y:S02]  /*ee60*/  I2F.F64.U16 R4, R4 ;  /* 0x0000000400047312 */ /* 0x000e240000101800 */
[----:B0-----:R-:W-:Y:S01]  /*ee70*/  STG.E.128 desc[UR36][R2.64], R4 ;  /* 0x0000000402007986 */ /* 0x001fe2000c101d24 */
[----:B------:R-:W-:Y:S05]  /*ee80*/  EXIT ;  /* 0x000000000000794d */ /* 0x000fea0003800000 */
.L_x_21170:
[----:B------:R-:W-:-:S13]  /*ee90*/  ISETP.NE.AND P0, PT, R0, 0xf, PT ;  /* 0x0000000f0000780c */ /* 0x000fda0003f05270 */
[----:B------:R-:W-:Y:S05]  /*eea0*/  @!P0 BRA `(.L_x_21172) ;  /* 0x0000000000dc8947 */ /* 0x000fea0003800000 */
[----:B------:R-:W-:-:S13]  /*eeb0*/  ISETP.NE.AND P0, PT, R0, 0x17, PT ;  /* 0x000000170000780c */ /* 0x000fda0003f05270 */
[----:B------:R-:W-:Y:S05]  /*eec0*/  @!P0 BRA `(.L_x_21173) ;  /* 0x0000000000888947 */ /* 0x000fea0003800000 */
[----:B------:R-:W-:-:S13]  /*eed0*/  ISETP.NE.AND P0, PT, R0, 0x18, PT ;  /* 0x000000180000780c */ /* 0x000fda0003f05270 */
[----:B------:R-:W-:Y:S05]  /*eee0*/  @!P0 BRA `(.L_x_21174) ;  /* 0x0000000000448947 */ /* 0x000fea0003800000 */
.L_x_21153:
        /* <DEDUP_REMOVED lines=16> */
.L_x_21175:
[----:B------:R-:W-:Y:S05]  /*eff0*/  EXIT ;  /* 0x000000000000794d */ /* 0x000fea0003800000 */
.L_x_21174:
        /* <DEDUP_REMOVED lines=12> */
.L_x_21177:
[----:B------:R-:W-:Y:S05]  /*f0c0*/  BSYNC.RECONVERGENT B0 ;  /* 0x0000000000007941 */ /* 0x000fea0003800200 */
.L_x_21176:
[----:B------:R-:W-:Y:S01]  /*f0d0*/  STG.E.U8 desc[UR36][R2.64], R5 ;  /* 0x0000000502007986 */ /* 0x000fe2000c101124 */
[----:B------:R-:W-:Y:S05]  /*f0e0*/  EXIT ;  /* 0x000000000000794d */ /* 0x000fea0003800000 */
.L_x_21173:
[----:B------:R-:W-:-:S04]  /*f0f0*/  LOP3.LUT R16, R16, 0xff, RZ, 0xc0, !PT ;  /* 0x000000ff10107812 */ /* 0x000fc800078ec0ff */
[----:B------:R-:W0:Y:S02]  /*f100*/  I2F.U16 R7, R16 ;  /* 0x0000001000077306 */ /* 0x000e240000101000 */
        /* <DEDUP_REMOVED lines=12> */
.L_x_21178:
[----:B------:R-:W-:Y:S01]  /*f1d0*/  IMAD.MOV.U32 R5, RZ, RZ, 0x7f ;  /* 0x0000007fff057424 */ /* 0x000fe200078e00ff */
[----:B------:R-:W-:-:S04]  /*f1e0*/  ISETP.GT.U32.AND P0, PT, R7, 0x7f800000, PT ;  /* 0x7f8000000700780c */ /* 0x000fc80003f04070 */
[----:B------:R-:W-:-:S05]  /*f1f0*/  SEL R5, R5, 0x7c, P0 ;  /* 0x0000007c05057807 */ /* 0x000fca0000000000 */
[----:B------:R-:W-:Y:S01]  /*f200*/  STG.E.U8 desc[UR36][R2.64], R5 ;  /* 0x0000000502007986 */ /* 0x000fe2000c101124 */
[----:B------:R-:W-:Y:S05]  /*f210*/  EXIT ;  /* 0x000000000000794d */ /* 0x000fea0003800000 */
.L_x_21172:
[----:B------:R-:W-:-:S04]  /*f220*/  LOP3.LUT R16, R16, 0xff, RZ, 0xc0, !PT ;  /* 0x000000ff10107812 */ /* 0x000fc800078ec0ff */
[----:B------:R-:W0:Y:S02]  /*f230*/  I2F.U16 R0, R16 ;  /* 0x0000001000007306 */ /* 0x000e240000101000 */
[----:B0-----:R-:W-:-:S05]  /*f240*/  F2FP.BF16.F32.PACK_AB R0, RZ, R0 ;  /* 0x00000000ff00723e */ /* 0x001fca00000010ff */
[----:B------:R-:W-:Y:S01]  /*f250*/  STG.E.U16 desc[UR36][R2.64], R0 ;  /* 0x0000000002007986 */ /* 0x000fe2000c101524 */
[----:B------:R-:W-:Y:S05]  /*f260*/  EXIT ;  /* 0x000000000000794d */ /* 0x000fea0003800000 */
.L_x_21179:
        /* <DEDUP_REMOVED lines=9> */
.L_x_23974:


//--------------------- .text._ZN2at6native18elementwise_kernelILi128ELi4EZNS0_22gpu_kernel_impl_nocastIZZZNS0_54_GLOBAL__N__d8c5977b_16_LinearAlgebra_cu_35b291db_316116addr_kernel_cudaERNS_14TensorIteratorERKN3c106ScalarES9_ENKUlvE_clEvENKUlvE_clEvEUlhhhE0_EEvRNS_18TensorIteratorBaseERKT_EUliE_EEviT1_ --------------------------
	.section	.text._ZN2at6native18elementwise_kernelILi128ELi4EZNS0_22gpu_kernel_impl_nocastIZZZNS0_54_GLOBAL__N__d8c5977b_16_LinearAlgebra_cu_35b291db_316116addr_kernel_cudaERNS_14TensorIteratorERKN3c106ScalarES9_ENKUlvE_clEvENKUlvE_clEvEUlhhhE0_EEvRNS_18TensorIteratorBaseERKT_EUliE_EEviT1_,"ax",@progbits
	.align	128
        .global         _ZN2at6native18elementwise_kernelILi128ELi4EZNS0_22gpu_kernel_impl_nocastIZZZNS0_54_GLOBAL__N__d8c5977b_16_LinearAlgebra_cu_35b291db_316116addr_kernel_cudaERNS_14TensorIteratorERKN3c106ScalarES9_ENKUlvE_clEvENKUlvE_clEvEUlhhhE0_EEvRNS_18TensorIteratorBaseERKT_EUliE_EEviT1_
        .type           _ZN2at6native18elementwise_kernelILi128ELi4EZNS0_22gpu_kernel_impl_nocastIZZZNS0_54_GLOBAL__N__d8c5977b_16_LinearAlgebra_cu_35b291db_316116addr_kernel_cudaERNS_14TensorIteratorERKN3c106ScalarES9_ENKUlvE_clEvENKUlvE_clEvEUlhhhE0_EEvRNS_18TensorIteratorBaseERKT_EUliE_EEviT1_,@function
        .size           _ZN2at6native18elementwise_kernelILi128ELi4EZNS0_22gpu_kernel_impl_nocastIZZZNS0_54_GLOBAL__N__d8c5977b_16_LinearAlgebra_cu_35b291db_316116addr_kernel_cudaERNS_14TensorIteratorERKN3c106ScalarES9_ENKUlvE_clEvENKUlvE_clEvEUlhhhE0_EEvRNS_18TensorIteratorBaseERKT_EUliE_EEviT1_,(.L_x_23975 - _ZN2at6native18elementwise_kernelILi128ELi4EZNS0_22gpu_kernel_impl_nocastIZZZNS0_54_GLOBAL__N__d8c5977b_16_LinearAlgebra_cu_35b291db_316116addr_kernel_cudaERNS_14TensorIteratorERKN3c106ScalarES9_ENKUlvE_clEvENKUlvE_clEvEUlhhhE0_EEvRNS_18TensorIteratorBaseERKT_EUliE_EEviT1_)
        .other          _ZN2at6native18elementwise_kernelILi128ELi4EZNS0_22gpu_kernel_impl_nocastIZZZNS0_54_GLOBAL__N__d8c5977b_16_LinearAlgebra_cu_35b291db_316116addr_kernel_cudaERNS_14TensorIteratorERKN3c106ScalarES9_ENKUlvE_clEvENKUlvE_clEvEUlhhhE0_EEvRNS_18TensorIteratorBaseERKT_EUliE_EEviT1_,@"STO_CUDA_ENTRY STV_DEFAULT"
_ZN2at6native18elementwise_kernelILi128ELi4EZNS0_22gpu_kernel_impl_nocastIZZZNS0_54_GLOBAL__N__d8c5977b_16_LinearAlgebra_cu_35b291db_316116addr_kernel_cudaERNS_14TensorIteratorERKN3c106ScalarES9_ENKUlvE_clEvENKUlvE_clEvEUlhhhE0_EEvRNS_18TensorIteratorBaseERKT_EUliE_EEviT1_:
.text._ZN2at6native18elementwise_kernelILi128ELi4EZNS0_22gpu_kernel_impl_nocastIZZZNS0_54_GLOBAL__N__d8c5977b_16_LinearAlgebra_cu_35b291db_316116addr_kernel_cudaERNS_14TensorIteratorERKN3c106ScalarES9_ENKUlvE_clEvENKUlvE_clEvEUlhhhE0_EEvRNS_18TensorIteratorBaseERKT_EUliE_EEviT1_:
        /* <DEDUP_REMOVED lines=53> */
.L_x_21183:
[----:B------:R-:W-:-:S13]  /*0350*/  ISETP.GE.AND P0, PT, R3, UR9, PT ;  /* 0x0000000903007c0c */ /* 0x000fda000bf06270 */
[----:B------:R-:W-:Y:S05]  /*0360*/  @P0 BREAK.RELIABLE B1 ;  /* 0x0000000000010942 */ /* 0x000fea0003800100 */
[----:B------:R-:W-:Y:S05]  /*0370*/  @P0 BRA `(.L_x_21184) ;  /* 0x0000000000480947 */ /* 0x000fea0003800000 */
[----:B------:R-:W-:Y:S05]  /*0380*/  BSYNC.RELIABLE B1 ;  /* 0x0000000000017941 */ /* 0x000fea0003800100 */
.L_x_21182:
        /* <DEDUP_REMOVED lines=17> */
.L_x_21184:
[----:B------:R-:W-:Y:S05]  /*04a0*/  BSYNC.RECONVERGENT B0 ;  /* 0x0000000000007941 */ /* 0x000fea0003800200 */
.L_x_21181:
        /* <DEDUP_REMOVED lines=19> */
.L_x_21180:
        /* <DEDUP_REMOVED lines=381> */
.L_x_21188:
        /* <DEDUP_REMOVED lines=399> */
.L_x_21190:
        /* <DEDUP_REMOVED lines=23> */
.L_x_21187:
[----:B------:R-:W-:-:S13]  /*3810*/  ISETP.GE.AND P0, PT, R3, UR9, PT ;  /* 0x0000000903007c0c */ /* 0x000fda000bf06270 */
[----:B------:R-:W-:Y:S05]  /*3820*/  @P0 BREAK.RELIABLE B1 ;  /* 0x0000000000010942 */ /* 0x000fea0003800100 */
[----:B------:R-:W-:Y:S05]  /*3830*/  @P0 BRA `(.L_x_21189) ;  /* 0x0000001800340947 */ /* 0x000fea0003800000 */
[----:B------:R-:W-:Y:S05]  /*3840*/  BSYNC.RELIABLE B1 ;  /* 0x0000000000017941 */ /* 0x000fea0003800100 */
.L_x_21186:
        /* <DEDUP_REMOVED lines=373> */
.L_x_21191:
        /* <DEDUP_REMOVED lines=23> */
.L_x_21189:
[----:B------:R-:W-:Y:S05]  /*5110*/  BSYNC.RECONVERGENT B0 ;  /* 0x0000000000007941 */ /* 0x000fea0003800200 */
.L_x_21185:
        /* <DEDUP_REMOVED lines=376> */
.L_x_21192:
        /* <DEDUP_REMOVED lines=23> */
.L_x_21193:
        /* <DEDUP_REMOVED lines=15> */
.L_x_23975:


//--------------------- .text._ZN2at6native27unrolled_elementwise_kernelIZZZNS0_54_GLOBAL__N__d8c5977b_16_LinearAlgebra_cu_35b291db_316116addr_kernel_cudaERNS_14TensorIteratorERKN3c106ScalarES8_ENKUlvE_clEvENKUlvE_clEvEUlhhhE0_St5arrayIPcLm4EELi4E23TrivialOffsetCalculatorILi3EjESF_ILi1EjENS0_6memory15LoadWithoutCastENSI_16StoreWithoutCastEEEviT_T0_T2_T3_T4_T5_ --------------------------
	.section	.text._ZN2at6native27unrolled_elementwise_kernelIZZZNS0_54_GLOBAL__N__d8c5977b_16_LinearAlgebra_cu_35b291db_316116addr_kernel_cudaERNS_14TensorIteratorERKN3c106ScalarES8_ENKUlvE_clEvENKUlvE_clEvEUlhhhE0_St5arrayIPcLm4EELi4E23TrivialOffsetCalculatorILi3EjESF_ILi1EjENS0_6memory15LoadWithoutCastENSI_16StoreWithoutCastEEEviT_T0_T2_T3_T4_T5_,"ax",@progbits
	.align	128
        .global         _ZN2at6native27unrolled_elementwise_kernelIZZZNS0_54_GLOBAL__N__d8c5977b_16_LinearAlgebra_cu_35b291db_316116addr_kernel_cudaERNS_14TensorIteratorERKN3c106ScalarES8_ENKUlvE_clEvENKUlvE_clEvEUlhhhE0_St5arrayIPcLm4EELi4E23TrivialOffsetCalculatorILi3EjESF_ILi1EjENS0_6memory15LoadWithoutCastENSI_16StoreWithoutCastEEEviT_T0_T2_T3_T4_T5_
        .type           _ZN2at6native27unrolled_elementwise_kernelIZZZNS0_54_GLOBAL__N__d8c5977b_16_LinearAlgebra_cu_35b291db_316116addr_kernel_cudaERNS_14TensorIteratorERKN3c106ScalarES8_ENKUlvE_clEvENKUlvE_clEvEUlhhhE0_St5arrayIPcLm4EELi4E23TrivialOffsetCalculatorILi3EjESF_ILi1EjENS0_6memory15LoadWithoutCastENSI_16StoreWithoutCastEEEviT_T0_T2_T3_T4_T5_,@function
        .size           _ZN2at6native27unrolled_elementwise_kernelIZZZNS0_54_GLOBAL__N__d8c5977b_16_LinearAlgebra_cu_35b291db_316116addr_kernel_cudaERNS_14TensorIteratorERKN3c106ScalarES8_ENKUlvE_clEvENKUlvE_clEvEUlhhhE0_St5arrayIPcLm4EELi4E23TrivialOffsetCalculatorILi3EjESF_ILi1EjENS0_6memory15LoadWithoutCastENSI_16StoreWithoutCastEEEviT_T0_T2_T3_T4_T5_,(.L_x_23976 - _ZN2at6native27unrolled_elementwise_kernelIZZZNS0_54_GLOBAL__N__d8c5977b_16_LinearAlgebra_cu_35b291db_316116addr_kernel_cudaERNS_14TensorIteratorERKN3c106ScalarES8_ENKUlvE_clEvENKUlvE_clEvEUlhhhE0_St5arrayIPcLm4EELi4E23TrivialOffsetCalculatorILi3EjESF_ILi1EjENS0_6memory15LoadWithoutCastENSI_16StoreWithoutCastEEEviT_T0_T2_T3_T4_T5_)
        .other          _ZN2at6native27unrolled_elementwise_kernelIZZZNS0_54_GLOBAL__N__d8c5977b_16_LinearAlgebra_cu_35b291db_316116addr_kernel_cudaERNS_14TensorIteratorERKN3c106ScalarES8_ENKUlvE_clEvENKUlvE_clEvEUlhhhE0_St5arrayIPcLm4EELi4E23TrivialOffsetCalculatorILi3EjESF_ILi1EjENS0_6memory15LoadWithoutCastENSI_16StoreWithoutCastEEEviT_T0_T2_T3_T4_T5_,@"STO_CUDA_ENTRY STV_DEFAULT"
_ZN2at6native27unrolled_elementwise_kernelIZZZNS0_54_GLOBAL__N__d8c5977b_16_LinearAlgebra_cu_35b291db_316116addr_kernel_cudaERNS_14TensorIteratorERKN3c106ScalarES8_ENKUlvE_clEvENKUlvE_clEvEUlhhhE0_St5arrayIPcLm4EELi4E23TrivialOffsetCalculatorILi3EjESF_ILi1EjENS0_6memory15LoadWithoutCastENSI_16StoreWithoutCastEEEviT_T0_T2_T3_T4_T5_:
.text._ZN2at6native27unrolled_elementwise_kernelIZZZNS0_54_GLOBAL__N__d8c5977b_16_LinearAlgebra_cu_35b291db_316116addr_kernel_cudaERNS_14TensorIteratorERKN3c106ScalarES8_ENKUlvE_clEvENKUlvE_clEvEUlhhhE0_St5arrayIPcLm4EELi4E23TrivialOffsetCalculatorILi3EjESF_ILi1EjENS0_6memory15LoadWithoutCastENSI_16StoreWithoutCastEEEviT_T0_T2_T3_T4_T5_:
        /* <DEDUP_REMOVED lines=140> */
.L_x_21196:
[----:B------:R-:W-:Y:S05]  /*08c0*/  BSYNC.RELIABLE B1 ;  /* 0x0000000000017941 */ /* 0x000fea0003800100 */
.L_x_21195:
[----:B------:R-:W-:-:S13]  /*08d0*/  ISETP.GE.AND P0, PT, R3, R2, PT ;  /* 0x000000020300720c */ /* 0x000fda0003f06270 */
[----:B------:R-:W1:Y:S01]  /*08e0*/  @!P0 LDC.64 R6, c[0x0][0x398] ;  /* 0x0000e600ff068b82 */ /* 0x000e620000000a00 */
[----:B0-----:R-:W-:Y:S02]  /*08f0*/  @!P0 IMAD R5, R0, 0x200, R3 ;  /* 0x0000020000058824 */ /* 0x001fe400078e0203 */
[----:B------:R-:W-:-:S03]  /*0900*/  @!P0 VIADD R3, R3, 0x80 ;  /* 0x0000008003038836 */ /* 0x000fc60000000000 */
[----:B-1----:R-:W-:-:S05]  /*0910*/  @!P0 IADD3 R4, P1, PT, R5, R6, RZ ;  /* 0x0000000605048210 */ /* 0x002fca0007f3e0ff */
[----:B------:R-:W-:-:S05]  /*0920*/  @!P0 IMAD.X R5, RZ, RZ, R7, P1 ;  /* 0x000000ffff058224 */ /* 0x000fca00008e0607 */
[----:B------:R1:W-:Y:S03]  /*0930*/  @!P0 STG.E.U8 desc[UR6][R4.64], R15 ;  /* 0x0000000f04008986 */ /* 0x0003e6000c101106 */
.L_x_21197:
[----:B------:R-:W-:Y:S05]  /*0940*/  BSYNC.RECONVERGENT B0 ;  /* 0x0000000000007941 */ /* 0x000fea0003800200 */
.L_x_21194:
        /* <DEDUP_REMOVED lines=9> */
.L_x_21198:
        /* <DEDUP_REMOVED lines=10> */
.L_x_23976:


//--------------------- .text._ZN2at6native29vectorized_elementwise_kernelILi2EZZZNS0_54_GLOBAL__N__d8c5977b_16_LinearAlgebra_cu_35b291db_316116addr_kernel_cudaERNS_14TensorIteratorERKN3c106ScalarES8_ENKUlvE_clEvENKUlvE_clEvEUlhhhE0_St5arrayIPcLm4EEEEviT0_T1_ --------------------------
	.section	.text._ZN2at6native29vectorized_elementwise_kernelILi2EZZZNS0_54_GLOBAL__N__d8c5977b_16_LinearAlgebra_cu_35b291db_316116addr_kernel_cudaERNS_14TensorIteratorERKN3c106ScalarES8_ENKUlvE_clEvENKUlvE_clEvEUlhhhE0_St5arrayIPcLm4EEEEviT0_T1_,"ax",@progbits
	.align	128
        .global         _ZN2at6native29vectorized_elementwise_kernelILi2EZZZNS0_54_GLOBAL__N__d8c5977b_16_LinearAlgebra_cu_35b291db_316116addr_kernel_cudaERNS_14TensorIteratorERKN3c106ScalarES8_ENKUlvE_clEvENKUlvE_clEvEUlhhhE0_St5arrayIPcLm4EEEEviT0_T1_
        .type           _ZN2at6native29vectorized_elementwise_kernelILi2EZZZNS0_54_GLOBAL__N__d8c5977b_16_LinearAlgebra_cu_35b291db_316116addr_kernel_cudaERNS_14TensorIteratorERKN3c106ScalarES8_ENKUlvE_clEvENKUlvE_clEvEUlhhhE0_St5arrayIPcLm4EEEEviT0_T1_,@function
        .size           _ZN2at6native29vectorized_elementwise_kernelILi2EZZZNS0_54_GLOBAL__N__d8c5977b_16_LinearAlgebra_cu_35b291db_316116addr_kernel_cudaERNS_14TensorIteratorERKN3c106ScalarES8_ENKUlvE_clEvENKUlvE_clEvEUlhhhE0_St5arrayIPcLm4EEEEviT0_T1_,(.L_x_23977 - _ZN2at6native29vectorized_elementwise_kernelILi2EZZZNS0_54_GLOBAL__N__d8c5977b_16_LinearAlgebra_cu_35b291db_316116addr_kernel_cudaERNS_14TensorIteratorERKN3c106ScalarES8_ENKUlvE_clEvENKUlvE_clEvEUlhhhE0_St5arrayIPcLm4EEEEviT0_T1_)
        .other          _ZN2at6native29vectorized_elementwise_kernelILi2EZZZNS0_54_GLOBAL__N__d8c5977b_16_LinearAlgebra_cu_35b291db_316116addr_kernel_cudaERNS_14TensorIteratorERKN3c106ScalarES8_ENKUlvE_clEvENKUlvE_clEvEUlhhhE0_St5arrayIPcLm4EEEEviT0_T1_,@"STO_CUDA_ENTRY STV_DEFAULT"
_ZN2at6native29vectorized_elementwise_kernelILi2EZZZNS0_54_GLOBAL__N__d8c5977b_16_LinearAlgebra_cu_35b291db_316116addr_kernel_cudaERNS_14TensorIteratorERKN3c106ScalarES8_ENKUlvE_clEvENKUlvE_clEvEUlhhhE0_St5arrayIPcLm4EEEEviT0_T1_:
.text._ZN2at6native29vectorized_elementwise_kernelILi2EZZZNS0_54_GLOBAL__N__d8c5977b_16_LinearAlgebra_cu_35b291db_316116addr_kernel_cudaERNS_14TensorIteratorERKN3c106ScalarES8_ENKUlvE_clEvENKUlvE_clEvEUlhhhE0_St5arrayIPcLm4EEEEviT0_T1_:
        /* <DEDUP_REMOVED lines=253> */
.L_x_21202:
        /* <DEDUP_REMOVED lines=8> */
.L_x_21203:
        /* <DEDUP_REMOVED lines=8> */
.L_x_21204:
        /* <DEDUP_REMOVED lines=8> */
.L_x_21205:
        /* <DEDUP_REMOVED lines=9> */
.L_x_21206:
[----:B------:R-:W-:Y:S05]  /*11e0*/  BSYNC.RELIABLE B1 ;  /* 0x0000000000017941 */ /* 0x000fea0003800100 */
.L_x_21201:
[----:B------:R-:W-:-:S13]  /*11f0*/  ISETP.GE.U32.AND P0, PT, R2, R5, PT ;  /* 0x000000050200720c */ /* 0x000fda0003f06070 */
[----:B01----:R-:W0:Y:S01]  /*1200*/  @!P0 LDC.64 R10, c[0x0][0x398] ;  /* 0x0000e600ff0a8b82 */ /* 0x003e220000000a00 */
[----:B--2---:R-:W-:Y:S02]  /*1210*/  @!P0 IMAD R7, R3, 0x400, R2 ;  /* 0x0000040003078824 */ /* 0x004fe400078e0202 */
[----:B------:R-:W-:-:S03]  /*1220*/  @!P0 VIADD R2, R2, 0x80 ;  /* 0x0000008002028836 */ /* 0x000fc60000000000 */
[----:B0-----:R-:W-:-:S05]  /*1230*/  @!P0 IADD3 R6, P1, PT, R7, R10, RZ ;  /* 0x0000000a07068210 */ /* 0x001fca0007f3e0ff */
[----:B------:R-:W-:-:S05]  /*1240*/  @!P0 IMAD.X R7, RZ, RZ, R11, P1 ;  /* 0x000000ffff078224 */ /* 0x000fca00008e060b */
[----:B------:R3:W-:Y:S03]  /*1250*/  @!P0 STG.E.U8 desc[UR6][R6.64], R12 ;  /* 0x0000000c06008986 */ /* 0x0007e6000c101106 */
.L_x_21207:
[----:B------:R-:W-:Y:S05]  /*1260*/  BSYNC.RECONVERGENT B0 ;  /* 0x0000000000007941 */ /* 0x000fea0003800200 */
.L_x_21200:
        /* <DEDUP_REMOVED lines=9> */
.L_x_21199:
        /* <DEDUP_REMOVED lines=122> */
.L_x_21208:
        /* <DEDUP_REMOVED lines=14> */
.L_x_23977:


//--------------------- .text._ZN2at6native29vectorized_elementwise_kernelILi4EZZZNS0_54_GLOBAL__N__d8c5977b_16_LinearAlgebra_cu_35b291db_316116addr_kernel_cudaERNS_14TensorIteratorERKN3c106ScalarES8_ENKUlvE_clEvENKUlvE_clEvEUlhhhE0_St5arrayIPcLm4EEEEviT0_T1_ --------------------------
	.section	.text._ZN2at6native29vectorized_elementwise_kernelILi4EZZZNS0_54_GLOBAL__N__d8c5977b_16_LinearAlgebra_cu_35b291db_316116addr_kernel_cudaERNS_14TensorIteratorERKN3c106ScalarES8_ENKUlvE_clEvENKUlvE_clEvEUlhhhE0_St5arrayIPcLm4EEEEviT0_T1_,"ax",@progbits
	.align	128
        .global         _ZN2at6native29vectorized_elementwise_kernelILi4EZZZNS0_54_GLOBAL__N__d8c5977b_16_LinearAlgebra_cu_35b291db_316116addr_kernel_cudaERNS_14TensorIteratorERKN3c106ScalarES8_ENKUlvE_clEvENKUlvE_clEvEUlhhhE0_St5arrayIPcLm4EEEEviT0_T1_
        .type           _ZN2at6native29vectorized_elementwise_kernelILi4EZZZNS0_54_GLOBAL__N__d8c5977b_16_LinearAlgebra_cu_35b291db_316116addr_kernel_cudaERNS_14TensorIteratorERKN3c106ScalarES8_ENKUlvE_clEvENKUlvE_clEvEUlhhhE0_St5arrayIPcLm4EEEEviT0_T1_,@function
        .size           _ZN2at6native29vectorized_elementwise_kernelILi4EZZZNS0_54_GLOBAL__N__d8c5977b_16_LinearAlgebra_cu_35b291db_316116addr_kernel_cudaERNS_14TensorIteratorERKN3c106ScalarES8_ENKUlvE_clEvENKUlvE_clEvEUlhhhE0_St5arrayIPcLm4EEEEviT0_T1_,(.L_x_23978 - _ZN2at6native29vectorized_elementwise_kernelILi4EZZZNS0_54_GLOBAL__N__d8c5977b_16_LinearAlgebra_cu_35b291db_316116addr_kernel_cudaERNS_14TensorIteratorERKN3c106ScalarES8_ENKUlvE_clEvENKUlvE_clEvEUlhhhE0_St5arrayIPcLm4EEEEviT0_T1_)
        .other          _ZN2at6native29vectorized_elementwise_kernelILi4EZZZNS0_54_GLOBAL__N__d8c5977b_16_LinearAlgebra_cu_35b291db_316116addr_kernel_cudaERNS_14TensorIteratorERKN3c106ScalarES8_ENKUlvE_clEvENKUlvE_clEvEUlhhhE0_St5arrayIPcLm4EEEEviT0_T1_,@"STO_CUDA_ENTRY STV_DEFAULT"
_ZN2at6native29vectorized_elementwise_kernelILi4EZZZNS0_54_GLOBAL__N__d8c5977b_16_LinearAlgebra_cu_35b291db_316116addr_kernel_cudaERNS_14TensorIteratorERKN3c106ScalarES8_ENKUlvE_clEvENKUlvE_clEvEUlhhhE0_St5arrayIPcLm4EEEEviT0_T1_:
.text._ZN2at6native29vectorized_elementwise_kernelILi4EZZZNS0_54_GLOBAL__N__d8c5977b_16_LinearAlgebra_cu_35b291db_316116addr_kernel_cudaERNS_14TensorIteratorERKN3c106ScalarES8_ENKUlvE_clEvENKUlvE_clEvEUlhhhE0_St5arrayIPcLm4EEEEviT0_T1_:
        /* <DEDUP_REMOVED lines=253> */
.L_x_21212:
        /* <DEDUP_REMOVED lines=8> */
.L_x_21213:
        /* <DEDUP_REMOVED lines=8> */
.L_x_21214:
        /* <DEDUP_REMOVED lines=8> */
.L_x_21215:
        /* <DEDUP_REMOVED lines=9> */
.L_x_21216:
[----:B------:R-:W-:Y:S05]  /*11e0*/  BSYNC.RELIABLE B1 ;  /* 0x0000000000017941 */ /* 0x000fea0003800100 */
.L_x_21211:
[----:B------:R-:W-:-:S13]  /*11f0*/  ISETP.GE.U32.AND P0, PT, R2, R5, PT ;  /* 0x000000050200720c */ /* 0x000fda0003f06070 */
[----:B01----:R-:W0:Y:S01]  /*1200*/  @!P0 LDC.64 R10, c[0x0][0x398] ;  /* 0x0000e600ff0a8b82 */ /* 0x003e220000000a00 */
[----:B--2---:R-:W-:Y:S02]  /*1210*/  @!P0 IMAD R7, R3, 0x400, R2 ;  /* 0x0000040003078824 */ /* 0x004fe400078e0202 */
[----:B------:R-:W-:-:S03]  /*1220*/  @!P0 VIADD R2, R2, 0x80 ;  /* 0x0000008002028836 */ /* 0x000fc60000000000 */
[----:B0-----:R-:W-:-:S05]  /*1230*/  @!P0 IADD3 R6, P1, PT, R7, R10, RZ ;  /* 0x0000000a07068210 */ /* 0x001fca0007f3e0ff */
[----:B------:R-:W-:-:S05]  /*1240*/  @!P0 IMAD.X R7, RZ, RZ, R11, P1 ;  /* 0x000000ffff078224 */ /* 0x000fca00008e060b */
[----:B------:R3:W-:Y:S03]  /*1250*/  @!P0 STG.E.U8 desc[UR6][R6.64], R12 ;  /* 0x0000000c06008986 */ /* 0x0007e6000c101106 */
.L_x_21217:
[----:B------:R-:W-:Y:S05]  /*1260*/  BSYNC.RECONVERGENT B0 ;  /* 0x0000000000007941 */ /* 0x000fea0003800200 */
.L_x_21210:
        /* <DEDUP_REMOVED lines=9> */
.L_x_21209:
        /* <DEDUP_REMOVED lines=129> */
.L_x_21218:
        /* <DEDUP_REMOVED lines=15> */
.L_x_23978:


//--------------------- .text._ZN2at6native29vectorized_elementwise_kernelILi8EZZZNS0_54_GLOBAL__N__d8c5977b_16_LinearAlgebra_cu_35b291db_316116addr_kernel_cudaERNS_14TensorIteratorERKN3c106ScalarES8_ENKUlvE_clEvENKUlvE_clEvEUlhhhE0_St5arrayIPcLm4EEEEviT0_T1_ --------------------------
	.section	.text._ZN2at6native29vectorized_elementwise_kernelILi8EZZZNS0_54_GLOBAL__N__d8c5977b_16_LinearAlgebra_cu_35b291db_316116addr_kernel_cudaERNS_14TensorIteratorERKN3c106ScalarES8_ENKUlvE_clEvENKUlvE_clEvEUlhhhE0_St5arrayIPcLm4EEEEviT0_T1_,"ax",@progbits
	.align	128
        .global         _ZN2at6native29vectorized_elementwise_kernelILi8EZZZNS0_54_GLOBAL__N__d8c5977b_16_LinearAlgebra_cu_35b291db_316116addr_kernel_cudaERNS_14TensorIteratorERKN3c106ScalarES8_ENKUlvE_clEvENKUlvE_clEvEUlhhhE0_St5arrayIPcLm4EEEEviT0_T1_
        .type           _ZN2at6native29vectorized_elementwise_kernelILi8EZZZNS0_54_GLOBAL__N__d8c5977b_16_LinearAlgebra_cu_35b291db_316116addr_kernel_cudaERNS_14TensorIteratorERKN3c106ScalarES8_ENKUlvE_clEvENKUlvE_clEvEUlhhhE0_St5arrayIPcLm4EEEEviT0_T1_,@function
        .size           _ZN2at6native29vectorized_elementwise_kernelILi8EZZZNS0_54_GLOBAL__N__d8c5977b_16_LinearAlgebra_cu_35b291db_316116addr_kernel_cudaERNS_14TensorIteratorERKN3c106ScalarES8_ENKUlvE_clEvENKUlvE_clEvEUlhhhE0_St5arrayIPcLm4EEEEviT0_T1_,(.L_x_23979 - _ZN2at6native29vectorized_elementwise_kernelILi8EZZZNS0_54_GLOBAL__N__d8c5977b_16_LinearAlgebra_cu_35b291db_316116addr_kernel_cudaERNS_14TensorIteratorERKN3c106ScalarES8_ENKUlvE_clEvENKUlvE_clEvEUlhhhE0_St5arrayIPcLm4EEEEviT0_T1_)
        .other          _ZN2at6native29vectorized_elementwise_kernelILi8EZZZNS0_54_GLOBAL__N__d8c5977b_16_LinearAlgebra_cu_35b291db_316116addr_kernel_cudaERNS_14TensorIteratorERKN3c106ScalarES8_ENKUlvE_clEvENKUlvE_clEvEUlhhhE0_St5arrayIPcLm4EEEEviT0_T1_,@"STO_CUDA_ENTRY STV_DEFAULT"
_ZN2at6native29vectorized_elementwise_kernelILi8EZZZNS0_54_GLOBAL__N__d8c5977b_16_LinearAlgebra_cu_35b291db_316116addr_kernel_cudaERNS_14TensorIteratorERKN3c106ScalarES8_ENKUlvE_clEvENKUlvE_clEvEUlhhhE0_St5arrayIPcLm4EEEEviT0_T1_:
.text._ZN2at6native29vectorized_elementwise_kernelILi8EZZZNS0_54_GLOBAL__N__d8c5977b_16_LinearAlgebra_cu_35b291db_316116addr_kernel_cudaERNS_14TensorIteratorERKN3c106ScalarES8_ENKUlvE_clEvENKUlvE_clEvEUlhhhE0_St5arrayIPcLm4EEEEviT0_T1_:
        /* <DEDUP_REMOVED lines=253> */
.L_x_21222:
        /* <DEDUP_REMOVED lines=8> */
.L_x_21223:
        /* <DEDUP_REMOVED lines=8> */
.L_x_21224:
        /* <DEDUP_REMOVED lines=8> */
.L_x_21225:
        /* <DEDUP_REMOVED lines=9> */
.L_x_21226:
[----:B------:R-:W-:Y:S05]  /*11e0*/  BSYNC.RELIABLE B1 ;  /* 0x0000000000017941 */ /* 0x000fea0003800100 */
.L_x_21221:
[----:B------:R-:W-:-:S13]  /*11f0*/  ISETP.GE.U32.AND P0, PT, R2, R5, PT ;  /* 0x000000050200720c */ /* 0x000fda0003f06070 */
[----:B01----:R-:W0:Y:S01]  /*1200*/  @!P0 LDC.64 R10, c[0x0][0x398] ;  /* 0x0000e600ff0a8b82 */ /* 0x003e220000000a00 */
[----:B--2---:R-:W-:Y:S02]  /*1210*/  @!P0 IMAD R7, R3, 0x400, R2 ;  /* 0x0000040003078824 */ /* 0x004fe400078e0202 */
[----:B------:R-:W-:-:S03]  /*1220*/  @!P0 VIADD R2, R2, 0x80 ;  /* 0x0000008002028836 */ /* 0x000fc60000000000 */
[----:B0-----:R-:W-:-:S05]  /*1230*/  @!P0 IADD3 R6, P1, PT, R7, R10, RZ ;  /* 0x0000000a07068210 */ /* 0x001fca0007f3e0ff */
[----:B------:R-:W-:-:S05]  /*1240*/  @!P0 IMAD.X R7, RZ, RZ, R11, P1 ;  /* 0x000000ffff078224 */ /* 0x000fca00008e060b */
[----:B------:R3:W-:Y:S03]  /*1250*/  @!P0 STG.E.U8 desc[UR6][R6.64], R12 ;  /* 0x0000000c06008986 */ /* 0x0007e6000c101106 */
.L_x_21227:
[----:B------:R-:W-:Y:S05]  /*1260*/  BSYNC.RECONVERGENT B0 ;  /* 0x0000000000007941 */ /* 0x000fea0003800200 */
.L_x_21220:
        /* <DEDUP_REMOVED lines=9> */
.L_x_21219:
        /* <DEDUP_REMOVED lines=121> */
.L_x_21228:
        /* <DEDUP_REMOVED lines=15> */
.L_x_23979:


//--------------------- .text._ZN2at6native18elementwise_kernelILi128ELi4EZNS0_15gpu_kernel_implIZZZNS0_54_GLOBAL__N__d8c5977b_16_LinearAlgebra_cu_35b291db_316116addr_kernel_cudaERNS_14TensorIteratorERKN3c106ScalarES9_ENKUlvE_clEvENKUlvE_clEvEUlhhhE_EEvRNS_18TensorIteratorBaseERKT_EUliE_EEviT1_ --------------------------
	.section	.text._ZN2at6native18elementwise_kernelILi128ELi4EZNS0_15gpu_kernel_implIZZZNS0_54_GLOBAL__N__d8c5977b_16_LinearAlgebra_cu_35b291db_316116addr_kernel_cudaERNS_14TensorIteratorERKN3c106ScalarES9_ENKUlvE_clEvENKUlvE_clEvEUlhhhE_EEvRNS_18TensorIteratorBaseERKT_EUliE_EEviT1_,"ax",@progbits
	.align	128
        .global         _ZN2at6native18elementwise_kernelILi128ELi4EZNS0_15gpu_kernel_implIZZZNS0_54_GLOBAL__N__d8c5977b_16_LinearAlgebra_cu_35b291db_316116addr_kernel_cudaERNS_14TensorIteratorERKN3c106ScalarES9_ENKUlvE_clEvENKUlvE_clEvEUlhhhE_EEvRNS_18TensorIteratorBaseERKT_EUliE_EEviT1_
        .type           _ZN2at6native18elementwise_kernelILi128ELi4EZNS0_15gpu_kernel_implIZZZNS0_54_GLOBAL__N__d8c5977b_16_LinearAlgebra_cu_35b291db_316116addr_kernel_cudaERNS_14TensorIteratorERKN3c106ScalarES9_ENKUlvE_clEvENKUlvE_clEvEUlhhhE_EEvRNS_18TensorIteratorBaseERKT_EUliE_EEviT1_,@function
        .size           _ZN2at6native18elementwise_kernelILi128ELi4EZNS0_15gpu_kernel_implIZZZNS0_54_GLOBAL__N__d8c5977b_16_LinearAlgebra_cu_35b291db_316116addr_kernel_cudaERNS_14TensorIteratorERKN3c106ScalarES9_ENKUlvE_clEvENKUlvE_clEvEUlhhhE_EEvRNS_18TensorIteratorBaseERKT_EUliE_EEviT1_,(.L_x_23980 - _ZN2at6native18elementwise_kernelILi128ELi4EZNS0_15gpu_kernel_implIZZZNS0_54_GLOBAL__N__d8c5977b_16_LinearAlgebra_cu_35b291db_316116addr_kernel_cudaERNS_14TensorIteratorERKN3c106ScalarES9_ENKUlvE_clEvENKUlvE_clEvEUlhhhE_EEvRNS_18TensorIteratorBaseERKT_EUliE_EEviT1_)
        .other          _ZN2at6native18elementwise_kernelILi128ELi4EZNS0_15gpu_kernel_implIZZZNS0_54_GLOBAL__N__d8c5977b_16_LinearAlgebra_cu_35b291db_316116addr_kernel_cudaERNS_14TensorIteratorERKN3c106ScalarES9_ENKUlvE_clEvENKUlvE_clEvEUlhhhE_EEvRNS_18TensorIteratorBaseERKT_EUliE_EEviT1_,@"STO_CUDA_ENTRY STV_DEFAULT"
_ZN2at6native18elementwise_kernelILi128ELi4EZNS0_15gpu_kernel_implIZZZNS0_54_GLOBAL__N__d8c5977b_16_LinearAlgebra_cu_35b291db_316116addr_kernel_cudaERNS_14TensorIteratorERKN3c106ScalarES9_ENKUlvE_clEvENKUlvE_clEvEUlhhhE_EEvRNS_18TensorIteratorBaseERKT_EUliE_EEviT1_:
.text._ZN2at6native18elementwise_kernelILi128ELi4EZNS0_15gpu_kernel_implIZZZNS0_54_GLOBAL__N__d8c5977b_16_LinearAlgebra_cu_35b291db_316116addr_kernel_cudaERNS_14TensorIteratorERKN3c106ScalarES9_ENKUlvE_clEvENKUlvE_clEvEUlhhhE_EEvRNS_18TensorIteratorBaseERKT_EUliE_EEviT1_:
        /* <DEDUP_REMOVED lines=374> */
.L_x_21231:
        /* <DEDUP_REMOVED lines=24> */
.L_x_21232:
        /* <DEDUP_REMOVED lines=16> */
.L_x_21236:
[----:B------:R1:W5:Y:S01]  /*19e0*/  LDG.E.U8 R25, desc[UR36][R6.64] ;  /* 0x0000002406197981 */ /* 0x000362000c1e1100 */
[----:B------:R-:W-:Y:S05]  /*19f0*/  BRA `(.L_x_21238) ;  /* 0x0000000c00607947 */ /* 0x000fea0003800000 */
.L_x_21235:
        /* <DEDUP_REMOVED lines=8> */
.L_x_21240:
[----:B------:R3:W5:Y:S01]  /*1a80*/  LDG.E.U8 R25, desc[UR36][R6.64] ;  /* 0x0000002406197981 */ /* 0x000762000c1e1100 */
[----:B------:R-:W-:Y:S05]  /*1a90*/  BRA `(.L_x_21238) ;  /* 0x0000000c00387947 */ /* 0x000fea0003800000 */
.L_x_21239:
[----:B------:R2:W5:Y:S01]  /*1aa0*/  LDG.E.U16 R25, desc[UR36][R6.64] ;  /* 0x0000002406197981 */ /* 0x000562000c1e1500 */
[----:B------:R-:W-:Y:S05]  /*1ab0*/  BRA `(.L_x_21238) ;  /* 0x0000000c00307947 */ /* 0x000fea0003800000 */
.L_x_21234:
[----:B------:R-:W-:-:S13]  /*1ac0*/  ISETP.GT.AND P0, PT, R0, 0x6, PT ;  /* 0x000000060000780c */ /* 0x000fda0003f04270 */
[----:B------:R-:W-:Y:S05]  /*1ad0*/  @P0 BRA `(.L_x_21241) ;  /* 0x0000000000340947 */ /* 0x000fea0003800000 */
[----:B------:R-:W-:-:S13]  /*1ae0*/  ISETP.NE.AND P0, PT, R0, 0x5, PT ;  /* 0x000000050000780c */ /* 0x000fda0003f05270 */
[----:B------:R-:W-:Y:S05]  /*1af0*/  @!P0 BRA `(.L_x_21242) ;  /* 0x0000000000188947 */ /* 0x000fea0003800000 */
[----:B------:R-:W-:-:S13]  /*1b00*/  ISETP.NE.AND P0, PT, R0, 0x6, PT ;  /* 0x000000060000780c */ /* 0x000fda0003f05270 */
[----:B------:R-:W-:Y:S05]  /*1b10*/  @P0 BRA `(.L_x_21237) ;  /* 0x0000000800940947 */ /* 0x000fea0003800000 */
[----:B------:R-:W2:Y:S02]  /*1b20*/  LDG.E R4, desc[UR36][R6.64] ;  /* 0x0000002406047981 */ /* 0x000ea4000c1e1900 */
[----:B--2---:R-:W0:Y:S02]  /*1b30*/  F2I.S64.TRUNC R4, R4 ;  /* 0x0000000400047311 */ /* 0x004e24000020d900 */
[----:B0-----:R-:W-:Y:S01]  /*1b40*/  PRMT R25, R4, 0x7610, R25 ;  /* 0x0000761004197816 */ /* 0x001fe20000000019 */
[----:B------:R-:W-:Y:S06]  /*1b50*/  BRA `(.L_x_21238) ;  /* 0x0000000c00087947 */ /* 0x000fec0003800000 */
.L_x_21242:
[----:B------:R-:W2:Y:S02]  /*1b60*/  LDG.E.U16 R4, desc[UR36][R6.64] ;  /* 0x0000002406047981 */ /* 0x000ea4000c1e1500 */
[----:B--2---:R-:W-:-:S06]  /*1b70*/  HADD2.F32 R4, -RZ, R4.H0_H0 ;  /* 0x20000004ff047230 */ /* 0x004fcc0000004100 */
[----:B------:R-:W0:Y:S02]  /*1b80*/  F2I.S64.TRUNC R4, R4 ;  /* 0x0000000400047311 */ /* 0x000e24000020d900 */
[----:B0-----:R-:W-:Y:S01]  /*1b90*/  PRMT R25, R4, 0x7610, R25 ;  /* 0x0000761004197816 */ /* 0x001fe20000000019 */
[----:B------:R-:W-:Y:S06]  /*1ba0*/  BRA `(.L_x_21238) ;  /* 0x0000000800f47947 */ /* 0x000fec0003800000 */
.L_x_21241:
[----:B------:R-:W-:-:S13]  /*1bb0*/  ISETP.NE.AND P0, PT, R0, 0x7, PT ;  /* 0x000000070000780c */ /* 0x000fda0003f05270 */
[----:B------:R-:W-:Y:S05]  /*1bc0*/  @!P0 BRA `(.L_x_21243) ;  /* 0x0000000000348947 */ /* 0x000fea0003800000 */
        /* <DEDUP_REMOVED lines=8> */
.L_x_21244:
[----:B------:R-:W2:Y:S02]  /*1c50*/  LDG.E.U16 R6, desc[UR36][R6.64] ;  /* 0x0000002406067981 */ /* 0x000ea4000c1e1500 */
[----:B--2---:R-:W-:-:S06]  /*1c60*/  HADD2.F32 R4, -RZ, R6.H0_H0 ;  /* 0x20000006ff047230 */ /* 0x004fcc0000004100 */
[----:B------:R-:W0:Y:S02]  /*1c70*/  F2I.S64.TRUNC R4, R4 ;  /* 0x0000000400047311 */ /* 0x000e24000020d900 */
[----:B0-----:R-:W-:Y:S01]  /*1c80*/  PRMT R25, R4, 0x7610, R25 ;  /* 0x0000761004197816 */ /* 0x001fe20000000019 */
[----:B------:R-:W-:Y:S06]  /*1c90*/  BRA `(.L_x_21238) ;  /* 0x0000000800b87947 */ /* 0x000fec0003800000 */
.L_x_21243:
[----:B------:R-:W2:Y:S02]  /*1ca0*/  LDG.E.64 R4, desc[UR36][R6.64] ;  /* 0x0000002406047981 */ /* 0x000ea4000c1e1b00 */
[----:B--2---:R-:W0:Y:S02]  /*1cb0*/  F2I.S64.F64.TRUNC R4, R4 ;  /* 0x0000000400047311 */ /* 0x004e24000030d900 */
[----:B0-----:R-:W-:Y:S01]  /*1cc0*/  PRMT R25, R4, 0x7610, R25 ;  /* 0x0000761004197816 */ /* 0x001fe20000000019 */
[----:B------:R-:W-:Y:S06]  /*1cd0*/  BRA `(.L_x_21238) ;  /* 0x0000000800a87947 */ /* 0x000fec0003800000 */
.L_x_21233:
        /* <DEDUP_REMOVED lines=12> */
.L_x_21247:
[----:B------:R-:W2:Y:S02]  /*1da0*/  LDG.E.64 R6, desc[UR36][R6.64] ;  /* 0x0000002406067981 */ /* 0x000ea4000c1e1b00 */
[----:B--2---:R-:W0:Y:S02]  /*1db0*/  F2I.S64.F64.TRUNC R4, R6 ;  /* 0x0000000600047311 */ /* 0x004e24000030d900 */
[----:B0-----:R-:W-:Y:S01]  /*1dc0*/  PRMT R25, R4, 0x7610, R25 ;  /* 0x0000761004197816 */ /* 0x001fe20000000019 */
[----:B------:R-:W-:Y:S06]  /*1dd0*/  BRA `(.L_x_21238) ;  /* 0x0000000800687947 */ /* 0x000fec0003800000 */
.L_x_21246:
        /* <DEDUP_REMOVED lines=27> */
.L_x_21249:
        /* <DEDUP_REMOVED lines=15> */
.L_x_21248:
[----:B------:R-:W2:Y:S02]  /*2080*/  LDG.E.U16 R4, desc[UR36][R6.64] ;  /* 0x0000002406047981 */ /* 0x000ea4000c1e1500 */
[----:B--2---:R-:W-:-:S06]  /*2090*/  IMAD.U32 R4, R4, 0x10000, RZ ;  /* 0x0001000004047824 */ /* 0x004fcc00078e00ff */
[----:B------:R-:W0:Y:S02]  /*20a0*/  F2I.S64.TRUNC R4, R4 ;  /* 0x0000000400047311 */ /* 0x000e24000020d900 */
[----:B0-----:R-:W-:Y:S01]  /*20b0*/  PRMT R25, R4, 0x7610, R25 ;  /* 0x0000761004197816 */ /* 0x001fe20000000019 */
[----:B------:R-:W-:Y:S06]  /*20c0*/  BRA `(.L_x_21238) ;  /* 0x0000000400ac7947 */ /* 0x000fec0003800000 */
.L_x_21245:
        /* <DEDUP_REMOVED lines=10> */
.L_x_21252:
        /* <DEDUP_REMOVED lines=21> */
.L_x_21256:
[----:B------:R-:W-:Y:S05]  /*22c0*/  BSYNC.RECONVERGENT B1 ;  /* 0x0000000000017941 */ /* 0x000fea0003800200 */
.L_x_21255:
[----:B------:R-:W-:Y:S01]  /*22d0*/  IMAD.SHL.U32 R0, R0, 0x100000, RZ ;  /* 0x0010000000007824 */ /* 0x000fe200078e00ff */
[----:B------:R-:W-:-:S04]  /*22e0*/  LEA R3, R3, 0x3b800000, 0x17 ;  /* 0x3b80000003037811 */ /* 0x000fc800078eb8ff */
[----:B------:R-:W-:-:S07]  /*22f0*/  LOP3.LUT R4, R3, R0, R7, 0xfe, !PT ;  /* 0x0000000003047212 */ /* 0x000fce00078efe07 */
.L_x_21254:
[----:B------:R-:W-:Y:S05]  /*2300*/  BSYNC.RECONVERGENT B0 ;  /* 0x0000000000007941 */ /* 0x000fea0003800200 */
.L_x_21253:
[----:B------:R-:W0:Y:S02]  /*2310*/  F2I.S64.TRUNC R4, R4 ;  /* 0x0000000400047311 */ /* 0x000e24000020d900 */
[----:B0-----:R-:W-:Y:S01]  /*2320*/  PRMT R25, R4, 0x7610, R25 ;  /* 0x0000761004197816 */ /* 0x001fe20000000019 */
[----:B------:R-:W-:Y:S06]  /*2330*/  BRA `(.L_x_21238) ;  /* 0x0000000400107947 */ /* 0x000fec0003800000 */
.L_x_21251:
        /* <DEDUP_REMOVED lines=21> */
.L_x_21260:
[----:B------:R-:W-:Y:S05]  /*2490*/  BSYNC.RECONVERGENT B1 ;  /* 0x0000000000017941 */ /* 0x000fea0003800200 */
.L_x_21259:
[----:B------:R-:W-:Y:S01]  /*24a0*/  IMAD.SHL.U32 R0, R0, 0x200000, RZ ;  /* 0x0020000000007824 */ /* 0x000fe200078e00ff */
[----:B------:R-:W-:-:S04]  /*24b0*/  LEA R3, R3, 0x37800000, 0x17 ;  /* 0x3780000003037811 */ /* 0x000fc800078eb8ff */
[----:B------:R-:W-:-:S07]  /*24c0*/  LOP3.LUT R4, R3, R0, R7, 0xfe, !PT ;  /* 0x0000000003047212 */ /* 0x000fce00078efe07 */
.L_x_21258:
[----:B------:R-:W-:Y:S05]  /*24d0*/  BSYNC.RECONVERGENT B0 ;  /* 0x0000000000007941 */ /* 0x000fea0003800200 */
.L_x_21257:
[----:B------:R-:W0:Y:S02]  /*24e0*/  F2I.S64.TRUNC R4, R4 ;  /* 0x0000000400047311 */ /* 0x000e24000020d900 */
[----:B0-----:R-:W-:Y:S01]  /*24f0*/  PRMT R25, R4, 0x7610, R25 ;  /* 0x0000761004197816 */ /* 0x001fe20000000019 */
[----:B------:R-:W-:Y:S06]  /*2500*/  BRA `(.L_x_21238) ;  /* 0x00000000009c7947 */ /* 0x000fec0003800000 */
.L_x_21250:
[----:B------:R-:W-:-:S13]  /*2510*/  ISETP.NE.AND P0, PT, R0, 0x1c, PT ;  /* 0x0000001c0000780c */ /* 0x000fda0003f05270 */
[----:B------:R-:W-:Y:S05]  /*2520*/  @!P0 BRA `(.L_x_21261) ;  /* 0x0000000000908947 */ /* 0x000fea0003800000 */
[----:B------:R-:W-:-:S13]  /*2530*/  ISETP.NE.AND P0, PT, R0, 0x1d, PT ;  /* 0x0000001d0000780c */ /* 0x000fda0003f05270 */
[----:B------:R-:W-:Y:S05]  /*2540*/  @!P0 BRA `(.L_x_21262) ;  /* 0x0000000000808947 */ /* 0x000fea0003800000 */
[----:B------:R-:W-:-:S13]  /*2550*/  ISETP.NE.AND P0, PT, R0, 0x2c, PT ;  /* 0x0000002c0000780c */ /* 0x000fda0003f05270 */
[----:B------:R-:W-:Y:S05]  /*2560*/  @!P0 BRA `(.L_x_21263) ;  /* 0x0000000000488947 */ /* 0x000fea0003800000 */
.L_x_21237:
        /* <DEDUP_REMOVED lines=16> */
.L_x_21264:
[----:B------:R-:W-:Y:S01]  /*2670*/  PRMT R25, RZ, 0x7610, R25 ;  /* 0x00007610ff197816 */ /* 0x000fe20000000019 */
[----:B------:R-:W-:Y:S06]  /*2680*/  BRA `(.L_x_21238) ;  /* 0x00000000003c7947 */ /* 0x000fec0003800000 */
.L_x_21263:
        /* <DEDUP_REMOVED lines=8> */
.L_x_21266:
[----:B------:R-:W-:Y:S05]  /*2710*/  BSYNC.RECONVERGENT B0 ;  /* 0x0000000000007941 */ /* 0x000fea0003800200 */
.L_x_21265:
[----:B------:R-:W0:Y:S02]  /*2720*/  F2I.S64.TRUNC R4, R4 ;  /* 0x0000000400047311 */ /* 0x000e24000020d900 */
[----:B0-----:R-:W-:Y:S01]  /*2730*/  PRMT R25, R4, 0x7610, R25 ;  /* 0x0000761004197816 */ /* 0x001fe20000000019 */
[----:B------:R-:W-:Y:S06]  /*2740*/  BRA `(.L_x_21238) ;  /* 0x00000000000c7947 */ /* 0x000fec0003800000 */
.L_x_21262:
[----:B------:R0:W5:Y:S01]  /*2750*/  LDG.E.U8 R25, desc[UR36][R6.64] ;  /* 0x0000002406197981 */ /* 0x000162000c1e1100 */
[----:B------:R-:W-:Y:S05]  /*2760*/  BRA `(.L_x_21238) ;  /* 0x0000000000047947 */ /* 0x000fea0003800000 */
.L_x_21261:
[----:B------:R0:W5:Y:S02]  /*2770*/  LDG.E.U8 R25, desc[UR36][R6.64] ;  /* 0x0000002406197981 */ /* 0x000164000c1e1100 */
.L_x_21238:
        /* <DEDUP_REMOVED lines=16> */
.L_x_21270:
[----:B------:R0:W5:Y:S01]  /*2880*/  LDG.E.U8 R0, desc[UR36][R6.64] ;  /* 0x0000002406007981 */ /* 0x000162000c1e1100 */
[----:B------:R-:W-:Y:S05]  /*2890*/  BRA `(.L_x_21272) ;  /* 0x0000000c00607947 */ /* 0x000fea0003800000 */
.L_x_21269:
        /* <DEDUP_REMOVED lines=8> */
.L_x_21274:
[----:B------:R3:W5:Y:S01]  /*2920*/  LDG.E.U8 R0, desc[UR36][R6.64] ;  /* 0x0000002406007981 */ /* 0x000762000c1e1100 */
[----:B------:R-:W-:Y:S05]  /*2930*/  BRA `(.L_x_21272) ;  /* 0x0000000c00387947 */ /* 0x000fea0003800000 */
.L_x_21273:
[----:B------:R2:W5:Y:S01]  /*2940*/  LDG.E.U16 R0, desc[UR36][R6.64] ;  /* 0x0000002406007981 */ /* 0x000562000c1e1500 */
[----:B------:R-:W-:Y:S05]  /*2950*/  BRA `(.L_x_21272) ;  /* 0x0000000c00307947 */ /* 0x000fea0003800000 */
.L_x_21268:
        /* <DEDUP_REMOVED lines=10> */
.L_x_21276:
[----:B------:R-:W2:Y:S02]  /*2a00*/  LDG.E.U16 R4, desc[UR36][R6.64] ;  /* 0x0000002406047981 */ /* 0x000ea4000c1e1500 */
[----:B--2---:R-:W-:-:S06]  /*2a10*/  HADD2.F32 R4, -RZ, R4.H0_H0 ;  /* 0x20000004ff047230 */ /* 0x004fcc0000004100 */
[----:B------:R-:W0:Y:S02]  /*2a20*/  F2I.S64.TRUNC R4, R4 ;  /* 0x0000000400047311 */ /* 0x000e24000020d900 */
[----:B0-----:R-:W-:Y:S01]  /*2a30*/  PRMT R0, R4, 0x7610, R0 ;  /* 0x0000761004007816 */ /* 0x001fe20000000000 */
[----:B------:R-:W-:Y:S06]  /*2a40*/  BRA `(.L_x_21272) ;  /* 0x0000000800f47947 */ /* 0x000fec0003800000 */
.L_x_21275:
        /* <DEDUP_REMOVED lines=10> */
.L_x_21278:
[----:B------:R-:W2:Y:S02]  /*2af0*/  LDG.E.U16 R6, desc[UR36][R6.64] ;  /* 0x0000002406067981 */ /* 0x000ea4000c1e1500 */
[----:B--2---:R-:W-:-:S06]  /*2b00*/  HADD2.F32 R4, -RZ, R6.H0_H0 ;  /* 0x20000006ff047230 */ /* 0x004fcc0000004100 */
[----:B------:R-:W0:Y:S02]  /*2b10*/  F2I.S64.TRUNC R4, R4 ;  /* 0x0000000400047311 */ /* 0x000e24000020d900 */
[----:B0-----:R-:W-:Y:S01]  /*2b20*/  PRMT R0, R4, 0x7610, R0 ;  /* 0x0000761004007816 */ /* 0x001fe20000000000 */
[----:B------:R-:W-:Y:S06]  /*2b30*/  BRA `(.L_x_21272) ;  /* 0x0000000800b87947 */ /* 0x000fec0003800000 */
.L_x_21277:
[----:B------:R-:W2:Y:S02]  /*2b40*/  LDG.E.64 R4, desc[UR36][R6.64] ;  /* 0x0000002406047981 */ /* 0x000ea4000c1e1b00 */
[----:B--2---:R-:W0:Y:S02]  /*2b50*/  F2I.S64.F64.TRUNC R4, R4 ;  /* 0x0000000400047311 */ /* 0x004e24000030d900 */
[----:B0-----:R-:W-:Y:S01]  /*2b60*/  PRMT R0, R4, 0x7610, R0 ;  /* 0x0000761004007816 */ /* 0x001fe20000000000 */
[----:B------:R-:W-:Y:S06]  /*2b70*/  BRA `(.L_x_21272) ;  /* 0x0000000800a87947 */ /* 0x000fec0003800000 */
.L_x_21267:
        /* <DEDUP_REMOVED lines=12> */
.L_x_21281:
[----:B------:R-:W2:Y:S02]  /*2c40*/  LDG.E.64 R6, desc[UR36][R6.64] ;  /* 0x0000002406067981 */ /* 0x000ea4000c1e1b00 */
[----:B--2---:R-:W0:Y:S02]  /*2c50*/  F2I.S64.F64.TRUNC R4, R6 ;  /* 0x0000000600047311 */ /* 0x004e24000030d900 */
[----:B0-----:R-:W-:Y:S01]  /*2c60*/  PRMT R0, R4, 0x7610, R0 ;  /* 0x0000761004007816 */ /* 0x001fe20000000000 */
[----:B------:R-:W-:Y:S06]  /*2c70*/  BRA `(.L_x_21272) ;  /* 0x0000000800687947 */ /* 0x000fec0003800000 */
.L_x_21280:
        /* <DEDUP_REMOVED lines=27> */
.L_x_21283:
        /* <DEDUP_REMOVED lines=15> */
.L_x_21282:
[----:B------:R-:W2:Y:S02]  /*2f20*/  LDG.E.U16 R4, desc[UR36][R6.64] ;  /* 0x0000002406047981 */ /* 0x000ea4000c1e1500 */
[----:B--2---:R-:W-:-:S06]  /*2f30*/  IMAD.U32 R4, R4, 0x10000, RZ ;  /* 0x0001000004047824 */ /* 0x004fcc00078e00ff */
[----:B------:R-:W0:Y:S02]  /*2f40*/  F2I.S64.TRUNC R4, R4 ;  /* 0x0000000400047311 */ /* 0x000e24000020d900 */
[----:B0-----:R-:W-:Y:S01]  /*2f50*/  PRMT R0, R4, 0x7610, R0 ;  /* 0x0000761004007816 */ /* 0x001fe20000000000 */
[----:B------:R-:W-:Y:S06]  /*2f60*/  BRA `(.L_x_21272) ;  /* 0x0000000400ac7947 */ /* 0x000fec0003800000 */
.L_x_21279:
        /* <DEDUP_REMOVED lines=10> */
.L_x_21286:
        /* <DEDUP_REMOVED lines=21> */
.L_x_21290:
[----:B------:R-:W-:Y:S05]  /*3160*/  BSYNC.RECONVERGENT B1 ;  /* 0x0000000000017941 */ /* 0x000fea0003800200 */
.L_x_21289:
[----:B------:R-:W-:Y:S01]  /*3170*/  IMAD.SHL.U32 R0, R0, 0x100000, RZ ;  /* 0x0010000000007824 */ /* 0x000fe200078e00ff */
[----:B------:R-:W-:-:S04]  /*3180*/  LEA R3, R3, 0x3b800000, 0x17 ;  /* 0x3b80000003037811 */ /* 0x000fc800078eb8ff */
[----:B------:R-:W-:-:S07]  /*3190*/  LOP3.LUT R4, R3, R0, R7, 0xfe, !PT ;  /* 0x0000000003047212 */ /* 0x000fce00078efe07 */
.L_x_21288:
[----:B------:R-:W-:Y:S05]  /*31a0*/  BSYNC.RECONVERGENT B0 ;  /* 0x0000000000007941 */ /* 0x000fea0003800200 */
.L_x_21287:
[----:B------:R-:W0:Y:S02]  /*31b0*/  F2I.S64.TRUNC R4, R4 ;  /* 0x0000000400047311 */ /* 0x000e24000020d900 */
[----:B0-----:R-:W-:Y:S01]  /*31c0*/  PRMT R0, R4, 0x7610, R0 ;  /* 0x0000761004007816 */ /* 0x001fe20000000000 */
[----:B------:R-:W-:Y:S06]  /*31d0*/  BRA `(.L_x_21272) ;  /* 0x0000000400107947 */ /* 0x000fec0003800000 */
.L_x_21285:
        /* <DEDUP_REMOVED lines=21> */
.L_x_21294:
[----:B------:R-:W-:Y:S05]  /*3330*/  BSYNC.RECONVERGENT B1 ;  /* 0x0000000000017941 */ /* 0x000fea0003800200 */
.L_x_21293:
[----:B------:R-:W-:Y:S01]  /*3340*/  IMAD.SHL.U32 R0, R0, 0x200000, RZ ;  /* 0x0020000000007824 */ /* 0x000fe200078e00ff */
[----:B------:R-:W-:-:S04]  /*3350*/  LEA R3, R3, 0x37800000, 0x17 ;  /* 0x3780000003037811 */ /* 0x000fc800078eb8ff */
[----:B------:R-:W-:-:S07]  /*3360*/  LOP3.LUT R4, R3, R0, R7, 0xfe, !PT ;  /* 0x0000000003047212 */ /* 0x000fce00078efe07 */
.L_x_21292:
[----:B------:R-:W-:Y:S05]  /*3370*/  BSYNC.RECONVERGENT B0 ;  /* 0x0000000000007941 */ /* 0x000fea0003800200 */
.L_x_21291:
[----:B------:R-:W0:Y:S02]  /*3380*/  F2I.S64.TRUNC R4, R4 ;  /* 0x0000000400047311 */ /* 0x000e24000020d900 */
[----:B0-----:R-:W-:Y:S01]  /*3390*/  PRMT R0, R4, 0x7610, R0 ;  /* 0x0000761004007816 */ /* 0x001fe20000000000 */
[----:B------:R-:W-:Y:S06]  /*33a0*/  BRA `(.L_x_21272) ;  /* 0x00000000009c7947 */ /* 0x000fec0003800000 */
.L_x_21284:
[----:B------:R-:W-:-:S13]  /*33b0*/  ISETP.NE.AND P0, PT, R0, 0x1c, PT ;  /* 0x0000001c0000780c */ /* 0x000fda0003f05270 */
[----:B------:R-:W-:Y:S05]  /*33c0*/  @!P0 BRA `(.L_x_21295) ;  /* 0x0000000000908947 */ /* 0x000fea0003800000 */
[----:B------:R-:W-:-:S13]  /*33d0*/  ISETP.NE.AND P0, PT, R0, 0x1d, PT ;  /* 0x0000001d0000780c */ /* 0x000fda0003f05270 */
[----:B------:R-:W-:Y:S05]  /*33e0*/  @!P0 BRA `(.L_x_21296) ;  /* 0x0000000000808947 */ /* 0x000fea0003800000 */
[----:B------:R-:W-:-:S13]  /*33f0*/  ISETP.NE.AND P0, PT, R0, 0x2c, PT ;  /* 0x0000002c0000780c */ /* 0x000fda0003f05270 */
[----:B------:R-:W-:Y:S05]  /*3400*/  @!P0 BRA `(.L_x_21297) ;  /* 0x0000000000488947 */ /* 0x000fea0003800000 */
.L_x_21271:
        /* <DEDUP_REMOVED lines=16> */
.L_x_21298:
[----:B------:R-:W-:Y:S01]  /*3510*/  PRMT R0, RZ, 0x7610, R0 ;  /* 0x00007610ff007816 */ /* 0x000fe20000000000 */
[----:B------:R-:W-:Y:S06]  /*3520*/  BRA `(.L_x_21272) ;  /* 0x00000000003c7947 */ /* 0x000fec0003800000 */
.L_x_21297:
        /* <DEDUP_REMOVED lines=8> */
.L_x_21300:
[----:B------:R-:W-:Y:S05]  /*35b0*/  BSYNC.RECONVERGENT B0 ;  /* 0x0000000000007941 */ /* 0x000fea0003800200 */
.L_x_21299:
[----:B------:R-:W0:Y:S02]  /*35c0*/  F2I.S64.TRUNC R4, R4 ;  /* 0x0000000400047311 */ /* 0x000e24000020d900 */
[----:B0-----:R-:W-:Y:S01]  /*35d0*/  PRMT R0, R4, 0x7610, R0 ;  /* 0x0000761004007816 */ /* 0x001fe20000000000 */
[----:B------:R-:W-:Y:S06]  /*35e0*/  BRA `(.L_x_21272) ;  /* 0x00000000000c7947 */ /* 0x000fec0003800000 */
.L_x_21296:
[----:B------:R0:W5:Y:S01]  /*35f0*/  LDG.E.U8 R0, desc[UR36][R6.64] ;  /* 0x0000002406007981 */ /* 0x000162000c1e1100 */
[----:B------:R-:W-:Y:S05]  /*3600*/  BRA `(.L_x_21272) ;  /* 0x0000000000047947 */ /* 0x000fea0003800000 */
.L_x_21295:
[----:B------:R0:W5:Y:S02]  /*3610*/  LDG.E.U8 R0, desc[UR36][R6.64] ;  /* 0x0000002406007981 */ /* 0x000164000c1e1100 */
.L_x_21272:
[----:B-----5:R-:W-:Y:S01]  /*3620*/  PRMT R25, R25, 0x9910, RZ ;  /* 0x0000991019197816 */ /* 0x020fe200000000ff */
[----:B------:R-:W1:Y:S01]  /*3630*/  LDCU.64 UR6, c[0x0][0x648] ;  /* 0x0000c900ff0677ac */ /* 0x000e620008000a00 */
[----:B------:R-:W-:Y:S01]  /*3640*/  PRMT R3, R0, 0x9910, RZ ;  /* 0x0000991000037816 */ /* 0x000fe200000000ff */
[----:B------:R-:W-:Y:S02]  /*3650*/  BSSY.RECONVERGENT B6, `(.L_x_21301) ;  /* 0x00000eb000067945 */ /* 0x000fe40003800200 */
[----:B------:R-:W-:Y:S01]  /*3660*/  IMAD.MOV.U32 R0, RZ, RZ, R25 ;  /* 0x000000ffff007224 */ /* 0x000fe200078e0019 */
[----:B------:R-:W-:-:S03]  /*3670*/  UPRMT UR4, UR41, 0x9910, URZ ;  /* 0x0000991029047896 */ /* 0x000fc600080000ff */
[----:B------:R-:W-:Y:S01]  /*3680*/  IMAD R0, R0, R3, RZ ;  /* 0x0000000300007224 */ /* 0x000fe200078e02ff */
[----:B------:R-:W-:-:S04]  /*3690*/  LOP3.LUT R3, R2, 0xff, RZ, 0xc0, !PT ;  /* 0x000000ff02037812 */ /* 0x000fc800078ec0ff */
[----:B------:R-:W-:Y:S02]  /*36a0*/  ISETP.GT.AND P0, PT, R3, 0x9, PT ;  /* 0x000000090300780c */ /* 0x000fe40003f04270 */
[----:B------:R-:W-:Y:S02]  /*36b0*/  PRMT R0, R0, 0x9910, RZ ;  /* 0x0000991000007816 */ /* 0x000fe400000000ff */
[----:B-1----:R-:W-:-:S03]  /*36c0*/  IADD3 R8, P1, PT, R23, UR6, RZ ;  /* 0x0000000617087c10 */ /* 0x002fc6000ff3e0ff */
[----:B------:R-:W-:Y:S02]  /*36d0*/  IMAD R5, R0, UR4, RZ ;  /* 0x0000000400057c24 */ /* 0x000fe4000f8e02ff */
        /* <DEDUP_REMOVED lines=12> */
.L_x_21305:
[----:B------:R1:W-:Y:S01]  /*37a0*/  STG.E.U8 desc[UR36][R8.64], R5 ;  /* 0x0000000508007986 */ /* 0x0003e2000c101124 */
[----:B------:R-:W-:Y:S05]  /*37b0*/  BRA `(.L_x_21307) ;  /* 0x0000000c00507947 */ /* 0x000fea0003800000 */
.L_x_21304:
        /* <DEDUP_REMOVED lines=10> */
.L_x_21309:
[----:B------:R-:W-:-:S05]  /*3860*/  LOP3.LUT R5, R5, 0xff, RZ, 0xc0, !PT ;  /* 0x000000ff05057812 */ /* 0x000fca00078ec0ff */
[----:B------:R1:W-:Y:S01]  /*3870*/  STG.E desc[UR36][R8.64], R5 ;  /* 0x0000000508007986 */ /* 0x0003e2000c101924 */
[----:B------:R-:W-:Y:S05]  /*3880*/  BRA `(.L_x_21307) ;  /* 0x0000000c001c7947 */ /* 0x000fea0003800000 */
.L_x_21308:
[----:B------:R-:W-:-:S05]  /*3890*/  LOP3.LUT R3, R5, 0xff, RZ, 0xc0, !PT ;  /* 0x000000ff05037812 */ /* 0x000fca00078ec0ff */
[----:B------:R1:W-:Y:S01]  /*38a0*/  STG.E.U16 desc[UR36][R8.64], R3 ;  /* 0x0000000308007986 */ /* 0x0003e2000c101524 */
[----:B------:R-:W-:Y:S05]  /*38b0*/  BRA `(.L_x_21307) ;  /* 0x0000000c00107947 */ /* 0x000fea0003800000 */
.L_x_21303:
[----:B------:R-:W-:-:S13]  /*38c0*/  ISETP.GT.AND P0, PT, R3, 0x6, PT ;  /* 0x000000060300780c */ /* 0x000fda0003f04270 */
[----:B------:R-:W-:Y:S05]  /*38d0*/  @P0 BRA `(.L_x_21310) ;  /* 0x0000000000340947 */ /* 0x000fea0003800000 */
[----:B------:R-:W-:-:S13]  /*38e0*/  ISETP.NE.AND P0, PT, R3, 0x5, PT ;  /* 0x000000050300780c */ /* 0x000fda0003f05270 */
[----:B------:R-:W-:Y:S05]  /*38f0*/  @!P0 BRA `(.L_x_21311) ;  /* 0x0000000000188947 */ /* 0x000fea0003800000 */
[----:B------:R-:W-:-:S13]  /*3900*/  ISETP.NE.AND P0, PT, R3, 0x6, PT ;  /* 0x000000060300780c */ /* 0x000fda0003f05270 */
[----:B------:R-:W-:Y:S05]  /*3910*/  @P0 BRA `(.L_x_21306) ;  /* 0x00000008005c0947 */ /* 0x000fea0003800000 */
[----:B------:R-:W-:-:S06]  /*3920*/  LOP3.LUT R3, R5, 0xff, RZ, 0xc0, !PT ;  /* 0x000000ff05037812 */ /* 0x000fcc00078ec0ff */
[----:B------:R-:W1:Y:S02]  /*3930*/  I2F.U16 R3, R3 ;  /* 0x0000000300037306 */ /* 0x000e640000101000 */
[----:B-1----:R1:W-:Y:S01]  /*3940*/  STG.E desc[UR36][R8.64], R3 ;  /* 0x0000000308007986 */ /* 0x0023e2000c101924 */
[----:B------:R-:W-:Y:S05]  /*3950*/  BRA `(.L_x_21307) ;  /* 0x0000000800e87947 */ /* 0x000fea0003800000 */
.L_x_21311:
[----:B------:R-:W-:-:S04]  /*3960*/  LOP3.LUT R5, R5, 0xff, RZ, 0xc0, !PT ;  /* 0x000000ff05057812 */ /* 0x000fc800078ec0ff */
[----:B------:R-:W1:Y:S02]  /*3970*/  I2F.U16 R0, R5 ;  /* 0x0000000500007306 */ /* 0x000e640000101000 */
[----:B-1----:R-:W-:-:S05]  /*3980*/  F2FP.F16.F32.PACK_AB R0, RZ, R0 ;  /* 0x00000000ff00723e */ /* 0x002fca00000000ff */
[----:B------:R1:W-:Y:S01]  /*3990*/  STG.E.U16 desc[UR36][R8.64], R0 ;  /* 0x0000000008007986 */ /* 0x0003e2000c101524 */
[----:B------:R-:W-:Y:S05]  /*39a0*/  BRA `(.L_x_21307) ;  /* 0x0000000800d47947 */ /* 0x000fea0003800000 */
.L_x_21310:
[----:B------:R-:W-:-:S13]  /*39b0*/  ISETP.NE.AND P0, PT, R3, 0x7, PT ;  /* 0x000000070300780c */ /* 0x000fda0003f05270 */
[----:B------:R-:W-:Y:S05]  /*39c0*/  @!P0 BRA `(.L_x_21312) ;  /* 0x00000000003c8947 */ /* 0x000fea0003800000 */
[----:B------:R-:W-:-:S13]  /*39d0*/  ISETP.NE.AND P0, PT, R3, 0x8, PT ;  /* 0x000000080300780c */ /* 0x000fda0003f05270 */
[----:B------:R-:W-:Y:S05]  /*39e0*/  @!P0 BRA `(.L_x_21313) ;  /* 0x00000000001c8947 */ /* 0x000fea0003800000 */
[----:B------:R-:W-:-:S13]  /*39f0*/  ISETP.NE.AND P0, PT, R3, 0x9, PT ;  /* 0x000000090300780c */ /* 0x000fda0003f05270 */
[----:B------:R-:W-:Y:S05]  /*3a00*/  @P0 BRA `(.L_x_21306) ;  /* 0x0000000800200947 */ /* 0x000fea0003800000 */
[----:B------:R-:W-:Y:S01]  /*3a10*/  LOP3.LUT R5, R5, 0xff, RZ, 0xc0, !PT ;  /* 0x000000ff05057812 */ /* 0x000fe200078ec0ff */
[----:B0-234-:R-:W-:-:S03]  /*3a20*/  IMAD.MOV.U32 R7, RZ, RZ, RZ ;  /* 0x000000ffff077224 */ /* 0x01dfc600078e00ff */
[----:B------:R-:W0:Y:S02]  /*3a30*/  I2F.U16 R6, R5 ;  /* 0x0000000500067306 */ /* 0x000e240000101000 */
[----:B0-----:R0:W-:Y:S01]  /*3a40*/  STG.E.64 desc[UR36][R8.64], R6 ;  /* 0x0000000608007986 */ /* 0x0011e2000c101b24 */
[----:B------:R-:W-:Y:S05]  /*3a50*/  BRA `(.L_x_21307) ;  /* 0x0000000800a87947 */ /* 0x000fea0003800000 */
.L_x_21313:
[----:B------:R-:W-:-:S06]  /*3a60*/  LOP3.LUT R5, R5, 0xff, RZ, 0xc0, !PT ;  /* 0x000000ff05057812 */ /* 0x000fcc00078ec0ff */
[----:B------:R-:W1:Y:S02]  /*3a70*/  I2F.U16 R5, R5 ;  /* 0x0000000500057306 */ /* 0x000e640000101000 */
[----:B-1----:R-:W-:-:S04]  /*3a80*/  F2FP.F16.F32.PACK_AB R3, RZ, R5 ;  /* 0x00000005ff03723e */ /* 0x002fc800000000ff */
[----:B------:R-:W-:-:S05]  /*3a90*/  PRMT R3, R3, 0x5410, RZ ;  /* 0x0000541003037816 */ /* 0x000fca00000000ff */
[----:B------:R1:W-:Y:S01]  /*3aa0*/  STG.E desc[UR36][R8.64], R3 ;  /* 0x0000000308007986 */ /* 0x0003e2000c101924 */
[----:B------:R-:W-:Y:S05]  /*3ab0*/  BRA `(.L_x_21307) ;  /* 0x0000000800907947 */ /* 0x000fea0003800000 */
.L_x_21312:
[----:B------:R-:W-:-:S06]  /*3ac0*/  LOP3.LUT R5, R5, 0xff, RZ, 0xc0, !PT ;  /* 0x000000ff05057812 */ /* 0x000fcc00078ec0ff */
[----:B------:R-:W1:Y:S02]  /*3ad0*/  I2F.F64.U16 R4, R5 ;  /* 0x0000000500047312 */ /* 0x000e640000101800 */
[----:B-1----:R1:W-:Y:S01]  /*3ae0*/  STG.E.64 desc[UR36][R8.64], R4 ;  /* 0x0000000408007986 */ /* 0x0023e2000c101b24 */
[----:B------:R-:W-:Y:S05]  /*3af0*/  BRA `(.L_x_21307) ;  /* 0x0000000800807947 */ /* 0x000fea0003800000 */
.L_x_21302:
        /* <DEDUP_REMOVED lines=12> */
.L_x_21316:
[----:B------:R-:W-:Y:S02]  /*3bc0*/  LOP3.LUT R5, R5, 0xff, RZ, 0xc0, !PT ;  /* 0x000000ff05057812 */ /* 0x000fe400078ec0ff */
[----:B0-234-:R-:W-:-:S04]  /*3bd0*/  CS2R R6, SRZ ;  /* 0x0000000000067805 */ /* 0x01dfc8000001ff00 */
[----:B------:R-:W0:Y:S02]  /*3be0*/  I2F.F64.U16 R4, R5 ;  /* 0x0000000500047312 */ /* 0x000e240000101800 */
[----:B0-----:R0:W-:Y:S01]  /*3bf0*/  STG.E.128 desc[UR36][R8.64], R4 ;  /* 0x0000000408007986 */ /* 0x0011e2000c101d24 */
[----:B------:R-:W-:Y:S05]  /*3c00*/  BRA `(.L_x_21307) ;  /* 0x00000008003c7947 */ /* 0x000fea0003800000 */
.L_x_21315:
        /* <DEDUP_REMOVED lines=8> */
[----:B------:R-:W-:-:S04]  /*3c90*/  IMAD.MOV.U32 R3, RZ, RZ, 0x7f ;  /* 0x0000007fff037424 */ /* 0x000fc800078e00ff */
[----:B------:R-:W1:Y:S02]  /*3ca0*/  I2F.U16 R5, R5 ;  /* 0x0000000500057306 */ /* 0x000e640000101000 */
[----:B-1----:R-:W-:-:S13]  /*3cb0*/  ISETP.GT.U32.AND P0, PT, R5, 0x43efffff, PT ;  /* 0x43efffff0500780c */ /* 0x002fda0003f04070 */
[----:B------:R-:W-:Y:S05]  /*3cc0*/  @P0 BRA `(.L_x_21320) ;  /* 0x0000000000180947 */ /* 0x000fea0003800000 */
[----:B------:R-:W-:-:S13]  /*3cd0*/  ISETP.GT.U32.AND P0, PT, R5, 0x3c7fffff, PT ;  /* 0x3c7fffff0500780c */ /* 0x000fda0003f04070 */
[----:B------:R-:W-:Y:S01]  /*3ce0*/  @P0 SHF.R.U32.HI R0, RZ, 0x14, R5 ;  /* 0x00000014ff000819 */ /* 0x000fe20000011605 */
[----:B------:R-:W-:-:S03]  /*3cf0*/  @!P0 FADD.FTZ R3, R5, 16384 ;  /* 0x4680000005038421 */ /* 0x000fc60000010000 */
[----:B------:R-:W-:-:S04]  /*3d00*/  @P0 LOP3.LUT R0, R0, 0x1, RZ, 0xc0, !PT ;  /* 0x0000000100000812 */ /* 0x000fc800078ec0ff */
[----:B------:R-:W-:-:S04]  /*3d10*/  @P0 IADD3 R0, PT, PT, R5, 0x407ffff, R0 ;  /* 0x0407ffff05000810 */ /* 0x000fc80007ffe000 */
[----:B------:R-:W-:-:S07]  /*3d20*/  @P0 SHF.R.U32.HI R3, RZ, 0x14, R0 ;  /* 0x00000014ff030819 */ /* 0x000fce0000011600 */
.L_x_21320:
[----:B------:R-:W-:Y:S05]  /*3d30*/  BSYNC.RECONVERGENT B0 ;  /* 0x0000000000007941 */ /* 0x000fea0003800200 */
.L_x_21319:
[----:B------:R1:W-:Y:S01]  /*3d40*/  STG.E.U8 desc[UR36][R8.64], R3 ;  /* 0x0000000308007986 */ /* 0x0003e2000c101124 */
[----:B------:R-:W-:Y:S05]  /*3d50*/  BRA `(.L_x_21307) ;  /* 0x0000000400e87947 */ /* 0x000fea0003800000 */
.L_x_21318:
[----:B------:R-:W-:-:S06]  /*3d60*/  LOP3.LUT R5, R5, 0xff, RZ, 0xc0, !PT ;  /* 0x000000ff05057812 */ /* 0x000fcc00078ec0ff */
[----:B------:R-:W1:Y:S02]  /*3d70*/  I2F.U16 R5, R5 ;  /* 0x0000000500057306 */ /* 0x000e640000101000 */
[----:B-1----:R-:W-:-:S13]  /*3d80*/  ISETP.GE.U32.AND P1, PT, R5, 0x47800000, PT ;  /* 0x478000000500780c */ /* 0x002fda0003f26070 */
[----:B------:R-:W-:Y:S01]  /*3d90*/  @P1 IMAD.MOV.U32 R3, RZ, RZ, 0x7f ;  /* 0x0000007fff031424 */ /* 0x000fe200078e00ff */
[----:B------:R-:W-:-:S04]  /*3da0*/  @P1 ISETP.GT.U32.AND P0, PT, R5, 0x7f800000, PT ;  /* 0x7f8000000500180c */ /* 0x000fc80003f04070 */
[----:B------:R-:W-:-:S05]  /*3db0*/  @P1 SEL R3, R3, 0x7c, P0 ;  /* 0x0000007c03031807 */ /* 0x000fca0000000000 */
[----:B------:R1:W-:Y:S01]  /*3dc0*/  @P1 STG.E.U8 desc[UR36][R8.64], R3 ;  /* 0x0000000308001986 */ /* 0x0003e2000c101124 */
[----:B------:R-:W-:Y:S05]  /*3dd0*/  @P1 BRA `(.L_x_21307) ;  /* 0x0000000400c81947 */ /* 0x000fea0003800000 */
[----:B------:R-:W-:-:S13]  /*3de0*/  ISETP.GT.U32.AND P0, PT, R5, 0x387fffff, PT ;  /* 0x387fffff0500780c */ /* 0x000fda0003f04070 */
[----:B------:R-:W-:Y:S01]  /*3df0*/  @P0 SHF.R.U32.HI R0, RZ, 0x15, R5 ;  /* 0x00000015ff000819 */ /* 0x000fe20000011605 */
[----:B-1----:R-:W-:-:S03]  /*3e00*/  @!P0 FADD.FTZ R3, R5, 128 ;  /* 0x4300000005038421 */ /* 0x002fc60000010000 */
[----:B------:R-:W-:Y:S02]  /*3e10*/  @P0 LOP3.LUT R0, R0, 0x1, RZ, 0xc0, !PT ;  /* 0x0000000100000812 */ /* 0x000fe400078ec0ff */
[----:B------:R1:W-:Y:S02]  /*3e20*/  @!P0 STG.E.U8 desc[UR36][R8.64], R3 ;  /* 0x0000000308008986 */ /* 0x0003e4000c101124 */
[----:B------:R-:W-:-:S04]  /*3e30*/  @P0 IADD3 R0, PT, PT, R5, 0x80fffff, R0 ;  /* 0x080fffff05000810 */ /* 0x000fc80007ffe000 */
[----:B------:R-:W-:-:S05]  /*3e40*/  @P0 SHF.R.U32.HI R5, RZ, 0x15, R0 ;  /* 0x00000015ff050819 */ /* 0x000fca0000011600 */
[----:B------:R1:W-:Y:S01]  /*3e50*/  @P0 STG.E.U8 desc[UR36][R8.64], R5 ;  /* 0x0000000508000986 */ /* 0x0003e2000c101124 */
[----:B------:R-:W-:Y:S05]  /*3e60*/  BRA `(.L_x_21307) ;  /* 0x0000000400a47947 */ /* 0x000fea0003800000 */
.L_x_21317:
[----:B------:R-:W-:-:S04]  /*3e70*/  LOP3.LUT R5, R5, 0xff, RZ, 0xc0, !PT ;  /* 0x000000ff05057812 */ /* 0x000fc800078ec0ff */
[----:B------:R-:W1:Y:S02]  /*3e80*/  I2F.U16 R0, R5 ;  /* 0x0000000500007306 */ /* 0x000e640000101000 */
[----:B-1----:R-:W-:-:S05]  /*3e90*/  F2FP.BF16.F32.PACK_AB R0, RZ, R0 ;  /* 0x00000000ff00723e */ /* 0x002fca00000010ff */
[----:B------:R1:W-:Y:S01]  /*3ea0*/  STG.E.U16 desc[UR36][R8.64], R0 ;  /* 0x0000000008007986 */ /* 0x0003e2000c101524 */
[----:B------:R-:W-:Y:S05]  /*3eb0*/  BRA `(.L_x_21307) ;  /* 0x0000000400907947 */ /* 0x000fea0003800000 */
.L_x_21314:
        /* <DEDUP_REMOVED lines=11> */
.L_x_21323:
[----:B------:R-:W-:Y:S01]  /*3f70*/  LOP3.LUT R5, R5, 0xff, RZ, 0xc0, !PT ;  /* 0x000000ff05057812 */ /* 0x000fe200078ec0ff */
[----:B------:R-:W-:Y:S01]  /*3f80*/  BSSY.RECONVERGENT B0, `(.L_x_21324) ;  /* 0x0000012000007945 */ /* 0x000fe20003800200 */
[----:B------:R-:W-:-:S04]  /*3f90*/  IMAD.MOV.U32 R4, RZ, RZ, 0x80 ;  /* 0x00000080ff047424 */ /* 0x000fc800078e00ff */
[----:B------:R-:W1:Y:S02]  /*3fa0*/  I2F.U16 R5, R5 ;  /* 0x0000000500057306 */ /* 0x000e640000101000 */
[----:B-1----:R-:W-:-:S13]  /*3fb0*/  ISETP.GT.U32.AND P0, PT, R5, 0x437fffff, PT ;  /* 0x437fffff0500780c */ /* 0x002fda0003f04070 */
        /* <DEDUP_REMOVED lines=8> */
.L_x_21326:
[----:B------:R-:W-:-:S04]  /*4040*/  SHF.R.U32.HI R0, RZ, 0x14, R5 ;  /* 0x00000014ff007819 */ /* 0x000fc80000011605 */
[----:B------:R-:W-:-:S04]  /*4050*/  LOP3.LUT R0, R0, 0x1, RZ, 0xc0, !PT ;  /* 0x0000000100007812 */ /* 0x000fc800078ec0ff */
[----:B------:R-:W-:-:S04]  /*4060*/  IADD3 R0, PT, PT, R5, 0x487ffff, R0 ;  /* 0x0487ffff05007810 */ /* 0x000fc80007ffe000 */
[----:B------:R-:W-:-:S04]  /*4070*/  SHF.R.U32.HI R0, RZ, 0x14, R0 ;  /* 0x00000014ff007819 */ /* 0x000fc80000011600 */
[----:B------:R-:W-:-:S07]  /*4080*/  LOP3.LUT R0, R0, 0xff, RZ, 0xc0, !PT ;  /* 0x000000ff00007812 */ /* 0x000fce00078ec0ff */
.L_x_21327:
[----:B------:R-:W-:-:S07]  /*4090*/  PRMT R4, R0, 0x7610, R4 ;  /* 0x0000761000047816 */ /* 0x000fce0000000004 */
.L_x_21325:
[----:B------:R-:W-:Y:S05]  /*40a0*/  BSYNC.RECONVERGENT B0 ;  /* 0x0000000000007941 */ /* 0x000fea0003800200 */
.L_x_21324:
[----:B------:R1:W-:Y:S01]  /*40b0*/  STG.E.U8 desc[UR36][R8.64], R4 ;  /* 0x0000000408007986 */ /* 0x0003e2000c101124 */
[----:B------:R-:W-:Y:S05]  /*40c0*/  BRA `(.L_x_21307) ;  /* 0x00000004000c7947 */ /* 0x000fea0003800000 */
.L_x_21322:
        /* <DEDUP_REMOVED lines=13> */
.L_x_21330:
[----:B------:R-:W-:-:S04]  /*41a0*/  SHF.R.U32.HI R0, RZ, 0x15, R5 ;  /* 0x00000015ff007819 */ /* 0x000fc80000011605 */
[----:B------:R-:W-:-:S04]  /*41b0*/  LOP3.LUT R0, R0, 0x1, RZ, 0xc0, !PT ;  /* 0x0000000100007812 */ /* 0x000fc800078ec0ff */
[----:B------:R-:W-:-:S04]  /*41c0*/  IADD3 R0, PT, PT, R5, 0x88fffff, R0 ;  /* 0x088fffff05007810 */ /* 0x000fc80007ffe000 */
[----:B------:R-:W-:-:S04]  /*41d0*/  SHF.R.U32.HI R0, RZ, 0x15, R0 ;  /* 0x00000015ff007819 */ /* 0x000fc80000011600 */
[----:B------:R-:W-:-:S07]  /*41e0*/  LOP3.LUT R0, R0, 0xff, RZ, 0xc0, !PT ;  /* 0x000000ff00007812 */ /* 0x000fce00078ec0ff */
.L_x_21331:
[----:B------:R-:W-:-:S07]  /*41f0*/  PRMT R4, R0, 0x7610, R4 ;  /* 0x0000761000047816 */ /* 0x000fce0000000004 */
.L_x_21329:
[----:B------:R-:W-:Y:S05]  /*4200*/  BSYNC.RECONVERGENT B0 ;  /* 0x0000000000007941 */ /* 0x000fea0003800200 */
.L_x_21328:
[----:B------:R1:W-:Y:S01]  /*4210*/  STG.E.U8 desc[UR36][R8.64], R4 ;  /* 0x0000000408007986 */ /* 0x0003e2000c101124 */
[----:B------:R-:W-:Y:S05]  /*4220*/  BRA `(.L_x_21307) ;  /* 0x0000000000b47947 */ /* 0x000fea0003800000 */
.L_x_21321:
[----:B------:R-:W-:-:S13]  /*4230*/  ISETP.NE.AND P0, PT, R3, 0x1c, PT ;  /* 0x0000001c0300780c */ /* 0x000fda0003f05270 */
[----:B------:R-:W-:Y:S05]  /*4240*/  @!P0 BRA `(.L_x_21332) ;  /* 0x0000000000a48947 */ /* 0x000fea0003800000 */
[----:B------:R-:W-:-:S13]  /*4250*/  ISETP.NE.AND P0, PT, R3, 0x1d, PT ;  /* 0x0000001d0300780c */ /* 0x000fda0003f05270 */
[----:B------:R-:W-:Y:S05]  /*4260*/  @!P0 BRA `(.L_x_21333) ;  /* 0x00000000008c8947 */ /* 0x000fea0003800000 */
[----:B------:R-:W-:-:S13]  /*4270*/  ISETP.NE.AND P0, PT, R3, 0x2c, PT ;  /* 0x0000002c0300780c */ /* 0x000fda0003f05270 */
[----:B------:R-:W-:Y:S05]  /*4280*/  @!P0 BRA `(.L_x_21334) ;  /* 0x0000000000448947 */ /* 0x000fea0003800000 */
.L_x_21306:
[----:B------:R-:W-:Y:S01]  /*4290*/  MOV R14, 0x228 ;  /* 0x00000228000e7802 */ /* 0x000fe20000000f00 */
[----:B------:R-:W1:Y:S01]  /*42a0*/  LDCU.64 UR6, c[0x4][0x218] ;  /* 0x01004300ff0677ac */ /* 0x000e620008000a00 */
[----:B------:R-:W-:Y:S02]  /*42b0*/  IMAD.MOV.U32 R8, RZ, RZ, 0x65 ;  /* 0x00000065ff087424 */ /* 0x000fe400078e00ff */
[----:B------:R-:W-:Y:S01]  /*42c0*/  IMAD.MOV.U32 R12, RZ, RZ, 0x1 ;  /* 0x00000001ff0c7424 */ /* 0x000fe200078e00ff */
[----:B------:R-:W0:Y:S01]  /*42d0*/  LDCU.64 UR8, c[0x4][0x220] ;  /* 0x01004400ff0877ac */ /* 0x000e220008000a00 */
[----:B------:R-:W0:Y:S01]  /*42e0*/  LDC.64 R14, c[0x4][R14] ;  /* 0x010000000e0e7b82 */ /* 0x000e220000000a00 */
[----:B------:R-:W-:Y:S01]  /*42f0*/  IMAD.MOV.U32 R13, RZ, RZ, RZ ;  /* 0x000000ffff0d7224 */ /* 0x000fe200078e00ff */
[----:B------:R-:W5:Y:S01]  /*4300*/  LDCU.64 UR4, c[0x4][0x18] ;  /* 0x01000300ff0477ac */ /* 0x000f620008000a00 */
[----:B-1----:R-:W-:Y:S02]  /*4310*/  IMAD.U32 R4, RZ, RZ, UR6 ;  /* 0x00000006ff047e24 */ /* 0x002fe4000f8e00ff */
[----:B------:R-:W-:-:S02]  /*4320*/  IMAD.U32 R5, RZ, RZ, UR7 ;  /* 0x00000007ff057e24 */ /* 0x000fc4000f8e00ff */
[----:B0-234-:R-:W-:Y:S02]  /*4330*/  IMAD.U32 R6, RZ, RZ, UR8 ;  /* 0x00000008ff067e24 */ /* 0x01dfe4000f8e00ff */
[----:B------:R-:W-:Y:S02]  /*4340*/  IMAD.U32 R7, RZ, RZ, UR9 ;  /* 0x00000009ff077e24 */ /* 0x000fe4000f8e00ff */
[----:B-----5:R-:W-:Y:S02]  /*4350*/  IMAD.U32 R10, RZ, RZ, UR4 ;  /* 0x00000004ff0a7e24 */ /* 0x020fe4000f8e00ff */
[----:B------:R-:W-:-:S07]  /*4360*/  IMAD.U32 R11, RZ, RZ, UR5 ;  /* 0x00000005ff0b7e24 */ /* 0x000fce000f8e00ff */
[----:B------:R-:W-:-:S07]  /*4370*/  LEPC R20, `(.L_x_21335) ;  /* 0x000000001014794e */ /* 0x000fce0000000000 */
[----:B------:R-:W-:Y:S05]  /*4380*/  CALL.ABS.NOINC R14 ;  /* 0x000000000e007343 */ /* 0x000fea0003c00000 */
.L_x_21335:
[----:B------:R-:W-:Y:S05]  /*4390*/  BRA `(.L_x_21307) ;  /* 0x0000000000587947 */ /* 0x000fea0003800000 */
.L_x_21334:
[----:B------:R-:W-:Y:S01]  /*43a0*/  LOP3.LUT R5, R5, 0xff, RZ, 0xc0, !PT ;  /* 0x000000ff05057812 */ /* 0x000fe200078ec0ff */
[----:B------:R-:W-:-:S05]  /*43b0*/  IMAD.MOV.U32 R3, RZ, RZ, 0xff ;  /* 0x000000ffff037424 */ /* 0x000fca00078e00ff */
[----:B------:R-:W1:Y:S02]  /*43c0*/  I2F.U16 R5, R5 ;  /* 0x0000000500057306 */ /* 0x000e640000101000 */
[----:B-1----:R-:W-:-:S04]  /*43d0*/  SHF.R.U32.HI R4, RZ, 0x17, R5 ;  /* 0x00000017ff047819 */ /* 0x002fc80000011605 */
        /* <DEDUP_REMOVED lines=12> */
.L_x_21333:
[----:B------:R-:W-:Y:S01]  /*44a0*/  LOP3.LUT R4, R5, 0xff, RZ, 0xc0, !PT ;  /* 0x000000ff05047812 */ /* 0x000fe200078ec0ff */
[----:B------:R-:W-:-:S05]  /*44b0*/  IMAD.MOV.U32 R5, RZ, RZ, RZ ;  /* 0x000000ffff057224 */ /* 0x000fca00078e00ff */
[----:B------:R1:W-:Y:S01]  /*44c0*/  STG.E.64 desc[UR36][R8.64], R4 ;  /* 0x0000000408007986 */ /* 0x0003e2000c101b24 */
[----:B------:R-:W-:Y:S05]  /*44d0*/  BRA `(.L_x_21307) ;  /* 0x0000000000087947 */ /* 0x000fea0003800000 */
.L_x_21332:
[----:B------:R-:W-:-:S05]  /*44e0*/  LOP3.LUT R5, R5, 0xff, RZ, 0xc0, !PT ;  /* 0x000000ff05057812 */ /* 0x000fca00078ec0ff */
[----:B------:R1:W-:Y:S02]  /*44f0*/  STG.E desc[UR36][R8.64], R5 ;  /* 0x0000000508007986 */ /* 0x0003e4000c101924 */
.L_x_21307:
[----:B------:R-:W-:Y:S05]  /*4500*/  BSYNC.RECONVERGENT B6 ;  /* 0x0000000000067941 */ /* 0x000fea0003800200 */
.L_x_21301:
[----:B------:R-:W-:-:S07]  /*4510*/  VIADD R17, R17, 0x80 ;  /* 0x0000008011117836 */ /* 0x000fce0000000000 */
.L_x_21230:
[----:B------:R-:W-:Y:S05]  /*4520*/  BSYNC.RECONVERGENT B7 ;  /* 0x0000000000077941 */ /* 0x000fea0003800200 */
.L_x_21229:
        /* <DEDUP_REMOVED lines=9> */
[----:B------:R-:W2:Y:S01]  /*45c0*/  LDCU.64 UR4, c[0x0][0x390] ;  /* 0x00007200ff0477ac */ /* 0x000ea20008000a00 */
[----:B01----:R-:W-:Y:S02]  /*45d0*/  IMAD.MOV.U32 R4, RZ, RZ, RZ ;  /* 0x000000ffff047224 */ /* 0x003fe400078e00ff */
[----:B------:R-:W-:Y:S01]  /*45e0*/  IMAD.MOV.U32 R5, RZ, RZ, R17 ;  /* 0x000000ffff057224 */ /* 0x000fe200078e0011 */
[----:B------:R-:W0:Y:S01]  /*45f0*/  LDCU UR6, c[0x0][0x38c] ;  /* 0x00007180ff0677ac */ /* 0x000e220008000800 */
[----:B------:R-:W1:Y:S01]  /*4600*/  LDCU.64 UR8, c[0x0][0x4c0] ;  /* 0x00009800ff0877ac */ /* 0x000e620008000a00 */
[----:B------:R-:W-:Y:S01]  /*4610*/  UISETP.NE.AND UP0, UPT, UR40, URZ, UPT ;  /* 0x000000ff2800728c */ /* 0x000fe2000bf05270 */
[----:B--234-:R-:W-:Y:S01]  /*4620*/  IMAD.HI.U32 R6, R17, UR4, R4 ;  /* 0x0000000411067c27 */ /* 0x01cfe2000f8e0004 */
        /* <DEDUP_REMOVED lines=342> */
.L_x_21338:
[----:B-1----:R-:W-:Y:S01]  /*5b90*/  IMAD.MOV.U32 R3, RZ, RZ, 0x1 ;  /* 0x00000001ff037424 */ /* 0x002fe200078e00ff */
[C---:B------:R-:W-:Y:S02]  /*5ba0*/  LOP3.LUT R0, R16.reuse, 0xff, RZ, 0xc0, !PT ;  /* 0x000000ff10007812 */ /* 0x040fe400078ec0ff */
        /* <DEDUP_REMOVED lines=11> */
[----:B------:R-:W1:Y:S01]  /*5c60*/  LDC.64 R14, c[0x4][R14] ;  /* 0x010000000e0e7b82 */ /* 0x000e620000000a00 */
[----:B------:R-:W-:Y:S01]  /*5c70*/  IMAD.MOV.U32 R13, RZ, RZ, RZ ;  /* 0x000000ffff0d7224 */ /* 0x000fe200078e00ff */
[----:B------:R-:W5:Y:S01]  /*5c80*/  LDCU.64 UR8, c[0x4][0x10] ;  /* 0x01000200ff0877ac */ /* 0x000f620008000a00 */
[----:B0-----:R-:W-:Y:S02]  /*5c90*/  IMAD.U32 R4, RZ, RZ, UR4 ;  /* 0x00000004ff047e24 */ /* 0x001fe4000f8e00ff */
[----:B------:R-:W-:-:S02]  /*5ca0*/  IMAD.U32 R5, RZ, RZ, UR5 ;  /* 0x00000005ff057e24 */ /* 0x000fc4000f8e00ff */
[----:B--234-:R-:W-:Y:S02]  /*5cb0*/  IMAD.U32 R6, RZ, RZ, UR6 ;  /* 0x00000006ff067e24 */ /* 0x01cfe4000f8e00ff */
[----:B------:R-:W-:Y:S02]  /*5cc0*/  IMAD.U32 R7, RZ, RZ, UR7 ;  /* 0x00000007ff077e24 */ /* 0x000fe4000f8e00ff */
[----:B-----5:R-:W-:Y:S02]  /*5cd0*/  IMAD.U32 R10, RZ, RZ, UR8 ;  /* 0x00000008ff0a7e24 */ /* 0x020fe4000f8e00ff */
[----:B------:R-:W-:-:S07]  /*5ce0*/  IMAD.U32 R11, RZ, RZ, UR9 ;  /* 0x00000009ff0b7e24 */ /* 0x000fce000f8e00ff */
[----:B------:R-:W-:-:S07]  /*5cf0*/  LEPC R20, `(.L_x_21339) ;  /* 0x000000001014794e */ /* 0x000fce0000000000 */
[----:B-1----:R-:W-:Y:S05]  /*5d00*/  CALL.ABS.NOINC R14 ;  /* 0x000000000e007343 */ /* 0x002fea0003c00000 */
.L_x_21339:
[----:B------:R-:W2:Y:S01]  /*5d10*/  LDCU.64 UR4, c[0x0][0x658] ;  /* 0x0000cb00ff0477ac */ /* 0x000ea20008000a00 */
[----:B------:R-:W-:-:S04]  /*5d20*/  PRMT R0, R2, 0x7772, RZ ;  /* 0x0000777202007816 */ /* 0x000fc800000000ff */
[----:B------:R-:W-:Y:S02]  /*5d30*/  ISETP.GT.AND P1, PT, R0, 0x9, PT ;  /* 0x000000090000780c */ /* 0x000fe40003f24270 */
[----:B--234-:R-:W-:-:S05]  /*5d40*/  IADD3 R6, P0, PT, R25, UR4, RZ ;  /* 0x0000000419067c10 */ /* 0x01cfca000ff1e0ff */
        /* <DEDUP_REMOVED lines=12> */
.L_x_21343:
[----:B------:R3:W5:Y:S01]  /*5e10*/  LDG.E.U8 R25, desc[UR36][R6.64] ;  /* 0x0000002406197981 */ /* 0x000762000c1e1100 */
[----:B------:R-:W-:Y:S05]  /*5e20*/  BRA `(.L_x_21345) ;  /* 0x0000000c00607947 */ /* 0x000fea0003800000 */
.L_x_21342:
        /* <DEDUP_REMOVED lines=8> */
.L_x_21347:
[----:B------:R0:W5:Y:S01]  /*5eb0*/  LDG.E.U8 R25, desc[UR36][R6.64] ;  /* 0x0000002406197981 */ /* 0x000162000c1e1100 */
[----:B------:R-:W-:Y:S05]  /*5ec0*/  BRA `(.L_x_21345) ;  /* 0x0000000c00387947 */ /* 0x000fea0003800000 */
.L_x_21346:
[----:B------:R0:W5:Y:S01]  /*5ed0*/  LDG.E.U16 R25, desc[UR36][R6.64] ;  /* 0x0000002406197981 */ /* 0x000162000c1e1500 */
[----:B------:R-:W-:Y:S05]  /*5ee0*/  BRA `(.L_x_21345) ;  /* 0x0000000c00307947 */ /* 0x000fea0003800000 */
.L_x_21341:
        /* <DEDUP_REMOVED lines=10> */
.L_x_21349:
[----:B------:R-:W2:Y:S02]  /*5f90*/  LDG.E.U16 R4, desc[UR36][R6.64] ;  /* 0x0000002406047981 */ /* 0x000ea4000c1e1500 */
[----:B--2---:R-:W-:-:S06]  /*5fa0*/  HADD2.F32 R4, -RZ, R4.H0_H0 ;  /* 0x20000004ff047230 */ /* 0x004fcc0000004100 */
[----:B------:R-:W0:Y:S02]  /*5fb0*/  F2I.S64.TRUNC R4, R4 ;  /* 0x0000000400047311 */ /* 0x000e24000020d900 */
[----:B0-----:R-:W-:Y:S01]  /*5fc0*/  PRMT R25, R4, 0x7610, R25 ;  /* 0x0000761004197816 */ /* 0x001fe20000000019 */
[----:B------:R-:W-:Y:S06]  /*5fd0*/  BRA `(.L_x_21345) ;  /* 0x0000000800f47947 */ /* 0x000fec0003800000 */
.L_x_21348:
        /* <DEDUP_REMOVED lines=10> */
.L_x_21351:
[----:B------:R-:W2:Y:S02]  /*6080*/  LDG.E.U16 R6, desc[UR36][R6.64] ;  /* 0x0000002406067981 */ /* 0x000ea4000c1e1500 */
[----:B--2---:R-:W-:-:S06]  /*6090*/  HADD2.F32 R4, -RZ, R6.H0_H0 ;  /* 0x20000006ff047230 */ /* 0x004fcc0000004100 */
[----:B------:R-:W0:Y:S02]  /*60a0*/  F2I.S64.TRUNC R4, R4 ;  /* 0x0000000400047311 */ /* 0x000e24000020d900 */
[----:B0-----:R-:W-:Y:S01]  /*60b0*/  PRMT R25, R4, 0x7610, R25 ;  /* 0x0000761004197816 */ /* 0x001fe20000000019 */
[----:B------:R-:W-:Y:S06]  /*60c0*/  BRA `(.L_x_21345) ;  /* 0x0000000800b87947 */ /* 0x000fec0003800000 */
.L_x_21350:
[----:B------:R-:W2:Y:S02]  /*60d0*/  LDG.E.64 R4, desc[UR36][R6.64] ;  /* 0x0000002406047981 */ /* 0x000ea4000c1e1b00 */
[----:B--2---:R-:W0:Y:S02]  /*60e0*/  F2I.S64.F64.TRUNC R4, R4 ;  /* 0x0000000400047311 */ /* 0x004e24000030d900 */
[----:B0-----:R-:W-:Y:S01]  /*60f0*/  PRMT R25, R4, 0x7610, R25 ;  /* 0x0000761004197816 */ /* 0x001fe20000000019 */
[----:B------:R-:W-:Y:S06]  /*6100*/  BRA `(.L_x_21345) ;  /* 0x0000000800a87947 */ /* 0x000fec0003800000 */
.L_x_21340:
        /* <DEDUP_REMOVED lines=12> */
.L_x_21354:
[----:B------:R-:W2:Y:S02]  /*61d0*/  LDG.E.64 R6, desc[UR36][R6.64] ;  /* 0x0000002406067981 */ /* 0x000ea4000c1e1b00 */
[----:B--2---:R-:W0:Y:S02]  /*61e0*/  F2I.S64.F64.TRUNC R4, R6 ;  /* 0x0000000600047311 */ /* 0x004e24000030d900 */
[----:B0-----:R-:W-:Y:S01]  /*61f0*/  PRMT R25, R4, 0x7610, R25 ;  /* 0x0000761004197816 */ /* 0x001fe20000000019 */
[----:B------:R-:W-:Y:S06]  /*6200*/  BRA `(.L_x_21345) ;  /* 0x0000000800687947 */ /* 0x000fec0003800000 */
.L_x_21353:
        /* <DEDUP_REMOVED lines=27> */
.L_x_21356:
        /* <DEDUP_REMOVED lines=15> */
.L_x_21355:
[----:B------:R-:W2:Y:S02]  /*64b0*/  LDG.E.U16 R4, desc[UR36][R6.64] ;  /* 0x0000002406047981 */ /* 0x000ea4000c1e1500 */
[----:B--2---:R-:W-:-:S06]  /*64c0*/  IMAD.U32 R4, R4, 0x10000, RZ ;  /* 0x0001000004047824 */ /* 0x004fcc00078e00ff */
[----:B------:R-:W0:Y:S02]  /*64d0*/  F2I.S64.TRUNC R4, R4 ;  /* 0x0000000400047311 */ /* 0x000e24000020d900 */
[----:B0-----:R-:W-:Y:S01]  /*64e0*/  PRMT R25, R4, 0x7610, R25 ;  /* 0x0000761004197816 */ /* 0x001fe20000000019 */
[----:B------:R-:W-:Y:S06]  /*64f0*/  BRA `(.L_x_21345) ;  /* 0x0000000400ac7947 */ /* 0x000fec0003800000 */
.L_x_21352:
        /* <DEDUP_REMOVED lines=10> */
.L_x_21359:
        /* <DEDUP_REMOVED lines=21> */
.L_x_21363:
[----:B------:R-:W-:Y:S05]  /*66f0*/  BSYNC.RECONVERGENT B1 ;  /* 0x0000000000017941 */ /* 0x000fea0003800200 */
.L_x_21362:
[----:B------:R-:W-:Y:S01]  /*6700*/  IMAD.SHL.U32 R0, R0, 0x100000, RZ ;  /* 0x0010000000007824 */ /* 0x000fe200078e00ff */
[----:B------:R-:W-:-:S04]  /*6710*/  LEA R3, R3, 0x3b800000, 0x17 ;  /* 0x3b80000003037811 */ /* 0x000fc800078eb8ff */
[----:B------:R-:W-:-:S07]  /*6720*/  LOP3.LUT R4, R3, R0, R7, 0xfe, !PT ;  /* 0x0000000003047212 */ /* 0x000fce00078efe07 */
.L_x_21361:
[----:B------:R-:W-:Y:S05]  /*6730*/  BSYNC.RECONVERGENT B0 ;  /* 0x0000000000007941 */ /* 0x000fea0003800200 */
.L_x_21360:
[----:B------:R-:W0:Y:S02]  /*6740*/  F2I.S64.TRUNC R4, R4 ;  /* 0x0000000400047311 */ /* 0x000e24000020d900 */
[----:B0-----:R-:W-:Y:S01]  /*6750*/  PRMT R25, R4, 0x7610, R25 ;  /* 0x0000761004197816 */ /* 0x001fe20000000019 */
[----:B------:R-:W-:Y:S06]  /*6760*/  BRA `(.L_x_21345) ;  /* 0x0000000400107947 */ /* 0x000fec0003800000 */
.L_x_21358:
        /* <DEDUP_REMOVED lines=21> */
.L_x_21367:
[----:B------:R-:W-:Y:S05]  /*68c0*/  BSYNC.RECONVERGENT B1 ;  /* 0x0000000000017941 */ /* 0x000fea0003800200 */
.L_x_21366:
[----:B------:R-:W-:Y:S01]  /*68d0*/  IMAD.SHL.U32 R0, R0, 0x200000, RZ ;  /* 0x0020000000007824 */ /* 0x000fe200078e00ff */
[----:B------:R-:W-:-:S04]  /*68e0*/  LEA R3, R3, 0x37800000, 0x17 ;  /* 0x3780000003037811 */ /* 0x000fc800078eb8ff */
[----:B------:R-:W-:-:S07]  /*68f0*/  LOP3.LUT R4, R3, R0, R7, 0xfe, !PT ;  /* 0x0000000003047212 */ /* 0x000fce00078efe07 */
.L_x_21365:
[----:B------:R-:W-:Y:S05]  /*6900*/  BSYNC.RECONVERGENT B0 ;  /* 0x0000000000007941 */ /* 0x000fea0003800200 */
.L_x_21364:
[----:B------:R-:W0:Y:S02]  /*6910*/  F2I.S64.TRUNC R4, R4 ;  /* 0x0000000400047311 */ /* 0x000e24000020d900 */
[----:B0-----:R-:W-:Y:S01]  /*6920*/  PRMT R25, R4, 0x7610, R25 ;  /* 0x0000761004197816 */ /* 0x001fe20000000019 */
[----:B------:R-:W-:Y:S06]  /*6930*/  BRA `(.L_x_21345) ;  /* 0x00000000009c7947 */ /* 0x000fec0003800000 */
.L_x_21357:
        /* <DEDUP_REMOVED lines=14> */
.L_x_21371:
[----:B------:R-:W-:Y:S05]  /*6a20*/  BSYNC.RECONVERGENT B0 ;  /* 0x0000000000007941 */ /* 0x000fea0003800200 */
.L_x_21370:
[----:B------:R-:W0:Y:S02]  /*6a30*/  F2I.S64.TRUNC R4, R4 ;  /* 0x0000000400047311 */ /* 0x000e24000020d900 */
[----:B0-----:R-:W-:Y:S01]  /*6a40*/  PRMT R25, R4, 0x7610, R25 ;  /* 0x0000761004197816 */ /* 0x001fe20000000019 */
[----:B------:R-:W-:Y:S06]  /*6a50*/  BRA `(.L_x_21345) ;  /* 0x0000000000547947 */ /* 0x000fec0003800000 */
.L_x_21344:
        /* <DEDUP_REMOVED lines=16> */
.L_x_21372:
[----:B------:R-:W-:Y:S01]  /*6b60*/  PRMT R25, RZ, 0x7610, R25 ;  /* 0x00007610ff197816 */ /* 0x000fe20000000019 */
[----:B------:R-:W-:Y:S06]  /*6b70*/  BRA `(.L_x_21345) ;  /* 0x00000000000c7947 */ /* 0x000fec0003800000 */
.L_x_21369:
[----:B------:R2:W5:Y:S01]  /*6b80*/  LDG.E.U8 R25, desc[UR36][R6.64] ;  /* 0x0000002406197981 */ /* 0x000562000c1e1100 */
[----:B------:R-:W-:Y:S05]  /*6b90*/  BRA `(.L_x_21345) ;  /* 0x0000000000047947 */ /* 0x000fea0003800000 */
.L_x_21368:
[----:B------:R1:W5:Y:S02]  /*6ba0*/  LDG.E.U8 R25, desc[UR36][R6.64] ;  /* 0x0000002406197981 */ /* 0x000364000c1e1100 */
.L_x_21345:
        /* <DEDUP_REMOVED lines=16> */
.L_x_21376:
[----:B------:R0:W5:Y:S01]  /*6cb0*/  LDG.E.U8 R0, desc[UR36][R6.64] ;  /* 0x0000002406007981 */ /* 0x000162000c1e1100 */
[----:B------:R-:W-:Y:S05]  /*6cc0*/  BRA `(.L_x_21378) ;  /* 0x0000000c00607947 */ /* 0x000fea0003800000 */
.L_x_21375:
        /* <DEDUP_REMOVED lines=8> */
.L_x_21380:
[----:B------:R3:W5:Y:S01]  /*6d50*/  LDG.E.U8 R0, desc[UR36][R6.64] ;  /* 0x0000002406007981 */ /* 0x000762000c1e1100 */
[----:B------:R-:W-:Y:S05]  /*6d60*/  BRA `(.L_x_21378) ;  /* 0x0000000c00387947 */ /* 0x000fea0003800000 */
.L_x_21379:
[----:B------:R0:W5:Y:S01]  /*6d70*/  LDG.E.U16 R0, desc[UR36][R6.64] ;  /* 0x0000002406007981 */ /* 0x000162000c1e1500 */
[----:B------:R-:W-:Y:S05]  /*6d80*/  BRA `(.L_x_21378) ;  /* 0x0000000c00307947 */ /* 0x000fea0003800000 */
.L_x_21374:
        /* <DEDUP_REMOVED lines=10> */
.L_x_21382:
[----:B------:R-:W2:Y:S02]  /*6e30*/  LDG.E.U16 R4, desc[UR36][R6.64] ;  /* 0x0000002406047981 */ /* 0x000ea4000c1e1500 */
[----:B--2---:R-:W-:-:S06]  /*6e40*/  HADD2.F32 R4, -RZ, R4.H0_H0 ;  /* 0x20000004ff047230 */ /* 0x004fcc0000004100 */
[----:B------:R-:W0:Y:S02]  /*6e50*/  F2I.S64.TRUNC R4, R4 ;  /* 0x0000000400047311 */ /* 0x000e24000020d900 */
[----:B0-----:R-:W-:Y:S01]  /*6e60*/  PRMT R0, R4, 0x7610, R0 ;  /* 0x0000761004007816 */ /* 0x001fe20000000000 */
[----:B------:R-:W-:Y:S06]  /*6e70*/  BRA `(.L_x_21378) ;  /* 0x0000000800f47947 */ /* 0x000fec0003800000 */
.L_x_21381:
        /* <DEDUP_REMOVED lines=10> */
.L_x_21384:
[----:B------:R-:W2:Y:S02]  /*6f20*/  LDG.E.U16 R6, desc[UR36][R6.64] ;  /* 0x0000002406067981 */ /* 0x000ea4000c1e1500 */
[----:B--2---:R-:W-:-:S06]  /*6f30*/  HADD2.F32 R4, -RZ, R6.H0_H0 ;  /* 0x20000006ff047230 */ /* 0x004fcc0000004100 */
[----:B------:R-:W0:Y:S02]  /*6f40*/  F2I.S64.TRUNC R4, R4 ;  /* 0x0000000400047311 */ /* 0x000e24000020d900 */
[----:B0-----:R-:W-:Y:S01]  /*6f50*/  PRMT R0, R4, 0x7610, R0 ;  /* 0x0000761004007816 */ /* 0x001fe20000000000 */
[----:B------:R-:W-:Y:S06]  /*6f60*/  BRA `(.L_x_21378) ;  /* 0x0000000800b87947 */ /* 0x000fec0003800000 */
.L_x_21383:
[----:B------:R-:W2:Y:S02]  /*6f70*/  LDG.E.64 R4, desc[UR36][R6.64] ;  /* 0x0000002406047981 */ /* 0x000ea4000c1e1b00 */
[----:B--2---:R-:W0:Y:S02]  /*6f80*/  F2I.S64.F64.TRUNC R4, R4 ;  /* 0x0000000400047311 */ /* 0x004e24000030d900 */
[----:B0-----:R-:W-:Y:S01]  /*6f90*/  PRMT R0, R4, 0x7610, R0 ;  /* 0x0000761004007816 */ /* 0x001fe20000000000 */
[----:B------:R-:W-:Y:S06]  /*6fa0*/  BRA `(.L_x_21378) ;  /* 0x0000000800a87947 */ /* 0x000fec0003800000 */
.L_x_21373:
        /* <DEDUP_REMOVED lines=12> */
.L_x_21387:
[----:B------:R-:W2:Y:S02]  /*7070*/  LDG.E.64 R6, desc[UR36][R6.64] ;  /* 0x0000002406067981 */ /* 0x000ea4000c1e1b00 */
[----:B--2---:R-:W0:Y:S02]  /*7080*/  F2I.S64.F64.TRUNC R4, R6 ;  /* 0x0000000600047311 */ /* 0x004e24000030d900 */
[----:B0-----:R-:W-:Y:S01]  /*7090*/  PRMT R0, R4, 0x7610, R0 ;  /* 0x0000761004007816 */ /* 0x001fe20000000000 */
[----:B------:R-:W-:Y:S06]  /*70a0*/  BRA `(.L_x_21378) ;  /* 0x0000000800687947 */ /* 0x000fec0003800000 */
.L_x_21386:
        /* <DEDUP_REMOVED lines=27> */
.L_x_21389:
        /* <DEDUP_REMOVED lines=15> */
.L_x_21388:
[----:B------:R-:W2:Y:S02]  /*7350*/  LDG.E.U16 R4, desc[UR36][R6.64] ;  /* 0x0000002406047981 */ /* 0x000ea4000c1e1500 */
[----:B--2---:R-:W-:-:S06]  /*7360*/  IMAD.U32 R4, R4, 0x10000, RZ ;  /* 0x0001000004047824 */ /* 0x004fcc00078e00ff */
[----:B------:R-:W0:Y:S02]  /*7370*/  F2I.S64.TRUNC R4, R4 ;  /* 0x0000000400047311 */ /* 0x000e24000020d900 */
[----:B0-----:R-:W-:Y:S01]  /*7380*/  PRMT R0, R4, 0x7610, R0 ;  /* 0x0000761004007816 */ /* 0x001fe20000000000 */
[----:B------:R-:W-:Y:S06]  /*7390*/  BRA `(.L_x_21378) ;  /* 0x0000000400ac7947 */ /* 0x000fec0003800000 */
.L_x_21385:
        /* <DEDUP_REMOVED lines=10> */
.L_x_21392:
        /* <DEDUP_REMOVED lines=21> */
.L_x_21396:
[----:B------:R-:W-:Y:S05]  /*7590*/  BSYNC.RECONVERGENT B1 ;  /* 0x0000000000017941 */ /* 0x000fea0003800200 */
.L_x_21395:
[----:B------:R-:W-:Y:S01]  /*75a0*/  IMAD.SHL.U32 R0, R0, 0x100000, RZ ;  /* 0x0010000000007824 */ /* 0x000fe200078e00ff */
[----:B------:R-:W-:-:S04]  /*75b0*/  LEA R3, R3, 0x3b800000, 0x17 ;  /* 0x3b80000003037811 */ /* 0x000fc800078eb8ff */
[----:B------:R-:W-:-:S07]  /*75c0*/  LOP3.LUT R4, R3, R0, R7, 0xfe, !PT ;  /* 0x0000000003047212 */ /* 0x000fce00078efe07 */
.L_x_21394:
[----:B------:R-:W-:Y:S05]  /*75d0*/  BSYNC.RECONVERGENT B0 ;  /* 0x0000000000007941 */ /* 0x000fea0003800200 */
.L_x_21393:
[----:B------:R-:W0:Y:S02]  /*75e0*/  F2I.S64.TRUNC R4, R4 ;  /* 0x0000000400047311 */ /* 0x000e24000020d900 */
[----:B0-----:R-:W-:Y:S01]  /*75f0*/  PRMT R0, R4, 0x7610, R0 ;  /* 0x0000761004007816 */ /* 0x001fe20000000000 */
[----:B------:R-:W-:Y:S06]  /*7600*/  BRA `(.L_x_21378) ;  /* 0x0000000400107947 */ /* 0x000fec0003800000 */
.L_x_21391:
        /* <DEDUP_REMOVED lines=21> */
.L_x_21400:
[----:B------:R-:W-:Y:S05]  /*7760*/  BSYNC.RECONVERGENT B1 ;  /* 0x0000000000017941 */ /* 0x000fea0003800200 */
.L_x_21399:
[----:B------:R-:W-:Y:S01]  /*7770*/  IMAD.SHL.U32 R0, R0, 0x200000, RZ ;  /* 0x0020000000007824 */ /* 0x000fe200078e00ff */
[----:B------:R-:W-:-:S04]  /*7780*/  LEA R3, R3, 0x37800000, 0x17 ;  /* 0x3780000003037811 */ /* 0x000fc800078eb8ff */
[----:B------:R-:W-:-:S07]  /*7790*/  LOP3.LUT R4, R3, R0, R7, 0xfe, !PT ;  /* 0x0000000003047212 */ /* 0x000fce00078efe07 */
.L_x_21398:
[----:B------:R-:W-:Y:S05]  /*77a0*/  BSYNC.RECONVERGENT B0 ;  /* 0x0000000000007941 */ /* 0x000fea0003800200 */
.L_x_21397:
[----:B------:R-:W0:Y:S02]  /*77b0*/  F2I.S64.TRUNC R4, R4 ;  /* 0x0000000400047311 */ /* 0x000e24000020d900 */
[----:B0-----:R-:W-:Y:S01]  /*77c0*/  PRMT R0, R4, 0x7610, R0 ;  /* 0x0000761004007816 */ /* 0x001fe20000000000 */
[----:B------:R-:W-:Y:S06]  /*77d0*/  BRA `(.L_x_21378) ;  /* 0x00000000009c7947 */ /* 0x000fec0003800000 */
.L_x_21390:
        /* <DEDUP_REMOVED lines=14> */
.L_x_21404:
[----:B------:R-:W-:Y:S05]  /*78c0*/  BSYNC.RECONVERGENT B0 ;  /* 0x0000000000007941 */ /* 0x000fea0003800200 */
.L_x_21403:
[----:B------:R-:W0:Y:S02]  /*78d0*/  F2I.S64.TRUNC R4, R4 ;  /* 0x0000000400047311 */ /* 0x000e24000020d900 */
[----:B0-----:R-:W-:Y:S01]  /*78e0*/  PRMT R0, R4, 0x7610, R0 ;  /* 0x0000761004007816 */ /* 0x001fe20000000000 */
[----:B------:R-:W-:Y:S06]  /*78f0*/  BRA `(.L_x_21378) ;  /* 0x0000000000547947 */ /* 0x000fec0003800000 */
.L_x_21377:
        /* <DEDUP_REMOVED lines=16> */
.L_x_21405:
[----:B------:R-:W-:Y:S01]  /*7a00*/  PRMT R0, RZ, 0x7610, R0 ;  /* 0x00007610ff007816 */ /* 0x000fe20000000000 */
[----:B------:R-:W-:Y:S06]  /*7a10*/  BRA `(.L_x_21378) ;  /* 0x00000000000c7947 */ /* 0x000fec0003800000 */
.L_x_21402:
[----:B------:R1:W5:Y:S01]  /*7a20*/  LDG.E.U8 R0, desc[UR36][R6.64] ;  /* 0x0000002406007981 */ /* 0x000362000c1e1100 */
[----:B------:R-:W-:Y:S05]  /*7a30*/  BRA `(.L_x_21378) ;  /* 0x0000000000047947 */ /* 0x000fea0003800000 */
.L_x_21401:
[----:B------:R2:W5:Y:S02]  /*7a40*/  LDG.E.U8 R0, desc[UR36][R6.64] ;  /* 0x0000002406007981 */ /* 0x000564000c1e1100 */
.L_x_21378:
[----:B-----5:R-:W-:Y:S01]  /*7a50*/  PRMT R25, R25, 0x9910, RZ ;  /* 0x0000991019197816 */ /* 0x020fe200000000ff */
[----:B------:R-:W0:Y:S01]  /*7a60*/  LDCU.64 UR6, c[0x0][0x648] ;  /* 0x0000c900ff0677ac */ /* 0x000e220008000a00 */
        /* <DEDUP_REMOVED lines=8> */
[----:B0-----:R-:W-:-:S03]  /*7af0*/  IADD3 R8, P0, PT, R23, UR6, RZ ;  /* 0x0000000617087c10 */ /* 0x001fc6000ff1e0ff */
        /* <DEDUP_REMOVED lines=13> */
.L_x_21410:
[----:B------:R0:W-:Y:S01]  /*7bd0*/  STG.E.U8 desc[UR36][R8.64], R5 ;  /* 0x0000000508007986 */ /* 0x0001e2000c101124 */
[----:B------:R-:W-:Y:S05]  /*7be0*/  BRA `(.L_x_21412) ;  /* 0x0000000c004c7947 */ /* 0x000fea0003800000 */
.L_x_21409:
        /* <DEDUP_REMOVED lines=10> */
.L_x_21414:
[----:B------:R-:W-:-:S05]  /*7c90*/  LOP3.LUT R5, R5, 0xff, RZ, 0xc0, !PT ;  /* 0x000000ff05057812 */ /* 0x000fca00078ec0ff */
[----:B------:R0:W-:Y:S01]  /*7ca0*/  STG.E desc[UR36][R8.64], R5 ;  /* 0x0000000508007986 */ /* 0x0001e2000c101924 */
[----:B------:R-:W-:Y:S05]  /*7cb0*/  BRA `(.L_x_21412) ;  /* 0x0000000c00187947 */ /* 0x000fea0003800000 */
.L_x_21413:
[----:B------:R-:W-:-:S05]  /*7cc0*/  LOP3.LUT R3, R5, 0xff, RZ, 0xc0, !PT ;  /* 0x000000ff05037812 */ /* 0x000fca00078ec0ff */
[----:B------:R0:W-:Y:S01]  /*7cd0*/  STG.E.U16 desc[UR36][R8.64], R3 ;  /* 0x0000000308007986 */ /* 0x0001e2000c101524 */
[----:B------:R-:W-:Y:S05]  /*7ce0*/  BRA `(.L_x_21412) ;  /* 0x0000000c000c7947 */ /* 0x000fea0003800000 */
.L_x_21408:
        /* <DEDUP_REMOVED lines=10> */
.L_x_21416:
[----:B------:R-:W-:-:S04]  /*7d90*/  LOP3.LUT R5, R5, 0xff, RZ, 0xc0, !PT ;  /* 0x000000ff05057812 */ /* 0x000fc800078ec0ff */
[----:B------:R-:W0:Y:S02]  /*7da0*/  I2F.U16 R0, R5 ;  /* 0x0000000500007306 */ /* 0x000e240000101000 */
[----:B0-----:R-:W-:-:S05]  /*7db0*/  F2FP.F16.F32.PACK_AB R0, RZ, R0 ;  /* 0x00000000ff00723e */ /* 0x001fca00000000ff */
[----:B------:R0:W-:Y:S01]  /*7dc0*/  STG.E.U16 desc[UR36][R8.64], R0 ;  /* 0x0000000008007986 */ /* 0x0001e2000c101524 */
[----:B------:R-:W-:Y:S05]  /*7dd0*/  BRA `(.L_x_21412) ;  /* 0x0000000800d07947 */ /* 0x000fea0003800000 */
.L_x_21415:
[----:B------:R-:W-:-:S13]  /*7de0*/  ISETP.NE.AND P0, PT, R3, 0x7, PT ;  /* 0x000000070300780c */ /* 0x000fda0003f05270 */
[----:B------:R-:W-:Y:S05]  /*7df0*/  @!P0 BRA `(.L_x_21417) ;  /* 0x00000000003c8947 */ /* 0x000fea0003800000 */
[----:B------:R-:W-:-:S13]  /*7e00*/  ISETP.NE.AND P0, PT, R3, 0x8, PT ;  /* 0x000000080300780c */ /* 0x000fda0003f05270 */
[----:B------:R-:W-:Y:S05]  /*7e10*/  @!P0 BRA `(.L_x_21418) ;  /* 0x00000000001c8947 */ /* 0x000fea0003800000 */
[----:B------:R-:W-:-:S13]  /*7e20*/  ISETP.NE.AND P0, PT, R3, 0x9, PT ;  /* 0x000000090300780c */ /* 0x000fda0003f05270 */
[----:B------:R-:W-:Y:S05]  /*7e30*/  @P0 BRA `(.L_x_21411) ;  /* 0x0000000400e00947 */ /* 0x000fea0003800000 */
[----:B------:R-:W-:Y:S01]  /*7e40*/  LOP3.LUT R5, R5, 0xff, RZ, 0xc0, !PT ;  /* 0x000000ff05057812 */ /* 0x000fe200078ec0ff */
[----:B-1234-:R-:W-:-:S03]  /*7e50*/  IMAD.MOV.U32 R7, RZ, RZ, RZ ;  /* 0x000000ffff077224 */ /* 0x01efc600078e00ff */
[----:B------:R-:W0:Y:S02]  /*7e60*/  I2F.U16 R6, R5 ;  /* 0x0000000500067306 */ /* 0x000e240000101000 */
[----:B0-----:R0:W-:Y:S01]  /*7e70*/  STG.E.64 desc[UR36][R8.64], R6 ;  /* 0x0000000608007986 */ /* 0x0011e2000c101b24 */
[----:B------:R-:W-:Y:S05]  /*7e80*/  BRA `(.L_x_21412) ;  /* 0x0000000800a47947 */ /* 0x000fea0003800000 */
.L_x_21418:
[----:B------:R-:W-:-:S06]  /*7e90*/  LOP3.LUT R5, R5, 0xff, RZ, 0xc0, !PT ;  /* 0x000000ff05057812 */ /* 0x000fcc00078ec0ff */
[----:B------:R-:W0:Y:S02]  /*7ea0*/  I2F.U16 R5, R5 ;  /* 0x0000000500057306 */ /* 0x000e240000101000 */
[----:B0-----:R-:W-:-:S04]  /*7eb0*/  F2FP.F16.F32.PACK_AB R3, RZ, R5 ;  /* 0x00000005ff03723e */ /* 0x001fc800000000ff */
[----:B------:R-:W-:-:S05]  /*7ec0*/  PRMT R3, R3, 0x5410, RZ ;  /* 0x0000541003037816 */ /* 0x000fca00000000ff */
[----:B------:R0:W-:Y:S01]  /*7ed0*/  STG.E desc[UR36][R8.64], R3 ;  /* 0x0000000308007986 */ /* 0x0001e2000c101924 */
[----:B------:R-:W-:Y:S05]  /*7ee0*/  BRA `(.L_x_21412) ;  /* 0x00000008008c7947 */ /* 0x000fea0003800000 */
.L_x_21417:
[----:B------:R-:W-:-:S06]  /*7ef0*/  LOP3.LUT R5, R5, 0xff, RZ, 0xc0, !PT ;  /* 0x000000ff05057812 */ /* 0x000fcc00078ec0ff */
[----:B------:R-:W0:Y:S02]  /*7f00*/  I2F.F64.U16 R4, R5 ;  /* 0x0000000500047312 */ /* 0x000e240000101800 */
[----:B0-----:R0:W-:Y:S01]  /*7f10*/  STG.E.64 desc[UR36][R8.64], R4 ;  /* 0x0000000408007986 */ /* 0x0011e2000c101b24 */
[----:B------:R-:W-:Y:S05]  /*7f20*/  BRA `(.L_x_21412) ;  /* 0x00000008007c7947 */ /* 0x000fea0003800000 */
.L_x_21407:
        /* <DEDUP_REMOVED lines=13> */
.L_x_21422:
        /* <DEDUP_REMOVED lines=17> */
.L_x_21425:
[----:B------:R-:W-:-:S07]  /*8110*/  PRMT R4, R0, 0x7610, R4 ;  /* 0x0000761000047816 */ /* 0x000fce0000000004 */
.L_x_21424:
[----:B------:R-:W-:Y:S05]  /*8120*/  BSYNC.RECONVERGENT B0 ;  /* 0x0000000000007941 */ /* 0x000fea0003800200 */
.L_x_21423:
[----:B------:R0:W-:Y:S01]  /*8130*/  STG.E.U8 desc[UR36][R8.64], R4 ;  /* 0x0000000408007986 */ /* 0x0001e2000c101124 */
[----:B------:R-:W-:Y:S05]  /*8140*/  BRA `(.L_x_21412) ;  /* 0x0000000400f47947 */ /* 0x000fea0003800000 */
.L_x_21421:
        /* <DEDUP_REMOVED lines=17> */
.L_x_21428:
[----:B------:R-:W-:-:S07]  /*8260*/  PRMT R4, R0, 0x7610, R4 ;  /* 0x0000761000047816 */ /* 0x000fce0000000004 */
.L_x_21427:
[----:B------:R-:W-:Y:S05]  /*8270*/  BSYNC.RECONVERGENT B0 ;  /* 0x0000000000007941 */ /* 0x000fea0003800200 */
.L_x_21426:
[----:B------:R0:W-:Y:S01]  /*8280*/  STG.E.U8 desc[UR36][R8.64], R4 ;  /* 0x0000000408007986 */ /* 0x0001e2000c101124 */
[----:B------:R-:W-:Y:S05]  /*8290*/  BRA `(.L_x_21412) ;  /* 0x0000000400a07947 */ /* 0x000fea0003800000 */
.L_x_21420:
[----:B------:R-:W-:-:S13]  /*82a0*/  ISETP.NE.AND P0, PT, R3, 0x1c, PT ;  /* 0x0000001c0300780c */ /* 0x000fda0003f05270 */
[----:B------:R-:W-:Y:S05]  /*82b0*/  @!P0 BRA `(.L_x_21429) ;  /* 0x0000000000608947 */ /* 0x000fea0003800000 */
[----:B------:R-:W-:-:S13]  /*82c0*/  ISETP.NE.AND P0, PT, R3, 0x1d, PT ;  /* 0x0000001d0300780c */ /* 0x000fda0003f05270 */
[----:B------:R-:W-:Y:S05]  /*82d0*/  @!P0 BRA `(.L_x_21430) ;  /* 0x0000000000488947 */ /* 0x000fea0003800000 */
[----:B------:R-:W-:-:S13]  /*82e0*/  ISETP.NE.AND P0, PT, R3, 0x2c, PT ;  /* 0x0000002c0300780c */ /* 0x000fda0003f05270 */
[----:B------:R-:W-:Y:S05]  /*82f0*/  @P0 BRA `(.L_x_21411) ;  /* 0x0000000000b00947 */ /* 0x000fea0003800000 */
[----:B------:R-:W-:Y:S01]  /*8300*/  LOP3.LUT R5, R5, 0xff, RZ, 0xc0, !PT ;  /* 0x000000ff05057812 */ /* 0x000fe200078ec0ff */
[----:B------:R-:W-:-:S05]  /*8310*/  IMAD.MOV.U32 R3, RZ, RZ, 0xff ;  /* 0x000000ffff037424 */ /* 0x000fca00078e00ff */
[----:B------:R-:W0:Y:S02]  /*8320*/  I2F.U16 R5, R5 ;  /* 0x0000000500057306 */ /* 0x000e240000101000 */
[----:B0-----:R-:W-:-:S04]  /*8330*/  SHF.R.U32.HI R4, RZ, 0x17, R5 ;  /* 0x00000017ff047819 */ /* 0x001fc80000011605 */
        /* <DEDUP_REMOVED lines=12> */
.L_x_21430:
[----:B------:R-:W-:Y:S01]  /*8400*/  LOP3.LUT R4, R5, 0xff, RZ, 0xc0, !PT ;  /* 0x000000ff05047812 */ /* 0x000fe200078ec0ff */
[----:B------:R-:W-:-:S05]  /*8410*/  IMAD.MOV.U32 R5, RZ, RZ, RZ ;  /* 0x000000ffff057224 */ /* 0x000fca00078e00ff */
[----:B------:R0:W-:Y:S01]  /*8420*/  STG.E.64 desc[UR36][R8.64], R4 ;  /* 0x0000000408007986 */ /* 0x0001e2000c101b24 */
[----:B------:R-:W-:Y:S05]  /*8430*/  BRA `(.L_x_21412) ;  /* 0x0000000400387947 */ /* 0x000fea0003800000 */
.L_x_21429:
[----:B------:R-:W-:-:S05]  /*8440*/  LOP3.LUT R5, R5, 0xff, RZ, 0xc0, !PT ;  /* 0x000000ff05057812 */ /* 0x000fca00078ec0ff */
[----:B------:R0:W-:Y:S01]  /*8450*/  STG.E desc[UR36][R8.64], R5 ;  /* 0x0000000508007986 */ /* 0x0001e2000c101924 */
[----:B------:R-:W-:Y:S05]  /*8460*/  BRA `(.L_x_21412) ;  /* 0x00000004002c7947 */ /* 0x000fea0003800000 */
.L_x_21419:
        /* <DEDUP_REMOVED lines=10> */
.L_x_21432:
[----:B------:R-:W-:Y:S02]  /*8510*/  LOP3.LUT R5, R5, 0xff, RZ, 0xc0, !PT ;  /* 0x000000ff05057812 */ /* 0x000fe400078ec0ff */
[----:B-1234-:R-:W-:-:S04]  /*8520*/  CS2R R6, SRZ ;  /* 0x0000000000067805 */ /* 0x01efc8000001ff00 */
[----:B------:R-:W0:Y:S02]  /*8530*/  I2F.F64.U16 R4, R5 ;  /* 0x0000000500047312 */ /* 0x000e240000101800 */
[----:B0-----:R0:W-:Y:S01]  /*8540*/  STG.E.128 desc[UR36][R8.64], R4 ;  /* 0x0000000408007986 */ /* 0x0011e2000c101d24 */
[----:B------:R-:W-:Y:S05]  /*8550*/  BRA `(.L_x_21412) ;  /* 0x0000000000f07947 */ /* 0x000fea0003800000 */
.L_x_21431:
[----:B------:R-:W-:-:S13]  /*8560*/  ISETP.NE.AND P0, PT, R3, 0xf, PT ;  /* 0x0000000f0300780c */ /* 0x000fda0003f05270 */
[----:B------:R-:W-:Y:S05]  /*8570*/  @!P0 BRA `(.L_x_21433) ;  /* 0x0000000000d88947 */ /* 0x000fea0003800000 */
[----:B------:R-:W-:-:S13]  /*8580*/  ISETP.NE.AND P0, PT, R3, 0x17, PT ;  /* 0x000000170300780c */ /* 0x000fda0003f05270 */
[----:B------:R-:W-:Y:S05]  /*8590*/  @!P0 BRA `(.L_x_21434) ;  /* 0x0000000000888947 */ /* 0x000fea0003800000 */
[----:B------:R-:W-:-:S13]  /*85a0*/  ISETP.NE.AND P0, PT, R3, 0x18, PT ;  /* 0x000000180300780c */ /* 0x000fda0003f05270 */
[----:B------:R-:W-:Y:S05]  /*85b0*/  @!P0 BRA `(.L_x_21435) ;  /* 0x0000000000448947 */ /* 0x000fea0003800000 */
.L_x_21411:
[----:B------:R-:W-:Y:S01]  /*85c0*/  MOV R14, 0x228 ;  /* 0x00000228000e7802 */ /* 0x000fe20000000f00 */
[----:B------:R-:W0:Y:S01]  /*85d0*/  LDCU.64 UR4, c[0x4][0x218] ;  /* 0x01004300ff0477ac */ /* 0x000e220008000a00 */
[----:B------:R-:W-:Y:S02]  /*85e0*/  IMAD.MOV.U32 R8, RZ, RZ, 0x65 ;  /* 0x00000065ff087424 */ /* 0x000fe400078e00ff */
[----:B------:R-:W-:Y:S01]  /*85f0*/  IMAD.MOV.U32 R12, RZ, RZ, 0x1 ;  /* 0x00000001ff0c7424 */ /* 0x000fe200078e00ff */
[----:B------:R-:W1:Y:S01]  /*8600*/  LDCU.64 UR6, c[0x4][0x220] ;  /* 0x01004400ff0677ac */ /* 0x000e620008000a00 */
[----:B------:R-:W1:Y:S01]  /*8610*/  LDC.64 R14, c[0x4][R14] ;  /* 0x010000000e0e7b82 */ /* 0x000e620000000a00 */
[----:B------:R-:W-:Y:S01]  /*8620*/  IMAD.MOV.U32 R13, RZ, RZ, RZ ;  /* 0x000000ffff0d7224 */ /* 0x000fe200078e00ff */
[----:B------:R-:W5:Y:S01]  /*8630*/  LDCU.64 UR8, c[0x4][0x18] ;  /* 0x01000300ff0877ac */ /* 0x000f620008000a00 */
[----:B0-----:R-:W-:Y:S02]  /*8640*/  IMAD.U32 R4, RZ, RZ, UR4 ;  /* 0x00000004ff047e24 */ /* 0x001fe4000f8e00ff */
[----:B------:R-:W-:-:S02]  /*8650*/  IMAD.U32 R5, RZ, RZ, UR5 ;  /* 0x00000005ff057e24 */ /* 0x000fc4000f8e00ff */
[----:B-1234-:R-:W-:Y:S02]  /*8660*/  IMAD.U32 R6, RZ, RZ, UR6 ;  /* 0x00000006ff067e24 */ /* 0x01efe4000f8e00ff */
[----:B------:R-:W-:Y:S02]  /*8670*/  IMAD.U32 R7, RZ, RZ, UR7 ;  /* 0x00000007ff077e24 */ /* 0x000fe4000f8e00ff */
[----:B-----5:R-:W-:Y:S02]  /*8680*/  IMAD.U32 R10, RZ, RZ, UR8 ;  /* 0x00000008ff0a7e24 */ /* 0x020fe4000f8e00ff */
[----:B------:R-:W-:-:S07]  /*8690*/  IMAD.U32 R11, RZ, RZ, UR9 ;  /* 0x00000009ff0b7e24 */ /* 0x000fce000f8e00ff */
[----:B------:R-:W-:-:S07]  /*86a0*/  LEPC R20, `(.L_x_21436) ;  /* 0x000000001014794e */ /* 0x000fce0000000000 */
[----:B------:R-:W-:Y:S05]  /*86b0*/  CALL.ABS.NOINC R14 ;  /* 0x000000000e007343 */ /* 0x000fea0003c00000 */
.L_x_21436:
[----:B------:R-:W-:Y:S05]  /*86c0*/  BRA `(.L_x_21412) ;  /* 0x0000000000947947 */ /* 0x000fea0003800000 */
.L_x_21435:
        /* <DEDUP_REMOVED lines=12> */
.L_x_21438:
[----:B------:R-:W-:Y:S05]  /*8790*/  BSYNC.RECONVERGENT B0 ;  /* 0x0000000000007941 */ /* 0x000fea0003800200 */
.L_x_21437:
[----:B------:R0:W-:Y:S01]  /*87a0*/  STG.E.U8 desc[UR36][R8.64], R3 ;  /* 0x0000000308007986 */ /* 0x0001e2000c101124 */
[----:B------:R-:W-:Y:S05]  /*87b0*/  BRA `(.L_x_21412) ;  /* 0x0000000000587947 */ /* 0x000fea0003800000 */
.L_x_21434:
[----:B------:R-:W-:-:S06]  /*87c0*/  LOP3.LUT R5, R5, 0xff, RZ, 0xc0, !PT ;  /* 0x000000ff05057812 */ /* 0x000fcc00078ec0ff */
        /* <DEDUP_REMOVED lines=12> */
.L_x_21439:
[----:B------:R-:W-:Y:S01]  /*8890*/  IMAD.MOV.U32 R3, RZ, RZ, 0x7f ;  /* 0x0000007fff037424 */ /* 0x000fe200078e00ff */
[----:B------:R-:W-:-:S04]  /*88a0*/  ISETP.GT.U32.AND P0, PT, R5, 0x7f800000, PT ;  /* 0x7f8000000500780c */ /* 0x000fc80003f04070 */
[----:B------:R-:W-:-:S05]  /*88b0*/  SEL R3, R3, 0x7c, P0 ;  /* 0x0000007c03037807 */ /* 0x000fca0000000000 */
[----:B------:R0:W-:Y:S01]  /*88c0*/  STG.E.U8 desc[UR36][R8.64], R3 ;  /* 0x0000000308007986 */ /* 0x0001e2000c101124 */
[----:B------:R-:W-:Y:S05]  /*88d0*/  BRA `(.L_x_21412) ;  /* 0x0000000000107947 */ /* 0x000fea0003800000 */
.L_x_21433:
[----:B------:R-:W-:-:S04]  /*88e0*/  LOP3.LUT R5, R5, 0xff, RZ, 0xc0, !PT ;  /* 0x000000ff05057812 */ /* 0x000fc800078ec0ff */
[----:B------:R-:W0:Y:S02]  /*88f0*/  I2F.U16 R0, R5 ;  /* 0x0000000500007306 */ /* 0x000e240000101000 */
[----:B0-----:R-:W-:-:S05]  /*8900*/  F2FP.BF16.F32.PACK_AB R0, RZ, R0 ;  /* 0x00000000ff00723e */ /* 0x001fca00000010ff */
[----:B------:R0:W-:Y:S02]  /*8910*/  STG.E.U16 desc[UR36][R8.64], R0 ;  /* 0x0000000008007986 */ /* 0x0001e4000c101524 */
.L_x_21412:
[----:B------:R-:W-:Y:S05]  /*8920*/  BSYNC.RECONVERGENT B6 ;  /* 0x0000000000067941 */ /* 0x000fea0003800200 */
.L_x_21406:
[----:B------:R-:W-:-:S07]  /*8930*/  VIADD R17, R17, 0x80 ;  /* 0x0000008011117836 */ /* 0x000fce0000000000 */
.L_x_21337:
[----:B------:R-:W-:Y:S05]  /*8940*/  BSYNC.RECONVERGENT B7 ;  /* 0x0000000000077941 */ /* 0x000fea0003800200 */
.L_x_21336:
        /* <DEDUP_REMOVED lines=358> */
.L_x_21442:
[----:B01----:R-:W-:Y:S01]  /*9fb0*/  IMAD.MOV.U32 R3, RZ, RZ, 0x1 ;  /* 0x00000001ff037424 */ /* 0x003fe200078e00ff */
        /* <DEDUP_REMOVED lines=23> */
.L_x_21443:
        /* <DEDUP_REMOVED lines=16> */
.L_x_21447:
[----:B------:R4:W5:Y:S01]  /*a230*/  LDG.E.U8 R25, desc[UR36][R6.64] ;  /* 0x0000002406197981 */ /* 0x000962000c1e1100 */
[----:B------:R-:W-:Y:S05]  /*a240*/  BRA `(.L_x_21449) ;  /* 0x0000000c00607947 */ /* 0x000fea0003800000 */
.L_x_21446:
        /* <DEDUP_REMOVED lines=8> */
.L_x_21451:
[----:B------:R2:W5:Y:S01]  /*a2d0*/  LDG.E.U8 R25, desc[UR36][R6.64] ;  /* 0x0000002406197981 */ /* 0x000562000c1e1100 */
[----:B------:R-:W-:Y:S05]  /*a2e0*/  BRA `(.L_x_21449) ;  /* 0x0000000c00387947 */ /* 0x000fea0003800000 */
.L_x_21450:
[----:B------:R0:W5:Y:S01]  /*a2f0*/  LDG.E.U16 R25, desc[UR36][R6.64] ;  /* 0x0000002406197981 */ /* 0x000162000c1e1500 */
[----:B------:R-:W-:Y:S05]  /*a300*/  BRA `(.L_x_21449) ;  /* 0x0000000c00307947 */ /* 0x000fea0003800000 */
.L_x_21445:
        /* <DEDUP_REMOVED lines=10> */
.L_x_21453:
[----:B------:R-:W2:Y:S02]  /*a3b0*/  LDG.E.U16 R4, desc[UR36][R6.64] ;  /* 0x0000002406047981 */ /* 0x000ea4000c1e1500 */
[----:B--2---:R-:W-:-:S06]  /*a3c0*/  HADD2.F32 R4, -RZ, R4.H0_H0 ;  /* 0x20000004ff047230 */ /* 0x004fcc0000004100 */
[----:B------:R-:W0:Y:S02]  /*a3d0*/  F2I.S64.TRUNC R4, R4 ;  /* 0x0000000400047311 */ /* 0x000e24000020d900 */
[----:B0-----:R-:W-:Y:S01]  /*a3e0*/  PRMT R25, R4, 0x7610, R25 ;  /* 0x0000761004197816 */ /* 0x001fe20000000019 */
[----:B------:R-:W-:Y:S06]  /*a3f0*/  BRA `(.L_x_21449) ;  /* 0x0000000800f47947 */ /* 0x000fec0003800000 */
.L_x_21452:
        /* <DEDUP_REMOVED lines=10> */
.L_x_21455:
[----:B------:R-:W2:Y:S02]  /*a4a0*/  LDG.E.U16 R6, desc[UR36][R6.64] ;  /* 0x0000002406067981 */ /* 0x000ea4000c1e1500 */
[----:B--2---:R-:W-:-:S06]  /*a4b0*/  HADD2.F32 R4, -RZ, R6.H0_H0 ;  /* 0x20000006ff047230 */ /* 0x004fcc0000004100 */
[----:B------:R-:W0:Y:S02]  /*a4c0*/  F2I.S64.TRUNC R4, R4 ;  /* 0x0000000400047311 */ /* 0x000e24000020d900 */
[----:B0-----:R-:W-:Y:S01]  /*a4d0*/  PRMT R25, R4, 0x7610, R25 ;  /* 0x0000761004197816 */ /* 0x001fe20000000019 */
[----:B------:R-:W-:Y:S06]  /*a4e0*/  BRA `(.L_x_21449) ;  /* 0x0000000800b87947 */ /* 0x000fec0003800000 */
.L_x_21454:
[----:B------:R-:W2:Y:S02]  /*a4f0*/  LDG.E.64 R4, desc[UR36][R6.64] ;  /* 0x0000002406047981 */ /* 0x000ea4000c1e1b00 */
[----:B--2---:R-:W0:Y:S02]  /*a500*/  F2I.S64.F64.TRUNC R4, R4 ;  /* 0x0000000400047311 */ /* 0x004e24000030d900 */
[----:B0-----:R-:W-:Y:S01]  /*a510*/  PRMT R25, R4, 0x7610, R25 ;  /* 0x0000761004197816 */ /* 0x001fe20000000019 */
[----:B------:R-:W-:Y:S06]  /*a520*/  BRA `(.L_x_21449) ;  /* 0x0000000800a87947 */ /* 0x000fec0003800000 */
.L_x_21444:
        /* <DEDUP_REMOVED lines=12> */
.L_x_21458:
[----:B------:R-:W2:Y:S02]  /*a5f0*/  LDG.E.64 R6, desc[UR36][R6.64] ;  /* 0x0000002406067981 */ /* 0x000ea4000c1e1b00 */
[----:B--2---:R-:W0:Y:S02]  /*a600*/  F2I.S64.F64.TRUNC R4, R6 ;  /* 0x0000000600047311 */ /* 0x004e24000030d900 */
[----:B0-----:R-:W-:Y:S01]  /*a610*/  PRMT R25, R4, 0x7610, R25 ;  /* 0x0000761004197816 */ /* 0x001fe20000000019 */
[----:B------:R-:W-:Y:S06]  /*a620*/  BRA `(.L_x_21449) ;  /* 0x0000000800687947 */ /* 0x000fec0003800000 */
.L_x_21457:
        /* <DEDUP_REMOVED lines=27> */
.L_x_21460:
        /* <DEDUP_REMOVED lines=15> */
.L_x_21459:
[----:B------:R-:W2:Y:S02]  /*a8d0*/  LDG.E.U16 R4, desc[UR36][R6.64] ;  /* 0x0000002406047981 */ /* 0x000ea4000c1e1500 */
[----:B--2---:R-:W-:-:S06]  /*a8e0*/  IMAD.U32 R4, R4, 0x10000, RZ ;  /* 0x0001000004047824 */ /* 0x004fcc00078e00ff */
[----:B------:R-:W0:Y:S02]  /*a8f0*/  F2I.S64.TRUNC R4, R4 ;  /* 0x0000000400047311 */ /* 0x000e24000020d900 */
[----:B0-----:R-:W-:Y:S01]  /*a900*/  PRMT R25, R4, 0x7610, R25 ;  /* 0x0000761004197816 */ /* 0x001fe20000000019 */
[----:B------:R-:W-:Y:S06]  /*a910*/  BRA `(.L_x_21449) ;  /* 0x0000000400ac7947 */ /* 0x000fec0003800000 */
.L_x_21456:
        /* <DEDUP_REMOVED lines=10> */
.L_x_21463:
        /* <DEDUP_REMOVED lines=21> */
.L_x_21467:
[----:B------:R-:W-:Y:S05]  /*ab10*/  BSYNC.RECONVERGENT B1 ;  /* 0x0000000000017941 */ /* 0x000fea0003800200 */
.L_x_21466:
[----:B------:R-:W-:Y:S01]  /*ab20*/  IMAD.SHL.U32 R0, R0, 0x100000, RZ ;  /* 0x0010000000007824 */ /* 0x000fe200078e00ff */
[----:B------:R-:W-:-:S04]  /*ab30*/  LEA R3, R3, 0x3b800000, 0x17 ;  /* 0x3b80000003037811 */ /* 0x000fc800078eb8ff */
[----:B------:R-:W-:-:S07]  /*ab40*/  LOP3.LUT R4, R3, R0, R7, 0xfe, !PT ;  /* 0x0000000003047212 */ /* 0x000fce00078efe07 */
.L_x_21465:
[----:B------:R-:W-:Y:S05]  /*ab50*/  BSYNC.RECONVERGENT B0 ;  /* 0x0000000000007941 */ /* 0x000fea0003800200 */
.L_x_21464:
[----:B------:R-:W0:Y:S02]  /*ab60*/  F2I.S64.TRUNC R4, R4 ;  /* 0x0000000400047311 */ /* 0x000e24000020d900 */
[----:B0-----:R-:W-:Y:S01]  /*ab70*/  PRMT R25, R4, 0x7610, R25 ;  /* 0x0000761004197816 */ /* 0x001fe20000000019 */
[----:B------:R-:W-:Y:S06]  /*ab80*/  BRA `(.L_x_21449) ;  /* 0x0000000400107947 */ /* 0x000fec0003800000 */
.L_x_21462:
        /* <DEDUP_REMOVED lines=21> */
.L_x_21471:
[----:B------:R-:W-:Y:S05]  /*ace0*/  BSYNC.RECONVERGENT B1 ;  /* 0x0000000000017941 */ /* 0x000fea0003800200 */
.L_x_21470:
[----:B------:R-:W-:Y:S01]  /*acf0*/  IMAD.SHL.U32 R0, R0, 0x200000, RZ ;  /* 0x0020000000007824 */ /* 0x000fe200078e00ff */
[----:B------:R-:W-:-:S04]  /*ad00*/  LEA R3, R3, 0x37800000, 0x17 ;  /* 0x3780000003037811 */ /* 0x000fc800078eb8ff */
[----:B------:R-:W-:-:S07]  /*ad10*/  LOP3.LUT R4, R3, R0, R7, 0xfe, !PT ;  /* 0x0000000003047212 */ /* 0x000fce00078efe07 */
.L_x_21469:
[----:B------:R-:W-:Y:S05]  /*ad20*/  BSYNC.RECONVERGENT B0 ;  /* 0x0000000000007941 */ /* 0x000fea0003800200 */
.L_x_21468:
[----:B------:R-:W0:Y:S02]  /*ad30*/  F2I.S64.TRUNC R4, R4 ;  /* 0x0000000400047311 */ /* 0x000e24000020d900 */
[----:B0-----:R-:W-:Y:S01]  /*ad40*/  PRMT R25, R4, 0x7610, R25 ;  /* 0x0000761004197816 */ /* 0x001fe20000000019 */
[----:B------:R-:W-:Y:S06]  /*ad50*/  BRA `(.L_x_21449) ;  /* 0x00000000009c7947 */ /* 0x000fec0003800000 */
.L_x_21461:
        /* <DEDUP_REMOVED lines=14> */
.L_x_21475:
[----:B------:R-:W-:Y:S05]  /*ae40*/  BSYNC.RECONVERGENT B0 ;  /* 0x0000000000007941 */ /* 0x000fea0003800200 */
.L_x_21474:
[----:B------:R-:W0:Y:S02]  /*ae50*/  F2I.S64.TRUNC R4, R4 ;  /* 0x0000000400047311 */ /* 0x000e24000020d900 */
[----:B0-----:R-:W-:Y:S01]  /*ae60*/  PRMT R25, R4, 0x7610, R25 ;  /* 0x0000761004197816 */ /* 0x001fe20000000019 */
[----:B------:R-:W-:Y:S06]  /*ae70*/  BRA `(.L_x_21449) ;  /* 0x0000000000547947 */ /* 0x000fec0003800000 */
.L_x_21448:
        /* <DEDUP_REMOVED lines=16> */
.L_x_21476:
[----:B------:R-:W-:Y:S01]  /*af80*/  PRMT R25, RZ, 0x7610, R25 ;  /* 0x00007610ff197816 */ /* 0x000fe20000000019 */
[----:B------:R-:W-:Y:S06]  /*af90*/  BRA `(.L_x_21449) ;  /* 0x00000000000c7947 */ /* 0x000fec0003800000 */
.L_x_21473:
[----:B------:R0:W5:Y:S01]  /*afa0*/  LDG.E.U8 R25, desc[UR36][R6.64] ;  /* 0x0000002406197981 */ /* 0x000162000c1e1100 */
[----:B------:R-:W-:Y:S05]  /*afb0*/  BRA `(.L_x_21449) ;  /* 0x0000000000047947 */ /* 0x000fea0003800000 */
.L_x_21472:
[----:B------:R0:W5:Y:S02]  /*afc0*/  LDG.E.U8 R25, desc[UR36][R6.64] ;  /* 0x0000002406197981 */ /* 0x000164000c1e1100 */
.L_x_21449:
        /* <DEDUP_REMOVED lines=16> */
.L_x_21480:
[----:B------:R1:W5:Y:S01]  /*b0d0*/  LDG.E.U8 R0, desc[UR36][R6.64] ;  /* 0x0000002406007981 */ /* 0x000362000c1e1100 */
[----:B------:R-:W-:Y:S05]  /*b0e0*/  BRA `(.L_x_21482) ;  /* 0x0000000c00607947 */ /* 0x000fea0003800000 */
.L_x_21479:
        /* <DEDUP_REMOVED lines=8> */
.L_x_21484:
[----:B------:R4:W5:Y:S01]  /*b170*/  LDG.E.U8 R0, desc[UR36][R6.64] ;  /* 0x0000002406007981 */ /* 0x000962000c1e1100 */
[----:B------:R-:W-:Y:S05]  /*b180*/  BRA `(.L_x_21482) ;  /* 0x0000000c00387947 */ /* 0x000fea0003800000 */
.L_x_21483:
[----:B------:R2:W5:Y:S01]  /*b190*/  LDG.E.U16 R0, desc[UR36][R6.64] ;  /* 0x0000002406007981 */ /* 0x000562000c1e1500 */
[----:B------:R-:W-:Y:S05]  /*b1a0*/  BRA `(.L_x_21482) ;  /* 0x0000000c00307947 */ /* 0x000fea0003800000 */
.L_x_21478:
        /* <DEDUP_REMOVED lines=10> */
.L_x_21486:
[----:B------:R-:W2:Y:S02]  /*b250*/  LDG.E.U16 R4, desc[UR36][R6.64] ;  /* 0x0000002406047981 */ /* 0x000ea4000c1e1500 */
[----:B--2---:R-:W-:-:S06]  /*b260*/  HADD2.F32 R4, -RZ, R4.H0_H0 ;  /* 0x20000004ff047230 */ /* 0x004fcc0000004100 */
[----:B------:R-:W0:Y:S02]  /*b270*/  F2I.S64.TRUNC R4, R4 ;  /* 0x0000000400047311 */ /* 0x000e24000020d900 */
[----:B0-----:R-:W-:Y:S01]  /*b280*/  PRMT R0, R4, 0x7610, R0 ;  /* 0x0000761004007816 */ /* 0x001fe20000000000 */
[----:B------:R-:W-:Y:S06]  /*b290*/  BRA `(.L_x_21482) ;  /* 0x0000000800f47947 */ /* 0x000fec0003800000 */
.L_x_21485:
        /* <DEDUP_REMOVED lines=10> */
.L_x_21488:
[----:B------:R-:W2:Y:S02]  /*b340*/  LDG.E.U16 R6, desc[UR36][R6.64] ;  /* 0x0000002406067981 */ /* 0x000ea4000c1e1500 */
[----:B--2---:R-:W-:-:S06]  /*b350*/  HADD2.F32 R4, -RZ, R6.H0_H0 ;  /* 0x20000006ff047230 */ /* 0x004fcc0000004100 */
[----:B------:R-:W0:Y:S02]  /*b360*/  F2I.S64.TRUNC R4, R4 ;  /* 0x0000000400047311 */ /* 0x000e24000020d900 */
[----:B0-----:R-:W-:Y:S01]  /*b370*/  PRMT R0, R4, 0x7610, R0 ;  /* 0x0000761004007816 */ /* 0x001fe20000000000 */
[----:B------:R-:W-:Y:S06]  /*b380*/  BRA `(.L_x_21482) ;  /* 0x0000000800b87947 */ /* 0x000fec0003800000 */
.L_x_21487:
[----:B------:R-:W2:Y:S02]  /*b390*/  LDG.E.64 R4, desc[UR36][R6.64] ;  /* 0x0000002406047981 */ /* 0x000ea4000c1e1b00 */
[----:B--2---:R-:W0:Y:S02]  /*b3a0*/  F2I.S64.F64.TRUNC R4, R4 ;  /* 0x0000000400047311 */ /* 0x004e24000030d900 */
[----:B0-----:R-:W-:Y:S01]  /*b3b0*/  PRMT R0, R4, 0x7610, R0 ;  /* 0x0000761004007816 */ /* 0x001fe20000000000 */
[----:B------:R-:W-:Y:S06]  /*b3c0*/  BRA `(.L_x_21482) ;  /* 0x0000000800a87947 */ /* 0x000fec0003800000 */
.L_x_21477:
        /* <DEDUP_REMOVED lines=12> */
.L_x_21491:
[----:B------:R-:W2:Y:S02]  /*b490*/  LDG.E.64 R6, desc[UR36][R6.64] ;  /* 0x0000002406067981 */ /* 0x000ea4000c1e1b00 */
[----:B--2---:R-:W0:Y:S02]  /*b4a0*/  F2I.S64.F64.TRUNC R4, R6 ;  /* 0x0000000600047311 */ /* 0x004e24000030d900 */
[----:B0-----:R-:W-:Y:S01]  /*b4b0*/  PRMT R0, R4, 0x7610, R0 ;  /* 0x0000761004007816 */ /* 0x001fe20000000000 */
[----:B------:R-:W-:Y:S06]  /*b4c0*/  BRA `(.L_x_21482) ;  /* 0x0000000800687947 */ /* 0x000fec0003800000 */
.L_x_21490:
        /* <DEDUP_REMOVED lines=27> */
.L_x_21493:
        /* <DEDUP_REMOVED lines=15> */
.L_x_21492:
[----:B------:R-:W2:Y:S02]  /*b770*/  LDG.E.U16 R4, desc[UR36][R6.64] ;  /* 0x0000002406047981 */ /* 0x000ea4000c1e1500 */
[----:B--2---:R-:W-:-:S06]  /*b780*/  IMAD.U32 R4, R4, 0x10000, RZ ;  /* 0x0001000004047824 */ /* 0x004fcc00078e00ff */
[----:B------:R-:W0:Y:S02]  /*b790*/  F2I.S64.TRUNC R4, R4 ;  /* 0x0000000400047311 */ /* 0x000e24000020d900 */
[----:B0-----:R-:W-:Y:S01]  /*b7a0*/  PRMT R0, R4, 0x7610, R0 ;  /* 0x0000761004007816 */ /* 0x001fe20000000000 */
[----:B------:R-:W-:Y:S06]  /*b7b0*/  BRA `(.L_x_21482) ;  /* 0x0000000400ac7947 */ /* 0x000fec0003800000 */
.L_x_21489:
        /* <DEDUP_REMOVED lines=10> */
.L_x_21496:
        /* <DEDUP_REMOVED lines=21> */
.L_x_21500:
[----:B------:R-:W-:Y:S05]  /*b9b0*/  BSYNC.RECONVERGENT B1 ;  /* 0x0000000000017941 */ /* 0x000fea0003800200 */
.L_x_21499:
[----:B------:R-:W-:Y:S01]  /*b9c0*/  IMAD.SHL.U32 R0, R0, 0x100000, RZ ;  /* 0x0010000000007824 */ /* 0x000fe200078e00ff */
[----:B------:R-:W-:-:S04]  /*b9d0*/  LEA R3, R3, 0x3b800000, 0x17 ;  /* 0x3b80000003037811 */ /* 0x000fc800078eb8ff */
[----:B------:R-:W-:-:S07]  /*b9e0*/  LOP3.LUT R4, R3, R0, R7, 0xfe, !PT ;  /* 0x0000000003047212 */ /* 0x000fce00078efe07 */
.L_x_21498:
[----:B------:R-:W-:Y:S05]  /*b9f0*/  BSYNC.RECONVERGENT B0 ;  /* 0x0000000000007941 */ /* 0x000fea0003800200 */
.L_x_21497:
[----:B------:R-:W0:Y:S02]  /*ba00*/  F2I.S64.TRUNC R4, R4 ;  /* 0x0000000400047311 */ /* 0x000e24000020d900 */
[----:B0-----:R-:W-:Y:S01]  /*ba10*/  PRMT R0, R4, 0x7610, R0 ;  /* 0x0000761004007816 */ /* 0x001fe20000000000 */
[----:B------:R-:W-:Y:S06]  /*ba20*/  BRA `(.L_x_21482) ;  /* 0x0000000400107947 */ /* 0x000fec0003800000 */
.L_x_21495:
        /* <DEDUP_REMOVED lines=21> */
.L_x_21504:
[----:B------:R-:W-:Y:S05]  /*bb80*/  BSYNC.RECONVERGENT B1 ;  /* 0x0000000000017941 */ /* 0x000fea0003800200 */
.L_x_21503:
[----:B------:R-:W-:Y:S01]  /*bb90*/  IMAD.SHL.U32 R0, R0, 0x200000, RZ ;  /* 0x0020000000007824 */ /* 0x000fe200078e00ff */
[----:B------:R-:W-:-:S04]  /*bba0*/  LEA R3, R3, 0x37800000, 0x17 ;  /* 0x3780000003037811 */ /* 0x000fc800078eb8ff */
[----:B------:R-:W-:-:S07]  /*bbb0*/  LOP3.LUT R4, R3, R0, R7, 0xfe, !PT ;  /* 0x0000000003047212 */ /* 0x000fce00078efe07 */
.L_x_21502:
[----:B------:R-:W-:Y:S05]  /*bbc0*/  BSYNC.RECONVERGENT B0 ;  /* 0x0000000000007941 */ /* 0x000fea0003800200 */
.L_x_21501:
[----:B------:R-:W0:Y:S02]  /*bbd0*/  F2I.S64.TRUNC R4, R4 ;  /* 0x0000000400047311 */ /* 0x000e24000020d900 */
[----:B0-----:R-:W-:Y:S01]  /*bbe0*/  PRMT R0, R4, 0x7610, R0 ;  /* 0x0000761004007816 */ /* 0x001fe20000000000 */
[----:B------:R-:W-:Y:S06]  /*bbf0*/  BRA `(.L_x_21482) ;  /* 0x00000000009c7947 */ /* 0x000fec0003800000 */
.L_x_21494:
        /* <DEDUP_REMOVED lines=14> */
.L_x_21508:
[----:B------:R-:W-:Y:S05]  /*bce0*/  BSYNC.RECONVERGENT B0 ;  /* 0x0000000000007941 */ /* 0x000fea0003800200 */
.L_x_21507:
[----:B------:R-:W0:Y:S02]  /*bcf0*/  F2I.S64.TRUNC R4, R4 ;  /* 0x0000000400047311 */ /* 0x000e24000020d900 */
[----:B0-----:R-:W-:Y:S01]  /*bd00*/  PRMT R0, R4, 0x7610, R0 ;  /* 0x0000761004007816 */ /* 0x001fe20000000000 */
[----:B------:R-:W-:Y:S06]  /*bd10*/  BRA `(.L_x_21482) ;  /* 0x0000000000547947 */ /* 0x000fec0003800000 */
.L_x_21481:
        /* <DEDUP_REMOVED lines=16> */
.L_x_21509:
[----:B------:R-:W-:Y:S01]  /*be20*/  PRMT R0, RZ, 0x7610, R0 ;  /* 0x00007610ff007816 */ /* 0x000fe20000000000 */
[----:B------:R-:W-:Y:S06]  /*be30*/  BRA `(.L_x_21482) ;  /* 0x00000000000c7947 */ /* 0x000fec0003800000 */
.L_x_21506:
[----:B------:R0:W5:Y:S01]  /*be40*/  LDG.E.U8 R0, desc[UR36][R6.64] ;  /* 0x0000002406007981 */ /* 0x000162000c1e1100 */
[----:B------:R-:W-:Y:S05]  /*be50*/  BRA `(.L_x_21482) ;  /* 0x0000000000047947 */ /* 0x000fea0003800000 */
.L_x_21505:
[----:B------:R0:W5:Y:S02]  /*be60*/  LDG.E.U8 R0, desc[UR36][R6.64] ;  /* 0x0000002406007981 */ /* 0x000164000c1e1100 */
.L_x_21482:
        /* <DEDUP_REMOVED lines=24> */
.L_x_21514:
[----:B------:R1:W-:Y:S01]  /*bff0*/  STG.E.U8 desc[UR36][R8.64], R5 ;  /* 0x0000000508007986 */ /* 0x0003e2000c101124 */
[----:B------:R-:W-:Y:S05]  /*c000*/  BRA `(.L_x_21516) ;  /* 0x0000000c004c7947 */ /* 0x000fea0003800000 */
.L_x_21513:
        /* <DEDUP_REMOVED lines=10> */
.L_x_21518:
[----:B------:R-:W-:-:S05]  /*c0b0*/  LOP3.LUT R5, R5, 0xff, RZ, 0xc0, !PT ;  /* 0x000000ff05057812 */ /* 0x000fca00078ec0ff */
[----:B------:R1:W-:Y:S01]  /*c0c0*/  STG.E desc[UR36][R8.64], R5 ;  /* 0x0000000508007986 */ /* 0x0003e2000c101924 */
[----:B------:R-:W-:Y:S05]  /*c0d0*/  BRA `(.L_x_21516) ;  /* 0x0000000c00187947 */ /* 0x000fea0003800000 */
.L_x_21517:
[----:B------:R-:W-:-:S05]  /*c0e0*/  LOP3.LUT R3, R5, 0xff, RZ, 0xc0, !PT ;  /* 0x000000ff05037812 */ /* 0x000fca00078ec0ff */
[----:B------:R1:W-:Y:S01]  /*c0f0*/  STG.E.U16 desc[UR36][R8.64], R3 ;  /* 0x0000000308007986 */ /* 0x0003e2000c101524 */
[----:B------:R-:W-:Y:S05]  /*c100*/  BRA `(.L_x_21516) ;  /* 0x0000000c000c7947 */ /* 0x000fea0003800000 */
.L_x_21512:
        /* <DEDUP_REMOVED lines=10> */
.L_x_21520:
[----:B------:R-:W-:-:S04]  /*c1b0*/  LOP3.LUT R5, R5, 0xff, RZ, 0xc0, !PT ;  /* 0x000000ff05057812 */ /* 0x000fc800078ec0ff */
[----:B------:R-:W1:Y:S02]  /*c1c0*/  I2F.U16 R0, R5 ;  /* 0x0000000500007306 */ /* 0x000e640000101000 */
[----:B-1----:R-:W-:-:S05]  /*c1d0*/  F2FP.F16.F32.PACK_AB R0, RZ, R0 ;  /* 0x00000000ff00723e */ /* 0x002fca00000000ff */
[----:B------:R1:W-:Y:S01]  /*c1e0*/  STG.E.U16 desc[UR36][R8.64], R0 ;  /* 0x0000000008007986 */ /* 0x0003e2000c101524 */
[----:B------:R-:W-:Y:S05]  /*c1f0*/  BRA `(.L_x_21516) ;  /* 0x0000000800d07947 */ /* 0x000fea0003800000 */
.L_x_21519:
        /* <DEDUP_REMOVED lines=11> */
.L_x_21522:
[----:B------:R-:W-:-:S06]  /*c2b0*/  LOP3.LUT R5, R5, 0xff, RZ, 0xc0, !PT ;  /* 0x000000ff05057812 */ /* 0x000fcc00078ec0ff */
[----:B------:R-:W1:Y:S02]  /*c2c0*/  I2F.U16 R5, R5 ;  /* 0x0000000500057306 */ /* 0x000e640000101000 */
[----:B-1----:R-:W-:-:S04]  /*c2d0*/  F2FP.F16.F32.PACK_AB R3, RZ, R5 ;  /* 0x00000005ff03723e */ /* 0x002fc800000000ff */
[----:B------:R-:W-:-:S05]  /*c2e0*/  PRMT R3, R3, 0x5410, RZ ;  /* 0x0000541003037816 */ /* 0x000fca00000000ff */
[----:B------:R1:W-:Y:S01]  /*c2f0*/  STG.E desc[UR36][R8.64], R3 ;  /* 0x0000000308007986 */ /* 0x0003e2000c101924 */
[----:B------:R-:W-:Y:S05]  /*c300*/  BRA `(.L_x_21516) ;  /* 0x00000008008c7947 */ /* 0x000fea0003800000 */
.L_x_21521:
[----:B------:R-:W-:-:S06]  /*c310*/  LOP3.LUT R5, R5, 0xff, RZ, 0xc0, !PT ;  /* 0x000000ff05057812 */ /* 0x000fcc00078ec0ff */
[----:B------:R-:W1:Y:S02]  /*c320*/  I2F.F64.U16 R4, R5 ;  /* 0x0000000500047312 */ /* 0x000e640000101800 */
[----:B-1----:R1:W-:Y:S01]  /*c330*/  STG.E.64 desc[UR36][R8.64], R4 ;  /* 0x0000000408007986 */ /* 0x0023e2000c101b24 */
[----:B------:R-:W-:Y:S05]  /*c340*/  BRA `(.L_x_21516) ;  /* 0x00000008007c7947 */ /* 0x000fea0003800000 */
.L_x_21511:
        /* <DEDUP_REMOVED lines=13> */
.L_x_21526:
[----:B------:R-:W-:Y:S01]  /*c420*/  LOP3.LUT R5, R5, 0xff, RZ, 0xc0, !PT ;  /* 0x000000ff05057812 */ /* 0x000fe200078ec0ff */
[----:B------:R-:W-:Y:S01]  /*c430*/  BSSY.RECONVERGENT B0, `(.L_x_21527) ;  /* 0x0000011000007945 */ /* 0x000fe20003800200 */
[----:B------:R-:W-:-:S04]  /*c440*/  IMAD.MOV.U32 R4, RZ, RZ, 0x80 ;  /* 0x00000080ff047424 */ /* 0x000fc800078e00ff */
[----:B------:R-:W1:Y:S02]  /*c450*/  I2F.U16 R5, R5 ;  /* 0x0000000500057306 */ /* 0x000e640000101000 */
[----:B-1----:R-:W-:-:S13]  /*c460*/  ISETP.GT.U32.AND P0, PT, R5, 0x437fffff, PT ;  /* 0x437fffff0500780c */ /* 0x002fda0003f04070 */
        /* <DEDUP_REMOVED lines=12> */
.L_x_21529:
[----:B------:R-:W-:-:S07]  /*c530*/  PRMT R4, R0, 0x7610, R4 ;  /* 0x0000761000047816 */ /* 0x000fce0000000004 */
.L_x_21528:
[----:B------:R-:W-:Y:S05]  /*c540*/  BSYNC.RECONVERGENT B0 ;  /* 0x0000000000007941 */ /* 0x000fea0003800200 */
.L_x_21527:
[----:B------:R1:W-:Y:S01]  /*c550*/  STG.E.U8 desc[UR36][R8.64], R4 ;  /* 0x0000000408007986 */ /* 0x0003e2000c101124 */
[----:B------:R-:W-:Y:S05]  /*c560*/  BRA `(.L_x_21516) ;  /* 0x0000000400f47947 */ /* 0x000fea0003800000 */
.L_x_21525:
        /* <DEDUP_REMOVED lines=17> */
.L_x_21532:
[----:B------:R-:W-:-:S07]  /*c680*/  PRMT R4, R0, 0x7610, R4 ;  /* 0x0000761000047816 */ /* 0x000fce0000000004 */
.L_x_21531:
[----:B------:R-:W-:Y:S05]  /*c690*/  BSYNC.RECONVERGENT B0 ;  /* 0x0000000000007941 */ /* 0x000fea0003800200 */
.L_x_21530:
[----:B------:R1:W-:Y:S01]  /*c6a0*/  STG.E.U8 desc[UR36][R8.64], R4 ;  /* 0x0000000408007986 */ /* 0x0003e2000c101124 */
[----:B------:R-:W-:Y:S05]  /*c6b0*/  BRA `(.L_x_21516) ;  /* 0x0000000400a07947 */ /* 0x000fea0003800000 */
.L_x_21524:
        /* <DEDUP_REMOVED lines=22> */
.L_x_21534:
[----:B------:R-:W-:Y:S01]  /*c820*/  LOP3.LUT R4, R5, 0xff, RZ, 0xc0, !PT ;  /* 0x000000ff05047812 */ /* 0x000fe200078ec0ff */
[----:B------:R-:W-:-:S05]  /*c830*/  IMAD.MOV.U32 R5, RZ, RZ, RZ ;  /* 0x000000ffff057224 */ /* 0x000fca00078e00ff */
[----:B------:R1:W-:Y:S01]  /*c840*/  STG.E.64 desc[UR36][R8.64], R4 ;  /* 0x0000000408007986 */ /* 0x0003e2000c101b24 */
[----:B------:R-:W-:Y:S05]  /*c850*/  BRA `(.L_x_21516) ;  /* 0x0000000400387947 */ /* 0x000fea0003800000 */
.L_x_21533:
[----:B------:R-:W-:-:S05]  /*c860*/  LOP3.LUT R5, R5, 0xff, RZ, 0xc0, !PT ;  /* 0x000000ff05057812 */ /* 0x000fca00078ec0ff */
[----:B------:R1:W-:Y:S01]  /*c870*/  STG.E desc[UR36][R8.64], R5 ;  /* 0x0000000508007986 */ /* 0x0003e2000c101924 */
[----:B------:R-:W-:Y:S05]  /*c880*/  BRA `(.L_x_21516) ;  /* 0x00000004002c7947 */ /* 0x000fea0003800000 */
.L_x_21523:
        /* <DEDUP_REMOVED lines=10> */
.L_x_21536:
[----:B------:R-:W-:Y:S02]  /*c930*/  LOP3.LUT R5, R5, 0xff, RZ, 0xc0, !PT ;  /* 0x000000ff05057812 */ /* 0x000fe400078ec0ff */
[----:B0-234-:R-:W-:-:S04]  /*c940*/  CS2R R6, SRZ ;  /* 0x0000000000067805 */ /* 0x01dfc8000001ff00 */
[----:B------:R-:W0:Y:S02]  /*c950*/  I2F.F64.U16 R4, R5 ;  /* 0x0000000500047312 */ /* 0x000e240000101800 */
[----:B0-----:R0:W-:Y:S01]  /*c960*/  STG.E.128 desc[UR36][R8.64], R4 ;  /* 0x0000000408007986 */ /* 0x0011e2000c101d24 */
[----:B------:R-:W-:Y:S05]  /*c970*/  BRA `(.L_x_21516) ;  /* 0x0000000000f07947 */ /* 0x000fea0003800000 */
.L_x_21535:
[----:B------:R-:W-:-:S13]  /*c980*/  ISETP.NE.AND P0, PT, R3, 0xf, PT ;  /* 0x0000000f0300780c */ /* 0x000fda0003f05270 */
[----:B------:R-:W-:Y:S05]  /*c990*/  @!P0 BRA `(.L_x_21537) ;  /* 0x0000000000d88947 */ /* 0x000fea0003800000 */
[----:B------:R-:W-:-:S13]  /*c9a0*/  ISETP.NE.AND P0, PT, R3, 0x17, PT ;  /* 0x000000170300780c */ /* 0x000fda0003f05270 */
[----:B------:R-:W-:Y:S05]  /*c9b0*/  @!P0 BRA `(.L_x_21538) ;  /* 0x0000000000888947 */ /* 0x000fea0003800000 */
[----:B------:R-:W-:-:S13]  /*c9c0*/  ISETP.NE.AND P0, PT, R3, 0x18, PT ;  /* 0x000000180300780c */ /* 0x000fda0003f05270 */
[----:B------:R-:W-:Y:S05]  /*c9d0*/  @!P0 BRA `(.L_x_21539) ;  /* 0x0000000000448947 */ /* 0x000fea0003800000 */
.L_x_21515:
        /* <DEDUP_REMOVED lines=16> */
.L_x_21540:
[----:B------:R-:W-:Y:S05]  /*cae0*/  BRA `(.L_x_21516) ;  /* 0x0000000000947947 */ /* 0x000fea0003800000 */
.L_x_21539:
        /* <DEDUP_REMOVED lines=10> */
[----:B------:R-:W-:Y:S01]  /*cb90*/  @P0 SHF.R.U32.HI R3, RZ, 0x14, R0 ;  /* 0x00000014ff030819 */ /* 0x000fe20000011600 */
[----:B------:R-:W-:-:S07]  /*cba0*/  @!P0 FADD.FTZ R3, R5, 16384 ;  /* 0x4680000005038421 */ /* 0x000fce0000010000 */
.L_x_21542:
[----:B------:R-:W-:Y:S05]  /*cbb0*/  BSYNC.RECONVERGENT B0 ;  /* 0x0000000000007941 */ /* 0x000fea0003800200 */
.L_x_21541:
[----:B------:R1:W-:Y:S01]  /*cbc0*/  STG.E.U8 desc[UR36][R8.64], R3 ;  /* 0x0000000308007986 */ /* 0x0003e2000c101124 */
[----:B------:R-:W-:Y:S05]  /*cbd0*/  BRA `(.L_x_21516) ;  /* 0x0000000000587947 */ /* 0x000fea0003800000 */
.L_x_21538:
[----:B------:R-:W-:-:S06]  /*cbe0*/  LOP3.LUT R5, R5, 0xff, RZ, 0xc0, !PT ;  /* 0x000000ff05057812 */ /* 0x000fcc00078ec0ff */
[----:B------:R-:W1:Y:S02]  /*cbf0*/  I2F.U16 R5, R5 ;  /* 0x0000000500057306 */ /* 0x000e640000101000 */
[----:B-1----:R-:W-:-:S13]  /*cc00*/  ISETP.GT.U32.AND P0, PT, R5, 0x477fffff, PT ;  /* 0x477fffff0500780c */ /* 0x002fda0003f04070 */
        /* <DEDUP_REMOVED lines=10> */
.L_x_21543:
[----:B------:R-:W-:Y:S01]  /*ccb0*/  IMAD.MOV.U32 R3, RZ, RZ, 0x7f ;  /* 0x0000007fff037424 */ /* 0x000fe200078e00ff */
[----:B------:R-:W-:-:S04]  /*ccc0*/  ISETP.GT.U32.AND P0, PT, R5, 0x7f800000, PT ;  /* 0x7f8000000500780c */ /* 0x000fc80003f04070 */
[----:B------:R-:W-:-:S05]  /*ccd0*/  SEL R3, R3, 0x7c, P0 ;  /* 0x0000007c03037807 */ /* 0x000fca0000000000 */
[----:B------:R1:W-:Y:S01]  /*cce0*/  STG.E.U8 desc[UR36][R8.64], R3 ;  /* 0x0000000308007986 */ /* 0x0003e2000c101124 */
[----:B------:R-:W-:Y:S05]  /*ccf0*/  BRA `(.L_x_21516) ;  /* 0x0000000000107947 */ /* 0x000fea0003800000 */
.L_x_21537:
[----:B------:R-:W-:-:S04]  /*cd00*/  LOP3.LUT R5, R5, 0xff, RZ, 0xc0, !PT ;  /* 0x000000ff05057812 */ /* 0x000fc800078ec0ff */
[----:B------:R-:W1:Y:S02]  /*cd10*/  I2F.U16 R0, R5 ;  /* 0x0000000500007306 */ /* 0x000e640000101000 */
[----:B-1----:R-:W-:-:S05]  /*cd20*/  F2FP.BF16.F32.PACK_AB R0, RZ, R0 ;  /* 0x00000000ff00723e */ /* 0x002fca00000010ff */
[----:B------:R1:W-:Y:S02]  /*cd30*/  STG.E.U16 desc[UR36][R8.64], R0 ;  /* 0x0000000008007986 */ /* 0x0003e4000c101524 */
.L_x_21516:
[----:B------:R-:W-:Y:S05]  /*cd40*/  BSYNC.RECONVERGENT B6 ;  /* 0x0000000000067941 */ /* 0x000fea0003800200 */
.L_x_21510:
[----:B------:R-:W-:-:S07]  /*cd50*/  VIADD R17, R17, 0x80 ;  /* 0x0000008011117836 */ /* 0x000fce0000000000 */
.L_x_21441:
[----:B------:R-:W-:Y:S05]  /*cd60*/  BSYNC.RECONVERGENT B7 ;  /* 0x0000000000077941 */ /* 0x000fea0003800200 */
.L_x_21440:
[----:B------:R-:W5:Y:S02]  /*cd70*/  LDCU UR4, c[0x0][0x380] ;  /* 0x00007000ff0477ac */ /* 0x000f640008000800 */
[----:B-----5:R-:W-:-:S13]  /*cd80*/  ISETP.GE.AND P0, PT, R17, UR4, PT ;  /* 0x0000000411007c0c */ /* 0x020fda000bf06270 */
[----:B------:R-:W-:Y:S05]  /*cd90*/  @P0 EXIT ;  /* 0x000000000000094d */ /* 0x000fea0003800000 */
[----:B------:R-:W5:Y:S01]  /*cda0*/  LDCU UR4, c[0x0][0x388] ;  /* 0x00007100ff0477ac */ /* 0x000f620008000800 */
[----:B------:R-:W-:Y:S02]  /*cdb0*/  IMAD.MOV.U32 R24, RZ, RZ, RZ ;  /* 0x000000ffff187224 */ /* 0x000fe400078e00ff */
[----:B------:R-:W-:Y:S02]  /*cdc0*/  IMAD.MOV.U32 R23, RZ, RZ, RZ ;  /* 0x000000ffff177224 */ /* 0x000fe400078e00ff */
[----:B01----:R-:W-:Y:S01]  /*cdd0*/  IMAD.MOV.U32 R0, RZ, RZ, RZ ;  /* 0x000000ffff007224 */ /* 0x003fe200078e00ff */
[----:B-----5:R-:W-:-:S09]  /*cde0*/  UISETP.NE.AND UP0, UPT, UR4, URZ, UPT ;  /* 0x000000ff0400728c */ /* 0x020fd2000bf05270 */
[----:B------:R-:W-:Y:S05]  /*cdf0*/  BRA.U !UP0, `(.L_x_21544) ;  /* 0x0000001508747547 */ /* 0x000fea000b800000 */
[----:B------:R-:W0:Y:S01]  /*ce00*/  LDCU.64 UR4, c[0x0][0x390] ;  /* 0x00007200ff0477ac */ /* 0x000e220008000a00 */
[----:B------:R-:W-:Y:S02]  /*ce10*/  IMAD.MOV.U32 R4, RZ, RZ, RZ ;  /* 0x000000ffff047224 */ /* 0x000fe400078e00ff */
[----:B------:R-:W-:Y:S01]  /*ce20*/  IMAD.MOV.U32 R5, RZ, RZ, R17 ;  /* 0x000000ffff057224 */ /* 0x000fe200078e0011 */
[----:B------:R-:W1:Y:S01]  /*ce30*/  LDCU UR6, c[0x0][0x38c] ;  /* 0x00007180ff0677ac */ /* 0x000e620008000800 */
[----:B------:R-:W5:Y:S01]  /*ce40*/  LDCU.64 UR8, c[0x0][0x4c0] ;  /* 0x00009800ff0877ac */ /* 0x000f620008000a00 */
[----:B------:R-:W-:Y:S01]  /*ce50*/  UISETP.NE.AND UP0, UPT, UR40, URZ, UPT ;  /* 0x000000ff2800728c */ /* 0x000fe2000bf05270 */
[----:B0-----:R-:W-:Y:S01]  /*ce60*/  IMAD.HI.U32 R4, R17, UR4, R4 ;  /* 0x0000000411047c27 */ /* 0x001fe2000f8e0004 */
[----:B------:R-:W0:Y:S04]  /*ce70*/  LDCU UR4, c[0x0][0x4b8] ;  /* 0x00009700ff0477ac */ /* 0x000e280008000800 */
[----:B------:R-:W-:-:S05]  /*ce80*/  SHF.R.U32.HI R5, RZ, UR5, R4 ;  /* 0x00000005ff057c19 */ /* 0x000fca0008011604 */
[----:B------:R-:W-:-:S04]  /*ce90*/  IMAD.MOV R0, RZ, RZ, -R5 ;  /* 0x000000ffff007224 */ /* 0x000fc800078e0a05 */
[----:B-1----:R-:W-:-:S04]  /*cea0*/  IMAD R0, R0, UR6, R17 ;  /* 0x0000000600007c24 */ /* 0x002fc8000f8e0211 */
[C---:B-----5:R-:W-:Y:S02]  /*ceb0*/  IMAD R23, R0.reuse, UR8, RZ ;  /* 0x0000000800177c24 */ /* 0x060fe4000f8e02ff */
[C---:B------:R-:W-:Y:S02]  /*cec0*/  IMAD R24, R0.reuse, UR9, RZ ;  /* 0x0000000900187c24 */ /* 0x040fe4000f8e02ff */
[----:B0-----:R-:W-:Y:S01]  /*ced0*/  IMAD R0, R0, UR4, RZ ;  /* 0x0000000400007c24 */ /* 0x001fe2000f8e02ff */
[----:B------:R-:W-:Y:S06]  /*cee0*/  BRA.U !UP0, `(.L_x_21544) ;  /* 0x0000001508387547 */ /* 0x000fec000b800000 */
[----:B------:R-:W2:Y:S01]  /*cef0*/  LDCU.64 UR6, c[0x0][0x398] ;  /* 0x00007300ff0677ac */ /* 0x000ea20008000a00 */
[----:B------:R-:W-:Y:S01]  /*cf00*/  IMAD.MOV.U32 R4, RZ, RZ, RZ ;  /* 0x000000ffff047224 */ /* 0x000fe200078e00ff */
[----:B------:R-:W0:Y:S01]  /*cf10*/  LDCU UR4, c[0x0][0x3a0] ;  /* 0x00007400ff0477ac */ /* 0x000e220008000800 */
[----:B------:R-:W1:Y:S01]  /*cf20*/  LDCU UR5, c[0x0][0x4c8] ;  /* 0x00009900ff0577ac */ /* 0x000e620008000800 */
[----:B------:R-:W5:Y:S01]  /*cf30*/  LDCU.64 UR8, c[0x0][0x4d0] ;  /* 0x00009a00ff0877ac */ /* 0x000f620008000a00 */
[----:B------:R-:W-:Y:S01]  /*cf40*/  UISETP.NE.AND UP0, UPT, UR38, 0x2, UPT ;  /* 0x000000022600788c */ /* 0x000fe2000bf05270 */
[----:B--234-:R-:W-:-:S05]  /*cf50*/  IMAD.HI.U32 R6, R5, UR7, R4 ;  /* 0x0000000705067c27 */ /* 0x01cfca000f8e0004 */
[----:B0-----:R-:W-:-:S05]  /*cf60*/  SHF.R.U32.HI R7, RZ, UR4, R6 ;  /* 0x00000004ff077c19 */ /* 0x001fca0008011606 */
[----:B------:R-:W-:-:S04]  /*cf70*/  IMAD.MOV R3, RZ, RZ, -R7 ;  /* 0x000000ffff037224 */ /* 0x000fc800078e0a07 */
[----:B------:R-:W-:-:S04]  /*cf80*/  IMAD R5, R3, UR6, R5 ;  /* 0x0000000603057c24 */ /* 0x000fc8000f8e0205 */
[C---:B-1----:R-:W-:Y:S02]  /*cf90*/  IMAD R0, R5.reuse, UR5, R0 ;  /* 0x0000000505007c24 */ /* 0x042fe4000f8e0200 */
        /* <DEDUP_REMOVED lines=323> */
.L_x_21544:
[----:B------:R-:W-:Y:S01]  /*e3d0*/  IMAD.MOV.U32 R4, RZ, RZ, 0x1 ;  /* 0x00000001ff047424 */ /* 0x000fe200078e00ff */
        /* <DEDUP_REMOVED lines=26> */
.L_x_21545:
        /* <DEDUP_REMOVED lines=16> */
.L_x_21549:
[----:B------:R0:W5:Y:S01]  /*e680*/  LDG.E.U8 R18, desc[UR36][R6.64] ;  /* 0x0000002406127981 */ /* 0x000162000c1e1100 */
[----:B------:R-:W-:Y:S05]  /*e690*/  BRA `(.L_x_21551) ;  /* 0x0000000c00607947 */ /* 0x000fea0003800000 */
.L_x_21548:
        /* <DEDUP_REMOVED lines=8> */
.L_x_21553:
[----:B------:R4:W5:Y:S01]  /*e720*/  LDG.E.U8 R18, desc[UR36][R6.64] ;  /* 0x0000002406127981 */ /* 0x000962000c1e1100 */
[----:B------:R-:W-:Y:S05]  /*e730*/  BRA `(.L_x_21551) ;  /* 0x0000000c00387947 */ /* 0x000fea0003800000 */
.L_x_21552:
[----:B------:R0:W5:Y:S01]  /*e740*/  LDG.E.U16 R18, desc[UR36][R6.64] ;  /* 0x0000002406127981 */ /* 0x000162000c1e1500 */
[----:B------:R-:W-:Y:S05]  /*e750*/  BRA `(.L_x_21551) ;  /* 0x0000000c00307947 */ /* 0x000fea0003800000 */
.L_x_21547:
        /* <DEDUP_REMOVED lines=10> */
.L_x_21555:
[----:B------:R-:W2:Y:S02]  /*e800*/  LDG.E.U16 R4, desc[UR36][R6.64] ;  /* 0x0000002406047981 */ /* 0x000ea4000c1e1500 */
[----:B--2---:R-:W-:-:S06]  /*e810*/  HADD2.F32 R4, -RZ, R4.H0_H0 ;  /* 0x20000004ff047230 */ /* 0x004fcc0000004100 */
[----:B------:R-:W0:Y:S02]  /*e820*/  F2I.S64.TRUNC R4, R4 ;  /* 0x0000000400047311 */ /* 0x000e24000020d900 */
[----:B0-----:R-:W-:Y:S01]  /*e830*/  PRMT R18, R4, 0x7610, R18 ;  /* 0x0000761004127816 */ /* 0x001fe20000000012 */
[----:B------:R-:W-:Y:S06]  /*e840*/  BRA `(.L_x_21551) ;  /* 0x0000000800f47947 */ /* 0x000fec0003800000 */
.L_x_21554:
        /* <DEDUP_REMOVED lines=10> */
.L_x_21557:
[----:B------:R-:W2:Y:S02]  /*e8f0*/  LDG.E.U16 R6, desc[UR36][R6.64] ;  /* 0x0000002406067981 */ /* 0x000ea4000c1e1500 */
[----:B--2---:R-:W-:-:S06]  /*e900*/  HADD2.F32 R4, -RZ, R6.H0_H0 ;  /* 0x20000006ff047230 */ /* 0x004fcc0000004100 */
[----:B------:R-:W0:Y:S02]  /*e910*/  F2I.S64.TRUNC R4, R4 ;  /* 0x0000000400047311 */ /* 0x000e24000020d900 */
[----:B0-----:R-:W-:Y:S01]  /*e920*/  PRMT R18, R4, 0x7610, R18 ;  /* 0x0000761004127816 */ /* 0x001fe20000000012 */
[----:B------:R-:W-:Y:S06]  /*e930*/  BRA `(.L_x_21551) ;  /* 0x0000000800b87947 */ /* 0x000fec0003800000 */
.L_x_21556:
[----:B------:R-:W2:Y:S02]  /*e940*/  LDG.E.64 R4, desc[UR36][R6.64] ;  /* 0x0000002406047981 */ /* 0x000ea4000c1e1b00 */
[----:B--2---:R-:W0:Y:S02]  /*e950*/  F2I.S64.F64.TRUNC R4, R4 ;  /* 0x0000000400047311 */ /* 0x004e24000030d900 */
[----:B0-----:R-:W-:Y:S01]  /*e960*/  PRMT R18, R4, 0x7610, R18 ;  /* 0x0000761004127816 */ /* 0x001fe20000000012 */
[----:B------:R-:W-:Y:S06]  /*e970*/  BRA `(.L_x_21551) ;  /* 0x0000000800a87947 */ /* 0x000fec0003800000 */
.L_x_21546:
        /* <DEDUP_REMOVED lines=12> */
.L_x_21560:
[----:B------:R-:W2:Y:S02]  /*ea40*/  LDG.E.64 R6, desc[UR36][R6.64] ;  /* 0x0000002406067981 */ /* 0x000ea4000c1e1b00 */
[----:B--2---:R-:W0:Y:S02]  /*ea50*/  F2I.S64.F64.TRUNC R4, R6 ;  /* 0x0000000600047311 */ /* 0x004e24000030d900 */
[----:B0-----:R-:W-:Y:S01]  /*ea60*/  PRMT R18, R4, 0x7610, R18 ;  /* 0x0000761004127816 */ /* 0x001fe20000000012 */
[----:B------:R-:W-:Y:S06]  /*ea70*/  BRA `(.L_x_21551) ;  /* 0x0000000800687947 */ /* 0x000fec0003800000 */
.L_x_21559:
        /* <DEDUP_REMOVED lines=27> */
.L_x_21562:
        /* <DEDUP_REMOVED lines=15> */
.L_x_21561:
[----:B------:R-:W2:Y:S02]  /*ed20*/  LDG.E.U16 R4, desc[UR36][R6.64] ;  /* 0x0000002406047981 */ /* 0x000ea4000c1e1500 */
[----:B--2---:R-:W-:-:S06]  /*ed30*/  IMAD.U32 R4, R4, 0x10000, RZ ;  /* 0x0001000004047824 */ /* 0x004fcc00078e00ff */
[----:B------:R-:W0:Y:S02]  /*ed40*/  F2I.S64.TRUNC R4, R4 ;  /* 0x0000000400047311 */ /* 0x000e24000020d900 */
[----:B0-----:R-:W-:Y:S01]  /*ed50*/  PRMT R18, R4, 0x7610, R18 ;  /* 0x0000761004127816 */ /* 0x001fe20000000012 */
[----:B------:R-:W-:Y:S06]  /*ed60*/  BRA `(.L_x_21551) ;  /* 0x0000000400ac7947 */ /* 0x000fec0003800000 */
.L_x_21558:
        /* <DEDUP_REMOVED lines=10> */
.L_x_21565:
        /* <DEDUP_REMOVED lines=21> */
.L_x_21569:
[----:B------:R-:W-:Y:S05]  /*ef60*/  BSYNC.RECONVERGENT B1 ;  /* 0x0000000000017941 */ /* 0x000fea0003800200 */
.L_x_21568:
[----:B------:R-:W-:Y:S01]  /*ef70*/  IMAD.SHL.U32 R0, R0, 0x100000, RZ ;  /* 0x0010000000007824 */ /* 0x000fe200078e00ff */
[----:B------:R-:W-:-:S04]  /*ef80*/  LEA R3, R3, 0x3b800000, 0x17 ;  /* 0x3b80000003037811 */ /* 0x000fc800078eb8ff */
[----:B------:R-:W-:-:S07]  /*ef90*/  LOP3.LUT R4, R3, R0, R7, 0xfe, !PT ;  /* 0x0000000003047212 */ /* 0x000fce00078efe07 */
.L_x_21567:
[----:B------:R-:W-:Y:S05]  /*efa0*/  BSYNC.RECONVERGENT B0 ;  /* 0x0000000000007941 */ /* 0x000fea0003800200 */
.L_x_21566:
[----:B------:R-:W0:Y:S02]  /*efb0*/  F2I.S64.TRUNC R4, R4 ;  /* 0x0000000400047311 */ /* 0x000e24000020d900 */
[----:B0-----:R-:W-:Y:S01]  /*efc0*/  PRMT R18, R4, 0x7610, R18 ;  /* 0x0000761004127816 */ /* 0x001fe20000000012 */
[----:B------:R-:W-:Y:S06]  /*efd0*/  BRA `(.L_x_21551) ;  /* 0x0000000400107947 */ /* 0x000fec0003800000 */
.L_x_21564:
        /* <DEDUP_REMOVED lines=21> */
.L_x_21573:
[----:B------:R-:W-:Y:S05]  /*f130*/  BSYNC.RECONVERGENT B1 ;  /* 0x0000000000017941 */ /* 0x000fea0003800200 */
.L_x_21572:
[----:B------:R-:W-:Y:S01]  /*f140*/  IMAD.SHL.U32 R0, R0, 0x200000, RZ ;  /* 0x0020000000007824 */ /* 0x000fe200078e00ff */
[----:B------:R-:W-:-:S04]  /*f150*/  LEA R3, R3, 0x37800000, 0x17 ;  /* 0x3780000003037811 */ /* 0x000fc800078eb8ff */
[----:B------:R-:W-:-:S07]  /*f160*/  LOP3.LUT R4, R3, R0, R7, 0xfe, !PT ;  /* 0x0000000003047212 */ /* 0x000fce00078efe07 */
.L_x_21571:
[----:B------:R-:W-:Y:S05]  /*f170*/  BSYNC.RECONVERGENT B0 ;  /* 0x0000000000007941 */ /* 0x000fea0003800200 */
.L_x_21570:
[----:B------:R-:W0:Y:S02]  /*f180*/  F2I.S64.TRUNC R4, R4 ;  /* 0x0000000400047311 */ /* 0x000e24000020d900 */
[----:B0-----:R-:W-:Y:S01]  /*f190*/  PRMT R18, R4, 0x7610, R18 ;  /* 0x0000761004127816 */ /* 0x001fe20000000012 */
[----:B------:R-:W-:Y:S06]  /*f1a0*/  BRA `(.L_x_21551) ;  /* 0x00000000009c7947 */ /* 0x000fec0003800000 */
.L_x_21563:
        /* <DEDUP_REMOVED lines=14> */
.L_x_21577:
[----:B------:R-:W-:Y:S05]  /*f290*/  BSYNC.RECONVERGENT B0 ;  /* 0x0000000000007941 */ /* 0x000fea0003800200 */
.L_x_21576:
[----:B------:R-:W0:Y:S02]  /*f2a0*/  F2I.S64.TRUNC R4, R4 ;  /* 0x0000000400047311 */ /* 0x000e24000020d900 */
[----:B0-----:R-:W-:Y:S01]  /*f2b0*/  PRMT R18, R4, 0x7610, R18 ;  /* 0x0000761004127816 */ /* 0x001fe20000000012 */
[----:B------:R-:W-:Y:S06]  /*f2c0*/  BRA `(.L_x_21551) ;  /* 0x0000000000547947 */ /* 0x000fec0003800000 */
.L_x_21550:
        /* <DEDUP_REMOVED lines=16> */
.L_x_21578:
[----:B------:R-:W-:Y:S01]  /*f3d0*/  PRMT R18, RZ, 0x7610, R18 ;  /* 0x00007610ff127816 */ /* 0x000fe20000000012 */
[----:B------:R-:W-:Y:S06]  /*f3e0*/  BRA `(.L_x_21551) ;  /* 0x00000000000c7947 */ /* 0x000fec0003800000 */
.L_x_21575:
[----:B------:R0:W5:Y:S01]  /*f3f0*/  LDG.E.U8 R18, desc[UR36][R6.64] ;  /* 0x0000002406127981 */ /* 0x000162000c1e1100 */
[----:B------:R-:W-:Y:S05]  /*f400*/  BRA `(.L_x_21551) ;  /* 0x0000000000047947 */ /* 0x000fea0003800000 */
.L_x_21574:
[----:B------:R1:W5:Y:S02]  /*f410*/  LDG.E.U8 R18, desc[UR36][R6.64] ;  /* 0x0000002406127981 */ /* 0x000364000c1e1100 */
.L_x_21551:
        /* <DEDUP_REMOVED lines=16> */
.L_x_21582:
[----:B------:R0:W5:Y:S01]  /*f520*/  LDG.E.U8 R0, desc[UR36][R24.64] ;  /* 0x0000002418007981 */ /* 0x000162000c1e1100 */
[----:B------:R-:W-:Y:S05]  /*f530*/  BRA `(.L_x_21584) ;  /* 0x0000000c00607947 */ /* 0x000fea0003800000 */
.L_x_21581:
        /* <DEDUP_REMOVED lines=8> */
.L_x_21586:
[----:B------:R0:W5:Y:S01]  /*f5c0*/  LDG.E.U8 R0, desc[UR36][R24.64] ;  /* 0x0000002418007981 */ /* 0x000162000c1e1100 */
[----:B------:R-:W-:Y:S05]  /*f5d0*/  BRA `(.L_x_21584) ;  /* 0x0000000c00387947 */ /* 0x000fea0003800000 */
.L_x_21585:
[----:B------:R0:W5:Y:S01]  /*f5e0*/  LDG.E.U16 R0, desc[UR36][R24.64] ;  /* 0x0000002418007981 */ /* 0x000162000c1e1500 */
[----:B------:R-:W-:Y:S05]  /*f5f0*/  BRA `(.L_x_21584) ;  /* 0x0000000c00307947 */ /* 0x000fea0003800000 */
.L_x_21580:
        /* <DEDUP_REMOVED lines=10> */
.L_x_21588:
[----:B------:R-:W2:Y:S02]  /*f6a0*/  LDG.E.U16 R4, desc[UR36][R24.64] ;  /* 0x0000002418047981 */ /* 0x000ea4000c1e1500 */
[----:B--2---:R-:W-:-:S06]  /*f6b0*/  HADD2.F32 R4, -RZ, R4.H0_H0 ;  /* 0x20000004ff047230 */ /* 0x004fcc0000004100 */
[----:B------:R-:W0:Y:S02]  /*f6c0*/  F2I.S64.TRUNC R4, R4 ;  /* 0x0000000400047311 */ /* 0x000e24000020d900 */
[----:B0-----:R-:W-:Y:S01]  /*f6d0*/  PRMT R0, R4, 0x7610, R0 ;  /* 0x0000761004007816 */ /* 0x001fe20000000000 */
[----:B------:R-:W-:Y:S06]  /*f6e0*/  BRA `(.L_x_21584) ;  /* 0x0000000800f47947 */ /* 0x000fec0003800000 */
.L_x_21587:
        /* <DEDUP_REMOVED lines=10> */
.L_x_21590:
[----:B------:R-:W2:Y:S02]  /*f790*/  LDG.E.U16 R24, desc[UR36][R24.64] ;  /* 0x0000002418187981 */ /* 0x000ea4000c1e1500 */
[----:B--2---:R-:W-:-:S06]  /*f7a0*/  HADD2.F32 R4, -RZ, R24.H0_H0 ;  /* 0x20000018ff047230 */ /* 0x004fcc0000004100 */
[----:B------:R-:W0:Y:S02]  /*f7b0*/  F2I.S64.TRUNC R4, R4 ;  /* 0x0000000400047311 */ /* 0x000e24000020d900 */
[----:B0-----:R-:W-:Y:S01]  /*f7c0*/  PRMT R0, R4, 0x7610, R0 ;  /* 0x0000761004007816 */ /* 0x001fe20000000000 */
[----:B------:R-:W-:Y:S06]  /*f7d0*/  BRA `(.L_x_21584) ;  /* 0x0000000800b87947 */ /* 0x000fec0003800000 */
.L_x_21589:
[----:B------:R-:W2:Y:S02]  /*f7e0*/  LDG.E.64 R4, desc[UR36][R24.64] ;  /* 0x0000002418047981 */ /* 0x000ea4000c1e1b00 */
[----:B--2---:R-:W0:Y:S02]  /*f7f0*/  F2I.S64.F64.TRUNC R4, R4 ;  /* 0x0000000400047311 */ /* 0x004e24000030d900 */
[----:B0-----:R-:W-:Y:S01]  /*f800*/  PRMT R0, R4, 0x7610, R0 ;  /* 0x0000761004007816 */ /* 0x001fe20000000000 */
[----:B------:R-:W-:Y:S06]  /*f810*/  BRA `(.L_x_21584) ;  /* 0x0000000800a87947 */ /* 0x000fec0003800000 */
.L_x_21579:
        /* <DEDUP_REMOVED lines=12> */
.L_x_21593:
[----:B------:R-:W2:Y:S02]  /*f8e0*/  LDG.E.64 R24, desc[UR36][R24.64] ;  /* 0x0000002418187981 */ /* 0x000ea4000c1e1b00 */
[----:B--2---:R-:W0:Y:S02]  /*f8f0*/  F2I.S64.F64.TRUNC R4, R24 ;  /* 0x0000001800047311 */ /* 0x004e24000030d900 */
[----:B0-----:R-:W-:Y:S01]  /*f900*/  PRMT R0, R4, 0x7610, R0 ;  /* 0x0000761004007816 */ /* 0x001fe20000000000 */
[----:B------:R-:W-:Y:S06]  /*f910*/  BRA `(.L_x_21584) ;  /* 0x0000000800687947 */ /* 0x000fec0003800000 */
.L_x_21592:
        /* <DEDUP_REMOVED lines=15> */
[----:B-1-34-:R-:W-:Y:S01]  /*fa10*/  IMAD.SHL.U32 R6, R4, 0x800000, RZ ;  /* 0x0080000004067824 */ /* 0x01afe200078e00ff */
        /* <DEDUP_REMOVED lines=11> */
.L_x_21595:
        /* <DEDUP_REMOVED lines=15> */
.L_x_21594:
[----:B------:R-:W2:Y:S02]  /*fbc0*/  LDG.E.U16 R4, desc[UR36][R24.64] ;  /* 0x0000002418047981 */ /* 0x000ea4000c1e1500 */
[----:B--2---:R-:W-:-:S06]  /*fbd0*/  IMAD.U32 R4, R4, 0x10000, RZ ;  /* 0x0001000004047824 */ /* 0x004fcc00078e00ff */
[----:B------:R-:W0:Y:S02]  /*fbe0*/  F2I.S64.TRUNC R4, R4 ;  /* 0x0000000400047311 */ /* 0x000e24000020d900 */
[----:B0-----:R-:W-:Y:S01]  /*fbf0*/  PRMT R0, R4, 0x7610, R0 ;  /* 0x0000761004007816 */ /* 0x001fe20000000000 */
[----:B------:R-:W-:Y:S06]  /*fc00*/  BRA `(.L_x_21584) ;  /* 0x0000000400ac7947 */ /* 0x000fec0003800000 */
.L_x_21591:
        /* <DEDUP_REMOVED lines=10> */
.L_x_21598:
        /* <DEDUP_REMOVED lines=12> */
[----:B-1-34-:R-:W-:Y:S01]  /*fd70*/  IMAD.U32 R7, R0, -0x80000000, RZ ;  /* 0x8000000000077824 */ /* 0x01afe200078e00ff */
        /* <DEDUP_REMOVED lines=8> */
.L_x_21602:
[----:B------:R-:W-:Y:S05]  /*fe00*/  BSYNC.RECONVERGENT B1 ;  /* 0x0000000000017941 */ /* 0x000fea0003800200 */
.L_x_21601:
[----:B------:R-:W-:Y:S01]  /*fe10*/  IMAD.SHL.U32 R0, R0, 0x100000, RZ ;  /* 0x0010000000007824 */ /* 0x000fe200078e00ff */
[----:B------:R-:W-:-:S04]  /*fe20*/  LEA R3, R3, 0x3b800000, 0x17 ;  /* 0x3b80000003037811 */ /* 0x000fc800078eb8ff */
[----:B------:R-:W-:-:S07]  /*fe30*/  LOP3.LUT R4, R3, R0, R7, 0xfe, !PT ;  /* 0x0000000003047212 */ /* 0x000fce00078efe07 */
.L_x_21600:
[----:B------:R-:W-:Y:S05]  /*fe40*/  BSYNC.RECONVERGENT B0 ;  /* 0x0000000000007941 */ /* 0x000fea0003800200 */
.L_x_21599:
[----:B------:R-:W0:Y:S02]  /*fe50*/  F2I.S64.TRUNC R4, R4 ;  /* 0x0000000400047311 */ /* 0x000e24000020d900 */
[----:B0-----:R-:W-:Y:S01]  /*fe60*/  PRMT R0, R4, 0x7610, R0 ;  /* 0x0000761004007816 */ /* 0x001fe20000000000 */
[----:B------:R-:W-:Y:S06]  /*fe70*/  BRA `(.L_x_21584) ;  /* 0x0000000400107947 */ /* 0x000fec0003800000 */
.L_x_21597:
        /* <DEDUP_REMOVED lines=21> */
.L_x_21606:
[----:B------:R-:W-:Y:S05]  /*ffd0*/  BSYNC.RECONVERGENT B1 ;  /* 0x0000000000017941 */ /* 0x000fea0003800200 */
.L_x_21605:
[----:B------:R-:W-:Y:S01]  /*ffe0*/  IMAD.SHL.U32 R0, R0, 0x200000, RZ ;  /* 0x0020000000007824 */ /* 0x000fe200078e00ff */
[----:B------:R-:W-:-:S04]  /*fff0*/  LEA R3, R3, 0x37800000, 0x17 ;  /* 0x3780000003037811 */ /* 0x000fc800078eb8ff */
[----:B------:R-:W-:-:S07]  /*10000*/  LOP3.LUT R4, R3, R0, R7, 0xfe, !PT ;  /* 0x0000000003047212 */ /* 0x000fce00078efe07 */
.L_x_21604:
[----:B------:R-:W-:Y:S05]  /*10010*/  BSYNC.RECONVERGENT B0 ;  /* 0x0000000000007941 */ /* 0x000fea0003800200 */
.L_x_21603:
[----:B------:R-:W0:Y:S02]  /*10020*/  F2I.S64.TRUNC R4, R4 ;  /* 0x0000000400047311 */ /* 0x000e24000020d900 */
[----:B0-----:R-:W-:Y:S01]  /*10030*/  PRMT R0, R4, 0x7610, R0 ;  /* 0x0000761004007816 */ /* 0x001fe20000000000 */
[----:B------:R-:W-:Y:S06]  /*10040*/  BRA `(.L_x_21584) ;  /* 0x00000000009c7947 */ /* 0x000fec0003800000 */
.L_x_21596:
        /* <DEDUP_REMOVED lines=14> */
.L_x_21610:
[----:B------:R-:W-:Y:S05]  /*10130*/  BSYNC.RECONVERGENT B0 ;  /* 0x0000000000007941 */ /* 0x000fea0003800200 */
.L_x_21609:
[----:B------:R-:W0:Y:S02]  /*10140*/  F2I.S64.TRUNC R4, R4 ;  /* 0x0000000400047311 */ /* 0x000e24000020d900 */
[----:B0-----:R-:W-:Y:S01]  /*10150*/  PRMT R0, R4, 0x7610, R0 ;  /* 0x0000761004007816 */ /* 0x001fe20000000000 */
[----:B------:R-:W-:Y:S06]  /*10160*/  BRA `(.L_x_21584) ;  /* 0x0000000000547947 */ /* 0x000fec0003800000 */
.L_x_21583:
[----:B------:R-:W-:Y:S01]  /*10170*/  MOV R14, 0x228 ;  /* 0x00000228000e7802 */ /* 0x000fe20000000f00 */
[----:B------:R-:W0:Y:S01]  /*10180*/  LDCU.64 UR4, c[0x4][0x218] ;  /* 0x01004300ff0477ac */ /* 0x000e220008000a00 */
[----:B------:R-:W-:Y:S02]  /*10190*/  IMAD.MOV.U32 R8, RZ, RZ, 0x4e ;  /* 0x0000004eff087424 */ /* 0x000fe400078e00ff */
[----:B------:R-:W-:Y:S01]  /*101a0*/  IMAD.MOV.U32 R12, RZ, RZ, 0x1 ;  /* 0x00000001ff0c7424 */ /* 0x000fe200078e00ff */
[----:B------:R-:W1:Y:S01]  /*101b0*/  LDCU.64 UR6, c[0x4][0x220] ;  /* 0x01004400ff0677ac */ /* 0x000e620008000a00 */
[----:B------:R-:W1:Y:S01]  /*101c0*/  LDC.64 R14, c[0x4][R14] ;  /* 0x010000000e0e7b82 */ /* 0x000e620000000a00 */
[----:B------:R-:W-:Y:S01]  /*101d0*/  IMAD.MOV.U32 R13, RZ, RZ, RZ ;  /* 0x000000ffff0d7224 */ /* 0x000fe200078e00ff */
[----:B------:R-:W1:Y:S01]  /*101e0*/  LDCU.64 UR8, c[0x4][0x10] ;  /* 0x01000200ff0877ac */ /* 0x000e620008000a00 */
[----:B0-----:R-:W-:Y:S02]  /*101f0*/  IMAD.U32 R4, RZ, RZ, UR4 ;  /* 0x00000004ff047e24 */ /* 0x001fe4000f8e00ff */
[----:B------:R-:W-:-:S02]  /*10200*/  IMAD.U32 R5, RZ, RZ, UR5 ;  /* 0x00000005ff057e24 */ /* 0x000fc4000f8e00ff */
[----:B-1234-:R-:W-:Y:S02]  /*10210*/  IMAD.U32 R6, RZ, RZ, UR6 ;  /* 0x00000006ff067e24 */ /* 0x01efe4000f8e00ff */
[----:B------:R-:W-:Y:S02]  /*10220*/  IMAD.U32 R7, RZ, RZ, UR7 ;  /* 0x00000007ff077e24 */ /* 0x000fe4000f8e00ff */
[----:B------:R-:W-:Y:S02]  /*10230*/  IMAD.U32 R10, RZ, RZ, UR8 ;  /* 0x00000008ff0a7e24 */ /* 0x000fe4000f8e00ff */
[----:B------:R-:W-:-:S07]  /*10240*/  IMAD.U32 R11, RZ, RZ, UR9 ;  /* 0x00000009ff0b7e24 */ /* 0x000fce000f8e00ff */
[----:B------:R-:W-:-:S07]  /*10250*/  LEPC R20, `(.L_x_21611) ;  /* 0x000000001014794e */ /* 0x000fce0000000000 */
[----:B-----5:R-:W-:Y:S05]  /*10260*/  CALL.ABS.NOINC R14 ;  /* 0x000000000e007343 */ /* 0x020fea0003c00000 */
.L_x_21611:
[----:B------:R-:W-:Y:S01]  /*10270*/  PRMT R0, RZ, 0x7610, R0 ;  /* 0x00007610ff007816 */ /* 0x000fe20000000000 */
[----:B------:R-:W-:Y:S06]  /*10280*/  BRA `(.L_x_21584) ;  /* 0x00000000000c7947 */ /* 0x000fec0003800000 */
.L_x_21608:
[----:B------:R0:W5:Y:S01]  /*10290*/  LDG.E.U8 R0, desc[UR36][R24.64] ;  /* 0x0000002418007981 */ /* 0x000162000c1e1100 */
[----:B------:R-:W-:Y:S05]  /*102a0*/  BRA `(.L_x_21584) ;  /* 0x0000000000047947 */ /* 0x000fea0003800000 */
.L_x_21607:
[----:B------:R0:W5:Y:S02]  /*102b0*/  LDG.E.U8 R0, desc[UR36][R24.64] ;  /* 0x0000002418007981 */ /* 0x000164000c1e1100 */
.L_x_21584:
[----:B-----5:R-:W-:Y:S01]  /*102c0*/  PRMT R18, R18, 0x9910, RZ ;  /* 0x0000991012127816 */ /* 0x020fe200000000ff */
[----:B------:R-:W-:Y:S01]  /*102d0*/  UPRMT UR4, UR41, 0x9910, URZ ;  /* 0x0000991029047896 */ /* 0x000fe200080000ff */
[----:B------:R-:W-:Y:S02]  /*102e0*/  LOP3.LUT R2, R2, 0xff, RZ, 0xc0, !PT ;  /* 0x000000ff02027812 */ /* 0x000fe400078ec0ff */
[----:B------:R-:W-:Y:S01]  /*102f0*/  PRMT R3, R0, 0x9910, RZ ;  /* 0x0000991000037816 */ /* 0x000fe200000000ff */
[----:B------:R-:W-:Y:S01]  /*10300*/  IMAD.MOV.U32 R0, RZ, RZ, R18 ;  /* 0x000000ffff007224 */ /* 0x000fe200078e0012 */
[----:B------:R-:W-:-:S03]  /*10310*/  ISETP.GT.AND P0, PT, R2, 0x9, PT ;  /* 0x000000090200780c */ /* 0x000fc60003f04270 */
[----:B------:R-:W-:-:S05]  /*10320*/  IMAD R0, R0, R3, RZ ;  /* 0x0000000300007224 */ /* 0x000fca00078e02ff */
[----:B------:R-:W-:-:S05]  /*10330*/  PRMT R0, R0, 0x9910, RZ ;  /* 0x0000991000007816 */ /* 0x000fca00000000ff */
[----:B------:R-:W-:Y:S01]  /*10340*/  IMAD R3, R0, UR4, RZ ;  /* 0x0000000400037c24 */ /* 0x000fe2000f8e02ff */
        /* <DEDUP_REMOVED lines=11> */
.L_x_21615:
[----:B------:R-:W-:Y:S01]  /*10400*/  STG.E.U8 desc[UR36][R16.64], R3 ;  /* 0x0000000310007986 */ /* 0x000fe2000c101124 */
[----:B------:R-:W-:Y:S05]  /*10410*/  EXIT ;  /* 0x000000000000794d */ /* 0x000fea0003800000 */
.L_x_21614:
        /* <DEDUP_REMOVED lines=10> */
.L_x_21618:
[----:B------:R-:W-:-:S05]  /*104c0*/  LOP3.LUT R3, R3, 0xff, RZ, 0xc0, !PT ;  /* 0x000000ff03037812 */ /* 0x000fca00078ec0ff */
[----:B------:R-:W-:Y:S01]  /*104d0*/  STG.E desc[UR36][R16.64], R3 ;  /* 0x0000000310007986 */ /* 0x000fe2000c101924 */
[----:B------:R-:W-:Y:S05]  /*104e0*/  EXIT ;  /* 0x000000000000794d */ /* 0x000fea0003800000 */
.L_x_21617:
[----:B------:R-:W-:-:S05]  /*104f0*/  LOP3.LUT R3, R3, 0xff, RZ, 0xc0, !PT ;  /* 0x000000ff03037812 */ /* 0x000fca00078ec0ff */
[----:B------:R-:W-:Y:S01]  /*10500*/  STG.E.U16 desc[UR36][R16.64], R3 ;  /* 0x0000000310007986 */ /* 0x000fe2000c101524 */
[----:B------:R-:W-:Y:S05]  /*10510*/  EXIT ;  /* 0x000000000000794d */ /* 0x000fea0003800000 */
.L_x_21613:
[----:B------:R-:W-:-:S13]  /*10520*/  ISETP.GT.AND P0, PT, R2, 0x6, PT ;  /* 0x000000060200780c */ /* 0x000fda0003f04270 */
[----:B------:R-:W-:Y:S05]  /*10530*/  @P0 BRA `(.L_x_21619) ;  /* 0x0000000000340947 */ /* 0x000fea0003800000 */
[----:B------:R-:W-:-:S13]  /*10540*/  ISETP.NE.AND P0, PT, R2, 0x5, PT ;  /* 0x000000050200780c */ /* 0x000fda0003f05270 */
[----:B------:R-:W-:Y:S05]  /*10550*/  @!P0 BRA `(.L_x_21620) ;  /* 0x0000000000188947 */ /* 0x000fea0003800000 */
[----:B------:R-:W-:-:S13]  /*10560*/  ISETP.NE.AND P0, PT, R2, 0x6, PT ;  /* 0x000000060200780c */ /* 0x000fda0003f05270 */
[----:B------:R-:W-:Y:S05]  /*10570*/  @P0 BRA `(.L_x_21616) ;  /* 0x0000000800200947 */ /* 0x000fea0003800000 */
[----:B------:R-:W-:-:S06]  /*10580*/  LOP3.LUT R3, R3, 0xff, RZ, 0xc0, !PT ;  /* 0x000000ff03037812 */ /* 0x000fcc00078ec0ff */
[----:B------:R-:W5:Y:S02]  /*10590*/  I2F.U16 R3, R3 ;  /* 0x0000000300037306 */ /* 0x000f640000101000 */
[----:B-----5:R-:W-:Y:S01]  /*105a0*/  STG.E desc[UR36][R16.64], R3 ;  /* 0x0000000310007986 */ /* 0x020fe2000c101924 */
[----:B------:R-:W-:Y:S05]  /*105b0*/  EXIT ;  /* 0x000000000000794d */ /* 0x000fea0003800000 */
.L_x_21620:
[----:B------:R-:W-:-:S04]  /*105c0*/  LOP3.LUT R3, R3, 0xff, RZ, 0xc0, !PT ;  /* 0x000000ff03037812 */ /* 0x000fc800078ec0ff */
[----:B------:R-:W5:Y:S02]  /*105d0*/  I2F.U16 R0, R3 ;  /* 0x0000000300007306 */ /* 0x000f640000101000 */
[----:B-----5:R-:W-:-:S05]  /*105e0*/  F2FP.F16.F32.PACK_AB R0, RZ, R0 ;  /* 0x00000000ff00723e */ /* 0x020fca00000000ff */
[----:B------:R-:W-:Y:S01]  /*105f0*/  STG.E.U16 desc[UR36][R16.64], R0 ;  /* 0x0000000010007986 */ /* 0x000fe2000c101524 */
[----:B------:R-:W-:Y:S05]  /*10600*/  EXIT ;  /* 0x000000000000794d */ /* 0x000fea0003800000 */
.L_x_21619:
        /* <DEDUP_REMOVED lines=8> */
[----:B------:R-:W5:Y:S02]  /*10690*/  I2F.U16 R4, R3 ;  /* 0x0000000300047306 */ /* 0x000f640000101000 */
[----:B-----5:R-:W-:Y:S01]  /*106a0*/  STG.E.64 desc[UR36][R16.64], R4 ;  /* 0x0000000410007986 */ /* 0x020fe2000c101b24 */
[----:B------:R-:W-:Y:S05]  /*106b0*/  EXIT ;  /* 0x000000000000794d */ /* 0x000fea0003800000 */
.L_x_21622:
[----:B------:R-:W-:-:S06]  /*106c0*/  LOP3.LUT R3, R3, 0xff, RZ, 0xc0, !PT ;  /* 0x000000ff03037812 */ /* 0x000fcc00078ec0ff */
[----:B------:R-:W5:Y:S02]  /*106d0*/  I2F.U16 R3, R3 ;  /* 0x0000000300037306 */ /* 0x000f640000101000 */
[----:B-----5:R-:W-:-:S04]  /*106e0*/  F2FP.F16.F32.PACK_AB R3, RZ, R3 ;  /* 0x00000003ff03723e */ /* 0x020fc800000000ff */
[----:B------:R-:W-:-:S05]  /*106f0*/  PRMT R3, R3, 0x5410, RZ ;  /* 0x0000541003037816 */ /* 0x000fca00000000ff */
[----:B------:R-:W-:Y:S01]  /*10700*/  STG.E desc[UR36][R16.64], R3 ;  /* 0x0000000310007986 */ /* 0x000fe2000c101924 */
[----:B------:R-:W-:Y:S05]  /*10710*/  EXIT ;  /* 0x000000000000794d */ /* 0x000fea0003800000 */
.L_x_21621:
[----:B------:R-:W-:-:S06]  /*10720*/  LOP3.LUT R3, R3, 0xff, RZ, 0xc0, !PT ;  /* 0x000000ff03037812 */ /* 0x000fcc00078ec0ff */
[----:B------:R-:W5:Y:S02]  /*10730*/  I2F.F64.U16 R2, R3 ;  /* 0x0000000300027312 */ /* 0x000f640000101800 */
[----:B-----5:R-:W-:Y:S01]  /*10740*/  STG.E.64 desc[UR36][R16.64], R2 ;  /* 0x0000000210007986 */ /* 0x020fe2000c101b24 */
[----:B------:R-:W-:Y:S05]  /*10750*/  EXIT ;  /* 0x000000000000794d */ /* 0x000fea0003800000 */
.L_x_21612:
        /* <DEDUP_REMOVED lines=13> */
.L_x_21626:
        /* <DEDUP_REMOVED lines=17> */
.L_x_21629:
[----:B------:R-:W-:-:S07]  /*10940*/  PRMT R8, R0, 0x7610, R8 ;  /* 0x0000761000087816 */ /* 0x000fce0000000008 */
.L_x_21628:
[----:B------:R-:W-:Y:S05]  /*10950*/  BSYNC.RECONVERGENT B0 ;  /* 0x0000000000007941 */ /* 0x000fea0003800200 */
.L_x_21627:
[----:B------:R-:W-:Y:S01]  /*10960*/  STG.E.U8 desc[UR36][R16.64], R8 ;  /* 0x0000000810007986 */ /* 0x000fe2000c101124 */
[----:B------:R-:W-:Y:S05]  /*10970*/  EXIT ;  /* 0x000000000000794d */ /* 0x000fea0003800000 */
.L_x_21625:
        /* <DEDUP_REMOVED lines=17> */
.L_x_21632:
[----:B------:R-:W-:-:S07]  /*10a90*/  PRMT R8, R0, 0x7610, R8 ;  /* 0x0000761000087816 */ /* 0x000fce0000000008 */
.L_x_21631:
[----:B------:R-:W-:Y:S05]  /*10aa0*/  BSYNC.RECONVERGENT B0 ;  /* 0x0000000000007941 */ /* 0x000fea0003800200 */
.L_x_21630:
[----:B------:R-:W-:Y:S01]  /*10ab0*/  STG.E.U8 desc[UR36][R16.64], R8 ;  /* 0x0000000810007986 */ /* 0x000fe2000c101124 */
[----:B------:R-:W-:Y:S05]  /*10ac0*/  EXIT ;  /* 0x000000000000794d */ /* 0x000fea0003800000 */
.L_x_21624:
        /* <DEDUP_REMOVED lines=8> */
[----:B------:R-:W5:Y:S02]  /*10b50*/  I2F.U16 R3, R3 ;  /* 0x0000000300037306 */ /* 0x000f640000101000 */
[----:B-----5:R-:W-:-:S04]  /*10b60*/  SHF.R.U32.HI R2, RZ, 0x17, R3 ;  /* 0x00000017ff027819 */ /* 0x020fc80000011603 */
        /* <DEDUP_REMOVED lines=11> */
[----:B------:R-:W-:Y:S01]  /*10c20*/  STG.E.U8 desc[UR36][R16.64], R3 ;  /* 0x0000000310007986 */ /* 0x000fe2000c101124 */
[----:B------:R-:W-:Y:S05]  /*10c30*/  EXIT ;  /* 0x000000000000794d */ /* 0x000fea0003800000 */
.L_x_21634:
[----:B------:R-:W-:Y:S01]  /*10c40*/  LOP3.LUT R2, R3, 0xff, RZ, 0xc0, !PT ;  /* 0x000000ff03027812 */ /* 0x000fe200078ec0ff */
[----:B------:R-:W-:-:S05]  /*10c50*/  IMAD.MOV.U32 R3, RZ, RZ, RZ ;  /* 0x000000ffff037224 */ /* 0x000fca00078e00ff */
[----:B------:R-:W-:Y:S01]  /*10c60*/  STG.E.64 desc[UR36][R16.64], R2 ;  /* 0x0000000210007986 */ /* 0x000fe2000c101b24 */
[----:B------:R-:W-:Y:S05]  /*10c70*/  EXIT ;  /* 0x000000000000794d */ /* 0x000fea0003800000 */
.L_x_21633:
[----:B------:R-:W-:-:S05]  /*10c80*/  LOP3.LUT R3, R3, 0xff, RZ, 0xc0, !PT ;  /* 0x000000ff03037812 */ /* 0x000fca00078ec0ff */
[----:B------:R-:W-:Y:S01]  /*10c90*/  STG.E desc[UR36][R16.64], R3 ;  /* 0x0000000310007986 */ /* 0x000fe2000c101924 */
[----:B------:R-:W-:Y:S05]  /*10ca0*/  EXIT ;  /* 0x000000000000794d */ /* 0x000fea0003800000 */
.L_x_21623:
        /* <DEDUP_REMOVED lines=10> */
.L_x_21636:
[----:B------:R-:W-:Y:S02]  /*10d50*/  LOP3.LUT R4, R3, 0xff, RZ, 0xc0, !PT ;  /* 0x000000ff03047812 */ /* 0x000fe400078ec0ff */
[----:B-1234-:R-:W-:-:S04]  /*10d60*/  CS2R R6, SRZ ;  /* 0x0000000000067805 */ /* 0x01efc8000001ff00 */
[----:B------:R-:W1:Y:S02]  /*10d70*/  I2F.F64.U16 R4, R4 ;  /* 0x0000000400047312 */ /* 0x000e640000101800 */
[----:B-1----:R-:W-:Y:S01]  /*10d80*/  STG.E.128 desc[UR36][R16.64], R4 ;  /* 0x0000000410007986 */ /* 0x002fe2000c101d24 */
[----:B------:R-:W-:Y:S05]  /*10d90*/  EXIT ;  /* 0x000000000000794d */ /* 0x000fea0003800000 */
.L_x_21635:
[----:B------:R-:W-:-:S13]  /*10da0*/  ISETP.NE.AND P0, PT, R2, 0xf, PT ;  /* 0x0000000f0200780c */ /* 0x000fda0003f05270 */
[----:B------:R-:W-:Y:S05]  /*10db0*/  @!P0 BRA `(.L_x_21637) ;  /* 0x0000000000dc8947 */ /* 0x000fea0003800000 */
[----:B------:R-:W-:-:S13]  /*10dc0*/  ISETP.NE.AND P0, PT, R2, 0x17, PT ;  /* 0x000000170200780c */ /* 0x000fda0003f05270 */
[----:B------:R-:W-:Y:S05]  /*10dd0*/  @!P0 BRA `(.L_x_21638) ;  /* 0x0000000000888947 */ /* 0x000fea0003800000 */
[----:B------:R-:W-:-:S13]  /*10de0*/  ISETP.NE.AND P0, PT, R2, 0x18, PT ;  /* 0x000000180200780c */ /* 0x000fda0003f05270 */
[----:B------:R-:W-:Y:S05]  /*10df0*/  @!P0 BRA `(.L_x_21639) ;  /* 0x0000000000448947 */ /* 0x000fea0003800000 */
.L_x_21616:
[----:B------:R-:W-:Y:S01]  /*10e00*/  MOV R0, 0x228 ;  /* 0x0000022800007802 */ /* 0x000fe20000000f00 */
[----:B------:R-:W5:Y:S01]  /*10e10*/  LDCU.64 UR4, c[0x4][0x218] ;  /* 0x01004300ff0477ac */ /* 0x000f620008000a00 */
[----:B------:R-:W-:Y:S02]  /*10e20*/  IMAD.MOV.U32 R8, RZ, RZ, 0x65 ;  /* 0x00000065ff087424 */ /* 0x000fe400078e00ff */
[----:B------:R0:W0:Y:S01]  /*10e30*/  LDC.64 R2, c[0x4][R0] ;  /* 0x0100000000027b82 */ /* 0x0000220000000a00 */
[----:B------:R-:W1:Y:S01]  /*10e40*/  LDCU.64 UR6, c[0x4][0x220] ;  /* 0x01004400ff0677ac */ /* 0x000e620008000a00 */
[----:B------:R-:W-:Y:S02]  /*10e50*/  IMAD.MOV.U32 R12, RZ, RZ, 0x1 ;  /* 0x00000001ff0c7424 */ /* 0x000fe400078e00ff */
[----:B------:R-:W-:Y:S01]  /*10e60*/  IMAD.MOV.U32 R13, RZ, RZ, RZ ;  /* 0x000000ffff0d7224 */ /* 0x000fe200078e00ff */
[----:B------:R-:W1:Y:S01]  /*10e70*/  LDCU.64 UR8, c[0x4][0x18] ;  /* 0x01000300ff0877ac */ /* 0x000e620008000a00 */
[----:B-----5:R-:W-:-:S02]  /*10e80*/  IMAD.U32 R4, RZ, RZ, UR4 ;  /* 0x00000004ff047e24 */ /* 0x020fc4000f8e00ff */
[----:B------:R-:W-:Y:S02]  /*10e90*/  IMAD.U32 R5, RZ, RZ, UR5 ;  /* 0x00000005ff057e24 */ /* 0x000fe4000f8e00ff */
[----:B-1234-:R-:W-:Y:S02]  /*10ea0*/  IMAD.U32 R6, RZ, RZ, UR6 ;  /* 0x00000006ff067e24 */ /* 0x01efe4000f8e00ff */
[----:B------:R-:W-:Y:S02]  /*10eb0*/  IMAD.U32 R7, RZ, RZ, UR7 ;  /* 0x00000007ff077e24 */ /* 0x000fe4000f8e00ff */
[----:B------:R-:W-:Y:S02]  /*10ec0*/  IMAD.U32 R10, RZ, RZ, UR8 ;  /* 0x00000008ff0a7e24 */ /* 0x000fe4000f8e00ff */
[----:B------:R-:W-:-:S07]  /*10ed0*/  IMAD.U32 R11, RZ, RZ, UR9 ;  /* 0x00000009ff0b7e24 */ /* 0x000fce000f8e00ff */
[----:B------:R-:W-:-:S07]  /*10ee0*/  LEPC R20, `(.L_x_21640) ;  /* 0x000000001014794e */ /* 0x000fce0000000000 */
[----:B0-----:R-:W-:Y:S05]  /*10ef0*/  CALL.ABS.NOINC R2 ;  /* 0x0000000002007343 */ /* 0x001fea0003c00000 */
.L_x_21640:
[----:B------:R-:W-:Y:S05]  /*10f00*/  EXIT ;  /* 0x000000000000794d */ /* 0x000fea0003800000 */
.L_x_21639:
[----:B------:R-:W-:Y:S01]  /*10f10*/  LOP3.LUT R0, R3, 0xff, RZ, 0xc0, !PT ;  /* 0x000000ff03007812 */ /* 0x000fe200078ec0ff */
[----:B------:R-:W-:Y:S01]  /*10f20*/  BSSY.RECONVERGENT B0, `(.L_x_21641) ;  /* 0x000000b000007945 */ /* 0x000fe20003800200 */
[----:B------:R-:W-:Y:S02]  /*10f30*/  IMAD.MOV.U32 R3, RZ, RZ, 0x7f ;  /* 0x0000007fff037424 */ /* 0x000fe400078e00ff */
[----:B------:R-:W5:Y:S02]  /*10f40*/  I2F.U16 R5, R0 ;  /* 0x0000000000057306 */ /* 0x000f640000101000 */
[----:B-----5:R-:W-:-:S13]  /*10f50*/  ISETP.GT.U32.AND P0, PT, R5, 0x43efffff, PT ;  /* 0x43efffff0500780c */ /* 0x020fda0003f04070 */
[----:B------:R-:W-:Y:S05]  /*10f60*/  @P0 BRA `(.L_x_21642) ;  /* 0x0000000000180947 */ /* 0x000fea0003800000 */
[----:B------:R-:W-:-:S13]  /*10f70*/  ISETP.GE.U32.AND P0, PT, R5, 0x3c800000, PT ;  /* 0x3c8000000500780c */ /* 0x000fda0003f06070 */
[----:B------:R-:W-:-:S04]  /*10f80*/  @P0 SHF.R.U32.HI R0, RZ, 0x14, R5 ;  /* 0x00000014ff000819 */ /* 0x000fc80000011605 */
[----:B------:R-:W-:-:S04]  /*10f90*/  @P0 LOP3.LUT R0, R0, 0x1, RZ, 0xc0, !PT ;  /* 0x0000000100000812 */ /* 0x000fc800078ec0ff */
[----:B------:R-:W-:-:S04]  /*10fa0*/  @P0 IADD3 R0, PT, PT, R5, 0x407ffff, R0 ;  /* 0x0407ffff05000810 */ /* 0x000fc80007ffe000 */
[----:B------:R-:W-:Y:S01]  /*10fb0*/  @P0 SHF.R.U32.HI R3, RZ, 0x14, R0 ;  /* 0x00000014ff030819 */ /* 0x000fe20000011600 */
[----:B------:R-:W-:-:S07]  /*10fc0*/  @!P0 FADD.FTZ R3, R5, 16384 ;  /* 0x4680000005038421 */ /* 0x000fce0000010000 */
.L_x_21642:
[----:B------:R-:W-:Y:S05]  /*10fd0*/  BSYNC.RECONVERGENT B0 ;  /* 0x0000000000007941 */ /* 0x000fea0003800200 */
.L_x_21641:
[----:B------:R-:W-:Y:S01]  /*10fe0*/  STG.E.U8 desc[UR36][R16.64], R3 ;  /* 0x0000000310007986 */ /* 0x000fe2000c101124 */
[----:B------:R-:W-:Y:S05]  /*10ff0*/  EXIT ;  /* 0x000000000000794d */ /* 0x000fea0003800000 */
.L_x_21638:
[----:B------:R-:W-:-:S04]  /*11000*/  LOP3.LUT R3, R3, 0xff, RZ, 0xc0, !PT ;  /* 0x000000ff03037812 */ /* 0x000fc800078ec0ff */
[----:B------:R-:W5:Y:S02]  /*11010*/  I2F.U16 R5, R3 ;  /* 0x0000000300057306 */ /* 0x000f640000101000 */
[----:B-----5:R-:W-:-:S13]  /*11020*/  ISETP.GT.U32.AND P0, PT, R5, 0x477fffff, PT ;  /* 0x477fffff0500780c */ /* 0x020fda0003f04070 */
        /* <DEDUP_REMOVED lines=11> */
.L_x_21643:
[----:B------:R-:W-:Y:S01]  /*110e0*/  IMAD.MOV.U32 R3, RZ, RZ, 0x7f ;  /* 0x0000007fff037424 */ /* 0x000fe200078e00ff */
[----:B------:R-:W-:-:S04]  /*110f0*/  ISETP.GT.U32.AND P0, PT, R5, 0x7f800000, PT ;  /* 0x7f8000000500780c */ /* 0x000fc80003f04070 */
[----:B------:R-:W-:-:S05]  /*11100*/  SEL R3, R3, 0x7c, P0 ;  /* 0x0000007c03037807 */ /* 0x000fca0000000000 */
[----:B------:R-:W-:Y:S01]  /*11110*/  STG.E.U8 desc[UR36][R16.64], R3 ;  /* 0x0000000310007986 */ /* 0x000fe2000c101124 */
[----:B------:R-:W-:Y:S05]  /*11120*/  EXIT ;  /* 0x000000000000794d */ /* 0x000fea0003800000 */
.L_x_21637:
[----:B------:R-:W-:-:S04]  /*11130*/  LOP3.LUT R3, R3, 0xff, RZ, 0xc0, !PT ;  /* 0x000000ff03037812 */ /* 0x000fc800078ec0ff */
[----:B------:R-:W5:Y:S02]  /*11140*/  I2F.U16 R0, R3 ;  /* 0x0000000300007306 */ /* 0x000f640000101000 */
[----:B-----5:R-:W-:-:S05]  /*11150*/  F2FP.BF16.F32.PACK_AB R0, RZ, R0 ;  /* 0x00000000ff00723e */ /* 0x020fca00000010ff */
[----:B------:R-:W-:Y:S01]  /*11160*/  STG.E.U16 desc[UR36][R16.64], R0 ;  /* 0x0000000010007986 */ /* 0x000fe2000c101524 */
[----:B------:R-:W-:Y:S05]  /*11170*/  EXIT ;  /* 0x000000000000794d */ /* 0x000fea0003800000 */
.L_x_21644:
        /* <DEDUP_REMOVED lines=16> */
.L_x_23980:


//--------------------- .text._ZN2at6native27unrolled_elementwise_kernelIZZZNS0_54_GLOBAL__N__d8c5977b_16_LinearAlgebra_cu_35b291db_316116addr_kernel_cudaERNS_14TensorIteratorERKN3c106ScalarES8_ENKUlvE_clEvENKUlvE_clEvEUlhhhE_St5arrayIPcLm4EELi4E23TrivialOffsetCalculatorILi3EjESF_ILi1EjENS0_6memory12LoadWithCastILi3EEENSI_13StoreWithCastILi1EEEEEviT_T0_T2_T3_T4_T5_ --------------------------
	.section	.text._ZN2at6native27unrolled_elementwise_kernelIZZZNS0_54_GLOBAL__N__d8c5977b_16_LinearAlgebra_cu_35b291db_316116addr_kernel_cudaERNS_14TensorIteratorERKN3c106ScalarES8_ENKUlvE_clEvENKUlvE_clEvEUlhhhE_St5arrayIPcLm4EELi4E23TrivialOffsetCalculatorILi3EjESF_ILi1EjENS0_6memory12LoadWithCastILi3EEENSI_13StoreWithCastILi1EEEEEviT_T0_T2_T3_T4_T5_,"ax",@progbits
	.align	128
        .global         _ZN2at6native27unrolled_elementwise_kernelIZZZNS0_54_GLOBAL__N__d8c5977b_16_LinearAlgebra_cu_35b291db_316116addr_kernel_cudaERNS_14TensorIteratorERKN3c106ScalarES8_ENKUlvE_clEvENKUlvE_clEvEUlhhhE_St5arrayIPcLm4EELi4E23TrivialOffsetCalculatorILi3EjESF_ILi1EjENS0_6memory12LoadWithCastILi3EEENSI_13StoreWithCastILi1EEEEEviT_T0_T2_T3_T4_T5_
        .type           _ZN2at6native27unrolled_elementwise_kernelIZZZNS0_54_GLOBAL__N__d8c5977b_16_LinearAlgebra_cu_35b291db_316116addr_kernel_cudaERNS_14TensorIteratorERKN3c106ScalarES8_ENKUlvE_clEvENKUlvE_clEvEUlhhhE_St5arrayIPcLm4EELi4E23TrivialOffsetCalculatorILi3EjESF_ILi1EjENS0_6memory12LoadWithCastILi3EEENSI_13StoreWithCastILi1EEEEEviT_T0_T2_T3_T4_T5_,@function
        .size           _ZN2at6native27unrolled_elementwise_kernelIZZZNS0_54_GLOBAL__N__d8c5977b_16_LinearAlgebra_cu_35b291db_316116addr_kernel_cudaERNS_14TensorIteratorERKN3c106ScalarES8_ENKUlvE_clEvENKUlvE_clEvEUlhhhE_St5arrayIPcLm4EELi4E23TrivialOffsetCalculatorILi3EjESF_ILi1EjENS0_6memory12LoadWithCastILi3EEENSI_13StoreWithCastILi1EEEEEviT_T0_T2_T3_T4_T5_,(.L_x_23981 - _ZN2at6native27unrolled_elementwise_kernelIZZZNS0_54_GLOBAL__N__d8c5977b_16_LinearAlgebra_cu_35b291db_316116addr_kernel_cudaERNS_14TensorIteratorERKN3c106ScalarES8_ENKUlvE_clEvENKUlvE_clEvEUlhhhE_St5arrayIPcLm4EELi4E23TrivialOffsetCalculatorILi3EjESF_ILi1EjENS0_6memory12LoadWithCastILi3EEENSI_13StoreWithCastILi1EEEEEviT_T0_T2_T3_T4_T5_)
        .other          _ZN2at6native27unrolled_elementwise_kernelIZZZNS0_54_GLOBAL__N__d8c5977b_16_LinearAlgebra_cu_35b291db_316116addr_kernel_cudaERNS_14TensorIteratorERKN3c106ScalarES8_ENKUlvE_clEvENKUlvE_clEvEUlhhhE_St5arrayIPcLm4EELi4E23TrivialOffsetCalculatorILi3EjESF_ILi1EjENS0_6memory12LoadWithCastILi3EEENSI_13StoreWithCastILi1EEEEEviT_T0_T2_T3_T4_T5_,@"STO_CUDA_ENTRY STV_DEFAULT"
_ZN2at6native27unrolled_elementwise_kernelIZZZNS0_54_GLOBAL__N__d8c5977b_16_LinearAlgebra_cu_35b291db_316116addr_kernel_cudaERNS_14TensorIteratorERKN3c106ScalarES8_ENKUlvE_clEvENKUlvE_clEvEUlhhhE_St5arrayIPcLm4EELi4E23TrivialOffsetCalculatorILi3EjESF_ILi1EjENS0_6memory12LoadWithCastILi3EEENSI_13StoreWithCastILi1EEEEEviT_T0_T2_T3_T4_T5_:
.text._ZN2at6native27unrolled_elementwise_kernelIZZZNS0_54_GLOBAL__N__d8c5977b_16_LinearAlgebra_cu_35b291db_316116addr_kernel_cudaERNS_14TensorIteratorERKN3c106ScalarES8_ENKUlvE_clEvENKUlvE_clEvEUlhhhE_St5arrayIPcLm4EELi4E23TrivialOffsetCalculatorILi3EjESF_ILi1EjENS0_6memory12LoadWithCastILi3EEENSI_13StoreWithCastILi1EEEEEviT_T0_T2_T3_T4_T5_:
        /* <DEDUP_REMOVED lines=40> */
.L_x_21647:
        /* <DEDUP_REMOVED lines=18> */
.L_x_21651:
[----:B------:R0:W5:Y:S01]  /*03a0*/  LDG.E.U8 R16, desc[UR36][R4.64] ;  /* 0x0000002404107981 */ /* 0x000162000c1e1100 */
[----:B------:R-:W-:Y:S05]  /*03b0*/  BRA `(.L_x_21653) ;  /* 0x0000000c005c7947 */ /* 0x000fea0003800000 */
.L_x_21650:
        /* <DEDUP_REMOVED lines=8> */
.L_x_21655:
[----:B------:R3:W5:Y:S01]  /*0440*/  LDG.E.U8 R16, desc[UR36][R4.64] ;  /* 0x0000002404107981 */ /* 0x000762000c1e1100 */
[----:B------:R-:W-:Y:S05]  /*0450*/  BRA `(.L_x_21653) ;  /* 0x0000000c00347947 */ /* 0x000fea0003800000 */
.L_x_21654:
[----:B------:R2:W5:Y:S01]  /*0460*/  LDG.E.U16 R16, desc[UR36][R4.64] ;  /* 0x0000002404107981 */ /* 0x000562000c1e1500 */
[----:B------:R-:W-:Y:S05]  /*0470*/  BRA `(.L_x_21653) ;  /* 0x0000000c002c7947 */ /* 0x000fea0003800000 */
.L_x_21649:
        /* <DEDUP_REMOVED lines=10> */
.L_x_21657:
[----:B------:R-:W2:Y:S02]  /*0520*/  LDG.E.U16 R2, desc[UR36][R4.64] ;  /* 0x0000002404027981 */ /* 0x000ea4000c1e1500 */
[----:B--2---:R-:W-:-:S06]  /*0530*/  HADD2.F32 R2, -RZ, R2.H0_H0 ;  /* 0x20000002ff027230 */ /* 0x004fcc0000004100 */
[----:B------:R-:W0:Y:S02]  /*0540*/  F2I.S64.TRUNC R2, R2 ;  /* 0x0000000200027311 */ /* 0x000e24000020d900 */
[----:B0-----:R-:W-:Y:S01]  /*0550*/  PRMT R16, R2, 0x7610, R16 ;  /* 0x0000761002107816 */ /* 0x001fe20000000010 */
[----:B------:R-:W-:Y:S06]  /*0560*/  BRA `(.L_x_21653) ;  /* 0x0000000800f07947 */ /* 0x000fec0003800000 */
.L_x_21656:
        /* <DEDUP_REMOVED lines=10> */
.L_x_21659:
[----:B------:R-:W2:Y:S02]  /*0610*/  LDG.E.U16 R4, desc[UR36][R4.64] ;  /* 0x0000002404047981 */ /* 0x000ea4000c1e1500 */
[----:B--2---:R-:W-:-:S06]  /*0620*/  HADD2.F32 R2, -RZ, R4.H0_H0 ;  /* 0x20000004ff027230 */ /* 0x004fcc0000004100 */
[----:B------:R-:W0:Y:S02]  /*0630*/  F2I.S64.TRUNC R2, R2 ;  /* 0x0000000200027311 */ /* 0x000e24000020d900 */
[----:B0-----:R-:W-:Y:S01]  /*0640*/  PRMT R16, R2, 0x7610, R16 ;  /* 0x0000761002107816 */ /* 0x001fe20000000010 */
[----:B------:R-:W-:Y:S06]  /*0650*/  BRA `(.L_x_21653) ;  /* 0x0000000800b47947 */ /* 0x000fec0003800000 */
.L_x_21658:
[----:B------:R-:W2:Y:S02]  /*0660*/  LDG.E.64 R2, desc[UR36][R4.64] ;  /* 0x0000002404027981 */ /* 0x000ea4000c1e1b00 */
[----:B--2---:R-:W0:Y:S02]  /*0670*/  F2I.S64.F64.TRUNC R2, R2 ;  /* 0x0000000200027311 */ /* 0x004e24000030d900 */
[----:B0-----:R-:W-:Y:S01]  /*0680*/  PRMT R16, R2, 0x7610, R16 ;  /* 0x0000761002107816 */ /* 0x001fe20000000010 */
[----:B------:R-:W-:Y:S06]  /*0690*/  BRA `(.L_x_21653) ;  /* 0x0000000800a47947 */ /* 0x000fec0003800000 */
.L_x_21648:
        /* <DEDUP_REMOVED lines=12> */
.L_x_21662:
[----:B------:R-:W2:Y:S02]  /*0760*/  LDG.E.64 R4, desc[UR36][R4.64] ;  /* 0x0000002404047981 */ /* 0x000ea4000c1e1b00 */
[----:B--2---:R-:W0:Y:S02]  /*0770*/  F2I.S64.F64.TRUNC R2, R4 ;  /* 0x0000000400027311 */ /* 0x004e24000030d900 */
[----:B0-----:R-:W-:Y:S01]  /*0780*/  PRMT R16, R2, 0x7610, R16 ;  /* 0x0000761002107816 */ /* 0x001fe20000000010 */
[----:B------:R-:W-:Y:S06]  /*0790*/  BRA `(.L_x_21653) ;  /* 0x0000000800647947 */ /* 0x000fec0003800000 */
.L_x_21661:
        /* <DEDUP_REMOVED lines=27> */
.L_x_21664:
        /* <DEDUP_REMOVED lines=14> */
.L_x_21663:
[----:B------:R-:W2:Y:S02]  /*0a30*/  LDG.E.U16 R2, desc[UR36][R4.64] ;  /* 0x0000002404027981 */ /* 0x000ea4000c1e1500 */
[----:B--2---:R-:W-:-:S06]  /*0a40*/  IMAD.U32 R2, R2, 0x10000, RZ ;  /* 0x0001000002027824 */ /* 0x004fcc00078e00ff */
[----:B------:R-:W0:Y:S02]  /*0a50*/  F2I.S64.TRUNC R2, R2 ;  /* 0x0000000200027311 */ /* 0x000e24000020d900 */
[----:B0-----:R-:W-:Y:S01]  /*0a60*/  PRMT R16, R2, 0x7610, R16 ;  /* 0x0000761002107816 */ /* 0x001fe20000000010 */
[----:B------:R-:W-:Y:S06]  /*0a70*/  BRA `(.L_x_21653) ;  /* 0x0000000400ac7947 */ /* 0x000fec0003800000 */
.L_x_21660:
        /* <DEDUP_REMOVED lines=10> */
.L_x_21667:
        /* <DEDUP_REMOVED lines=21> */
.L_x_21671:
[----:B------:R-:W-:Y:S05]  /*0c70*/  BSYNC.RECONVERGENT B1 ;  /* 0x0000000000017941 */ /* 0x000fea0003800200 */
.L_x_21670:
[----:B------:R-:W-:Y:S01]  /*0c80*/  IMAD.SHL.U32 R0, R0, 0x100000, RZ ;  /* 0x0010000000007824 */ /* 0x000fe200078e00ff */
[----:B------:R-:W-:-:S04]  /*0c90*/  LEA R2, R2, 0x3b800000, 0x17 ;  /* 0x3b80000002027811 */ /* 0x000fc800078eb8ff */
[----:B------:R-:W-:-:S07]  /*0ca0*/  LOP3.LUT R2, R2, R0, R7, 0xfe, !PT ;  /* 0x0000000002027212 */ /* 0x000fce00078efe07 */
.L_x_21669:
[----:B------:R-:W-:Y:S05]  /*0cb0*/  BSYNC.RECONVERGENT B0 ;  /* 0x0000000000007941 */ /* 0x000fea0003800200 */
.L_x_21668:
[----:B------:R-:W0:Y:S02]  /*0cc0*/  F2I.S64.TRUNC R2, R2 ;  /* 0x0000000200027311 */ /* 0x000e24000020d900 */
[----:B0-----:R-:W-:Y:S01]  /*0cd0*/  PRMT R16, R2, 0x7610, R16 ;  /* 0x0000761002107816 */ /* 0x001fe20000000010 */
[----:B------:R-:W-:Y:S06]  /*0ce0*/  BRA `(.L_x_21653) ;  /* 0x0000000400107947 */ /* 0x000fec0003800000 */
.L_x_21666:
        /* <DEDUP_REMOVED lines=21> */
.L_x_21675:
[----:B------:R-:W-:Y:S05]  /*0e40*/  BSYNC.RECONVERGENT B1 ;  /* 0x0000000000017941 */ /* 0x000fea0003800200 */
.L_x_21674:
[----:B------:R-:W-:Y:S01]  /*0e50*/  IMAD.SHL.U32 R0, R0, 0x200000, RZ ;  /* 0x0020000000007824 */ /* 0x000fe200078e00ff */
[----:B------:R-:W-:-:S04]  /*0e60*/  LEA R2, R2, 0x37800000, 0x17 ;  /* 0x3780000002027811 */ /* 0x000fc800078eb8ff */
[----:B------:R-:W-:-:S07]  /*0e70*/  LOP3.LUT R2, R2, R0, R7, 0xfe, !PT ;  /* 0x0000000002027212 */ /* 0x000fce00078efe07 */
.L_x_21673:
[----:B------:R-:W-:Y:S05]  /*0e80*/  BSYNC.RECONVERGENT B0 ;  /* 0x0000000000007941 */ /* 0x000fea0003800200 */
.L_x_21672:
[----:B------:R-:W0:Y:S02]  /*0e90*/  F2I.S64.TRUNC R2, R2 ;  /* 0x0000000200027311 */ /* 0x000e24000020d900 */
[----:B0-----:R-:W-:Y:S01]  /*0ea0*/  PRMT R16, R2, 0x7610, R16 ;  /* 0x0000761002107816 */ /* 0x001fe20000000010 */
[----:B------:R-:W-:Y:S06]  /*0eb0*/  BRA `(.L_x_21653) ;  /* 0x00000000009c7947 */ /* 0x000fec0003800000 */
.L_x_21665:
[----:B------:R-:W-:-:S09]  /*0ec0*/  UISETP.NE.AND UP0, UPT, UR4, 0x1c, UPT ;  /* 0x0000001c0400788c */ /* 0x000fd2000bf05270 */
[----:B------:R-:W-:Y:S05]  /*0ed0*/  BRA.U !UP0, `(.L_x_21676) ;  /* 0x0000000108907547 */ /* 0x000fea000b800000 */
[----:B------:R-:W-:-:S09]  /*0ee0*/  UISETP.NE.AND UP0, UPT, UR4, 0x1d, UPT ;  /* 0x0000001d0400788c */ /* 0x000fd2000bf05270 */
[----:B------:R-:W-:Y:S05]  /*0ef0*/  BRA.U !UP0, `(.L_x_21677) ;  /* 0x0000000108807547 */ /* 0x000fea000b800000 */
[----:B------:R-:W-:-:S09]  /*0f00*/  UISETP.NE.AND UP0, UPT, UR4, 0x2c, UPT ;  /* 0x0000002c0400788c */ /* 0x000fd2000bf05270 */
[----:B------:R-:W-:Y:S05]  /*0f10*/  BRA.U !UP0, `(.L_x_21678) ;  /* 0x0000000108487547 */ /* 0x000fea000b800000 */
.L_x_21652:
        /* <DEDUP_REMOVED lines=16> */
.L_x_21679:
[----:B------:R-:W-:Y:S01]  /*1020*/  PRMT R16, RZ, 0x7610, R16 ;  /* 0x00007610ff107816 */ /* 0x000fe20000000010 */
[----:B------:R-:W-:Y:S06]  /*1030*/  BRA `(.L_x_21653) ;  /* 0x00000000003c7947 */ /* 0x000fec0003800000 */
.L_x_21678:
        /* <DEDUP_REMOVED lines=8> */
.L_x_21681:
[----:B------:R-:W-:Y:S05]  /*10c0*/  BSYNC.RECONVERGENT B0 ;  /* 0x0000000000007941 */ /* 0x000fea0003800200 */
.L_x_21680:
[----:B------:R-:W0:Y:S02]  /*10d0*/  F2I.S64.TRUNC R2, R2 ;  /* 0x0000000200027311 */ /* 0x000e24000020d900 */
[----:B0-----:R-:W-:Y:S01]  /*10e0*/  PRMT R16, R2, 0x7610, R16 ;  /* 0x0000761002107816 */ /* 0x001fe20000000010 */
[----:B------:R-:W-:Y:S06]  /*10f0*/  BRA `(.L_x_21653) ;  /* 0x00000000000c7947 */ /* 0x000fec0003800000 */
.L_x_21677:
[----:B------:R0:W5:Y:S01]  /*1100*/  LDG.E.U8 R16, desc[UR36][R4.64] ;  /* 0x0000002404107981 */ /* 0x000162000c1e1100 */
[----:B------:R-:W-:Y:S05]  /*1110*/  BRA `(.L_x_21653) ;  /* 0x0000000000047947 */ /* 0x000fea0003800000 */
.L_x_21676:
[----:B------:R0:W5:Y:S02]  /*1120*/  LDG.E.U8 R16, desc[UR36][R4.64] ;  /* 0x0000002404107981 */ /* 0x000164000c1e1100 */
.L_x_21653:
[----:B------:R-:W1:Y:S01]  /*1130*/  LDC.64 R6, c[0x0][0x3b0] ;  /* 0x0000ec00ff067b82 */ /* 0x000e620000000a00 */
[----:B------:R-:W2:Y:S01]  /*1140*/  LDCU UR5, c[0x0][0x3c8] ;  /* 0x00007900ff0577ac */ /* 0x000ea20008000800 */
        /* <DEDUP_REMOVED lines=16> */
.L_x_21685:
[----:B------:R1:W5:Y:S01]  /*1250*/  LDG.E.U8 R2, desc[UR36][R6.64] ;  /* 0x0000002406027981 */ /* 0x000362000c1e1100 */
[----:B------:R-:W-:Y:S05]  /*1260*/  BRA `(.L_x_21687) ;  /* 0x0000000c00307947 */ /* 0x000fea0003800000 */
.L_x_21684:
        /* <DEDUP_REMOVED lines=8> */
.L_x_21689:
[----:B------:R1:W5:Y:S01]  /*12f0*/  LDG.E.U8 R2, desc[UR36][R6.64] ;  /* 0x0000002406027981 */ /* 0x000362000c1e1100 */
[----:B------:R-:W-:Y:S05]  /*1300*/  BRA `(.L_x_21687) ;  /* 0x0000000c00087947 */ /* 0x000fea0003800000 */
.L_x_21688:
[----:B------:R1:W5:Y:S01]  /*1310*/  LDG.E.U16 R2, desc[UR36][R6.64] ;  /* 0x0000002406027981 */ /* 0x000362000c1e1500 */
[----:B------:R-:W-:Y:S05]  /*1320*/  BRA `(.L_x_21687) ;  /* 0x0000000c00007947 */ /* 0x000fea0003800000 */
.L_x_21683:
[----:B------:R-:W-:-:S09]  /*1330*/  UISETP.GT.AND UP0, UPT, UR4, 0x6, UPT ;  /* 0x000000060400788c */ /* 0x000fd2000bf04270 */
[----:B------:R-:W-:Y:S05]  /*1340*/  BRA.U UP0, `(.L_x_21690) ;  /* 0x00000001002c7547 */ /* 0x000fea000b800000 */
[----:B------:R-:W-:-:S09]  /*1350*/  UISETP.NE.AND UP0, UPT, UR4, 0x5, UPT ;  /* 0x000000050400788c */ /* 0x000fd2000bf05270 */
[----:B------:R-:W-:Y:S05]  /*1360*/  BRA.U !UP0, `(.L_x_21691) ;  /* 0x0000000108147547 */ /* 0x000fea000b800000 */
[----:B------:R-:W-:-:S09]  /*1370*/  UISETP.NE.AND UP0, UPT, UR4, 0x6, UPT ;  /* 0x000000060400788c */ /* 0x000fd2000bf05270 */
[----:B------:R-:W-:Y:S05]  /*1380*/  BRA.U UP0, `(.L_x_21686) ;  /* 0x0000000900687547 */ /* 0x000fea000b800000 */
[----:B------:R-:W2:Y:S02]  /*1390*/  LDG.E R3, desc[UR36][R6.64] ;  /* 0x0000002406037981 */ /* 0x000ea4000c1e1900 */
[----:B--2---:R-:W1:Y:S01]  /*13a0*/  F2I.S64.TRUNC R2, R3 ;  /* 0x0000000300027311 */ /* 0x004e62000020d900 */
[----:B------:R-:W-:Y:S05]  /*13b0*/  BRA `(.L_x_21687) ;  /* 0x0000000800dc7947 */ /* 0x000fea0003800000 */
.L_x_21691:
[----:B------:R-:W2:Y:S02]  /*13c0*/  LDG.E.U16 R3, desc[UR36][R6.64] ;  /* 0x0000002406037981 */ /* 0x000ea4000c1e1500 */
[----:B--2---:R-:W-:-:S06]  /*13d0*/  HADD2.F32 R3, -RZ, R3.H0_H0 ;  /* 0x20000003ff037230 */ /* 0x004fcc0000004100 */
[----:B------:R-:W1:Y:S01]  /*13e0*/  F2I.S64.TRUNC R2, R3 ;  /* 0x0000000300027311 */ /* 0x000e62000020d900 */
[----:B------:R-:W-:Y:S05]  /*13f0*/  BRA `(.L_x_21687) ;  /* 0x0000000800cc7947 */ /* 0x000fea0003800000 */
.L_x_21690:
[----:B------:R-:W-:-:S09]  /*1400*/  UISETP.NE.AND UP0, UPT, UR4, 0x7, UPT ;  /* 0x000000070400788c */ /* 0x000fd2000bf05270 */
[----:B------:R-:W-:Y:S05]  /*1410*/  BRA.U !UP0, `(.L_x_21692) ;  /* 0x00000001082c7547 */ /* 0x000fea000b800000 */
[----:B------:R-:W-:-:S09]  /*1420*/  UISETP.NE.AND UP0, UPT, UR4, 0x8, UPT ;  /* 0x000000080400788c */ /* 0x000fd2000bf05270 */
[----:B------:R-:W-:Y:S05]  /*1430*/  BRA.U !UP0, `(.L_x_21693) ;  /* 0x0000000108147547 */ /* 0x000fea000b800000 */
[----:B------:R-:W-:-:S09]  /*1440*/  UISETP.NE.AND UP0, UPT, UR4, 0x9, UPT ;  /* 0x000000090400788c */ /* 0x000fd2000bf05270 */
[----:B------:R-:W-:Y:S05]  /*1450*/  BRA.U UP0, `(.L_x_21686) ;  /* 0x0000000900347547 */ /* 0x000fea000b800000 */
[----:B------:R-:W2:Y:S02]  /*1460*/  LDG.E R3, desc[UR36][R6.64] ;  /* 0x0000002406037981 */ /* 0x000ea4000c1e1900 */
[----:B--2---:R-:W1:Y:S01]  /*1470*/  F2I.S64.TRUNC R2, R3 ;  /* 0x0000000300027311 */ /* 0x004e62000020d900 */
[----:B------:R-:W-:Y:S05]  /*1480*/  BRA `(.L_x_21687) ;  /* 0x0000000800a87947 */ /* 0x000fea0003800000 */
.L_x_21693:
[----:B------:R-:W2:Y:S02]  /*1490*/  LDG.E.U16 R6, desc[UR36][R6.64] ;  /* 0x0000002406067981 */ /* 0x000ea4000c1e1500 */
[----:B--2---:R-:W-:-:S06]  /*14a0*/  HADD2.F32 R3, -RZ, R6.H0_H0 ;  /* 0x20000006ff037230 */ /* 0x004fcc0000004100 */
[----:B------:R-:W1:Y:S01]  /*14b0*/  F2I.S64.TRUNC R2, R3 ;  /* 0x0000000300027311 */ /* 0x000e62000020d900 */
[----:B------:R-:W-:Y:S05]  /*14c0*/  BRA `(.L_x_21687) ;  /* 0x0000000800987947 */ /* 0x000fea0003800000 */
.L_x_21692:
[----:B0--34-:R-:W2:Y:S02]  /*14d0*/  LDG.E.64 R4, desc[UR36][R6.64] ;  /* 0x0000002406047981 */ /* 0x019ea4000c1e1b00 */
[----:B--2---:R-:W0:Y:S02]  /*14e0*/  F2I.S64.F64.TRUNC R4, R4 ;  /* 0x0000000400047311 */ /* 0x004e24000030d900 */
[----:B0-----:R-:W-:Y:S01]  /*14f0*/  PRMT R2, R4, 0x7610, R2 ;  /* 0x0000761004027816 */ /* 0x001fe20000000002 */
[----:B------:R-:W-:Y:S06]  /*1500*/  BRA `(.L_x_21687) ;  /* 0x0000000800887947 */ /* 0x000fec0003800000 */
.L_x_21682:
        /* <DEDUP_REMOVED lines=12> */
.L_x_21696:
[----:B------:R-:W2:Y:S02]  /*15d0*/  LDG.E.64 R6, desc[UR36][R6.64] ;  /* 0x0000002406067981 */ /* 0x000ea4000c1e1b00 */
[----:B--2---:R1:W2:Y:S01]  /*15e0*/  F2I.S64.F64.TRUNC R2, R6 ;  /* 0x0000000600027311 */ /* 0x0042a2000030d900 */
[----:B------:R-:W-:Y:S05]  /*15f0*/  BRA `(.L_x_21687) ;  /* 0x00000008004c7947 */ /* 0x000fea0003800000 */
.L_x_21695:
[----:B------:R-:W-:-:S09]  /*1600*/  UISETP.NE.AND UP0, UPT, UR4, 0xf, UPT ;  /* 0x0000000f0400788c */ /* 0x000fd2000bf05270 */
[----:B------:R-:W-:Y:S05]  /*1610*/  BRA.U !UP0, `(.L_x_21697) ;  /* 0x0000000108947547 */ /* 0x000fea000b800000 */
[----:B------:R-:W-:-:S09]  /*1620*/  UISETP.NE.AND UP0, UPT, UR4, 0x17, UPT ;  /* 0x000000170400788c */ /* 0x000fd2000bf05270 */
[----:B------:R-:W-:Y:S05]  /*1630*/  BRA.U !UP0, `(.L_x_21698) ;  /* 0x0000000108587547 */ /* 0x000fea000b800000 */
[----:B------:R-:W-:-:S09]  /*1640*/  UISETP.NE.AND UP0, UPT, UR4, 0x18, UPT ;  /* 0x000000180400788c */ /* 0x000fd2000bf05270 */
[----:B------:R-:W-:Y:S05]  /*1650*/  BRA.U UP0, `(.L_x_21686) ;  /* 0x0000000500b47547 */ /* 0x000fea000b800000 */
[----:B------:R-:W2:Y:S01]  /*1660*/  LDG.E.U8 R0, desc[UR36][R6.64] ;  /* 0x0000002406007981 */ /* 0x000ea2000c1e1100 */
[----:B0--34-:R-:W-:Y:S02]  /*1670*/  IMAD.MOV.U32 R4, RZ, RZ, 0x1f ;  /* 0x0000001fff047424 */ /* 0x019fe400078e00ff */
        /* <DEDUP_REMOVED lines=18> */
.L_x_21698:
        /* <DEDUP_REMOVED lines=11> */
[----:B------:R-:W1:Y:S01]  /*1850*/  F2I.S64.TRUNC R2, R3 ;  /* 0x0000000300027311 */ /* 0x000e62000020d900 */
[----:B------:R-:W-:Y:S05]  /*1860*/  BRA `(.L_x_21687) ;  /* 0x0000000400b07947 */ /* 0x000fea0003800000 */
.L_x_21697:
[----:B------:R-:W2:Y:S02]  /*1870*/  LDG.E.U16 R3, desc[UR36][R6.64] ;  /* 0x0000002406037981 */ /* 0x000ea4000c1e1500 */
[----:B--2---:R-:W-:-:S06]  /*1880*/  IMAD.U32 R3, R3, 0x10000, RZ ;  /* 0x0001000003037824 */ /* 0x004fcc00078e00ff */
[----:B------:R-:W1:Y:S01]  /*1890*/  F2I.S64.TRUNC R2, R3 ;  /* 0x0000000300027311 */ /* 0x000e62000020d900 */
[----:B------:R-:W-:Y:S05]  /*18a0*/  BRA `(.L_x_21687) ;  /* 0x0000000400a07947 */ /* 0x000fea0003800000 */
.L_x_21694:
        /* <DEDUP_REMOVED lines=10> */
.L_x_21701:
        /* <DEDUP_REMOVED lines=15> */
[----:B------:R-:W1:Y:S02]  /*1a40*/  FLO.U32 R3, R0 ;  /* 0x0000000000037300 */ /* 0x000e6400000e0000 */
[----:B-1----:R-:W-:-:S04]  /*1a50*/  IADD3 R3, PT, PT, -R3, 0x1f, RZ ;  /* 0x0000001f03037810 */ /* 0x002fc80007ffe1ff */
[----:B------:R-:W-:Y:S01]  /*1a60*/  IADD3 R2, PT, PT, R2, 0x1d, -R3 ;  /* 0x0000001d02027810 */ /* 0x000fe20007ffe803 */
[----:B0--34-:R-:W-:-:S05]  /*1a70*/  VIADD R5, R3, 0xffffffe4 ;  /* 0xffffffe403057836 */ /* 0x019fca0000000000 */
[----:B------:R-:W-:-:S04]  /*1a80*/  SHF.L.U32 R5, R0, R5, RZ ;  /* 0x0000000500057219 */ /* 0x000fc800000006ff */
[----:B------:R-:W-:-:S07]  /*1a90*/  LOP3.LUT R0, R5, 0x7, RZ, 0xc0, !PT ;  /* 0x0000000705007812 */ /* 0x000fce00078ec0ff */
.L_x_21705:
[----:B------:R-:W-:Y:S05]  /*1aa0*/  BSYNC.RECONVERGENT B1 ;  /* 0x0000000000017941 */ /* 0x000fea0003800200 */
.L_x_21704:
[----:B------:R-:W-:Y:S01]  /*1ab0*/  IMAD.SHL.U32 R0, R0, 0x100000, RZ ;  /* 0x0010000000007824 */ /* 0x000fe200078e00ff */
[----:B------:R-:W-:-:S04]  /*1ac0*/  LEA R2, R2, 0x3b800000, 0x17 ;  /* 0x3b80000002027811 */ /* 0x000fc800078eb8ff */
[----:B------:R-:W-:-:S07]  /*1ad0*/  LOP3.LUT R3, R2, R0, R7, 0xfe, !PT ;  /* 0x0000000002037212 */ /* 0x000fce00078efe07 */
.L_x_21703:
[----:B------:R-:W-:Y:S05]  /*1ae0*/  BSYNC.RECONVERGENT B0 ;  /* 0x0000000000007941 */ /* 0x000fea0003800200 */
.L_x_21702:
[----:B------:R-:W2:Y:S01]  /*1af0*/  F2I.S64.TRUNC R2, R3 ;  /* 0x0000000300027311 */ /* 0x000ea2000020d900 */
[----:B------:R-:W-:Y:S05]  /*1b00*/  BRA `(.L_x_21687) ;  /* 0x0000000400087947 */ /* 0x000fea0003800000 */
.L_x_21700:
        /* <DEDUP_REMOVED lines=21> */
.L_x_21709:
[----:B------:R-:W-:Y:S05]  /*1c60*/  BSYNC.RECONVERGENT B1 ;  /* 0x0000000000017941 */ /* 0x000fea0003800200 */
.L_x_21708:
[----:B------:R-:W-:Y:S01]  /*1c70*/  IMAD.SHL.U32 R0, R0, 0x200000, RZ ;  /* 0x0020000000007824 */ /* 0x000fe200078e00ff */
[----:B------:R-:W-:-:S04]  /*1c80*/  LEA R2, R2, 0x37800000, 0x17 ;  /* 0x3780000002027811 */ /* 0x000fc800078eb8ff */
[----:B------:R-:W-:-:S07]  /*1c90*/  LOP3.LUT R3, R2, R0, R7, 0xfe, !PT ;  /* 0x0000000002037212 */ /* 0x000fce00078efe07 */
.L_x_21707:
[----:B------:R-:W-:Y:S05]  /*1ca0*/  BSYNC.RECONVERGENT B0 ;  /* 0x0000000000007941 */ /* 0x000fea0003800200 */
.L_x_21706:
[----:B------:R-:W1:Y:S01]  /*1cb0*/  F2I.S64.TRUNC R2, R3 ;  /* 0x0000000300027311 */ /* 0x000e62000020d900 */
[----:B------:R-:W-:Y:S05]  /*1cc0*/  BRA `(.L_x_21687) ;  /* 0x0000000000987947 */ /* 0x000fea0003800000 */
.L_x_21699:
[----:B------:R-:W-:-:S09]  /*1cd0*/  UISETP.NE.AND UP0, UPT, UR4, 0x1c, UPT ;  /* 0x0000001c0400788c */ /* 0x000fd2000bf05270 */
[----:B------:R-:W-:Y:S05]  /*1ce0*/  BRA.U !UP0, `(.L_x_21710) ;  /* 0x00000001088c7547 */ /* 0x000fea000b800000 */
[----:B------:R-:W-:-:S09]  /*1cf0*/  UISETP.NE.AND UP0, UPT, UR4, 0x1d, UPT ;  /* 0x0000001d0400788c */ /* 0x000fd2000bf05270 */
[----:B------:R-:W-:Y:S05]  /*1d00*/  BRA.U !UP0, `(.L_x_21711) ;  /* 0x00000001087c7547 */ /* 0x000fea000b800000 */
[----:B------:R-:W-:-:S09]  /*1d10*/  UISETP.NE.AND UP0, UPT, UR4, 0x2c, UPT ;  /* 0x0000002c0400788c */ /* 0x000fd2000bf05270 */
[----:B------:R-:W-:Y:S05]  /*1d20*/  BRA.U !UP0, `(.L_x_21712) ;  /* 0x0000000108487547 */ /* 0x000fea000b800000 */
.L_x_21686:
[----:B------:R-:W-:Y:S01]  /*1d30*/  MOV R2, 0x228 ;  /* 0x0000022800027802 */ /* 0x000fe20000000f00 */
[----:B------:R-:W0:Y:S01]  /*1d40*/  LDCU.64 UR4, c[0x4][0x218] ;  /* 0x01004300ff0477ac */ /* 0x000e220008000a00 */
[----:B------:R-:W-:Y:S02]  /*1d50*/  IMAD.MOV.U32 R8, RZ, RZ, 0x4e ;  /* 0x0000004eff087424 */ /* 0x000fe400078e00ff */
[----:B------:R-:W-:Y:S01]  /*1d60*/  IMAD.MOV.U32 R12, RZ, RZ, 0x1 ;  /* 0x00000001ff0c7424 */ /* 0x000fe200078e00ff */
[----:B------:R-:W1:Y:S01]  /*1d70*/  LDCU.64 UR6, c[0x4][0x220] ;  /* 0x01004400ff0677ac */ /* 0x000e620008000a00 */
[----:B------:R-:W2:Y:S01]  /*1d80*/  LDC.64 R2, c[0x4][R2] ;  /* 0x0100000002027b82 */ /* 0x000ea20000000a00 */
[----:B------:R-:W-:Y:S01]  /*1d90*/  IMAD.MOV.U32 R13, RZ, RZ, RZ ;  /* 0x000000ffff0d7224 */ /* 0x000fe200078e00ff */
[----:B------:R-:W1:Y:S01]  /*1da0*/  LDCU.64 UR8, c[0x4][0x10] ;  /* 0x01000200ff0877ac */ /* 0x000e620008000a00 */
[----:B0--34-:R-:W-:Y:S02]  /*1db0*/  IMAD.U32 R4, RZ, RZ, UR4 ;  /* 0x00000004ff047e24 */ /* 0x019fe4000f8e00ff */
[----:B------:R-:W-:-:S02]  /*1dc0*/  IMAD.U32 R5, RZ, RZ, UR5 ;  /* 0x00000005ff057e24 */ /* 0x000fc4000f8e00ff */
[----:B-1----:R-:W-:Y:S02]  /*1dd0*/  IMAD.U32 R6, RZ, RZ, UR6 ;  /* 0x00000006ff067e24 */ /* 0x002fe4000f8e00ff */
[----:B------:R-:W-:Y:S02]  /*1de0*/  IMAD.U32 R7, RZ, RZ, UR7 ;  /* 0x00000007ff077e24 */ /* 0x000fe4000f8e00ff */
[----:B------:R-:W-:Y:S02]  /*1df0*/  IMAD.U32 R10, RZ, RZ, UR8 ;  /* 0x00000008ff0a7e24 */ /* 0x000fe4000f8e00ff */
[----:B------:R-:W-:-:S07]  /*1e00*/  IMAD.U32 R11, RZ, RZ, UR9 ;  /* 0x00000009ff0b7e24 */ /* 0x000fce000f8e00ff */
[----:B------:R-:W-:-:S07]  /*1e10*/  LEPC R20, `(.L_x_21713) ;  /* 0x000000001014794e */ /* 0x000fce0000000000 */
[----:B--2--5:R-:W-:Y:S05]  /*1e20*/  CALL.ABS.NOINC R2 ;  /* 0x0000000002007343 */ /* 0x024fea0003c00000 */
.L_x_21713:
[----:B------:R-:W-:Y:S01]  /*1e30*/  PRMT R2, RZ, 0x7610, R2 ;  /* 0x00007610ff027816 */ /* 0x000fe20000000002 */
[----:B------:R-:W-:Y:S06]  /*1e40*/  BRA `(.L_x_21687) ;  /* 0x0000000000387947 */ /* 0x000fec0003800000 */
.L_x_21712:
        /* <DEDUP_REMOVED lines=8> */
.L_x_21715:
[----:B------:R-:W-:Y:S05]  /*1ed0*/  BSYNC.RECONVERGENT B0 ;  /* 0x0000000000007941 */ /* 0x000fea0003800200 */
.L_x_21714:
[----:B------:R-:W1:Y:S01]  /*1ee0*/  F2I.S64.TRUNC R2, R3 ;  /* 0x0000000300027311 */ /* 0x000e62000020d900 */
[----:B------:R-:W-:Y:S05]  /*1ef0*/  BRA `(.L_x_21687) ;  /* 0x00000000000c7947 */ /* 0x000fea0003800000 */
.L_x_21711:
[----:B------:R1:W5:Y:S01]  /*1f00*/  LDG.E.U8 R2, desc[UR36][R6.64] ;  /* 0x0000002406027981 */ /* 0x000362000c1e1100 */
[----:B------:R-:W-:Y:S05]  /*1f10*/  BRA `(.L_x_21687) ;  /* 0x0000000000047947 */ /* 0x000fea0003800000 */
.L_x_21710:
[----:B------:R1:W5:Y:S02]  /*1f20*/  LDG.E.U8 R2, desc[UR36][R6.64] ;  /* 0x0000002406027981 */ /* 0x000364000c1e1100 */
.L_x_21687:
[----:B------:R-:W-:-:S07]  /*1f30*/  VIADD R18, R28, 0x80 ;  /* 0x000000801c127836 */ /* 0x000fce0000000000 */
.L_x_21646:
[----:B------:R-:W-:Y:S05]  /*1f40*/  BSYNC.RECONVERGENT B6 ;  /* 0x0000000000067941 */ /* 0x000fea0003800200 */
.L_x_21645:
[----:B------:R-:W-:Y:S01]  /*1f50*/  ISETP.GE.AND P0, PT, R18, R29, PT ;  /* 0x0000001d1200720c */ /* 0x000fe20003f06270 */
[----:B------:R-:W-:Y:S01]  /*1f60*/  BSSY.RECONVERGENT B6, `(.L_x_21716) ;  /* 0x00001f6000067945 */ /* 0x000fe20003800200 */
[----:B------:R-:W-:Y:S02]  /*1f70*/  PRMT R22, RZ, 0x7610, R22 ;  /* 0x00007610ff167816 */ /* 0x000fe40000000016 */
[----:B------:R-:W-:-:S09]  /*1f80*/  PRMT R23, RZ, 0x7610, R23 ;  /* 0x00007610ff177816 */ /* 0x000fd20000000017 */
[----:B------:R-:W-:Y:S05]  /*1f90*/  @P0 BRA `(.L_x_21717) ;  /* 0x0000001c00c80947 */ /* 0x000fea0003800000 */
[----:B012---:R-:W-:Y:S01]  /*1fa0*/  IMAD.MOV.U32 R3, RZ, RZ, 0x1 ;  /* 0x00000001ff037424 */ /* 0x007fe200078e00ff */
[----:B------:R-:W-:Y:S01]  /*1fb0*/  LOP3.LUT R0, R17, 0xff, RZ, 0xc0, !PT ;  /* 0x000000ff11007812 */ /* 0x000fe200078ec0ff */
[----:B------:R-:W-:Y:S01]  /*1fc0*/  IMAD R23, R19, 0x200, R18 ;  /* 0x0000020013177824 */ /* 0x000fe200078e0212 */
[----:B------:R-:W-:Y:S02]  /*1fd0*/  ISETP.LE.U32.AND P1, PT, R17, 0x2c, PT ;  /* 0x0000002c1100780c */ /* 0x000fe40003f23070 */
[CC--:B---34-:R-:W-:Y:S02]  /*1fe0*/  SHF.L.U32 R4, R3.reuse, R0.reuse, RZ ;  /* 0x0000000003047219 */ /* 0x0d8fe400000006ff */
        /* <DEDUP_REMOVED lines=20> */
.L_x_21718:
        /* <DEDUP_REMOVED lines=18> */
.L_x_21722:
[----:B------:R3:W5:Y:S01]  /*2250*/  LDG.E.U8 R22, desc[UR36][R6.64] ;  /* 0x0000002406167981 */ /* 0x000762000c1e1100 */
[----:B------:R-:W-:Y:S05]  /*2260*/  BRA `(.L_x_21724) ;  /* 0x0000000c00607947 */ /* 0x000fea0003800000 */
.L_x_21721:
        /* <DEDUP_REMOVED lines=8> */
.L_x_21726:
[----:B------:R0:W5:Y:S01]  /*22f0*/  LDG.E.U8 R22, desc[UR36][R6.64] ;  /* 0x0000002406167981 */ /* 0x000162000c1e1100 */
[----:B------:R-:W-:Y:S05]  /*2300*/  BRA `(.L_x_21724) ;  /* 0x0000000c00387947 */ /* 0x000fea0003800000 */
.L_x_21725:
[----:B------:R0:W5:Y:S01]  /*2310*/  LDG.E.U16 R22, desc[UR36][R6.64] ;  /* 0x0000002406167981 */ /* 0x000162000c1e1500 */
[----:B------:R-:W-:Y:S05]  /*2320*/  BRA `(.L_x_21724) ;  /* 0x0000000c00307947 */ /* 0x000fea0003800000 */
.L_x_21720:
        /* <DEDUP_REMOVED lines=10> */
.L_x_21728:
[----:B------:R-:W2:Y:S02]  /*23d0*/  LDG.E.U16 R4, desc[UR36][R6.64] ;  /* 0x0000002406047981 */ /* 0x000ea4000c1e1500 */
[----:B--2---:R-:W-:-:S06]  /*23e0*/  HADD2.F32 R4, -RZ, R4.H0_H0 ;  /* 0x20000004ff047230 */ /* 0x004fcc0000004100 */
[----:B------:R-:W0:Y:S02]  /*23f0*/  F2I.S64.TRUNC R4, R4 ;  /* 0x0000000400047311 */ /* 0x000e24000020d900 */
[----:B0-----:R-:W-:Y:S01]  /*2400*/  PRMT R22, R4, 0x7610, R22 ;  /* 0x0000761004167816 */ /* 0x001fe20000000016 */
[----:B------:R-:W-:Y:S06]  /*2410*/  BRA `(.L_x_21724) ;  /* 0x0000000800f47947 */ /* 0x000fec0003800000 */
.L_x_21727:
        /* <DEDUP_REMOVED lines=10> */
.L_x_21730:
[----:B------:R-:W2:Y:S02]  /*24c0*/  LDG.E.U16 R6, desc[UR36][R6.64] ;  /* 0x0000002406067981 */ /* 0x000ea4000c1e1500 */
[----:B--2---:R-:W-:-:S06]  /*24d0*/  HADD2.F32 R4, -RZ, R6.H0_H0 ;  /* 0x20000006ff047230 */ /* 0x004fcc0000004100 */
[----:B------:R-:W0:Y:S02]  /*24e0*/  F2I.S64.TRUNC R4, R4 ;  /* 0x0000000400047311 */ /* 0x000e24000020d900 */
[----:B0-----:R-:W-:Y:S01]  /*24f0*/  PRMT R22, R4, 0x7610, R22 ;  /* 0x0000761004167816 */ /* 0x001fe20000000016 */
[----:B------:R-:W-:Y:S06]  /*2500*/  BRA `(.L_x_21724) ;  /* 0x0000000800b87947 */ /* 0x000fec0003800000 */
.L_x_21729:
[----:B------:R-:W2:Y:S02]  /*2510*/  LDG.E.64 R4, desc[UR36][R6.64] ;  /* 0x0000002406047981 */ /* 0x000ea4000c1e1b00 */
[----:B--2---:R-:W0:Y:S02]  /*2520*/  F2I.S64.F64.TRUNC R4, R4 ;  /* 0x0000000400047311 */ /* 0x004e24000030d900 */
[----:B0-----:R-:W-:Y:S01]  /*2530*/  PRMT R22, R4, 0x7610, R22 ;  /* 0x0000761004167816 */ /* 0x001fe20000000016 */
[----:B------:R-:W-:Y:S06]  /*2540*/  BRA `(.L_x_21724) ;  /* 0x0000000800a87947 */ /* 0x000fec0003800000 */
.L_x_21719:
        /* <DEDUP_REMOVED lines=12> */
.L_x_21733:
[----:B------:R-:W2:Y:S02]  /*2610*/  LDG.E.64 R6, desc[UR36][R6.64] ;  /* 0x0000002406067981 */ /* 0x000ea4000c1e1b00 */
[----:B--2---:R-:W0:Y:S02]  /*2620*/  F2I.S64.F64.TRUNC R4, R6 ;  /* 0x0000000600047311 */ /* 0x004e24000030d900 */
[----:B0-----:R-:W-:Y:S01]  /*2630*/  PRMT R22, R4, 0x7610, R22 ;  /* 0x0000761004167816 */ /* 0x001fe20000000016 */
[----:B------:R-:W-:Y:S06]  /*2640*/  BRA `(.L_x_21724) ;  /* 0x0000000800687947 */ /* 0x000fec0003800000 */
.L_x_21732:
        /* <DEDUP_REMOVED lines=27> */
.L_x_21735:
        /* <DEDUP_REMOVED lines=15> */
.L_x_21734:
[----:B------:R-:W2:Y:S02]  /*28f0*/  LDG.E.U16 R4, desc[UR36][R6.64] ;  /* 0x0000002406047981 */ /* 0x000ea4000c1e1500 */
[----:B--2---:R-:W-:-:S06]  /*2900*/  IMAD.U32 R4, R4, 0x10000, RZ ;  /* 0x0001000004047824 */ /* 0x004fcc00078e00ff */
[----:B------:R-:W0:Y:S02]  /*2910*/  F2I.S64.TRUNC R4, R4 ;  /* 0x0000000400047311 */ /* 0x000e24000020d900 */
[----:B0-----:R-:W-:Y:S01]  /*2920*/  PRMT R22, R4, 0x7610, R22 ;  /* 0x0000761004167816 */ /* 0x001fe20000000016 */
[----:B------:R-:W-:Y:S06]  /*2930*/  BRA `(.L_x_21724) ;  /* 0x0000000400ac7947 */ /* 0x000fec0003800000 */
.L_x_21731:
        /* <DEDUP_REMOVED lines=10> */
.L_x_21738:
        /* <DEDUP_REMOVED lines=21> */
.L_x_21742:
[----:B------:R-:W-:Y:S05]  /*2b30*/  BSYNC.RECONVERGENT B1 ;  /* 0x0000000000017941 */ /* 0x000fea0003800200 */
.L_x_21741:
[----:B------:R-:W-:Y:S01]  /*2b40*/  IMAD.SHL.U32 R0, R0, 0x100000, RZ ;  /* 0x0010000000007824 */ /* 0x000fe200078e00ff */
[----:B------:R-:W-:-:S04]  /*2b50*/  LEA R3, R3, 0x3b800000, 0x17 ;  /* 0x3b80000003037811 */ /* 0x000fc800078eb8ff */
[----:B------:R-:W-:-:S07]  /*2b60*/  LOP3.LUT R4, R3, R0, R7, 0xfe, !PT ;  /* 0x0000000003047212 */ /* 0x000fce00078efe07 */
.L_x_21740:
[----:B------:R-:W-:Y:S05]  /*2b70*/  BSYNC.RECONVERGENT B0 ;  /* 0x0000000000007941 */ /* 0x000fea0003800200 */
.L_x_21739:
[----:B------:R-:W0:Y:S02]  /*2b80*/  F2I.S64.TRUNC R4, R4 ;  /* 0x0000000400047311 */ /* 0x000e24000020d900 */
[----:B0-----:R-:W-:Y:S01]  /*2b90*/  PRMT R22, R4, 0x7610, R22 ;  /* 0x0000761004167816 */ /* 0x001fe20000000016 */
[----:B------:R-:W-:Y:S06]  /*2ba0*/  BRA `(.L_x_21724) ;  /* 0x0000000400107947 */ /* 0x000fec0003800000 */
.L_x_21737:
        /* <DEDUP_REMOVED lines=21> */
.L_x_21746:
[----:B------:R-:W-:Y:S05]  /*2d00*/  BSYNC.RECONVERGENT B1 ;  /* 0x0000000000017941 */ /* 0x000fea0003800200 */
.L_x_21745:
[----:B------:R-:W-:Y:S01]  /*2d10*/  IMAD.SHL.U32 R0, R0, 0x200000, RZ ;  /* 0x0020000000007824 */ /* 0x000fe200078e00ff */
[----:B------:R-:W-:-:S04]  /*2d20*/  LEA R3, R3, 0x37800000, 0x17 ;  /* 0x3780000003037811 */ /* 0x000fc800078eb8ff */
[----:B------:R-:W-:-:S07]  /*2d30*/  LOP3.LUT R4, R3, R0, R7, 0xfe, !PT ;  /* 0x0000000003047212 */ /* 0x000fce00078efe07 */
.L_x_21744:
[----:B------:R-:W-:Y:S05]  /*2d40*/  BSYNC.RECONVERGENT B0 ;  /* 0x0000000000007941 */ /* 0x000fea0003800200 */
.L_x_21743:
[----:B------:R-:W0:Y:S02]  /*2d50*/  F2I.S64.TRUNC R4, R4 ;  /* 0x0000000400047311 */ /* 0x000e24000020d900 */
[----:B0-----:R-:W-:Y:S01]  /*2d60*/  PRMT R22, R4, 0x7610, R22 ;  /* 0x0000761004167816 */ /* 0x001fe20000000016 */
[----:B------:R-:W-:Y:S06]  /*2d70*/  BRA `(.L_x_21724) ;  /* 0x00000000009c7947 */ /* 0x000fec0003800000 */
.L_x_21736:
        /* <DEDUP_REMOVED lines=14> */
.L_x_21750:
[----:B------:R-:W-:Y:S05]  /*2e60*/  BSYNC.RECONVERGENT B0 ;  /* 0x0000000000007941 */ /* 0x000fea0003800200 */
.L_x_21749:
[----:B------:R-:W0:Y:S02]  /*2e70*/  F2I.S64.TRUNC R4, R4 ;  /* 0x0000000400047311 */ /* 0x000e24000020d900 */
[----:B0-----:R-:W-:Y:S01]  /*2e80*/  PRMT R22, R4, 0x7610, R22 ;  /* 0x0000761004167816 */ /* 0x001fe20000000016 */
[----:B------:R-:W-:Y:S06]  /*2e90*/  BRA `(.L_x_21724) ;  /* 0x0000000000547947 */ /* 0x000fec0003800000 */
.L_x_21723:
        /* <DEDUP_REMOVED lines=16> */
.L_x_21751:
[----:B------:R-:W-:Y:S01]  /*2fa0*/  PRMT R22, RZ, 0x7610, R22 ;  /* 0x00007610ff167816 */ /* 0x000fe20000000016 */
[----:B------:R-:W-:Y:S06]  /*2fb0*/  BRA `(.L_x_21724) ;  /* 0x00000000000c7947 */ /* 0x000fec0003800000 */
.L_x_21748:
[----:B------:R0:W5:Y:S01]  /*2fc0*/  LDG.E.U8 R22, desc[UR36][R6.64] ;  /* 0x0000002406167981 */ /* 0x000162000c1e1100 */
[----:B------:R-:W-:Y:S05]  /*2fd0*/  BRA `(.L_x_21724) ;  /* 0x0000000000047947 */ /* 0x000fea0003800000 */
.L_x_21747:
[----:B------:R1:W5:Y:S02]  /*2fe0*/  LDG.E.U8 R22, desc[UR36][R6.64] ;  /* 0x0000002406167981 */ /* 0x000364000c1e1100 */
.L_x_21724:
        /* <DEDUP_REMOVED lines=18> */
.L_x_21755:
[----:B------:R4:W5:Y:S01]  /*3110*/  LDG.E.U8 R23, desc[UR36][R6.64] ;  /* 0x0000002406177981 */ /* 0x000962000c1e1100 */
[----:B------:R-:W-:Y:S05]  /*3120*/  BRA `(.L_x_21757) ;  /* 0x0000000c00607947 */ /* 0x000fea0003800000 */
.L_x_21754:
        /* <DEDUP_REMOVED lines=8> */
.L_x_21759:
[----:B------:R0:W5:Y:S01]  /*31b0*/  LDG.E.U8 R23, desc[UR36][R6.64] ;  /* 0x0000002406177981 */ /* 0x000162000c1e1100 */
[----:B------:R-:W-:Y:S05]  /*31c0*/  BRA `(.L_x_21757) ;  /* 0x0000000c00387947 */ /* 0x000fea0003800000 */
.L_x_21758:
[----:B------:R0:W5:Y:S01]  /*31d0*/  LDG.E.U16 R23, desc[UR36][R6.64] ;  /* 0x0000002406177981 */ /* 0x000162000c1e1500 */
[----:B------:R-:W-:Y:S05]  /*31e0*/  BRA `(.L_x_21757) ;  /* 0x0000000c00307947 */ /* 0x000fea0003800000 */
.L_x_21753:
        /* <DEDUP_REMOVED lines=10> */
.L_x_21761:
[----:B------:R-:W2:Y:S02]  /*3290*/  LDG.E.U16 R4, desc[UR36][R6.64] ;  /* 0x0000002406047981 */ /* 0x000ea4000c1e1500 */
[----:B--2---:R-:W-:-:S06]  /*32a0*/  HADD2.F32 R4, -RZ, R4.H0_H0 ;  /* 0x20000004ff047230 */ /* 0x004fcc0000004100 */
[----:B------:R-:W0:Y:S02]  /*32b0*/  F2I.S64.TRUNC R4, R4 ;  /* 0x0000000400047311 */ /* 0x000e24000020d900 */
[----:B0-----:R-:W-:Y:S01]  /*32c0*/  PRMT R23, R4, 0x7610, R23 ;  /* 0x0000761004177816 */ /* 0x001fe20000000017 */
[----:B------:R-:W-:Y:S06]  /*32d0*/  BRA `(.L_x_21757) ;  /* 0x0000000800f47947 */ /* 0x000fec0003800000 */
.L_x_21760:
        /* <DEDUP_REMOVED lines=10> */
.L_x_21763:
[----:B------:R-:W2:Y:S02]  /*3380*/  LDG.E.U16 R6, desc[UR36][R6.64] ;  /* 0x0000002406067981 */ /* 0x000ea4000c1e1500 */
[----:B--2---:R-:W-:-:S06]  /*3390*/  HADD2.F32 R4, -RZ, R6.H0_H0 ;  /* 0x20000006ff047230 */ /* 0x004fcc0000004100 */
[----:B------:R-:W0:Y:S02]  /*33a0*/  F2I.S64.TRUNC R4, R4 ;  /* 0x0000000400047311 */ /* 0x000e24000020d900 */
[----:B0-----:R-:W-:Y:S01]  /*33b0*/  PRMT R23, R4, 0x7610, R23 ;  /* 0x0000761004177816 */ /* 0x001fe20000000017 */
[----:B------:R-:W-:Y:S06]  /*33c0*/  BRA `(.L_x_21757) ;  /* 0x0000000800b87947 */ /* 0x000fec0003800000 */
.L_x_21762:
[----:B------:R-:W2:Y:S02]  /*33d0*/  LDG.E.64 R4, desc[UR36][R6.64] ;  /* 0x0000002406047981 */ /* 0x000ea4000c1e1b00 */
[----:B--2---:R-:W0:Y:S02]  /*33e0*/  F2I.S64.F64.TRUNC R4, R4 ;  /* 0x0000000400047311 */ /* 0x004e24000030d900 */
[----:B0-----:R-:W-:Y:S01]  /*33f0*/  PRMT R23, R4, 0x7610, R23 ;  /* 0x0000761004177816 */ /* 0x001fe20000000017 */
[----:B------:R-:W-:Y:S06]  /*3400*/  BRA `(.L_x_21757) ;  /* 0x0000000800a87947 */ /* 0x000fec0003800000 */
.L_x_21752:
        /* <DEDUP_REMOVED lines=12> */
.L_x_21766:
[----:B------:R-:W2:Y:S02]  /*34d0*/  LDG.E.64 R6, desc[UR36][R6.64] ;  /* 0x0000002406067981 */ /* 0x000ea4000c1e1b00 */
[----:B--2---:R-:W0:Y:S02]  /*34e0*/  F2I.S64.F64.TRUNC R4, R6 ;  /* 0x0000000600047311 */ /* 0x004e24000030d900 */
[----:B0-----:R-:W-:Y:S01]  /*34f0*/  PRMT R23, R4, 0x7610, R23 ;  /* 0x0000761004177816 */ /* 0x001fe20000000017 */
[----:B------:R-:W-:Y:S06]  /*3500*/  BRA `(.L_x_21757) ;  /* 0x0000000800687947 */ /* 0x000fec0003800000 */
.L_x_21765:
        /* <DEDUP_REMOVED lines=27> */
.L_x_21768:
        /* <DEDUP_REMOVED lines=15> */
.L_x_21767:
[----:B------:R-:W2:Y:S02]  /*37b0*/  LDG.E.U16 R4, desc[UR36][R6.64] ;  /* 0x0000002406047981 */ /* 0x000ea4000c1e1500 */
[----:B--2---:R-:W-:-:S06]  /*37c0*/  IMAD.U32 R4, R4, 0x10000, RZ ;  /* 0x0001000004047824 */ /* 0x004fcc00078e00ff */
[----:B------:R-:W0:Y:S02]  /*37d0*/  F2I.S64.TRUNC R4, R4 ;  /* 0x0000000400047311 */ /* 0x000e24000020d900 */
[----:B0-----:R-:W-:Y:S01]  /*37e0*/  PRMT R23, R4, 0x7610, R23 ;  /* 0x0000761004177816 */ /* 0x001fe20000000017 */
[----:B------:R-:W-:Y:S06]  /*37f0*/  BRA `(.L_x_21757) ;  /* 0x0000000400ac7947 */ /* 0x000fec0003800000 */
.L_x_21764:
        /* <DEDUP_REMOVED lines=10> */
.L_x_21771:
        /* <DEDUP_REMOVED lines=21> */
.L_x_21775:
[----:B------:R-:W-:Y:S05]  /*39f0*/  BSYNC.RECONVERGENT B1 ;  /* 0x0000000000017941 */ /* 0x000fea0003800200 */
.L_x_21774:
[----:B------:R-:W-:Y:S01]  /*3a00*/  IMAD.SHL.U32 R0, R0, 0x100000, RZ ;  /* 0x0010000000007824 */ /* 0x000fe200078e00ff */
[----:B------:R-:W-:-:S04]  /*3a10*/  LEA R3, R3, 0x3b800000, 0x17 ;  /* 0x3b80000003037811 */ /* 0x000fc800078eb8ff */
[----:B------:R-:W-:-:S07]  /*3a20*/  LOP3.LUT R4, R3, R0, R7, 0xfe, !PT ;  /* 0x0000000003047212 */ /* 0x000fce00078efe07 */
.L_x_21773:
[----:B------:R-:W-:Y:S05]  /*3a30*/  BSYNC.RECONVERGENT B0 ;  /* 0x0000000000007941 */ /* 0x000fea0003800200 */
.L_x_21772:
[----:B------:R-:W0:Y:S02]  /*3a40*/  F2I.S64.TRUNC R4, R4 ;  /* 0x0000000400047311 */ /* 0x000e24000020d900 */
[----:B0-----:R-:W-:Y:S01]  /*3a50*/  PRMT R23, R4, 0x7610, R23 ;  /* 0x0000761004177816 */ /* 0x001fe20000000017 */
[----:B------:R-:W-:Y:S06]  /*3a60*/  BRA `(.L_x_21757) ;  /* 0x0000000400107947 */ /* 0x000fec0003800000 */
.L_x_21770:
        /* <DEDUP_REMOVED lines=21> */
.L_x_21779:
[----:B------:R-:W-:Y:S05]  /*3bc0*/  BSYNC.RECONVERGENT B1 ;  /* 0x0000000000017941 */ /* 0x000fea0003800200 */
.L_x_21778:
[----:B------:R-:W-:Y:S01]  /*3bd0*/  IMAD.SHL.U32 R0, R0, 0x200000, RZ ;  /* 0x0020000000007824 */ /* 0x000fe200078e00ff */
[----:B------:R-:W-:-:S04]  /*3be0*/  LEA R3, R3, 0x37800000, 0x17 ;  /* 0x3780000003037811 */ /* 0x000fc800078eb8ff */
[----:B------:R-:W-:-:S07]  /*3bf0*/  LOP3.LUT R4, R3, R0, R7, 0xfe, !PT ;  /* 0x0000000003047212 */ /* 0x000fce00078efe07 */
.L_x_21777:
[----:B------:R-:W-:Y:S05]  /*3c00*/  BSYNC.RECONVERGENT B0 ;  /* 0x0000000000007941 */ /* 0x000fea0003800200 */
.L_x_21776:
[----:B------:R-:W0:Y:S02]  /*3c10*/  F2I.S64.TRUNC R4, R4 ;  /* 0x0000000400047311 */ /* 0x000e24000020d900 */
[----:B0-----:R-:W-:Y:S01]  /*3c20*/  PRMT R23, R4, 0x7610, R23 ;  /* 0x0000761004177816 */ /* 0x001fe20000000017 */
[----:B------:R-:W-:Y:S06]  /*3c30*/  BRA `(.L_x_21757) ;  /* 0x00000000009c7947 */ /* 0x000fec0003800000 */
.L_x_21769:
        /* <DEDUP_REMOVED lines=14> */
.L_x_21783:
[----:B------:R-:W-:Y:S05]  /*3d20*/  BSYNC.RECONVERGENT B0 ;  /* 0x0000000000007941 */ /* 0x000fea0003800200 */
.L_x_21782:
[----:B------:R-:W0:Y:S02]  /*3d30*/  F2I.S64.TRUNC R4, R4 ;  /* 0x0000000400047311 */ /* 0x000e24000020d900 */
[----:B0-----:R-:W-:Y:S01]  /*3d40*/  PRMT R23, R4, 0x7610, R23 ;  /* 0x0000761004177816 */ /* 0x001fe20000000017 */
[----:B------:R-:W-:Y:S06]  /*3d50*/  BRA `(.L_x_21757) ;  /* 0x0000000000547947 */ /* 0x000fec0003800000 */
.L_x_21756:
        /* <DEDUP_REMOVED lines=16> */
.L_x_21784:
[----:B------:R-:W-:Y:S01]  /*3e60*/  PRMT R23, RZ, 0x7610, R23 ;  /* 0x00007610ff177816 */ /* 0x000fe20000000017 */
[----:B------:R-:W-:Y:S06]  /*3e70*/  BRA `(.L_x_21757) ;  /* 0x00000000000c7947 */ /* 0x000fec0003800000 */
.L_x_21781:
[----:B------:R0:W5:Y:S01]  /*3e80*/  LDG.E.U8 R23, desc[UR36][R6.64] ;  /* 0x0000002406177981 */ /* 0x000162000c1e1100 */
[----:B------:R-:W-:Y:S05]  /*3e90*/  BRA `(.L_x_21757) ;  /* 0x0000000000047947 */ /* 0x000fea0003800000 */
.L_x_21780:
[----:B------:R1:W5:Y:S02]  /*3ea0*/  LDG.E.U8 R23, desc[UR36][R6.64] ;  /* 0x0000002406177981 */ /* 0x000364000c1e1100 */
.L_x_21757:
[----:B------:R-:W-:-:S07]  /*3eb0*/  VIADD R18, R18, 0x80 ;  /* 0x0000008012127836 */ /* 0x000fce0000000000 */
.L_x_21717:
[----:B------:R-:W-:Y:S05]  /*3ec0*/  BSYNC.RECONVERGENT B6 ;  /* 0x0000000000067941 */ /* 0x000fea0003800200 */
.L_x_21716:
        /* <DEDUP_REMOVED lines=30> */
.L_x_21787:
        /* <DEDUP_REMOVED lines=19> */
.L_x_21791:
[----:B------:R3:W5:Y:S01]  /*41e0*/  LDG.E.U8 R24, desc[UR36][R6.64] ;  /* 0x0000002406187981 */ /* 0x000762000c1e1100 */
[----:B------:R-:W-:Y:S05]  /*41f0*/  BRA `(.L_x_21793) ;  /* 0x0000000c00607947 */ /* 0x000fea0003800000 */
.L_x_21790:
        /* <DEDUP_REMOVED lines=8> */
.L_x_21795:
[----:B------:R2:W5:Y:S01]  /*4280*/  LDG.E.U8 R24, desc[UR36][R6.64] ;  /* 0x0000002406187981 */ /* 0x000562000c1e1100 */
[----:B------:R-:W-:Y:S05]  /*4290*/  BRA `(.L_x_21793) ;  /* 0x0000000c00387947 */ /* 0x000fea0003800000 */
.L_x_21794:
[----:B------:R0:W5:Y:S01]  /*42a0*/  LDG.E.U16 R24, desc[UR36][R6.64] ;  /* 0x0000002406187981 */ /* 0x000162000c1e1500 */
[----:B------:R-:W-:Y:S05]  /*42b0*/  BRA `(.L_x_21793) ;  /* 0x0000000c00307947 */ /* 0x000fea0003800000 */
.L_x_21789:
        /* <DEDUP_REMOVED lines=10> */
.L_x_21797:
[----:B------:R-:W2:Y:S02]  /*4360*/  LDG.E.U16 R4, desc[UR36][R6.64] ;  /* 0x0000002406047981 */ /* 0x000ea4000c1e1500 */
[----:B--2---:R-:W-:-:S06]  /*4370*/  HADD2.F32 R4, -RZ, R4.H0_H0 ;  /* 0x20000004ff047230 */ /* 0x004fcc0000004100 */
[----:B------:R-:W0:Y:S02]  /*4380*/  F2I.S64.TRUNC R4, R4 ;  /* 0x0000000400047311 */ /* 0x000e24000020d900 */
[----:B0-----:R-:W-:Y:S01]  /*4390*/  PRMT R24, R4, 0x7610, R24 ;  /* 0x0000761004187816 */ /* 0x001fe20000000018 */
[----:B------:R-:W-:Y:S06]  /*43a0*/  BRA `(.L_x_21793) ;  /* 0x0000000800f47947 */ /* 0x000fec0003800000 */
.L_x_21796:
        /* <DEDUP_REMOVED lines=10> */
.L_x_21799:
[----:B------:R-:W2:Y:S02]  /*4450*/  LDG.E.U16 R6, desc[UR36][R6.64] ;  /* 0x0000002406067981 */ /* 0x000ea4000c1e1500 */
[----:B--2---:R-:W-:-:S06]  /*4460*/  HADD2.F32 R4, -RZ, R6.H0_H0 ;  /* 0x20000006ff047230 */ /* 0x004fcc0000004100 */
[----:B------:R-:W0:Y:S02]  /*4470*/  F2I.S64.TRUNC R4, R4 ;  /* 0x0000000400047311 */ /* 0x000e24000020d900 */
[----:B0-----:R-:W-:Y:S01]  /*4480*/  PRMT R24, R4, 0x7610, R24 ;  /* 0x0000761004187816 */ /* 0x001fe20000000018 */
[----:B------:R-:W-:Y:S06]  /*4490*/  BRA `(.L_x_21793) ;  /* 0x0000000800b87947 */ /* 0x000fec0003800000 */
.L_x_21798:
[----:B------:R-:W2:Y:S02]  /*44a0*/  LDG.E.64 R4, desc[UR36][R6.64] ;  /* 0x0000002406047981 */ /* 0x000ea4000c1e1b00 */
[----:B--2---:R-:W0:Y:S02]  /*44b0*/  F2I.S64.F64.TRUNC R4, R4 ;  /* 0x0000000400047311 */ /* 0x004e24000030d900 */
[----:B0-----:R-:W-:Y:S01]  /*44c0*/  PRMT R24, R4, 0x7610, R24 ;  /* 0x0000761004187816 */ /* 0x001fe20000000018 */
[----:B------:R-:W-:Y:S06]  /*44d0*/  BRA `(.L_x_21793) ;  /* 0x0000000800a87947 */ /* 0x000fec0003800000 */
.L_x_21788:
        /* <DEDUP_REMOVED lines=12> */
.L_x_21802:
[----:B------:R-:W2:Y:S02]  /*45a0*/  LDG.E.64 R6, desc[UR36][R6.64] ;  /* 0x0000002406067981 */ /* 0x000ea4000c1e1b00 */
[----:B--2---:R-:W0:Y:S02]  /*45b0*/  F2I.S64.F64.TRUNC R4, R6 ;  /* 0x0000000600047311 */ /* 0x004e24000030d900 */
[----:B0-----:R-:W-:Y:S01]  /*45c0*/  PRMT R24, R4, 0x7610, R24 ;  /* 0x0000761004187816 */ /* 0x001fe20000000018 */
[----:B------:R-:W-:Y:S06]  /*45d0*/  BRA `(.L_x_21793) ;  /* 0x0000000800687947 */ /* 0x000fec0003800000 */
.L_x_21801:
        /* <DEDUP_REMOVED lines=27> */
.L_x_21804:
        /* <DEDUP_REMOVED lines=15> */
.L_x_21803:
[----:B------:R-:W2:Y:S02]  /*4880*/  LDG.E.U16 R4, desc[UR36][R6.64] ;  /* 0x0000002406047981 */ /* 0x000ea4000c1e1500 */
[----:B--2---:R-:W-:-:S06]  /*4890*/  IMAD.U32 R4, R4, 0x10000, RZ ;  /* 0x0001000004047824 */ /* 0x004fcc00078e00ff */
[----:B------:R-:W0:Y:S02]  /*48a0*/  F2I.S64.TRUNC R4, R4 ;  /* 0x0000000400047311 */ /* 0x000e24000020d900 */
[----:B0-----:R-:W-:Y:S01]  /*48b0*/  PRMT R24, R4, 0x7610, R24 ;  /* 0x0000761004187816 */ /* 0x001fe20000000018 */
[----:B------:R-:W-:Y:S06]  /*48c0*/  BRA `(.L_x_21793) ;  /* 0x0000000400ac7947 */ /* 0x000fec0003800000 */
.L_x_21800:
        /* <DEDUP_REMOVED lines=10> */
.L_x_21807:
        /* <DEDUP_REMOVED lines=21> */
.L_x_21811:
[----:B------:R-:W-:Y:S05]  /*4ac0*/  BSYNC.RECONVERGENT B1 ;  /* 0x0000000000017941 */ /* 0x000fea0003800200 */
.L_x_21810:
[----:B------:R-:W-:Y:S01]  /*4ad0*/  IMAD.SHL.U32 R0, R0, 0x100000, RZ ;  /* 0x0010000000007824 */ /* 0x000fe200078e00ff */
[----:B------:R-:W-:-:S04]  /*4ae0*/  LEA R3, R3, 0x3b800000, 0x17 ;  /* 0x3b80000003037811 */ /* 0x000fc800078eb8ff */
[----:B------:R-:W-:-:S07]  /*4af0*/  LOP3.LUT R4, R3, R0, R7, 0xfe, !PT ;  /* 0x0000000003047212 */ /* 0x000fce00078efe07 */
.L_x_21809:
[----:B------:R-:W-:Y:S05]  /*4b00*/  BSYNC.RECONVERGENT B0 ;  /* 0x0000000000007941 */ /* 0x000fea0003800200 */
.L_x_21808:
[----:B------:R-:W0:Y:S02]  /*4b10*/  F2I.S64.TRUNC R4, R4 ;  /* 0x0000000400047311 */ /* 0x000e24000020d900 */
[----:B0-----:R-:W-:Y:S01]  /*4b20*/  PRMT R24, R4, 0x7610, R24 ;  /* 0x0000761004187816 */ /* 0x001fe20000000018 */
[----:B------:R-:W-:Y:S06]  /*4b30*/  BRA `(.L_x_21793) ;  /* 0x0000000400107947 */ /* 0x000fec0003800000 */
.L_x_21806:
        /* <DEDUP_REMOVED lines=21> */
.L_x_21815:
[----:B------:R-:W-:Y:S05]  /*4c90*/  BSYNC.RECONVERGENT B1 ;  /* 0x0000000000017941 */ /* 0x000fea0003800200 */
.L_x_21814:
[----:B------:R-:W-:Y:S01]  /*4ca0*/  IMAD.SHL.U32 R0, R0, 0x200000, RZ ;  /* 0x0020000000007824 */ /* 0x000fe200078e00ff */
[----:B------:R-:W-:-:S04]  /*4cb0*/  LEA R3, R3, 0x37800000, 0x17 ;  /* 0x3780000003037811 */ /* 0x000fc800078eb8ff */
[----:B------:R-:W-:-:S07]  /*4cc0*/  LOP3.LUT R4, R3, R0, R7, 0xfe, !PT ;  /* 0x0000000003047212 */ /* 0x000fce00078efe07 */
.L_x_21813:
[----:B------:R-:W-:Y:S05]  /*4cd0*/  BSYNC.RECONVERGENT B0 ;  /* 0x0000000000007941 */ /* 0x000fea0003800200 */
.L_x_21812:
[----:B------:R-:W0:Y:S02]  /*4ce0*/  F2I.S64.TRUNC R4, R4 ;  /* 0x0000000400047311 */ /* 0x000e24000020d900 */
[----:B0-----:R-:W-:Y:S01]  /*4cf0*/  PRMT R24, R4, 0x7610, R24 ;  /* 0x0000761004187816 */ /* 0x001fe20000000018 */
[----:B------:R-:W-:Y:S06]  /*4d00*/  BRA `(.L_x_21793) ;  /* 0x00000000009c7947 */ /* 0x000fec0003800000 */
.L_x_21805:
        /* <DEDUP_REMOVED lines=14> */
.L_x_21819:
[----:B------:R-:W-:Y:S05]  /*4df0*/  BSYNC.RECONVERGENT B0 ;  /* 0x0000000000007941 */ /* 0x000fea0003800200 */
.L_x_21818:
[----:B------:R-:W0:Y:S02]  /*4e00*/  F2I.S64.TRUNC R4, R4 ;  /* 0x0000000400047311 */ /* 0x000e24000020d900 */
[----:B0-----:R-:W-:Y:S01]  /*4e10*/  PRMT R24, R4, 0x7610, R24 ;  /* 0x0000761004187816 */ /* 0x001fe20000000018 */
[----:B------:R-:W-:Y:S06]  /*4e20*/  BRA `(.L_x_21793) ;  /* 0x0000000000547947 */ /* 0x000fec0003800000 */
.L_x_21792:
        /* <DEDUP_REMOVED lines=16> */
.L_x_21820:
[----:B------:R-:W-:Y:S01]  /*4f30*/  PRMT R24, RZ, 0x7610, R24 ;  /* 0x00007610ff187816 */ /* 0x000fe20000000018 */
[----:B------:R-:W-:Y:S06]  /*4f40*/  BRA `(.L_x_21793) ;  /* 0x00000000000c7947 */ /* 0x000fec0003800000 */
.L_x_21817:
[----:B------:R0:W5:Y:S01]  /*4f50*/  LDG.E.U8 R24, desc[UR36][R6.64] ;  /* 0x0000002406187981 */ /* 0x000162000c1e1100 */
[----:B------:R-:W-:Y:S05]  /*4f60*/  BRA `(.L_x_21793) ;  /* 0x0000000000047947 */ /* 0x000fea0003800000 */
.L_x_21816:
[----:B------:R0:W5:Y:S02]  /*4f70*/  LDG.E.U8 R24, desc[UR36][R6.64] ;  /* 0x0000002406187981 */ /* 0x000164000c1e1100 */
.L_x_21793:
        /* <DEDUP_REMOVED lines=18> */
.L_x_21824:
[----:B------:R3:W5:Y:S01]  /*50a0*/  LDG.E.U8 R25, desc[UR36][R6.64] ;  /* 0x0000002406197981 */ /* 0x000762000c1e1100 */
[----:B------:R-:W-:Y:S05]  /*50b0*/  BRA `(.L_x_21826) ;  /* 0x0000000c00607947 */ /* 0x000fea0003800000 */
.L_x_21823:
        /* <DEDUP_REMOVED lines=8> */
.L_x_21828:
[----:B------:R0:W5:Y:S01]  /*5140*/  LDG.E.U8 R25, desc[UR36][R6.64] ;  /* 0x0000002406197981 */ /* 0x000162000c1e1100 */
[----:B------:R-:W-:Y:S05]  /*5150*/  BRA `(.L_x_21826) ;  /* 0x0000000c00387947 */ /* 0x000fea0003800000 */
.L_x_21827:
[----:B------:R0:W5:Y:S01]  /*5160*/  LDG.E.U16 R25, desc[UR36][R6.64] ;  /* 0x0000002406197981 */ /* 0x000162000c1e1500 */
[----:B------:R-:W-:Y:S05]  /*5170*/  BRA `(.L_x_21826) ;  /* 0x0000000c00307947 */ /* 0x000fea0003800000 */
.L_x_21822:
        /* <DEDUP_REMOVED lines=10> */
.L_x_21830:
[----:B------:R-:W2:Y:S02]  /*5220*/  LDG.E.U16 R4, desc[UR36][R6.64] ;  /* 0x0000002406047981 */ /* 0x000ea4000c1e1500 */
[----:B--2---:R-:W-:-:S06]  /*5230*/  HADD2.F32 R4, -RZ, R4.H0_H0 ;  /* 0x20000004ff047230 */ /* 0x004fcc0000004100 */
[----:B------:R-:W0:Y:S02]  /*5240*/  F2I.S64.TRUNC R4, R4 ;  /* 0x0000000400047311 */ /* 0x000e24000020d900 */
[----:B0-----:R-:W-:Y:S01]  /*5250*/  PRMT R25, R4, 0x7610, R25 ;  /* 0x0000761004197816 */ /* 0x001fe20000000019 */
[----:B------:R-:W-:Y:S06]  /*5260*/  BRA `(.L_x_21826) ;  /* 0x0000000800f47947 */ /* 0x000fec0003800000 */
.L_x_21829:
        /* <DEDUP_REMOVED lines=10> */
.L_x_21832:
[----:B------:R-:W2:Y:S02]  /*5310*/  LDG.E.U16 R6, desc[UR36][R6.64] ;  /* 0x0000002406067981 */ /* 0x000ea4000c1e1500 */
[----:B--2---:R-:W-:-:S06]  /*5320*/  HADD2.F32 R4, -RZ, R6.H0_H0 ;  /* 0x20000006ff047230 */ /* 0x004fcc0000004100 */
[----:B------:R-:W0:Y:S02]  /*5330*/  F2I.S64.TRUNC R4, R4 ;  /* 0x0000000400047311 */ /* 0x000e24000020d900 */
[----:B0-----:R-:W-:Y:S01]  /*5340*/  PRMT R25, R4, 0x7610, R25 ;  /* 0x0000761004197816 */ /* 0x001fe20000000019 */
[----:B------:R-:W-:Y:S06]  /*5350*/  BRA `(.L_x_21826) ;  /* 0x0000000800b87947 */ /* 0x000fec0003800000 */
.L_x_21831:
[----:B------:R-:W2:Y:S02]  /*5360*/  LDG.E.64 R4, desc[UR36][R6.64] ;  /* 0x0000002406047981 */ /* 0x000ea4000c1e1b00 */
[----:B--2---:R-:W0:Y:S02]  /*5370*/  F2I.S64.F64.TRUNC R4, R4 ;  /* 0x0000000400047311 */ /* 0x004e24000030d900 */
[----:B0-----:R-:W-:Y:S01]  /*5380*/  PRMT R25, R4, 0x7610, R25 ;  /* 0x0000761004197816 */ /* 0x001fe20000000019 */
[----:B------:R-:W-:Y:S06]  /*5390*/  BRA `(.L_x_21826) ;  /* 0x0000000800a87947 */ /* 0x000fec0003800000 */
.L_x_21821:
        /* <DEDUP_REMOVED lines=12> */
.L_x_21835:
[----:B------:R-:W2:Y:S02]  /*5460*/  LDG.E.64 R6, desc[UR36][R6.64] ;  /* 0x0000002406067981 */ /* 0x000ea4000c1e1b00 */
[----:B--2---:R-:W0:Y:S02]  /*5470*/  F2I.S64.F64.TRUNC R4, R6 ;  /* 0x0000000600047311 */ /* 0x004e24000030d900 */
[----:B0-----:R-:W-:Y:S01]  /*5480*/  PRMT R25, R4, 0x7610, R25 ;  /* 0x0000761004197816 */ /* 0x001fe20000000019 */
[----:B------:R-:W-:Y:S06]  /*5490*/  BRA `(.L_x_21826) ;  /* 0x0000000800687947 */ /* 0x000fec0003800000 */
.L_x_21834:
        /* <DEDUP_REMOVED lines=27> */
.L_x_21837:
        /* <DEDUP_REMOVED lines=15> */
.L_x_21836:
[----:B------:R-:W2:Y:S02]  /*5740*/  LDG.E.U16 R4, desc[UR36][R6.64] ;  /* 0x0000002406047981 */ /* 0x000ea4000c1e1500 */
[----:B--2---:R-:W-:-:S06]  /*5750*/  IMAD.U32 R4, R4, 0x10000, RZ ;  /* 0x0001000004047824 */ /* 0x004fcc00078e00ff */
[----:B------:R-:W0:Y:S02]  /*5760*/  F2I.S64.TRUNC R4, R4 ;  /* 0x0000000400047311 */ /* 0x000e24000020d900 */
[----:B0-----:R-:W-:Y:S01]  /*5770*/  PRMT R25, R4, 0x7610, R25 ;  /* 0x0000761004197816 */ /* 0x001fe20000000019 */
[----:B------:R-:W-:Y:S06]  /*5780*/  BRA `(.L_x_21826) ;  /* 0x0000000400ac7947 */ /* 0x000fec0003800000 */
.L_x_21833:
        /* <DEDUP_REMOVED lines=10> */
.L_x_21840:
        /* <DEDUP_REMOVED lines=21> */
.L_x_21844:
[----:B------:R-:W-:Y:S05]  /*5980*/  BSYNC.RECONVERGENT B1 ;  /* 0x0000000000017941 */ /* 0x000fea0003800200 */
.L_x_21843:
[----:B------:R-:W-:Y:S01]  /*5990*/  IMAD.SHL.U32 R0, R0, 0x100000, RZ ;  /* 0x0010000000007824 */ /* 0x000fe200078e00ff */
[----:B------:R-:W-:-:S04]  /*59a0*/  LEA R3, R3, 0x3b800000, 0x17 ;  /* 0x3b80000003037811 */ /* 0x000fc800078eb8ff */
[----:B------:R-:W-:-:S07]  /*59b0*/  LOP3.LUT R4, R3, R0, R7, 0xfe, !PT ;  /* 0x0000000003047212 */ /* 0x000fce00078efe07 */
.L_x_21842:
[----:B------:R-:W-:Y:S05]  /*59c0*/  BSYNC.RECONVERGENT B0 ;  /* 0x0000000000007941 */ /* 0x000fea0003800200 */
.L_x_21841:
[----:B------:R-:W0:Y:S02]  /*59d0*/  F2I.S64.TRUNC R4, R4 ;  /* 0x0000000400047311 */ /* 0x000e24000020d900 */
[----:B0-----:R-:W-:Y:S01]  /*59e0*/  PRMT R25, R4, 0x7610, R25 ;  /* 0x0000761004197816 */ /* 0x001fe20000000019 */
[----:B------:R-:W-:Y:S06]  /*59f0*/  BRA `(.L_x_21826) ;  /* 0x0000000400107947 */ /* 0x000fec0003800000 */
.L_x_21839:
        /* <DEDUP_REMOVED lines=21> */
.L_x_21848:
[----:B------:R-:W-:Y:S05]  /*5b50*/  BSYNC.RECONVERGENT B1 ;  /* 0x0000000000017941 */ /* 0x000fea0003800200 */
.L_x_21847:
[----:B------:R-:W-:Y:S01]  /*5b60*/  IMAD.SHL.U32 R0, R0, 0x200000, RZ ;  /* 0x0020000000007824 */ /* 0x000fe200078e00ff */
[----:B------:R-:W-:-:S04]  /*5b70*/  LEA R3, R3, 0x37800000, 0x17 ;  /* 0x3780000003037811 */ /* 0x000fc800078eb8ff */
[----:B------:R-:W-:-:S07]  /*5b80*/  LOP3.LUT R4, R3, R0, R7, 0xfe, !PT ;  /* 0x0000000003047212 */ /* 0x000fce00078efe07 */
.L_x_21846:
[----:B------:R-:W-:Y:S05]  /*5b90*/  BSYNC.RECONVERGENT B0 ;  /* 0x0000000000007941 */ /* 0x000fea0003800200 */
.L_x_21845:
[----:B------:R-:W0:Y:S02]  /*5ba0*/  F2I.S64.TRUNC R4, R4 ;  /* 0x0000000400047311 */ /* 0x000e24000020d900 */
[----:B0-----:R-:W-:Y:S01]  /*5bb0*/  PRMT R25, R4, 0x7610, R25 ;  /* 0x0000761004197816 */ /* 0x001fe20000000019 */
[----:B------:R-:W-:Y:S06]  /*5bc0*/  BRA `(.L_x_21826) ;  /* 0x00000000009c7947 */ /* 0x000fec0003800000 */
.L_x_21838:
        /* <DEDUP_REMOVED lines=14> */
.L_x_21852:
[----:B------:R-:W-:Y:S05]  /*5cb0*/  BSYNC.RECONVERGENT B0 ;  /* 0x0000000000007941 */ /* 0x000fea0003800200 */
.L_x_21851:
[----:B------:R-:W0:Y:S02]  /*5cc0*/  F2I.S64.TRUNC R4, R4 ;  /* 0x0000000400047311 */ /* 0x000e24000020d900 */
[----:B0-----:R-:W-:Y:S01]  /*5cd0*/  PRMT R25, R4, 0x7610, R25 ;  /* 0x0000761004197816 */ /* 0x001fe20000000019 */
[----:B------:R-:W-:Y:S06]  /*5ce0*/  BRA `(.L_x_21826) ;  /* 0x0000000000547947 */ /* 0x000fec0003800000 */
.L_x_21825:
        /* <DEDUP_REMOVED lines=16> */
.L_x_21853:
[----:B------:R-:W-:Y:S01]  /*5df0*/  PRMT R25, RZ, 0x7610, R25 ;  /* 0x00007610ff197816 */ /* 0x000fe20000000019 */
[----:B------:R-:W-:Y:S06]  /*5e00*/  BRA `(.L_x_21826) ;  /* 0x00000000000c7947 */ /* 0x000fec0003800000 */
.L_x_21850:
[----:B------:R0:W5:Y:S01]  /*5e10*/  LDG.E.U8 R25, desc[UR36][R6.64] ;  /* 0x0000002406197981 */ /* 0x000162000c1e1100 */
[----:B------:R-:W-:Y:S05]  /*5e20*/  BRA `(.L_x_21826) ;  /* 0x0000000000047947 */ /* 0x000fea0003800000 */
.L_x_21849:
[----:B------:R1:W5:Y:S02]  /*5e30*/  LDG.E.U8 R25, desc[UR36][R6.64] ;  /* 0x0000002406197981 */ /* 0x000364000c1e1100 */
.L_x_21826:
[----:B------:R-:W-:-:S07]  /*5e40*/  VIADD R18, R18, 0x80 ;  /* 0x0000008012127836 */ /* 0x000fce0000000000 */
.L_x_21786:
[----:B------:R-:W-:Y:S05]  /*5e50*/  BSYNC.RECONVERGENT B6 ;  /* 0x0000000000067941 */ /* 0x000fea0003800200 */
.L_x_21785:
[----:B------:R-:W-:Y:S01]  /*5e60*/  ISETP.GE.AND P0, PT, R18, R29, PT ;  /* 0x0000001d1200720c */ /* 0x000fe20003f06270 */
[----:B------:R-:W-:Y:S01]  /*5e70*/  BSSY.RECONVERGENT B6, `(.L_x_21854) ;  /* 0x00001f6000067945 */ /* 0x000fe20003800200 */
[----:B------:R-:W-:Y:S02]  /*5e80*/  PRMT R26, RZ, 0x7610, R26 ;  /* 0x00007610ff1a7816 */ /* 0x000fe4000000001a */
[----:B------:R-:W-:-:S09]  /*5e90*/  PRMT R27, RZ, 0x7610, R27 ;  /* 0x00007610ff1b7816 */ /* 0x000fd2000000001b */
[----:B------:R-:W-:Y:S05]  /*5ea0*/  @P0 BRA `(.L_x_21855) ;  /* 0x0000001c00c80947 */ /* 0x000fea0003800000 */
[----:B012---:R-:W-:Y:S01]  /*5eb0*/  IMAD.MOV.U32 R3, RZ, RZ, 0x1 ;  /* 0x00000001ff037424 */ /* 0x007fe200078e00ff */
[C---:B------:R-:W-:Y:S02]  /*5ec0*/  LOP3.LUT R0, R17.reuse, 0xff, RZ, 0xc0, !PT ;  /* 0x000000ff11007812 */ /* 0x040fe400078ec0ff */
[----:B------:R-:W-:Y:S01]  /*5ed0*/  ISETP.LE.U32.AND P1, PT, R17, 0x2c, PT ;  /* 0x0000002c1100780c */ /* 0x000fe20003f23070 */
[----:B------:R-:W-:Y:S01]  /*5ee0*/  IMAD R17, R19, 0x200, R18 ;  /* 0x0000020013117824 */ /* 0x000fe200078e0212 */
        /* <DEDUP_REMOVED lines=21> */
.L_x_21856:
        /* <DEDUP_REMOVED lines=19> */
.L_x_21860:
[----:B------:R0:W5:Y:S01]  /*6170*/  LDG.E.U8 R27, desc[UR36][R6.64] ;  /* 0x00000024061b7981 */ /* 0x000162000c1e1100 */
[----:B------:R-:W-:Y:S05]  /*6180*/  BRA `(.L_x_21862) ;  /* 0x0000000c00607947 */ /* 0x000fea0003800000 */
.L_x_21859:
        /* <DEDUP_REMOVED lines=8> */
.L_x_21864:
[----:B------:R3:W5:Y:S01]  /*6210*/  LDG.E.U8 R27, desc[UR36][R6.64] ;  /* 0x00000024061b7981 */ /* 0x000762000c1e1100 */
[----:B------:R-:W-:Y:S05]  /*6220*/  BRA `(.L_x_21862) ;  /* 0x0000000c00387947 */ /* 0x000fea0003800000 */
.L_x_21863:
[----:B------:R2:W5:Y:S01]  /*6230*/  LDG.E.U16 R27, desc[UR36][R6.64] ;  /* 0x00000024061b7981 */ /* 0x000562000c1e1500 */
[----:B------:R-:W-:Y:S05]  /*6240*/  BRA `(.L_x_21862) ;  /* 0x0000000c00307947 */ /* 0x000fea0003800000 */
.L_x_21858:
        /* <DEDUP_REMOVED lines=10> */
.L_x_21866:
[----:B------:R-:W2:Y:S02]  /*62f0*/  LDG.E.U16 R4, desc[UR36][R6.64] ;  /* 0x0000002406047981 */ /* 0x000ea4000c1e1500 */
[----:B--2---:R-:W-:-:S06]  /*6300*/  HADD2.F32 R4, -RZ, R4.H0_H0 ;  /* 0x20000004ff047230 */ /* 0x004fcc0000004100 */
[----:B------:R-:W0:Y:S02]  /*6310*/  F2I.S64.TRUNC R4, R4 ;  /* 0x0000000400047311 */ /* 0x000e24000020d900 */
[----:B0-----:R-:W-:Y:S01]  /*6320*/  PRMT R27, R4, 0x7610, R27 ;  /* 0x00007610041b7816 */ /* 0x001fe2000000001b */
[----:B------:R-:W-:Y:S06]  /*6330*/  BRA `(.L_x_21862) ;  /* 0x0000000800f47947 */ /* 0x000fec0003800000 */
.L_x_21865:
        /* <DEDUP_REMOVED lines=10> */
.L_x_21868:
[----:B------:R-:W2:Y:S02]  /*63e0*/  LDG.E.U16 R6, desc[UR36][R6.64] ;  /* 0x0000002406067981 */ /* 0x000ea4000c1e1500 */
[----:B--2---:R-:W-:-:S06]  /*63f0*/  HADD2.F32 R4, -RZ, R6.H0_H0 ;  /* 0x20000006ff047230 */ /* 0x004fcc0000004100 */
[----:B------:R-:W0:Y:S02]  /*6400*/  F2I.S64.TRUNC R4, R4 ;  /* 0x0000000400047311 */ /* 0x000e24000020d900 */
[----:B0-----:R-:W-:Y:S01]  /*6410*/  PRMT R27, R4, 0x7610, R27 ;  /* 0x00007610041b7816 */ /* 0x001fe2000000001b */
[----:B------:R-:W-:Y:S06]  /*6420*/  BRA `(.L_x_21862) ;  /* 0x0000000800b87947 */ /* 0x000fec0003800000 */
.L_x_21867:
[----:B------:R-:W2:Y:S02]  /*6430*/  LDG.E.64 R4, desc[UR36][R6.64] ;  /* 0x0000002406047981 */ /* 0x000ea4000c1e1b00 */
[----:B--2---:R-:W0:Y:S02]  /*6440*/  F2I.S64.F64.TRUNC R4, R4 ;  /* 0x0000000400047311 */ /* 0x004e24000030d900 */
[----:B0-----:R-:W-:Y:S01]  /*6450*/  PRMT R27, R4, 0x7610, R27 ;  /* 0x00007610041b7816 */ /* 0x001fe2000000001b */
[----:B------:R-:W-:Y:S06]  /*6460*/  BRA `(.L_x_21862) ;  /* 0x0000000800a87947 */ /* 0x000fec0003800000 */
.L_x_21857:
        /* <DEDUP_REMOVED lines=12> */
.L_x_21871:
[----:B------:R-:W2:Y:S02]  /*6530*/  LDG.E.64 R6, desc[UR36][R6.64] ;  /* 0x0000002406067981 */ /* 0x000ea4000c1e1b00 */
[----:B--2---:R-:W0:Y:S02]  /*6540*/  F2I.S64.F64.TRUNC R4, R6 ;  /* 0x0000000600047311 */ /* 0x004e24000030d900 */
[----:B0-----:R-:W-:Y:S01]  /*6550*/  PRMT R27, R4, 0x7610, R27 ;  /* 0x00007610041b7816 */ /* 0x001fe2000000001b */
[----:B------:R-:W-:Y:S06]  /*6560*/  BRA `(.L_x_21862) ;  /* 0x0000000800687947 */ /* 0x000fec0003800000 */
.L_x_21870:
        /* <DEDUP_REMOVED lines=27> */
.L_x_21873:
        /* <DEDUP_REMOVED lines=15> */
.L_x_21872:
[----:B------:R-:W2:Y:S02]  /*6810*/  LDG.E.U16 R4, desc[UR36][R6.64] ;  /* 0x0000002406047981 */ /* 0x000ea4000c1e1500 */
[----:B--2---:R-:W-:-:S06]  /*6820*/  IMAD.U32 R4, R4, 0x10000, RZ ;  /* 0x0001000004047824 */ /* 0x004fcc00078e00ff */
[----:B------:R-:W0:Y:S02]  /*6830*/  F2I.S64.TRUNC R4, R4 ;  /* 0x0000000400047311 */ /* 0x000e24000020d900 */
[----:B0-----:R-:W-:Y:S01]  /*6840*/  PRMT R27, R4, 0x7610, R27 ;  /* 0x00007610041b7816 */ /* 0x001fe2000000001b */
[----:B------:R-:W-:Y:S06]  /*6850*/  BRA `(.L_x_21862) ;  /* 0x0000000400ac7947 */ /* 0x000fec0003800000 */
.L_x_21869:
        /* <DEDUP_REMOVED lines=10> */
.L_x_21876:
        /* <DEDUP_REMOVED lines=21> */
.L_x_21880:
[----:B------:R-:W-:Y:S05]  /*6a50*/  BSYNC.RECONVERGENT B1 ;  /* 0x0000000000017941 */ /* 0x000fea0003800200 */
.L_x_21879:
[----:B------:R-:W-:Y:S01]  /*6a60*/  IMAD.SHL.U32 R0, R0, 0x100000, RZ ;  /* 0x0010000000007824 */ /* 0x000fe200078e00ff */
[----:B------:R-:W-:-:S04]  /*6a70*/  LEA R3, R3, 0x3b800000, 0x17 ;  /* 0x3b80000003037811 */ /* 0x000fc800078eb8ff */
[----:B------:R-:W-:-:S07]  /*6a80*/  LOP3.LUT R4, R3, R0, R7, 0xfe, !PT ;  /* 0x0000000003047212 */ /* 0x000fce00078efe07 */
.L_x_21878:
[----:B------:R-:W-:Y:S05]  /*6a90*/  BSYNC.RECONVERGENT B0 ;  /* 0x0000000000007941 */ /* 0x000fea0003800200 */
.L_x_21877:
[----:B------:R-:W0:Y:S02]  /*6aa0*/  F2I.S64.TRUNC R4, R4 ;  /* 0x0000000400047311 */ /* 0x000e24000020d900 */
[----:B0-----:R-:W-:Y:S01]  /*6ab0*/  PRMT R27, R4, 0x7610, R27 ;  /* 0x00007610041b7816 */ /* 0x001fe2000000001b */
[----:B------:R-:W-:Y:S06]  /*6ac0*/  BRA `(.L_x_21862) ;  /* 0x0000000400107947 */ /* 0x000fec0003800000 */
.L_x_21875:
        /* <DEDUP_REMOVED lines=21> */
.L_x_21884:
[----:B------:R-:W-:Y:S05]  /*6c20*/  BSYNC.RECONVERGENT B1 ;  /* 0x0000000000017941 */ /* 0x000fea0003800200 */
.L_x_21883:
[----:B------:R-:W-:Y:S01]  /*6c30*/  IMAD.SHL.U32 R0, R0, 0x200000, RZ ;  /* 0x0020000000007824 */ /* 0x000fe200078e00ff */
[----:B------:R-:W-:-:S04]  /*6c40*/  LEA R3, R3, 0x37800000, 0x17 ;  /* 0x3780000003037811 */ /* 0x000fc800078eb8ff */
[----:B------:R-:W-:-:S07]  /*6c50*/  LOP3.LUT R4, R3, R0, R7, 0xfe, !PT ;  /* 0x0000000003047212 */ /* 0x000fce00078efe07 */
.L_x_21882:
[----:B------:R-:W-:Y:S05]  /*6c60*/  BSYNC.RECONVERGENT B0 ;  /* 0x0000000000007941 */ /* 0x000fea0003800200 */
.L_x_21881:
[----:B------:R-:W0:Y:S02]  /*6c70*/  F2I.S64.TRUNC R4, R4 ;  /* 0x0000000400047311 */ /* 0x000e24000020d900 */
[----:B0-----:R-:W-:Y:S01]  /*6c80*/  PRMT R27, R4, 0x7610, R27 ;  /* 0x00007610041b7816 */ /* 0x001fe2000000001b */
[----:B------:R-:W-:Y:S06]  /*6c90*/  BRA `(.L_x_21862) ;  /* 0x00000000009c7947 */ /* 0x000fec0003800000 */
.L_x_21874:
        /* <DEDUP_REMOVED lines=14> */
.L_x_21888:
[----:B------:R-:W-:Y:S05]  /*6d80*/  BSYNC.RECONVERGENT B0 ;  /* 0x0000000000007941 */ /* 0x000fea0003800200 */
.L_x_21887:
[----:B------:R-:W0:Y:S02]  /*6d90*/  F2I.S64.TRUNC R4, R4 ;  /* 0x0000000400047311 */ /* 0x000e24000020d900 */
[----:B0-----:R-:W-:Y:S01]  /*6da0*/  PRMT R27, R4, 0x7610, R27 ;  /* 0x00007610041b7816 */ /* 0x001fe2000000001b */
[----:B------:R-:W-:Y:S06]  /*6db0*/  BRA `(.L_x_21862) ;  /* 0x0000000000547947 */ /* 0x000fec0003800000 */
.L_x_21861:
        /* <DEDUP_REMOVED lines=16> */
.L_x_21889:
[----:B------:R-:W-:Y:S01]  /*6ec0*/  PRMT R27, RZ, 0x7610, R27 ;  /* 0x00007610ff1b7816 */ /* 0x000fe2000000001b */
[----:B------:R-:W-:Y:S06]  /*6ed0*/  BRA `(.L_x_21862) ;  /* 0x00000000000c7947 */ /* 0x000fec0003800000 */
.L_x_21886:
[----:B------:R0:W5:Y:S01]  /*6ee0*/  LDG.E.U8 R27, desc[UR36][R6.64] ;  /* 0x00000024061b7981 */ /* 0x000162000c1e1100 */
[----:B------:R-:W-:Y:S05]  /*6ef0*/  BRA `(.L_x_21862) ;  /* 0x0000000000047947 */ /* 0x000fea0003800000 */
.L_x_21885:
[----:B------:R0:W5:Y:S02]  /*6f00*/  LDG.E.U8 R27, desc[UR36][R6.64] ;  /* 0x00000024061b7981 */ /* 0x000164000c1e1100 */
.L_x_21862:
        /* <DEDUP_REMOVED lines=19> */
.L_x_21893:
[----:B------:R0:W5:Y:S01]  /*7040*/  LDG.E.U8 R26, desc[UR36][R6.64] ;  /* 0x00000024061a7981 */ /* 0x000162000c1e1100 */
[----:B------:R-:W-:Y:S05]  /*7050*/  BRA `(.L_x_21855) ;  /* 0x0000000c005c7947 */ /* 0x000fea0003800000 */
.L_x_21892:
        /* <DEDUP_REMOVED lines=8> */
.L_x_21896:
[----:B------:R0:W5:Y:S01]  /*70e0*/  LDG.E.U8 R26, desc[UR36][R6.64] ;  /* 0x00000024061a7981 */ /* 0x000162000c1e1100 */
[----:B------:R-:W-:Y:S05]  /*70f0*/  BRA `(.L_x_21855) ;  /* 0x0000000c00347947 */ /* 0x000fea0003800000 */
.L_x_21895:
[----:B------:R0:W5:Y:S01]  /*7100*/  LDG.E.U16 R26, desc[UR36][R6.64] ;  /* 0x00000024061a7981 */ /* 0x000162000c1e1500 */
[----:B------:R-:W-:Y:S05]  /*7110*/  BRA `(.L_x_21855) ;  /* 0x0000000c002c7947 */ /* 0x000fea0003800000 */
.L_x_21891:
        /* <DEDUP_REMOVED lines=10> */
.L_x_21898:
[----:B------:R-:W2:Y:S02]  /*71c0*/  LDG.E.U16 R4, desc[UR36][R6.64] ;  /* 0x0000002406047981 */ /* 0x000ea4000c1e1500 */
[----:B--2---:R-:W-:-:S06]  /*71d0*/  HADD2.F32 R4, -RZ, R4.H0_H0 ;  /* 0x20000004ff047230 */ /* 0x004fcc0000004100 */
[----:B------:R-:W0:Y:S02]  /*71e0*/  F2I.S64.TRUNC R4, R4 ;  /* 0x0000000400047311 */ /* 0x000e24000020d900 */
[----:B0-----:R-:W-:Y:S01]  /*71f0*/  PRMT R26, R4, 0x7610, R26 ;  /* 0x00007610041a7816 */ /* 0x001fe2000000001a */
[----:B------:R-:W-:Y:S06]  /*7200*/  BRA `(.L_x_21855) ;  /* 0x0000000800f07947 */ /* 0x000fec0003800000 */
.L_x_21897:
        /* <DEDUP_REMOVED lines=10> */
.L_x_21900:
[----:B------:R-:W2:Y:S02]  /*72b0*/  LDG.E.U16 R6, desc[UR36][R6.64] ;  /* 0x0000002406067981 */ /* 0x000ea4000c1e1500 */
[----:B--2---:R-:W-:-:S06]  /*72c0*/  HADD2.F32 R4, -RZ, R6.H0_H0 ;  /* 0x20000006ff047230 */ /* 0x004fcc0000004100 */
[----:B------:R-:W0:Y:S02]  /*72d0*/  F2I.S64.TRUNC R4, R4 ;  /* 0x0000000400047311 */ /* 0x000e24000020d900 */
[----:B0-----:R-:W-:Y:S01]  /*72e0*/  PRMT R26, R4, 0x7610, R26 ;  /* 0x00007610041a7816 */ /* 0x001fe2000000001a */
[----:B------:R-:W-:Y:S06]  /*72f0*/  BRA `(.L_x_21855) ;  /* 0x0000000800b47947 */ /* 0x000fec0003800000 */
.L_x_21899:
[----:B------:R-:W2:Y:S02]  /*7300*/  LDG.E.64 R4, desc[UR36][R6.64] ;  /* 0x0000002406047981 */ /* 0x000ea4000c1e1b00 */
[----:B--2---:R-:W0:Y:S02]  /*7310*/  F2I.S64.F64.TRUNC R4, R4 ;  /* 0x0000000400047311 */ /* 0x004e24000030d900 */
[----:B0-----:R-:W-:Y:S01]  /*7320*/  PRMT R26, R4, 0x7610, R26 ;  /* 0x00007610041a7816 */ /* 0x001fe2000000001a */
[----:B------:R-:W-:Y:S06]  /*7330*/  BRA `(.L_x_21855) ;  /* 0x0000000800a47947 */ /* 0x000fec0003800000 */
.L_x_21890:
        /* <DEDUP_REMOVED lines=12> */
.L_x_21903:
[----:B------:R-:W2:Y:S02]  /*7400*/  LDG.E.64 R6, desc[UR36][R6.64] ;  /* 0x0000002406067981 */ /* 0x000ea4000c1e1b00 */
[----:B--2---:R-:W0:Y:S02]  /*7410*/  F2I.S64.F64.TRUNC R4, R6 ;  /* 0x0000000600047311 */ /* 0x004e24000030d900 */
[----:B0-----:R-:W-:Y:S01]  /*7420*/  PRMT R26, R4, 0x7610, R26 ;  /* 0x00007610041a7816 */ /* 0x001fe2000000001a */
[----:B------:R-:W-:Y:S06]  /*7430*/  BRA `(.L_x_21855) ;  /* 0x0000000800647947 */ /* 0x000fec0003800000 */
.L_x_21902:
        /* <DEDUP_REMOVED lines=27> */
.L_x_21905:
        /* <DEDUP_REMOVED lines=15> */
.L_x_21904:
[----:B------:R-:W2:Y:S02]  /*76e0*/  LDG.E.U16 R4, desc[UR36][R6.64] ;  /* 0x0000002406047981 */ /* 0x000ea4000c1e1500 */
[----:B--2---:R-:W-:-:S06]  /*76f0*/  IMAD.U32 R4, R4, 0x10000, RZ ;  /* 0x0001000004047824 */ /* 0x004fcc00078e00ff */
[----:B------:R-:W0:Y:S02]  /*7700*/  F2I.S64.TRUNC R4, R4 ;  /* 0x0000000400047311 */ /* 0x000e24000020d900 */
[----:B0-----:R-:W-:Y:S01]  /*7710*/  PRMT R26, R4, 0x7610, R26 ;  /* 0x00007610041a7816 */ /* 0x001fe2000000001a */
[----:B------:R-:W-:Y:S06]  /*7720*/  BRA `(.L_x_21855) ;  /* 0x0000000400a87947 */ /* 0x000fec0003800000 */
.L_x_21901:
        /* <DEDUP_REMOVED lines=10> */
.L_x_21908:
        /* <DEDUP_REMOVED lines=21> */
.L_x_21912:
[----:B------:R-:W-:Y:S05]  /*7920*/  BSYNC.RECONVERGENT B1 ;  /* 0x0000000000017941 */ /* 0x000fea0003800200 */
.L_x_21911:
[----:B------:R-:W-:Y:S01]  /*7930*/  IMAD.SHL.U32 R0, R0, 0x100000, RZ ;  /* 0x0010000000007824 */ /* 0x000fe200078e00ff */
[----:B------:R-:W-:-:S04]  /*7940*/  LEA R3, R3, 0x3b800000, 0x17 ;  /* 0x3b80000003037811 */ /* 0x000fc800078eb8ff */
[----:B------:R-:W-:-:S07]  /*7950*/  LOP3.LUT R4, R3, R0, R7, 0xfe, !PT ;  /* 0x0000000003047212 */ /* 0x000fce00078efe07 */
.L_x_21910:
[----:B------:R-:W-:Y:S05]  /*7960*/  BSYNC.RECONVERGENT B0 ;  /* 0x0000000000007941 */ /* 0x000fea0003800200 */
.L_x_21909:
[----:B------:R-:W0:Y:S02]  /*7970*/  F2I.S64.TRUNC R4, R4 ;  /* 0x0000000400047311 */ /* 0x000e24000020d900 */
[----:B0-----:R-:W-:Y:S01]  /*7980*/  PRMT R26, R4, 0x7610, R26 ;  /* 0x00007610041a7816 */ /* 0x001fe2000000001a */
[----:B------:R-:W-:Y:S06]  /*7990*/  BRA `(.L_x_21855) ;  /* 0x00000004000c7947 */ /* 0x000fec0003800000 */
.L_x_21907:
        /* <DEDUP_REMOVED lines=21> */
.L_x_21916:
[----:B------:R-:W-:Y:S05]  /*7af0*/  BSYNC.RECONVERGENT B1 ;  /* 0x0000000000017941 */ /* 0x000fea0003800200 */
.L_x_21915:
[----:B------:R-:W-:Y:S01]  /*7b00*/  IMAD.SHL.U32 R0, R0, 0x200000, RZ ;  /* 0x0020000000007824 */ /* 0x000fe200078e00ff */
[----:B------:R-:W-:-:S04]  /*7b10*/  LEA R3, R3, 0x37800000, 0x17 ;  /* 0x3780000003037811 */ /* 0x000fc800078eb8ff */
[----:B------:R-:W-:-:S07]  /*7b20*/  LOP3.LUT R4, R3, R0, R7, 0xfe, !PT ;  /* 0x0000000003047212 */ /* 0x000fce00078efe07 */
.L_x_21914:
[----:B------:R-:W-:Y:S05]  /*7b30*/  BSYNC.RECONVERGENT B0 ;  /* 0x0000000000007941 */ /* 0x000fea0003800200 */
.L_x_21913:
[----:B------:R-:W0:Y:S02]  /*7b40*/  F2I.S64.TRUNC R4, R4 ;  /* 0x0000000400047311 */ /* 0x000e24000020d900 */
[----:B0-----:R-:W-:Y:S01]  /*7b50*/  PRMT R26, R4, 0x7610, R26 ;  /* 0x00007610041a7816 */ /* 0x001fe2000000001a */
[----:B------:R-:W-:Y:S06]  /*7b60*/  BRA `(.L_x_21855) ;  /* 0x0000000000987947 */ /* 0x000fec0003800000 */
.L_x_21906:
        /* <DEDUP_REMOVED lines=14> */
.L_x_21920:
[----:B------:R-:W-:Y:S05]  /*7c50*/  BSYNC.RECONVERGENT B0 ;  /* 0x0000000000007941 */ /* 0x000fea0003800200 */
.L_x_21919:
[----:B------:R-:W0:Y:S02]  /*7c60*/  F2I.S64.TRUNC R4, R4 ;  /* 0x0000000400047311 */ /* 0x000e24000020d900 */
[----:B0-----:R-:W-:Y:S01]  /*7c70*/  PRMT R26, R4, 0x7610, R26 ;  /* 0x00007610041a7816 */ /* 0x001fe2000000001a */
[----:B------:R-:W-:Y:S06]  /*7c80*/  BRA `(.L_x_21855) ;  /* 0x0000000000507947 */ /* 0x000fec0003800000 */
.L_x_21894:
        /* <DEDUP_REMOVED lines=16> */
.L_x_21921:
[----:B------:R-:W-:Y:S05]  /*7d90*/  BRA `(.L_x_21855) ;  /* 0x00000000000c7947 */ /* 0x000fea0003800000 */
.L_x_21918:
[----:B------:R0:W5:Y:S01]  /*7da0*/  LDG.E.U8 R26, desc[UR36][R6.64] ;  /* 0x00000024061a7981 */ /* 0x000162000c1e1100 */
[----:B------:R-:W-:Y:S05]  /*7db0*/  BRA `(.L_x_21855) ;  /* 0x0000000000047947 */ /* 0x000fea0003800000 */
.L_x_21917:
[----:B------:R0:W5:Y:S02]  /*7dc0*/  LDG.E.U8 R26, desc[UR36][R6.64] ;  /* 0x00000024061a7981 */ /* 0x000164000c1e1100 */
.L_x_21855:
[----:B------:R-:W-:Y:S05]  /*7dd0*/  BSYNC.RECONVERGENT B6 ;  /* 0x0000000000067941 */ /* 0x000fea0003800200 */
.L_x_21854:
[----:B------:R-:W3:Y:S01]  /*7de0*/  LDCU.U8 UR4, c[0x0][0x388] ;  /* 0x00007100ff0477ac */ /* 0x000ee20008000000 */
[----:B-----5:R-:W-:Y:S01]  /*7df0*/  PRMT R0, R16, 0x9910, RZ ;  /* 0x0000991010007816 */ /* 0x020fe200000000ff */
[----:B------:R-:W-:Y:S01]  /*7e00*/  BSSY.RECONVERGENT B8, `(.L_x_21922) ;  /* 0x00002ed000087945 */ /* 0x000fe20003800200 */
[----:B012---:R-:W-:Y:S01]  /*7e10*/  PRMT R3, R2, 0x9910, RZ ;  /* 0x0000991002037816 */ /* 0x007fe200000000ff */
[----:B------:R-:W0:Y:S01]  /*7e20*/  LDC.U8 R16, c[0x0][0x3cc] ;  /* 0x0000f300ff107b82 */ /* 0x000e220000000000 */
[----:B------:R-:W-:Y:S01]  /*7e30*/  PRMT R22, R22, 0x9910, RZ ;  /* 0x0000991016167816 */ /* 0x000fe200000000ff */
[----:B------:R-:W-:Y:S01]  /*7e40*/  IMAD.MOV.U32 R2, RZ, RZ, R0 ;  /* 0x000000ffff027224 */ /* 0x000fe200078e0000 */
[----:B---34-:R-:W-:Y:S01]  /*7e50*/  PRMT R4, R24, 0x9910, RZ ;  /* 0x0000991018047816 */ /* 0x018fe200000000ff */
        /* <DEDUP_REMOVED lines=26> */
[----:B------:R-:W1:Y:S01]  /*8000*/  LDCU UR4, c[0x0][0x3d0] ;  /* 0x00007a00ff0477ac */ /* 0x000e620008000800 */
[----:B------:R-:W2:Y:S01]  /*8010*/  LDC.64 R8, c[0x0][0x398] ;  /* 0x0000e600ff087b82 */ /* 0x000ea20000000a00 */
[----:B------:R-:W-:Y:S01]  /*8020*/  IMAD R0, R19, 0x200, R28 ;  /* 0x0000020013007824 */ /* 0x000fe200078e021c */
[----:B0-----:R-:W-:Y:S01]  /*8030*/  PRMT R4, R16, 0x9910, RZ ;  /* 0x0000991010047816 */ /* 0x001fe200000000ff */
[----:B------:R-:W-:Y:S01]  /*8040*/  BSSY.RECONVERGENT B6, `(.L_x_21925) ;  /* 0x00000e9000067945 */ /* 0x000fe20003800200 */
[----:B------:R-:W-:Y:S02]  /*8050*/  VIADD R28, R28, 0x80 ;  /* 0x000000801c1c7836 */ /* 0x000fe40000000000 */
        /* <DEDUP_REMOVED lines=16> */
.L_x_21929:
[----:B------:R0:W-:Y:S01]  /*8160*/  STG.E.U8 desc[UR36][R8.64], R3 ;  /* 0x0000000308007986 */ /* 0x0001e2000c101124 */
[----:B------:R-:W-:Y:S05]  /*8170*/  BRA `(.L_x_21931) ;  /* 0x0000000c00547947 */ /* 0x000fea0003800000 */
.L_x_21928:
        /* <DEDUP_REMOVED lines=10> */
.L_x_21933:
[----:B------:R-:W-:-:S05]  /*8220*/  LOP3.LUT R3, R3, 0xff, RZ, 0xc0, !PT ;  /* 0x000000ff03037812 */ /* 0x000fca00078ec0ff */
[----:B------:R0:W-:Y:S01]  /*8230*/  STG.E desc[UR36][R8.64], R3 ;  /* 0x0000000308007986 */ /* 0x0001e2000c101924 */
[----:B------:R-:W-:Y:S05]  /*8240*/  BRA `(.L_x_21931) ;  /* 0x0000000c00207947 */ /* 0x000fea0003800000 */
.L_x_21932:
[----:B------:R-:W-:-:S05]  /*8250*/  LOP3.LUT R3, R3, 0xff, RZ, 0xc0, !PT ;  /* 0x000000ff03037812 */ /* 0x000fca00078ec0ff */
[----:B------:R0:W-:Y:S01]  /*8260*/  STG.E.U16 desc[UR36][R8.64], R3 ;  /* 0x0000000308007986 */ /* 0x0001e2000c101524 */
[----:B------:R-:W-:Y:S05]  /*8270*/  BRA `(.L_x_21931) ;  /* 0x0000000c00147947 */ /* 0x000fea0003800000 */
.L_x_21927:
        /* <DEDUP_REMOVED lines=10> */
.L_x_21935:
[----:B------:R-:W-:-:S04]  /*8320*/  LOP3.LUT R3, R3, 0xff, RZ, 0xc0, !PT ;  /* 0x000000ff03037812 */ /* 0x000fc800078ec0ff */
[----:B------:R-:W0:Y:S02]  /*8330*/  I2F.U16 R0, R3 ;  /* 0x0000000300007306 */ /* 0x000e240000101000 */
[----:B0-----:R-:W-:-:S05]  /*8340*/  F2FP.F16.F32.PACK_AB R0, RZ, R0 ;  /* 0x00000000ff00723e */ /* 0x001fca00000000ff */
[----:B------:R0:W-:Y:S01]  /*8350*/  STG.E.U16 desc[UR36][R8.64], R0 ;  /* 0x0000000008007986 */ /* 0x0001e2000c101524 */
[----:B------:R-:W-:Y:S05]  /*8360*/  BRA `(.L_x_21931) ;  /* 0x0000000800d87947 */ /* 0x000fea0003800000 */
.L_x_21934:
        /* <DEDUP_REMOVED lines=11> */
.L_x_21937:
[----:B------:R-:W-:-:S06]  /*8420*/  LOP3.LUT R3, R3, 0xff, RZ, 0xc0, !PT ;  /* 0x000000ff03037812 */ /* 0x000fcc00078ec0ff */
[----:B------:R-:W0:Y:S02]  /*8430*/  I2F.U16 R3, R3 ;  /* 0x0000000300037306 */ /* 0x000e240000101000 */
[----:B0-----:R-:W-:-:S04]  /*8440*/  F2FP.F16.F32.PACK_AB R3, RZ, R3 ;  /* 0x00000003ff03723e */ /* 0x001fc800000000ff */
[----:B------:R-:W-:-:S05]  /*8450*/  PRMT R3, R3, 0x5410, RZ ;  /* 0x0000541003037816 */ /* 0x000fca00000000ff */
[----:B------:R3:W-:Y:S01]  /*8460*/  STG.E desc[UR36][R8.64], R3 ;  /* 0x0000000308007986 */ /* 0x0007e2000c101924 */
[----:B------:R-:W-:Y:S05]  /*8470*/  BRA `(.L_x_21931) ;  /* 0x0000000800947947 */ /* 0x000fea0003800000 */
.L_x_21936:
[----:B------:R-:W-:-:S06]  /*8480*/  LOP3.LUT R4, R3, 0xff, RZ, 0xc0, !PT ;  /* 0x000000ff03047812 */ /* 0x000fcc00078ec0ff */
[----:B------:R-:W0:Y:S02]  /*8490*/  I2F.F64.U16 R4, R4 ;  /* 0x0000000400047312 */ /* 0x000e240000101800 */
[----:B0-----:R4:W-:Y:S01]  /*84a0*/  STG.E.64 desc[UR36][R8.64], R4 ;  /* 0x0000000408007986 */ /* 0x0019e2000c101b24 */
[----:B------:R-:W-:Y:S05]  /*84b0*/  BRA `(.L_x_21931) ;  /* 0x0000000800847947 */ /* 0x000fea0003800000 */
.L_x_21926:
        /* <DEDUP_REMOVED lines=12> */
.L_x_21940:
[----:B------:R-:W-:Y:S02]  /*8580*/  LOP3.LUT R4, R3, 0xff, RZ, 0xc0, !PT ;  /* 0x000000ff03047812 */ /* 0x000fe400078ec0ff */
[----:B------:R-:W-:-:S04]  /*8590*/  CS2R R6, SRZ ;  /* 0x0000000000067805 */ /* 0x000fc8000001ff00 */
[----:B------:R-:W0:Y:S02]  /*85a0*/  I2F.F64.U16 R4, R4 ;  /* 0x0000000400047312 */ /* 0x000e240000101800 */
[----:B0-----:R0:W-:Y:S01]  /*85b0*/  STG.E.128 desc[UR36][R8.64], R4 ;  /* 0x0000000408007986 */ /* 0x0011e2000c101d24 */
[----:B------:R-:W-:Y:S05]  /*85c0*/  BRA `(.L_x_21931) ;  /* 0x0000000800407947 */ /* 0x000fea0003800000 */
.L_x_21939:
        /* <DEDUP_REMOVED lines=18> */
.L_x_21944:
[----:B------:R-:W-:Y:S05]  /*86f0*/  BSYNC.RECONVERGENT B0 ;  /* 0x0000000000007941 */ /* 0x000fea0003800200 */
.L_x_21943:
[----:B------:R0:W-:Y:S01]  /*8700*/  STG.E.U8 desc[UR36][R8.64], R3 ;  /* 0x0000000308007986 */ /* 0x0001e2000c101124 */
[----:B------:R-:W-:Y:S05]  /*8710*/  BRA `(.L_x_21931) ;  /* 0x0000000400ec7947 */ /* 0x000fea0003800000 */
.L_x_21942:
        /* <DEDUP_REMOVED lines=17> */
.L_x_21941:
[----:B------:R-:W-:-:S04]  /*8830*/  LOP3.LUT R3, R3, 0xff, RZ, 0xc0, !PT ;  /* 0x000000ff03037812 */ /* 0x000fc800078ec0ff */
[----:B------:R-:W0:Y:S02]  /*8840*/  I2F.U16 R0, R3 ;  /* 0x0000000300007306 */ /* 0x000e240000101000 */
[----:B0-----:R-:W-:-:S05]  /*8850*/  F2FP.BF16.F32.PACK_AB R0, RZ, R0 ;  /* 0x00000000ff00723e */ /* 0x001fca00000010ff */
[----:B------:R0:W-:Y:S01]  /*8860*/  STG.E.U16 desc[UR36][R8.64], R0 ;  /* 0x0000000008007986 */ /* 0x0001e2000c101524 */
[----:B------:R-:W-:Y:S05]  /*8870*/  BRA `(.L_x_21931) ;  /* 0x0000000400947947 */ /* 0x000fea0003800000 */
.L_x_21938:
        /* <DEDUP_REMOVED lines=11> */
.L_x_21947:
        /* <DEDUP_REMOVED lines=13> */
.L_x_21950:
[----:B------:R-:W-:-:S04]  /*8a00*/  SHF.R.U32.HI R0, RZ, 0x14, R3 ;  /* 0x00000014ff007819 */ /* 0x000fc80000011603 */
[----:B------:R-:W-:-:S04]  /*8a10*/  LOP3.LUT R0, R0, 0x1, RZ, 0xc0, !PT ;  /* 0x0000000100007812 */ /* 0x000fc800078ec0ff */
[----:B------:R-:W-:-:S04]  /*8a20*/  IADD3 R0, PT, PT, R3, 0x487ffff, R0 ;  /* 0x0487ffff03007810 */ /* 0x000fc80007ffe000 */
[----:B------:R-:W-:-:S04]  /*8a30*/  SHF.R.U32.HI R0, RZ, 0x14, R0 ;  /* 0x00000014ff007819 */ /* 0x000fc80000011600 */
[----:B------:R-:W-:-:S07]  /*8a40*/  LOP3.LUT R0, R0, 0xff, RZ, 0xc0, !PT ;  /* 0x000000ff00007812 */ /* 0x000fce00078ec0ff */
.L_x_21951:
[----:B------:R-:W-:-:S07]  /*8a50*/  PRMT R4, R0, 0x7610, R4 ;  /* 0x0000761000047816 */ /* 0x000fce0000000004 */
.L_x_21949:
[----:B------:R-:W-:Y:S05]  /*8a60*/  BSYNC.RECONVERGENT B0 ;  /* 0x0000000000007941 */ /* 0x000fea0003800200 */
.L_x_21948:
[----:B------:R0:W-:Y:S01]  /*8a70*/  STG.E.U8 desc[UR36][R8.64], R4 ;  /* 0x0000000408007986 */ /* 0x0001e2000c101124 */
[----:B------:R-:W-:Y:S05]  /*8a80*/  BRA `(.L_x_21931) ;  /* 0x0000000400107947 */ /* 0x000fea0003800000 */
.L_x_21946:
        /* <DEDUP_REMOVED lines=13> */
.L_x_21954:
[----:B------:R-:W-:-:S04]  /*8b60*/  SHF.R.U32.HI R0, RZ, 0x15, R3 ;  /* 0x00000015ff007819 */ /* 0x000fc80000011603 */
[----:B------:R-:W-:-:S04]  /*8b70*/  LOP3.LUT R0, R0, 0x1, RZ, 0xc0, !PT ;  /* 0x0000000100007812 */ /* 0x000fc800078ec0ff */
[----:B------:R-:W-:-:S04]  /*8b80*/  IADD3 R0, PT, PT, R3, 0x88fffff, R0 ;  /* 0x088fffff03007810 */ /* 0x000fc80007ffe000 */
[----:B------:R-:W-:-:S04]  /*8b90*/  SHF.R.U32.HI R0, RZ, 0x15, R0 ;  /* 0x00000015ff007819 */ /* 0x000fc80000011600 */
[----:B------:R-:W-:-:S07]  /*8ba0*/  LOP3.LUT R0, R0, 0xff, RZ, 0xc0, !PT ;  /* 0x000000ff00007812 */ /* 0x000fce00078ec0ff */
.L_x_21955:
[----:B------:R-:W-:-:S07]  /*8bb0*/  PRMT R4, R0, 0x7610, R4 ;  /* 0x0000761000047816 */ /* 0x000fce0000000004 */
.L_x_21953:
[----:B------:R-:W-:Y:S05]  /*8bc0*/  BSYNC.RECONVERGENT B0 ;  /* 0x0000000000007941 */ /* 0x000fea0003800200 */
.L_x_21952:
[----:B------:R0:W-:Y:S01]  /*8bd0*/  STG.E.U8 desc[UR36][R8.64], R4 ;  /* 0x0000000408007986 */ /* 0x0001e2000c101124 */
[----:B------:R-:W-:Y:S05]  /*8be0*/  BRA `(.L_x_21931) ;  /* 0x0000000000b87947 */ /* 0x000fea0003800000 */
.L_x_21945:
[----:B------:R-:W-:-:S13]  /*8bf0*/  ISETP.NE.AND P0, PT, R0, 0x1c, PT ;  /* 0x0000001c0000780c */ /* 0x000fda0003f05270 */
[----:B------:R-:W-:Y:S05]  /*8c00*/  @!P0 BRA `(.L_x_21956) ;  /* 0x0000000000a88947 */ /* 0x000fea0003800000 */
[----:B------:R-:W-:-:S13]  /*8c10*/  ISETP.NE.AND P0, PT, R0, 0x1d, PT ;  /* 0x0000001d0000780c */ /* 0x000fda0003f05270 */
[----:B------:R-:W-:Y:S05]  /*8c20*/  @!P0 BRA `(.L_x_21957) ;  /* 0x0000000000908947 */ /* 0x000fea0003800000 */
[----:B------:R-:W-:-:S13]  /*8c30*/  ISETP.NE.AND P0, PT, R0, 0x2c, PT ;  /* 0x0000002c0000780c */ /* 0x000fda0003f05270 */
[----:B------:R-:W-:Y:S05]  /*8c40*/  @!P0 BRA `(.L_x_21958) ;  /* 0x0000000000448947 */ /* 0x000fea0003800000 */
.L_x_21930:
        /* <DEDUP_REMOVED lines=16> */
.L_x_21959:
[----:B------:R-:W-:Y:S05]  /*8d50*/  BRA `(.L_x_21931) ;  /* 0x00000000005c7947 */ /* 0x000fea0003800000 */
.L_x_21958:
        /* <DEDUP_REMOVED lines=17> */
.L_x_21957:
[----:B------:R-:W-:Y:S01]  /*8e70*/  LOP3.LUT R4, R3, 0xff, RZ, 0xc0, !PT ;  /* 0x000000ff03047812 */ /* 0x000fe200078ec0ff */
[----:B------:R-:W-:-:S05]  /*8e80*/  IMAD.MOV.U32 R5, RZ, RZ, RZ ;  /* 0x000000ffff057224 */ /* 0x000fca00078e00ff */
[----:B------:R0:W-:Y:S01]  /*8e90*/  STG.E.64 desc[UR36][R8.64], R4 ;  /* 0x0000000408007986 */ /* 0x0001e2000c101b24 */
[----:B------:R-:W-:Y:S05]  /*8ea0*/  BRA `(.L_x_21931) ;  /* 0x0000000000087947 */ /* 0x000fea0003800000 */
.L_x_21956:
[----:B------:R-:W-:-:S05]  /*8eb0*/  LOP3.LUT R3, R3, 0xff, RZ, 0xc0, !PT ;  /* 0x000000ff03037812 */ /* 0x000fca00078ec0ff */
[----:B------:R0:W-:Y:S02]  /*8ec0*/  STG.E desc[UR36][R8.64], R3 ;  /* 0x0000000308007986 */ /* 0x0001e4000c101924 */
.L_x_21931:
[----:B------:R-:W-:Y:S05]  /*8ed0*/  BSYNC.RECONVERGENT B6 ;  /* 0x0000000000067941 */ /* 0x000fea0003800200 */
.L_x_21925:
        /* <DEDUP_REMOVED lines=24> */
.L_x_21965:
[----:B------:R0:W-:Y:S01]  /*9060*/  STG.E.U8 desc[UR36][R8.64], R18 ;  /* 0x0000001208007986 */ /* 0x0001e2000c101124 */
[----:B------:R-:W-:Y:S05]  /*9070*/  BRA `(.L_x_21967) ;  /* 0x0000000c004c7947 */ /* 0x000fea0003800000 */
.L_x_21964:
        /* <DEDUP_REMOVED lines=10> */
.L_x_21969:
[----:B------:R-:W-:-:S05]  /*9120*/  LOP3.LUT R3, R18, 0xff, RZ, 0xc0, !PT ;  /* 0x000000ff12037812 */ /* 0x000fca00078ec0ff */
[----:B------:R0:W-:Y:S01]  /*9130*/  STG.E desc[UR36][R8.64], R3 ;  /* 0x0000000308007986 */ /* 0x0001e2000c101924 */
[----:B------:R-:W-:Y:S05]  /*9140*/  BRA `(.L_x_21967) ;  /* 0x0000000c00187947 */ /* 0x000fea0003800000 */
.L_x_21968:
[----:B------:R-:W-:-:S05]  /*9150*/  LOP3.LUT R3, R18, 0xff, RZ, 0xc0, !PT ;  /* 0x000000ff12037812 */ /* 0x000fca00078ec0ff */
[----:B------:R0:W-:Y:S01]  /*9160*/  STG.E.U16 desc[UR36][R8.64], R3 ;  /* 0x0000000308007986 */ /* 0x0001e2000c101524 */
[----:B------:R-:W-:Y:S05]  /*9170*/  BRA `(.L_x_21967) ;  /* 0x0000000c000c7947 */ /* 0x000fea0003800000 */
.L_x_21963:
        /* <DEDUP_REMOVED lines=10> */
.L_x_21971:
[----:B------:R-:W-:-:S04]  /*9220*/  LOP3.LUT R18, R18, 0xff, RZ, 0xc0, !PT ;  /* 0x000000ff12127812 */ /* 0x000fc800078ec0ff */
[----:B------:R-:W0:Y:S02]  /*9230*/  I2F.U16 R0, R18 ;  /* 0x0000001200007306 */ /* 0x000e240000101000 */
[----:B0-----:R-:W-:-:S05]  /*9240*/  F2FP.F16.F32.PACK_AB R0, RZ, R0 ;  /* 0x00000000ff00723e */ /* 0x001fca00000000ff */
[----:B------:R0:W-:Y:S01]  /*9250*/  STG.E.U16 desc[UR36][R8.64], R0 ;  /* 0x0000000008007986 */ /* 0x0001e2000c101524 */
[----:B------:R-:W-:Y:S05]  /*9260*/  BRA `(.L_x_21967) ;  /* 0x0000000800d07947 */ /* 0x000fea0003800000 */
.L_x_21970:
        /* <DEDUP_REMOVED lines=11> */
.L_x_21973:
[----:B------:R-:W-:-:S06]  /*9320*/  LOP3.LUT R18, R18, 0xff, RZ, 0xc0, !PT ;  /* 0x000000ff12127812 */ /* 0x000fcc00078ec0ff */
[----:B------:R-:W0:Y:S02]  /*9330*/  I2F.U16 R18, R18 ;  /* 0x0000001200127306 */ /* 0x000e240000101000 */
[----:B0-----:R-:W-:-:S04]  /*9340*/  F2FP.F16.F32.PACK_AB R3, RZ, R18 ;  /* 0x00000012ff03723e */ /* 0x001fc800000000ff */
[----:B------:R-:W-:-:S05]  /*9350*/  PRMT R3, R3, 0x5410, RZ ;  /* 0x0000541003037816 */ /* 0x000fca00000000ff */
[----:B------:R0:W-:Y:S01]  /*9360*/  STG.E desc[UR36][R8.64], R3 ;  /* 0x0000000308007986 */ /* 0x0001e2000c101924 */
[----:B------:R-:W-:Y:S05]  /*9370*/  BRA `(.L_x_21967) ;  /* 0x00000008008c7947 */ /* 0x000fea0003800000 */
.L_x_21972:
[----:B------:R-:W-:-:S06]  /*9380*/  LOP3.LUT R4, R18, 0xff, RZ, 0xc0, !PT ;  /* 0x000000ff12047812 */ /* 0x000fcc00078ec0ff */
[----:B------:R-:W0:Y:S02]  /*9390*/  I2F.F64.U16 R4, R4 ;  /* 0x0000000400047312 */ /* 0x000e240000101800 */
[----:B0-----:R0:W-:Y:S01]  /*93a0*/  STG.E.64 desc[UR36][R8.64], R4 ;  /* 0x0000000408007986 */ /* 0x0011e2000c101b24 */
[----:B------:R-:W-:Y:S05]  /*93b0*/  BRA `(.L_x_21967) ;  /* 0x00000008007c7947 */ /* 0x000fea0003800000 */
.L_x_21962:
        /* <DEDUP_REMOVED lines=13> */
.L_x_21977:
        /* <DEDUP_REMOVED lines=17> */
.L_x_21980:
[----:B------:R-:W-:-:S07]  /*95a0*/  PRMT R4, R0, 0x7610, R4 ;  /* 0x0000761000047816 */ /* 0x000fce0000000004 */
.L_x_21979:
[----:B------:R-:W-:Y:S05]  /*95b0*/  BSYNC.RECONVERGENT B0 ;  /* 0x0000000000007941 */ /* 0x000fea0003800200 */
.L_x_21978:
[----:B------:R0:W-:Y:S01]  /*95c0*/  STG.E.U8 desc[UR36][R8.64], R4 ;  /* 0x0000000408007986 */ /* 0x0001e2000c101124 */
[----:B------:R-:W-:Y:S05]  /*95d0*/  BRA `(.L_x_21967) ;  /* 0x0000000400f47947 */ /* 0x000fea0003800000 */
.L_x_21976:
        /* <DEDUP_REMOVED lines=17> */
.L_x_21983:
[----:B------:R-:W-:-:S07]  /*96f0*/  PRMT R4, R0, 0x7610, R4 ;  /* 0x0000761000047816 */ /* 0x000fce0000000004 */
.L_x_21982:
[----:B------:R-:W-:Y:S05]  /*9700*/  BSYNC.RECONVERGENT B0 ;  /* 0x0000000000007941 */ /* 0x000fea0003800200 */
.L_x_21981:
[----:B------:R0:W-:Y:S01]  /*9710*/  STG.E.U8 desc[UR36][R8.64], R4 ;  /* 0x0000000408007986 */ /* 0x0001e2000c101124 */
[----:B------:R-:W-:Y:S05]  /*9720*/  BRA `(.L_x_21967) ;  /* 0x0000000400a07947 */ /* 0x000fea0003800000 */
.L_x_21975:
        /* <DEDUP_REMOVED lines=22> */
.L_x_21985:
[----:B------:R-:W-:Y:S01]  /*9890*/  LOP3.LUT R4, R18, 0xff, RZ, 0xc0, !PT ;  /* 0x000000ff12047812 */ /* 0x000fe200078ec0ff */
[----:B------:R-:W-:-:S05]  /*98a0*/  IMAD.MOV.U32 R5, RZ, RZ, RZ ;  /* 0x000000ffff057224 */ /* 0x000fca00078e00ff */
[----:B------:R0:W-:Y:S01]  /*98b0*/  STG.E.64 desc[UR36][R8.64], R4 ;  /* 0x0000000408007986 */ /* 0x0001e2000c101b24 */
[----:B------:R-:W-:Y:S05]  /*98c0*/  BRA `(.L_x_21967) ;  /* 0x0000000400387947 */ /* 0x000fea0003800000 */
.L_x_21984:
[----:B------:R-:W-:-:S05]  /*98d0*/  LOP3.LUT R3, R18, 0xff, RZ, 0xc0, !PT ;  /* 0x000000ff12037812 */ /* 0x000fca00078ec0ff */
[----:B------:R0:W-:Y:S01]  /*98e0*/  STG.E desc[UR36][R8.64], R3 ;  /* 0x0000000308007986 */ /* 0x0001e2000c101924 */
[----:B------:R-:W-:Y:S05]  /*98f0*/  BRA `(.L_x_21967) ;  /* 0x00000004002c7947 */ /* 0x000fea0003800000 */
.L_x_21974:
        /* <DEDUP_REMOVED lines=10> */
.L_x_21987:
[----:B------:R-:W-:Y:S02]  /*99a0*/  LOP3.LUT R4, R18, 0xff, RZ, 0xc0, !PT ;  /* 0x000000ff12047812 */ /* 0x000fe400078ec0ff */
[----:B------:R-:W-:-:S04]  /*99b0*/  CS2R R6, SRZ ;  /* 0x0000000000067805 */ /* 0x000fc8000001ff00 */
[----:B------:R-:W0:Y:S02]  /*99c0*/  I2F.F64.U16 R4, R4 ;  /* 0x0000000400047312 */ /* 0x000e240000101800 */
[----:B0-----:R0:W-:Y:S01]  /*99d0*/  STG.E.128 desc[UR36][R8.64], R4 ;  /* 0x0000000408007986 */ /* 0x0011e2000c101d24 */
[----:B------:R-:W-:Y:S05]  /*99e0*/  BRA `(.L_x_21967) ;  /* 0x0000000000f07947 */ /* 0x000fea0003800000 */
.L_x_21986:
[----:B------:R-:W-:-:S13]  /*99f0*/  ISETP.NE.AND P0, PT, R0, 0xf, PT ;  /* 0x0000000f0000780c */ /* 0x000fda0003f05270 */
[----:B------:R-:W-:Y:S05]  /*9a00*/  @!P0 BRA `(.L_x_21988) ;  /* 0x0000000000d88947 */ /* 0x000fea0003800000 */
[----:B------:R-:W-:-:S13]  /*9a10*/  ISETP.NE.AND P0, PT, R0, 0x17, PT ;  /* 0x000000170000780c */ /* 0x000fda0003f05270 */
[----:B------:R-:W-:Y:S05]  /*9a20*/  @!P0 BRA `(.L_x_21989) ;  /* 0x0000000000888947 */ /* 0x000fea0003800000 */
[----:B------:R-:W-:-:S13]  /*9a30*/  ISETP.NE.AND P0, PT, R0, 0x18, PT ;  /* 0x000000180000780c */ /* 0x000fda0003f05270 */
[----:B------:R-:W-:Y:S05]  /*9a40*/  @!P0 BRA `(.L_x_21990) ;  /* 0x0000000000448947 */ /* 0x000fea0003800000 */
.L_x_21966:
        /* <DEDUP_REMOVED lines=16> */
.L_x_21991:
[----:B------:R-:W-:Y:S05]  /*9b50*/  BRA `(.L_x_21967) ;  /* 0x0000000000947947 */ /* 0x000fea0003800000 */
.L_x_21990:
        /* <DEDUP_REMOVED lines=12> */
.L_x_21993:
[----:B------:R-:W-:Y:S05]  /*9c20*/  BSYNC.RECONVERGENT B0 ;  /* 0x0000000000007941 */ /* 0x000fea0003800200 */
.L_x_21992:
[----:B------:R3:W-:Y:S01]  /*9c30*/  STG.E.U8 desc[UR36][R8.64], R3 ;  /* 0x0000000308007986 */ /* 0x0007e2000c101124 */
[----:B------:R-:W-:Y:S05]  /*9c40*/  BRA `(.L_x_21967) ;  /* 0x0000000000587947 */ /* 0x000fea0003800000 */
.L_x_21989:
        /* <DEDUP_REMOVED lines=13> */
.L_x_21994:
[----:B------:R-:W-:Y:S01]  /*9d20*/  IMAD.MOV.U32 R3, RZ, RZ, 0x7f ;  /* 0x0000007fff037424 */ /* 0x000fe200078e00ff */
[----:B------:R-:W-:-:S04]  /*9d30*/  ISETP.GT.U32.AND P0, PT, R5, 0x7f800000, PT ;  /* 0x7f8000000500780c */ /* 0x000fc80003f04070 */
[----:B------:R-:W-:-:S05]  /*9d40*/  SEL R3, R3, 0x7c, P0 ;  /* 0x0000007c03037807 */ /* 0x000fca0000000000 */
[----:B------:R1:W-:Y:S01]  /*9d50*/  STG.E.U8 desc[UR36][R8.64], R3 ;  /* 0x0000000308007986 */ /* 0x0003e2000c101124 */
[----:B------:R-:W-:Y:S05]  /*9d60*/  BRA `(.L_x_21967) ;  /* 0x0000000000107947 */ /* 0x000fea0003800000 */
.L_x_21988:
[----:B------:R-:W-:-:S04]  /*9d70*/  LOP3.LUT R18, R18, 0xff, RZ, 0xc0, !PT ;  /* 0x000000ff12127812 */ /* 0x000fc800078ec0ff */
[----:B------:R-:W0:Y:S02]  /*9d80*/  I2F.U16 R0, R18 ;  /* 0x0000001200007306 */ /* 0x000e240000101000 */
[----:B0-----:R-:W-:-:S05]  /*9d90*/  F2FP.BF16.F32.PACK_AB R0, RZ, R0 ;  /* 0x00000000ff00723e */ /* 0x001fca00000010ff */
[----:B------:R0:W-:Y:S02]  /*9da0*/  STG.E.U16 desc[UR36][R8.64], R0 ;  /* 0x0000000008007986 */ /* 0x0001e4000c101524 */
.L_x_21967:
[----:B------:R-:W-:Y:S05]  /*9db0*/  BSYNC.RECONVERGENT B6 ;  /* 0x0000000000067941 */ /* 0x000fea0003800200 */
.L_x_21961:
[----:B------:R-:W-:-:S07]  /*9dc0*/  VIADD R28, R28, 0x80 ;  /* 0x000000801c1c7836 */ /* 0x000fce0000000000 */
.L_x_21924:
[----:B------:R-:W-:-:S13]  /*9dd0*/  ISETP.GE.AND P0, PT, R28, R29, PT ;  /* 0x0000001d1c00720c */ /* 0x000fda0003f06270 */
[----:B------:R-:W-:Y:S05]  /*9de0*/  @P0 BREAK.RELIABLE B7 ;  /* 0x0000000000070942 */ /* 0x000fea0003800100 */
[----:B------:R-:W-:Y:S05]  /*9df0*/  @P0 BRA `(.L_x_21960) ;  /* 0x0000000c00b40947 */ /* 0x000fea0003800000 */
[----:B------:R-:W-:Y:S05]  /*9e00*/  BSYNC.RELIABLE B7 ;  /* 0x0000000000077941 */ /* 0x000fea0003800100 */
.L_x_21923:
        /* <DEDUP_REMOVED lines=21> */
.L_x_21999:
[----:B------:R0:W-:Y:S01]  /*9f60*/  STG.E.U8 desc[UR36][R8.64], R17 ;  /* 0x0000001108007986 */ /* 0x0001e2000c101124 */
[----:B------:R-:W-:Y:S05]  /*9f70*/  BRA `(.L_x_22001) ;  /* 0x0000000c004c7947 */ /* 0x000fea0003800000 */
.L_x_21998:
        /* <DEDUP_REMOVED lines=10> */
.L_x_22003:
[----:B------:R-:W-:-:S05]  /*a020*/  LOP3.LUT R17, R17, 0xff, RZ, 0xc0, !PT ;  /* 0x000000ff11117812 */ /* 0x000fca00078ec0ff */
[----:B------:R0:W-:Y:S01]  /*a030*/  STG.E desc[UR36][R8.64], R17 ;  /* 0x0000001108007986 */ /* 0x0001e2000c101924 */
[----:B------:R-:W-:Y:S05]  /*a040*/  BRA `(.L_x_22001) ;  /* 0x0000000c00187947 */ /* 0x000fea0003800000 */
.L_x_22002:
[----:B------:R-:W-:-:S05]  /*a050*/  LOP3.LUT R17, R17, 0xff, RZ, 0xc0, !PT ;  /* 0x000000ff11117812 */ /* 0x000fca00078ec0ff */
[----:B------:R0:W-:Y:S01]  /*a060*/  STG.E.U16 desc[UR36][R8.64], R17 ;  /* 0x0000001108007986 */ /* 0x0001e2000c101524 */
[----:B------:R-:W-:Y:S05]  /*a070*/  BRA `(.L_x_22001) ;  /* 0x0000000c000c7947 */ /* 0x000fea0003800000 */
.L_x_21997:
        /* <DEDUP_REMOVED lines=10> */
.L_x_22005:
[----:B------:R-:W-:-:S04]  /*a120*/  LOP3.LUT R17, R17, 0xff, RZ, 0xc0, !PT ;  /* 0x000000ff11117812 */ /* 0x000fc800078ec0ff */
[----:B------:R-:W0:Y:S02]  /*a130*/  I2F.U16 R0, R17 ;  /* 0x0000001100007306 */ /* 0x000e240000101000 */
[----:B0-----:R-:W-:-:S05]  /*a140*/  F2FP.F16.F32.PACK_AB R0, RZ, R0 ;  /* 0x00000000ff00723e */ /* 0x001fca00000000ff */
[----:B------:R0:W-:Y:S01]  /*a150*/  STG.E.U16 desc[UR36][R8.64], R0 ;  /* 0x0000000008007986 */ /* 0x0001e2000c101524 */
[----:B------:R-:W-:Y:S05]  /*a160*/  BRA `(.L_x_22001) ;  /* 0x0000000800d07947 */ /* 0x000fea0003800000 */
.L_x_22004:
        /* <DEDUP_REMOVED lines=11> */
.L_x_22007:
[----:B------:R-:W-:-:S06]  /*a220*/  LOP3.LUT R17, R17, 0xff, RZ, 0xc0, !PT ;  /* 0x000000ff11117812 */ /* 0x000fcc00078ec0ff */
[----:B------:R-:W0:Y:S02]  /*a230*/  I2F.U16 R17, R17 ;  /* 0x0000001100117306 */ /* 0x000e240000101000 */
[----:B0-----:R-:W-:-:S04]  /*a240*/  F2FP.F16.F32.PACK_AB R3, RZ, R17 ;  /* 0x00000011ff03723e */ /* 0x001fc800000000ff */
[----:B------:R-:W-:-:S05]  /*a250*/  PRMT R3, R3, 0x5410, RZ ;  /* 0x0000541003037816 */ /* 0x000fca00000000ff */
[----:B------:R0:W-:Y:S01]  /*a260*/  STG.E desc[UR36][R8.64], R3 ;  /* 0x0000000308007986 */ /* 0x0001e2000c101924 */
[----:B------:R-:W-:Y:S05]  /*a270*/  BRA `(.L_x_22001) ;  /* 0x00000008008c7947 */ /* 0x000fea0003800000 */
.L_x_22006:
[----:B------:R-:W-:-:S06]  /*a280*/  LOP3.LUT R4, R17, 0xff, RZ, 0xc0, !PT ;  /* 0x000000ff11047812 */ /* 0x000fcc00078ec0ff */
[----:B------:R-:W0:Y:S02]  /*a290*/  I2F.F64.U16 R4, R4 ;  /* 0x0000000400047312 */ /* 0x000e240000101800 */
[----:B0-----:R0:W-:Y:S01]  /*a2a0*/  STG.E.64 desc[UR36][R8.64], R4 ;  /* 0x0000000408007986 */ /* 0x0011e2000c101b24 */
[----:B------:R-:W-:Y:S05]  /*a2b0*/  BRA `(.L_x_22001) ;  /* 0x00000008007c7947 */ /* 0x000fea0003800000 */
.L_x_21996:
        /* <DEDUP_REMOVED lines=13> */
.L_x_22011:
        /* <DEDUP_REMOVED lines=17> */
.L_x_22014:
[----:B------:R-:W-:-:S07]  /*a4a0*/  PRMT R4, R0, 0x7610, R4 ;  /* 0x0000761000047816 */ /* 0x000fce0000000004 */
.L_x_22013:
[----:B------:R-:W-:Y:S05]  /*a4b0*/  BSYNC.RECONVERGENT B0 ;  /* 0x0000000000007941 */ /* 0x000fea0003800200 */
.L_x_22012:
[----:B------:R0:W-:Y:S01]  /*a4c0*/  STG.E.U8 desc[UR36][R8.64], R4 ;  /* 0x0000000408007986 */ /* 0x0001e2000c101124 */
[----:B------:R-:W-:Y:S05]  /*a4d0*/  BRA `(.L_x_22001) ;  /* 0x0000000400f47947 */ /* 0x000fea0003800000 */
.L_x_22010:
        /* <DEDUP_REMOVED lines=17> */
.L_x_22017:
[----:B------:R-:W-:-:S07]  /*a5f0*/  PRMT R4, R0, 0x7610, R4 ;  /* 0x0000761000047816 */ /* 0x000fce0000000004 */
.L_x_22016:
[----:B------:R-:W-:Y:S05]  /*a600*/  BSYNC.RECONVERGENT B0 ;  /* 0x0000000000007941 */ /* 0x000fea0003800200 */
.L_x_22015:
[----:B------:R0:W-:Y:S01]  /*a610*/  STG.E.U8 desc[UR36][R8.64], R4 ;  /* 0x0000000408007986 */ /* 0x0001e2000c101124 */
[----:B------:R-:W-:Y:S05]  /*a620*/  BRA `(.L_x_22001) ;  /* 0x0000000400a07947 */ /* 0x000fea0003800000 */
.L_x_22009:
        /* <DEDUP_REMOVED lines=22> */
.L_x_22019:
[----:B------:R-:W-:Y:S01]  /*a790*/  LOP3.LUT R4, R17, 0xff, RZ, 0xc0, !PT ;  /* 0x000000ff11047812 */ /* 0x000fe200078ec0ff */
[----:B------:R-:W-:-:S05]  /*a7a0*/  IMAD.MOV.U32 R5, RZ, RZ, RZ ;  /* 0x000000ffff057224 */ /* 0x000fca00078e00ff */
[----:B------:R0:W-:Y:S01]  /*a7b0*/  STG.E.64 desc[UR36][R8.64], R4 ;  /* 0x0000000408007986 */ /* 0x0001e2000c101b24 */
[----:B------:R-:W-:Y:S05]  /*a7c0*/  BRA `(.L_x_22001) ;  /* 0x0000000400387947 */ /* 0x000fea0003800000 */
.L_x_22018:
[----:B------:R-:W-:-:S05]  /*a7d0*/  LOP3.LUT R17, R17, 0xff, RZ, 0xc0, !PT ;  /* 0x000000ff11117812 */ /* 0x000fca00078ec0ff */
[----:B------:R0:W-:Y:S01]  /*a7e0*/  STG.E desc[UR36][R8.64], R17 ;  /* 0x0000001108007986 */ /* 0x0001e2000c101924 */
[----:B------:R-:W-:Y:S05]  /*a7f0*/  BRA `(.L_x_22001) ;  /* 0x00000004002c7947 */ /* 0x000fea0003800000 */
.L_x_22008:
        /* <DEDUP_REMOVED lines=10> */
.L_x_22021:
[----:B------:R-:W-:Y:S02]  /*a8a0*/  LOP3.LUT R4, R17, 0xff, RZ, 0xc0, !PT ;  /* 0x000000ff11047812 */ /* 0x000fe400078ec0ff */
[----:B------:R-:W-:-:S04]  /*a8b0*/  CS2R R6, SRZ ;  /* 0x0000000000067805 */ /* 0x000fc8000001ff00 */
[----:B------:R-:W0:Y:S02]  /*a8c0*/  I2F.F64.U16 R4, R4 ;  /* 0x0000000400047312 */ /* 0x000e240000101800 */
[----:B0-----:R1:W-:Y:S01]  /*a8d0*/  STG.E.128 desc[UR36][R8.64], R4 ;  /* 0x0000000408007986 */ /* 0x0013e2000c101d24 */
[----:B------:R-:W-:Y:S05]  /*a8e0*/  BRA `(.L_x_22001) ;  /* 0x0000000000f07947 */ /* 0x000fea0003800000 */
.L_x_22020:
[----:B------:R-:W-:-:S13]  /*a8f0*/  ISETP.NE.AND P0, PT, R0, 0xf, PT ;  /* 0x0000000f0000780c */ /* 0x000fda0003f05270 */
[----:B------:R-:W-:Y:S05]  /*a900*/  @!P0 BRA `(.L_x_22022) ;  /* 0x0000000000d88947 */ /* 0x000fea0003800000 */
[----:B------:R-:W-:-:S13]  /*a910*/  ISETP.NE.AND P0, PT, R0, 0x17, PT ;  /* 0x000000170000780c */ /* 0x000fda0003f05270 */
[----:B------:R-:W-:Y:S05]  /*a920*/  @!P0 BRA `(.L_x_22023) ;  /* 0x0000000000888947 */ /* 0x000fea0003800000 */
[----:B------:R-:W-:-:S13]  /*a930*/  ISETP.NE.AND P0, PT, R0, 0x18, PT ;  /* 0x000000180000780c */ /* 0x000fda0003f05270 */
[----:B------:R-:W-:Y:S05]  /*a940*/  @!P0 BRA `(.L_x_22024) ;  /* 0x0000000000448947 */ /* 0x000fea0003800000 */
.L_x_22000:
        /* <DEDUP_REMOVED lines=16> */
.L_x_22025:
[----:B------:R-:W-:Y:S05]  /*aa50*/  BRA `(.L_x_22001) ;  /* 0x0000000000947947 */ /* 0x000fea0003800000 */
.L_x_22024:
        /* <DEDUP_REMOVED lines=12> */
.L_x_22027:
[----:B------:R-:W-:Y:S05]  /*ab20*/  BSYNC.RECONVERGENT B0 ;  /* 0x0000000000007941 */ /* 0x000fea0003800200 */
.L_x_22026:
[----:B------:R0:W-:Y:S01]  /*ab30*/  STG.E.U8 desc[UR36][R8.64], R3 ;  /* 0x0000000308007986 */ /* 0x0001e2000c101124 */
[----:B------:R-:W-:Y:S05]  /*ab40*/  BRA `(.L_x_22001) ;  /* 0x0000000000587947 */ /* 0x000fea0003800000 */
.L_x_22023:
[----:B------:R-:W-:-:S06]  /*ab50*/  LOP3.LUT R17, R17, 0xff, RZ, 0xc0, !PT ;  /* 0x000000ff11117812 */ /* 0x000fcc00078ec0ff */
[----:B------:R-:W0:Y:S02]  /*ab60*/  I2F.U16 R17, R17 ;  /* 0x0000001100117306 */ /* 0x000e240000101000 */
[----:B0-----:R-:W-:-:S13]  /*ab70*/  ISETP.GT.U32.AND P0, PT, R17, 0x477fffff, PT ;  /* 0x477fffff1100780c */ /* 0x001fda0003f04070 */
[----:B------:R-:W-:Y:S05]  /*ab80*/  @P0 BRA `(.L_x_22028) ;  /* 0x0000000000240947 */ /* 0x000fea0003800000 */
[----:B------:R-:W-:-:S13]  /*ab90*/  ISETP.GE.U32.AND P0, PT, R17, 0x38800000, PT ;  /* 0x388000001100780c */ /* 0x000fda0003f06070 */
[----:B------:R-:W-:Y:S01]  /*aba0*/  @P0 SHF.R.U32.HI R0, RZ, 0x15, R17 ;  /* 0x00000015ff000819 */ /* 0x000fe20000011611 */
[----:B------:R-:W-:-:S03]  /*abb0*/  @!P0 FADD.FTZ R5, R17, 128 ;  /* 0x4300000011058421 */ /* 0x000fc60000010000 */
[----:B------:R-:W-:-:S04]  /*abc0*/  @P0 LOP3.LUT R0, R0, 0x1, RZ, 0xc0, !PT ;  /* 0x0000000100000812 */ /* 0x000fc800078ec0ff */
[----:B------:R-:W-:-:S04]  /*abd0*/  @P0 IADD3 R0, PT, PT, R17, 0x80fffff, R0 ;  /* 0x080fffff11000810 */ /* 0x000fc80007ffe000 */
[----:B------:R-:W-:-:S05]  /*abe0*/  @P0 SHF.R.U32.HI R3, RZ, 0x15, R0 ;  /* 0x00000015ff030819 */ /* 0x000fca0000011600 */
[----:B------:R4:W-:Y:S04]  /*abf0*/  @P0 STG.E.U8 desc[UR36][R8.64], R3 ;  /* 0x0000000308000986 */ /* 0x0009e8000c101124 */
[----:B------:R4:W-:Y:S01]  /*ac00*/  @!P0 STG.E.U8 desc[UR36][R8.64], R5 ;  /* 0x0000000508008986 */ /* 0x0009e2000c101124 */
[----:B------:R-:W-:Y:S05]  /*ac10*/  BRA `(.L_x_22001) ;  /* 0x0000000000247947 */ /* 0x000fea0003800000 */
.L_x_22028:
[----:B------:R-:W-:Y:S01]  /*ac20*/  IMAD.MOV.U32 R3, RZ, RZ, 0x7f ;  /* 0x0000007fff037424 */ /* 0x000fe200078e00ff */
[----:B------:R-:W-:-:S04]  /*ac30*/  ISETP.GT.U32.AND P0, PT, R17, 0x7f800000, PT ;  /* 0x7f8000001100780c */ /* 0x000fc80003f04070 */
[----:B------:R-:W-:-:S05]  /*ac40*/  SEL R3, R3, 0x7c, P0 ;  /* 0x0000007c03037807 */ /* 0x000fca0000000000 */
[----:B------:R3:W-:Y:S01]  /*ac50*/  STG.E.U8 desc[UR36][R8.64], R3 ;  /* 0x0000000308007986 */ /* 0x0007e2000c101124 */
[----:B------:R-:W-:Y:S05]  /*ac60*/  BRA `(.L_x_22001) ;  /* 0x0000000000107947 */ /* 0x000fea0003800000 */
.L_x_22022:
[----:B------:R-:W-:-:S04]  /*ac70*/  LOP3.LUT R17, R17, 0xff, RZ, 0xc0, !PT ;  /* 0x000000ff11117812 */ /* 0x000fc800078ec0ff */
[----:B------:R-:W0:Y:S02]  /*ac80*/  I2F.U16 R0, R17 ;  /* 0x0000001100007306 */ /* 0x000e240000101000 */
[----:B0-----:R-:W-:-:S05]  /*ac90*/  F2FP.BF16.F32.PACK_AB R0, RZ, R0 ;  /* 0x00000000ff00723e */ /* 0x001fca00000010ff */
[----:B------:R2:W-:Y:S02]  /*aca0*/  STG.E.U16 desc[UR36][R8.64], R0 ;  /* 0x0000000008007986 */ /* 0x0005e4000c101524 */
.L_x_22001:
[----:B------:R-:W-:Y:S05]  /*acb0*/  BSYNC.RECONVERGENT B6 ;  /* 0x0000000000067941 */ /* 0x000fea0003800200 */
.L_x_21995:
[----:B------:R-:W-:-:S07]  /*acc0*/  VIADD R28, R28, 0x80 ;  /* 0x000000801c1c7836 */ /* 0x000fce0000000000 */
.L_x_21960:
[----:B------:R-:W-:Y:S05]  /*acd0*/  BSYNC.RECONVERGENT B8 ;  /* 0x0000000000087941 */ /* 0x000fea0003800200 */
.L_x_21922:
        /* <DEDUP_REMOVED lines=21> */
.L_x_22032:
[----:B------:R-:W-:Y:S01]  /*ae30*/  STG.E.U8 desc[UR36][R4.64], R2 ;  /* 0x0000000204007986 */ /* 0x000fe2000c101124 */
[----:B------:R-:W-:Y:S05]  /*ae40*/  EXIT ;  /* 0x000000000000794d */ /* 0x000fea0003800000 */
.L_x_22031:
[----:B------:R-:W-:-:S13]  /*ae50*/  ISETP.NE.AND P0, PT, R0, 0x2, PT ;  /* 0x000000020000780c */ /* 0x000fda0003f05270 */
[----:B------:R-:W-:Y:S05]  /*ae60*/  @!P0 BRA `(.L_x_22034) ;  /* 0x00000000002c8947 */ /* 0x000fea0003800000 */
[----:B------:R-:W-:-:S13]  /*ae70*/  ISETP.NE.AND P0, PT, R0, 0x3, PT ;  /* 0x000000030000780c */ /* 0x000fda0003f05270 */
[----:B------:R-:W-:Y:S05]  /*ae80*/  @!P0 BRA `(.L_x_22035) ;  /* 0x0000000000188947 */ /* 0x000fea0003800000 */
[----:B------:R-:W-:-:S13]  /*ae90*/  ISETP.NE.AND P0, PT, R0, 0x4, PT ;  /* 0x000000040000780c */ /* 0x000fda0003f05270 */
[----:B------:R-:W-:Y:S05]  /*aea0*/  @P0 BRA `(.L_x_22033) ;  /* 0x0000000800600947 */ /* 0x000fea0003800000 */
[----:B------:R-:W-:Y:S01]  /*aeb0*/  LOP3.LUT R2, R2, 0xff, RZ, 0xc0, !PT ;  /* 0x000000ff02027812 */ /* 0x000fe200078ec0ff */
[----:B---3--:R-:W-:-:S05]  /*aec0*/  IMAD.MOV.U32 R3, RZ, RZ, RZ ;  /* 0x000000ffff037224 */ /* 0x008fca00078e00ff */
[----:B------:R-:W-:Y:S01]  /*aed0*/  STG.E.64 desc[UR36][R4.64], R2 ;  /* 0x0000000204007986 */ /* 0x000fe2000c101b24 */
[----:B------:R-:W-:Y:S05]  /*aee0*/  EXIT ;  /* 0x000000000000794d */ /* 0x000fea0003800000 */
.L_x_22035:
[----:B---3--:R-:W-:-:S05]  /*aef0*/  LOP3.LUT R3, R2, 0xff, RZ, 0xc0, !PT ;  /* 0x000000ff02037812 */ /* 0x008fca00078ec0ff */
[----:B------:R-:W-:Y:S01]  /*af00*/  STG.E desc[UR36][R4.64], R3 ;  /* 0x0000000304007986 */ /* 0x000fe2000c101924 */
[----:B------:R-:W-:Y:S05]  /*af10*/  EXIT ;  /* 0x000000000000794d */ /* 0x000fea0003800000 */
.L_x_22034:
[----:B---3--:R-:W-:-:S05]  /*af20*/  LOP3.LUT R3, R2, 0xff, RZ, 0xc0, !PT ;  /* 0x000000ff02037812 */ /* 0x008fca00078ec0ff */
[----:B------:R-:W-:Y:S01]  /*af30*/  STG.E.U16 desc[UR36][R4.64], R3 ;  /* 0x0000000304007986 */ /* 0x000fe2000c101524 */
[----:B------:R-:W-:Y:S05]  /*af40*/  EXIT ;  /* 0x000000000000794d */ /* 0x000fea0003800000 */
.L_x_22030:
[----:B------:R-:W-:-:S13]  /*af50*/  ISETP.GT.AND P0, PT, R0, 0x6, PT ;  /* 0x000000060000780c */ /* 0x000fda0003f04270 */
[----:B------:R-:W-:Y:S05]  /*af60*/  @P0 BRA `(.L_x_22036) ;  /* 0x0000000000340947 */ /* 0x000fea0003800000 */
[----:B------:R-:W-:-:S13]  /*af70*/  ISETP.NE.AND P0, PT, R0, 0x5, PT ;  /* 0x000000050000780c */ /* 0x000fda0003f05270 */
[----:B------:R-:W-:Y:S05]  /*af80*/  @!P0 BRA `(.L_x_22037) ;  /* 0x0000000000188947 */ /* 0x000fea0003800000 */
[----:B------:R-:W-:-:S13]  /*af90*/  ISETP.NE.AND P0, PT, R0, 0x6, PT ;  /* 0x000000060000780c */ /* 0x000fda0003f05270 */
[----:B------:R-:W-:Y:S05]  /*afa0*/  @P0 BRA `(.L_x_22033) ;  /* 0x0000000800200947 */ /* 0x000fea0003800000 */
[----:B---3--:R-:W-:-:S06]  /*afb0*/  LOP3.LUT R3, R2, 0xff, RZ, 0xc0, !PT ;  /* 0x000000ff02037812 */ /* 0x008fcc00078ec0ff */
[----:B------:R-:W0:Y:S02]  /*afc0*/  I2F.U16 R3, R3 ;  /* 0x0000000300037306 */ /* 0x000e240000101000 */
[----:B0-----:R-:W-:Y:S01]  /*afd0*/  STG.E desc[UR36][R4.64], R3 ;  /* 0x0000000304007986 */ /* 0x001fe2000c101924 */
[----:B------:R-:W-:Y:S05]  /*afe0*/  EXIT ;  /* 0x000000000000794d */ /* 0x000fea0003800000 */
.L_x_22037:
[----:B------:R-:W-:-:S04]  /*aff0*/  LOP3.LUT R2, R2, 0xff, RZ, 0xc0, !PT ;  /* 0x000000ff02027812 */ /* 0x000fc800078ec0ff */
[----:B------:R-:W0:Y:S02]  /*b000*/  I2F.U16 R0, R2 ;  /* 0x0000000200007306 */ /* 0x000e240000101000 */
[----:B0-----:R-:W-:-:S05]  /*b010*/  F2FP.F16.F32.PACK_AB R0, RZ, R0 ;  /* 0x00000000ff00723e */ /* 0x001fca00000000ff */
[----:B------:R-:W-:Y:S01]  /*b020*/  STG.E.U16 desc[UR36][R4.64], R0 ;  /* 0x0000000004007986 */ /* 0x000fe2000c101524 */
[----:B------:R-:W-:Y:S05]  /*b030*/  EXIT ;  /* 0x000000000000794d */ /* 0x000fea0003800000 */
.L_x_22036:
        /* <DEDUP_REMOVED lines=8> */
[----:B------:R-:W0:Y:S02]  /*b0c0*/  I2F.U16 R2, R2 ;  /* 0x0000000200027306 */ /* 0x000e240000101000 */
[----:B0-----:R-:W-:Y:S01]  /*b0d0*/  STG.E.64 desc[UR36][R4.64], R2 ;  /* 0x0000000204007986 */ /* 0x001fe2000c101b24 */
[----:B------:R-:W-:Y:S05]  /*b0e0*/  EXIT ;  /* 0x000000000000794d */ /* 0x000fea0003800000 */
.L_x_22039:
[----:B------:R-:W-:-:S06]  /*b0f0*/  LOP3.LUT R2, R2, 0xff, RZ, 0xc0, !PT ;  /* 0x000000ff02027812 */ /* 0x000fcc00078ec0ff */
[----:B------:R-:W3:Y:S02]  /*b100*/  I2F.U16 R2, R2 ;  /* 0x0000000200027306 */ /* 0x000ee40000101000 */
[----:B---3--:R-:W-:-:S04]  /*b110*/  F2FP.F16.F32.PACK_AB R3, RZ, R2 ;  /* 0x00000002ff03723e */ /* 0x008fc800000000ff */
[----:B------:R-:W-:-:S05]  /*b120*/  PRMT R3, R3, 0x5410, RZ ;  /* 0x0000541003037816 */ /* 0x000fca00000000ff */
[----:B------:R-:W-:Y:S01]  /*b130*/  STG.E desc[UR36][R4.64], R3 ;  /* 0x0000000304007986 */ /* 0x000fe2000c101924 */
[----:B------:R-:W-:Y:S05]  /*b140*/  EXIT ;  /* 0x000000000000794d */ /* 0x000fea0003800000 */
.L_x_22038:
[----:B------:R-:W-:-:S06]  /*b150*/  LOP3.LUT R2, R2, 0xff, RZ, 0xc0, !PT ;  /* 0x000000ff02027812 */ /* 0x000fcc00078ec0ff */
[----:B---3--:R-:W0:Y:S02]  /*b160*/  I2F.F64.U16 R2, R2 ;  /* 0x0000000200027312 */ /* 0x008e240000101800 */
[----:B0-----:R-:W-:Y:S01]  /*b170*/  STG.E.64 desc[UR36][R4.64], R2 ;  /* 0x0000000204007986 */ /* 0x001fe2000c101b24 */
[----:B------:R-:W-:Y:S05]  /*b180*/  EXIT ;  /* 0x000000000000794d */ /* 0x000fea0003800000 */
.L_x_22029:
        /* <DEDUP_REMOVED lines=10> */
[----:B---3--:R-:W-:-:S05]  /*b230*/  LOP3.LUT R3, R2, 0xff, RZ, 0xc0, !PT ;  /* 0x000000ff02037812 */ /* 0x008fca00078ec0ff */
[----:B------:R-:W-:Y:S01]  /*b240*/  STG.E.U16 desc[UR36][R4.64], R3 ;  /* 0x0000000304007986 */ /* 0x000fe2000c101524 */
[----:B------:R-:W-:Y:S05]  /*b250*/  EXIT ;  /* 0x000000000000794d */ /* 0x000fea0003800000 */
.L_x_22043:
[----:B------:R-:W-:Y:S01]  /*b260*/  LOP3.LUT R0, R2, 0xff, RZ, 0xc0, !PT ;  /* 0x000000ff02007812 */ /* 0x000fe200078ec0ff */
[----:B------:R-:W-:Y:S01]  /*b270*/  BSSY.RECONVERGENT B0, `(.L_x_22044) ;  /* 0x0000011000007945 */ /* 0x000fe20003800200 */
[----:B------:R-:W-:Y:S02]  /*b280*/  IMAD.MOV.U32 R2, RZ, RZ, 0x80 ;  /* 0x00000080ff027424 */ /* 0x000fe400078e00ff */
[----:B---3--:R-:W0:Y:S02]  /*b290*/  I2F.U16 R3, R0 ;  /* 0x0000000000037306 */ /* 0x008e240000101000 */
        /* <DEDUP_REMOVED lines=13> */
.L_x_22046:
[----:B------:R-:W-:-:S07]  /*b370*/  PRMT R2, R0, 0x7610, R2 ;  /* 0x0000761000027816 */ /* 0x000fce0000000002 */
.L_x_22045:
[----:B------:R-:W-:Y:S05]  /*b380*/  BSYNC.RECONVERGENT B0 ;  /* 0x0000000000007941 */ /* 0x000fea0003800200 */
.L_x_22044:
[----:B------:R-:W-:Y:S01]  /*b390*/  STG.E.U8 desc[UR36][R4.64], R2 ;  /* 0x0000000204007986 */ /* 0x000fe2000c101124 */
[----:B------:R-:W-:Y:S05]  /*b3a0*/  EXIT ;  /* 0x000000000000794d */ /* 0x000fea0003800000 */
.L_x_22042:
        /* <DEDUP_REMOVED lines=17> */
.L_x_22049:
[----:B------:R-:W-:-:S07]  /*b4c0*/  PRMT R2, R0, 0x7610, R2 ;  /* 0x0000761000027816 */ /* 0x000fce0000000002 */
.L_x_22048:
[----:B------:R-:W-:Y:S05]  /*b4d0*/  BSYNC.RECONVERGENT B0 ;  /* 0x0000000000007941 */ /* 0x000fea0003800200 */
.L_x_22047:
[----:B------:R-:W-:Y:S01]  /*b4e0*/  STG.E.U8 desc[UR36][R4.64], R2 ;  /* 0x0000000204007986 */ /* 0x000fe2000c101124 */
[----:B------:R-:W-:Y:S05]  /*b4f0*/  EXIT ;  /* 0x000000000000794d */ /* 0x000fea0003800000 */
.L_x_22041:
[----:B------:R-:W-:-:S13]  /*b500*/  ISETP.NE.AND P0, PT, R0, 0x1c, PT ;  /* 0x0000001c0000780c */ /* 0x000fda0003f05270 */
[----:B------:R-:W-:Y:S05]  /*b510*/  @!P0 BRA `(.L_x_22050) ;  /* 0x0000000000648947 */ /* 0x000fea0003800000 */
[----:B------:R-:W-:-:S13]  /*b520*/  ISETP.NE.AND P0, PT, R0, 0x1d, PT ;  /* 0x0000001d0000780c */ /* 0x000fda0003f05270 */
[----:B------:R-:W-:Y:S05]  /*b530*/  @!P0 BRA `(.L_x_22051) ;  /* 0x00000000004c8947 */ /* 0x000fea0003800000 */
[----:B------:R-:W-:-:S13]  /*b540*/  ISETP.NE.AND P0, PT, R0, 0x2c, PT ;  /* 0x0000002c0000780c */ /* 0x000fda0003f05270 */
[----:B------:R-:W-:Y:S05]  /*b550*/  @P0 BRA `(.L_x_22033) ;  /* 0x0000000000b40947 */ /* 0x000fea0003800000 */
[----:B---3--:R-:W-:Y:S01]  /*b560*/  LOP3.LUT R3, R2, 0xff, RZ, 0xc0, !PT ;  /* 0x000000ff02037812 */ /* 0x008fe200078ec0ff */
        /* <DEDUP_REMOVED lines=16> */
.L_x_22051:
[----:B------:R-:W-:Y:S01]  /*b670*/  LOP3.LUT R2, R2, 0xff, RZ, 0xc0, !PT ;  /* 0x000000ff02027812 */ /* 0x000fe200078ec0ff */
[----:B---3--:R-:W-:-:S05]  /*b680*/  IMAD.MOV.U32 R3, RZ, RZ, RZ ;  /* 0x000000ffff037224 */ /* 0x008fca00078e00ff */
[----:B------:R-:W-:Y:S01]  /*b690*/  STG.E.64 desc[UR36][R4.64], R2 ;  /* 0x0000000204007986 */ /* 0x000fe2000c101b24 */
[----:B------:R-:W-:Y:S05]  /*b6a0*/  EXIT ;  /* 0x000000000000794d */ /* 0x000fea0003800000 */
.L_x_22050:
[----:B---3--:R-:W-:-:S05]  /*b6b0*/  LOP3.LUT R3, R2, 0xff, RZ, 0xc0, !PT ;  /* 0x000000ff02037812 */ /* 0x008fca00078ec0ff */
[----:B------:R-:W-:Y:S01]  /*b6c0*/  STG.E desc[UR36][R4.64], R3 ;  /* 0x0000000304007986 */ /* 0x000fe2000c101924 */
[----:B------:R-:W-:Y:S05]  /*b6d0*/  EXIT ;  /* 0x000000000000794d */ /* 0x000fea0003800000 */
.L_x_22040:
[----:B------:R-:W-:-:S13]  /*b6e0*/  ISETP.GT.AND P0, PT, R0, 0xe, PT ;  /* 0x0000000e0000780c */ /* 0x000fda0003f04270 */
[----:B------:R-:W-:Y:S05]  /*b6f0*/  @P0 BRA `(.L_x_22052) ;  /* 0x0000000000340947 */ /* 0x000fea0003800000 */
[----:B------:R-:W-:-:S13]  /*b700*/  ISETP.NE.AND P0, PT, R0, 0xa, PT ;  /* 0x0000000a0000780c */ /* 0x000fda0003f05270 */
[----:B------:R-:W-:Y:S05]  /*b710*/  @!P0 BRA `(.L_x_22053) ;  /* 0x0000000000188947 */ /* 0x000fea0003800000 */
[----:B------:R-:W-:-:S13]  /*b720*/  ISETP.NE.AND P0, PT, R0, 0xb, PT ;  /* 0x0000000b0000780c */ /* 0x000fda0003f05270 */
[----:B------:R-:W-:Y:S05]  /*b730*/  @P0 BRA `(.L_x_22033) ;  /* 0x00000000003c0947 */ /* 0x000fea0003800000 */
[----:B------:R-:W-:-:S04]  /*b740*/  LOP3.LUT P0, RZ, R2, 0xff, RZ, 0xc0, !PT ;  /* 0x000000ff02ff7812 */ /* 0x000fc8000780c0ff */
[----:B---3--:R-:W-:-:S05]  /*b750*/  SEL R3, RZ, 0x1, !P0 ;  /* 0x00000001ff037807 */ /* 0x008fca0004000000 */
[----:B------:R-:W-:Y:S01]  /*b760*/  STG.E.U8 desc[UR36][R4.64], R3 ;  /* 0x0000000304007986 */ /* 0x000fe2000c101124 */
[----:B------:R-:W-:Y:S05]  /*b770*/  EXIT ;  /* 0x000000000000794d */ /* 0x000fea0003800000 */
.L_x_22053:
[----:B---3--:R-:W-:Y:S02]  /*b780*/  LOP3.LUT R8, R2, 0xff, RZ, 0xc0, !PT ;  /* 0x000000ff02087812 */ /* 0x008fe400078ec0ff */
[----:B------:R-:W-:-:S04]  /*b790*/  CS2R R10, SRZ ;  /* 0x00000000000a7805 */ /* 0x000fc8000001ff00 */
[----:B------:R-:W0:Y:S02]  /*b7a0*/  I2F.F64.U16 R8, R8 ;  /* 0x0000000800087312 */ /* 0x000e240000101800 */
[----:B0-----:R-:W-:Y:S01]  /*b7b0*/  STG.E.128 desc[UR36][R4.64], R8 ;  /* 0x0000000804007986 */ /* 0x001fe2000c101d24 */
[----:B------:R-:W-:Y:S05]  /*b7c0*/  EXIT ;  /* 0x000000000000794d */ /* 0x000fea0003800000 */
.L_x_22052:
[----:B------:R-:W-:-:S13]  /*b7d0*/  ISETP.NE.AND P0, PT, R0, 0xf, PT ;  /* 0x0000000f0000780c */ /* 0x000fda0003f05270 */
[----:B------:R-:W-:Y:S05]  /*b7e0*/  @!P0 BRA `(.L_x_22054) ;  /* 0x0000000000dc8947 */ /* 0x000fea0003800000 */
[----:B------:R-:W-:-:S13]  /*b7f0*/  ISETP.NE.AND P0, PT, R0, 0x17, PT ;  /* 0x000000170000780c */ /* 0x000fda0003f05270 */
[----:B------:R-:W-:Y:S05]  /*b800*/  @!P0 BRA `(.L_x_22055) ;  /* 0x0000000000888947 */ /* 0x000fea0003800000 */
[----:B------:R-:W-:-:S13]  /*b810*/  ISETP.NE.AND P0, PT, R0, 0x18, PT ;  /* 0x000000180000780c */ /* 0x000fda0003f05270 */
[----:B------:R-:W-:Y:S05]  /*b820*/  @!P0 BRA `(.L_x_22056) ;  /* 0x0000000000448947 */ /* 0x000fea0003800000 */
.L_x_22033:
[----:B------:R-:W-:Y:S01]  /*b830*/  MOV R0, 0x228 ;  /* 0x0000022800007802 */ /* 0x000fe20000000f00 */
[----:B------:R-:W0:Y:S01]  /*b840*/  LDCU.64 UR4, c[0x4][0x218] ;  /* 0x01004300ff0477ac */ /* 0x000e220008000a00 */
[----:B---3--:R-:W-:Y:S02]  /*b850*/  IMAD.MOV.U32 R8, RZ, RZ, 0x65 ;  /* 0x00000065ff087424 */ /* 0x008fe400078e00ff */
        /* <DEDUP_REMOVED lines=13> */
.L_x_22057:
[----:B------:R-:W-:Y:S05]  /*b930*/  EXIT ;  /* 0x000000000000794d */ /* 0x000fea0003800000 */
.L_x_22056:
[----:B------:R-:W-:Y:S01]  /*b940*/  LOP3.LUT R2, R2, 0xff, RZ, 0xc0, !PT ;  /* 0x000000ff02027812 */ /* 0x000fe200078ec0ff */
[----:B------:R-:W-:Y:S01]  /*b950*/  BSSY.RECONVERGENT B0, `(.L_x_22058) ;  /* 0x000000b000007945 */ /* 0x000fe20003800200 */
[----:B---3--:R-:W-:Y:S02]  /*b960*/  IMAD.MOV.U32 R3, RZ, RZ, 0x7f ;  /* 0x0000007fff037424 */ /* 0x008fe400078e00ff */
        /* <DEDUP_REMOVED lines=9> */
.L_x_22059:
[----:B------:R-:W-:Y:S05]  /*ba00*/  BSYNC.RECONVERGENT B0 ;  /* 0x0000000000007941 */ /* 0x000fea0003800200 */
.L_x_22058:
[----:B------:R-:W-:Y:S01]  /*ba10*/  STG.E.U8 desc[UR36][R4.64], R3 ;  /* 0x0000000304007986 */ /* 0x000fe2000c101124 */
[----:B------:R-:W-:Y:S05]  /*ba20*/  EXIT ;  /* 0x000000000000794d */ /* 0x000fea0003800000 */
.L_x_22055:
        /* <DEDUP_REMOVED lines=8> */
[----:B---3--:R-:W-:-:S05]  /*bab0*/  @P0 SHF.R.U32.HI R3, RZ, 0x15, R0 ;  /* 0x00000015ff030819 */ /* 0x008fca0000011600 */
[----:B------:R0:W-:Y:S01]  /*bac0*/  @P0 STG.E.U8 desc[UR36][R4.64], R3 ;  /* 0x0000000304000986 */ /* 0x0001e2000c101124 */
[----:B------:R-:W-:Y:S05]  /*bad0*/  @P0 EXIT ;  /* 0x000000000000094d */ /* 0x000fea0003800000 */
[----:B0-----:R-:W-:-:S05]  /*bae0*/  FADD.FTZ R3, R7, 128 ;  /* 0x4300000007037421 */ /* 0x001fca0000010000 */
[----:B------:R-:W-:Y:S01]  /*baf0*/  STG.E.U8 desc[UR36][R4.64], R3 ;  /* 0x0000000304007986 */ /* 0x000fe2000c101124 */
[----:B------:R-:W-:Y:S05]  /*bb00*/  EXIT ;  /* 0x000000000000794d */ /* 0x000fea0003800000 */
.L_x_22060:
[----:B---3--:R-:W-:Y:S01]  /*bb10*/  IMAD.MOV.U32 R3, RZ, RZ, 0x7f ;  /* 0x0000007fff037424 */ /* 0x008fe200078e00ff */
[----:B------:R-:W-:-:S04]  /*bb20*/  ISETP.GT.U32.AND P0, PT, R7, 0x7f800000, PT ;  /* 0x7f8000000700780c */ /* 0x000fc80003f04070 */
[----:B------:R-:W-:-:S05]  /*bb30*/  SEL R3, R3, 0x7c, P0 ;  /* 0x0000007c03037807 */ /* 0x000fca0000000000 */
[----:B------:R-:W-:Y:S01]  /*bb40*/  STG.E.U8 desc[UR36][R4.64], R3 ;  /* 0x0000000304007986 */ /* 0x000fe2000c101124 */
[----:B------:R-:W-:Y:S05]  /*bb50*/  EXIT ;  /* 0x000000000000794d */ /* 0x000fea0003800000 */
.L_x_22054:
[----:B------:R-:W-:-:S04]  /*bb60*/  LOP3.LUT R2, R2, 0xff, RZ, 0xc0, !PT ;  /* 0x000000ff02027812 */ /* 0x000fc800078ec0ff */
[----:B------:R-:W0:Y:S02]  /*bb70*/  I2F.U16 R0, R2 ;  /* 0x0000000200007306 */ /* 0x000e240000101000 */
[----:B0-----:R-:W-:-:S05]  /*bb80*/  F2FP.BF16.F32.PACK_AB R0, RZ, R0 ;  /* 0x00000000ff00723e */ /* 0x001fca00000010ff */
[----:B------:R-:W-:Y:S01]  /*bb90*/  STG.E.U16 desc[UR36][R4.64], R0 ;  /* 0x0000000004007986 */ /* 0x000fe2000c101524 */
[----:B------:R-:W-:Y:S05]  /*bba0*/  EXIT ;  /* 0x000000000000794d */ /* 0x000fea0003800000 */
.L_x_22061:
        /* <DEDUP_REMOVED lines=13> */
.L_x_23981:


//--------------------- .text._ZN2at6native18elementwise_kernelILi128ELi4EZNS0_22gpu_kernel_impl_nocastIZZZNS0_54_GLOBAL__N__d8c5977b_16_LinearAlgebra_cu_35b291db_316116addr_kernel_cudaERNS_14TensorIteratorERKN3c106ScalarES9_ENKUlvE_clEvENKUlvE_clEvEUlhhhE_EEvRNS_18TensorIteratorBaseERKT_EUliE_EEviT1_ --------------------------
	.section	.text._ZN2at6native18elementwise_kernelILi128ELi4EZNS0_22gpu_kernel_impl_nocastIZZZNS0_54_GLOBAL__N__d8c5977b_16_LinearAlgebra_cu_35b291db_316116addr_kernel_cudaERNS_14TensorIteratorERKN3c106ScalarES9_ENKUlvE_clEvENKUlvE_clEvEUlhhhE_EEvRNS_18TensorIteratorBaseERKT_EUliE_EEviT1_,"ax",@progbits
	.align	128
        .global         _ZN2at6native18elementwise_kernelILi128ELi4EZNS0_22gpu_kernel_impl_nocastIZZZNS0_54_GLOBAL__N__d8c5977b_16_LinearAlgebra_cu_35b291db_316116addr_kernel_cudaERNS_14TensorIteratorERKN3c106ScalarES9_ENKUlvE_clEvENKUlvE_clEvEUlhhhE_EEvRNS_18TensorIteratorBaseERKT_EUliE_EEviT1_
        .type           _ZN2at6native18elementwise_kernelILi128ELi4EZNS0_22gpu_kernel_impl_nocastIZZZNS0_54_GLOBAL__N__d8c5977b_16_LinearAlgebra_cu_35b291db_316116addr_kernel_cudaERNS_14TensorIteratorERKN3c106ScalarES9_ENKUlvE_clEvENKUlvE_clEvEUlhhhE_EEvRNS_18TensorIteratorBaseERKT_EUliE_EEviT1_,@function
        .size           _ZN2at6native18elementwise_kernelILi128ELi4EZNS0_22gpu_kernel_impl_nocastIZZZNS0_54_GLOBAL__N__d8c5977b_16_LinearAlgebra_cu_35b291db_316116addr_kernel_cudaERNS_14TensorIteratorERKN3c106ScalarES9_ENKUlvE_clEvENKUlvE_clEvEUlhhhE_EEvRNS_18TensorIteratorBaseERKT_EUliE_EEviT1_,(.L_x_23982 - _ZN2at6native18elementwise_kernelILi128ELi4EZNS0_22gpu_kernel_impl_nocastIZZZNS0_54_GLOBAL__N__d8c5977b_16_LinearAlgebra_cu_35b291db_316116addr_kernel_cudaERNS_14TensorIteratorERKN3c106ScalarES9_ENKUlvE_clEvENKUlvE_clEvEUlhhhE_EEvRNS_18TensorIteratorBaseERKT_EUliE_EEviT1_)
        .other          _ZN2at6native18elementwise_kernelILi128ELi4EZNS0_22gpu_kernel_impl_nocastIZZZNS0_54_GLOBAL__N__d8c5977b_16_LinearAlgebra_cu_35b291db_316116addr_kernel_cudaERNS_14TensorIteratorERKN3c106ScalarES9_ENKUlvE_clEvENKUlvE_clEvEUlhhhE_EEvRNS_18TensorIteratorBaseERKT_EUliE_EEviT1_,@"STO_CUDA_ENTRY STV_DEFAULT"
_ZN2at6native18elementwise_kernelILi128ELi4EZNS0_22gpu_kernel_impl_nocastIZZZNS0_54_GLOBAL__N__d8c5977b_16_LinearAlgebra_cu_35b291db_316116addr_kernel_cudaERNS_14TensorIteratorERKN3c106ScalarES9_ENKUlvE_clEvENKUlvE_clEvEUlhhhE_EEvRNS_18TensorIteratorBaseERKT_EUliE_EEviT1_:
.text._ZN2at6native18elementwise_kernelILi128ELi4EZNS0_22gpu_kernel_impl_nocastIZZZNS0_54_GLOBAL__N__d8c5977b_16_LinearAlgebra_cu_35b291db_316116addr_kernel_cudaERNS_14TensorIteratorERKN3c106ScalarES9_ENKUlvE_clEvENKUlvE_clEvEUlhhhE_EEvRNS_18TensorIteratorBaseERKT_EUliE_EEviT1_:
        /* <DEDUP_REMOVED lines=40> */
.L_x_22065:
[----:B------:R-:W-:-:S13]  /*0280*/  ISETP.GE.AND P0, PT, R3, UR8, PT ;  /* 0x0000000803007c0c */ /* 0x000fda000bf06270 */
[----:B------:R-:W-:Y:S05]  /*0290*/  @P0 BREAK.RELIABLE B1 ;  /* 0x0000000000010942 */ /* 0x000fea0003800100 */
[----:B------:R-:W-:Y:S05]  /*02a0*/  @P0 BRA `(.L_x_22066) ;  /* 0x0000000000300947 */ /* 0x000fea0003800000 */
[----:B------:R-:W-:Y:S05]  /*02b0*/  BSYNC.RELIABLE B1 ;  /* 0x0000000000017941 */ /* 0x000fea0003800100 */
.L_x_22064:
        /* <DEDUP_REMOVED lines=11> */
.L_x_22066:
[----:B------:R-:W-:Y:S05]  /*0370*/  BSYNC.RECONVERGENT B0 ;  /* 0x0000000000007941 */ /* 0x000fea0003800200 */
.L_x_22063:
        /* <DEDUP_REMOVED lines=14> */
.L_x_22062:
        /* <DEDUP_REMOVED lines=356> */
.L_x_22070:
        /* <DEDUP_REMOVED lines=368> */
.L_x_22072:
        /* <DEDUP_REMOVED lines=17> */
.L_x_22069:
[----:B------:R-:W-:-:S13]  /*32b0*/  ISETP.GE.AND P0, PT, R3, UR8, PT ;  /* 0x0000000803007c0c */ /* 0x000fda000bf06270 */
[----:B------:R-:W-:Y:S05]  /*32c0*/  @P0 BREAK.RELIABLE B1 ;  /* 0x0000000000010942 */ /* 0x000fea0003800100 */
[----:B------:R-:W-:Y:S05]  /*32d0*/  @P0 BRA `(.L_x_22071) ;  /* 0x0000001400b80947 */ /* 0x000fea0003800000 */
[----:B------:R-:W-:Y:S05]  /*32e0*/  BSYNC.RELIABLE B1 ;  /* 0x0000000000017941 */ /* 0x000fea0003800100 */
.L_x_22068:
        /* <DEDUP_REMOVED lines=348> */
.L_x_22073:
        /* <DEDUP_REMOVED lines=17> */
.L_x_22071:
[----:B------:R-:W-:Y:S05]  /*49c0*/  BSYNC.RECONVERGENT B0 ;  /* 0x0000000000007941 */ /* 0x000fea0003800200 */
.L_x_22067:
        /* <DEDUP_REMOVED lines=351> */
.L_x_22074:
        /* <DEDUP_REMOVED lines=17> */
.L_x_22075:
        /* <DEDUP_REMOVED lines=11> */
.L_x_23982:


//--------------------- .text._ZN2at6native27unrolled_elementwise_kernelIZZZNS0_54_GLOBAL__N__d8c5977b_16_LinearAlgebra_cu_35b291db_316116addr_kernel_cudaERNS_14TensorIteratorERKN3c106ScalarES8_ENKUlvE_clEvENKUlvE_clEvEUlhhhE_St5arrayIPcLm4EELi4E23TrivialOffsetCalculatorILi3EjESF_ILi1EjENS0_6memory15LoadWithoutCastENSI_16StoreWithoutCastEEEviT_T0_T2_T3_T4_T5_ --------------------------
	.section	.text._ZN2at6native27unrolled_elementwise_kernelIZZZNS0_54_GLOBAL__N__d8c5977b_16_LinearAlgebra_cu_35b291db_316116addr_kernel_cudaERNS_14TensorIteratorERKN3c106ScalarES8_ENKUlvE_clEvENKUlvE_clEvEUlhhhE_St5arrayIPcLm4EELi4E23TrivialOffsetCalculatorILi3EjESF_ILi1EjENS0_6memory15LoadWithoutCastENSI_16StoreWithoutCastEEEviT_T0_T2_T3_T4_T5_,"ax",@progbits
	.align	128
        .global         _ZN2at6native27unrolled_elementwise_kernelIZZZNS0_54_GLOBAL__N__d8c5977b_16_LinearAlgebra_cu_35b291db_316116addr_kernel_cudaERNS_14TensorIteratorERKN3c106ScalarES8_ENKUlvE_clEvENKUlvE_clEvEUlhhhE_St5arrayIPcLm4EELi4E23TrivialOffsetCalculatorILi3EjESF_ILi1EjENS0_6memory15LoadWithoutCastENSI_16StoreWithoutCastEEEviT_T0_T2_T3_T4_T5_
        .type           _ZN2at6native27unrolled_elementwise_kernelIZZZNS0_54_GLOBAL__N__d8c5977b_16_LinearAlgebra_cu_35b291db_316116addr_kernel_cudaERNS_14TensorIteratorERKN3c106ScalarES8_ENKUlvE_clEvENKUlvE_clEvEUlhhhE_St5arrayIPcLm4EELi4E23TrivialOffsetCalculatorILi3EjESF_ILi1EjENS0_6memory15LoadWithoutCastENSI_16StoreWithoutCastEEEviT_T0_T2_T3_T4_T5_,@function
        .size           _ZN2at6native27unrolled_elementwise_kernelIZZZNS0_54_GLOBAL__N__d8c5977b_16_LinearAlgebra_cu_35b291db_316116addr_kernel_cudaERNS_14TensorIteratorERKN3c106ScalarES8_ENKUlvE_clEvENKUlvE_clEvEUlhhhE_St5arrayIPcLm4EELi4E23TrivialOffsetCalculatorILi3EjESF_ILi1EjENS0_6memory15LoadWithoutCastENSI_16StoreWithoutCastEEEviT_T0_T2_T3_T4_T5_,(.L_x_23983 - _ZN2at6native27unrolled_elementwise_kernelIZZZNS0_54_GLOBAL__N__d8c5977b_16_LinearAlgebra_cu_35b291db_316116addr_kernel_cudaERNS_14TensorIteratorERKN3c106ScalarES8_ENKUlvE_clEvENKUlvE_clEvEUlhhhE_St5arrayIPcLm4EELi4E23TrivialOffsetCalculatorILi3EjESF_ILi1EjENS0_6memory15LoadWithoutCastENSI_16StoreWithoutCastEEEviT_T0_T2_T3_T4_T5_)
        .other          _ZN2at6native27unrolled_elementwise_kernelIZZZNS0_54_GLOBAL__N__d8c5977b_16_LinearAlgebra_cu_35b291db_316116addr_kernel_cudaERNS_14TensorIteratorERKN3c106ScalarES8_ENKUlvE_clEvENKUlvE_clEvEUlhhhE_St5arrayIPcLm4EELi4E23TrivialOffsetCalculatorILi3EjESF_ILi1EjENS0_6memory15LoadWithoutCastENSI_16StoreWithoutCastEEEviT_T0_T2_T3_T4_T5_,@"STO_CUDA_ENTRY STV_DEFAULT"
_ZN2at6native27unrolled_elementwise_kernelIZZZNS0_54_GLOBAL__N__d8c5977b_16_LinearAlgebra_cu_35b291db_316116addr_kernel_cudaERNS_14TensorIteratorERKN3c106ScalarES8_ENKUlvE_clEvENKUlvE_clEvEUlhhhE_St5arrayIPcLm4EELi4E23TrivialOffsetCalculatorILi3EjESF_ILi1EjENS0_6memory15LoadWithoutCastENSI_16StoreWithoutCastEEEviT_T0_T2_T3_T4_T5_:
.text._ZN2at6native27unrolled_elementwise_kernelIZZZNS0_54_GLOBAL__N__d8c5977b_16_LinearAlgebra_cu_35b291db_316116addr_kernel_cudaERNS_14TensorIteratorERKN3c106ScalarES8_ENKUlvE_clEvENKUlvE_clEvEUlhhhE_St5arrayIPcLm4EELi4E23TrivialOffsetCalculatorILi3EjESF_ILi1EjENS0_6memory15LoadWithoutCastENSI_16StoreWithoutCastEEEviT_T0_T2_T3_T4_T5_:
        /* <DEDUP_REMOVED lines=104> */
.L_x_22078:
[----:B------:R-:W-:Y:S05]  /*0680*/  BSYNC.RELIABLE B1 ;  /* 0x0000000000017941 */ /* 0x000fea0003800100 */
.L_x_22077:
[----:B------:R-:W-:-:S13]  /*0690*/  ISETP.GE.AND P0, PT, R17, R16, PT ;  /* 0x000000101100720c */ /* 0x000fda0003f06270 */
[----:B------:R-:W1:Y:S01]  /*06a0*/  @!P0 LDC.64 R4, c[0x0][0x398] ;  /* 0x0000e600ff048b82 */ /* 0x000e620000000a00 */
[----:B0-----:R-:W-:Y:S02]  /*06b0*/  @!P0 IMAD R3, R0, 0x200, R17 ;  /* 0x0000020000038824 */ /* 0x001fe400078e0211 */
[----:B------:R-:W-:-:S03]  /*06c0*/  @!P0 VIADD R17, R17, 0x80 ;  /* 0x0000008011118836 */ /* 0x000fc60000000000 */
[----:B-1----:R-:W-:-:S05]  /*06d0*/  @!P0 IADD3 R2, P1, PT, R3, R4, RZ ;  /* 0x0000000403028210 */ /* 0x002fca0007f3e0ff */
[----:B------:R-:W-:-:S05]  /*06e0*/  @!P0 IMAD.X R3, RZ, RZ, R5, P1 ;  /* 0x000000ffff038224 */ /* 0x000fca00008e0605 */
[----:B------:R1:W-:Y:S03]  /*06f0*/  @!P0 STG.E.U8 desc[UR6][R2.64], R11 ;  /* 0x0000000b02008986 */ /* 0x0003e6000c101106 */
.L_x_22079:
[----:B------:R-:W-:Y:S05]  /*0700*/  BSYNC.RECONVERGENT B0 ;  /* 0x0000000000007941 */ /* 0x000fea0003800200 */
.L_x_22076:
        /* <DEDUP_REMOVED lines=9> */
.L_x_22080:
        /* <DEDUP_REMOVED lines=14> */
.L_x_23983:


//--------------------- .text._ZN2at6native29vectorized_elementwise_kernelILi2EZZZNS0_54_GLOBAL__N__d8c5977b_16_LinearAlgebra_cu_35b291db_316116addr_kernel_cudaERNS_14TensorIteratorERKN3c106ScalarES8_ENKUlvE_clEvENKUlvE_clEvEUlhhhE_St5arrayIPcLm4EEEEviT0_T1_ --------------------------
	.section	.text._ZN2at6native29vectorized_elementwise_kernelILi2EZZZNS0_54_GLOBAL__N__d8c5977b_16_LinearAlgebra_cu_35b291db_316116addr_kernel_cudaERNS_14TensorIteratorERKN3c106ScalarES8_ENKUlvE_clEvENKUlvE_clEvEUlhhhE_St5arrayIPcLm4EEEEviT0_T1_,"ax",@progbits
	.align	128
        .global         _ZN2at6native29vectorized_elementwise_kernelILi2EZZZNS0_54_GLOBAL__N__d8c5977b_16_LinearAlgebra_cu_35b291db_316116addr_kernel_cudaERNS_14TensorIteratorERKN3c106ScalarES8_ENKUlvE_clEvENKUlvE_clEvEUlhhhE_St5arrayIPcLm4EEEEviT0_T1_
        .type           _ZN2at6native29vectorized_elementwise_kernelILi2EZZZNS0_54_GLOBAL__N__d8c5977b_16_LinearAlgebra_cu_35b291db_316116addr_kernel_cudaERNS_14TensorIteratorERKN3c106ScalarES8_ENKUlvE_clEvENKUlvE_clEvEUlhhhE_St5arrayIPcLm4EEEEviT0_T1_,@function
        .size           _ZN2at6native29vectorized_elementwise_kernelILi2EZZZNS0_54_GLOBAL__N__d8c5977b_16_LinearAlgebra_cu_35b291db_316116addr_kernel_cudaERNS_14TensorIteratorERKN3c106ScalarES8_ENKUlvE_clEvENKUlvE_clEvEUlhhhE_St5arrayIPcLm4EEEEviT0_T1_,(.L_x_23984 - _ZN2at6native29vectorized_elementwise_kernelILi2EZZZNS0_54_GLOBAL__N__d8c5977b_16_LinearAlgebra_cu_35b291db_316116addr_kernel_cudaERNS_14TensorIteratorERKN3c106ScalarES8_ENKUlvE_clEvENKUlvE_clEvEUlhhhE_St5arrayIPcLm4EEEEviT0_T1_)
        .other          _ZN2at6native29vectorized_elementwise_kernelILi2EZZZNS0_54_GLOBAL__N__d8c5977b_16_LinearAlgebra_cu_35b291db_316116addr_kernel_cudaERNS_14TensorIteratorERKN3c106ScalarES8_ENKUlvE_clEvENKUlvE_clEvEUlhhhE_St5arrayIPcLm4EEEEviT0_T1_,@"STO_CUDA_ENTRY STV_DEFAULT"
_ZN2at6native29vectorized_elementwise_kernelILi2EZZZNS0_54_GLOBAL__N__d8c5977b_16_LinearAlgebra_cu_35b291db_316116addr_kernel_cudaERNS_14TensorIteratorERKN3c106ScalarES8_ENKUlvE_clEvENKUlvE_clEvEUlhhhE_St5arrayIPcLm4EEEEviT0_T1_:
.text._ZN2at6native29vectorized_elementwise_kernelILi2EZZZNS0_54_GLOBAL__N__d8c5977b_16_LinearAlgebra_cu_35b291db_316116addr_kernel_cudaERNS_14TensorIteratorERKN3c106ScalarES8_ENKUlvE_clEvENKUlvE_clEvEUlhhhE_St5arrayIPcLm4EEEEviT0_T1_:
        /* <DEDUP_REMOVED lines=190> */
.L_x_22084:
        /* <DEDUP_REMOVED lines=8> */
.L_x_22085:
        /* <DEDUP_REMOVED lines=8> */
.L_x_22086:
        /* <DEDUP_REMOVED lines=8> */
.L_x_22087:
        /* <DEDUP_REMOVED lines=9> */
.L_x_22088:
[----:B------:R-:W-:Y:S05]  /*0df0*/  BSYNC.RELIABLE B1 ;  /* 0x0000000000017941 */ /* 0x000fea0003800100 */
.L_x_22083:
[----:B------:R-:W-:-:S13]  /*0e00*/  ISETP.GE.U32.AND P0, PT, R0, UR5, PT ;  /* 0x0000000500007c0c */ /* 0x000fda000bf06070 */
[----:B0-2---:R-:W0:Y:S01]  /*0e10*/  @!P0 LDC.64 R6, c[0x0][0x398] ;  /* 0x0000e600ff068b82 */ /* 0x005e220000000a00 */
[C---:B-1----:R-:W-:Y:S01]  /*0e20*/  @!P0 VIADD R3, R0.reuse, UR4 ;  /* 0x0000000400038c36 */ /* 0x042fe20008000000 */
[----:B------:R-:W-:-:S04]  /*0e30*/  @!P0 IADD3 R0, PT, PT, R0, 0x80, RZ ;  /* 0x0000008000008810 */ /* 0x000fc80007ffe0ff */
[----:B0-----:R-:W-:-:S05]  /*0e40*/  @!P0 IADD3 R2, P1, PT, R3, R6, RZ ;  /* 0x0000000603028210 */ /* 0x001fca0007f3e0ff */
[----:B------:R-:W-:-:S05]  /*0e50*/  @!P0 IMAD.X R3, RZ, RZ, R7, P1 ;  /* 0x000000ffff038224 */ /* 0x000fca00008e0607 */
[----:B------:R3:W-:Y:S03]  /*0e60*/  @!P0 STG.E.U8 desc[UR12][R2.64], R8 ;  /* 0x0000000802008986 */ /* 0x0007e6000c10110c */
.L_x_22089:
[----:B------:R-:W-:Y:S05]  /*0e70*/  BSYNC.RECONVERGENT B0 ;  /* 0x0000000000007941 */ /* 0x000fea0003800200 */
.L_x_22082:
        /* <DEDUP_REMOVED lines=9> */
.L_x_22081:
        /* <DEDUP_REMOVED lines=85> */
.L_x_22090:
        /* <DEDUP_REMOVED lines=10> */
.L_x_23984:


//--------------------- .text._ZN2at6native29vectorized_elementwise_kernelILi4EZZZNS0_54_GLOBAL__N__d8c5977b_16_LinearAlgebra_cu_35b291db_316116addr_kernel_cudaERNS_14TensorIteratorERKN3c106ScalarES8_ENKUlvE_clEvENKUlvE_clEvEUlhhhE_St5arrayIPcLm4EEEEviT0_T1_ --------------------------
	.section	.text._ZN2at6native29vectorized_elementwise_kernelILi4EZZZNS0_54_GLOBAL__N__d8c5977b_16_LinearAlgebra_cu_35b291db_316116addr_kernel_cudaERNS_14TensorIteratorERKN3c106ScalarES8_ENKUlvE_clEvENKUlvE_clEvEUlhhhE_St5arrayIPcLm4EEEEviT0_T1_,"ax",@progbits
	.align	128
        .global         _ZN2at6native29vectorized_elementwise_kernelILi4EZZZNS0_54_GLOBAL__N__d8c5977b_16_LinearAlgebra_cu_35b291db_316116addr_kernel_cudaERNS_14TensorIteratorERKN3c106ScalarES8_ENKUlvE_clEvENKUlvE_clEvEUlhhhE_St5arrayIPcLm4EEEEviT0_T1_
        .type           _ZN2at6native29vectorized_elementwise_kernelILi4EZZZNS0_54_GLOBAL__N__d8c5977b_16_LinearAlgebra_cu_35b291db_316116addr_kernel_cudaERNS_14TensorIteratorERKN3c106ScalarES8_ENKUlvE_clEvENKUlvE_clEvEUlhhhE_St5arrayIPcLm4EEEEviT0_T1_,@function
        .size           _ZN2at6native29vectorized_elementwise_kernelILi4EZZZNS0_54_GLOBAL__N__d8c5977b_16_LinearAlgebra_cu_35b291db_316116addr_kernel_cudaERNS_14TensorIteratorERKN3c106ScalarES8_ENKUlvE_clEvENKUlvE_clEvEUlhhhE_St5arrayIPcLm4EEEEviT0_T1_,(.L_x_23985 - _ZN2at6native29vectorized_elementwise_kernelILi4EZZZNS0_54_GLOBAL__N__d8c5977b_16_LinearAlgebra_cu_35b291db_316116addr_kernel_cudaERNS_14TensorIteratorERKN3c106ScalarES8_ENKUlvE_clEvENKUlvE_clEvEUlhhhE_St5arrayIPcLm4EEEEviT0_T1_)
        .other          _ZN2at6native29vectorized_elementwise_kernelILi4EZZZNS0_54_GLOBAL__N__d8c5977b_16_LinearAlgebra_cu_35b291db_316116addr_kernel_cudaERNS_14TensorIteratorERKN3c106ScalarES8_ENKUlvE_clEvENKUlvE_clEvEUlhhhE_St5arrayIPcLm4EEEEviT0_T1_,@"STO_CUDA_ENTRY STV_DEFAULT"
_ZN2at6native29vectorized_elementwise_kernelILi4EZZZNS0_54_GLOBAL__N__d8c5977b_16_LinearAlgebra_cu_35b291db_316116addr_kernel_cudaERNS_14TensorIteratorERKN3c106ScalarES8_ENKUlvE_clEvENKUlvE_clEvEUlhhhE_St5arrayIPcLm4EEEEviT0_T1_:
.text._ZN2at6native29vectorized_elementwise_kernelILi4EZZZNS0_54_GLOBAL__N__d8c5977b_16_LinearAlgebra_cu_35b291db_316116addr_kernel_cudaERNS_14TensorIteratorERKN3c106ScalarES8_ENKUlvE_clEvENKUlvE_clEvEUlhhhE_St5arrayIPcLm4EEEEviT0_T1_:
        /* <DEDUP_REMOVED lines=190> */
.L_x_22094:
        /* <DEDUP_REMOVED lines=8> */
.L_x_22095:
        /* <DEDUP_REMOVED lines=8> */
.L_x_22096:
        /* <DEDUP_REMOVED lines=8> */
.L_x_22097:
        /* <DEDUP_REMOVED lines=9> */
.L_x_22098:
[----:B------:R-:W-:Y:S05]  /*0df0*/  BSYNC.RELIABLE B1 ;  /* 0x0000000000017941 */ /* 0x000fea0003800100 */
.L_x_22093:
[----:B------:R-:W-:-:S13]  /*0e00*/  ISETP.GE.U32.AND P0, PT, R0, UR5, PT ;  /* 0x0000000500007c0c */ /* 0x000fda000bf06070 */
[----:B0-2---:R-:W0:Y:S01]  /*0e10*/  @!P0 LDC.64 R6, c[0x0][0x398] ;  /* 0x0000e600ff068b82 */ /* 0x005e220000000a00 */
[C---:B-1----:R-:W-:Y:S01]  /*0e20*/  @!P0 VIADD R3, R0.reuse, UR4 ;  /* 0x0000000400038c36 */ /* 0x042fe20008000000 */
[----:B------:R-:W-:-:S04]  /*0e30*/  @!P0 IADD3 R0, PT, PT, R0, 0x80, RZ ;  /* 0x0000008000008810 */ /* 0x000fc80007ffe0ff */
[----:B0-----:R-:W-:-:S05]  /*0e40*/  @!P0 IADD3 R2, P1, PT, R3, R6, RZ ;  /* 0x0000000603028210 */ /* 0x001fca0007f3e0ff */
[----:B------:R-:W-:-:S05]  /*0e50*/  @!P0 IMAD.X R3, RZ, RZ, R7, P1 ;  /* 0x000000ffff038224 */ /* 0x000fca00008e0607 */
[----:B------:R3:W-:Y:S03]  /*0e60*/  @!P0 STG.E.U8 desc[UR12][R2.64], R8 ;  /* 0x0000000802008986 */ /* 0x0007e6000c10110c */
.L_x_22099:
[----:B------:R-:W-:Y:S05]  /*0e70*/  BSYNC.RECONVERGENT B0 ;  /* 0x0000000000007941 */ /* 0x000fea0003800200 */
.L_x_22092:
        /* <DEDUP_REMOVED lines=9> */
.L_x_22091:
        /* <DEDUP_REMOVED lines=90> */
.L_x_22100:
        /* <DEDUP_REMOVED lines=13> */
.L_x_23985:


//--------------------- .text._ZN2at6native29vectorized_elementwise_kernelILi8EZZZNS0_54_GLOBAL__N__d8c5977b_16_LinearAlgebra_cu_35b291db_316116addr_kernel_cudaERNS_14TensorIteratorERKN3c106ScalarES8_ENKUlvE_clEvENKUlvE_clEvEUlhhhE_St5arrayIPcLm4EEEEviT0_T1_ --------------------------
	.section	.text._ZN2at6native29vectorized_elementwise_kernelILi8EZZZNS0_54_GLOBAL__N__d8c5977b_16_LinearAlgebra_cu_35b291db_316116addr_kernel_cudaERNS_14TensorIteratorERKN3c106ScalarES8_ENKUlvE_clEvENKUlvE_clEvEUlhhhE_St5arrayIPcLm4EEEEviT0_T1_,"ax",@progbits
	.align	128
        .global         _ZN2at6native29vectorized_elementwise_kernelILi8EZZZNS0_54_GLOBAL__N__d8c5977b_16_LinearAlgebra_cu_35b291db_316116addr_kernel_cudaERNS_14TensorIteratorERKN3c106ScalarES8_ENKUlvE_clEvENKUlvE_clEvEUlhhhE_St5arrayIPcLm4EEEEviT0_T1_
        .type           _ZN2at6native29vectorized_elementwise_kernelILi8EZZZNS0_54_GLOBAL__N__d8c5977b_16_LinearAlgebra_cu_35b291db_316116addr_kernel_cudaERNS_14TensorIteratorERKN3c106ScalarES8_ENKUlvE_clEvENKUlvE_clEvEUlhhhE_St5arrayIPcLm4EEEEviT0_T1_,@function
        .size           _ZN2at6native29vectorized_elementwise_kernelILi8EZZZNS0_54_GLOBAL__N__d8c5977b_16_LinearAlgebra_cu_35b291db_316116addr_kernel_cudaERNS_14TensorIteratorERKN3c106ScalarES8_ENKUlvE_clEvENKUlvE_clEvEUlhhhE_St5arrayIPcLm4EEEEviT0_T1_,(.L_x_23986 - _ZN2at6native29vectorized_elementwise_kernelILi8EZZZNS0_54_GLOBAL__N__d8c5977b_16_LinearAlgebra_cu_35b291db_316116addr_kernel_cudaERNS_14TensorIteratorERKN3c106ScalarES8_ENKUlvE_clEvENKUlvE_clEvEUlhhhE_St5arrayIPcLm4EEEEviT0_T1_)
        .other          _ZN2at6native29vectorized_elementwise_kernelILi8EZZZNS0_54_GLOBAL__N__d8c5977b_16_LinearAlgebra_cu_35b291db_316116addr_kernel_cudaERNS_14TensorIteratorERKN3c106ScalarES8_ENKUlvE_clEvENKUlvE_clEvEUlhhhE_St5arrayIPcLm4EEEEviT0_T1_,@"STO_CUDA_ENTRY STV_DEFAULT"
_ZN2at6native29vectorized_elementwise_kernelILi8EZZZNS0_54_GLOBAL__N__d8c5977b_16_LinearAlgebra_cu_35b291db_316116addr_kernel_cudaERNS_14TensorIteratorERKN3c106ScalarES8_ENKUlvE_clEvENKUlvE_clEvEUlhhhE_St5arrayIPcLm4EEEEviT0_T1_:
.text._ZN2at6native29vectorized_elementwise_kernelILi8EZZZNS0_54_GLOBAL__N__d8c5977b_16_LinearAlgebra_cu_35b291db_316116addr_kernel_cudaERNS_14TensorIteratorERKN3c106ScalarES8_ENKUlvE_clEvENKUlvE_clEvEUlhhhE_St5arrayIPcLm4EEEEviT0_T1_:
        /* <DEDUP_REMOVED lines=190> */
.L_x_22104:
        /* <DEDUP_REMOVED lines=8> */
.L_x_22105:
        /* <DEDUP_REMOVED lines=8> */
.L_x_22106:
        /* <DEDUP_REMOVED lines=8> */
.L_x_22107:
        /* <DEDUP_REMOVED lines=9> */
.L_x_22108:
[----:B------:R-:W-:Y:S05]  /*0df0*/  BSYNC.RELIABLE B1 ;  /* 0x0000000000017941 */ /* 0x000fea0003800100 */
.L_x_22103:
[----:B------:R-:W-:-:S13]  /*0e00*/  ISETP.GE.U32.AND P0, PT, R0, UR5, PT ;  /* 0x0000000500007c0c */ /* 0x000fda000bf06070 */
[----:B0-2---:R-:W0:Y:S01]  /*0e10*/  @!P0 LDC.64 R6, c[0x0][0x398] ;  /* 0x0000e600ff068b82 */ /* 0x005e220000000a00 */
[C---:B-1----:R-:W-:Y:S02]  /*0e20*/  @!P0 VIADD R3, R0.reuse, UR4 ;  /* 0x0000000400038c36 */ /* 0x042fe40008000000 */
[----:B------:R-:W-:-:S03]  /*0e30*/  @!P0 VIADD R0, R0, 0x80 ;  /* 0x0000008000008836 */ /* 0x000fc60000000000 */
[----:B0-----:R-:W-:-:S05]  /*0e40*/  @!P0 IADD3 R2, P1, PT, R3, R6, RZ ;  /* 0x0000000603028210 */ /* 0x001fca0007f3e0ff */
[----:B------:R-:W-:-:S05]  /*0e50*/  @!P0 IMAD.X R3, RZ, RZ, R7, P1 ;  /* 0x000000ffff038224 */ /* 0x000fca00008e0607 */
[----:B------:R3:W-:Y:S03]  /*0e60*/  @!P0 STG.E.U8 desc[UR12][R2.64], R8 ;  /* 0x0000000802008986 */ /* 0x0007e6000c10110c */
.L_x_22109:
[----:B------:R-:W-:Y:S05]  /*0e70*/  BSYNC.RECONVERGENT B0 ;  /* 0x0000000000007941 */ /* 0x000fea0003800200 */
.L_x_22102:
        /* <DEDUP_REMOVED lines=9> */
.L_x_22101:
        /* <DEDUP_REMOVED lines=89> */
.L_x_22110:
        /* <DEDUP_REMOVED lines=14> */
.L_x_23986:


//--------------------- .text._ZN2at6native18elementwise_kernelILi128ELi4EZNS0_15gpu_kernel_implIZNS0_54_GLOBAL__N__d8c5977b_16_LinearAlgebra_cu_35b291db_316116addr_kernel_cudaERNS_14TensorIteratorERKN3c106ScalarES9_EUlbbbE0_EEvRNS_18TensorIteratorBaseERKT_EUliE_EEviT1_ --------------------------
	.section	.text._ZN2at6native18elementwise_kernelILi128ELi4EZNS0_15gpu_kernel_implIZNS0_54_GLOBAL__N__d8c5977b_16_LinearAlgebra_cu_35b291db_316116addr_kernel_cudaERNS_14TensorIteratorERKN3c106ScalarES9_EUlbbbE0_EEvRNS_18TensorIteratorBaseERKT_EUliE_EEviT1_,"ax",@progbits
	.align	128
        .global         _ZN2at6native18elementwise_kernelILi128ELi4EZNS0_15gpu_kernel_implIZNS0_54_GLOBAL__N__d8c5977b_16_LinearAlgebra_cu_35b291db_316116addr_kernel_cudaERNS_14TensorIteratorERKN3c106ScalarES9_EUlbbbE0_EEvRNS_18TensorIteratorBaseERKT_EUliE_EEviT1_
        .type           _ZN2at6native18elementwise_kernelILi128ELi4EZNS0_15gpu_kernel_implIZNS0_54_GLOBAL__N__d8c5977b_16_LinearAlgebra_cu_35b291db_316116addr_kernel_cudaERNS_14TensorIteratorERKN3c106ScalarES9_EUlbbbE0_EEvRNS_18TensorIteratorBaseERKT_EUliE_EEviT1_,@function
        .size           _ZN2at6native18elementwise_kernelILi128ELi4EZNS0_15gpu_kernel_implIZNS0_54_GLOBAL__N__d8c5977b_16_LinearAlgebra_cu_35b291db_316116addr_kernel_cudaERNS_14TensorIteratorERKN3c106ScalarES9_EUlbbbE0_EEvRNS_18TensorIteratorBaseERKT_EUliE_EEviT1_,(.L_x_23987 - _ZN2at6native18elementwise_kernelILi128ELi4EZNS0_15gpu_kernel_implIZNS0_54_GLOBAL__N__d8c5977b_16_LinearAlgebra_cu_35b291db_316116addr_kernel_cudaERNS_14TensorIteratorERKN3c106ScalarES9_EUlbbbE0_EEvRNS_18TensorIteratorBaseERKT_EUliE_EEviT1_)
        .other          _ZN2at6native18elementwise_kernelILi128ELi4EZNS0_15gpu_kernel_implIZNS0_54_GLOBAL__N__d8c5977b_16_LinearAlgebra_cu_35b291db_316116addr_kernel_cudaERNS_14TensorIteratorERKN3c106ScalarES9_EUlbbbE0_EEvRNS_18TensorIteratorBaseERKT_EUliE_EEviT1_,@"STO_CUDA_ENTRY STV_DEFAULT"
_ZN2at6native18elementwise_kernelILi128ELi4EZNS0_15gpu_kernel_implIZNS0_54_GLOBAL__N__d8c5977b_16_LinearAlgebra_cu_35b291db_316116addr_kernel_cudaERNS_14TensorIteratorERKN3c106ScalarES9_EUlbbbE0_EEvRNS_18TensorIteratorBaseERKT_EUliE_EEviT1_:
.text._ZN2at6native18elementwise_kernelILi128ELi4EZNS0_15gpu_kernel_implIZNS0_54_GLOBAL__N__d8c5977b_16_LinearAlgebra_cu_35b291db_316116addr_kernel_cudaERNS_14TensorIteratorERKN3c106ScalarES9_EUlbbbE0_EEvRNS_18TensorIteratorBaseERKT_EUliE_EEviT1_:
        /* <DEDUP_REMOVED lines=23> */
[----:B------:R-:W-:Y:S01]  /*0170*/  CS2R R18, SRZ ;  /* 0x0000000000127805 */ /* 0x000fe2000001ff00 */
[----:B------:R-:W-:Y:S02]  /*0180*/  IMAD.MOV.U32 R0, RZ, RZ, RZ ;  /* 0x000000ffff007224 */ /* 0x000fe400078e00ff */
[----:B------:R-:W-:-:S05]  /*0190*/  IMAD.MOV.U32 R16, RZ, RZ, RZ ;  /* 0x000000ffff107224 */ /* 0x000fca00078e00ff */
        /* <DEDUP_REMOVED lines=374> */
.L_x_22113:
        /* <DEDUP_REMOVED lines=15> */
[----:B------:R-:W2:Y:S02]  /*19f0*/  LDG.E.U8 R2, desc[UR36][R2.64] ;  /* 0x0000002402027981 */ /* 0x000ea4000c1e1100 */
[----:B--2---:R-:W-:-:S04]  /*1a00*/  ISETP.NE.AND P0, PT, R2, RZ, PT ;  /* 0x000000ff0200720c */ /* 0x004fc80003f05270 */
[----:B------:R-:W-:Y:S01]  /*1a10*/  P2R R22, PR, RZ, 0x1 ;  /* 0x00000001ff167803 */ /* 0x000fe20000000000 */
[----:B------:R-:W-:Y:S08]  /*1a20*/  BRA `(.L_x_22120) ;  /* 0x0000000800947947 */ /* 0x000ff00003800000 */
.L_x_22118:
[----:B------:R-:W2:Y:S02]  /*1a30*/  LDG.E.U8 R2, desc[UR36][R2.64] ;  /* 0x0000002402027981 */ /* 0x000ea4000c1e1100 */
[----:B--2---:R-:W-:-:S04]  /*1a40*/  ISETP.NE.AND P0, PT, R2, RZ, PT ;  /* 0x000000ff0200720c */ /* 0x004fc80003f05270 */
[----:B------:R-:W-:Y:S01]  /*1a50*/  P2R R22, PR, RZ, 0x1 ;  /* 0x00000001ff167803 */ /* 0x000fe20000000000 */
[----:B------:R-:W-:Y:S08]  /*1a60*/  BRA `(.L_x_22120) ;  /* 0x0000000800847947 */ /* 0x000ff00003800000 */
.L_x_22117:
[----:B------:R-:W-:-:S09]  /*1a70*/  UISETP.NE.AND UP0, UPT, UR4, 0x2, UPT ;  /* 0x000000020400788c */ /* 0x000fd2000bf05270 */
[----:B------:R-:W-:Y:S05]  /*1a80*/  BRA.U !UP0, `(.L_x_22121) ;  /* 0x0000000108347547 */ /* 0x000fea000b800000 */
[----:B------:R-:W-:-:S09]  /*1a90*/  UISETP.NE.AND UP0, UPT, UR4, 0x3, UPT ;  /* 0x000000030400788c */ /* 0x000fd2000bf05270 */
[----:B------:R-:W-:Y:S05]  /*1aa0*/  BRA.U !UP0, `(.L_x_22122) ;  /* 0x00000001081c7547 */ /* 0x000fea000b800000 */
[----:B------:R-:W-:-:S09]  /*1ab0*/  UISETP.NE.AND UP0, UPT, UR4, 0x4, UPT ;  /* 0x000000040400788c */ /* 0x000fd2000bf05270 */
[----:B------:R-:W-:Y:S05]  /*1ac0*/  BRA.U UP0, `(.L_x_22119) ;  /* 0x0000000500f07547 */ /* 0x000fea000b800000 */
[----:B------:R-:W2:Y:S02]  /*1ad0*/  LDG.E.64 R2, desc[UR36][R2.64] ;  /* 0x0000002402027981 */ /* 0x000ea4000c1e1b00 */
[----:B--2---:R-:W-:-:S04]  /*1ae0*/  ISETP.NE.U32.AND P0, PT, R2, RZ, PT ;  /* 0x000000ff0200720c */ /* 0x004fc80003f05070 */
[----:B------:R-:W-:-:S04]  /*1af0*/  ISETP.NE.AND.EX P0, PT, R3, RZ, PT, P0 ;  /* 0x000000ff0300720c */ /* 0x000fc80003f05300 */
[----:B------:R-:W-:Y:S01]  /*1b00*/  P2R R22, PR, RZ, 0x1 ;  /* 0x00000001ff167803 */ /* 0x000fe20000000000 */
[----:B------:R-:W-:Y:S08]  /*1b10*/  BRA `(.L_x_22120) ;  /* 0x0000000800587947 */ /* 0x000ff00003800000 */
.L_x_22122:
[----:B------:R-:W2:Y:S02]  /*1b20*/  LDG.E R2, desc[UR36][R2.64] ;  /* 0x0000002402027981 */ /* 0x000ea4000c1e1900 */
[----:B--2---:R-:W-:-:S04]  /*1b30*/  ISETP.NE.AND P0, PT, R2, RZ, PT ;  /* 0x000000ff0200720c */ /* 0x004fc80003f05270 */
[----:B------:R-:W-:Y:S01]  /*1b40*/  P2R R22, PR, RZ, 0x1 ;  /* 0x00000001ff167803 */ /* 0x000fe20000000000 */
[----:B------:R-:W-:Y:S08]  /*1b50*/  BRA `(.L_x_22120) ;  /* 0x0000000800487947 */ /* 0x000ff00003800000 */
.L_x_22121:
[----:B------:R-:W2:Y:S02]  /*1b60*/  LDG.E.U16 R2, desc[UR36][R2.64] ;  /* 0x0000002402027981 */ /* 0x000ea4000c1e1500 */
[----:B--2---:R-:W-:-:S04]  /*1b70*/  ISETP.NE.AND P0, PT, R2, RZ, PT ;  /* 0x000000ff0200720c */ /* 0x004fc80003f05270 */
[----:B------:R-:W-:Y:S01]  /*1b80*/  P2R R22, PR, RZ, 0x1 ;  /* 0x00000001ff167803 */ /* 0x000fe20000000000 */
[----:B------:R-:W-:Y:S08]  /*1b90*/  BRA `(.L_x_22120) ;  /* 0x0000000800387947 */ /* 0x000ff00003800000 */
.L_x_22116:
[----:B------:R-:W-:-:S09]  /*1ba0*/  UISETP.GT.AND UP0, UPT, UR4, 0x6, UPT ;  /* 0x000000060400788c */ /* 0x000fd2000bf04270 */
[----:B------:R-:W-:Y:S05]  /*1bb0*/  BRA.U UP0, `(.L_x_22123) ;  /* 0x0000000100347547 */ /* 0x000fea000b800000 */
[----:B------:R-:W-:-:S09]  /*1bc0*/  UISETP.NE.AND UP0, UPT, UR4, 0x5, UPT ;  /* 0x000000050400788c */ /* 0x000fd2000bf05270 */
[----:B------:R-:W-:Y:S05]  /*1bd0*/  BRA.U !UP0, `(.L_x_22124) ;  /* 0x0000000108187547 */ /* 0x000fea000b800000 */
[----:B------:R-:W-:-:S09]  /*1be0*/  UISETP.NE.AND UP0, UPT, UR4, 0x6, UPT ;  /* 0x000000060400788c */ /* 0x000fd2000bf05270 */
[----:B------:R-:W-:Y:S05]  /*1bf0*/  BRA.U UP0, `(.L_x_22119) ;  /* 0x0000000500a47547 */ /* 0x000fea000b800000 */
[----:B------:R-:W2:Y:S02]  /*1c00*/  LDG.E R2, desc[UR36][R2.64] ;  /* 0x0000002402027981 */ /* 0x000ea4000c1e1900 */
[----:B--2---:R-:W-:-:S04]  /*1c10*/  FSETP.NEU.FTZ.AND P0, PT, R2, RZ, PT ;  /* 0x000000ff0200720b */ /* 0x004fc80003f1d000 */
[----:B------:R-:W-:Y:S01]  /*1c20*/  P2R R22, PR, RZ, 0x1 ;  /* 0x00000001ff167803 */ /* 0x000fe20000000000 */
[----:B------:R-:W-:Y:S08]  /*1c30*/  BRA `(.L_x_22120) ;  /* 0x0000000800107947 */ /* 0x000ff00003800000 */
.L_x_22124:
[----:B------:R-:W2:Y:S02]  /*1c40*/  LDG.E.U16 R0, desc[UR36][R2.64] ;  /* 0x0000002402007981 */ /* 0x000ea4000c1e1500 */
[----:B--2---:R-:W-:-:S05]  /*1c50*/  HADD2.F32 R0, -RZ, R0.H0_H0 ;  /* 0x20000000ff007230 */ /* 0x004fca0000004100 */
[----:B------:R-:W-:-:S04]  /*1c60*/  FSETP.NEU.FTZ.AND P0, PT, R0, RZ, PT ;  /* 0x000000ff0000720b */ /* 0x000fc80003f1d000 */
[----:B------:R-:W-:Y:S01]  /*1c70*/  P2R R22, PR, RZ, 0x1 ;  /* 0x00000001ff167803 */ /* 0x000fe20000000000 */
[----:B------:R-:W-:Y:S08]  /*1c80*/  BRA `(.L_x_22120) ;  /* 0x0000000400fc7947 */ /* 0x000ff00003800000 */
.L_x_22123:
[----:B------:R-:W-:-:S09]  /*1c90*/  UISETP.NE.AND UP0, UPT, UR4, 0x7, UPT ;  /* 0x000000070400788c */ /* 0x000fd2000bf05270 */
[----:B------:R-:W-:Y:S05]  /*1ca0*/  BRA.U !UP0, `(.L_x_22125) ;  /* 0x0000000108507547 */ /* 0x000fea000b800000 */
[----:B------:R-:W-:-:S09]  /*1cb0*/  UISETP.NE.AND UP0, UPT, UR4, 0x8, UPT ;  /* 0x000000080400788c */ /* 0x000fd2000bf05270 */
[----:B------:R-:W-:Y:S05]  /*1cc0*/  BRA.U !UP0, `(.L_x_22126) ;  /* 0x0000000108207547 */ /* 0x000fea000b800000 */
[----:B------:R-:W-:-:S09]  /*1cd0*/  UISETP.NE.AND UP0, UPT, UR4, 0x9, UPT ;  /* 0x000000090400788c */ /* 0x000fd2000bf05270 */
[----:B------:R-:W-:Y:S05]  /*1ce0*/  BRA.U UP0, `(.L_x_22119) ;  /* 0x0000000500687547 */ /* 0x000fea000b800000 */
[----:B------:R-:W2:Y:S02]  /*1cf0*/  LDG.E.64 R2, desc[UR36][R2.64] ;  /* 0x0000002402027981 */ /* 0x000ea4000c1e1b00 */
[----:B--2---:R-:W-:Y:S02]  /*1d00*/  FSETP.NEU.FTZ.AND P0, PT, R2, RZ, PT ;  /* 0x000000ff0200720b */ /* 0x004fe40003f1d000 */
[----:B------:R-:W-:-:S04]  /*1d10*/  FSETP.NEU.FTZ.AND P1, PT, R3, RZ, PT ;  /* 0x000000ff0300720b */ /* 0x000fc80003f3d000 */
[----:B------:R-:W-:-:S04]  /*1d20*/  PLOP3.LUT P0, PT, P0, P1, PT, 0xf8, 0x8f ;  /* 0x00000000008f781c */ /* 0x000fc80000703f70 */
[----:B------:R-:W-:Y:S01]  /*1d30*/  P2R R22, PR, RZ, 0x1 ;  /* 0x00000001ff167803 */ /* 0x000fe20000000000 */
[----:B------:R-:W-:Y:S08]  /*1d40*/  BRA `(.L_x_22120) ;  /* 0x0000000400cc7947 */ /* 0x000ff00003800000 */
.L_x_22126:
[----:B------:R-:W2:Y:S01]  /*1d50*/  LDG.E R2, desc[UR36][R2.64] ;  /* 0x0000002402027981 */ /* 0x000ea2000c1e1900 */
[----:B------:R-:W-:-:S04]  /*1d60*/  PLOP3.LUT P1, PT, PT, PT, PT, 0x80, 0x8 ;  /* 0x000000000008781c */ /* 0x000fc80003f2f070 */
[----:B------:R-:W-:Y:S01]  /*1d70*/  P2R R22, PR, RZ, 0x2 ;  /* 0x00000002ff167803 */ /* 0x000fe20000000000 */
[----:B--2---:R-:W-:-:S05]  /*1d80*/  HADD2.F32 R0, -RZ, R2.H0_H0 ;  /* 0x20000002ff007230 */ /* 0x004fca0000004100 */
[----:B------:R-:W-:-:S13]  /*1d90*/  FSETP.NEU.FTZ.AND P0, PT, R0, RZ, PT ;  /* 0x000000ff0000720b */ /* 0x000fda0003f1d000 */
[----:B------:R-:W-:Y:S05]  /*1da0*/  @P0 BRA `(.L_x_22120) ;  /* 0x0000000400b40947 */ /* 0x000fea0003800000 */
[----:B------:R-:W-:-:S05]  /*1db0*/  HADD2.F32 R0, -RZ, R2.H1_H1 ;  /* 0x30000002ff007230 */ /* 0x000fca0000004100 */
[----:B------:R-:W-:-:S04]  /*1dc0*/  FSETP.NEU.FTZ.AND P0, PT, R0, RZ, PT ;  /* 0x000000ff0000720b */ /* 0x000fc80003f1d000 */
[----:B------:R-:W-:Y:S01]  /*1dd0*/  P2R R22, PR, RZ, 0x1 ;  /* 0x00000001ff167803 */ /* 0x000fe20000000000 */
[----:B------:R-:W-:Y:S08]  /*1de0*/  BRA `(.L_x_22120) ;  /* 0x0000000400a47947 */ /* 0x000ff00003800000 */
.L_x_22125:
[----:B------:R-:W2:Y:S02]  /*1df0*/  LDG.E.64 R2, desc[UR36][R2.64] ;  /* 0x0000002402027981 */ /* 0x000ea4000c1e1b00 */
[----:B--2---:R-:W-:-:S06]  /*1e00*/  DSETP.NEU.AND P0, PT, R2, RZ, PT ;  /* 0x000000ff0200722a */ /* 0x004fcc0003f0d000 */
[----:B------:R-:W-:Y:S01]  /*1e10*/  P2R R22, PR, RZ, 0x1 ;  /* 0x00000001ff167803 */ /* 0x000fe20000000000 */
[----:B------:R-:W-:Y:S07]  /*1e20*/  BRA `(.L_x_22120) ;  /* 0x0000000400947947 */ /* 0x000fee0003800000 */
.L_x_22115:
        /* <DEDUP_REMOVED lines=10> */
[----:B------:R-:W-:Y:S01]  /*1ed0*/  P2R R22, PR, RZ, 0x1 ;  /* 0x00000001ff167803 */ /* 0x000fe20000000000 */
[----:B------:R-:W-:Y:S08]  /*1ee0*/  BRA `(.L_x_22120) ;  /* 0x0000000400647947 */ /* 0x000ff00003800000 */
.L_x_22129:
[----:B------:R-:W2:Y:S02]  /*1ef0*/  LDG.E.128 R4, desc[UR36][R2.64] ;  /* 0x0000002402047981 */ /* 0x000ea4000c1e1d00 */
[----:B--2---:R-:W-:-:S06]  /*1f00*/  DSETP.NEU.AND P0, PT, R6, RZ, PT ;  /* 0x000000ff0600722a */ /* 0x004fcc0003f0d000 */
[----:B------:R-:W-:-:S06]  /*1f10*/  DSETP.NEU.OR P0, PT, R4, RZ, P0 ;  /* 0x000000ff0400722a */ /* 0x000fcc000070d400 */
[----:B------:R-:W-:Y:S01]  /*1f20*/  P2R R22, PR, RZ, 0x1 ;  /* 0x00000001ff167803 */ /* 0x000fe20000000000 */
[----:B------:R-:W-:Y:S07]  /*1f30*/  BRA `(.L_x_22120) ;  /* 0x0000000400507947 */ /* 0x000fee0003800000 */
.L_x_22128:
[----:B------:R-:W-:-:S09]  /*1f40*/  UISETP.NE.AND UP0, UPT, UR4, 0xf, UPT ;  /* 0x0000000f0400788c */ /* 0x000fd2000bf05270 */
[----:B------:R-:W-:Y:S05]  /*1f50*/  BRA.U !UP0, `(.L_x_22130) ;  /* 0x0000000108507547 */ /* 0x000fea000b800000 */
[----:B------:R-:W-:-:S09]  /*1f60*/  UISETP.NE.AND UP0, UPT, UR4, 0x17, UPT ;  /* 0x000000170400788c */ /* 0x000fd2000bf05270 */
[----:B------:R-:W-:Y:S05]  /*1f70*/  BRA.U !UP0, `(.L_x_22131) ;  /* 0x0000000108187547 */ /* 0x000fea000b800000 */
[----:B------:R-:W-:-:S09]  /*1f80*/  UISETP.NE.AND UP0, UPT, UR4, 0x18, UPT ;  /* 0x000000180400788c */ /* 0x000fd2000bf05270 */
[----:B------:R-:W-:Y:S05]  /*1f90*/  BRA.U UP0, `(.L_x_22119) ;  /* 0x0000000100bc7547 */ /* 0x000fea000b800000 */
[----:B------:R-:W2:Y:S02]  /*1fa0*/  LDG.E.U8 R2, desc[UR36][R2.64] ;  /* 0x0000002402027981 */ /* 0x000ea4000c1e1100 */
[----:B--2---:R-:W-:-:S04]  /*1fb0*/  LOP3.LUT P0, RZ, R2, 0x7f, RZ, 0xc0, !PT ;  /* 0x0000007f02ff7812 */ /* 0x004fc8000780c0ff */
[----:B------:R-:W-:Y:S01]  /*1fc0*/  P2R R22, PR, RZ, 0x1 ;  /* 0x00000001ff167803 */ /* 0x000fe20000000000 */
[----:B------:R-:W-:Y:S08]  /*1fd0*/  BRA `(.L_x_22120) ;  /* 0x0000000400287947 */ /* 0x000ff00003800000 */
.L_x_22131:
[----:B------:R-:W2:Y:S02]  /*1fe0*/  LDG.E.U8 R0, desc[UR36][R2.64] ;  /* 0x0000002402007981 */ /* 0x000ea4000c1e1100 */
[----:B--2---:R-:W-:-:S05]  /*1ff0*/  IMAD.SHL.U32 R4, R0, 0x2000000, RZ ;  /* 0x0200000000047824 */ /* 0x004fca00078e00ff */
[----:B------:R-:W-:-:S13]  /*2000*/  ISETP.GT.U32.AND P0, PT, R4, 0x7ffffff, PT ;  /* 0x07ffffff0400780c */ /* 0x000fda0003f04070 */
[----:B------:R-:W-:Y:S01]  /*2010*/  @!P0 IMAD.SHL.U32 R0, R0, 0x100, RZ ;  /* 0x0000010000008824 */ /* 0x000fe200078e00ff */
[----:B------:R-:W-:-:S04]  /*2020*/  @P0 LEA.HI R4, R4, 0x70000000, RZ, 0x1c ;  /* 0x7000000004040811 */ /* 0x000fc800078fe0ff */
[----:B------:R-:W-:-:S04]  /*2030*/  @!P0 LOP3.LUT R0, R0, 0x7f00, RZ, 0xc0, !PT ;  /* 0x00007f0000008812 */ /* 0x000fc800078ec0ff */
[----:B------:R-:W-:-:S05]  /*2040*/  @!P0 LOP3.LUT R0, R0, 0x3f000000, RZ, 0xfc, !PT ;  /* 0x3f00000000008812 */ /* 0x000fca00078efcff */
[----:B------:R-:W-:Y:S01]  /*2050*/  @!P0 FADD.FTZ R0, R0, -0.5 ;  /* 0xbf00000000008421 */ /* 0x000fe20000010000 */
[----:B------:R-:W-:-:S05]  /*2060*/  @P0 FMUL.FTZ R0, R4, 1.9259299443872358531e-34 ;  /* 0x0780000004000820 */ /* 0x000fca0000410000 */
[----:B------:R-:W-:-:S04]  /*2070*/  LOP3.LUT P0, RZ, R0, 0x7fffffff, RZ, 0xc0, !PT ;  /* 0x7fffffff00ff7812 */ /* 0x000fc8000780c0ff */
[----:B------:R-:W-:Y:S01]  /*2080*/  P2R R22, PR, RZ, 0x1 ;  /* 0x00000001ff167803 */ /* 0x000fe20000000000 */
[----:B------:R-:W-:Y:S08]  /*2090*/  BRA `(.L_x_22120) ;  /* 0x0000000000f87947 */ /* 0x000ff00003800000 */
.L_x_22130:
[----:B------:R-:W2:Y:S02]  /*20a0*/  LDG.E.U16 R0, desc[UR36][R2.64] ;  /* 0x0000002402007981 */ /* 0x000ea4000c1e1500 */
[----:B--2---:R-:W-:-:S05]  /*20b0*/  IMAD.U32 R0, R0, 0x10000, RZ ;  /* 0x0001000000007824 */ /* 0x004fca00078e00ff */
[----:B------:R-:W-:-:S04]  /*20c0*/  FSETP.NEU.FTZ.AND P0, PT, R0, RZ, PT ;  /* 0x000000ff0000720b */ /* 0x000fc80003f1d000 */
[----:B------:R-:W-:Y:S01]  /*20d0*/  P2R R22, PR, RZ, 0x1 ;  /* 0x00000001ff167803 */ /* 0x000fe20000000000 */
[----:B------:R-:W-:Y:S08]  /*20e0*/  BRA `(.L_x_22120) ;  /* 0x0000000000e47947 */ /* 0x000ff00003800000 */
.L_x_22127:
        /* <DEDUP_REMOVED lines=9> */
[----:B--2---:R-:W-:-:S04]  /*2180*/  ISETP.NE.AND P0, PT, R2, RZ, PT ;  /* 0x000000ff0200720c */ /* 0x004fc80003f05270 */
[----:B------:R-:W-:Y:S01]  /*2190*/  P2R R22, PR, RZ, 0x1 ;  /* 0x00000001ff167803 */ /* 0x000fe20000000000 */
[----:B------:R-:W-:Y:S08]  /*21a0*/  BRA `(.L_x_22120) ;  /* 0x0000000000b47947 */ /* 0x000ff00003800000 */
.L_x_22134:
[----:B------:R-:W2:Y:S02]  /*21b0*/  LDG.E.U8 R2, desc[UR36][R2.64] ;  /* 0x0000002402027981 */ /* 0x000ea4000c1e1100 */
[----:B--2---:R-:W-:-:S04]  /*21c0*/  ISETP.NE.AND P0, PT, R2, RZ, PT ;  /* 0x000000ff0200720c */ /* 0x004fc80003f05270 */
[----:B------:R-:W-:Y:S01]  /*21d0*/  P2R R22, PR, RZ, 0x1 ;  /* 0x00000001ff167803 */ /* 0x000fe20000000000 */
[----:B------:R-:W-:Y:S08]  /*21e0*/  BRA `(.L_x_22120) ;  /* 0x0000000000a47947 */ /* 0x000ff00003800000 */
.L_x_22133:
[----:B------:R-:W2:Y:S02]  /*21f0*/  LDG.E.U8 R2, desc[UR36][R2.64] ;  /* 0x0000002402027981 */ /* 0x000ea4000c1e1100 */
[----:B--2---:R-:W-:-:S04]  /*2200*/  ISETP.NE.AND P0, PT, R2, RZ, PT ;  /* 0x000000ff0200720c */ /* 0x004fc80003f05270 */
[----:B------:R-:W-:Y:S01]  /*2210*/  P2R R22, PR, RZ, 0x1 ;  /* 0x00000001ff167803 */ /* 0x000fe20000000000 */
[----:B------:R-:W-:Y:S08]  /*2220*/  BRA `(.L_x_22120) ;  /* 0x0000000000947947 */ /* 0x000ff00003800000 */
.L_x_22132:
[----:B------:R-:W-:-:S09]  /*2230*/  UISETP.NE.AND UP0, UPT, UR4, 0x1c, UPT ;  /* 0x0000001c0400788c */ /* 0x000fd2000bf05270 */
[----:B------:R-:W-:Y:S05]  /*2240*/  BRA.U !UP0, `(.L_x_22135) ;  /* 0x0000000108807547 */ /* 0x000fea000b800000 */
[----:B------:R-:W-:-:S09]  /*2250*/  UISETP.NE.AND UP0, UPT, UR4, 0x1d, UPT ;  /* 0x0000001d0400788c */ /* 0x000fd2000bf05270 */
[----:B------:R-:W-:Y:S05]  /*2260*/  BRA.U !UP0, `(.L_x_22136) ;  /* 0x0000000108647547 */ /* 0x000fea000b800000 */
[----:B------:R-:W-:-:S09]  /*2270*/  UISETP.NE.AND UP0, UPT, UR4, 0x2c, UPT ;  /* 0x0000002c0400788c */ /* 0x000fd2000bf05270 */
[----:B------:R-:W-:Y:S05]  /*2280*/  BRA.U !UP0, `(.L_x_22137) ;  /* 0x00000001084c7547 */ /* 0x000fea000b800000 */
.L_x_22119:
        /* <DEDUP_REMOVED lines=15> */
[----:B--2---:R-:W-:Y:S05]  /*2380*/  CALL.ABS.NOINC R2 ;  /* 0x0000000002007343 */ /* 0x004fea0003c00000 */
.L_x_22138:
[----:B------:R-:W-:-:S04]  /*2390*/  PLOP3.LUT P0, PT, PT, PT, PT, 0x8, 0x80 ;  /* 0x000000000080781c */ /* 0x000fc80003f0e170 */
[----:B------:R-:W-:Y:S01]  /*23a0*/  P2R R22, PR, RZ, 0x1 ;  /* 0x00000001ff167803 */ /* 0x000fe20000000000 */
[----:B------:R-:W-:Y:S08]  /*23b0*/  BRA `(.L_x_22120) ;  /* 0x0000000000307947 */ /* 0x000ff00003800000 */
.L_x_22137:
[----:B------:R-:W2:Y:S02]  /*23c0*/  LDG.E.U8 R2, desc[UR36][R2.64] ;  /* 0x0000002402027981 */ /* 0x000ea4000c1e1100 */
[----:B--2---:R-:W-:-:S04]  /*23d0*/  ISETP.NE.AND P0, PT, R2, RZ, PT ;  /* 0x000000ff0200720c */ /* 0x004fc80003f05270 */
[----:B------:R-:W-:Y:S01]  /*23e0*/  P2R R22, PR, RZ, 0x1 ;  /* 0x00000001ff167803 */ /* 0x000fe20000000000 */
[----:B------:R-:W-:Y:S08]  /*23f0*/  BRA `(.L_x_22120) ;  /* 0x0000000000207947 */ /* 0x000ff00003800000 */
.L_x_22136:
[----:B------:R-:W2:Y:S02]  /*2400*/  LDG.E.64 R2, desc[UR36][R2.64] ;  /* 0x0000002402027981 */ /* 0x000ea4000c1e1b00 */
[----:B--2---:R-:W-:-:S04]  /*2410*/  ISETP.NE.U32.AND P0, PT, R2, RZ, PT ;  /* 0x000000ff0200720c */ /* 0x004fc80003f05070 */
[----:B------:R-:W-:-:S04]  /*2420*/  ISETP.NE.AND.EX P0, PT, R3, RZ, PT, P0 ;  /* 0x000000ff0300720c */ /* 0x000fc80003f05300 */
[----:B------:R-:W-:Y:S01]  /*2430*/  P2R R22, PR, RZ, 0x1 ;  /* 0x00000001ff167803 */ /* 0x000fe20000000000 */
[----:B------:R-:W-:Y:S08]  /*2440*/  BRA `(.L_x_22120) ;  /* 0x00000000000c7947 */ /* 0x000ff00003800000 */
.L_x_22135:
[----:B------:R-:W2:Y:S02]  /*2450*/  LDG.E R2, desc[UR36][R2.64] ;  /* 0x0000002402027981 */ /* 0x000ea4000c1e1900 */
[----:B--2---:R-:W-:-:S04]  /*2460*/  ISETP.NE.AND P0, PT, R2, RZ, PT ;  /* 0x000000ff0200720c */ /* 0x004fc80003f05270 */
[----:B------:R-:W-:-:S09]  /*2470*/  P2R R22, PR, RZ, 0x1 ;  /* 0x00000001ff167803 */ /* 0x000fd20000000000 */
.L_x_22120:
[----:B------:R-:W-:Y:S05]  /*2480*/  BSYNC.RECONVERGENT B6 ;  /* 0x0000000000067941 */ /* 0x000fea0003800200 */
.L_x_22114:
        /* <DEDUP_REMOVED lines=19> */
.L_x_22143:
[----:B------:R-:W2:Y:S02]  /*25c0*/  LDG.E.U8 R2, desc[UR36][R2.64] ;  /* 0x0000002402027981 */ /* 0x000ea4000c1e1100 */
[----:B--2---:R-:W-:-:S04]  /*25d0*/  ISETP.NE.AND P0, PT, R2, RZ, PT ;  /* 0x000000ff0200720c */ /* 0x004fc80003f05270 */
[----:B------:R-:W-:Y:S01]  /*25e0*/  P2R R19, PR, RZ, 0x1 ;  /* 0x00000001ff137803 */ /* 0x000fe20000000000 */
[----:B------:R-:W-:Y:S08]  /*25f0*/  BRA `(.L_x_22145) ;  /* 0x0000000800847947 */ /* 0x000ff00003800000 */
.L_x_22142:
        /* <DEDUP_REMOVED lines=11> */
.L_x_22147:
[----:B------:R-:W2:Y:S02]  /*26b0*/  LDG.E R2, desc[UR36][R2.64] ;  /* 0x0000002402027981 */ /* 0x000ea4000c1e1900 */
[----:B--2---:R-:W-:-:S04]  /*26c0*/  ISETP.NE.AND P0, PT, R2, RZ, PT ;  /* 0x000000ff0200720c */ /* 0x004fc80003f05270 */
[----:B------:R-:W-:Y:S01]  /*26d0*/  P2R R19, PR, RZ, 0x1 ;  /* 0x00000001ff137803 */ /* 0x000fe20000000000 */
[----:B------:R-:W-:Y:S08]  /*26e0*/  BRA `(.L_x_22145) ;  /* 0x0000000800487947 */ /* 0x000ff00003800000 */
.L_x_22146:
[----:B------:R-:W2:Y:S02]  /*26f0*/  LDG.E.U16 R2, desc[UR36][R2.64] ;  /* 0x0000002402027981 */ /* 0x000ea4000c1e1500 */
[----:B--2---:R-:W-:-:S04]  /*2700*/  ISETP.NE.AND P0, PT, R2, RZ, PT ;  /* 0x000000ff0200720c */ /* 0x004fc80003f05270 */
[----:B------:R-:W-:Y:S01]  /*2710*/  P2R R19, PR, RZ, 0x1 ;  /* 0x00000001ff137803 */ /* 0x000fe20000000000 */
[----:B------:R-:W-:Y:S08]  /*2720*/  BRA `(.L_x_22145) ;  /* 0x0000000800387947 */ /* 0x000ff00003800000 */
.L_x_22141:
        /* <DEDUP_REMOVED lines=10> */
.L_x_22149:
[----:B------:R-:W2:Y:S02]  /*27d0*/  LDG.E.U16 R0, desc[UR36][R2.64] ;  /* 0x0000002402007981 */ /* 0x000ea4000c1e1500 */
[----:B--2---:R-:W-:-:S05]  /*27e0*/  HADD2.F32 R0, -RZ, R0.H0_H0 ;  /* 0x20000000ff007230 */ /* 0x004fca0000004100 */
[----:B------:R-:W-:-:S04]  /*27f0*/  FSETP.NEU.FTZ.AND P0, PT, R0, RZ, PT ;  /* 0x000000ff0000720b */ /* 0x000fc80003f1d000 */
[----:B------:R-:W-:Y:S01]  /*2800*/  P2R R19, PR, RZ, 0x1 ;  /* 0x00000001ff137803 */ /* 0x000fe20000000000 */
[----:B------:R-:W-:Y:S08]  /*2810*/  BRA `(.L_x_22145) ;  /* 0x0000000400fc7947 */ /* 0x000ff00003800000 */
.L_x_22148:
        /* <DEDUP_REMOVED lines=12> */
.L_x_22151:
        /* <DEDUP_REMOVED lines=10> */
.L_x_22150:
[----:B------:R-:W2:Y:S02]  /*2980*/  LDG.E.64 R2, desc[UR36][R2.64] ;  /* 0x0000002402027981 */ /* 0x000ea4000c1e1b00 */
[----:B--2---:R-:W-:-:S06]  /*2990*/  DSETP.NEU.AND P0, PT, R2, RZ, PT ;  /* 0x000000ff0200722a */ /* 0x004fcc0003f0d000 */
[----:B------:R-:W-:Y:S01]  /*29a0*/  P2R R19, PR, RZ, 0x1 ;  /* 0x00000001ff137803 */ /* 0x000fe20000000000 */
[----:B------:R-:W-:Y:S07]  /*29b0*/  BRA `(.L_x_22145) ;  /* 0x0000000400947947 */ /* 0x000fee0003800000 */
.L_x_22140:
        /* <DEDUP_REMOVED lines=12> */
.L_x_22154:
[----:B------:R-:W2:Y:S02]  /*2a80*/  LDG.E.128 R4, desc[UR36][R2.64] ;  /* 0x0000002402047981 */ /* 0x000ea4000c1e1d00 */
[----:B--2---:R-:W-:-:S06]  /*2a90*/  DSETP.NEU.AND P0, PT, R6, RZ, PT ;  /* 0x000000ff0600722a */ /* 0x004fcc0003f0d000 */
[----:B------:R-:W-:-:S06]  /*2aa0*/  DSETP.NEU.OR P0, PT, R4, RZ, P0 ;  /* 0x000000ff0400722a */ /* 0x000fcc000070d400 */
[----:B------:R-:W-:Y:S01]  /*2ab0*/  P2R R19, PR, RZ, 0x1 ;  /* 0x00000001ff137803 */ /* 0x000fe20000000000 */
[----:B------:R-:W-:Y:S07]  /*2ac0*/  BRA `(.L_x_22145) ;  /* 0x0000000400507947 */ /* 0x000fee0003800000 */
.L_x_22153:
        /* <DEDUP_REMOVED lines=10> */
.L_x_22156:
[----:B------:R-:W2:Y:S02]  /*2b70*/  LDG.E.U8 R0, desc[UR36][R2.64] ;  /* 0x0000002402007981 */ /* 0x000ea4000c1e1100 */
[----:B--2---:R-:W-:-:S04]  /*2b80*/  SHF.L.U32 R4, R0, 0x19, RZ ;  /* 0x0000001900047819 */ /* 0x004fc800000006ff */
        /* <DEDUP_REMOVED lines=10> */
.L_x_22155:
[----:B------:R-:W2:Y:S02]  /*2c30*/  LDG.E.U16 R0, desc[UR36][R2.64] ;  /* 0x0000002402007981 */ /* 0x000ea4000c1e1500 */
[----:B--2---:R-:W-:-:S05]  /*2c40*/  IMAD.U32 R0, R0, 0x10000, RZ ;  /* 0x0001000000007824 */ /* 0x004fca00078e00ff */
[----:B------:R-:W-:-:S04]  /*2c50*/  FSETP.NEU.FTZ.AND P0, PT, R0, RZ, PT ;  /* 0x000000ff0000720b */ /* 0x000fc80003f1d000 */
[----:B------:R-:W-:Y:S01]  /*2c60*/  P2R R19, PR, RZ, 0x1 ;  /* 0x00000001ff137803 */ /* 0x000fe20000000000 */
[----:B------:R-:W-:Y:S08]  /*2c70*/  BRA `(.L_x_22145) ;  /* 0x0000000000e47947 */ /* 0x000ff00003800000 */
.L_x_22152:
        /* <DEDUP_REMOVED lines=12> */
.L_x_22159:
[----:B------:R-:W2:Y:S02]  /*2d40*/  LDG.E.U8 R2, desc[UR36][R2.64] ;  /* 0x0000002402027981 */ /* 0x000ea4000c1e1100 */
[----:B--2---:R-:W-:-:S04]  /*2d50*/  ISETP.NE.AND P0, PT, R2, RZ, PT ;  /* 0x000000ff0200720c */ /* 0x004fc80003f05270 */
[----:B------:R-:W-:Y:S01]  /*2d60*/  P2R R19, PR, RZ, 0x1 ;  /* 0x00000001ff137803 */ /* 0x000fe20000000000 */
[----:B------:R-:W-:Y:S08]  /*2d70*/  BRA `(.L_x_22145) ;  /* 0x0000000000a47947 */ /* 0x000ff00003800000 */
.L_x_22158:
[----:B------:R-:W2:Y:S02]  /*2d80*/  LDG.E.U8 R2, desc[UR36][R2.64] ;  /* 0x0000002402027981 */ /* 0x000ea4000c1e1100 */
[----:B--2---:R-:W-:-:S04]  /*2d90*/  ISETP.NE.AND P0, PT, R2, RZ, PT ;  /* 0x000000ff0200720c */ /* 0x004fc80003f05270 */
[----:B------:R-:W-:Y:S01]  /*2da0*/  P2R R19, PR, RZ, 0x1 ;  /* 0x00000001ff137803 */ /* 0x000fe20000000000 */
[----:B------:R-:W-:Y:S08]  /*2db0*/  BRA `(.L_x_22145) ;  /* 0x0000000000947947 */ /* 0x000ff00003800000 */
.L_x_22157:
[----:B------:R-:W-:-:S09]  /*2dc0*/  UISETP.NE.AND UP0, UPT, UR4, 0x1c, UPT ;  /* 0x0000001c0400788c */ /* 0x000fd2000bf05270 */
[----:B------:R-:W-:Y:S05]  /*2dd0*/  BRA.U !UP0, `(.L_x_22160) ;  /* 0x0000000108807547 */ /* 0x000fea000b800000 */
[----:B------:R-:W-:-:S09]  /*2de0*/  UISETP.NE.AND UP0, UPT, UR4, 0x1d, UPT ;  /* 0x0000001d0400788c */ /* 0x000fd2000bf05270 */
[----:B------:R-:W-:Y:S05]  /*2df0*/  BRA.U !UP0, `(.L_x_22161) ;  /* 0x0000000108647547 */ /* 0x000fea000b800000 */
[----:B------:R-:W-:-:S09]  /*2e00*/  UISETP.NE.AND UP0, UPT, UR4, 0x2c, UPT ;  /* 0x0000002c0400788c */ /* 0x000fd2000bf05270 */
[----:B------:R-:W-:Y:S05]  /*2e10*/  BRA.U !UP0, `(.L_x_22162) ;  /* 0x00000001084c7547 */ /* 0x000fea000b800000 */
.L_x_22144:
        /* <DEDUP_REMOVED lines=16> */
.L_x_22163:
[----:B------:R-:W-:-:S04]  /*2f20*/  PLOP3.LUT P0, PT, PT, PT, PT, 0x8, 0x80 ;  /* 0x000000000080781c */ /* 0x000fc80003f0e170 */
[----:B------:R-:W-:Y:S01]  /*2f30*/  P2R R19, PR, RZ, 0x1 ;  /* 0x00000001ff137803 */ /* 0x000fe20000000000 */
[----:B------:R-:W-:Y:S08]  /*2f40*/  BRA `(.L_x_22145) ;  /* 0x0000000000307947 */ /* 0x000ff00003800000 */
.L_x_22162:
[----:B------:R-:W2:Y:S02]  /*2f50*/  LDG.E.U8 R2, desc[UR36][R2.64] ;  /* 0x0000002402027981 */ /* 0x000ea4000c1e1100 */
[----:B--2---:R-:W-:-:S04]  /*2f60*/  ISETP.NE.AND P0, PT, R2, RZ, PT ;  /* 0x000000ff0200720c */ /* 0x004fc80003f05270 */
[----:B------:R-:W-:Y:S01]  /*2f70*/  P2R R19, PR, RZ, 0x1 ;  /* 0x00000001ff137803 */ /* 0x000fe20000000000 */
[----:B------:R-:W-:Y:S08]  /*2f80*/  BRA `(.L_x_22145) ;  /* 0x0000000000207947 */ /* 0x000ff00003800000 */
.L_x_22161:
[----:B------:R-:W2:Y:S02]  /*2f90*/  LDG.E.64 R2, desc[UR36][R2.64] ;  /* 0x0000002402027981 */ /* 0x000ea4000c1e1b00 */
[----:B--2---:R-:W-:-:S04]  /*2fa0*/  ISETP.NE.U32.AND P0, PT, R2, RZ, PT ;  /* 0x000000ff0200720c */ /* 0x004fc80003f05070 */
[----:B------:R-:W-:-:S04]  /*2fb0*/  ISETP.NE.AND.EX P0, PT, R3, RZ, PT, P0 ;  /* 0x000000ff0300720c */ /* 0x000fc80003f05300 */
[----:B------:R-:W-:Y:S01]  /*2fc0*/  P2R R19, PR, RZ, 0x1 ;  /* 0x00000001ff137803 */ /* 0x000fe20000000000 */
[----:B------:R-:W-:Y:S08]  /*2fd0*/  BRA `(.L_x_22145) ;  /* 0x00000000000c7947 */ /* 0x000ff00003800000 */
.L_x_22160:
[----:B------:R-:W2:Y:S02]  /*2fe0*/  LDG.E R2, desc[UR36][R2.64] ;  /* 0x0000002402027981 */ /* 0x000ea4000c1e1900 */
[----:B--2---:R-:W-:-:S04]  /*2ff0*/  ISETP.NE.AND P0, PT, R2, RZ, PT ;  /* 0x000000ff0200720c */ /* 0x004fc80003f05270 */
[----:B------:R-:W-:-:S09]  /*3000*/  P2R R19, PR, RZ, 0x1 ;  /* 0x00000001ff137803 */ /* 0x000fd20000000000 */
.L_x_22145:
[----:B------:R-:W-:Y:S05]  /*3010*/  BSYNC.RECONVERGENT B6 ;  /* 0x0000000000067941 */ /* 0x000fea0003800200 */
.L_x_22139:
        /* <DEDUP_REMOVED lines=16> */
[----:B--2---:R-:W-:Y:S01]  /*3120*/  ISETP.NE.AND P0, PT, R2, RZ, PT ;  /* 0x000000ff0200720c */ /* 0x004fe20003f05270 */
[----:B------:R-:W-:-:S12]  /*3130*/  BRA `(.L_x_22170) ;  /* 0x00000008003c7947 */ /* 0x000fd80003800000 */
.L_x_22168:
[----:B------:R-:W2:Y:S02]  /*3140*/  LDG.E.U8 R2, desc[UR36][R2.64] ;  /* 0x0000002402027981 */ /* 0x000ea4000c1e1100 */
[----:B--2---:R-:W-:Y:S01]  /*3150*/  ISETP.NE.AND P0, PT, R2, RZ, PT ;  /* 0x000000ff0200720c */ /* 0x004fe20003f05270 */
[----:B------:R-:W-:-:S12]  /*3160*/  BRA `(.L_x_22170) ;  /* 0x0000000800307947 */ /* 0x000fd80003800000 */
.L_x_22167:
        /* <DEDUP_REMOVED lines=8> */
[----:B------:R-:W-:Y:S01]  /*31f0*/  ISETP.NE.AND.EX P0, PT, R3, RZ, PT, P0 ;  /* 0x000000ff0300720c */ /* 0x000fe20003f05300 */
[----:B------:R-:W-:-:S12]  /*3200*/  BRA `(.L_x_22170) ;  /* 0x0000000800087947 */ /* 0x000fd80003800000 */
.L_x_22172:
[----:B------:R-:W2:Y:S02]  /*3210*/  LDG.E R2, desc[UR36][R2.64] ;  /* 0x0000002402027981 */ /* 0x000ea4000c1e1900 */
[----:B--2---:R-:W-:Y:S01]  /*3220*/  ISETP.NE.AND P0, PT, R2, RZ, PT ;  /* 0x000000ff0200720c */ /* 0x004fe20003f05270 */
[----:B------:R-:W-:-:S12]  /*3230*/  BRA `(.L_x_22170) ;  /* 0x0000000400fc7947 */ /* 0x000fd80003800000 */
.L_x_22171:
[----:B------:R-:W2:Y:S02]  /*3240*/  LDG.E.U16 R2, desc[UR36][R2.64] ;  /* 0x0000002402027981 */ /* 0x000ea4000c1e1500 */
[----:B--2---:R-:W-:Y:S01]  /*3250*/  ISETP.NE.AND P0, PT, R2, RZ, PT ;  /* 0x000000ff0200720c */ /* 0x004fe20003f05270 */
[----:B------:R-:W-:-:S12]  /*3260*/  BRA `(.L_x_22170) ;  /* 0x0000000400f07947 */ /* 0x000fd80003800000 */
.L_x_22166:
[----:B------:R-:W-:-:S09]  /*3270*/  UISETP.GT.AND UP0, UPT, UR4, 0x6, UPT ;  /* 0x000000060400788c */ /* 0x000fd2000bf04270 */
[----:B------:R-:W-:Y:S05]  /*3280*/  BRA.U UP0, `(.L_x_22173) ;  /* 0x00000001002c7547 */ /* 0x000fea000b800000 */
[----:B------:R-:W-:-:S09]  /*3290*/  UISETP.NE.AND UP0, UPT, UR4, 0x5, UPT ;  /* 0x000000050400788c */ /* 0x000fd2000bf05270 */
[----:B------:R-:W-:Y:S05]  /*32a0*/  BRA.U !UP0, `(.L_x_22174) ;  /* 0x0000000108147547 */ /* 0x000fea000b800000 */
[----:B------:R-:W-:-:S09]  /*32b0*/  UISETP.NE.AND UP0, UPT, UR4, 0x6, UPT ;  /* 0x000000060400788c */ /* 0x000fd2000bf05270 */
[----:B------:R-:W-:Y:S05]  /*32c0*/  BRA.U UP0, `(.L_x_22169) ;  /* 0x00000005006c7547 */ /* 0x000fea000b800000 */
[----:B------:R-:W2:Y:S02]  /*32d0*/  LDG.E R2, desc[UR36][R2.64] ;  /* 0x0000002402027981 */ /* 0x000ea4000c1e1900 */
[----:B--2---:R-:W-:Y:S01]  /*32e0*/  FSETP.NEU.FTZ.AND P0, PT, R2, RZ, PT ;  /* 0x000000ff0200720b */ /* 0x004fe20003f1d000 */
[----:B------:R-:W-:-:S12]  /*32f0*/  BRA `(.L_x_22170) ;  /* 0x0000000400cc7947 */ /* 0x000fd80003800000 */
.L_x_22174:
[----:B------:R-:W2:Y:S02]  /*3300*/  LDG.E.U16 R0, desc[UR36][R2.64] ;  /* 0x0000002402007981 */ /* 0x000ea4000c1e1500 */
[----:B--2---:R-:W-:-:S05]  /*3310*/  HADD2.F32 R0, -RZ, R0.H0_H0 ;  /* 0x20000000ff007230 */ /* 0x004fca0000004100 */
[----:B------:R-:W-:Y:S01]  /*3320*/  FSETP.NEU.FTZ.AND P0, PT, R0, RZ, PT ;  /* 0x000000ff0000720b */ /* 0x000fe20003f1d000 */
[----:B------:R-:W-:-:S12]  /*3330*/  BRA `(.L_x_22170) ;  /* 0x0000000400bc7947 */ /* 0x000fd80003800000 */
.L_x_22173:
        /* <DEDUP_REMOVED lines=9> */
[----:B------:R-:W-:Y:S01]  /*33d0*/  PLOP3.LUT P0, PT, P0, P1, PT, 0xf8, 0x8f ;  /* 0x00000000008f781c */ /* 0x000fe20000703f70 */
[----:B------:R-:W-:-:S12]  /*33e0*/  BRA `(.L_x_22170) ;  /* 0x0000000400907947 */ /* 0x000fd80003800000 */
.L_x_22176:
[----:B------:R-:W2:Y:S01]  /*33f0*/  LDG.E R2, desc[UR36][R2.64] ;  /* 0x0000002402027981 */ /* 0x000ea2000c1e1900 */
[----:B------:R-:W-:Y:S01]  /*3400*/  PLOP3.LUT P0, PT, PT, PT, PT, 0x80, 0x8 ;  /* 0x000000000008781c */ /* 0x000fe20003f0f070 */
[----:B--2---:R-:W-:-:S05]  /*3410*/  HADD2.F32 R0, -RZ, R2.H0_H0 ;  /* 0x20000002ff007230 */ /* 0x004fca0000004100 */
[----:B------:R-:W-:-:S13]  /*3420*/  FSETP.NEU.FTZ.AND P1, PT, R0, RZ, PT ;  /* 0x000000ff0000720b */ /* 0x000fda0003f3d000 */
[----:B------:R-:W-:Y:S05]  /*3430*/  @P1 BRA `(.L_x_22170) ;  /* 0x00000004007c1947 */ /* 0x000fea0003800000 */
[----:B------:R-:W-:-:S05]  /*3440*/  HADD2.F32 R0, -RZ, R2.H1_H1 ;  /* 0x30000002ff007230 */ /* 0x000fca0000004100 */
[----:B------:R-:W-:Y:S01]  /*3450*/  FSETP.NEU.FTZ.AND P0, PT, R0, RZ, PT ;  /* 0x000000ff0000720b */ /* 0x000fe20003f1d000 */
[----:B------:R-:W-:-:S12]  /*3460*/  BRA `(.L_x_22170) ;  /* 0x0000000400707947 */ /* 0x000fd80003800000 */
.L_x_22175:
[----:B------:R-:W2:Y:S02]  /*3470*/  LDG.E.64 R2, desc[UR36][R2.64] ;  /* 0x0000002402027981 */ /* 0x000ea4000c1e1b00 */
[----:B--2---:R-:W-:Y:S01]  /*3480*/  DSETP.NEU.AND P0, PT, R2, RZ, PT ;  /* 0x000000ff0200722a */ /* 0x004fe20003f0d000 */
[----:B------:R-:W-:-:S13]  /*3490*/  BRA `(.L_x_22170) ;  /* 0x0000000400647947 */ /* 0x000fda0003800000 */
.L_x_22165:
        /* <DEDUP_REMOVED lines=9> */
[----:B--2---:R-:W-:Y:S01]  /*3530*/  ISETP.NE.AND P0, PT, R2, RZ, PT ;  /* 0x000000ff0200720c */ /* 0x004fe20003f05270 */
[----:B------:R-:W-:-:S12]  /*3540*/  BRA `(.L_x_22170) ;  /* 0x0000000400387947 */ /* 0x000fd80003800000 */
.L_x_22179:
[----:B------:R-:W2:Y:S02]  /*3550*/  LDG.E.128 R4, desc[UR36][R2.64] ;  /* 0x0000002402047981 */ /* 0x000ea4000c1e1d00 */
[----:B--2---:R-:W-:-:S06]  /*3560*/  DSETP.NEU.AND P0, PT, R6, RZ, PT ;  /* 0x000000ff0600722a */ /* 0x004fcc0003f0d000 */
[----:B------:R-:W-:Y:S01]  /*3570*/  DSETP.NEU.OR P0, PT, R4, RZ, P0 ;  /* 0x000000ff0400722a */ /* 0x000fe2000070d400 */
[----:B------:R-:W-:-:S13]  /*3580*/  BRA `(.L_x_22170) ;  /* 0x0000000400287947 */ /* 0x000fda0003800000 */
.L_x_22178:
[----:B------:R-:W-:-:S09]  /*3590*/  UISETP.NE.AND UP0, UPT, UR4, 0xf, UPT ;  /* 0x0000000f0400788c */ /* 0x000fd2000bf05270 */
[----:B------:R-:W-:Y:S05]  /*35a0*/  BRA.U !UP0, `(.L_x_22180) ;  /* 0x0000000108487547 */ /* 0x000fea000b800000 */
[----:B------:R-:W-:-:S09]  /*35b0*/  UISETP.NE.AND UP0, UPT, UR4, 0x17, UPT ;  /* 0x000000170400788c */ /* 0x000fd2000bf05270 */
[----:B------:R-:W-:Y:S05]  /*35c0*/  BRA.U !UP0, `(.L_x_22181) ;  /* 0x0000000108147547 */ /* 0x000fea000b800000 */
[----:B------:R-:W-:-:S09]  /*35d0*/  UISETP.NE.AND UP0, UPT, UR4, 0x18, UPT ;  /* 0x000000180400788c */ /* 0x000fd2000bf05270 */
[----:B------:R-:W-:Y:S05]  /*35e0*/  BRA.U UP0, `(.L_x_22169) ;  /* 0x0000000100a47547 */ /* 0x000fea000b800000 */
[----:B------:R-:W2:Y:S02]  /*35f0*/  LDG.E.U8 R2, desc[UR36][R2.64] ;  /* 0x0000002402027981 */ /* 0x000ea4000c1e1100 */
[----:B--2---:R-:W-:Y:S01]  /*3600*/  LOP3.LUT P0, RZ, R2, 0x7f, RZ, 0xc0, !PT ;  /* 0x0000007f02ff7812 */ /* 0x004fe2000780c0ff */
[----:B------:R-:W-:-:S12]  /*3610*/  BRA `(.L_x_22170) ;  /* 0x0000000400047947 */ /* 0x000fd80003800000 */
.L_x_22181:
        /* <DEDUP_REMOVED lines=9> */
[----:B------:R-:W-:Y:S01]  /*36b0*/  LOP3.LUT P0, RZ, R0, 0x7fffffff, RZ, 0xc0, !PT ;  /* 0x7fffffff00ff7812 */ /* 0x000fe2000780c0ff */
[----:B------:R-:W-:-:S12]  /*36c0*/  BRA `(.L_x_22170) ;  /* 0x0000000000d87947 */ /* 0x000fd80003800000 */
.L_x_22180:
[----:B------:R-:W2:Y:S02]  /*36d0*/  LDG.E.U16 R0, desc[UR36][R2.64] ;  /* 0x0000002402007981 */ /* 0x000ea4000c1e1500 */
[----:B--2---:R-:W-:-:S04]  /*36e0*/  SHF.L.U32 R0, R0, 0x10, RZ ;  /* 0x0000001000007819 */ /* 0x004fc800000006ff */
[----:B------:R-:W-:Y:S01]  /*36f0*/  FSETP.NEU.FTZ.AND P0, PT, R0, RZ, PT ;  /* 0x000000ff0000720b */ /* 0x000fe20003f1d000 */
[----:B------:R-:W-:-:S12]  /*3700*/  BRA `(.L_x_22170) ;  /* 0x0000000000c87947 */ /* 0x000fd80003800000 */
.L_x_22177:
        /* <DEDUP_REMOVED lines=9> */
[----:B--2---:R-:W-:Y:S01]  /*37a0*/  ISETP.NE.AND P0, PT, R2, RZ, PT ;  /* 0x000000ff0200720c */ /* 0x004fe20003f05270 */
[----:B------:R-:W-:-:S12]  /*37b0*/  BRA `(.L_x_22170) ;  /* 0x00000000009c7947 */ /* 0x000fd80003800000 */
.L_x_22184:
[----:B------:R-:W2:Y:S02]  /*37c0*/  LDG.E.U8 R2, desc[UR36][R2.64] ;  /* 0x0000002402027981 */ /* 0x000ea4000c1e1100 */
[----:B--2---:R-:W-:Y:S01]  /*37d0*/  ISETP.NE.AND P0, PT, R2, RZ, PT ;  /* 0x000000ff0200720c */ /* 0x004fe20003f05270 */
[----:B------:R-:W-:-:S12]  /*37e0*/  BRA `(.L_x_22170) ;  /* 0x0000000000907947 */ /* 0x000fd80003800000 */
.L_x_22183:
[----:B------:R-:W2:Y:S02]  /*37f0*/  LDG.E.U8 R2, desc[UR36][R2.64] ;  /* 0x0000002402027981 */ /* 0x000ea4000c1e1100 */
[----:B--2---:R-:W-:Y:S01]  /*3800*/  ISETP.NE.AND P0, PT, R2, RZ, PT ;  /* 0x000000ff0200720c */ /* 0x004fe20003f05270 */
[----:B------:R-:W-:-:S12]  /*3810*/  BRA `(.L_x_22170) ;  /* 0x0000000000847947 */ /* 0x000fd80003800000 */
.L_x_22182:
[----:B------:R-:W-:-:S09]  /*3820*/  UISETP.NE.AND UP0, UPT, UR4, 0x1c, UPT ;  /* 0x0000001c0400788c */ /* 0x000fd2000bf05270 */
[----:B------:R-:W-:Y:S05]  /*3830*/  BRA.U !UP0, `(.L_x_22185) ;  /* 0x0000000108747547 */ /* 0x000fea000b800000 */
[----:B------:R-:W-:-:S09]  /*3840*/  UISETP.NE.AND UP0, UPT, UR4, 0x1d, UPT ;  /* 0x0000001d0400788c */ /* 0x000fd2000bf05270 */
[----:B------:R-:W-:Y:S05]  /*3850*/  BRA.U !UP0, `(.L_x_22186) ;  /* 0x00000001085c7547 */ /* 0x000fea000b800000 */
[----:B------:R-:W-:-:S09]  /*3860*/  UISETP.NE.AND UP0, UPT, UR4, 0x2c, UPT ;  /* 0x0000002c0400788c */ /* 0x000fd2000bf05270 */
[----:B------:R-:W-:Y:S05]  /*3870*/  BRA.U !UP0, `(.L_x_22187) ;  /* 0x0000000108487547 */ /* 0x000fea000b800000 */
.L_x_22169:
        /* <DEDUP_REMOVED lines=16> */
.L_x_22188:
[----:B------:R-:W-:Y:S01]  /*3980*/  PLOP3.LUT P0, PT, PT, PT, PT, 0x8, 0x80 ;  /* 0x000000000080781c */ /* 0x000fe20003f0e170 */
[----:B------:R-:W-:-:S12]  /*3990*/  BRA `(.L_x_22170) ;  /* 0x0000000000247947 */ /* 0x000fd80003800000 */
.L_x_22187:
[----:B------:R-:W2:Y:S02]  /*39a0*/  LDG.E.U8 R2, desc[UR36][R2.64] ;  /* 0x0000002402027981 */ /* 0x000ea4000c1e1100 */
[----:B--2---:R-:W-:Y:S01]  /*39b0*/  ISETP.NE.AND P0, PT, R2, RZ, PT ;  /* 0x000000ff0200720c */ /* 0x004fe20003f05270 */
[----:B------:R-:W-:-:S12]  /*39c0*/  BRA `(.L_x_22170) ;  /* 0x0000000000187947 */ /* 0x000fd80003800000 */
.L_x_22186:
[----:B------:R-:W2:Y:S02]  /*39d0*/  LDG.E.64 R2, desc[UR36][R2.64] ;  /* 0x0000002402027981 */ /* 0x000ea4000c1e1b00 */
[----:B--2---:R-:W-:-:S04]  /*39e0*/  ISETP.NE.U32.AND P0, PT, R2, RZ, PT ;  /* 0x000000ff0200720c */ /* 0x004fc80003f05070 */
[----:B------:R-:W-:Y:S01]  /*39f0*/  ISETP.NE.AND.EX P0, PT, R3, RZ, PT, P0 ;  /* 0x000000ff0300720c */ /* 0x000fe20003f05300 */
[----:B------:R-:W-:-:S12]  /*3a00*/  BRA `(.L_x_22170) ;  /* 0x0000000000087947 */ /* 0x000fd80003800000 */
.L_x_22185:
[----:B------:R-:W2:Y:S02]  /*3a10*/  LDG.E R2, desc[UR36][R2.64] ;  /* 0x0000002402027981 */ /* 0x000ea4000c1e1900 */
[----:B--2---:R-:W-:-:S13]  /*3a20*/  ISETP.NE.AND P0, PT, R2, RZ, PT ;  /* 0x000000ff0200720c */ /* 0x004fda0003f05270 */
.L_x_22170:
[----:B------:R-:W-:Y:S05]  /*3a30*/  BSYNC.RECONVERGENT B6 ;  /* 0x0000000000067941 */ /* 0x000fea0003800200 */
.L_x_22164:
[----:B------:R-:W-:Y:S01]  /*3a40*/  ISETP.NE.AND P2, PT, R22, RZ, PT ;  /* 0x000000ff1600720c */ /* 0x000fe20003f45270 */
[----:B------:R-:W0:Y:S01]  /*3a50*/  LDCU.64 UR6, c[0x0][0x648] ;  /* 0x0000c900ff0677ac */ /* 0x000e220008000a00 */
[----:B------:R-:W-:Y:S01]  /*3a60*/  ISETP.NE.AND P1, PT, R19, RZ, PT ;  /* 0x000000ff1300720c */ /* 0x000fe20003f25270 */
[----:B------:R-:W-:Y:S01]  /*3a70*/  BSSY.RECONVERGENT B6, `(.L_x_22189) ;  /* 0x00000d7000067945 */ /* 0x000fe20003800200 */
[----:B------:R-:W-:Y:S01]  /*3a80*/  ISETP.NE.AND P2, PT, RZ, UR40, P2 ;  /* 0x00000028ff007c0c */ /* 0x000fe20009745270 */
[----:B------:R-:W-:-:S04]  /*3a90*/  ULOP3.LUT UR4, UR41, 0xff, URZ, 0xc0, !UPT ;  /* 0x000000ff29047892 */ /* 0x000fc8000f8ec0ff */
[----:B------:R-:W-:-:S08]  /*3aa0*/  UISETP.GT.AND UP0, UPT, UR4, 0x9, UPT ;  /* 0x000000090400788c */ /* 0x000fd0000bf04270 */
[----:B------:R-:W-:Y:S02]  /*3ab0*/  @!P2 ISETP.NE.AND P3, PT, RZ, UR39, P1 ;  /* 0x00000027ff00ac0c */ /* 0x000fe40008f65270 */
[----:B------:R-:W-:Y:S02]  /*3ac0*/  PLOP3.LUT P1, PT, PT, PT, PT, 0x80, 0x8 ;  /* 0x000000000008781c */ /* 0x000fe40003f2f070 */
[----:B0-----:R-:W-:Y:S02]  /*3ad0*/  IADD3 R2, P4, PT, R16, UR6, RZ ;  /* 0x0000000610027c10 */ /* 0x001fe4000ff9e0ff */
[----:B------:R-:W-:Y:S02]  /*3ae0*/  @!P2 PLOP3.LUT P1, PT, P3, P0, PT, 0x80, 0x8 ;  /* 0x000000000008a81c */ /* 0x000fe40001f21070 */
[----:B------:R-:W-:Y:S02]  /*3af0*/  IADD3.X R3, PT, PT, RZ, UR7, RZ, P4, !PT ;  /* 0x00000007ff037c10 */ /* 0x000fe4000a7fe4ff */
[----:B------:R-:W-:Y:S01]  /*3b00*/  SEL R4, RZ, 0x1, !P1 ;  /* 0x00000001ff047807 */ /* 0x000fe20004800000 */
        /* <DEDUP_REMOVED lines=11> */
.L_x_22193:
[----:B------:R0:W-:Y:S01]  /*3bc0*/  STG.E.U8 desc[UR36][R2.64], R4 ;  /* 0x0000000402007986 */ /* 0x0001e2000c101124 */
[----:B------:R-:W-:Y:S05]  /*3bd0*/  BRA `(.L_x_22195) ;  /* 0x0000000c00007947 */ /* 0x000fea0003800000 */
.L_x_22192:
        /* <DEDUP_REMOVED lines=9> */
.L_x_22197:
[----:B------:R0:W-:Y:S01]  /*3c70*/  STG.E desc[UR36][R2.64], R4 ;  /* 0x0000000402007986 */ /* 0x0001e2000c101924 */
[----:B------:R-:W-:Y:S05]  /*3c80*/  BRA `(.L_x_22195) ;  /* 0x0000000800d47947 */ /* 0x000fea0003800000 */
.L_x_22196:
[----:B------:R0:W-:Y:S01]  /*3c90*/  STG.E.U16 desc[UR36][R2.64], R4 ;  /* 0x0000000402007986 */ /* 0x0001e2000c101524 */
[----:B------:R-:W-:Y:S05]  /*3ca0*/  BRA `(.L_x_22195) ;  /* 0x0000000800cc7947 */ /* 0x000fea0003800000 */
.L_x_22191:
[----:B------:R-:W-:-:S09]  /*3cb0*/  UISETP.GT.AND UP0, UPT, UR4, 0x6, UPT ;  /* 0x000000060400788c */ /* 0x000fd2000bf04270 */
[----:B------:R-:W-:Y:S05]  /*3cc0*/  BRA.U UP0, `(.L_x_22198) ;  /* 0x00000001002c7547 */ /* 0x000fea000b800000 */
[----:B------:R-:W-:-:S09]  /*3cd0*/  UISETP.NE.AND UP0, UPT, UR4, 0x5, UPT ;  /* 0x000000050400788c */ /* 0x000fd2000bf05270 */
[----:B------:R-:W-:Y:S05]  /*3ce0*/  BRA.U !UP0, `(.L_x_22199) ;  /* 0x0000000108147547 */ /* 0x000fea000b800000 */
[----:B------:R-:W-:-:S09]  /*3cf0*/  UISETP.NE.AND UP0, UPT, UR4, 0x6, UPT ;  /* 0x000000060400788c */ /* 0x000fd2000bf05270 */
[----:B------:R-:W-:Y:S05]  /*3d00*/  BRA.U UP0, `(.L_x_22194) ;  /* 0x0000000900247547 */ /* 0x000fea000b800000 */
[----:B------:R-:W-:-:S05]  /*3d10*/  I2FP.F32.U32 R5, R4 ;  /* 0x0000000400057245 */ /* 0x000fca0000201000 */
[----:B------:R0:W-:Y:S01]  /*3d20*/  STG.E desc[UR36][R2.64], R5 ;  /* 0x0000000502007986 */ /* 0x0001e2000c101924 */
[----:B------:R-:W-:Y:S05]  /*3d30*/  BRA `(.L_x_22195) ;  /* 0x0000000800a87947 */ /* 0x000fea0003800000 */
.L_x_22199:
[----:B------:R-:W-:-:S04]  /*3d40*/  I2FP.F32.U32 R0, R4 ;  /* 0x0000000400007245 */ /* 0x000fc80000201000 */
[----:B------:R-:W-:-:S05]  /*3d50*/  F2FP.F16.F32.PACK_AB R0, RZ, R0 ;  /* 0x00000000ff00723e */ /* 0x000fca00000000ff */
[----:B------:R0:W-:Y:S01]  /*3d60*/  STG.E.U16 desc[UR36][R2.64], R0 ;  /* 0x0000000002007986 */ /* 0x0001e2000c101524 */
[----:B------:R-:W-:Y:S05]  /*3d70*/  BRA `(.L_x_22195) ;  /* 0x0000000800987947 */ /* 0x000fea0003800000 */
.L_x_22198:
[----:B------:R-:W-:-:S09]  /*3d80*/  UISETP.NE.AND UP0, UPT, UR4, 0x7, UPT ;  /* 0x000000070400788c */ /* 0x000fd2000bf05270 */
[----:B------:R-:W-:Y:S05]  /*3d90*/  BRA.U !UP0, `(.L_x_22200) ;  /* 0x0000000108347547 */ /* 0x000fea000b800000 */
[----:B------:R-:W-:-:S09]  /*3da0*/  UISETP.NE.AND UP0, UPT, UR4, 0x8, UPT ;  /* 0x000000080400788c */ /* 0x000fd2000bf05270 */
[----:B------:R-:W-:Y:S05]  /*3db0*/  BRA.U !UP0, `(.L_x_22201) ;  /* 0x0000000108187547 */ /* 0x000fea000b800000 */
[----:B------:R-:W-:-:S09]  /*3dc0*/  UISETP.NE.AND UP0, UPT, UR4, 0x9, UPT ;  /* 0x000000090400788c */ /* 0x000fd2000bf05270 */
[----:B------:R-:W-:Y:S05]  /*3dd0*/  BRA.U UP0, `(.L_x_22194) ;  /* 0x0000000500f07547 */ /* 0x000fea000b800000 */
[----:B------:R-:W-:Y:S01]  /*3de0*/  I2FP.F32.U32 R4, R4 ;  /* 0x0000000400047245 */ /* 0x000fe20000201000 */
[----:B------:R-:W-:-:S05]  /*3df0*/  IMAD.MOV.U32 R5, RZ, RZ, RZ ;  /* 0x000000ffff057224 */ /* 0x000fca00078e00ff */
[----:B------:R0:W-:Y:S01]  /*3e00*/  STG.E.64 desc[UR36][R2.64], R4 ;  /* 0x0000000402007986 */ /* 0x0001e2000c101b24 */
[----:B------:R-:W-:Y:S05]  /*3e10*/  BRA `(.L_x_22195) ;  /* 0x0000000800707947 */ /* 0x000fea0003800000 */
.L_x_22201:
[----:B------:R-:W-:-:S04]  /*3e20*/  I2FP.F32.U32 R4, R4 ;  /* 0x0000000400047245 */ /* 0x000fc80000201000 */
[----:B------:R-:W-:-:S04]  /*3e30*/  F2FP.F16.F32.PACK_AB R5, RZ, R4 ;  /* 0x00000004ff05723e */ /* 0x000fc800000000ff */
[----:B------:R-:W-:-:S05]  /*3e40*/  PRMT R5, R5, 0x5410, RZ ;  /* 0x0000541005057816 */ /* 0x000fca00000000ff */
[----:B------:R0:W-:Y:S01]  /*3e50*/  STG.E desc[UR36][R2.64], R5 ;  /* 0x0000000502007986 */ /* 0x0001e2000c101924 */
[----:B------:R-:W-:Y:S05]  /*3e60*/  BRA `(.L_x_22195) ;  /* 0x00000008005c7947 */ /* 0x000fea0003800000 */
.L_x_22200:
[----:B------:R-:W0:Y:S02]  /*3e70*/  I2F.F64.U32 R4, R4 ;  /* 0x0000000400047312 */ /* 0x000e240000201800 */
[----:B0-----:R0:W-:Y:S01]  /*3e80*/  STG.E.64 desc[UR36][R2.64], R4 ;  /* 0x0000000402007986 */ /* 0x0011e2000c101b24 */
[----:B------:R-:W-:Y:S05]  /*3e90*/  BRA `(.L_x_22195) ;  /* 0x0000000800507947 */ /* 0x000fea0003800000 */
.L_x_22190:
        /* <DEDUP_REMOVED lines=8> */
[----:B------:R0:W-:Y:S01]  /*3f20*/  STG.E.U8 desc[UR36][R2.64], R4 ;  /* 0x0000000402007986 */ /* 0x0001e2000c101124 */
[----:B------:R-:W-:Y:S05]  /*3f30*/  BRA `(.L_x_22195) ;  /* 0x0000000800287947 */ /* 0x000fea0003800000 */
.L_x_22204:
[----:B------:R-:W0:Y:S01]  /*3f40*/  I2F.F64.U32 R4, R4 ;  /* 0x0000000400047312 */ /* 0x000e220000201800 */
[----:B------:R-:W-:-:S05]  /*3f50*/  CS2R R6, SRZ ;  /* 0x0000000000067805 */ /* 0x000fca000001ff00 */
[----:B0-----:R0:W-:Y:S01]  /*3f60*/  STG.E.128 desc[UR36][R2.64], R4 ;  /* 0x0000000402007986 */ /* 0x0011e2000c101d24 */
[----:B------:R-:W-:Y:S05]  /*3f70*/  BRA `(.L_x_22195) ;  /* 0x0000000800187947 */ /* 0x000fea0003800000 */
.L_x_22203:
[----:B------:R-:W-:-:S09]  /*3f80*/  UISETP.NE.AND UP0, UPT, UR4, 0xf, UPT ;  /* 0x0000000f0400788c */ /* 0x000fd2000bf05270 */
[----:B------:R-:W-:Y:S05]  /*3f90*/  BRA.U !UP0, `(.L_x_22205) ;  /* 0x0000000108887547 */ /* 0x000fea000b800000 */
[----:B------:R-:W-:-:S09]  /*3fa0*/  UISETP.NE.AND UP0, UPT, UR4, 0x17, UPT ;  /* 0x000000170400788c */ /* 0x000fd2000bf05270 */
[----:B------:R-:W-:Y:S05]  /*3fb0*/  BRA.U !UP0, `(.L_x_22206) ;  /* 0x0000000108407547 */ /* 0x000fea000b800000 */
[----:B------:R-:W-:-:S09]  /*3fc0*/  UISETP.NE.AND UP0, UPT, UR4, 0x18, UPT ;  /* 0x000000180400788c */ /* 0x000fd2000bf05270 */
[----:B------:R-:W-:Y:S05]  /*3fd0*/  BRA.U UP0, `(.L_x_22194) ;  /* 0x0000000500707547 */ /* 0x000fea000b800000 */
[----:B------:R-:W-:Y:S01]  /*3fe0*/  I2FP.F32.U32 R7, R4 ;  /* 0x0000000400077245 */ /* 0x000fe20000201000 */
[----:B------:R-:W-:Y:S01]  /*3ff0*/  BSSY.RECONVERGENT B0, `(.L_x_22207) ;  /* 0x000000a000007945 */ /* 0x000fe20003800200 */
[----:B------:R-:W-:Y:S02]  /*4000*/  IMAD.MOV.U32 R5, RZ, RZ, 0x7f ;  /* 0x0000007fff057424 */ /* 0x000fe400078e00ff */
[----:B------:R-:W-:-:S13]  /*4010*/  ISETP.GT.U32.AND P0, PT, R7, 0x43efffff, PT ;  /* 0x43efffff0700780c */ /* 0x000fda0003f04070 */
[----:B------:R-:W-:Y:S05]  /*4020*/  @P0 BRA `(.L_x_22208) ;  /* 0x0000000000180947 */ /* 0x000fea0003800000 */
[----:B------:R-:W-:-:S13]  /*4030*/  ISETP.GT.U32.AND P0, PT, R7, 0x3c7fffff, PT ;  /* 0x3c7fffff0700780c */ /* 0x000fda0003f04070 */
[----:B------:R-:W-:Y:S01]  /*4040*/  @P0 SHF.R.U32.HI R0, RZ, 0x14, R7 ;  /* 0x00000014ff000819 */ /* 0x000fe20000011607 */
[----:B------:R-:W-:-:S03]  /*4050*/  @!P0 FADD.FTZ R5, R7, 16384 ;  /* 0x4680000007058421 */ /* 0x000fc60000010000 */
[----:B------:R-:W-:-:S04]  /*4060*/  @P0 LOP3.LUT R0, R0, 0x1, RZ, 0xc0, !PT ;  /* 0x0000000100000812 */ /* 0x000fc800078ec0ff */
[----:B------:R-:W-:-:S04]  /*4070*/  @P0 IADD3 R0, PT, PT, R7, 0x407ffff, R0 ;  /* 0x0407ffff07000810 */ /* 0x000fc80007ffe000 */
[----:B------:R-:W-:-:S07]  /*4080*/  @P0 SHF.R.U32.HI R5, RZ, 0x14, R0 ;  /* 0x00000014ff050819 */ /* 0x000fce0000011600 */
.L_x_22208:
[----:B------:R-:W-:Y:S05]  /*4090*/  BSYNC.RECONVERGENT B0 ;  /* 0x0000000000007941 */ /* 0x000fea0003800200 */
.L_x_22207:
[----:B------:R0:W-:Y:S01]  /*40a0*/  STG.E.U8 desc[UR36][R2.64], R5 ;  /* 0x0000000502007986 */ /* 0x0001e2000c101124 */
[----:B------:R-:W-:Y:S05]  /*40b0*/  BRA `(.L_x_22195) ;  /* 0x0000000400c87947 */ /* 0x000fea0003800000 */
.L_x_22206:
[----:B------:R-:W-:-:S04]  /*40c0*/  I2FP.F32.U32 R7, R4 ;  /* 0x0000000400077245 */ /* 0x000fc80000201000 */
[----:B------:R-:W-:-:S13]  /*40d0*/  ISETP.GE.U32.AND P1, PT, R7, 0x47800000, PT ;  /* 0x478000000700780c */ /* 0x000fda0003f26070 */
        /* <DEDUP_REMOVED lines=14> */
.L_x_22205:
[----:B------:R-:W-:-:S04]  /*41c0*/  I2FP.F32.U32 R0, R4 ;  /* 0x0000000400007245 */ /* 0x000fc80000201000 */
[----:B------:R-:W-:-:S05]  /*41d0*/  F2FP.BF16.F32.PACK_AB R0, RZ, R0 ;  /* 0x00000000ff00723e */ /* 0x000fca00000010ff */
[----:B------:R0:W-:Y:S01]  /*41e0*/  STG.E.U16 desc[UR36][R2.64], R0 ;  /* 0x0000000002007986 */ /* 0x0001e2000c101524 */
[----:B------:R-:W-:Y:S05]  /*41f0*/  BRA `(.L_x_22195) ;  /* 0x0000000400787947 */ /* 0x000fea0003800000 */
.L_x_22202:
        /* <DEDUP_REMOVED lines=10> */
.L_x_22211:
[----:B------:R-:W-:Y:S01]  /*42a0*/  I2FP.F32.U32 R5, R4 ;  /* 0x0000000400057245 */ /* 0x000fe20000201000 */
        /* <DEDUP_REMOVED lines=11> */
.L_x_22214:
[----:B------:R-:W-:-:S04]  /*4360*/  SHF.R.U32.HI R0, RZ, 0x14, R5 ;  /* 0x00000014ff007819 */ /* 0x000fc80000011605 */
[----:B------:R-:W-:-:S04]  /*4370*/  LOP3.LUT R0, R0, 0x1, RZ, 0xc0, !PT ;  /* 0x0000000100007812 */ /* 0x000fc800078ec0ff */
[----:B------:R-:W-:-:S04]  /*4380*/  IADD3 R0, PT, PT, R5, 0x487ffff, R0 ;  /* 0x0487ffff05007810 */ /* 0x000fc80007ffe000 */
[----:B------:R-:W-:-:S04]  /*4390*/  SHF.R.U32.HI R0, RZ, 0x14, R0 ;  /* 0x00000014ff007819 */ /* 0x000fc80000011600 */
[----:B------:R-:W-:-:S07]  /*43a0*/  LOP3.LUT R4, R0, 0xff, RZ, 0xc0, !PT ;  /* 0x000000ff00047812 */ /* 0x000fce00078ec0ff */
.L_x_22215:
[----:B------:R-:W-:-:S07]  /*43b0*/  PRMT R0, R4, 0x7610, R0 ;  /* 0x0000761004007816 */ /* 0x000fce0000000000 */
.L_x_22213:
[----:B------:R-:W-:Y:S05]  /*43c0*/  BSYNC.RECONVERGENT B0 ;  /* 0x0000000000007941 */ /* 0x000fea0003800200 */
.L_x_22212:
[----:B------:R1:W-:Y:S01]  /*43d0*/  STG.E.U8 desc[UR36][R2.64], R0 ;  /* 0x0000000002007986 */ /* 0x0003e2000c101124 */
[----:B------:R-:W-:Y:S05]  /*43e0*/  BRA `(.L_x_22195) ;  /* 0x0000000000fc7947 */ /* 0x000fea0003800000 */
.L_x_22210:
[----:B------:R-:W-:Y:S01]  /*43f0*/  I2FP.F32.U32 R5, R4 ;  /* 0x0000000400057245 */ /* 0x000fe20000201000 */
        /* <DEDUP_REMOVED lines=11> */
.L_x_22218:
[----:B------:R-:W-:-:S04]  /*44b0*/  SHF.R.U32.HI R0, RZ, 0x15, R5 ;  /* 0x00000015ff007819 */ /* 0x000fc80000011605 */
[----:B------:R-:W-:-:S04]  /*44c0*/  LOP3.LUT R0, R0, 0x1, RZ, 0xc0, !PT ;  /* 0x0000000100007812 */ /* 0x000fc800078ec0ff */
[----:B------:R-:W-:-:S04]  /*44d0*/  IADD3 R0, PT, PT, R5, 0x88fffff, R0 ;  /* 0x088fffff05007810 */ /* 0x000fc80007ffe000 */
[----:B------:R-:W-:-:S04]  /*44e0*/  SHF.R.U32.HI R0, RZ, 0x15, R0 ;  /* 0x00000015ff007819 */ /* 0x000fc80000011600 */
[----:B------:R-:W-:-:S07]  /*44f0*/  LOP3.LUT R4, R0, 0xff, RZ, 0xc0, !PT ;  /* 0x000000ff00047812 */ /* 0x000fce00078ec0ff */
.L_x_22219:
[----:B------:R-:W-:-:S07]  /*4500*/  PRMT R0, R4, 0x7610, R0 ;  /* 0x0000761004007816 */ /* 0x000fce0000000000 */
.L_x_22217:
[----:B------:R-:W-:Y:S05]  /*4510*/  BSYNC.RECONVERGENT B0 ;  /* 0x0000000000007941 */ /* 0x000fea0003800200 */
.L_x_22216:
[----:B------:R2:W-:Y:S01]  /*4520*/  STG.E.U8 desc[UR36][R2.64], R0 ;  /* 0x0000000002007986 */ /* 0x0005e2000c101124 */
[----:B------:R-:W-:Y:S05]  /*4530*/  BRA `(.L_x_22195) ;  /* 0x0000000000a87947 */ /* 0x000fea0003800000 */
.L_x_22209:
[----:B------:R-:W-:-:S09]  /*4540*/  UISETP.NE.AND UP0, UPT, UR4, 0x1c, UPT ;  /* 0x0000001c0400788c */ /* 0x000fd2000bf05270 */
[----:B------:R-:W-:Y:S05]  /*4550*/  BRA.U !UP0, `(.L_x_22220) ;  /* 0x00000001089c7547 */ /* 0x000fea000b800000 */
[----:B------:R-:W-:-:S09]  /*4560*/  UISETP.NE.AND UP0, UPT, UR4, 0x1d, UPT ;  /* 0x0000001d0400788c */ /* 0x000fd2000bf05270 */
[----:B------:R-:W-:Y:S05]  /*4570*/  BRA.U !UP0, `(.L_x_22221) ;  /* 0x0000000108887547 */ /* 0x000fea000b800000 */
[----:B------:R-:W-:-:S09]  /*4580*/  UISETP.NE.AND UP0, UPT, UR4, 0x2c, UPT ;  /* 0x0000002c0400788c */ /* 0x000fd2000bf05270 */
[----:B------:R-:W-:Y:S05]  /*4590*/  BRA.U !UP0, `(.L_x_22222) ;  /* 0x0000000108447547 */ /* 0x000fea000b800000 */
.L_x_22194:
        /* <DEDUP_REMOVED lines=16> */
.L_x_22223:
[----:B------:R-:W-:Y:S05]  /*46a0*/  BRA `(.L_x_22195) ;  /* 0x00000000004c7947 */ /* 0x000fea0003800000 */
.L_x_22222:
[----:B------:R-:W-:-:S04]  /*46b0*/  I2FP.F32.U32 R5, R4 ;  /* 0x0000000400057245 */ /* 0x000fc80000201000 */
[----:B------:R-:W-:-:S04]  /*46c0*/  SHF.R.U32.HI R4, RZ, 0x17, R5 ;  /* 0x00000017ff047819 */ /* 0x000fc80000011605 */
        /* <DEDUP_REMOVED lines=13> */
.L_x_22221:
[----:B------:R-:W-:-:S05]  /*47a0*/  HFMA2 R5, -RZ, RZ, 0, 0 ;  /* 0x00000000ff057431 */ /* 0x000fca00000001ff */
[----:B------:R3:W-:Y:S01]  /*47b0*/  STG.E.64 desc[UR36][R2.64], R4 ;  /* 0x0000000402007986 */ /* 0x0007e2000c101b24 */
[----:B------:R-:W-:Y:S05]  /*47c0*/  BRA `(.L_x_22195) ;  /* 0x0000000000047947 */ /* 0x000fea0003800000 */
.L_x_22220:
[----:B------:R0:W-:Y:S02]  /*47d0*/  STG.E desc[UR36][R2.64], R4 ;  /* 0x0000000402007986 */ /* 0x0001e4000c101924 */
.L_x_22195:
[----:B------:R-:W-:Y:S05]  /*47e0*/  BSYNC.RECONVERGENT B6 ;  /* 0x0000000000067941 */ /* 0x000fea0003800200 */
.L_x_22189:
[----:B------:R-:W-:-:S07]  /*47f0*/  VIADD R17, R17, 0x80 ;  /* 0x0000008011117836 */ /* 0x000fce0000000000 */
.L_x_22112:
[----:B------:R-:W-:Y:S05]  /*4800*/  BSYNC.RECONVERGENT B7 ;  /* 0x0000000000077941 */ /* 0x000fea0003800200 */
.L_x_22111:
[----:B------:R-:W5:Y:S01]  /*4810*/  LDCU UR4, c[0x0][0x380] ;  /* 0x00007000ff0477ac */ /* 0x000f620008000800 */
[----:B------:R-:W-:Y:S01]  /*4820*/  BSSY.RECONVERGENT B7, `(.L_x_22224) ;  /* 0x000046d000077945 */ /* 0x000fe20003800200 */
[----:B-----5:R-:W-:-:S13]  /*4830*/  ISETP.GE.AND P0, PT, R17, UR4, PT ;  /* 0x0000000411007c0c */ /* 0x020fda000bf06270 */
[----:B------:R-:W-:Y:S05]  /*4840*/  @P0 BRA `(.L_x_22225) ;  /* 0x0000004400a80947 */ /* 0x000fea0003800000 */
[----:B------:R-:W5:Y:S01]  /*4850*/  LDCU UR4, c[0x0][0x388] ;  /* 0x00007100ff0477ac */ /* 0x000f620008000800 */
[----:B------:R-:W-:Y:S01]  /*4860*/  CS2R R18, SRZ ;  /* 0x0000000000127805 */ /* 0x000fe2000001ff00 */
[----:B012---:R-:W-:Y:S02]  /*4870*/  IMAD.MOV.U32 R0, RZ, RZ, RZ ;  /* 0x000000ffff007224 */ /* 0x007fe400078e00ff */
[----:B------:R-:W-:Y:S01]  /*4880*/  IMAD.MOV.U32 R16, RZ, RZ, RZ ;  /* 0x000000ffff107224 */ /* 0x000fe200078e00ff */
[----:B-----5:R-:W-:-:S09]  /*4890*/  UISETP.NE.AND UP0, UPT, UR4, URZ, UPT ;  /* 0x000000ff0400728c */ /* 0x020fd2000bf05270 */
[----:B------:R-:W-:Y:S05]  /*48a0*/  BRA.U !UP0, `(.L_x_22226) ;  /* 0x0000001508d47547 */ /* 0x000fea000b800000 */
[----:B------:R-:W3:Y:S01]  /*48b0*/  LDCU.64 UR4, c[0x0][0x390] ;  /* 0x00007200ff0477ac */ /* 0x000ee20008000a00 */
[----:B------:R-:W-:Y:S01]  /*48c0*/  IMAD.MOV.U32 R16, RZ, RZ, RZ ;  /* 0x000000ffff107224 */ /* 0x000fe200078e00ff */
[----:B------:R-:W0:Y:S01]  /*48d0*/  LDCU UR6, c[0x0][0x38c] ;  /* 0x00007180ff0677ac */ /* 0x000e220008000800 */
[----:B------:R-:W1:Y:S01]  /*48e0*/  LDCU.64 UR8, c[0x0][0x4b8] ;  /* 0x00009700ff0877ac */ /* 0x000e620008000a00 */
[----:B------:R-:W2:Y:S01]  /*48f0*/  LDCU.64 UR10, c[0x0][0x4c0] ;  /* 0x00009800ff0a77ac */ /* 0x000ea20008000a00 */
[----:B------:R-:W-:Y:S01]  /*4900*/  UISETP.NE.AND UP0, UPT, UR46, URZ, UPT ;  /* 0x000000ff2e00728c */ /* 0x000fe2000bf05270 */
[----:B---34-:R-:W-:-:S05]  /*4910*/  IMAD.HI.U32 R2, R17, UR4, R16 ;  /* 0x0000000411027c27 */ /* 0x018fca000f8e0010 */
[----:B------:R-:W-:-:S04]  /*4920*/  SHF.R.U32.HI R3, RZ, UR5, R2 ;  /* 0x00000005ff037c19 */ /* 0x000fc80008011602 */
[----:B------:R-:W-:-:S05]  /*4930*/  IADD3 R18, PT, PT, -R3, RZ, RZ ;  /* 0x000000ff03127210 */ /* 0x000fca0007ffe1ff */
[----:B0-----:R-:W-:-:S04]  /*4940*/  IMAD R18, R18, UR6, R17 ;  /* 0x0000000612127c24 */ /* 0x001fc8000f8e0211 */
[C---:B-1----:R-:W-:Y:S02]  /*4950*/  IMAD R16, R18.reuse, UR8, RZ ;  /* 0x0000000812107c24 */ /* 0x042fe4000f8e02ff */
[C---:B------:R-:W-:Y:S02]  /*4960*/  IMAD R0, R18.reuse, UR9, RZ ;  /* 0x0000000912007c24 */ /* 0x040fe4000f8e02ff */
[C---:B--2---:R-:W-:Y:S02]  /*4970*/  IMAD R19, R18.reuse, UR10, RZ ;  /* 0x0000000a12137c24 */ /* 0x044fe4000f8e02ff */
        /* <DEDUP_REMOVED lines=360> */
.L_x_22226:
[----:B------:R-:W3:Y:S01]  /*6000*/  LDCU.64 UR6, c[0x0][0x650] ;  /* 0x0000ca00ff0677ac */ /* 0x000ee20008000a00 */
[----:B------:R-:W-:Y:S01]  /*6010*/  BSSY.RECONVERGENT B6, `(.L_x_22227) ;  /* 0x00000b7000067945 */ /* 0x000fe20003800200 */
[----:B------:R-:W-:-:S04]  /*6020*/  UPRMT UR4, UR41, 0x7771, URZ ;  /* 0x0000777129047896 */ /* 0x000fc800080000ff */
[----:B------:R-:W-:Y:S01]  /*6030*/  UISETP.GT.AND UP0, UPT, UR4, 0x9, UPT ;  /* 0x000000090400788c */ /* 0x000fe2000bf04270 */
[----:B---34-:R-:W-:-:S05]  /*6040*/  IADD3 R2, P0, PT, R0, UR6, RZ ;  /* 0x0000000600027c10 */ /* 0x018fca000ff1e0ff */
        /* <DEDUP_REMOVED lines=14> */
.L_x_22231:
[----:B------:R-:W2:Y:S02]  /*6130*/  LDG.E.U8 R2, desc[UR36][R2.64] ;  /* 0x0000002402027981 */ /* 0x000ea4000c1e1100 */
[----:B--2---:R-:W-:-:S04]  /*6140*/  ISETP.NE.AND P0, PT, R2, RZ, PT ;  /* 0x000000ff0200720c */ /* 0x004fc80003f05270 */
[----:B------:R-:W-:Y:S01]  /*6150*/  P2R R22, PR, RZ, 0x1 ;  /* 0x00000001ff167803 */ /* 0x000fe20000000000 */
[----:B------:R-:W-:Y:S08]  /*6160*/  BRA `(.L_x_22233) ;  /* 0x0000000800847947 */ /* 0x000ff00003800000 */
.L_x_22230:
        /* <DEDUP_REMOVED lines=11> */
.L_x_22235:
[----:B------:R-:W2:Y:S02]  /*6220*/  LDG.E R2, desc[UR36][R2.64] ;  /* 0x0000002402027981 */ /* 0x000ea4000c1e1900 */
[----:B--2---:R-:W-:-:S04]  /*6230*/  ISETP.NE.AND P0, PT, R2, RZ, PT ;  /* 0x000000ff0200720c */ /* 0x004fc80003f05270 */
[----:B------:R-:W-:Y:S01]  /*6240*/  P2R R22, PR, RZ, 0x1 ;  /* 0x00000001ff167803 */ /* 0x000fe20000000000 */
[----:B------:R-:W-:Y:S08]  /*6250*/  BRA `(.L_x_22233) ;  /* 0x0000000800487947 */ /* 0x000ff00003800000 */
.L_x_22234:
[----:B------:R-:W2:Y:S02]  /*6260*/  LDG.E.U16 R2, desc[UR36][R2.64] ;  /* 0x0000002402027981 */ /* 0x000ea4000c1e1500 */
[----:B--2---:R-:W-:-:S04]  /*6270*/  ISETP.NE.AND P0, PT, R2, RZ, PT ;  /* 0x000000ff0200720c */ /* 0x004fc80003f05270 */
[----:B------:R-:W-:Y:S01]  /*6280*/  P2R R22, PR, RZ, 0x1 ;  /* 0x00000001ff167803 */ /* 0x000fe20000000000 */
[----:B------:R-:W-:Y:S08]  /*6290*/  BRA `(.L_x_22233) ;  /* 0x0000000800387947 */ /* 0x000ff00003800000 */
.L_x_22229:
        /* <DEDUP_REMOVED lines=10> */
.L_x_22237:
[----:B------:R-:W2:Y:S02]  /*6340*/  LDG.E.U16 R0, desc[UR36][R2.64] ;  /* 0x0000002402007981 */ /* 0x000ea4000c1e1500 */
[----:B--2---:R-:W-:-:S05]  /*6350*/  HADD2.F32 R0, -RZ, R0.H0_H0 ;  /* 0x20000000ff007230 */ /* 0x004fca0000004100 */
[----:B------:R-:W-:-:S04]  /*6360*/  FSETP.NEU.FTZ.AND P0, PT, R0, RZ, PT ;  /* 0x000000ff0000720b */ /* 0x000fc80003f1d000 */
[----:B------:R-:W-:Y:S01]  /*6370*/  P2R R22, PR, RZ, 0x1 ;  /* 0x00000001ff167803 */ /* 0x000fe20000000000 */
[----:B------:R-:W-:Y:S08]  /*6380*/  BRA `(.L_x_22233) ;  /* 0x0000000400fc7947 */ /* 0x000ff00003800000 */
.L_x_22236:
        /* <DEDUP_REMOVED lines=12> */
.L_x_22239:
        /* <DEDUP_REMOVED lines=10> */
.L_x_22238:
[----:B------:R-:W2:Y:S02]  /*64f0*/  LDG.E.64 R2, desc[UR36][R2.64] ;  /* 0x0000002402027981 */ /* 0x000ea4000c1e1b00 */
[----:B--2---:R-:W-:-:S06]  /*6500*/  DSETP.NEU.AND P0, PT, R2, RZ, PT ;  /* 0x000000ff0200722a */ /* 0x004fcc0003f0d000 */
[----:B------:R-:W-:Y:S01]  /*6510*/  P2R R22, PR, RZ, 0x1 ;  /* 0x00000001ff167803 */ /* 0x000fe20000000000 */
[----:B------:R-:W-:Y:S07]  /*6520*/  BRA `(.L_x_22233) ;  /* 0x0000000400947947 */ /* 0x000fee0003800000 */
.L_x_22228:
        /* <DEDUP_REMOVED lines=12> */
.L_x_22242:
[----:B------:R-:W2:Y:S02]  /*65f0*/  LDG.E.128 R4, desc[UR36][R2.64] ;  /* 0x0000002402047981 */ /* 0x000ea4000c1e1d00 */
[----:B--2---:R-:W-:-:S06]  /*6600*/  DSETP.NEU.AND P0, PT, R6, RZ, PT ;  /* 0x000000ff0600722a */ /* 0x004fcc0003f0d000 */
[----:B------:R-:W-:-:S06]  /*6610*/  DSETP.NEU.OR P0, PT, R4, RZ, P0 ;  /* 0x000000ff0400722a */ /* 0x000fcc000070d400 */
[----:B------:R-:W-:Y:S01]  /*6620*/  P2R R22, PR, RZ, 0x1 ;  /* 0x00000001ff167803 */ /* 0x000fe20000000000 */
[----:B------:R-:W-:Y:S07]  /*6630*/  BRA `(.L_x_22233) ;  /* 0x0000000400507947 */ /* 0x000fee0003800000 */
.L_x_22241:
        /* <DEDUP_REMOVED lines=10> */
.L_x_22244:
[----:B------:R-:W2:Y:S02]  /*66e0*/  LDG.E.U8 R2, desc[UR36][R2.64] ;  /* 0x0000002402027981 */ /* 0x000ea4000c1e1100 */
[----:B--2---:R-:W-:-:S04]  /*66f0*/  SHF.L.U32 R0, R2, 0x19, RZ ;  /* 0x0000001902007819 */ /* 0x004fc800000006ff */
[----:B------:R-:W-:-:S13]  /*6700*/  ISETP.GE.U32.AND P0, PT, R0, 0x8000000, PT ;  /* 0x080000000000780c */ /* 0x000fda0003f06070 */
[----:B------:R-:W-:Y:S01]  /*6710*/  @!P0 IMAD.SHL.U32 R4, R2, 0x100, RZ ;  /* 0x0000010002048824 */ /* 0x000fe200078e00ff */
[----:B------:R-:W-:-:S04]  /*6720*/  @P0 LEA.HI R0, R0, 0x70000000, RZ, 0x1c ;  /* 0x7000000000000811 */ /* 0x000fc800078fe0ff */
[----:B------:R-:W-:Y:S01]  /*6730*/  @!P0 LOP3.LUT R4, R4, 0x7f00, RZ, 0xc0, !PT ;  /* 0x00007f0004048812 */ /* 0x000fe200078ec0ff */
[----:B------:R-:W-:-:S03]  /*6740*/  @P0 FMUL.FTZ R0, R0, 1.9259299443872358531e-34 ;  /* 0x0780000000000820 */ /* 0x000fc60000410000 */
[----:B------:R-:W-:-:S05]  /*6750*/  @!P0 LOP3.LUT R4, R4, 0x3f000000, RZ, 0xfc, !PT ;  /* 0x3f00000004048812 */ /* 0x000fca00078efcff */
[----:B------:R-:W-:-:S05]  /*6760*/  @!P0 FADD.FTZ R0, R4, -0.5 ;  /* 0xbf00000004008421 */ /* 0x000fca0000010000 */
[----:B------:R-:W-:-:S04]  /*6770*/  LOP3.LUT P0, RZ, R0, 0x7fffffff, RZ, 0xc0, !PT ;  /* 0x7fffffff00ff7812 */ /* 0x000fc8000780c0ff */
[----:B------:R-:W-:Y:S01]  /*6780*/  P2R R22, PR, RZ, 0x1 ;  /* 0x00000001ff167803 */ /* 0x000fe20000000000 */
[----:B------:R-:W-:Y:S08]  /*6790*/  BRA `(.L_x_22233) ;  /* 0x0000000000f87947 */ /* 0x000ff00003800000 */
.L_x_22243:
[----:B------:R-:W2:Y:S02]  /*67a0*/  LDG.E.U16 R0, desc[UR36][R2.64] ;  /* 0x0000002402007981 */ /* 0x000ea4000c1e1500 */
[----:B--2---:R-:W-:-:S05]  /*67b0*/  IMAD.U32 R0, R0, 0x10000, RZ ;  /* 0x0001000000007824 */ /* 0x004fca00078e00ff */
[----:B------:R-:W-:-:S04]  /*67c0*/  FSETP.NEU.FTZ.AND P0, PT, R0, RZ, PT ;  /* 0x000000ff0000720b */ /* 0x000fc80003f1d000 */
[----:B------:R-:W-:Y:S01]  /*67d0*/  P2R R22, PR, RZ, 0x1 ;  /* 0x00000001ff167803 */ /* 0x000fe20000000000 */
[----:B------:R-:W-:Y:S08]  /*67e0*/  BRA `(.L_x_22233) ;  /* 0x0000000000e47947 */ /* 0x000ff00003800000 */
.L_x_22240:
        /* <DEDUP_REMOVED lines=12> */
.L_x_22247:
[----:B------:R-:W2:Y:S02]  /*68b0*/  LDG.E.U8 R2, desc[UR36][R2.64] ;  /* 0x0000002402027981 */ /* 0x000ea4000c1e1100 */
[----:B--2---:R-:W-:-:S04]  /*68c0*/  ISETP.NE.AND P0, PT, R2, RZ, PT ;  /* 0x000000ff0200720c */ /* 0x004fc80003f05270 */
[----:B------:R-:W-:Y:S01]  /*68d0*/  P2R R22, PR, RZ, 0x1 ;  /* 0x00000001ff167803 */ /* 0x000fe20000000000 */
[----:B------:R-:W-:Y:S08]  /*68e0*/  BRA `(.L_x_22233) ;  /* 0x0000000000a47947 */ /* 0x000ff00003800000 */
.L_x_22246:
[----:B------:R-:W2:Y:S02]  /*68f0*/  LDG.E.U8 R2, desc[UR36][R2.64] ;  /* 0x0000002402027981 */ /* 0x000ea4000c1e1100 */
[----:B--2---:R-:W-:-:S04]  /*6900*/  ISETP.NE.AND P0, PT, R2, RZ, PT ;  /* 0x000000ff0200720c */ /* 0x004fc80003f05270 */
[----:B------:R-:W-:Y:S01]  /*6910*/  P2R R22, PR, RZ, 0x1 ;  /* 0x00000001ff167803 */ /* 0x000fe20000000000 */
[----:B------:R-:W-:Y:S08]  /*6920*/  BRA `(.L_x_22233) ;  /* 0x0000000000947947 */ /* 0x000ff00003800000 */
.L_x_22245:
[----:B------:R-:W-:-:S09]  /*6930*/  UISETP.NE.AND UP0, UPT, UR4, 0x1c, UPT ;  /* 0x0000001c0400788c */ /* 0x000fd2000bf05270 */
[----:B------:R-:W-:Y:S05]  /*6940*/  BRA.U !UP0, `(.L_x_22248) ;  /* 0x0000000108807547 */ /* 0x000fea000b800000 */
        /* <DEDUP_REMOVED lines=8> */
.L_x_22232:
        /* <DEDUP_REMOVED lines=16> */
.L_x_22250:
[----:B------:R-:W-:-:S04]  /*6ad0*/  PLOP3.LUT P0, PT, PT, PT, PT, 0x8, 0x80 ;  /* 0x000000000080781c */ /* 0x000fc80003f0e170 */
[----:B------:R-:W-:Y:S01]  /*6ae0*/  P2R R22, PR, RZ, 0x1 ;  /* 0x00000001ff167803 */ /* 0x000fe20000000000 */
[----:B------:R-:W-:Y:S08]  /*6af0*/  BRA `(.L_x_22233) ;  /* 0x0000000000207947 */ /* 0x000ff00003800000 */
.L_x_22249:
[----:B------:R-:W2:Y:S02]  /*6b00*/  LDG.E.64 R2, desc[UR36][R2.64] ;  /* 0x0000002402027981 */ /* 0x000ea4000c1e1b00 */
[----:B--2---:R-:W-:-:S04]  /*6b10*/  ISETP.NE.U32.AND P0, PT, R2, RZ, PT ;  /* 0x000000ff0200720c */ /* 0x004fc80003f05070 */
[----:B------:R-:W-:-:S04]  /*6b20*/  ISETP.NE.AND.EX P0, PT, R3, RZ, PT, P0 ;  /* 0x000000ff0300720c */ /* 0x000fc80003f05300 */
[----:B------:R-:W-:Y:S01]  /*6b30*/  P2R R22, PR, RZ, 0x1 ;  /* 0x00000001ff167803 */ /* 0x000fe20000000000 */
[----:B------:R-:W-:Y:S08]  /*6b40*/  BRA `(.L_x_22233) ;  /* 0x00000000000c7947 */ /* 0x000ff00003800000 */
.L_x_22248:
[----:B------:R-:W2:Y:S02]  /*6b50*/  LDG.E R2, desc[UR36][R2.64] ;  /* 0x0000002402027981 */ /* 0x000ea4000c1e1900 */
[----:B--2---:R-:W-:-:S04]  /*6b60*/  ISETP.NE.AND P0, PT, R2, RZ, PT ;  /* 0x000000ff0200720c */ /* 0x004fc80003f05270 */
[----:B------:R-:W-:-:S09]  /*6b70*/  P2R R22, PR, RZ, 0x1 ;  /* 0x00000001ff167803 */ /* 0x000fd20000000000 */
.L_x_22233:
[----:B------:R-:W-:Y:S05]  /*6b80*/  BSYNC.RECONVERGENT B6 ;  /* 0x0000000000067941 */ /* 0x000fea0003800200 */
.L_x_22227:
        /* <DEDUP_REMOVED lines=19> */
.L_x_22255:
[----:B------:R-:W2:Y:S02]  /*6cc0*/  LDG.E.U8 R2, desc[UR36][R2.64] ;  /* 0x0000002402027981 */ /* 0x000ea4000c1e1100 */
[----:B--2---:R-:W-:-:S04]  /*6cd0*/  ISETP.NE.AND P0, PT, R2, RZ, PT ;  /* 0x000000ff0200720c */ /* 0x004fc80003f05270 */
[----:B------:R-:W-:Y:S01]  /*6ce0*/  P2R R19, PR, RZ, 0x1 ;  /* 0x00000001ff137803 */ /* 0x000fe20000000000 */
[----:B------:R-:W-:Y:S08]  /*6cf0*/  BRA `(.L_x_22257) ;  /* 0x0000000800847947 */ /* 0x000ff00003800000 */
.L_x_22254:
        /* <DEDUP_REMOVED lines=11> */
.L_x_22259:
[----:B------:R-:W2:Y:S02]  /*6db0*/  LDG.E R2, desc[UR36][R2.64] ;  /* 0x0000002402027981 */ /* 0x000ea4000c1e1900 */
[----:B--2---:R-:W-:-:S04]  /*6dc0*/  ISETP.NE.AND P0, PT, R2, RZ, PT ;  /* 0x000000ff0200720c */ /* 0x004fc80003f05270 */
[----:B------:R-:W-:Y:S01]  /*6dd0*/  P2R R19, PR, RZ, 0x1 ;  /* 0x00000001ff137803 */ /* 0x000fe20000000000 */
[----:B------:R-:W-:Y:S08]  /*6de0*/  BRA `(.L_x_22257) ;  /* 0x0000000800487947 */ /* 0x000ff00003800000 */
.L_x_22258:
[----:B------:R-:W2:Y:S02]  /*6df0*/  LDG.E.U16 R2, desc[UR36][R2.64] ;  /* 0x0000002402027981 */ /* 0x000ea4000c1e1500 */
[----:B--2---:R-:W-:-:S04]  /*6e00*/  ISETP.NE.AND P0, PT, R2, RZ, PT ;  /* 0x000000ff0200720c */ /* 0x004fc80003f05270 */
[----:B------:R-:W-:Y:S01]  /*6e10*/  P2R R19, PR, RZ, 0x1 ;  /* 0x00000001ff137803 */ /* 0x000fe20000000000 */
[----:B------:R-:W-:Y:S08]  /*6e20*/  BRA `(.L_x_22257) ;  /* 0x0000000800387947 */ /* 0x000ff00003800000 */
.L_x_22253:
        /* <DEDUP_REMOVED lines=10> */
.L_x_22261:
[----:B------:R-:W2:Y:S02]  /*6ed0*/  LDG.E.U16 R0, desc[UR36][R2.64] ;  /* 0x0000002402007981 */ /* 0x000ea4000c1e1500 */
[----:B--2---:R-:W-:-:S05]  /*6ee0*/  HADD2.F32 R0, -RZ, R0.H0_H0 ;  /* 0x20000000ff007230 */ /* 0x004fca0000004100 */
[----:B------:R-:W-:-:S04]  /*6ef0*/  FSETP.NEU.FTZ.AND P0, PT, R0, RZ, PT ;  /* 0x000000ff0000720b */ /* 0x000fc80003f1d000 */
[----:B------:R-:W-:Y:S01]  /*6f00*/  P2R R19, PR, RZ, 0x1 ;  /* 0x00000001ff137803 */ /* 0x000fe20000000000 */
[----:B------:R-:W-:Y:S08]  /*6f10*/  BRA `(.L_x_22257) ;  /* 0x0000000400fc7947 */ /* 0x000ff00003800000 */
.L_x_22260:
        /* <DEDUP_REMOVED lines=12> */
.L_x_22263:
        /* <DEDUP_REMOVED lines=10> */
.L_x_22262:
[----:B------:R-:W2:Y:S02]  /*7080*/  LDG.E.64 R2, desc[UR36][R2.64] ;  /* 0x0000002402027981 */ /* 0x000ea4000c1e1b00 */
[----:B--2---:R-:W-:-:S06]  /*7090*/  DSETP.NEU.AND P0, PT, R2, RZ, PT ;  /* 0x000000ff0200722a */ /* 0x004fcc0003f0d000 */
[----:B------:R-:W-:Y:S01]  /*70a0*/  P2R R19, PR, RZ, 0x1 ;  /* 0x00000001ff137803 */ /* 0x000fe20000000000 */
[----:B------:R-:W-:Y:S07]  /*70b0*/  BRA `(.L_x_22257) ;  /* 0x0000000400947947 */ /* 0x000fee0003800000 */
.L_x_22252:
        /* <DEDUP_REMOVED lines=12> */
.L_x_22266:
[----:B------:R-:W2:Y:S02]  /*7180*/  LDG.E.128 R4, desc[UR36][R2.64] ;  /* 0x0000002402047981 */ /* 0x000ea4000c1e1d00 */
[----:B--2---:R-:W-:-:S06]  /*7190*/  DSETP.NEU.AND P0, PT, R6, RZ, PT ;  /* 0x000000ff0600722a */ /* 0x004fcc0003f0d000 */
[----:B------:R-:W-:-:S06]  /*71a0*/  DSETP.NEU.OR P0, PT, R4, RZ, P0 ;  /* 0x000000ff0400722a */ /* 0x000fcc000070d400 */
[----:B------:R-:W-:Y:S01]  /*71b0*/  P2R R19, PR, RZ, 0x1 ;  /* 0x00000001ff137803 */ /* 0x000fe20000000000 */
[----:B------:R-:W-:Y:S07]  /*71c0*/  BRA `(.L_x_22257) ;  /* 0x0000000400507947 */ /* 0x000fee0003800000 */
.L_x_22265:
        /* <DEDUP_REMOVED lines=10> */
.L_x_22268:
[----:B------:R-:W2:Y:S02]  /*7270*/  LDG.E.U8 R2, desc[UR36][R2.64] ;  /* 0x0000002402027981 */ /* 0x000ea4000c1e1100 */
[----:B--2---:R-:W-:-:S05]  /*7280*/  IMAD.SHL.U32 R0, R2, 0x2000000, RZ ;  /* 0x0200000002007824 */ /* 0x004fca00078e00ff */
        /* <DEDUP_REMOVED lines=10> */
.L_x_22267:
[----:B------:R-:W2:Y:S02]  /*7330*/  LDG.E.U16 R0, desc[UR36][R2.64] ;  /* 0x0000002402007981 */ /* 0x000ea4000c1e1500 */
[----:B--2---:R-:W-:-:S04]  /*7340*/  SHF.L.U32 R0, R0, 0x10, RZ ;  /* 0x0000001000007819 */ /* 0x004fc800000006ff */
[----:B------:R-:W-:-:S04]  /*7350*/  FSETP.NEU.FTZ.AND P0, PT, R0, RZ, PT ;  /* 0x000000ff0000720b */ /* 0x000fc80003f1d000 */
[----:B------:R-:W-:Y:S01]  /*7360*/  P2R R19, PR, RZ, 0x1 ;  /* 0x00000001ff137803 */ /* 0x000fe20000000000 */
[----:B------:R-:W-:Y:S08]  /*7370*/  BRA `(.L_x_22257) ;  /* 0x0000000000e47947 */ /* 0x000ff00003800000 */
.L_x_22264:
        /* <DEDUP_REMOVED lines=12> */
.L_x_22271:
[----:B------:R-:W2:Y:S02]  /*7440*/  LDG.E.U8 R2, desc[UR36][R2.64] ;  /* 0x0000002402027981 */ /* 0x000ea4000c1e1100 */
[----:B--2---:R-:W-:-:S04]  /*7450*/  ISETP.NE.AND P0, PT, R2, RZ, PT ;  /* 0x000000ff0200720c */ /* 0x004fc80003f05270 */
[----:B------:R-:W-:Y:S01]  /*7460*/  P2R R19, PR, RZ, 0x1 ;  /* 0x00000001ff137803 */ /* 0x000fe20000000000 */
[----:B------:R-:W-:Y:S08]  /*7470*/  BRA `(.L_x_22257) ;  /* 0x0000000000a47947 */ /* 0x000ff00003800000 */
.L_x_22270:
[----:B------:R-:W2:Y:S02]  /*7480*/  LDG.E.U8 R2, desc[UR36][R2.64] ;  /* 0x0000002402027981 */ /* 0x000ea4000c1e1100 */
[----:B--2---:R-:W-:-:S04]  /*7490*/  ISETP.NE.AND P0, PT, R2, RZ, PT ;  /* 0x000000ff0200720c */ /* 0x004fc80003f05270 */
[----:B------:R-:W-:Y:S01]  /*74a0*/  P2R R19, PR, RZ, 0x1 ;  /* 0x00000001ff137803 */ /* 0x000fe20000000000 */
[----:B------:R-:W-:Y:S08]  /*74b0*/  BRA `(.L_x_22257) ;  /* 0x0000000000947947 */ /* 0x000ff00003800000 */
.L_x_22269:
        /* <DEDUP_REMOVED lines=10> */
.L_x_22256:
        /* <DEDUP_REMOVED lines=16> */
.L_x_22274:
[----:B------:R-:W-:-:S04]  /*7660*/  PLOP3.LUT P0, PT, PT, PT, PT, 0x8, 0x80 ;  /* 0x000000000080781c */ /* 0x000fc80003f0e170 */
[----:B------:R-:W-:Y:S01]  /*7670*/  P2R R19, PR, RZ, 0x1 ;  /* 0x00000001ff137803 */ /* 0x000fe20000000000 */
[----:B------:R-:W-:Y:S08]  /*7680*/  BRA `(.L_x_22257) ;  /* 0x0000000000207947 */ /* 0x000ff00003800000 */
.L_x_22273:
[----:B------:R-:W2:Y:S02]  /*7690*/  LDG.E.64 R2, desc[UR36][R2.64] ;  /* 0x0000002402027981 */ /* 0x000ea4000c1e1b00 */
[----:B--2---:R-:W-:-:S04]  /*76a0*/  ISETP.NE.U32.AND P0, PT, R2, RZ, PT ;  /* 0x000000ff0200720c */ /* 0x004fc80003f05070 */
[----:B------:R-:W-:-:S04]  /*76b0*/  ISETP.NE.AND.EX P0, PT, R3, RZ, PT, P0 ;  /* 0x000000ff0300720c */ /* 0x000fc80003f05300 */
[----:B------:R-:W-:Y:S01]  /*76c0*/  P2R R19, PR, RZ, 0x1 ;  /* 0x00000001ff137803 */ /* 0x000fe20000000000 */
[----:B------:R-:W-:Y:S08]  /*76d0*/  BRA `(.L_x_22257) ;  /* 0x00000000000c7947 */ /* 0x000ff00003800000 */
.L_x_22272:
[----:B------:R-:W2:Y:S02]  /*76e0*/  LDG.E R2, desc[UR36][R2.64] ;  /* 0x0000002402027981 */ /* 0x000ea4000c1e1900 */
[----:B--2---:R-:W-:-:S04]  /*76f0*/  ISETP.NE.AND P0, PT, R2, RZ, PT ;  /* 0x000000ff0200720c */ /* 0x004fc80003f05270 */
[----:B------:R-:W-:-:S09]  /*7700*/  P2R R19, PR, RZ, 0x1 ;  /* 0x00000001ff137803 */ /* 0x000fd20000000000 */
.L_x_22257:
[----:B------:R-:W-:Y:S05]  /*7710*/  BSYNC.RECONVERGENT B6 ;  /* 0x0000000000067941 */ /* 0x000fea0003800200 */
.L_x_22251:
        /* <DEDUP_REMOVED lines=18> */
.L_x_22279:
[----:B------:R-:W2:Y:S02]  /*7840*/  LDG.E.U8 R2, desc[UR36][R2.64] ;  /* 0x0000002402027981 */ /* 0x000ea4000c1e1100 */
[----:B--2---:R-:W-:Y:S01]  /*7850*/  ISETP.NE.AND P0, PT, R2, RZ, PT ;  /* 0x000000ff0200720c */ /* 0x004fe20003f05270 */
[----:B------:R-:W-:-:S12]  /*7860*/  BRA `(.L_x_22281) ;  /* 0x0000000800307947 */ /* 0x000fd80003800000 */
.L_x_22278:
        /* <DEDUP_REMOVED lines=10> */
.L_x_22283:
[----:B------:R-:W2:Y:S02]  /*7910*/  LDG.E R2, desc[UR36][R2.64] ;  /* 0x0000002402027981 */ /* 0x000ea4000c1e1900 */
[----:B--2---:R-:W-:Y:S01]  /*7920*/  ISETP.NE.AND P0, PT, R2, RZ, PT ;  /* 0x000000ff0200720c */ /* 0x004fe20003f05270 */
[----:B------:R-:W-:-:S12]  /*7930*/  BRA `(.L_x_22281) ;  /* 0x0000000400fc7947 */ /* 0x000fd80003800000 */
.L_x_22282:
[----:B------:R-:W2:Y:S02]  /*7940*/  LDG.E.U16 R2, desc[UR36][R2.64] ;  /* 0x0000002402027981 */ /* 0x000ea4000c1e1500 */
[----:B--2---:R-:W-:Y:S01]  /*7950*/  ISETP.NE.AND P0, PT, R2, RZ, PT ;  /* 0x000000ff0200720c */ /* 0x004fe20003f05270 */
[----:B------:R-:W-:-:S12]  /*7960*/  BRA `(.L_x_22281) ;  /* 0x0000000400f07947 */ /* 0x000fd80003800000 */
.L_x_22277:
        /* <DEDUP_REMOVED lines=9> */
.L_x_22285:
[----:B------:R-:W2:Y:S02]  /*7a00*/  LDG.E.U16 R0, desc[UR36][R2.64] ;  /* 0x0000002402007981 */ /* 0x000ea4000c1e1500 */
[----:B--2---:R-:W-:-:S05]  /*7a10*/  HADD2.F32 R0, -RZ, R0.H0_H0 ;  /* 0x20000000ff007230 */ /* 0x004fca0000004100 */
[----:B------:R-:W-:Y:S01]  /*7a20*/  FSETP.NEU.FTZ.AND P0, PT, R0, RZ, PT ;  /* 0x000000ff0000720b */ /* 0x000fe20003f1d000 */
[----:B------:R-:W-:-:S12]  /*7a30*/  BRA `(.L_x_22281) ;  /* 0x0000000400bc7947 */ /* 0x000fd80003800000 */
.L_x_22284:
        /* <DEDUP_REMOVED lines=11> */
.L_x_22287:
        /* <DEDUP_REMOVED lines=8> */
.L_x_22286:
[----:B------:R-:W2:Y:S02]  /*7b70*/  LDG.E.64 R2, desc[UR36][R2.64] ;  /* 0x0000002402027981 */ /* 0x000ea4000c1e1b00 */
[----:B--2---:R-:W-:Y:S01]  /*7b80*/  DSETP.NEU.AND P0, PT, R2, RZ, PT ;  /* 0x000000ff0200722a */ /* 0x004fe20003f0d000 */
[----:B------:R-:W-:-:S13]  /*7b90*/  BRA `(.L_x_22281) ;  /* 0x0000000400647947 */ /* 0x000fda0003800000 */
.L_x_22276:
        /* <DEDUP_REMOVED lines=11> */
.L_x_22290:
[----:B------:R-:W2:Y:S02]  /*7c50*/  LDG.E.128 R4, desc[UR36][R2.64] ;  /* 0x0000002402047981 */ /* 0x000ea4000c1e1d00 */
[----:B--2---:R-:W-:-:S06]  /*7c60*/  DSETP.NEU.AND P0, PT, R6, RZ, PT ;  /* 0x000000ff0600722a */ /* 0x004fcc0003f0d000 */
[----:B------:R-:W-:Y:S01]  /*7c70*/  DSETP.NEU.OR P0, PT, R4, RZ, P0 ;  /* 0x000000ff0400722a */ /* 0x000fe2000070d400 */
[----:B------:R-:W-:-:S13]  /*7c80*/  BRA `(.L_x_22281) ;  /* 0x0000000400287947 */ /* 0x000fda0003800000 */
.L_x_22289:
        /* <DEDUP_REMOVED lines=9> */
.L_x_22292:
        /* <DEDUP_REMOVED lines=9> */
[----:B------:R-:W-:Y:S01]  /*7db0*/  LOP3.LUT P0, RZ, R0, 0x7fffffff, RZ, 0xc0, !PT ;  /* 0x7fffffff00ff7812 */ /* 0x000fe2000780c0ff */
[----:B------:R-:W-:-:S12]  /*7dc0*/  BRA `(.L_x_22281) ;  /* 0x0000000000d87947 */ /* 0x000fd80003800000 */
.L_x_22291:
[----:B------:R-:W2:Y:S02]  /*7dd0*/  LDG.E.U16 R0, desc[UR36][R2.64] ;  /* 0x0000002402007981 */ /* 0x000ea4000c1e1500 */
[----:B--2---:R-:W-:-:S05]  /*7de0*/  IMAD.U32 R0, R0, 0x10000, RZ ;  /* 0x0001000000007824 */ /* 0x004fca00078e00ff */
[----:B------:R-:W-:Y:S01]  /*7df0*/  FSETP.NEU.FTZ.AND P0, PT, R0, RZ, PT ;  /* 0x000000ff0000720b */ /* 0x000fe20003f1d000 */
[----:B------:R-:W-:-:S12]  /*7e00*/  BRA `(.L_x_22281) ;  /* 0x0000000000c87947 */ /* 0x000fd80003800000 */
.L_x_22288:
        /* <DEDUP_REMOVED lines=11> */
.L_x_22295:
[----:B------:R-:W2:Y:S02]  /*7ec0*/  LDG.E.U8 R2, desc[UR36][R2.64] ;  /* 0x0000002402027981 */ /* 0x000ea4000c1e1100 */
[----:B--2---:R-:W-:Y:S01]  /*7ed0*/  ISETP.NE.AND P0, PT, R2, RZ, PT ;  /* 0x000000ff0200720c */ /* 0x004fe20003f05270 */
[----:B------:R-:W-:-:S12]  /*7ee0*/  BRA `(.L_x_22281) ;  /* 0x0000000000907947 */ /* 0x000fd80003800000 */
.L_x_22294:
[----:B------:R-:W2:Y:S02]  /*7ef0*/  LDG.E.U8 R2, desc[UR36][R2.64] ;  /* 0x0000002402027981 */ /* 0x000ea4000c1e1100 */
[----:B--2---:R-:W-:Y:S01]  /*7f00*/  ISETP.NE.AND P0, PT, R2, RZ, PT ;  /* 0x000000ff0200720c */ /* 0x004fe20003f05270 */
[----:B------:R-:W-:-:S12]  /*7f10*/  BRA `(.L_x_22281) ;  /* 0x0000000000847947 */ /* 0x000fd80003800000 */
.L_x_22293:
[----:B------:R-:W-:-:S09]  /*7f20*/  UISETP.NE.AND UP0, UPT, UR4, 0x1c, UPT ;  /* 0x0000001c0400788c */ /* 0x000fd2000bf05270 */
[----:B------:R-:W-:Y:S05]  /*7f30*/  BRA.U !UP0, `(.L_x_22296) ;  /* 0x0000000108747547 */ /* 0x000fea000b800000 */
[----:B------:R-:W-:-:S09]  /*7f40*/  UISETP.NE.AND UP0, UPT, UR4, 0x1d, UPT ;  /* 0x0000001d0400788c */ /* 0x000fd2000bf05270 */
[----:B------:R-:W-:Y:S05]  /*7f50*/  BRA.U !UP0, `(.L_x_22297) ;  /* 0x00000001085c7547 */ /* 0x000fea000b800000 */
[----:B------:R-:W-:-:S09]  /*7f60*/  UISETP.NE.AND UP0, UPT, UR4, 0x2c, UPT ;  /* 0x0000002c0400788c */ /* 0x000fd2000bf05270 */
[----:B------:R-:W-:Y:S05]  /*7f70*/  BRA.U UP0, `(.L_x_22280) ;  /* 0x00000001000c7547 */ /* 0x000fea000b800000 */
[----:B------:R-:W2:Y:S02]  /*7f80*/  LDG.E.U8 R2, desc[UR36][R2.64] ;  /* 0x0000002402027981 */ /* 0x000ea4000c1e1100 */
[----:B--2---:R-:W-:Y:S01]  /*7f90*/  ISETP.NE.AND P0, PT, R2, RZ, PT ;  /* 0x000000ff0200720c */ /* 0x004fe20003f05270 */
[----:B------:R-:W-:-:S12]  /*7fa0*/  BRA `(.L_x_22281) ;  /* 0x0000000000607947 */ /* 0x000fd80003800000 */
.L_x_22280:
        /* <DEDUP_REMOVED lines=16> */
.L_x_22298:
[----:B------:R-:W-:Y:S01]  /*80b0*/  PLOP3.LUT P0, PT, PT, PT, PT, 0x8, 0x80 ;  /* 0x000000000080781c */ /* 0x000fe20003f0e170 */
[----:B------:R-:W-:-:S12]  /*80c0*/  BRA `(.L_x_22281) ;  /* 0x0000000000187947 */ /* 0x000fd80003800000 */
.L_x_22297:
[----:B------:R-:W2:Y:S02]  /*80d0*/  LDG.E.64 R2, desc[UR36][R2.64] ;  /* 0x0000002402027981 */ /* 0x000ea4000c1e1b00 */
[----:B--2---:R-:W-:-:S04]  /*80e0*/  ISETP.NE.U32.AND P0, PT, R2, RZ, PT ;  /* 0x000000ff0200720c */ /* 0x004fc80003f05070 */
[----:B------:R-:W-:Y:S01]  /*80f0*/  ISETP.NE.AND.EX P0, PT, R3, RZ, PT, P0 ;  /* 0x000000ff0300720c */ /* 0x000fe20003f05300 */
[----:B------:R-:W-:-:S12]  /*8100*/  BRA `(.L_x_22281) ;  /* 0x0000000000087947 */ /* 0x000fd80003800000 */
.L_x_22296:
[----:B------:R-:W2:Y:S02]  /*8110*/  LDG.E R2, desc[UR36][R2.64] ;  /* 0x0000002402027981 */ /* 0x000ea4000c1e1900 */
[----:B--2---:R-:W-:-:S13]  /*8120*/  ISETP.NE.AND P0, PT, R2, RZ, PT ;  /* 0x000000ff0200720c */ /* 0x004fda0003f05270 */
.L_x_22281:
[----:B------:R-:W-:Y:S05]  /*8130*/  BSYNC.RECONVERGENT B6 ;  /* 0x0000000000067941 */ /* 0x000fea0003800200 */
.L_x_22275:
        /* <DEDUP_REMOVED lines=10> */
[----:B------:R-:W-:-:S03]  /*81e0*/  @!P2 PLOP3.LUT P1, PT, P3, P0, PT, 0x80, 0x8 ;  /* 0x000000000008a81c */ /* 0x000fc60001f21070 */
[----:B------:R-:W-:Y:S01]  /*81f0*/  IMAD.X R3, RZ, RZ, UR5, P4 ;  /* 0x00000005ff037e24 */ /* 0x000fe2000a0e06ff */
        /* <DEDUP_REMOVED lines=12> */
.L_x_22303:
[----:B------:R0:W-:Y:S01]  /*82c0*/  STG.E.U8 desc[UR36][R2.64], R4 ;  /* 0x0000000402007986 */ /* 0x0001e2000c101124 */
[----:B------:R-:W-:Y:S05]  /*82d0*/  BRA `(.L_x_22305) ;  /* 0x0000000800fc7947 */ /* 0x000fea0003800000 */
.L_x_22302:
        /* <DEDUP_REMOVED lines=9> */
.L_x_22307:
[----:B------:R0:W-:Y:S01]  /*8370*/  STG.E desc[UR36][R2.64], R4 ;  /* 0x0000000402007986 */ /* 0x0001e2000c101924 */
[----:B------:R-:W-:Y:S05]  /*8380*/  BRA `(.L_x_22305) ;  /* 0x0000000800d07947 */ /* 0x000fea0003800000 */
.L_x_22306:
[----:B------:R0:W-:Y:S01]  /*8390*/  STG.E.U16 desc[UR36][R2.64], R4 ;  /* 0x0000000402007986 */ /* 0x0001e2000c101524 */
[----:B------:R-:W-:Y:S05]  /*83a0*/  BRA `(.L_x_22305) ;  /* 0x0000000800c87947 */ /* 0x000fea0003800000 */
.L_x_22301:
        /* <DEDUP_REMOVED lines=9> */
.L_x_22309:
[----:B------:R-:W-:-:S04]  /*8440*/  I2FP.F32.U32 R0, R4 ;  /* 0x0000000400007245 */ /* 0x000fc80000201000 */
[----:B------:R-:W-:-:S05]  /*8450*/  F2FP.F16.F32.PACK_AB R0, RZ, R0 ;  /* 0x00000000ff00723e */ /* 0x000fca00000000ff */
[----:B------:R0:W-:Y:S01]  /*8460*/  STG.E.U16 desc[UR36][R2.64], R0 ;  /* 0x0000000002007986 */ /* 0x0001e2000c101524 */
[----:B------:R-:W-:Y:S05]  /*8470*/  BRA `(.L_x_22305) ;  /* 0x0000000800947947 */ /* 0x000fea0003800000 */
.L_x_22308:
[----:B------:R-:W-:-:S09]  /*8480*/  UISETP.NE.AND UP0, UPT, UR6, 0x7, UPT ;  /* 0x000000070600788c */ /* 0x000fd2000bf05270 */
[----:B------:R-:W-:Y:S05]  /*8490*/  BRA.U !UP0, `(.L_x_22310) ;  /* 0x0000000108347547 */ /* 0x000fea000b800000 */
[----:B------:R-:W-:-:S09]  /*84a0*/  UISETP.NE.AND UP0, UPT, UR6, 0x8, UPT ;  /* 0x000000080600788c */ /* 0x000fd2000bf05270 */
[----:B------:R-:W-:Y:S05]  /*84b0*/  BRA.U !UP0, `(.L_x_22311) ;  /* 0x0000000108187547 */ /* 0x000fea000b800000 */
[----:B------:R-:W-:-:S09]  /*84c0*/  UISETP.NE.AND UP0, UPT, UR6, 0x9, UPT ;  /* 0x000000090600788c */ /* 0x000fd2000bf05270 */
[----:B------:R-:W-:Y:S05]  /*84d0*/  BRA.U UP0, `(.L_x_22304) ;  /* 0x0000000500b07547 */ /* 0x000fea000b800000 */
[----:B------:R-:W-:Y:S01]  /*84e0*/  HFMA2 R5, -RZ, RZ, 0, 0 ;  /* 0x00000000ff057431 */ /* 0x000fe200000001ff */
[----:B------:R-:W-:-:S05]  /*84f0*/  I2FP.F32.U32 R4, R4 ;  /* 0x0000000400047245 */ /* 0x000fca0000201000 */
[----:B------:R0:W-:Y:S01]  /*8500*/  STG.E.64 desc[UR36][R2.64], R4 ;  /* 0x0000000402007986 */ /* 0x0001e2000c101b24 */
[----:B------:R-:W-:Y:S05]  /*8510*/  BRA `(.L_x_22305) ;  /* 0x00000008006c7947 */ /* 0x000fea0003800000 */
.L_x_22311:
[----:B------:R-:W-:-:S04]  /*8520*/  I2FP.F32.U32 R4, R4 ;  /* 0x0000000400047245 */ /* 0x000fc80000201000 */
[----:B------:R-:W-:-:S04]  /*8530*/  F2FP.F16.F32.PACK_AB R5, RZ, R4 ;  /* 0x00000004ff05723e */ /* 0x000fc800000000ff */
[----:B------:R-:W-:-:S05]  /*8540*/  PRMT R5, R5, 0x5410, RZ ;  /* 0x0000541005057816 */ /* 0x000fca00000000ff */
[----:B------:R0:W-:Y:S01]  /*8550*/  STG.E desc[UR36][R2.64], R5 ;  /* 0x0000000502007986 */ /* 0x0001e2000c101924 */
[----:B------:R-:W-:Y:S05]  /*8560*/  BRA `(.L_x_22305) ;  /* 0x0000000800587947 */ /* 0x000fea0003800000 */
.L_x_22310:
[----:B------:R-:W0:Y:S02]  /*8570*/  I2F.F64.U32 R4, R4 ;  /* 0x0000000400047312 */ /* 0x000e240000201800 */
[----:B0-----:R0:W-:Y:S01]  /*8580*/  STG.E.64 desc[UR36][R2.64], R4 ;  /* 0x0000000402007986 */ /* 0x0011e2000c101b24 */
[----:B------:R-:W-:Y:S05]  /*8590*/  BRA `(.L_x_22305) ;  /* 0x00000008004c7947 */ /* 0x000fea0003800000 */
.L_x_22300:
        /* <DEDUP_REMOVED lines=12> */
.L_x_22315:
[----:B------:R-:W-:Y:S01]  /*8660*/  I2FP.F32.U32 R5, R4 ;  /* 0x0000000400057245 */ /* 0x000fe20000201000 */
        /* <DEDUP_REMOVED lines=16> */
.L_x_22317:
[----:B------:R-:W-:Y:S05]  /*8770*/  BSYNC.RECONVERGENT B0 ;  /* 0x0000000000007941 */ /* 0x000fea0003800200 */
.L_x_22316:
[----:B------:R0:W-:Y:S01]  /*8780*/  STG.E.U8 desc[UR36][R2.64], R0 ;  /* 0x0000000002007986 */ /* 0x0001e2000c101124 */
[----:B------:R-:W-:Y:S05]  /*8790*/  BRA `(.L_x_22305) ;  /* 0x0000000400cc7947 */ /* 0x000fea0003800000 */
.L_x_22314:
        /* <DEDUP_REMOVED lines=17> */
.L_x_22319:
[----:B------:R-:W-:Y:S05]  /*88b0*/  BSYNC.RECONVERGENT B0 ;  /* 0x0000000000007941 */ /* 0x000fea0003800200 */
.L_x_22318:
[----:B------:R0:W-:Y:S01]  /*88c0*/  STG.E.U8 desc[UR36][R2.64], R0 ;  /* 0x0000000002007986 */ /* 0x0001e2000c101124 */
[----:B------:R-:W-:Y:S05]  /*88d0*/  BRA `(.L_x_22305) ;  /* 0x00000004007c7947 */ /* 0x000fea0003800000 */
.L_x_22313:
[----:B------:R-:W-:-:S09]  /*88e0*/  UISETP.NE.AND UP0, UPT, UR6, 0x1c, UPT ;  /* 0x0000001c0600788c */ /* 0x000fd2000bf05270 */
[----:B------:R-:W-:Y:S05]  /*88f0*/  BRA.U !UP0, `(.L_x_22320) ;  /* 0x0000000108587547 */ /* 0x000fea000b800000 */
[----:B------:R-:W-:-:S09]  /*8900*/  UISETP.NE.AND UP0, UPT, UR6, 0x1d, UPT ;  /* 0x0000001d0600788c */ /* 0x000fd2000bf05270 */
[----:B------:R-:W-:Y:S05]  /*8910*/  BRA.U !UP0, `(.L_x_22321) ;  /* 0x0000000108447547 */ /* 0x000fea000b800000 */
[----:B------:R-:W-:-:S09]  /*8920*/  UISETP.NE.AND UP0, UPT, UR6, 0x2c, UPT ;  /* 0x0000002c0600788c */ /* 0x000fd2000bf05270 */
[----:B------:R-:W-:Y:S05]  /*8930*/  BRA.U UP0, `(.L_x_22304) ;  /* 0x0000000100987547 */ /* 0x000fea000b800000 */
[----:B------:R-:W-:-:S04]  /*8940*/  I2FP.F32.U32 R5, R4 ;  /* 0x0000000400057245 */ /* 0x000fc80000201000 */
[----:B------:R-:W-:-:S04]  /*8950*/  SHF.R.U32.HI R4, RZ, 0x17, R5 ;  /* 0x00000017ff047819 */ /* 0x000fc80000011605 */
        /* <DEDUP_REMOVED lines=13> */
.L_x_22321:
[----:B------:R-:W-:-:S05]  /*8a30*/  IMAD.MOV.U32 R5, RZ, RZ, RZ ;  /* 0x000000ffff057224 */ /* 0x000fca00078e00ff */
[----:B------:R0:W-:Y:S01]  /*8a40*/  STG.E.64 desc[UR36][R2.64], R4 ;  /* 0x0000000402007986 */ /* 0x0001e2000c101b24 */
[----:B------:R-:W-:Y:S05]  /*8a50*/  BRA `(.L_x_22305) ;  /* 0x00000004001c7947 */ /* 0x000fea0003800000 */
.L_x_22320:
[----:B------:R0:W-:Y:S01]  /*8a60*/  STG.E desc[UR36][R2.64], R4 ;  /* 0x0000000402007986 */ /* 0x0001e2000c101924 */
[----:B------:R-:W-:Y:S05]  /*8a70*/  BRA `(.L_x_22305) ;  /* 0x0000000400147947 */ /* 0x000fea0003800000 */
.L_x_22312:
        /* <DEDUP_REMOVED lines=8> */
.L_x_22323:
[----:B------:R-:W0:Y:S01]  /*8b00*/  I2F.F64.U32 R4, R4 ;  /* 0x0000000400047312 */ /* 0x000e220000201800 */
[----:B------:R-:W-:-:S05]  /*8b10*/  CS2R R6, SRZ ;  /* 0x0000000000067805 */ /* 0x000fca000001ff00 */
[----:B0-----:R0:W-:Y:S01]  /*8b20*/  STG.E.128 desc[UR36][R2.64], R4 ;  /* 0x0000000402007986 */ /* 0x0011e2000c101d24 */
[----:B------:R-:W-:Y:S05]  /*8b30*/  BRA `(.L_x_22305) ;  /* 0x0000000000e47947 */ /* 0x000fea0003800000 */
.L_x_22322:
[----:B------:R-:W-:-:S09]  /*8b40*/  UISETP.NE.AND UP0, UPT, UR6, 0xf, UPT ;  /* 0x0000000f0600788c */ /* 0x000fd2000bf05270 */
[----:B------:R-:W-:Y:S05]  /*8b50*/  BRA.U !UP0, `(.L_x_22324) ;  /* 0x0000000108d07547 */ /* 0x000fea000b800000 */
[----:B------:R-:W-:-:S09]  /*8b60*/  UISETP.NE.AND UP0, UPT, UR6, 0x17, UPT ;  /* 0x000000170600788c */ /* 0x000fd2000bf05270 */
[----:B------:R-:W-:Y:S05]  /*8b70*/  BRA.U !UP0, `(.L_x_22325) ;  /* 0x0000000108847547 */ /* 0x000fea000b800000 */
[----:B------:R-:W-:-:S09]  /*8b80*/  UISETP.NE.AND UP0, UPT, UR6, 0x18, UPT ;  /* 0x000000180600788c */ /* 0x000fd2000bf05270 */
[----:B------:R-:W-:Y:S05]  /*8b90*/  BRA.U !UP0, `(.L_x_22326) ;  /* 0x0000000108447547 */ /* 0x000fea000b800000 */
.L_x_22304:
        /* <DEDUP_REMOVED lines=16> */
.L_x_22327:
[----:B------:R-:W-:Y:S05]  /*8ca0*/  BRA `(.L_x_22305) ;  /* 0x0000000000887947 */ /* 0x000fea0003800000 */
.L_x_22326:
        /* <DEDUP_REMOVED lines=11> */
.L_x_22329:
[----:B------:R-:W-:Y:S05]  /*8d60*/  BSYNC.RECONVERGENT B0 ;  /* 0x0000000000007941 */ /* 0x000fea0003800200 */
.L_x_22328:
[----:B------:R2:W-:Y:S01]  /*8d70*/  STG.E.U8 desc[UR36][R2.64], R5 ;  /* 0x0000000502007986 */ /* 0x0005e2000c101124 */
[----:B------:R-:W-:Y:S05]  /*8d80*/  BRA `(.L_x_22305) ;  /* 0x0000000000507947 */ /* 0x000fea0003800000 */
.L_x_22325:
[----:B------:R-:W-:-:S04]  /*8d90*/  I2FP.F32.U32 R7, R4 ;  /* 0x0000000400077245 */ /* 0x000fc80000201000 */
[----:B------:R-:W-:-:S13]  /*8da0*/  ISETP.GT.U32.AND P0, PT, R7, 0x477fffff, PT ;  /* 0x477fffff0700780c */ /* 0x000fda0003f04070 */
        /* <DEDUP_REMOVED lines=10> */
.L_x_22330:
[----:B------:R-:W-:Y:S01]  /*8e50*/  HFMA2 R5, -RZ, RZ, 0, 7.569789886474609375e-06 ;  /* 0x0000007fff057431 */ /* 0x000fe200000001ff */
[----:B------:R-:W-:-:S04]  /*8e60*/  ISETP.GT.U32.AND P0, PT, R7, 0x7f800000, PT ;  /* 0x7f8000000700780c */ /* 0x000fc80003f04070 */
[----:B------:R-:W-:-:S05]  /*8e70*/  SEL R5, R5, 0x7c, P0 ;  /* 0x0000007c05057807 */ /* 0x000fca0000000000 */
[----:B------:R0:W-:Y:S01]  /*8e80*/  STG.E.U8 desc[UR36][R2.64], R5 ;  /* 0x0000000502007986 */ /* 0x0001e2000c101124 */
[----:B------:R-:W-:Y:S05]  /*8e90*/  BRA `(.L_x_22305) ;  /* 0x00000000000c7947 */ /* 0x000fea0003800000 */
.L_x_22324:
[----:B------:R-:W-:-:S04]  /*8ea0*/  I2FP.F32.U32 R0, R4 ;  /* 0x0000000400007245 */ /* 0x000fc80000201000 */
[----:B------:R-:W-:-:S05]  /*8eb0*/  F2FP.BF16.F32.PACK_AB R0, RZ, R0 ;  /* 0x00000000ff00723e */ /* 0x000fca00000010ff */
[----:B------:R3:W-:Y:S02]  /*8ec0*/  STG.E.U16 desc[UR36][R2.64], R0 ;  /* 0x0000000002007986 */ /* 0x0007e4000c101524 */
.L_x_22305:
[----:B------:R-:W-:Y:S05]  /*8ed0*/  BSYNC.RECONVERGENT B6 ;  /* 0x0000000000067941 */ /* 0x000fea0003800200 */
.L_x_22299:
[----:B------:R-:W-:-:S07]  /*8ee0*/  VIADD R17, R17, 0x80 ;  /* 0x0000008011117836 */ /* 0x000fce0000000000 */
.L_x_22225:
[----:B------:R-:W-:Y:S05]  /*8ef0*/  BSYNC.RECONVERGENT B7 ;  /* 0x0000000000077941 */ /* 0x000fea0003800200 */
.L_x_22224:
[----:B------:R-:W5:Y:S01]  /*8f00*/  LDCU UR4, c[0x0][0x380] ;  /* 0x00007000ff0477ac */ /* 0x000f620008000800 */
[----:B------:R-:W-:Y:S01]  /*8f10*/  BSSY.RECONVERGENT B7, `(.L_x_22331) ;  /* 0x000046d000077945 */ /* 0x000fe20003800200 */
[----:B-----5:R-:W-:-:S13]  /*8f20*/  ISETP.GE.AND P0, PT, R17, UR4, PT ;  /* 0x0000000411007c0c */ /* 0x020fda000bf06270 */
[----:B------:R-:W-:Y:S05]  /*8f30*/  @P0 BRA `(.L_x_22332) ;  /* 0x0000004400a80947 */ /* 0x000fea0003800000 */
[----:B------:R-:W5:Y:S01]  /*8f40*/  LDCU UR4, c[0x0][0x388] ;  /* 0x00007100ff0477ac */ /* 0x000f620008000800 */
[----:B------:R-:W-:Y:S01]  /*8f50*/  CS2R R18, SRZ ;  /* 0x0000000000127805 */ /* 0x000fe2000001ff00 */
[----:B0123--:R-:W-:Y:S02]  /*8f60*/  IMAD.MOV.U32 R0, RZ, RZ, RZ ;  /* 0x000000ffff007224 */ /* 0x00ffe400078e00ff */
[----:B------:R-:W-:Y:S01]  /*8f70*/  IMAD.MOV.U32 R16, RZ, RZ, RZ ;  /* 0x000000ffff107224 */ /* 0x000fe200078e00ff */
        /* <DEDUP_REMOVED lines=375> */
.L_x_22333:
[----:B------:R-:W4:Y:S01]  /*a6f0*/  LDCU.64 UR6, c[0x0][0x650] ;  /* 0x0000ca00ff0677ac */ /* 0x000f220008000a00 */
[----:B------:R-:W-:Y:S01]  /*a700*/  BSSY.RECONVERGENT B6, `(.L_x_22334) ;  /* 0x00000b7000067945 */ /* 0x000fe20003800200 */
[----:B------:R-:W-:-:S04]  /*a710*/  UPRMT UR4, UR41, 0x7771, URZ ;  /* 0x0000777129047896 */ /* 0x000fc800080000ff */
[----:B------:R-:W-:Y:S01]  /*a720*/  UISETP.GT.AND UP0, UPT, UR4, 0x9, UPT ;  /* 0x000000090400788c */ /* 0x000fe2000bf04270 */
[----:B----4-:R-:W-:-:S05]  /*a730*/  IADD3 R2, P0, PT, R0, UR6, RZ ;  /* 0x0000000600027c10 */ /* 0x010fca000ff1e0ff */
        /* <DEDUP_REMOVED lines=14> */
.L_x_22338:
[----:B------:R-:W2:Y:S02]  /*a820*/  LDG.E.U8 R2, desc[UR36][R2.64] ;  /* 0x0000002402027981 */ /* 0x000ea4000c1e1100 */
[----:B--2---:R-:W-:-:S04]  /*a830*/  ISETP.NE.AND P0, PT, R2, RZ, PT ;  /* 0x000000ff0200720c */ /* 0x004fc80003f05270 */
[----:B------:R-:W-:Y:S01]  /*a840*/  P2R R22, PR, RZ, 0x1 ;  /* 0x00000001ff167803 */ /* 0x000fe20000000000 */
[----:B------:R-:W-:Y:S08]  /*a850*/  BRA `(.L_x_22340) ;  /* 0x0000000800847947 */ /* 0x000ff00003800000 */
.L_x_22337:
        /* <DEDUP_REMOVED lines=11> */
.L_x_22342:
[----:B------:R-:W2:Y:S02]  /*a910*/  LDG.E R2, desc[UR36][R2.64] ;  /* 0x0000002402027981 */ /* 0x000ea4000c1e1900 */
[----:B--2---:R-:W-:-:S04]  /*a920*/  ISETP.NE.AND P0, PT, R2, RZ, PT ;  /* 0x000000ff0200720c */ /* 0x004fc80003f05270 */
[----:B------:R-:W-:Y:S01]  /*a930*/  P2R R22, PR, RZ, 0x1 ;  /* 0x00000001ff167803 */ /* 0x000fe20000000000 */
[----:B------:R-:W-:Y:S08]  /*a940*/  BRA `(.L_x_22340) ;  /* 0x0000000800487947 */ /* 0x000ff00003800000 */
.L_x_22341:
[----:B------:R-:W2:Y:S02]  /*a950*/  LDG.E.U16 R2, desc[UR36][R2.64] ;  /* 0x0000002402027981 */ /* 0x000ea4000c1e1500 */
[----:B--2---:R-:W-:-:S04]  /*a960*/  ISETP.NE.AND P0, PT, R2, RZ, PT ;  /* 0x000000ff0200720c */ /* 0x004fc80003f05270 */
[----:B------:R-:W-:Y:S01]  /*a970*/  P2R R22, PR, RZ, 0x1 ;  /* 0x00000001ff167803 */ /* 0x000fe20000000000 */
[----:B------:R-:W-:Y:S08]  /*a980*/  BRA `(.L_x_22340) ;  /* 0x0000000800387947 */ /* 0x000ff00003800000 */
.L_x_22336:
        /* <DEDUP_REMOVED lines=10> */
.L_x_22344:
[----:B------:R-:W2:Y:S02]  /*aa30*/  LDG.E.U16 R0, desc[UR36][R2.64] ;  /* 0x0000002402007981 */ /* 0x000ea4000c1e1500 */
[----:B--2---:R-:W-:-:S05]  /*aa40*/  HADD2.F32 R0, -RZ, R0.H0_H0 ;  /* 0x20000000ff007230 */ /* 0x004fca0000004100 */
[----:B------:R-:W-:-:S04]  /*aa50*/  FSETP.NEU.FTZ.AND P0, PT, R0, RZ, PT ;  /* 0x000000ff0000720b */ /* 0x000fc80003f1d000 */
[----:B------:R-:W-:Y:S01]  /*aa60*/  P2R R22, PR, RZ, 0x1 ;  /* 0x00000001ff167803 */ /* 0x000fe20000000000 */
[----:B------:R-:W-:Y:S08]  /*aa70*/  BRA `(.L_x_22340) ;  /* 0x0000000400fc7947 */ /* 0x000ff00003800000 */
.L_x_22343:
        /* <DEDUP_REMOVED lines=12> */
.L_x_22346:
        /* <DEDUP_REMOVED lines=10> */
.L_x_22345:
[----:B------:R-:W2:Y:S02]  /*abe0*/  LDG.E.64 R2, desc[UR36][R2.64] ;  /* 0x0000002402027981 */ /* 0x000ea4000c1e1b00 */
[----:B--2---:R-:W-:-:S06]  /*abf0*/  DSETP.NEU.AND P0, PT, R2, RZ, PT ;  /* 0x000000ff0200722a */ /* 0x004fcc0003f0d000 */
[----:B------:R-:W-:Y:S01]  /*ac00*/  P2R R22, PR, RZ, 0x1 ;  /* 0x00000001ff167803 */ /* 0x000fe20000000000 */
[----:B------:R-:W-:Y:S07]  /*ac10*/  BRA `(.L_x_22340) ;  /* 0x0000000400947947 */ /* 0x000fee0003800000 */
.L_x_22335:
        /* <DEDUP_REMOVED lines=12> */
.L_x_22349:
[----:B------:R-:W2:Y:S02]  /*ace0*/  LDG.E.128 R4, desc[UR36][R2.64] ;  /* 0x0000002402047981 */ /* 0x000ea4000c1e1d00 */
[----:B--2---:R-:W-:-:S06]  /*acf0*/  DSETP.NEU.AND P0, PT, R6, RZ, PT ;  /* 0x000000ff0600722a */ /* 0x004fcc0003f0d000 */
[----:B------:R-:W-:-:S06]  /*ad00*/  DSETP.NEU.OR P0, PT, R4, RZ, P0 ;  /* 0x000000ff0400722a */ /* 0x000fcc000070d400 */
[----:B------:R-:W-:Y:S01]  /*ad10*/  P2R R22, PR, RZ, 0x1 ;  /* 0x00000001ff167803 */ /* 0x000fe20000000000 */
[----:B------:R-:W-:Y:S07]  /*ad20*/  BRA `(.L_x_22340) ;  /* 0x0000000400507947 */ /* 0x000fee0003800000 */
.L_x_22348:
        /* <DEDUP_REMOVED lines=10> */
.L_x_22351:
        /* <DEDUP_REMOVED lines=12> */
.L_x_22350:
[----:B------:R-:W2:Y:S02]  /*ae90*/  LDG.E.U16 R0, desc[UR36][R2.64] ;  /* 0x0000002402007981 */ /* 0x000ea4000c1e1500 */
[----:B--2---:R-:W-:-:S05]  /*aea0*/  IMAD.U32 R0, R0, 0x10000, RZ ;  /* 0x0001000000007824 */ /* 0x004fca00078e00ff */
[----:B------:R-:W-:-:S04]  /*aeb0*/  FSETP.NEU.FTZ.AND P0, PT, R0, RZ, PT ;  /* 0x000000ff0000720b */ /* 0x000fc80003f1d000 */
[----:B------:R-:W-:Y:S01]  /*aec0*/  P2R R22, PR, RZ, 0x1 ;  /* 0x00000001ff167803 */ /* 0x000fe20000000000 */
[----:B------:R-:W-:Y:S08]  /*aed0*/  BRA `(.L_x_22340) ;  /* 0x0000000000e47947 */ /* 0x000ff00003800000 */
.L_x_22347:
        /* <DEDUP_REMOVED lines=12> */
.L_x_22354:
[----:B------:R-:W2:Y:S02]  /*afa0*/  LDG.E.U8 R2, desc[UR36][R2.64] ;  /* 0x0000002402027981 */ /* 0x000ea4000c1e1100 */
[----:B--2---:R-:W-:-:S04]  /*afb0*/  ISETP.NE.AND P0, PT, R2, RZ, PT ;  /* 0x000000ff0200720c */ /* 0x004fc80003f05270 */
[----:B------:R-:W-:Y:S01]  /*afc0*/  P2R R22, PR, RZ, 0x1 ;  /* 0x00000001ff167803 */ /* 0x000fe20000000000 */
[----:B------:R-:W-:Y:S08]  /*afd0*/  BRA `(.L_x_22340) ;  /* 0x0000000000a47947 */ /* 0x000ff00003800000 */
.L_x_22353:
[----:B------:R-:W2:Y:S02]  /*afe0*/  LDG.E.U8 R2, desc[UR36][R2.64] ;  /* 0x0000002402027981 */ /* 0x000ea4000c1e1100 */
[----:B--2---:R-:W-:-:S04]  /*aff0*/  ISETP.NE.AND P0, PT, R2, RZ, PT ;  /* 0x000000ff0200720c */ /* 0x004fc80003f05270 */
[----:B------:R-:W-:Y:S01]  /*b000*/  P2R R22, PR, RZ, 0x1 ;  /* 0x00000001ff167803 */ /* 0x000fe20000000000 */
[----:B------:R-:W-:Y:S08]  /*b010*/  BRA `(.L_x_22340) ;  /* 0x0000000000947947 */ /* 0x000ff00003800000 */
.L_x_22352:
        /* <DEDUP_REMOVED lines=10> */
.L_x_22339:
        /* <DEDUP_REMOVED lines=16> */
.L_x_22357:
[----:B------:R-:W-:-:S04]  /*b1c0*/  PLOP3.LUT P0, PT, PT, PT, PT, 0x8, 0x80 ;  /* 0x000000000080781c */ /* 0x000fc80003f0e170 */
[----:B------:R-:W-:Y:S01]  /*b1d0*/  P2R R22, PR, RZ, 0x1 ;  /* 0x00000001ff167803 */ /* 0x000fe20000000000 */
[----:B------:R-:W-:Y:S08]  /*b1e0*/  BRA `(.L_x_22340) ;  /* 0x0000000000207947 */ /* 0x000ff00003800000 */
.L_x_22356:
[----:B------:R-:W2:Y:S02]  /*b1f0*/  LDG.E.64 R2, desc[UR36][R2.64] ;  /* 0x0000002402027981 */ /* 0x000ea4000c1e1b00 */
[----:B--2---:R-:W-:-:S04]  /*b200*/  ISETP.NE.U32.AND P0, PT, R2, RZ, PT ;  /* 0x000000ff0200720c */ /* 0x004fc80003f05070 */
[----:B------:R-:W-:-:S04]  /*b210*/  ISETP.NE.AND.EX P0, PT, R3, RZ, PT, P0 ;  /* 0x000000ff0300720c */ /* 0x000fc80003f05300 */
[----:B------:R-:W-:Y:S01]  /*b220*/  P2R R22, PR, RZ, 0x1 ;  /* 0x00000001ff167803 */ /* 0x000fe20000000000 */
[----:B------:R-:W-:Y:S08]  /*b230*/  BRA `(.L_x_22340) ;  /* 0x00000000000c7947 */ /* 0x000ff00003800000 */
.L_x_22355:
[----:B------:R-:W2:Y:S02]  /*b240*/  LDG.E R2, desc[UR36][R2.64] ;  /* 0x0000002402027981 */ /* 0x000ea4000c1e1900 */
[----:B--2---:R-:W-:-:S04]  /*b250*/  ISETP.NE.AND P0, PT, R2, RZ, PT ;  /* 0x000000ff0200720c */ /* 0x004fc80003f05270 */
[----:B------:R-:W-:-:S09]  /*b260*/  P2R R22, PR, RZ, 0x1 ;  /* 0x00000001ff167803 */ /* 0x000fd20000000000 */
.L_x_22340:
[----:B------:R-:W-:Y:S05]  /*b270*/  BSYNC.RECONVERGENT B6 ;  /* 0x0000000000067941 */ /* 0x000fea0003800200 */
.L_x_22334:
        /* <DEDUP_REMOVED lines=19> */
.L_x_22362:
[----:B------:R-:W2:Y:S02]  /*b3b0*/  LDG.E.U8 R2, desc[UR36][R2.64] ;  /* 0x0000002402027981 */ /* 0x000ea4000c1e1100 */
[----:B--2---:R-:W-:-:S04]  /*b3c0*/  ISETP.NE.AND P0, PT, R2, RZ, PT ;  /* 0x000000ff0200720c */ /* 0x004fc80003f05270 */
[----:B------:R-:W-:Y:S01]  /*b3d0*/  P2R R19, PR, RZ, 0x1 ;  /* 0x00000001ff137803 */ /* 0x000fe20000000000 */
[----:B------:R-:W-:Y:S08]  /*b3e0*/  BRA `(.L_x_22364) ;  /* 0x0000000800847947 */ /* 0x000ff00003800000 */
.L_x_22361:
        /* <DEDUP_REMOVED lines=11> */
.L_x_22366:
[----:B------:R-:W2:Y:S02]  /*b4a0*/  LDG.E R2, desc[UR36][R2.64] ;  /* 0x0000002402027981 */ /* 0x000ea4000c1e1900 */
[----:B--2---:R-:W-:-:S04]  /*b4b0*/  ISETP.NE.AND P0, PT, R2, RZ, PT ;  /* 0x000000ff0200720c */ /* 0x004fc80003f05270 */
[----:B------:R-:W-:Y:S01]  /*b4c0*/  P2R R19, PR, RZ, 0x1 ;  /* 0x00000001ff137803 */ /* 0x000fe20000000000 */
[----:B------:R-:W-:Y:S08]  /*b4d0*/  BRA `(.L_x_22364) ;  /* 0x0000000800487947 */ /* 0x000ff00003800000 */
.L_x_22365:
[----:B------:R-:W2:Y:S02]  /*b4e0*/  LDG.E.U16 R2, desc[UR36][R2.64] ;  /* 0x0000002402027981 */ /* 0x000ea4000c1e1500 */
[----:B--2---:R-:W-:-:S04]  /*b4f0*/  ISETP.NE.AND P0, PT, R2, RZ, PT ;  /* 0x000000ff0200720c */ /* 0x004fc80003f05270 */
[----:B------:R-:W-:Y:S01]  /*b500*/  P2R R19, PR, RZ, 0x1 ;  /* 0x00000001ff137803 */ /* 0x000fe20000000000 */
[----:B------:R-:W-:Y:S08]  /*b510*/  BRA `(.L_x_22364) ;  /* 0x0000000800387947 */ /* 0x000ff00003800000 */
.L_x_22360:
        /* <DEDUP_REMOVED lines=10> */
.L_x_22368:
[----:B------:R-:W2:Y:S02]  /*b5c0*/  LDG.E.U16 R0, desc[UR36][R2.64] ;  /* 0x0000002402007981 */ /* 0x000ea4000c1e1500 */
[----:B--2---:R-:W-:-:S05]  /*b5d0*/  HADD2.F32 R0, -RZ, R0.H0_H0 ;  /* 0x20000000ff007230 */ /* 0x004fca0000004100 */
[----:B------:R-:W-:-:S04]  /*b5e0*/  FSETP.NEU.FTZ.AND P0, PT, R0, RZ, PT ;  /* 0x000000ff0000720b */ /* 0x000fc80003f1d000 */
[----:B------:R-:W-:Y:S01]  /*b5f0*/  P2R R19, PR, RZ, 0x1 ;  /* 0x00000001ff137803 */ /* 0x000fe20000000000 */
[----:B------:R-:W-:Y:S08]  /*b600*/  BRA `(.L_x_22364) ;  /* 0x0000000400fc7947 */ /* 0x000ff00003800000 */
.L_x_22367:
        /* <DEDUP_REMOVED lines=12> */
.L_x_22370:
        /* <DEDUP_REMOVED lines=10> */
.L_x_22369:
[----:B------:R-:W2:Y:S02]  /*b770*/  LDG.E.64 R2, desc[UR36][R2.64] ;  /* 0x0000002402027981 */ /* 0x000ea4000c1e1b00 */
[----:B--2---:R-:W-:-:S06]  /*b780*/  DSETP.NEU.AND P0, PT, R2, RZ, PT ;  /* 0x000000ff0200722a */ /* 0x004fcc0003f0d000 */
[----:B------:R-:W-:Y:S01]  /*b790*/  P2R R19, PR, RZ, 0x1 ;  /* 0x00000001ff137803 */ /* 0x000fe20000000000 */
[----:B------:R-:W-:Y:S07]  /*b7a0*/  BRA `(.L_x_22364) ;  /* 0x0000000400947947 */ /* 0x000fee0003800000 */
.L_x_22359:
        /* <DEDUP_REMOVED lines=12> */
.L_x_22373:
[----:B------:R-:W2:Y:S02]  /*b870*/  LDG.E.128 R4, desc[UR36][R2.64] ;  /* 0x0000002402047981 */ /* 0x000ea4000c1e1d00 */
[----:B--2---:R-:W-:-:S06]  /*b880*/  DSETP.NEU.AND P0, PT, R6, RZ, PT ;  /* 0x000000ff0600722a */ /* 0x004fcc0003f0d000 */
[----:B------:R-:W-:-:S06]  /*b890*/  DSETP.NEU.OR P0, PT, R4, RZ, P0 ;  /* 0x000000ff0400722a */ /* 0x000fcc000070d400 */
[----:B------:R-:W-:Y:S01]  /*b8a0*/  P2R R19, PR, RZ, 0x1 ;  /* 0x00000001ff137803 */ /* 0x000fe20000000000 */
[----:B------:R-:W-:Y:S07]  /*b8b0*/  BRA `(.L_x_22364) ;  /* 0x0000000400507947 */ /* 0x000fee0003800000 */
.L_x_22372:
        /* <DEDUP_REMOVED lines=10> */
.L_x_22375:
        /* <DEDUP_REMOVED lines=12> */
.L_x_22374:
[----:B------:R-:W2:Y:S02]  /*ba20*/  LDG.E.U16 R0, desc[UR36][R2.64] ;  /* 0x0000002402007981 */ /* 0x000ea4000c1e1500 */
[----:B--2---:R-:W-:-:S04]  /*ba30*/  SHF.L.U32 R0, R0, 0x10, RZ ;  /* 0x0000001000007819 */ /* 0x004fc800000006ff */
[----:B------:R-:W-:-:S04]  /*ba40*/  FSETP.NEU.FTZ.AND P0, PT, R0, RZ, PT ;  /* 0x000000ff0000720b */ /* 0x000fc80003f1d000 */
[----:B------:R-:W-:Y:S01]  /*ba50*/  P2R R19, PR, RZ, 0x1 ;  /* 0x00000001ff137803 */ /* 0x000fe20000000000 */
[----:B------:R-:W-:Y:S08]  /*ba60*/  BRA `(.L_x_22364) ;  /* 0x0000000000e47947 */ /* 0x000ff00003800000 */
.L_x_22371:
        /* <DEDUP_REMOVED lines=12> */
.L_x_22378:
[----:B------:R-:W2:Y:S02]  /*bb30*/  LDG.E.U8 R2, desc[UR36][R2.64] ;  /* 0x0000002402027981 */ /* 0x000ea4000c1e1100 */
[----:B--2---:R-:W-:-:S04]  /*bb40*/  ISETP.NE.AND P0, PT, R2, RZ, PT ;  /* 0x000000ff0200720c */ /* 0x004fc80003f05270 */
[----:B------:R-:W-:Y:S01]  /*bb50*/  P2R R19, PR, RZ, 0x1 ;  /* 0x00000001ff137803 */ /* 0x000fe20000000000 */
[----:B------:R-:W-:Y:S08]  /*bb60*/  BRA `(.L_x_22364) ;  /* 0x0000000000a47947 */ /* 0x000ff00003800000 */
.L_x_22377:
[----:B------:R-:W2:Y:S02]  /*bb70*/  LDG.E.U8 R2, desc[UR36][R2.64] ;  /* 0x0000002402027981 */ /* 0x000ea4000c1e1100 */
[----:B--2---:R-:W-:-:S04]  /*bb80*/  ISETP.NE.AND P0, PT, R2, RZ, PT ;  /* 0x000000ff0200720c */ /* 0x004fc80003f05270 */
[----:B------:R-:W-:Y:S01]  /*bb90*/  P2R R19, PR, RZ, 0x1 ;  /* 0x00000001ff137803 */ /* 0x000fe20000000000 */
[----:B------:R-:W-:Y:S08]  /*bba0*/  BRA `(.L_x_22364) ;  /* 0x0000000000947947 */ /* 0x000ff00003800000 */
.L_x_22376:
        /* <DEDUP_REMOVED lines=10> */
.L_x_22363:
        /* <DEDUP_REMOVED lines=16> */
.L_x_22381:
[----:B------:R-:W-:-:S04]  /*bd50*/  PLOP3.LUT P0, PT, PT, PT, PT, 0x8, 0x80 ;  /* 0x000000000080781c */ /* 0x000fc80003f0e170 */
[----:B------:R-:W-:Y:S01]  /*bd60*/  P2R R19, PR, RZ, 0x1 ;  /* 0x00000001ff137803 */ /* 0x000fe20000000000 */
[----:B------:R-:W-:Y:S08]  /*bd70*/  BRA `(.L_x_22364) ;  /* 0x0000000000207947 */ /* 0x000ff00003800000 */
.L_x_22380:
[----:B------:R-:W2:Y:S02]  /*bd80*/  LDG.E.64 R2, desc[UR36][R2.64] ;  /* 0x0000002402027981 */ /* 0x000ea4000c1e1b00 */
[----:B--2---:R-:W-:-:S04]  /*bd90*/  ISETP.NE.U32.AND P0, PT, R2, RZ, PT ;  /* 0x000000ff0200720c */ /* 0x004fc80003f05070 */
[----:B------:R-:W-:-:S04]  /*bda0*/  ISETP.NE.AND.EX P0, PT, R3, RZ, PT, P0 ;  /* 0x000000ff0300720c */ /* 0x000fc80003f05300 */
[----:B------:R-:W-:Y:S01]  /*bdb0*/  P2R R19, PR, RZ, 0x1 ;  /* 0x00000001ff137803 */ /* 0x000fe20000000000 */
[----:B------:R-:W-:Y:S08]  /*bdc0*/  BRA `(.L_x_22364) ;  /* 0x00000000000c7947 */ /* 0x000ff00003800000 */
.L_x_22379:
[----:B------:R-:W2:Y:S02]  /*bdd0*/  LDG.E R2, desc[UR36][R2.64] ;  /* 0x0000002402027981 */ /* 0x000ea4000c1e1900 */
[----:B--2---:R-:W-:-:S04]  /*bde0*/  ISETP.NE.AND P0, PT, R2, RZ, PT ;  /* 0x000000ff0200720c */ /* 0x004fc80003f05270 */
[----:B------:R-:W-:-:S09]  /*bdf0*/  P2R R19, PR, RZ, 0x1 ;  /* 0x00000001ff137803 */ /* 0x000fd20000000000 */
.L_x_22364:
[----:B------:R-:W-:Y:S05]  /*be00*/  BSYNC.RECONVERGENT B6 ;  /* 0x0000000000067941 */ /* 0x000fea0003800200 */
.L_x_22358:
        /* <DEDUP_REMOVED lines=18> */
.L_x_22386:
[----:B------:R-:W2:Y:S02]  /*bf30*/  LDG.E.U8 R2, desc[UR36][R2.64] ;  /* 0x0000002402027981 */ /* 0x000ea4000c1e1100 */
[----:B--2---:R-:W-:Y:S01]  /*bf40*/  ISETP.NE.AND P0, PT, R2, RZ, PT ;  /* 0x000000ff0200720c */ /* 0x004fe20003f05270 */
[----:B------:R-:W-:-:S12]  /*bf50*/  BRA `(.L_x_22388) ;  /* 0x0000000800307947 */ /* 0x000fd80003800000 */
.L_x_22385:
        /* <DEDUP_REMOVED lines=10> */
.L_x_22390:
[----:B------:R-:W2:Y:S02]  /*c000*/  LDG.E R2, desc[UR36][R2.64] ;  /* 0x0000002402027981 */ /* 0x000ea4000c1e1900 */
[----:B--2---:R-:W-:Y:S01]  /*c010*/  ISETP.NE.AND P0, PT, R2, RZ, PT ;  /* 0x000000ff0200720c */ /* 0x004fe20003f05270 */
[----:B------:R-:W-:-:S12]  /*c020*/  BRA `(.L_x_22388) ;  /* 0x0000000400fc7947 */ /* 0x000fd80003800000 */
.L_x_22389:
[----:B------:R-:W2:Y:S02]  /*c030*/  LDG.E.U16 R2, desc[UR36][R2.64] ;  /* 0x0000002402027981 */ /* 0x000ea4000c1e1500 */
[----:B--2---:R-:W-:Y:S01]  /*c040*/  ISETP.NE.AND P0, PT, R2, RZ, PT ;  /* 0x000000ff0200720c */ /* 0x004fe20003f05270 */
[----:B------:R-:W-:-:S12]  /*c050*/  BRA `(.L_x_22388) ;  /* 0x0000000400f07947 */ /* 0x000fd80003800000 */
.L_x_22384:
        /* <DEDUP_REMOVED lines=9> */
.L_x_22392:
[----:B------:R-:W2:Y:S02]  /*c0f0*/  LDG.E.U16 R0, desc[UR36][R2.64] ;  /* 0x0000002402007981 */ /* 0x000ea4000c1e1500 */
[----:B--2---:R-:W-:-:S05]  /*c100*/  HADD2.F32 R0, -RZ, R0.H0_H0 ;  /* 0x20000000ff007230 */ /* 0x004fca0000004100 */
[----:B------:R-:W-:Y:S01]  /*c110*/  FSETP.NEU.FTZ.AND P0, PT, R0, RZ, PT ;  /* 0x000000ff0000720b */ /* 0x000fe20003f1d000 */
[----:B------:R-:W-:-:S12]  /*c120*/  BRA `(.L_x_22388) ;  /* 0x0000000400bc7947 */ /* 0x000fd80003800000 */
.L_x_22391:
        /* <DEDUP_REMOVED lines=11> */
.L_x_22394:
        /* <DEDUP_REMOVED lines=8> */
.L_x_22393:
[----:B------:R-:W2:Y:S02]  /*c260*/  LDG.E.64 R2, desc[UR36][R2.64] ;  /* 0x0000002402027981 */ /* 0x000ea4000c1e1b00 */
[----:B--2---:R-:W-:Y:S01]  /*c270*/  DSETP.NEU.AND P0, PT, R2, RZ, PT ;  /* 0x000000ff0200722a */ /* 0x004fe20003f0d000 */
[----:B------:R-:W-:-:S13]  /*c280*/  BRA `(.L_x_22388) ;  /* 0x0000000400647947 */ /* 0x000fda0003800000 */
.L_x_22383:
        /* <DEDUP_REMOVED lines=11> */
.L_x_22397:
[----:B------:R-:W2:Y:S02]  /*c340*/  LDG.E.128 R4, desc[UR36][R2.64] ;  /* 0x0000002402047981 */ /* 0x000ea4000c1e1d00 */
[----:B--2---:R-:W-:-:S06]  /*c350*/  DSETP.NEU.AND P0, PT, R6, RZ, PT ;  /* 0x000000ff0600722a */ /* 0x004fcc0003f0d000 */
[----:B------:R-:W-:Y:S01]  /*c360*/  DSETP.NEU.OR P0, PT, R4, RZ, P0 ;  /* 0x000000ff0400722a */ /* 0x000fe2000070d400 */
[----:B------:R-:W-:-:S13]  /*c370*/  BRA `(.L_x_22388) ;  /* 0x0000000400287947 */ /* 0x000fda0003800000 */
.L_x_22396:
        /* <DEDUP_REMOVED lines=9> */
.L_x_22399:
        /* <DEDUP_REMOVED lines=11> */
.L_x_22398:
[----:B------:R-:W2:Y:S02]  /*c4c0*/  LDG.E.U16 R0, desc[UR36][R2.64] ;  /* 0x0000002402007981 */ /* 0x000ea4000c1e1500 */
[----:B--2---:R-:W-:-:S05]  /*c4d0*/  IMAD.U32 R0, R0, 0x10000, RZ ;  /* 0x0001000000007824 */ /* 0x004fca00078e00ff */
[----:B------:R-:W-:Y:S01]  /*c4e0*/  FSETP.NEU.FTZ.AND P0, PT, R0, RZ, PT ;  /* 0x000000ff0000720b */ /* 0x000fe20003f1d000 */
[----:B------:R-:W-:-:S12]  /*c4f0*/  BRA `(.L_x_22388) ;  /* 0x0000000000c87947 */ /* 0x000fd80003800000 */
.L_x_22395:
        /* <DEDUP_REMOVED lines=11> */
.L_x_22402:
[----:B------:R-:W2:Y:S02]  /*c5b0*/  LDG.E.U8 R2, desc[UR36][R2.64] ;  /* 0x0000002402027981 */ /* 0x000ea4000c1e1100 */
[----:B--2---:R-:W-:Y:S01]  /*c5c0*/  ISETP.NE.AND P0, PT, R2, RZ, PT ;  /* 0x000000ff0200720c */ /* 0x004fe20003f05270 */
[----:B------:R-:W-:-:S12]  /*c5d0*/  BRA `(.L_x_22388) ;  /* 0x0000000000907947 */ /* 0x000fd80003800000 */
.L_x_22401:
[----:B------:R-:W2:Y:S02]  /*c5e0*/  LDG.E.U8 R2, desc[UR36][R2.64] ;  /* 0x0000002402027981 */ /* 0x000ea4000c1e1100 */
[----:B--2---:R-:W-:Y:S01]  /*c5f0*/  ISETP.NE.AND P0, PT, R2, RZ, PT ;  /* 0x000000ff0200720c */ /* 0x004fe20003f05270 */
[----:B------:R-:W-:-:S12]  /*c600*/  BRA `(.L_x_22388) ;  /* 0x0000000000847947 */ /* 0x000fd80003800000 */
.L_x_22400:
        /* <DEDUP_REMOVED lines=9> */
.L_x_22387:
        /* <DEDUP_REMOVED lines=16> */
.L_x_22405:
[----:B------:R-:W-:Y:S01]  /*c7a0*/  PLOP3.LUT P0, PT, PT, PT, PT, 0x8, 0x80 ;  /* 0x000000000080781c */ /* 0x000fe20003f0e170 */
[----:B------:R-:W-:-:S12]  /*c7b0*/  BRA `(.L_x_22388) ;  /* 0x0000000000187947 */ /* 0x000fd80003800000 */
.L_x_22404:
[----:B------:R-:W2:Y:S02]  /*c7c0*/  LDG.E.64 R2, desc[UR36][R2.64] ;  /* 0x0000002402027981 */ /* 0x000ea4000c1e1b00 */
[----:B--2---:R-:W-:-:S04]  /*c7d0*/  ISETP.NE.U32.AND P0, PT, R2, RZ, PT ;  /* 0x000000ff0200720c */ /* 0x004fc80003f05070 */
[----:B------:R-:W-:Y:S01]  /*c7e0*/  ISETP.NE.AND.EX P0, PT, R3, RZ, PT, P0 ;  /* 0x000000ff0300720c */ /* 0x000fe20003f05300 */
[----:B------:R-:W-:-:S12]  /*c7f0*/  BRA `(.L_x_22388) ;  /* 0x0000000000087947 */ /* 0x000fd80003800000 */
.L_x_22403:
[----:B------:R-:W2:Y:S02]  /*c800*/  LDG.E R2, desc[UR36][R2.64] ;  /* 0x0000002402027981 */ /* 0x000ea4000c1e1900 */
[----:B--2---:R-:W-:-:S13]  /*c810*/  ISETP.NE.AND P0, PT, R2, RZ, PT ;  /* 0x000000ff0200720c */ /* 0x004fda0003f05270 */
.L_x_22388:
[----:B------:R-:W-:Y:S05]  /*c820*/  BSYNC.RECONVERGENT B6 ;  /* 0x0000000000067941 */ /* 0x000fea0003800200 */
.L_x_22382:
        /* <DEDUP_REMOVED lines=24> */
.L_x_22410:
[----:B------:R0:W-:Y:S01]  /*c9b0*/  STG.E.U8 desc[UR36][R2.64], R4 ;  /* 0x0000000402007986 */ /* 0x0001e2000c101124 */
[----:B------:R-:W-:Y:S05]  /*c9c0*/  BRA `(.L_x_22412) ;  /* 0x0000000800fc7947 */ /* 0x000fea0003800000 */
.L_x_22409:
        /* <DEDUP_REMOVED lines=9> */
.L_x_22414:
[----:B------:R0:W-:Y:S01]  /*ca60*/  STG.E desc[UR36][R2.64], R4 ;  /* 0x0000000402007986 */ /* 0x0001e2000c101924 */
[----:B------:R-:W-:Y:S05]  /*ca70*/  BRA `(.L_x_22412) ;  /* 0x0000000800d07947 */ /* 0x000fea0003800000 */
.L_x_22413:
[----:B------:R0:W-:Y:S01]  /*ca80*/  STG.E.U16 desc[UR36][R2.64], R4 ;  /* 0x0000000402007986 */ /* 0x0001e2000c101524 */
[----:B------:R-:W-:Y:S05]  /*ca90*/  BRA `(.L_x_22412) ;  /* 0x0000000800c87947 */ /* 0x000fea0003800000 */
.L_x_22408:
        /* <DEDUP_REMOVED lines=9> */
.L_x_22416:
[----:B------:R-:W-:-:S04]  /*cb30*/  I2FP.F32.U32 R0, R4 ;  /* 0x0000000400007245 */ /* 0x000fc80000201000 */
[----:B------:R-:W-:-:S05]  /*cb40*/  F2FP.F16.F32.PACK_AB R0, RZ, R0 ;  /* 0x00000000ff00723e */ /* 0x000fca00000000ff */
[----:B------:R1:W-:Y:S01]  /*cb50*/  STG.E.U16 desc[UR36][R2.64], R0 ;  /* 0x0000000002007986 */ /* 0x0003e2000c101524 */
[----:B------:R-:W-:Y:S05]  /*cb60*/  BRA `(.L_x_22412) ;  /* 0x0000000800947947 */ /* 0x000fea0003800000 */
.L_x_22415:
        /* <DEDUP_REMOVED lines=10> */
.L_x_22418:
[----:B------:R-:W-:-:S04]  /*cc10*/  I2FP.F32.U32 R4, R4 ;  /* 0x0000000400047245 */ /* 0x000fc80000201000 */
[----:B------:R-:W-:-:S04]  /*cc20*/  F2FP.F16.F32.PACK_AB R5, RZ, R4 ;  /* 0x00000004ff05723e */ /* 0x000fc800000000ff */
[----:B------:R-:W-:-:S05]  /*cc30*/  PRMT R5, R5, 0x5410, RZ ;  /* 0x0000541005057816 */ /* 0x000fca00000000ff */
[----:B------:R4:W-:Y:S01]  /*cc40*/  STG.E desc[UR36][R2.64], R5 ;  /* 0x0000000502007986 */ /* 0x0009e2000c101924 */
[----:B------:R-:W-:Y:S05]  /*cc50*/  BRA `(.L_x_22412) ;  /* 0x0000000800587947 */ /* 0x000fea0003800000 */
.L_x_22417:
[----:B------:R-:W0:Y:S02]  /*cc60*/  I2F.F64.U32 R4, R4 ;  /* 0x0000000400047312 */ /* 0x000e240000201800 */
[----:B0-----:R2:W-:Y:S01]  /*cc70*/  STG.E.64 desc[UR36][R2.64], R4 ;  /* 0x0000000402007986 */ /* 0x0015e2000c101b24 */
[----:B------:R-:W-:Y:S05]  /*cc80*/  BRA `(.L_x_22412) ;  /* 0x00000008004c7947 */ /* 0x000fea0003800000 */
.L_x_22407:
        /* <DEDUP_REMOVED lines=12> */
.L_x_22422:
        /* <DEDUP_REMOVED lines=17> */
.L_x_22424:
[----:B------:R-:W-:Y:S05]  /*ce60*/  BSYNC.RECONVERGENT B0 ;  /* 0x0000000000007941 */ /* 0x000fea0003800200 */
.L_x_22423:
[----:B------:R0:W-:Y:S01]  /*ce70*/  STG.E.U8 desc[UR36][R2.64], R0 ;  /* 0x0000000002007986 */ /* 0x0001e2000c101124 */
[----:B------:R-:W-:Y:S05]  /*ce80*/  BRA `(.L_x_22412) ;  /* 0x0000000400cc7947 */ /* 0x000fea0003800000 */
.L_x_22421:
        /* <DEDUP_REMOVED lines=17> */
.L_x_22426:
[----:B------:R-:W-:Y:S05]  /*cfa0*/  BSYNC.RECONVERGENT B0 ;  /* 0x0000000000007941 */ /* 0x000fea0003800200 */
.L_x_22425:
[----:B------:R0:W-:Y:S01]  /*cfb0*/  STG.E.U8 desc[UR36][R2.64], R0 ;  /* 0x0000000002007986 */ /* 0x0001e2000c101124 */
[----:B------:R-:W-:Y:S05]  /*cfc0*/  BRA `(.L_x_22412) ;  /* 0x00000004007c7947 */ /* 0x000fea0003800000 */
.L_x_22420:
        /* <DEDUP_REMOVED lines=21> */
.L_x_22428:
[----:B------:R-:W-:-:S05]  /*d120*/  IMAD.MOV.U32 R5, RZ, RZ, RZ ;  /* 0x000000ffff057224 */ /* 0x000fca00078e00ff */
[----:B------:R0:W-:Y:S01]  /*d130*/  STG.E.64 desc[UR36][R2.64], R4 ;  /* 0x0000000402007986 */ /* 0x0001e2000c101b24 */
[----:B------:R-:W-:Y:S05]  /*d140*/  BRA `(.L_x_22412) ;  /* 0x00000004001c7947 */ /* 0x000fea0003800000 */
.L_x_22427:
[----:B------:R0:W-:Y:S01]  /*d150*/  STG.E desc[UR36][R2.64], R4 ;  /* 0x0000000402007986 */ /* 0x0001e2000c101924 */
[----:B------:R-:W-:Y:S05]  /*d160*/  BRA `(.L_x_22412) ;  /* 0x0000000400147947 */ /* 0x000fea0003800000 */
.L_x_22419:
        /* <DEDUP_REMOVED lines=8> */
.L_x_22430:
[----:B------:R-:W0:Y:S01]  /*d1f0*/  I2F.F64.U32 R4, R4 ;  /* 0x0000000400047312 */ /* 0x000e220000201800 */
[----:B------:R-:W-:-:S05]  /*d200*/  CS2R R6, SRZ ;  /* 0x0000000000067805 */ /* 0x000fca000001ff00 */
[----:B0-----:R0:W-:Y:S01]  /*d210*/  STG.E.128 desc[UR36][R2.64], R4 ;  /* 0x0000000402007986 */ /* 0x0011e2000c101d24 */
[----:B------:R-:W-:Y:S05]  /*d220*/  BRA `(.L_x_22412) ;  /* 0x0000000000e47947 */ /* 0x000fea0003800000 */
.L_x_22429:
[----:B------:R-:W-:-:S09]  /*d230*/  UISETP.NE.AND UP0, UPT, UR6, 0xf, UPT ;  /* 0x0000000f0600788c */ /* 0x000fd2000bf05270 */
[----:B------:R-:W-:Y:S05]  /*d240*/  BRA.U !UP0, `(.L_x_22431) ;  /* 0x0000000108d07547 */ /* 0x000fea000b800000 */
[----:B------:R-:W-:-:S09]  /*d250*/  UISETP.NE.AND UP0, UPT, UR6, 0x17, UPT ;  /* 0x000000170600788c */ /* 0x000fd2000bf05270 */
[----:B------:R-:W-:Y:S05]  /*d260*/  BRA.U !UP0, `(.L_x_22432) ;  /* 0x0000000108847547 */ /* 0x000fea000b800000 */
[----:B------:R-:W-:-:S09]  /*d270*/  UISETP.NE.AND UP0, UPT, UR6, 0x18, UPT ;  /* 0x000000180600788c */ /* 0x000fd2000bf05270 */
[----:B------:R-:W-:Y:S05]  /*d280*/  BRA.U !UP0, `(.L_x_22433) ;  /* 0x0000000108447547 */ /* 0x000fea000b800000 */
.L_x_22411:
        /* <DEDUP_REMOVED lines=16> */
.L_x_22434:
[----:B------:R-:W-:Y:S05]  /*d390*/  BRA `(.L_x_22412) ;  /* 0x0000000000887947 */ /* 0x000fea0003800000 */
.L_x_22433:
        /* <DEDUP_REMOVED lines=11> */
.L_x_22436:
[----:B------:R-:W-:Y:S05]  /*d450*/  BSYNC.RECONVERGENT B0 ;  /* 0x0000000000007941 */ /* 0x000fea0003800200 */
.L_x_22435:
[----:B------:R0:W-:Y:S01]  /*d460*/  STG.E.U8 desc[UR36][R2.64], R5 ;  /* 0x0000000502007986 */ /* 0x0001e2000c101124 */
[----:B------:R-:W-:Y:S05]  /*d470*/  BRA `(.L_x_22412) ;  /* 0x0000000000507947 */ /* 0x000fea0003800000 */
.L_x_22432:
        /* <DEDUP_REMOVED lines=12> */
.L_x_22437:
[----:B------:R-:W-:Y:S01]  /*d540*/  HFMA2 R5, -RZ, RZ, 0, 7.569789886474609375e-06 ;  /* 0x0000007fff057431 */ /* 0x000fe200000001ff */
[----:B------:R-:W-:-:S04]  /*d550*/  ISETP.GT.U32.AND P0, PT, R7, 0x7f800000, PT ;  /* 0x7f8000000700780c */ /* 0x000fc80003f04070 */
[----:B------:R-:W-:-:S05]  /*d560*/  SEL R5, R5, 0x7c, P0 ;  /* 0x0000007c05057807 */ /* 0x000fca0000000000 */
[----:B------:R0:W-:Y:S01]  /*d570*/  STG.E.U8 desc[UR36][R2.64], R5 ;  /* 0x0000000502007986 */ /* 0x0001e2000c101124 */
[----:B------:R-:W-:Y:S05]  /*d580*/  BRA `(.L_x_22412) ;  /* 0x00000000000c7947 */ /* 0x000fea0003800000 */
.L_x_22431:
[----:B------:R-:W-:-:S04]  /*d590*/  I2FP.F32.U32 R0, R4 ;  /* 0x0000000400007245 */ /* 0x000fc80000201000 */
[----:B------:R-:W-:-:S05]  /*d5a0*/  F2FP.BF16.F32.PACK_AB R0, RZ, R0 ;  /* 0x00000000ff00723e */ /* 0x000fca00000010ff */
[----:B------:R0:W-:Y:S02]  /*d5b0*/  STG.E.U16 desc[UR36][R2.64], R0 ;  /* 0x0000000002007986 */ /* 0x0001e4000c101524 */
.L_x_22412:
[----:B------:R-:W-:Y:S05]  /*d5c0*/  BSYNC.RECONVERGENT B6 ;  /* 0x0000000000067941 */ /* 0x000fea0003800200 */
.L_x_22406:
[----:B------:R-:W-:-:S07]  /*d5d0*/  VIADD R17, R17, 0x80 ;  /* 0x0000008011117836 */ /* 0x000fce0000000000 */
.L_x_22332:
[----:B------:R-:W-:Y:S05]  /*d5e0*/  BSYNC.RECONVERGENT B7 ;  /* 0x0000000000077941 */ /* 0x000fea0003800200 */
.L_x_22331:
[----:B------:R-:W5:Y:S02]  /*d5f0*/  LDCU UR4, c[0x0][0x380] ;  /* 0x00007000ff0477ac */ /* 0x000f640008000800 */
[----:B-----5:R-:W-:-:S13]  /*d600*/  ISETP.GE.AND P0, PT, R17, UR4, PT ;  /* 0x0000000411007c0c */ /* 0x020fda000bf06270 */
[----:B------:R-:W-:Y:S05]  /*d610*/  @P0 EXIT ;  /* 0x000000000000094d */ /* 0x000fea0003800000 */
        /* <DEDUP_REMOVED lines=379> */
.L_x_22438:
[----:B------:R-:W0:Y:S01]  /*edd0*/  LDCU.64 UR6, c[0x0][0x648] ;  /* 0x0000c900ff0677ac */ /* 0x000e220008000a00 */
[----:B------:R-:W-:Y:S01]  /*ede0*/  BSSY.RECONVERGENT B6, `(.L_x_22439) ;  /* 0x00000ba000067945 */ /* 0x000fe20003800200 */
[----:B------:R-:W4:Y:S01]  /*edf0*/  LDCU.64 UR8, c[0x0][0x650] ;  /* 0x0000ca00ff0877ac */ /* 0x000f220008000a00 */
[----:B------:R-:W-:-:S04]  /*ee00*/  UPRMT UR4, UR41, 0x7771, URZ ;  /* 0x0000777129047896 */ /* 0x000fc800080000ff */
[----:B------:R-:W-:Y:S01]  /*ee10*/  UISETP.GT.AND UP0, UPT, UR4, 0x9, UPT ;  /* 0x000000090400788c */ /* 0x000fe2000bf04270 */
[----:B0-----:R-:W-:Y:S02]  /*ee20*/  IADD3 R16, P0, PT, R16, UR6, RZ ;  /* 0x0000000610107c10 */ /* 0x001fe4000ff1e0ff */
[----:B----4-:R-:W-:-:S03]  /*ee30*/  IADD3 R2, P1, PT, R0, UR8, RZ ;  /* 0x0000000800027c10 */ /* 0x010fc6000ff3e0ff */
        /* <DEDUP_REMOVED lines=15> */
.L_x_22443:
[----:B------:R-:W2:Y:S02]  /*ef30*/  LDG.E.U8 R2, desc[UR36][R2.64] ;  /* 0x0000002402027981 */ /* 0x000ea4000c1e1100 */
[----:B--2---:R-:W-:-:S04]  /*ef40*/  ISETP.NE.AND P0, PT, R2, RZ, PT ;  /* 0x000000ff0200720c */ /* 0x004fc80003f05270 */
[----:B------:R-:W-:Y:S01]  /*ef50*/  P2R R22, PR, RZ, 0x1 ;  /* 0x00000001ff167803 */ /* 0x000fe20000000000 */
[----:B------:R-:W-:Y:S08]  /*ef60*/  BRA `(.L_x_22445) ;  /* 0x0000000800847947 */ /* 0x000ff00003800000 */
.L_x_22442:
        /* <DEDUP_REMOVED lines=11> */
.L_x_22447:
[----:B------:R-:W2:Y:S02]  /*f020*/  LDG.E R2, desc[UR36][R2.64] ;  /* 0x0000002402027981 */ /* 0x000ea4000c1e1900 */
[----:B--2---:R-:W-:-:S04]  /*f030*/  ISETP.NE.AND P0, PT, R2, RZ, PT ;  /* 0x000000ff0200720c */ /* 0x004fc80003f05270 */
[----:B------:R-:W-:Y:S01]  /*f040*/  P2R R22, PR, RZ, 0x1 ;  /* 0x00000001ff167803 */ /* 0x000fe20000000000 */
[----:B------:R-:W-:Y:S08]  /*f050*/  BRA `(.L_x_22445) ;  /* 0x0000000800487947 */ /* 0x000ff00003800000 */
.L_x_22446:
[----:B------:R-:W2:Y:S02]  /*f060*/  LDG.E.U16 R2, desc[UR36][R2.64] ;  /* 0x0000002402027981 */ /* 0x000ea4000c1e1500 */
[----:B--2---:R-:W-:-:S04]  /*f070*/  ISETP.NE.AND P0, PT, R2, RZ, PT ;  /* 0x000000ff0200720c */ /* 0x004fc80003f05270 */
[----:B------:R-:W-:Y:S01]  /*f080*/  P2R R22, PR, RZ, 0x1 ;  /* 0x00000001ff167803 */ /* 0x000fe20000000000 */
[----:B------:R-:W-:Y:S08]  /*f090*/  BRA `(.L_x_22445) ;  /* 0x0000000800387947 */ /* 0x000ff00003800000 */
.L_x_22441:
        /* <DEDUP_REMOVED lines=10> */
.L_x_22449:
[----:B------:R-:W2:Y:S02]  /*f140*/  LDG.E.U16 R0, desc[UR36][R2.64] ;  /* 0x0000002402007981 */ /* 0x000ea4000c1e1500 */
[----:B--2---:R-:W-:-:S05]  /*f150*/  HADD2.F32 R0, -RZ, R0.H0_H0 ;  /* 0x20000000ff007230 */ /* 0x004fca0000004100 */
[----:B------:R-:W-:-:S04]  /*f160*/  FSETP.NEU.FTZ.AND P0, PT, R0, RZ, PT ;  /* 0x000000ff0000720b */ /* 0x000fc80003f1d000 */
[----:B------:R-:W-:Y:S01]  /*f170*/  P2R R22, PR, RZ, 0x1 ;  /* 0x00000001ff167803 */ /* 0x000fe20000000000 */
[----:B------:R-:W-:Y:S08]  /*f180*/  BRA `(.L_x_22445) ;  /* 0x0000000400fc7947 */ /* 0x000ff00003800000 */
.L_x_22448:
        /* <DEDUP_REMOVED lines=12> */
.L_x_22451:
        /* <DEDUP_REMOVED lines=10> */
.L_x_22450:
[----:B------:R-:W2:Y:S02]  /*f2f0*/  LDG.E.64 R2, desc[UR36][R2.64] ;  /* 0x0000002402027981 */ /* 0x000ea4000c1e1b00 */
[----:B--2---:R-:W-:-:S06]  /*f300*/  DSETP.NEU.AND P0, PT, R2, RZ, PT ;  /* 0x000000ff0200722a */ /* 0x004fcc0003f0d000 */
[----:B------:R-:W-:Y:S01]  /*f310*/  P2R R22, PR, RZ, 0x1 ;  /* 0x00000001ff167803 */ /* 0x000fe20000000000 */
[----:B------:R-:W-:Y:S07]  /*f320*/  BRA `(.L_x_22445) ;  /* 0x0000000400947947 */ /* 0x000fee0003800000 */
.L_x_22440:
        /* <DEDUP_REMOVED lines=12> */
.L_x_22454:
[----:B------:R-:W2:Y:S02]  /*f3f0*/  LDG.E.128 R4, desc[UR36][R2.64] ;  /* 0x0000002402047981 */ /* 0x000ea4000c1e1d00 */
[----:B--2---:R-:W-:-:S06]  /*f400*/  DSETP.NEU.AND P0, PT, R6, RZ, PT ;  /* 0x000000ff0600722a */ /* 0x004fcc0003f0d000 */
[----:B------:R-:W-:-:S06]  /*f410*/  DSETP.NEU.OR P0, PT, R4, RZ, P0 ;  /* 0x000000ff0400722a */ /* 0x000fcc000070d400 */
[----:B------:R-:W-:Y:S01]  /*f420*/  P2R R22, PR, RZ, 0x1 ;  /* 0x00000001ff167803 */ /* 0x000fe20000000000 */
[----:B------:R-:W-:Y:S07]  /*f430*/  BRA `(.L_x_22445) ;  /* 0x0000000400507947 */ /* 0x000fee0003800000 */
.L_x_22453:
        /* <DEDUP_REMOVED lines=10> */
.L_x_22456:
        /* <DEDUP_REMOVED lines=12> */
.L_x_22455:
[----:B------:R-:W2:Y:S02]  /*f5a0*/  LDG.E.U16 R0, desc[UR36][R2.64] ;  /* 0x0000002402007981 */ /* 0x000ea4000c1e1500 */
[----:B--2---:R-:W-:-:S05]  /*f5b0*/  IMAD.U32 R0, R0, 0x10000, RZ ;  /* 0x0001000000007824 */ /* 0x004fca00078e00ff */
[----:B------:R-:W-:-:S04]  /*f5c0*/  FSETP.NEU.FTZ.AND P0, PT, R0, RZ, PT ;  /* 0x000000ff0000720b */ /* 0x000fc80003f1d000 */
[----:B------:R-:W-:Y:S01]  /*f5d0*/  P2R R22, PR, RZ, 0x1 ;  /* 0x00000001ff167803 */ /* 0x000fe20000000000 */
[----:B------:R-:W-:Y:S08]  /*f5e0*/  BRA `(.L_x_22445) ;  /* 0x0000000000e47947 */ /* 0x000ff00003800000 */
.L_x_22452:
        /* <DEDUP_REMOVED lines=12> */
.L_x_22459:
[----:B------:R-:W2:Y:S02]  /*f6b0*/  LDG.E.U8 R2, desc[UR36][R2.64] ;  /* 0x0000002402027981 */ /* 0x000ea4000c1e1100 */
[----:B--2---:R-:W-:-:S04]  /*f6c0*/  ISETP.NE.AND P0, PT, R2, RZ, PT ;  /* 0x000000ff0200720c */ /* 0x004fc80003f05270 */
[----:B------:R-:W-:Y:S01]  /*f6d0*/  P2R R22, PR, RZ, 0x1 ;  /* 0x00000001ff167803 */ /* 0x000fe20000000000 */
[----:B------:R-:W-:Y:S08]  /*f6e0*/  BRA `(.L_x_22445) ;  /* 0x0000000000a47947 */ /* 0x000ff00003800000 */
.L_x_22458:
[----:B------:R-:W2:Y:S02]  /*f6f0*/  LDG.E.U8 R2, desc[UR36][R2.64] ;  /* 0x0000002402027981 */ /* 0x000ea4000c1e1100 */
[----:B--2---:R-:W-:-:S04]  /*f700*/  ISETP.NE.AND P0, PT, R2, RZ, PT ;  /* 0x000000ff0200720c */ /* 0x004fc80003f05270 */
[----:B------:R-:W-:Y:S01]  /*f710*/  P2R R22, PR, RZ, 0x1 ;  /* 0x00000001ff167803 */ /* 0x000fe20000000000 */
[----:B------:R-:W-:Y:S08]  /*f720*/  BRA `(.L_x_22445) ;  /* 0x0000000000947947 */ /* 0x000ff00003800000 */
.L_x_22457:
        /* <DEDUP_REMOVED lines=10> */
.L_x_22444:
        /* <DEDUP_REMOVED lines=16> */
.L_x_22462:
[----:B------:R-:W-:-:S04]  /*f8d0*/  PLOP3.LUT P0, PT, PT, PT, PT, 0x8, 0x80 ;  /* 0x000000000080781c */ /* 0x000fc80003f0e170 */
[----:B------:R-:W-:Y:S01]  /*f8e0*/  P2R R22, PR, RZ, 0x1 ;  /* 0x00000001ff167803 */ /* 0x000fe20000000000 */
[----:B------:R-:W-:Y:S08]  /*f8f0*/  BRA `(.L_x_22445) ;  /* 0x0000000000207947 */ /* 0x000ff00003800000 */
.L_x_22461:
[----:B------:R-:W2:Y:S02]  /*f900*/  LDG.E.64 R2, desc[UR36][R2.64] ;  /* 0x0000002402027981 */ /* 0x000ea4000c1e1b00 */
[----:B--2---:R-:W-:-:S04]  /*f910*/  ISETP.NE.U32.AND P0, PT, R2, RZ, PT ;  /* 0x000000ff0200720c */ /* 0x004fc80003f05070 */
[----:B------:R-:W-:-:S04]  /*f920*/  ISETP.NE.AND.EX P0, PT, R3, RZ, PT, P0 ;  /* 0x000000ff0300720c */ /* 0x000fc80003f05300 */
[----:B------:R-:W-:Y:S01]  /*f930*/  P2R R22, PR, RZ, 0x1 ;  /* 0x00000001ff167803 */ /* 0x000fe20000000000 */
[----:B------:R-:W-:Y:S08]  /*f940*/  BRA `(.L_x_22445) ;  /* 0x00000000000c7947 */ /* 0x000ff00003800000 */
.L_x_22460:
[----:B------:R-:W2:Y:S02]  /*f950*/  LDG.E R2, desc[UR36][R2.64] ;  /* 0x0000002402027981 */ /* 0x000ea4000c1e1900 */
[----:B--2---:R-:W-:-:S04]  /*f960*/  ISETP.NE.AND P0, PT, R2, RZ, PT ;  /* 0x000000ff0200720c */ /* 0x004fc80003f05270 */
[----:B------:R-:W-:-:S09]  /*f970*/  P2R R22, PR, RZ, 0x1 ;  /* 0x00000001ff167803 */ /* 0x000fd20000000000 */
.L_x_22445:
[----:B------:R-:W-:Y:S05]  /*f980*/  BSYNC.RECONVERGENT B6 ;  /* 0x0000000000067941 */ /* 0x000fea0003800200 */
.L_x_22439:
        /* <DEDUP_REMOVED lines=19> */
.L_x_22467:
[----:B------:R-:W2:Y:S02]  /*fac0*/  LDG.E.U8 R2, desc[UR36][R2.64] ;  /* 0x0000002402027981 */ /* 0x000ea4000c1e1100 */
[----:B--2---:R-:W-:-:S04]  /*fad0*/  ISETP.NE.AND P0, PT, R2, RZ, PT ;  /* 0x000000ff0200720c */ /* 0x004fc80003f05270 */
[----:B------:R-:W-:Y:S01]  /*fae0*/  P2R R19, PR, RZ, 0x1 ;  /* 0x00000001ff137803 */ /* 0x000fe20000000000 */
[----:B------:R-:W-:Y:S08]  /*faf0*/  BRA `(.L_x_22469) ;  /* 0x0000000800847947 */ /* 0x000ff00003800000 */
.L_x_22466:
        /* <DEDUP_REMOVED lines=11> */
.L_x_22471:
[----:B------:R-:W2:Y:S02]  /*fbb0*/  LDG.E R2, desc[UR36][R2.64] ;  /* 0x0000002402027981 */ /* 0x000ea4000c1e1900 */
[----:B--2---:R-:W-:-:S04]  /*fbc0*/  ISETP.NE.AND P0, PT, R2, RZ, PT ;  /* 0x000000ff0200720c */ /* 0x004fc80003f05270 */
[----:B------:R-:W-:Y:S01]  /*fbd0*/  P2R R19, PR, RZ, 0x1 ;  /* 0x00000001ff137803 */ /* 0x000fe20000000000 */
[----:B------:R-:W-:Y:S08]  /*fbe0*/  BRA `(.L_x_22469) ;  /* 0x0000000800487947 */ /* 0x000ff00003800000 */
.L_x_22470:
[----:B------:R-:W2:Y:S02]  /*fbf0*/  LDG.E.U16 R2, desc[UR36][R2.64] ;  /* 0x0000002402027981 */ /* 0x000ea4000c1e1500 */
[----:B--2---:R-:W-:-:S04]  /*fc00*/  ISETP.NE.AND P0, PT, R2, RZ, PT ;  /* 0x000000ff0200720c */ /* 0x004fc80003f05270 */
[----:B------:R-:W-:Y:S01]  /*fc10*/  P2R R19, PR, RZ, 0x1 ;  /* 0x00000001ff137803 */ /* 0x000fe20000000000 */
[----:B------:R-:W-:Y:S08]  /*fc20*/  BRA `(.L_x_22469) ;  /* 0x0000000800387947 */ /* 0x000ff00003800000 */
.L_x_22465:
        /* <DEDUP_REMOVED lines=10> */
.L_x_22473:
[----:B------:R-:W2:Y:S02]  /*fcd0*/  LDG.E.U16 R0, desc[UR36][R2.64] ;  /* 0x0000002402007981 */ /* 0x000ea4000c1e1500 */
[----:B--2---:R-:W-:-:S05]  /*fce0*/  HADD2.F32 R0, -RZ, R0.H0_H0 ;  /* 0x20000000ff007230 */ /* 0x004fca0000004100 */
[----:B------:R-:W-:-:S04]  /*fcf0*/  FSETP.NEU.FTZ.AND P0, PT, R0, RZ, PT ;  /* 0x000000ff0000720b */ /* 0x000fc80003f1d000 */
[----:B------:R-:W-:Y:S01]  /*fd00*/  P2R R19, PR, RZ, 0x1 ;  /* 0x00000001ff137803 */ /* 0x000fe20000000000 */
[----:B------:R-:W-:Y:S08]  /*fd10*/  BRA `(.L_x_22469) ;  /* 0x0000000400fc7947 */ /* 0x000ff00003800000 */
.L_x_22472:
        /* <DEDUP_REMOVED lines=12> */
.L_x_22475:
        /* <DEDUP_REMOVED lines=10> */
.L_x_22474:
[----:B------:R-:W2:Y:S02]  /*fe80*/  LDG.E.64 R2, desc[UR36][R2.64] ;  /* 0x0000002402027981 */ /* 0x000ea4000c1e1b00 */
[----:B--2---:R-:W-:-:S06]  /*fe90*/  DSETP.NEU.AND P0, PT, R2, RZ, PT ;  /* 0x000000ff0200722a */ /* 0x004fcc0003f0d000 */
[----:B------:R-:W-:Y:S01]  /*fea0*/  P2R R19, PR, RZ, 0x1 ;  /* 0x00000001ff137803 */ /* 0x000fe20000000000 */
[----:B------:R-:W-:Y:S07]  /*feb0*/  BRA `(.L_x_22469) ;  /* 0x0000000400947947 */ /* 0x000fee0003800000 */
.L_x_22464:
        /* <DEDUP_REMOVED lines=12> */
.L_x_22478:
[----:B------:R-:W2:Y:S02]  /*ff80*/  LDG.E.128 R4, desc[UR36][R2.64] ;  /* 0x0000002402047981 */ /* 0x000ea4000c1e1d00 */
[----:B--2---:R-:W-:-:S06]  /*ff90*/  DSETP.NEU.AND P0, PT, R6, RZ, PT ;  /* 0x000000ff0600722a */ /* 0x004fcc0003f0d000 */
[----:B------:R-:W-:-:S06]  /*ffa0*/  DSETP.NEU.OR P0, PT, R4, RZ, P0 ;  /* 0x000000ff0400722a */ /* 0x000fcc000070d400 */
[----:B------:R-:W-:Y:S01]  /*ffb0*/  P2R R19, PR, RZ, 0x1 ;  /* 0x00000001ff137803 */ /* 0x000fe20000000000 */
[----:B------:R-:W-:Y:S07]  /*ffc0*/  BRA `(.L_x_22469) ;  /* 0x0000000400507947 */ /* 0x000fee0003800000 */
.L_x_22477:
        /* <DEDUP_REMOVED lines=10> */
.L_x_22480:
[----:B------:R-:W2:Y:S02]  /*10070*/  LDG.E.U8 R2, desc[UR36][R2.64] ;  /* 0x0000002402027981 */ /* 0x000ea4000c1e1100 */
[----:B--2---:R-:W-:-:S05]  /*10080*/  IMAD.SHL.U32 R0, R2, 0x2000000, RZ ;  /* 0x0200000002007824 */ /* 0x004fca00078e00ff */
[----:B------:R-:W-:-:S13]  /*10090*/  ISETP.GE.U32.AND P0, PT, R0, 0x8000000, PT ;  /* 0x080000000000780c */ /* 0x000fda0003f06070 */
[----:B------:R-:W-:Y:S02]  /*100a0*/  @!P0 SHF.L.U32 R4, R2, 0x8, RZ ;  /* 0x0000000802048819 */ /* 0x000fe400000006ff */
[----:B------:R-:W-:Y:S02]  /*100b0*/  @P0 LEA.HI R0, R0, 0x70000000, RZ, 0x1c ;  /* 0x7000000000000811 */ /* 0x000fe400078fe0ff */
[----:B------:R-:W-:-:S03]  /*100c0*/  @!P0 LOP3.LUT R4, R4, 0x7f00, RZ, 0xc0, !PT ;  /* 0x00007f0004048812 */ /* 0x000fc600078ec0ff */
[----:B------:R-:W-:Y:S01]  /*100d0*/  @P0 FMUL.FTZ R0, R0, 1.9259299443872358531e-34 ;  /* 0x0780000000000820 */ /* 0x000fe20000410000 */
[----:B------:R-:W-:-:S05]  /*100e0*/  @!P0 LOP3.LUT R4, R4, 0x3f000000, RZ, 0xfc, !PT ;  /* 0x3f00000004048812 */ /* 0x000fca00078efcff */
[----:B------:R-:W-:-:S05]  /*100f0*/  @!P0 FADD.FTZ R0, R4, -0.5 ;  /* 0xbf00000004008421 */ /* 0x000fca0000010000 */
[----:B------:R-:W-:-:S04]  /*10100*/  LOP3.LUT P0, RZ, R0, 0x7fffffff, RZ, 0xc0, !PT ;  /* 0x7fffffff00ff7812 */ /* 0x000fc8000780c0ff */
[----:B------:R-:W-:Y:S01]  /*10110*/  P2R R19, PR, RZ, 0x1 ;  /* 0x00000001ff137803 */ /* 0x000fe20000000000 */
[----:B------:R-:W-:Y:S08]  /*10120*/  BRA `(.L_x_22469) ;  /* 0x0000000000f87947 */ /* 0x000ff00003800000 */
.L_x_22479:
[----:B------:R-:W2:Y:S02]  /*10130*/  LDG.E.U16 R0, desc[UR36][R2.64] ;  /* 0x0000002402007981 */ /* 0x000ea4000c1e1500 */
[----:B--2---:R-:W-:-:S05]  /*10140*/  IMAD.U32 R0, R0, 0x10000, RZ ;  /* 0x0001000000007824 */ /* 0x004fca00078e00ff */
[----:B------:R-:W-:-:S04]  /*10150*/  FSETP.NEU.FTZ.AND P0, PT, R0, RZ, PT ;  /* 0x000000ff0000720b */ /* 0x000fc80003f1d000 */
[----:B------:R-:W-:Y:S01]  /*10160*/  P2R R19, PR, RZ, 0x1 ;  /* 0x00000001ff137803 */ /* 0x000fe20000000000 */
[----:B------:R-:W-:Y:S08]  /*10170*/  BRA `(.L_x_22469) ;  /* 0x0000000000e47947 */ /* 0x000ff00003800000 */
.L_x_22476:
        /* <DEDUP_REMOVED lines=12> */
.L_x_22483:
[----:B------:R-:W2:Y:S02]  /*10240*/  LDG.E.U8 R2, desc[UR36][R2.64] ;  /* 0x0000002402027981 */ /* 0x000ea4000c1e1100 */
[----:B--2---:R-:W-:-:S04]  /*10250*/  ISETP.NE.AND P0, PT, R2, RZ, PT ;  /* 0x000000ff0200720c */ /* 0x004fc80003f05270 */
[----:B------:R-:W-:Y:S01]  /*10260*/  P2R R19, PR, RZ, 0x1 ;  /* 0x00000001ff137803 */ /* 0x000fe20000000000 */
[----:B------:R-:W-:Y:S08]  /*10270*/  BRA `(.L_x_22469) ;  /* 0x0000000000a47947 */ /* 0x000ff00003800000 */
.L_x_22482:
[----:B------:R-:W2:Y:S02]  /*10280*/  LDG.E.U8 R2, desc[UR36][R2.64] ;  /* 0x0000002402027981 */ /* 0x000ea4000c1e1100 */
[----:B--2---:R-:W-:-:S04]  /*10290*/  ISETP.NE.AND P0, PT, R2, RZ, PT ;  /* 0x000000ff0200720c */ /* 0x004fc80003f05270 */
[----:B------:R-:W-:Y:S01]  /*102a0*/  P2R R19, PR, RZ, 0x1 ;  /* 0x00000001ff137803 */ /* 0x000fe20000000000 */
[----:B------:R-:W-:Y:S08]  /*102b0*/  BRA `(.L_x_22469) ;  /* 0x0000000000947947 */ /* 0x000ff00003800000 */
.L_x_22481:
        /* <DEDUP_REMOVED lines=10> */
.L_x_22468:
        /* <DEDUP_REMOVED lines=16> */
.L_x_22486:
[----:B------:R-:W-:-:S04]  /*10460*/  PLOP3.LUT P0, PT, PT, PT, PT, 0x8, 0x80 ;  /* 0x000000000080781c */ /* 0x000fc80003f0e170 */
[----:B------:R-:W-:Y:S01]  /*10470*/  P2R R19, PR, RZ, 0x1 ;  /* 0x00000001ff137803 */ /* 0x000fe20000000000 */
[----:B------:R-:W-:Y:S08]  /*10480*/  BRA `(.L_x_22469) ;  /* 0x0000000000207947 */ /* 0x000ff00003800000 */
.L_x_22485:
[----:B------:R-:W2:Y:S02]  /*10490*/  LDG.E.64 R2, desc[UR36][R2.64] ;  /* 0x0000002402027981 */ /* 0x000ea4000c1e1b00 */
[----:B--2---:R-:W-:-:S04]  /*104a0*/  ISETP.NE.U32.AND P0, PT, R2, RZ, PT ;  /* 0x000000ff0200720c */ /* 0x004fc80003f05070 */
[----:B------:R-:W-:-:S04]  /*104b0*/  ISETP.NE.AND.EX P0, PT, R3, RZ, PT, P0 ;  /* 0x000000ff0300720c */ /* 0x000fc80003f05300 */
[----:B------:R-:W-:Y:S01]  /*104c0*/  P2R R19, PR, RZ, 0x1 ;  /* 0x00000001ff137803 */ /* 0x000fe20000000000 */
[----:B------:R-:W-:Y:S08]  /*104d0*/  BRA `(.L_x_22469) ;  /* 0x00000000000c7947 */ /* 0x000ff00003800000 */
.L_x_22484:
[----:B------:R-:W2:Y:S02]  /*104e0*/  LDG.E R2, desc[UR36][R2.64] ;  /* 0x0000002402027981 */ /* 0x000ea4000c1e1900 */
[----:B--2---:R-:W-:-:S04]  /*104f0*/  ISETP.NE.AND P0, PT, R2, RZ, PT ;  /* 0x000000ff0200720c */ /* 0x004fc80003f05270 */
[----:B------:R-:W-:-:S09]  /*10500*/  P2R R19, PR, RZ, 0x1 ;  /* 0x00000001ff137803 */ /* 0x000fd20000000000 */
.L_x_22469:
[----:B------:R-:W-:Y:S05]  /*10510*/  BSYNC.RECONVERGENT B6 ;  /* 0x0000000000067941 */ /* 0x000fea0003800200 */
.L_x_22463:
        /* <DEDUP_REMOVED lines=18> */
.L_x_22491:
[----:B------:R-:W2:Y:S02]  /*10640*/  LDG.E.U8 R2, desc[UR36][R2.64] ;  /* 0x0000002402027981 */ /* 0x000ea4000c1e1100 */
[----:B--2---:R-:W-:Y:S01]  /*10650*/  ISETP.NE.AND P0, PT, R2, RZ, PT ;  /* 0x000000ff0200720c */ /* 0x004fe20003f05270 */
[----:B------:R-:W-:-:S12]  /*10660*/  BRA `(.L_x_22493) ;  /* 0x0000000800307947 */ /* 0x000fd80003800000 */
.L_x_22490:
        /* <DEDUP_REMOVED lines=10> */
.L_x_22495:
[----:B------:R-:W2:Y:S02]  /*10710*/  LDG.E R2, desc[UR36][R2.64] ;  /* 0x0000002402027981 */ /* 0x000ea4000c1e1900 */
[----:B--2---:R-:W-:Y:S01]  /*10720*/  ISETP.NE.AND P0, PT, R2, RZ, PT ;  /* 0x000000ff0200720c */ /* 0x004fe20003f05270 */
[----:B------:R-:W-:-:S12]  /*10730*/  BRA `(.L_x_22493) ;  /* 0x0000000400fc7947 */ /* 0x000fd80003800000 */
.L_x_22494:
[----:B------:R-:W2:Y:S02]  /*10740*/  LDG.E.U16 R2, desc[UR36][R2.64] ;  /* 0x0000002402027981 */ /* 0x000ea4000c1e1500 */
[----:B--2---:R-:W-:Y:S01]  /*10750*/  ISETP.NE.AND P0, PT, R2, RZ, PT ;  /* 0x000000ff0200720c */ /* 0x004fe20003f05270 */
[----:B------:R-:W-:-:S12]  /*10760*/  BRA `(.L_x_22493) ;  /* 0x0000000400f07947 */ /* 0x000fd80003800000 */
.L_x_22489:
        /* <DEDUP_REMOVED lines=9> */
.L_x_22497:
[----:B------:R-:W2:Y:S02]  /*10800*/  LDG.E.U16 R0, desc[UR36][R2.64] ;  /* 0x0000002402007981 */ /* 0x000ea4000c1e1500 */
[----:B--2---:R-:W-:-:S05]  /*10810*/  HADD2.F32 R0, -RZ, R0.H0_H0 ;  /* 0x20000000ff007230 */ /* 0x004fca0000004100 */
[----:B------:R-:W-:Y:S01]  /*10820*/  FSETP.NEU.FTZ.AND P0, PT, R0, RZ, PT ;  /* 0x000000ff0000720b */ /* 0x000fe20003f1d000 */
[----:B------:R-:W-:-:S12]  /*10830*/  BRA `(.L_x_22493) ;  /* 0x0000000400bc7947 */ /* 0x000fd80003800000 */
.L_x_22496:
        /* <DEDUP_REMOVED lines=11> */
.L_x_22499:
        /* <DEDUP_REMOVED lines=8> */
.L_x_22498:
[----:B------:R-:W2:Y:S02]  /*10970*/  LDG.E.64 R2, desc[UR36][R2.64] ;  /* 0x0000002402027981 */ /* 0x000ea4000c1e1b00 */
[----:B--2---:R-:W-:Y:S01]  /*10980*/  DSETP.NEU.AND P0, PT, R2, RZ, PT ;  /* 0x000000ff0200722a */ /* 0x004fe20003f0d000 */
[----:B------:R-:W-:-:S13]  /*10990*/  BRA `(.L_x_22493) ;  /* 0x0000000400647947 */ /* 0x000fda0003800000 */
.L_x_22488:
        /* <DEDUP_REMOVED lines=11> */
.L_x_22502:
[----:B------:R-:W2:Y:S02]  /*10a50*/  LDG.E.128 R4, desc[UR36][R2.64] ;  /* 0x0000002402047981 */ /* 0x000ea4000c1e1d00 */
[----:B--2---:R-:W-:-:S06]  /*10a60*/  DSETP.NEU.AND P0, PT, R6, RZ, PT ;  /* 0x000000ff0600722a */ /* 0x004fcc0003f0d000 */
[----:B------:R-:W-:Y:S01]  /*10a70*/  DSETP.NEU.OR P0, PT, R4, RZ, P0 ;  /* 0x000000ff0400722a */ /* 0x000fe2000070d400 */
[----:B------:R-:W-:-:S13]  /*10a80*/  BRA `(.L_x_22493) ;  /* 0x0000000400287947 */ /* 0x000fda0003800000 */
.L_x_22501:
        /* <DEDUP_REMOVED lines=9> */
.L_x_22504:
        /* <DEDUP_REMOVED lines=11> */
.L_x_22503:
[----:B------:R-:W2:Y:S02]  /*10bd0*/  LDG.E.U16 R0, desc[UR36][R2.64] ;  /* 0x0000002402007981 */ /* 0x000ea4000c1e1500 */
[----:B--2---:R-:W-:-:S05]  /*10be0*/  IMAD.U32 R0, R0, 0x10000, RZ ;  /* 0x0001000000007824 */ /* 0x004fca00078e00ff */
[----:B------:R-:W-:Y:S01]  /*10bf0*/  FSETP.NEU.FTZ.AND P0, PT, R0, RZ, PT ;  /* 0x000000ff0000720b */ /* 0x000fe20003f1d000 */
[----:B------:R-:W-:-:S12]  /*10c00*/  BRA `(.L_x_22493) ;  /* 0x0000000000c87947 */ /* 0x000fd80003800000 */
.L_x_22500:
        /* <DEDUP_REMOVED lines=11> */
.L_x_22507:
[----:B------:R-:W2:Y:S02]  /*10cc0*/  LDG.E.U8 R2, desc[UR36][R2.64] ;  /* 0x0000002402027981 */ /* 0x000ea4000c1e1100 */
[----:B--2---:R-:W-:Y:S01]  /*10cd0*/  ISETP.NE.AND P0, PT, R2, RZ, PT ;  /* 0x000000ff0200720c */ /* 0x004fe20003f05270 */
[----:B------:R-:W-:-:S12]  /*10ce0*/  BRA `(.L_x_22493) ;  /* 0x0000000000907947 */ /* 0x000fd80003800000 */
.L_x_22506:
[----:B------:R-:W2:Y:S02]  /*10cf0*/  LDG.E.U8 R2, desc[UR36][R2.64] ;  /* 0x0000002402027981 */ /* 0x000ea4000c1e1100 */
[----:B--2---:R-:W-:Y:S01]  /*10d00*/  ISETP.NE.AND P0, PT, R2, RZ, PT ;  /* 0x000000ff0200720c */ /* 0x004fe20003f05270 */
[----:B------:R-:W-:-:S12]  /*10d10*/  BRA `(.L_x_22493) ;  /* 0x0000000000847947 */ /* 0x000fd80003800000 */
.L_x_22505:
        /* <DEDUP_REMOVED lines=9> */
.L_x_22492:
        /* <DEDUP_REMOVED lines=16> */
.L_x_22510:
[----:B------:R-:W-:Y:S01]  /*10eb0*/  PLOP3.LUT P0, PT, PT, PT, PT, 0x8, 0x80 ;  /* 0x000000000080781c */ /* 0x000fe20003f0e170 */
[----:B------:R-:W-:-:S12]  /*10ec0*/  BRA `(.L_x_22493) ;  /* 0x0000000000187947 */ /* 0x000fd80003800000 */
.L_x_22509:
[----:B------:R-:W2:Y:S02]  /*10ed0*/  LDG.E.64 R2, desc[UR36][R2.64] ;  /* 0x0000002402027981 */ /* 0x000ea4000c1e1b00 */
[----:B--2---:R-:W-:-:S04]  /*10ee0*/  ISETP.NE.U32.AND P0, PT, R2, RZ, PT ;  /* 0x000000ff0200720c */ /* 0x004fc80003f05070 */
[----:B------:R-:W-:Y:S01]  /*10ef0*/  ISETP.NE.AND.EX P0, PT, R3, RZ, PT, P0 ;  /* 0x000000ff0300720c */ /* 0x000fe20003f05300 */
[----:B------:R-:W-:-:S12]  /*10f00*/  BRA `(.L_x_22493) ;  /* 0x0000000000087947 */ /* 0x000fd80003800000 */
.L_x_22508:
[----:B------:R-:W2:Y:S02]  /*10f10*/  LDG.E R2, desc[UR36][R2.64] ;  /* 0x0000002402027981 */ /* 0x000ea4000c1e1900 */
[----:B--2---:R-:W-:-:S13]  /*10f20*/  ISETP.NE.AND P0, PT, R2, RZ, PT ;  /* 0x000000ff0200720c */ /* 0x004fda0003f05270 */
.L_x_22493:
[----:B------:R-:W-:Y:S05]  /*10f30*/  BSYNC.RECONVERGENT B6 ;  /* 0x0000000000067941 */ /* 0x000fea0003800200 */
.L_x_22487:
[----:B------:R-:W-:Y:S01]  /*10f40*/  ISETP.NE.AND P2, PT, R22, RZ, PT ;  /* 0x000000ff1600720c */ /* 0x000fe20003f45270 */
[----:B------:R-:W-:Y:S01]  /*10f50*/  ULOP3.LUT UR4, UR41, 0xff, URZ, 0xc0, !UPT ;  /* 0x000000ff29047892 */ /* 0x000fe2000f8ec0ff */
[----:B------:R-:W-:Y:S02]  /*10f60*/  ISETP.NE.AND P1, PT, R19, RZ, PT ;  /* 0x000000ff1300720c */ /* 0x000fe40003f25270 */
[----:B------:R-:W-:Y:S01]  /*10f70*/  ISETP.NE.AND P2, PT, RZ, UR40, P2 ;  /* 0x00000028ff007c0c */ /* 0x000fe20009745270 */
[----:B------:R-:W-:-:S12]  /*10f80*/  UISETP.GT.AND UP0, UPT, UR4, 0x9, UPT ;  /* 0x000000090400788c */ /* 0x000fd8000bf04270 */
[----:B------:R-:W-:Y:S02]  /*10f90*/  @!P2 ISETP.NE.AND P3, PT, RZ, UR39, P1 ;  /* 0x00000027ff00ac0c */ /* 0x000fe40008f65270 */
[----:B------:R-:W-:Y:S02]  /*10fa0*/  PLOP3.LUT P1, PT, PT, PT, PT, 0x80, 0x8 ;  /* 0x000000000008781c */ /* 0x000fe40003f2f070 */
[----:B------:R-:W-:-:S04]  /*10fb0*/  @!P2 PLOP3.LUT P1, PT, P3, P0, PT, 0x80, 0x8 ;  /* 0x000000000008a81c */ /* 0x000fc80001f21070 */
        /* <DEDUP_REMOVED lines=12> */
.L_x_22514:
[----:B------:R-:W-:Y:S01]  /*11080*/  STG.E.U8 desc[UR36][R16.64], R2 ;  /* 0x0000000210007986 */ /* 0x000fe2000c101124 */
[----:B------:R-:W-:Y:S05]  /*11090*/  EXIT ;  /* 0x000000000000794d */ /* 0x000fea0003800000 */
.L_x_22513:
        /* <DEDUP_REMOVED lines=9> */
.L_x_22517:
[----:B------:R-:W-:Y:S01]  /*11130*/  STG.E desc[UR36][R16.64], R2 ;  /* 0x0000000210007986 */ /* 0x000fe2000c101924 */
[----:B------:R-:W-:Y:S05]  /*11140*/  EXIT ;  /* 0x000000000000794d */ /* 0x000fea0003800000 */
.L_x_22516:
[----:B------:R-:W-:Y:S01]  /*11150*/  STG.E.U16 desc[UR36][R16.64], R2 ;  /* 0x0000000210007986 */ /* 0x000fe2000c101524 */
[----:B------:R-:W-:Y:S05]  /*11160*/  EXIT ;  /* 0x000000000000794d */ /* 0x000fea0003800000 */
.L_x_22512:
[----:B------:R-:W-:-:S09]  /*11170*/  UISETP.GT.AND UP0, UPT, UR4, 0x6, UPT ;  /* 0x000000060400788c */ /* 0x000fd2000bf04270 */
[----:B------:R-:W-:Y:S05]  /*11180*/  BRA.U UP0, `(.L_x_22518) ;  /* 0x00000001002c7547 */ /* 0x000fea000b800000 */
[----:B------:R-:W-:-:S09]  /*11190*/  UISETP.NE.AND UP0, UPT, UR4, 0x5, UPT ;  /* 0x000000050400788c */ /* 0x000fd2000bf05270 */
[----:B------:R-:W-:Y:S05]  /*111a0*/  BRA.U !UP0, `(.L_x_22519) ;  /* 0x0000000108147547 */ /* 0x000fea000b800000 */
[----:B------:R-:W-:-:S09]  /*111b0*/  UISETP.NE.AND UP0, UPT, UR4, 0x6, UPT ;  /* 0x000000060400788c */ /* 0x000fd2000bf05270 */
[----:B------:R-:W-:Y:S05]  /*111c0*/  BRA.U UP0, `(.L_x_22515) ;  /* 0x0000000500e47547 */ /* 0x000fea000b800000 */
[----:B------:R-:W-:-:S05]  /*111d0*/  I2FP.F32.U32 R3, R2 ;  /* 0x0000000200037245 */ /* 0x000fca0000201000 */
[----:B------:R-:W-:Y:S01]  /*111e0*/  STG.E desc[UR36][R16.64], R3 ;  /* 0x0000000310007986 */ /* 0x000fe2000c101924 */
[----:B------:R-:W-:Y:S05]  /*111f0*/  EXIT ;  /* 0x000000000000794d */ /* 0x000fea0003800000 */
.L_x_22519:
[----:B------:R-:W-:-:S04]  /*11200*/  I2FP.F32.U32 R0, R2 ;  /* 0x0000000200007245 */ /* 0x000fc80000201000 */
[----:B------:R-:W-:-:S05]  /*11210*/  F2FP.F16.F32.PACK_AB R0, RZ, R0 ;  /* 0x00000000ff00723e */ /* 0x000fca00000000ff */
[----:B------:R-:W-:Y:S01]  /*11220*/  STG.E.U16 desc[UR36][R16.64], R0 ;  /* 0x0000000010007986 */ /* 0x000fe2000c101524 */
[----:B------:R-:W-:Y:S05]  /*11230*/  EXIT ;  /* 0x000000000000794d */ /* 0x000fea0003800000 */
.L_x_22518:
        /* <DEDUP_REMOVED lines=8> */
[----:B------:R-:W-:Y:S01]  /*112c0*/  STG.E.64 desc[UR36][R16.64], R2 ;  /* 0x0000000210007986 */ /* 0x000fe2000c101b24 */
[----:B------:R-:W-:Y:S05]  /*112d0*/  EXIT ;  /* 0x000000000000794d */ /* 0x000fea0003800000 */
.L_x_22521:
[----:B------:R-:W-:-:S04]  /*112e0*/  I2FP.F32.U32 R2, R2 ;  /* 0x0000000200027245 */ /* 0x000fc80000201000 */
[----:B------:R-:W-:-:S04]  /*112f0*/  F2FP.F16.F32.PACK_AB R3, RZ, R2 ;  /* 0x00000002ff03723e */ /* 0x000fc800000000ff */
[----:B------:R-:W-:-:S05]  /*11300*/  PRMT R3, R3, 0x5410, RZ ;  /* 0x0000541003037816 */ /* 0x000fca00000000ff */
[----:B------:R-:W-:Y:S01]  /*11310*/  STG.E desc[UR36][R16.64], R3 ;  /* 0x0000000310007986 */ /* 0x000fe2000c101924 */
[----:B------:R-:W-:Y:S05]  /*11320*/  EXIT ;  /* 0x000000000000794d */ /* 0x000fea0003800000 */
.L_x_22520:
[----:B------:R-:W0:Y:S02]  /*11330*/  I2F.F64.U32 R2, R2 ;  /* 0x0000000200027312 */ /* 0x000e240000201800 */
[----:B0-----:R-:W-:Y:S01]  /*11340*/  STG.E.64 desc[UR36][R16.64], R2 ;  /* 0x0000000210007986 */ /* 0x001fe2000c101b24 */
[----:B------:R-:W-:Y:S05]  /*11350*/  EXIT ;  /* 0x000000000000794d */ /* 0x000fea0003800000 */
.L_x_22511:
        /* <DEDUP_REMOVED lines=12> */
.L_x_22525:
        /* <DEDUP_REMOVED lines=16> */
.L_x_22528:
[----:B------:R-:W-:-:S07]  /*11520*/  PRMT R8, R0, 0x7610, R8 ;  /* 0x0000761000087816 */ /* 0x000fce0000000008 */
.L_x_22527:
[----:B------:R-:W-:Y:S05]  /*11530*/  BSYNC.RECONVERGENT B0 ;  /* 0x0000000000007941 */ /* 0x000fea0003800200 */
.L_x_22526:
[----:B------:R-:W-:Y:S01]  /*11540*/  STG.E.U8 desc[UR36][R16.64], R8 ;  /* 0x0000000810007986 */ /* 0x000fe2000c101124 */
[----:B------:R-:W-:Y:S05]  /*11550*/  EXIT ;  /* 0x000000000000794d */ /* 0x000fea0003800000 */
.L_x_22524:
        /* <DEDUP_REMOVED lines=16> */
.L_x_22531:
[----:B------:R-:W-:-:S07]  /*11660*/  PRMT R8, R0, 0x7610, R8 ;  /* 0x0000761000087816 */ /* 0x000fce0000000008 */
.L_x_22530:
[----:B------:R-:W-:Y:S05]  /*11670*/  BSYNC.RECONVERGENT B0 ;  /* 0x0000000000007941 */ /* 0x000fea0003800200 */
.L_x_22529:
[----:B------:R-:W-:Y:S01]  /*11680*/  STG.E.U8 desc[UR36][R16.64], R8 ;  /* 0x0000000810007986 */ /* 0x000fe2000c101124 */
[----:B------:R-:W-:Y:S05]  /*11690*/  EXIT ;  /* 0x000000000000794d */ /* 0x000fea0003800000 */
.L_x_22523:
        /* <DEDUP_REMOVED lines=21> */
.L_x_22533:
[----:B------:R-:W-:-:S05]  /*117f0*/  IMAD.MOV.U32 R3, RZ, RZ, RZ ;  /* 0x000000ffff037224 */ /* 0x000fca00078e00ff */
[----:B------:R-:W-:Y:S01]  /*11800*/  STG.E.64 desc[UR36][R16.64], R2 ;  /* 0x0000000210007986 */ /* 0x000fe2000c101b24 */
[----:B------:R-:W-:Y:S05]  /*11810*/  EXIT ;  /* 0x000000000000794d */ /* 0x000fea0003800000 */
.L_x_22532:
[----:B------:R-:W-:Y:S01]  /*11820*/  STG.E desc[UR36][R16.64], R2 ;  /* 0x0000000210007986 */ /* 0x000fe2000c101924 */
[----:B------:R-:W-:Y:S05]  /*11830*/  EXIT ;  /* 0x000000000000794d */ /* 0x000fea0003800000 */
.L_x_22522:
[----:B------:R-:W-:-:S09]  /*11840*/  UISETP.GT.AND UP0, UPT, UR4, 0xe, UPT ;  /* 0x0000000e0400788c */ /* 0x000fd2000bf04270 */
[----:B------:R-:W-:Y:S05]  /*11850*/  BRA.U UP0, `(.L_x_22534) ;  /* 0x0000000100287547 */ /* 0x000fea000b800000 */
[----:B------:R-:W-:-:S09]  /*11860*/  UISETP.NE.AND UP0, UPT, UR4, 0xa, UPT ;  /* 0x0000000a0400788c */ /* 0x000fd2000bf05270 */
[----:B------:R-:W-:Y:S05]  /*11870*/  BRA.U !UP0, `(.L_x_22535) ;  /* 0x0000000108107547 */ /* 0x000fea000b800000 */
[----:B------:R-:W-:-:S09]  /*11880*/  UISETP.NE.AND UP0, UPT, UR4, 0xb, UPT ;  /* 0x0000000b0400788c */ /* 0x000fd2000bf05270 */
[----:B------:R-:W-:Y:S05]  /*11890*/  BRA.U UP0, `(.L_x_22515) ;  /* 0x0000000100307547 */ /* 0x000fea000b800000 */
[----:B------:R-:W-:Y:S01]  /*118a0*/  STG.E.U8 desc[UR36][R16.64], R2 ;  /* 0x0000000210007986 */ /* 0x000fe2000c101124 */
[----:B------:R-:W-:Y:S05]  /*118b0*/  EXIT ;  /* 0x000000000000794d */ /* 0x000fea0003800000 */
.L_x_22535:
[----:B------:R-:W0:Y:S01]  /*118c0*/  I2F.F64.U32 R4, R2 ;  /* 0x0000000200047312 */ /* 0x000e220000201800 */
[----:B------:R-:W-:-:S05]  /*118d0*/  CS2R R6, SRZ ;  /* 0x0000000000067805 */ /* 0x000fca000001ff00 */
[----:B0-----:R-:W-:Y:S01]  /*118e0*/  STG.E.128 desc[UR36][R16.64], R4 ;  /* 0x0000000410007986 */ /* 0x001fe2000c101d24 */
[----:B------:R-:W-:Y:S05]  /*118f0*/  EXIT ;  /* 0x000000000000794d */ /* 0x000fea0003800000 */
.L_x_22534:
[----:B------:R-:W-:-:S09]  /*11900*/  UISETP.NE.AND UP0, UPT, UR4, 0xf, UPT ;  /* 0x0000000f0400788c */ /* 0x000fd2000bf05270 */
[----:B------:R-:W-:Y:S05]  /*11910*/  BRA.U !UP0, `(.L_x_22536) ;  /* 0x0000000108d47547 */ /* 0x000fea000b800000 */
[----:B------:R-:W-:-:S09]  /*11920*/  UISETP.NE.AND UP0, UPT, UR4, 0x17, UPT ;  /* 0x000000170400788c */ /* 0x000fd2000bf05270 */
[----:B------:R-:W-:Y:S05]  /*11930*/  BRA.U !UP0, `(.L_x_22537) ;  /* 0x0000000108847547 */ /* 0x000fea000b800000 */
[----:B------:R-:W-:-:S09]  /*11940*/  UISETP.NE.AND UP0, UPT, UR4, 0x18, UPT ;  /* 0x000000180400788c */ /* 0x000fd2000bf05270 */
[----:B------:R-:W-:Y:S05]  /*11950*/  BRA.U !UP0, `(.L_x_22538) ;  /* 0x0000000108447547 */ /* 0x000fea000b800000 */
.L_x_22515:
        /* <DEDUP_REMOVED lines=16> */
.L_x_22539:
[----:B------:R-:W-:Y:S05]  /*11a60*/  EXIT ;  /* 0x000000000000794d */ /* 0x000fea0003800000 */
.L_x_22538:
        /* <DEDUP_REMOVED lines=11> */
.L_x_22541:
[----:B------:R-:W-:Y:S05]  /*11b20*/  BSYNC.RECONVERGENT B0 ;  /* 0x0000000000007941 */ /* 0x000fea0003800200 */
.L_x_22540:
[----:B------:R-:W-:Y:S01]  /*11b30*/  STG.E.U8 desc[UR36][R16.64], R3 ;  /* 0x0000000310007986 */ /* 0x000fe2000c101124 */
[----:B------:R-:W-:Y:S05]  /*11b40*/  EXIT ;  /* 0x000000000000794d */ /* 0x000fea0003800000 */
.L_x_22537:
[----:B------:R-:W-:-:S04]  /*11b50*/  I2FP.F32.U32 R5, R2 ;  /* 0x0000000200057245 */ /* 0x000fc80000201000 */
[----:B------:R-:W-:-:S13]  /*11b60*/  ISETP.GT.U32.AND P0, PT, R5, 0x477fffff, PT ;  /* 0x477fffff0500780c */ /* 0x000fda0003f04070 */
        /* <DEDUP_REMOVED lines=11> */
.L_x_22542:
[----:B------:R-:W-:Y:S01]  /*11c20*/  IMAD.MOV.U32 R3, RZ, RZ, 0x7f ;  /* 0x0000007fff037424 */ /* 0x000fe200078e00ff */
[----:B------:R-:W-:-:S04]  /*11c30*/  ISETP.GT.U32.AND P0, PT, R5, 0x7f800000, PT ;  /* 0x7f8000000500780c */ /* 0x000fc80003f04070 */
[----:B------:R-:W-:-:S05]  /*11c40*/  SEL R3, R3, 0x7c, P0 ;  /* 0x0000007c03037807 */ /* 0x000fca0000000000 */
[----:B------:R-:W-:Y:S01]  /*11c50*/  STG.E.U8 desc[UR36][R16.64], R3 ;  /* 0x0000000310007986 */ /* 0x000fe2000c101124 */
[----:B------:R-:W-:Y:S05]  /*11c60*/  EXIT ;  /* 0x000000000000794d */ /* 0x000fea0003800000 */
.L_x_22536:
[----:B------:R-:W-:-:S04]  /*11c70*/  I2FP.F32.U32 R0, R2 ;  /* 0x0000000200007245 */ /* 0x000fc80000201000 */
[----:B------:R-:W-:-:S05]  /*11c80*/  F2FP.BF16.F32.PACK_AB R0, RZ, R0 ;  /* 0x00000000ff00723e */ /* 0x000fca00000010ff */
[----:B------:R-:W-:Y:S01]  /*11c90*/  STG.E.U16 desc[UR36][R16.64], R0 ;  /* 0x0000000010007986 */ /* 0x000fe2000c101524 */
[----:B------:R-:W-:Y:S05]  /*11ca0*/  EXIT ;  /* 0x000000000000794d */ /* 0x000fea0003800000 */
.L_x_22543:
        /* <DEDUP_REMOVED lines=13> */
.L_x_23987:


//--------------------- .text._ZN2at6native27unrolled_elementwise_kernelIZNS0_54_GLOBAL__N__d8c5977b_16_LinearAlgebra_cu_35b291db_316116addr_kernel_cudaERNS_14TensorIteratorERKN3c106ScalarES8_EUlbbbE0_St5arrayIPcLm4EELi4E23TrivialOffsetCalculatorILi3EjESD_ILi1EjENS0_6memory12LoadWithCastILi3EEENSG_13StoreWithCastILi1EEEEEviT_T0_T2_T3_T4_T5_ --------------------------
	.section	.text._ZN2at6native27unrolled_elementwise_kernelIZNS0_54_GLOBAL__N__d8c5977b_16_LinearAlgebra_cu_35b291db_316116addr_kernel_cudaERNS_14TensorIteratorERKN3c106ScalarES8_EUlbbbE0_St5arrayIPcLm4EELi4E23TrivialOffsetCalculatorILi3EjESD_ILi1EjENS0_6memory12LoadWithCastILi3EEENSG_13StoreWithCastILi1EEEEEviT_T0_T2_T3_T4_T5_,"ax",@progbits
	.align	128
        .global         _ZN2at6native27unrolled_elementwise_kernelIZNS0_54_GLOBAL__N__d8c5977b_16_LinearAlgebra_cu_35b291db_316116addr_kernel_cudaERNS_14TensorIteratorERKN3c106ScalarES8_EUlbbbE0_St5arrayIPcLm4EELi4E23TrivialOffsetCalculatorILi3EjESD_ILi1EjENS0_6memory12LoadWithCastILi3EEENSG_13StoreWithCastILi1EEEEEviT_T0_T2_T3_T4_T5_
        .type           _ZN2at6native27unrolled_elementwise_kernelIZNS0_54_GLOBAL__N__d8c5977b_16_LinearAlgebra_cu_35b291db_316116addr_kernel_cudaERNS_14TensorIteratorERKN3c106ScalarES8_EUlbbbE0_St5arrayIPcLm4EELi4E23TrivialOffsetCalculatorILi3EjESD_ILi1EjENS0_6memory12LoadWithCastILi3EEENSG_13StoreWithCastILi1EEEEEviT_T0_T2_T3_T4_T5_,@function
        .size           _ZN2at6native27unrolled_elementwise_kernelIZNS0_54_GLOBAL__N__d8c5977b_16_LinearAlgebra_cu_35b291db_316116addr_kernel_cudaERNS_14TensorIteratorERKN3c106ScalarES8_EUlbbbE0_St5arrayIPcLm4EELi4E23TrivialOffsetCalculatorILi3EjESD_ILi1EjENS0_6memory12LoadWithCastILi3EEENSG_13StoreWithCastILi1EEEEEviT_T0_T2_T3_T4_T5_,(.L_x_23988 - _ZN2at6native27unrolled_elementwise_kernelIZNS0_54_GLOBAL__N__d8c5977b_16_LinearAlgebra_cu_35b291db_316116addr_kernel_cudaERNS_14TensorIteratorERKN3c106ScalarES8_EUlbbbE0_St5arrayIPcLm4EELi4E23TrivialOffsetCalculatorILi3EjESD_ILi1EjENS0_6memory12LoadWithCastILi3EEENSG_13StoreWithCastILi1EEEEEviT_T0_T2_T3_T4_T5_)
        .other          _ZN2at6native27unrolled_elementwise_kernelIZNS0_54_GLOBAL__N__d8c5977b_16_LinearAlgebra_cu_35b291db_316116addr_kernel_cudaERNS_14TensorIteratorERKN3c106ScalarES8_EUlbbbE0_St5arrayIPcLm4EELi4E23TrivialOffsetCalculatorILi3EjESD_ILi1EjENS0_6memory12LoadWithCastILi3EEENSG_13StoreWithCastILi1EEEEEviT_T0_T2_T3_T4_T5_,@"STO_CUDA_ENTRY STV_DEFAULT"
_ZN2at6native27unrolled_elementwise_kernelIZNS0_54_GLOBAL__N__d8c5977b_16_LinearAlgebra_cu_35b291db_316116addr_kernel_cudaERNS_14TensorIteratorERKN3c106ScalarES8_EUlbbbE0_St5arrayIPcLm4EELi4E23TrivialOffsetCalculatorILi3EjESD_ILi1EjENS0_6memory12LoadWithCastILi3EEENSG_13StoreWithCastILi1EEEEEviT_T0_T2_T3_T4_T5_:
.text._ZN2at6native27unrolled_elementwise_kernelIZNS0_54_GLOBAL__N__d8c5977b_16_LinearAlgebra_cu_35b291db_316116addr_kernel_cudaERNS_14TensorIteratorERKN3c106ScalarES8_EUlbbbE0_St5arrayIPcLm4EELi4E23TrivialOffsetCalculatorILi3EjESD_ILi1EjENS0_6memory12LoadWithCastILi3EEENSG_13StoreWithCastILi1EEEEEviT_T0_T2_T3_T4_T5_:
[----:B------:R-:W0:Y:S01]  /*0000*/  LDC R1, c[0x0][0x37c] ;  /* 0x0000df00ff017b82 */ /* 0x000e220000000800 */
[----:B------:R-:W1:Y:S07]  /*0010*/  S2R R2, SR_CTAID.X ;  /* 0x0000000000027919 */ /* 0x000e6e0000002500 */
[----:B------:R-:W1:Y:S01]  /*0020*/  LDC R25, c[0x0][0x380] ;  /* 0x0000e000ff197b82 */ /* 0x000e620000000800 */
[----:B------:R-:W-:Y:S01]  /*0030*/  PLOP3.LUT P0, PT, PT, PT, PT, 0x8, 0x80 ;  /* 0x000000000080781c */ /* 0x000fe20003f0e170 */
[----:B------:R-:W2:Y:S01]  /*0040*/  LDCU.64 UR36, c[0x0][0x358] ;  /* 0x00006b00ff2477ac */ /* 0x000ea20008000a00 */
[----:B------:R-:W3:Y:S01]  /*0050*/  S2R R24, SR_TID.X ;  /* 0x0000000000187919 */ /* 0x000ee20000002100 */
[----:B------:R-:W-:Y:S01]  /*0060*/  PLOP3.LUT P2, PT, PT, PT, PT, 0x8, 0x80 ;  /* 0x000000000080781c */ /* 0x000fe20003f4e170 */
[----:B------:R-:W-:Y:S01]  /*0070*/  BSSY.RECONVERGENT B7, `(.L_x_22544) ;  /* 0x000023f000077945 */ /* 0x000fe20003800200 */
[----:B------:R-:W-:Y:S01]  /*0080*/  P2R R22, PR, RZ, 0x1 ;  /* 0x00000001ff167803 */ /* 0x000fe20000000000 */
[----:B------:R-:W4:Y:S01]  /*0090*/  LDCU.U8 UR38, c[0x0][0x3bc] ;  /* 0x00007780ff2677ac */ /* 0x000f220008000000 */
[----:B------:R-:W-:-:S02]  /*00a0*/  PLOP3.LUT P1, PT, PT, PT, PT, 0x8, 0x80 ;  /* 0x000000000080781c */ /* 0x000fc40003f2e170 */
[----:B------:R-:W-:Y:S01]  /*00b0*/  P2R R17, PR, RZ, 0x4 ;  /* 0x00000004ff117803 */ /* 0x000fe20000000000 */
[----:B------:R-:W0:Y:S01]  /*00c0*/  LDCU.U8 UR39, c[0x0][0x3bd] ;  /* 0x000077a0ff2777ac */ /* 0x000e220008000000 */
[----:B------:R-:W-:Y:S01]  /*00d0*/  P2R R18, PR, RZ, 0x2 ;  /* 0x00000002ff127803 */ /* 0x000fe20000000000 */
        /* <DEDUP_REMOVED lines=27> */
.L_x_22550:
[----:B------:R-:W2:Y:S02]  /*0290*/  LDG.E.U8 R4, desc[UR36][R4.64] ;  /* 0x0000002404047981 */ /* 0x000ea4000c1e1100 */
[----:B--2---:R-:W-:-:S04]  /*02a0*/  ISETP.NE.AND P0, PT, R4, RZ, PT ;  /* 0x000000ff0400720c */ /* 0x004fc80003f05270 */
[----:B------:R-:W-:Y:S01]  /*02b0*/  P2R R22, PR, RZ, 0x1 ;  /* 0x00000001ff167803 */ /* 0x000fe20000000000 */
[----:B------:R-:W-:Y:S08]  /*02c0*/  BRA `(.L_x_22552) ;  /* 0x0000000800847947 */ /* 0x000ff00003800000 */
.L_x_22549:
        /* <DEDUP_REMOVED lines=11> */
.L_x_22554:
[----:B------:R-:W2:Y:S02]  /*0380*/  LDG.E R4, desc[UR36][R4.64] ;  /* 0x0000002404047981 */ /* 0x000ea4000c1e1900 */
[----:B--2---:R-:W-:-:S04]  /*0390*/  ISETP.NE.AND P0, PT, R4, RZ, PT ;  /* 0x000000ff0400720c */ /* 0x004fc80003f05270 */
[----:B------:R-:W-:Y:S01]  /*03a0*/  P2R R22, PR, RZ, 0x1 ;  /* 0x00000001ff167803 */ /* 0x000fe20000000000 */
[----:B------:R-:W-:Y:S08]  /*03b0*/  BRA `(.L_x_22552) ;  /* 0x0000000800487947 */ /* 0x000ff00003800000 */
.L_x_22553:
[----:B------:R-:W2:Y:S02]  /*03c0*/  LDG.E.U16 R4, desc[UR36][R4.64] ;  /* 0x0000002404047981 */ /* 0x000ea4000c1e1500 */
[----:B--2---:R-:W-:-:S04]  /*03d0*/  ISETP.NE.AND P0, PT, R4, RZ, PT ;  /* 0x000000ff0400720c */ /* 0x004fc80003f05270 */
[----:B------:R-:W-:Y:S01]  /*03e0*/  P2R R22, PR, RZ, 0x1 ;  /* 0x00000001ff167803 */ /* 0x000fe20000000000 */
[----:B------:R-:W-:Y:S08]  /*03f0*/  BRA `(.L_x_22552) ;  /* 0x0000000800387947 */ /* 0x000ff00003800000 */
.L_x_22548:
        /* <DEDUP_REMOVED lines=10> */
.L_x_22556:
[----:B------:R-:W2:Y:S02]  /*04a0*/  LDG.E.U16 R0, desc[UR36][R4.64] ;  /* 0x0000002404007981 */ /* 0x000ea4000c1e1500 */
[----:B--2---:R-:W-:-:S05]  /*04b0*/  HADD2.F32 R0, -RZ, R0.H0_H0 ;  /* 0x20000000ff007230 */ /* 0x004fca0000004100 */
[----:B------:R-:W-:-:S04]  /*04c0*/  FSETP.NEU.FTZ.AND P0, PT, R0, RZ, PT ;  /* 0x000000ff0000720b */ /* 0x000fc80003f1d000 */
[----:B------:R-:W-:Y:S01]  /*04d0*/  P2R R22, PR, RZ, 0x1 ;  /* 0x00000001ff167803 */ /* 0x000fe20000000000 */
[----:B------:R-:W-:Y:S08]  /*04e0*/  BRA `(.L_x_22552) ;  /* 0x0000000400fc7947 */ /* 0x000ff00003800000 */
.L_x_22555:
        /* <DEDUP_REMOVED lines=12> */
.L_x_22558:
        /* <DEDUP_REMOVED lines=10> */
.L_x_22557:
[----:B------:R-:W2:Y:S02]  /*0650*/  LDG.E.64 R4, desc[UR36][R4.64] ;  /* 0x0000002404047981 */ /* 0x000ea4000c1e1b00 */
[----:B--2---:R-:W-:-:S06]  /*0660*/  DSETP.NEU.AND P0, PT, R4, RZ, PT ;  /* 0x000000ff0400722a */ /* 0x004fcc0003f0d000 */
[----:B------:R-:W-:Y:S01]  /*0670*/  P2R R22, PR, RZ, 0x1 ;  /* 0x00000001ff167803 */ /* 0x000fe20000000000 */
[----:B------:R-:W-:Y:S07]  /*0680*/  BRA `(.L_x_22552) ;  /* 0x0000000400947947 */ /* 0x000fee0003800000 */
.L_x_22547:
        /* <DEDUP_REMOVED lines=12> */
.L_x_22561:
[----:B------:R-:W2:Y:S02]  /*0750*/  LDG.E.128 R4, desc[UR36][R4.64] ;  /* 0x0000002404047981 */ /* 0x000ea4000c1e1d00 */
[----:B--2---:R-:W-:-:S06]  /*0760*/  DSETP.NEU.AND P0, PT, R6, RZ, PT ;  /* 0x000000ff0600722a */ /* 0x004fcc0003f0d000 */
[----:B------:R-:W-:-:S06]  /*0770*/  DSETP.NEU.OR P0, PT, R4, RZ, P0 ;  /* 0x000000ff0400722a */ /* 0x000fcc000070d400 */
[----:B------:R-:W-:Y:S01]  /*0780*/  P2R R22, PR, RZ, 0x1 ;  /* 0x00000001ff167803 */ /* 0x000fe20000000000 */
[----:B------:R-:W-:Y:S07]  /*0790*/  BRA `(.L_x_22552) ;  /* 0x0000000400507947 */ /* 0x000fee0003800000 */
.L_x_22560:
        /* <DEDUP_REMOVED lines=10> */
.L_x_22563:
        /* <DEDUP_REMOVED lines=12> */
.L_x_22562:
[----:B------:R-:W2:Y:S02]  /*0900*/  LDG.E.U16 R0, desc[UR36][R4.64] ;  /* 0x0000002404007981 */ /* 0x000ea4000c1e1500 */
[----:B--2---:R-:W-:-:S05]  /*0910*/  IMAD.U32 R0, R0, 0x10000, RZ ;  /* 0x0001000000007824 */ /* 0x004fca00078e00ff */
[----:B------:R-:W-:-:S04]  /*0920*/  FSETP.NEU.FTZ.AND P0, PT, R0, RZ, PT ;  /* 0x000000ff0000720b */ /* 0x000fc80003f1d000 */
[----:B------:R-:W-:Y:S01]  /*0930*/  P2R R22, PR, RZ, 0x1 ;  /* 0x00000001ff167803 */ /* 0x000fe20000000000 */
[----:B------:R-:W-:Y:S08]  /*0940*/  BRA `(.L_x_22552) ;  /* 0x0000000000e47947 */ /* 0x000ff00003800000 */
.L_x_22559:
        /* <DEDUP_REMOVED lines=12> */
.L_x_22566:
[----:B------:R-:W2:Y:S02]  /*0a10*/  LDG.E.U8 R4, desc[UR36][R4.64] ;  /* 0x0000002404047981 */ /* 0x000ea4000c1e1100 */
[----:B--2---:R-:W-:-:S04]  /*0a20*/  ISETP.NE.AND P0, PT, R4, RZ, PT ;  /* 0x000000ff0400720c */ /* 0x004fc80003f05270 */
[----:B------:R-:W-:Y:S01]  /*0a30*/  P2R R22, PR, RZ, 0x1 ;  /* 0x00000001ff167803 */ /* 0x000fe20000000000 */
[----:B------:R-:W-:Y:S08]  /*0a40*/  BRA `(.L_x_22552) ;  /* 0x0000000000a47947 */ /* 0x000ff00003800000 */
.L_x_22565:
[----:B------:R-:W2:Y:S02]  /*0a50*/  LDG.E.U8 R4, desc[UR36][R4.64] ;  /* 0x0000002404047981 */ /* 0x000ea4000c1e1100 */
[----:B--2---:R-:W-:-:S04]  /*0a60*/  ISETP.NE.AND P0, PT, R4, RZ, PT ;  /* 0x000000ff0400720c */ /* 0x004fc80003f05270 */
[----:B------:R-:W-:Y:S01]  /*0a70*/  P2R R22, PR, RZ, 0x1 ;  /* 0x00000001ff167803 */ /* 0x000fe20000000000 */
[----:B------:R-:W-:Y:S08]  /*0a80*/  BRA `(.L_x_22552) ;  /* 0x0000000000947947 */ /* 0x000ff00003800000 */
.L_x_22564:
[----:B------:R-:W-:-:S09]  /*0a90*/  UISETP.NE.AND UP0, UPT, UR4, 0x1c, UPT ;  /* 0x0000001c0400788c */ /* 0x000fd2000bf05270 */
[----:B------:R-:W-:Y:S05]  /*0aa0*/  BRA.U !UP0, `(.L_x_22567) ;  /* 0x0000000108807547 */ /* 0x000fea000b800000 */
[----:B------:R-:W-:-:S09]  /*0ab0*/  UISETP.NE.AND UP0, UPT, UR4, 0x1d, UPT ;  /* 0x0000001d0400788c */ /* 0x000fd2000bf05270 */
[----:B------:R-:W-:Y:S05]  /*0ac0*/  BRA.U !UP0, `(.L_x_22568) ;  /* 0x0000000108647547 */ /* 0x000fea000b800000 */
[----:B------:R-:W-:-:S09]  /*0ad0*/  UISETP.NE.AND UP0, UPT, UR4, 0x2c, UPT ;  /* 0x0000002c0400788c */ /* 0x000fd2000bf05270 */
[----:B------:R-:W-:Y:S05]  /*0ae0*/  BRA.U !UP0, `(.L_x_22569) ;  /* 0x00000001084c7547 */ /* 0x000fea000b800000 */
.L_x_22551:
        /* <DEDUP_REMOVED lines=16> */
.L_x_22570:
[----:B------:R-:W-:-:S04]  /*0bf0*/  PLOP3.LUT P0, PT, PT, PT, PT, 0x8, 0x80 ;  /* 0x000000000080781c */ /* 0x000fc80003f0e170 */
[----:B------:R-:W-:Y:S01]  /*0c00*/  P2R R22, PR, RZ, 0x1 ;  /* 0x00000001ff167803 */ /* 0x000fe20000000000 */
[----:B------:R-:W-:Y:S08]  /*0c10*/  BRA `(.L_x_22552) ;  /* 0x0000000000307947 */ /* 0x000ff00003800000 */
.L_x_22569:
[----:B------:R-:W2:Y:S02]  /*0c20*/  LDG.E.U8 R4, desc[UR36][R4.64] ;  /* 0x0000002404047981 */ /* 0x000ea4000c1e1100 */
[----:B--2---:R-:W-:-:S04]  /*0c30*/  ISETP.NE.AND P0, PT, R4, RZ, PT ;  /* 0x000000ff0400720c */ /* 0x004fc80003f05270 */
[----:B------:R-:W-:Y:S01]  /*0c40*/  P2R R22, PR, RZ, 0x1 ;  /* 0x00000001ff167803 */ /* 0x000fe20000000000 */
[----:B------:R-:W-:Y:S08]  /*0c50*/  BRA `(.L_x_22552) ;  /* 0x0000000000207947 */ /* 0x000ff00003800000 */
.L_x_22568:
[----:B------:R-:W2:Y:S02]  /*0c60*/  LDG.E.64 R4, desc[UR36][R4.64] ;  /* 0x0000002404047981 */ /* 0x000ea4000c1e1b00 */
[----:B--2---:R-:W-:-:S04]  /*0c70*/  ISETP.NE.U32.AND P0, PT, R4, RZ, PT ;  /* 0x000000ff0400720c */ /* 0x004fc80003f05070 */
[----:B------:R-:W-:-:S04]  /*0c80*/  ISETP.NE.AND.EX P0, PT, R5, RZ, PT, P0 ;  /* 0x000000ff0500720c */ /* 0x000fc80003f05300 */
[----:B------:R-:W-:Y:S01]  /*0c90*/  P2R R22, PR, RZ, 0x1 ;  /* 0x00000001ff167803 */ /* 0x000fe20000000000 */
[----:B------:R-:W-:Y:S08]  /*0ca0*/  BRA `(.L_x_22552) ;  /* 0x00000000000c7947 */ /* 0x000ff00003800000 */
.L_x_22567:
[----:B------:R-:W2:Y:S02]  /*0cb0*/  LDG.E R4, desc[UR36][R4.64] ;  /* 0x0000002404047981 */ /* 0x000ea4000c1e1900 */
[----:B--2---:R-:W-:-:S04]  /*0cc0*/  ISETP.NE.AND P0, PT, R4, RZ, PT ;  /* 0x000000ff0400720c */ /* 0x004fc80003f05270 */
[----:B------:R-:W-:-:S09]  /*0cd0*/  P2R R22, PR, RZ, 0x1 ;  /* 0x00000001ff167803 */ /* 0x000fd20000000000 */
.L_x_22552:
[----:B------:R-:W-:Y:S05]  /*0ce0*/  BSYNC.RECONVERGENT B6 ;  /* 0x0000000000067941 */ /* 0x000fea0003800200 */
.L_x_22546:
        /* <DEDUP_REMOVED lines=21> */
.L_x_22575:
[----:B------:R-:W2:Y:S02]  /*0e40*/  LDG.E.U8 R4, desc[UR36][R4.64] ;  /* 0x0000002404047981 */ /* 0x000ea4000c1e1100 */
[----:B--2---:R-:W-:-:S04]  /*0e50*/  ISETP.NE.AND P0, PT, R4, RZ, PT ;  /* 0x000000ff0400720c */ /* 0x004fc80003f05270 */
[----:B------:R-:W-:Y:S01]  /*0e60*/  P2R R17, PR, RZ, 0x1 ;  /* 0x00000001ff117803 */ /* 0x000fe20000000000 */
[----:B------:R-:W-:Y:S08]  /*0e70*/  BRA `(.L_x_22577) ;  /* 0x0000000800847947 */ /* 0x000ff00003800000 */
.L_x_22574:
        /* <DEDUP_REMOVED lines=11> */
.L_x_22579:
[----:B------:R-:W2:Y:S02]  /*0f30*/  LDG.E R4, desc[UR36][R4.64] ;  /* 0x0000002404047981 */ /* 0x000ea4000c1e1900 */
[----:B--2---:R-:W-:-:S04]  /*0f40*/  ISETP.NE.AND P0, PT, R4, RZ, PT ;  /* 0x000000ff0400720c */ /* 0x004fc80003f05270 */
[----:B------:R-:W-:Y:S01]  /*0f50*/  P2R R17, PR, RZ, 0x1 ;  /* 0x00000001ff117803 */ /* 0x000fe20000000000 */
[----:B------:R-:W-:Y:S08]  /*0f60*/  BRA `(.L_x_22577) ;  /* 0x0000000800487947 */ /* 0x000ff00003800000 */
.L_x_22578:
[----:B------:R-:W2:Y:S02]  /*0f70*/  LDG.E.U16 R4, desc[UR36][R4.64] ;  /* 0x0000002404047981 */ /* 0x000ea4000c1e1500 */
[----:B--2---:R-:W-:-:S04]  /*0f80*/  ISETP.NE.AND P0, PT, R4, RZ, PT ;  /* 0x000000ff0400720c */ /* 0x004fc80003f05270 */
[----:B------:R-:W-:Y:S01]  /*0f90*/  P2R R17, PR, RZ, 0x1 ;  /* 0x00000001ff117803 */ /* 0x000fe20000000000 */
[----:B------:R-:W-:Y:S08]  /*0fa0*/  BRA `(.L_x_22577) ;  /* 0x0000000800387947 */ /* 0x000ff00003800000 */
.L_x_22573:
        /* <DEDUP_REMOVED lines=10> */
.L_x_22581:
[----:B------:R-:W2:Y:S02]  /*1050*/  LDG.E.U16 R0, desc[UR36][R4.64] ;  /* 0x0000002404007981 */ /* 0x000ea4000c1e1500 */
[----:B--2---:R-:W-:-:S05]  /*1060*/  HADD2.F32 R0, -RZ, R0.H0_H0 ;  /* 0x20000000ff007230 */ /* 0x004fca0000004100 */
[----:B------:R-:W-:-:S04]  /*1070*/  FSETP.NEU.FTZ.AND P0, PT, R0, RZ, PT ;  /* 0x000000ff0000720b */ /* 0x000fc80003f1d000 */
[----:B------:R-:W-:Y:S01]  /*1080*/  P2R R17, PR, RZ, 0x1 ;  /* 0x00000001ff117803 */ /* 0x000fe20000000000 */
[----:B------:R-:W-:Y:S08]  /*1090*/  BRA `(.L_x_22577) ;  /* 0x0000000400fc7947 */ /* 0x000ff00003800000 */
.L_x_22580:
        /* <DEDUP_REMOVED lines=12> */
.L_x_22583:
        /* <DEDUP_REMOVED lines=10> */
.L_x_22582:
[----:B------:R-:W2:Y:S02]  /*1200*/  LDG.E.64 R4, desc[UR36][R4.64] ;  /* 0x0000002404047981 */ /* 0x000ea4000c1e1b00 */
[----:B--2---:R-:W-:-:S06]  /*1210*/  DSETP.NEU.AND P0, PT, R4, RZ, PT ;  /* 0x000000ff0400722a */ /* 0x004fcc0003f0d000 */
[----:B------:R-:W-:Y:S01]  /*1220*/  P2R R17, PR, RZ, 0x1 ;  /* 0x00000001ff117803 */ /* 0x000fe20000000000 */
[----:B------:R-:W-:Y:S07]  /*1230*/  BRA `(.L_x_22577) ;  /* 0x0000000400947947 */ /* 0x000fee0003800000 */
.L_x_22572:
        /* <DEDUP_REMOVED lines=12> */
.L_x_22586:
[----:B------:R-:W2:Y:S02]  /*1300*/  LDG.E.128 R4, desc[UR36][R4.64] ;  /* 0x0000002404047981 */ /* 0x000ea4000c1e1d00 */
[----:B--2---:R-:W-:-:S06]  /*1310*/  DSETP.NEU.AND P0, PT, R6, RZ, PT ;  /* 0x000000ff0600722a */ /* 0x004fcc0003f0d000 */
[----:B------:R-:W-:-:S06]  /*1320*/  DSETP.NEU.OR P0, PT, R4, RZ, P0 ;  /* 0x000000ff0400722a */ /* 0x000fcc000070d400 */
[----:B------:R-:W-:Y:S01]  /*1330*/  P2R R17, PR, RZ, 0x1 ;  /* 0x00000001ff117803 */ /* 0x000fe20000000000 */
[----:B------:R-:W-:Y:S07]  /*1340*/  BRA `(.L_x_22577) ;  /* 0x0000000400507947 */ /* 0x000fee0003800000 */
.L_x_22585:
        /* <DEDUP_REMOVED lines=10> */
.L_x_22588:
        /* <DEDUP_REMOVED lines=12> */
.L_x_22587:
[----:B------:R-:W2:Y:S02]  /*14b0*/  LDG.E.U16 R0, desc[UR36][R4.64] ;  /* 0x0000002404007981 */ /* 0x000ea4000c1e1500 */
[----:B--2---:R-:W-:-:S05]  /*14c0*/  IMAD.U32 R0, R0, 0x10000, RZ ;  /* 0x0001000000007824 */ /* 0x004fca00078e00ff */
[----:B------:R-:W-:-:S04]  /*14d0*/  FSETP.NEU.FTZ.AND P0, PT, R0, RZ, PT ;  /* 0x000000ff0000720b */ /* 0x000fc80003f1d000 */
[----:B------:R-:W-:Y:S01]  /*14e0*/  P2R R17, PR, RZ, 0x1 ;  /* 0x00000001ff117803 */ /* 0x000fe20000000000 */
[----:B------:R-:W-:Y:S08]  /*14f0*/  BRA `(.L_x_22577) ;  /* 0x0000000000e47947 */ /* 0x000ff00003800000 */
.L_x_22584:
        /* <DEDUP_REMOVED lines=12> */
.L_x_22591:
[----:B------:R-:W2:Y:S02]  /*15c0*/  LDG.E.U8 R4, desc[UR36][R4.64] ;  /* 0x0000002404047981 */ /* 0x000ea4000c1e1100 */
[----:B--2---:R-:W-:-:S04]  /*15d0*/  ISETP.NE.AND P0, PT, R4, RZ, PT ;  /* 0x000000ff0400720c */ /* 0x004fc80003f05270 */
[----:B------:R-:W-:Y:S01]  /*15e0*/  P2R R17, PR, RZ, 0x1 ;  /* 0x00000001ff117803 */ /* 0x000fe20000000000 */
[----:B------:R-:W-:Y:S08]  /*15f0*/  BRA `(.L_x_22577) ;  /* 0x0000000000a47947 */ /* 0x000ff00003800000 */
.L_x_22590:
[----:B------:R-:W2:Y:S02]  /*1600*/  LDG.E.U8 R4, desc[UR36][R4.64] ;  /* 0x0000002404047981 */ /* 0x000ea4000c1e1100 */
[----:B--2---:R-:W-:-:S04]  /*1610*/  ISETP.NE.AND P0, PT, R4, RZ, PT ;  /* 0x000000ff0400720c */ /* 0x004fc80003f05270 */
[----:B------:R-:W-:Y:S01]  /*1620*/  P2R R17, PR, RZ, 0x1 ;  /* 0x00000001ff117803 */ /* 0x000fe20000000000 */
[----:B------:R-:W-:Y:S08]  /*1630*/  BRA `(.L_x_22577) ;  /* 0x0000000000947947 */ /* 0x000ff00003800000 */
.L_x_22589:
[----:B------:R-:W-:-:S09]  /*1640*/  UISETP.NE.AND UP0, UPT, UR4, 0x1c, UPT ;  /* 0x0000001c0400788c */ /* 0x000fd2000bf05270 */
[----:B------:R-:W-:Y:S05]  /*1650*/  BRA.U !UP0, `(.L_x_22592) ;  /* 0x0000000108807547 */ /* 0x000fea000b800000 */
[----:B------:R-:W-:-:S09]  /*1660*/  UISETP.NE.AND UP0, UPT, UR4, 0x1d, UPT ;  /* 0x0000001d0400788c */ /* 0x000fd2000bf05270 */
[----:B------:R-:W-:Y:S05]  /*1670*/  BRA.U !UP0, `(.L_x_22593) ;  /* 0x0000000108647547 */ /* 0x000fea000b800000 */
[----:B------:R-:W-:-:S09]  /*1680*/  UISETP.NE.AND UP0, UPT, UR4, 0x2c, UPT ;  /* 0x0000002c0400788c */ /* 0x000fd2000bf05270 */
[----:B------:R-:W-:Y:S05]  /*1690*/  BRA.U !UP0, `(.L_x_22594) ;  /* 0x00000001084c7547 */ /* 0x000fea000b800000 */
.L_x_22576:
        /* <DEDUP_REMOVED lines=16> */
.L_x_22595:
[----:B------:R-:W-:-:S04]  /*17a0*/  PLOP3.LUT P0, PT, PT, PT, PT, 0x8, 0x80 ;  /* 0x000000000080781c */ /* 0x000fc80003f0e170 */
[----:B------:R-:W-:Y:S01]  /*17b0*/  P2R R17, PR, RZ, 0x1 ;  /* 0x00000001ff117803 */ /* 0x000fe20000000000 */
[----:B------:R-:W-:Y:S08]  /*17c0*/  BRA `(.L_x_22577) ;  /* 0x0000000000307947 */ /* 0x000ff00003800000 */
.L_x_22594:
[----:B------:R-:W2:Y:S02]  /*17d0*/  LDG.E.U8 R4, desc[UR36][R4.64] ;  /* 0x0000002404047981 */ /* 0x000ea4000c1e1100 */
[----:B--2---:R-:W-:-:S04]  /*17e0*/  ISETP.NE.AND P0, PT, R4, RZ, PT ;  /* 0x000000ff0400720c */ /* 0x004fc80003f05270 */
[----:B------:R-:W-:Y:S01]  /*17f0*/  P2R R17, PR, RZ, 0x1 ;  /* 0x00000001ff117803 */ /* 0x000fe20000000000 */
[----:B------:R-:W-:Y:S08]  /*1800*/  BRA `(.L_x_22577) ;  /* 0x0000000000207947 */ /* 0x000ff00003800000 */
.L_x_22593:
[----:B------:R-:W2:Y:S02]  /*1810*/  LDG.E.64 R4, desc[UR36][R4.64] ;  /* 0x0000002404047981 */ /* 0x000ea4000c1e1b00 */
[----:B--2---:R-:W-:-:S04]  /*1820*/  ISETP.NE.U32.AND P0, PT, R4, RZ, PT ;  /* 0x000000ff0400720c */ /* 0x004fc80003f05070 */
[----:B------:R-:W-:-:S04]  /*1830*/  ISETP.NE.AND.EX P0, PT, R5, RZ, PT, P0 ;  /* 0x000000ff0500720c */ /* 0x000fc80003f05300 */
[----:B------:R-:W-:Y:S01]  /*1840*/  P2R R17, PR, RZ, 0x1 ;  /* 0x00000001ff117803 */ /* 0x000fe20000000000 */
[----:B------:R-:W-:Y:S08]  /*1850*/  BRA `(.L_x_22577) ;  /* 0x00000000000c7947 */ /* 0x000ff00003800000 */
.L_x_22592:
[----:B------:R-:W2:Y:S02]  /*1860*/  LDG.E R4, desc[UR36][R4.64] ;  /* 0x0000002404047981 */ /* 0x000ea4000c1e1900 */
[----:B--2---:R-:W-:-:S04]  /*1870*/  ISETP.NE.AND P0, PT, R4, RZ, PT ;  /* 0x000000ff0400720c */ /* 0x004fc80003f05270 */
[----:B------:R-:W-:-:S09]  /*1880*/  P2R R17, PR, RZ, 0x1 ;  /* 0x00000001ff117803 */ /* 0x000fd20000000000 */
.L_x_22577:
[----:B------:R-:W-:Y:S05]  /*1890*/  BSYNC.RECONVERGENT B6 ;  /* 0x0000000000067941 */ /* 0x000fea0003800200 */
.L_x_22571:
        /* <DEDUP_REMOVED lines=21> */
.L_x_22600:
[----:B------:R-:W2:Y:S02]  /*19f0*/  LDG.E.U8 R4, desc[UR36][R4.64] ;  /* 0x0000002404047981 */ /* 0x000ea4000c1e1100 */
[----:B--2---:R-:W-:-:S04]  /*1a00*/  ISETP.NE.AND P0, PT, R4, RZ, PT ;  /* 0x000000ff0400720c */ /* 0x004fc80003f05270 */
[----:B------:R-:W-:Y:S01]  /*1a10*/  P2R R18, PR, RZ, 0x1 ;  /* 0x00000001ff127803 */ /* 0x000fe20000000000 */
[----:B------:R-:W-:Y:S08]  /*1a20*/  BRA `(.L_x_22602) ;  /* 0x0000000800847947 */ /* 0x000ff00003800000 */
.L_x_22599:
        /* <DEDUP_REMOVED lines=11> */
.L_x_22604:
[----:B------:R-:W2:Y:S02]  /*1ae0*/  LDG.E R4, desc[UR36][R4.64] ;  /* 0x0000002404047981 */ /* 0x000ea4000c1e1900 */
[----:B--2---:R-:W-:-:S04]  /*1af0*/  ISETP.NE.AND P0, PT, R4, RZ, PT ;  /* 0x000000ff0400720c */ /* 0x004fc80003f05270 */
[----:B------:R-:W-:Y:S01]  /*1b00*/  P2R R18, PR, RZ, 0x1 ;  /* 0x00000001ff127803 */ /* 0x000fe20000000000 */
[----:B------:R-:W-:Y:S08]  /*1b10*/  BRA `(.L_x_22602) ;  /* 0x0000000800487947 */ /* 0x000ff00003800000 */
.L_x_22603:
[----:B------:R-:W2:Y:S02]  /*1b20*/  LDG.E.U16 R4, desc[UR36][R4.64] ;  /* 0x0000002404047981 */ /* 0x000ea4000c1e1500 */
[----:B--2---:R-:W-:-:S04]  /*1b30*/  ISETP.NE.AND P0, PT, R4, RZ, PT ;  /* 0x000000ff0400720c */ /* 0x004fc80003f05270 */
[----:B------:R-:W-:Y:S01]  /*1b40*/  P2R R18, PR, RZ, 0x1 ;  /* 0x00000001ff127803 */ /* 0x000fe20000000000 */
[----:B------:R-:W-:Y:S08]  /*1b50*/  BRA `(.L_x_22602) ;  /* 0x0000000800387947 */ /* 0x000ff00003800000 */
.L_x_22598:
        /* <DEDUP_REMOVED lines=10> */
.L_x_22606:
[----:B------:R-:W2:Y:S02]  /*1c00*/  LDG.E.U16 R0, desc[UR36][R4.64] ;  /* 0x0000002404007981 */ /* 0x000ea4000c1e1500 */
[----:B--2---:R-:W-:-:S05]  /*1c10*/  HADD2.F32 R0, -RZ, R0.H0_H0 ;  /* 0x20000000ff007230 */ /* 0x004fca0000004100 */
[----:B------:R-:W-:-:S04]  /*1c20*/  FSETP.NEU.FTZ.AND P0, PT, R0, RZ, PT ;  /* 0x000000ff0000720b */ /* 0x000fc80003f1d000 */
[----:B------:R-:W-:Y:S01]  /*1c30*/  P2R R18, PR, RZ, 0x1 ;  /* 0x00000001ff127803 */ /* 0x000fe20000000000 */
[----:B------:R-:W-:Y:S08]  /*1c40*/  BRA `(.L_x_22602) ;  /* 0x0000000400fc7947 */ /* 0x000ff00003800000 */
.L_x_22605:
        /* <DEDUP_REMOVED lines=12> */
.L_x_22608:
        /* <DEDUP_REMOVED lines=10> */
.L_x_22607:
[----:B------:R-:W2:Y:S02]  /*1db0*/  LDG.E.64 R4, desc[UR36][R4.64] ;  /* 0x0000002404047981 */ /* 0x000ea4000c1e1b00 */
[----:B--2---:R-:W-:-:S06]  /*1dc0*/  DSETP.NEU.AND P0, PT, R4, RZ, PT ;  /* 0x000000ff0400722a */ /* 0x004fcc0003f0d000 */
[----:B------:R-:W-:Y:S01]  /*1dd0*/  P2R R18, PR, RZ, 0x1 ;  /* 0x00000001ff127803 */ /* 0x000fe20000000000 */
[----:B------:R-:W-:Y:S07]  /*1de0*/  BRA `(.L_x_22602) ;  /* 0x0000000400947947 */ /* 0x000fee0003800000 */
.L_x_22597:
        /* <DEDUP_REMOVED lines=12> */
.L_x_22611:
[----:B------:R-:W2:Y:S02]  /*1eb0*/  LDG.E.128 R4, desc[UR36][R4.64] ;  /* 0x0000002404047981 */ /* 0x000ea4000c1e1d00 */
[----:B--2---:R-:W-:-:S06]  /*1ec0*/  DSETP.NEU.AND P0, PT, R6, RZ, PT ;  /* 0x000000ff0600722a */ /* 0x004fcc0003f0d000 */
[----:B------:R-:W-:-:S06]  /*1ed0*/  DSETP.NEU.OR P0, PT, R4, RZ, P0 ;  /* 0x000000ff0400722a */ /* 0x000fcc000070d400 */
[----:B------:R-:W-:Y:S01]  /*1ee0*/  P2R R18, PR, RZ, 0x1 ;  /* 0x00000001ff127803 */ /* 0x000fe20000000000 */
[----:B------:R-:W-:Y:S07]  /*1ef0*/  BRA `(.L_x_22602) ;  /* 0x0000000400507947 */ /* 0x000fee0003800000 */
.L_x_22610:
        /* <DEDUP_REMOVED lines=10> */
.L_x_22613:
        /* <DEDUP_REMOVED lines=12> */
.L_x_22612:
[----:B------:R-:W2:Y:S02]  /*2060*/  LDG.E.U16 R0, desc[UR36][R4.64] ;  /* 0x0000002404007981 */ /* 0x000ea4000c1e1500 */
[----:B--2---:R-:W-:-:S05]  /*2070*/  IMAD.U32 R0, R0, 0x10000, RZ ;  /* 0x0001000000007824 */ /* 0x004fca00078e00ff */
[----:B------:R-:W-:-:S04]  /*2080*/  FSETP.NEU.FTZ.AND P0, PT, R0, RZ, PT ;  /* 0x000000ff0000720b */ /* 0x000fc80003f1d000 */
[----:B------:R-:W-:Y:S01]  /*2090*/  P2R R18, PR, RZ, 0x1 ;  /* 0x00000001ff127803 */ /* 0x000fe20000000000 */
[----:B------:R-:W-:Y:S08]  /*20a0*/  BRA `(.L_x_22602) ;  /* 0x0000000000e47947 */ /* 0x000ff00003800000 */
.L_x_22609:
        /* <DEDUP_REMOVED lines=12> */
.L_x_22616:
[----:B------:R-:W2:Y:S02]  /*2170*/  LDG.E.U8 R4, desc[UR36][R4.64] ;  /* 0x0000002404047981 */ /* 0x000ea4000c1e1100 */
[----:B--2---:R-:W-:-:S04]  /*2180*/  ISETP.NE.AND P0, PT, R4, RZ, PT ;  /* 0x000000ff0400720c */ /* 0x004fc80003f05270 */
[----:B------:R-:W-:Y:S01]  /*2190*/  P2R R18, PR, RZ, 0x1 ;  /* 0x00000001ff127803 */ /* 0x000fe20000000000 */
[----:B------:R-:W-:Y:S08]  /*21a0*/  BRA `(.L_x_22602) ;  /* 0x0000000000a47947 */ /* 0x000ff00003800000 */
.L_x_22615:
[----:B------:R-:W2:Y:S02]  /*21b0*/  LDG.E.U8 R4, desc[UR36][R4.64] ;  /* 0x0000002404047981 */ /* 0x000ea4000c1e1100 */
[----:B--2---:R-:W-:-:S04]  /*21c0*/  ISETP.NE.AND P0, PT, R4, RZ, PT ;  /* 0x000000ff0400720c */ /* 0x004fc80003f05270 */
[----:B------:R-:W-:Y:S01]  /*21d0*/  P2R R18, PR, RZ, 0x1 ;  /* 0x00000001ff127803 */ /* 0x000fe20000000000 */
[----:B------:R-:W-:Y:S08]  /*21e0*/  BRA `(.L_x_22602) ;  /* 0x0000000000947947 */ /* 0x000ff00003800000 */
.L_x_22614:
[----:B------:R-:W-:-:S09]  /*21f0*/  UISETP.NE.AND UP0, UPT, UR4, 0x1c, UPT ;  /* 0x0000001c0400788c */ /* 0x000fd2000bf05270 */
[----:B------:R-:W-:Y:S05]  /*2200*/  BRA.U !UP0, `(.L_x_22617) ;  /* 0x0000000108807547 */ /* 0x000fea000b800000 */
[----:B------:R-:W-:-:S09]  /*2210*/  UISETP.NE.AND UP0, UPT, UR4, 0x1d, UPT ;  /* 0x0000001d0400788c */ /* 0x000fd2000bf05270 */
[----:B------:R-:W-:Y:S05]  /*2220*/  BRA.U !UP0, `(.L_x_22618) ;  /* 0x0000000108647547 */ /* 0x000fea000b800000 */
[----:B------:R-:W-:-:S09]  /*2230*/  UISETP.NE.AND UP0, UPT, UR4, 0x2c, UPT ;  /* 0x0000002c0400788c */ /* 0x000fd2000bf05270 */
[----:B------:R-:W-:Y:S05]  /*2240*/  BRA.U !UP0, `(.L_x_22619) ;  /* 0x00000001084c7547 */ /* 0x000fea000b800000 */
.L_x_22601:
        /* <DEDUP_REMOVED lines=16> */
.L_x_22620:
[----:B------:R-:W-:-:S04]  /*2350*/  PLOP3.LUT P0, PT, PT, PT, PT, 0x8, 0x80 ;  /* 0x000000000080781c */ /* 0x000fc80003f0e170 */
[----:B------:R-:W-:Y:S01]  /*2360*/  P2R R18, PR, RZ, 0x1 ;  /* 0x00000001ff127803 */ /* 0x000fe20000000000 */
[----:B------:R-:W-:Y:S08]  /*2370*/  BRA `(.L_x_22602) ;  /* 0x0000000000307947 */ /* 0x000ff00003800000 */
.L_x_22619:
[----:B------:R-:W2:Y:S02]  /*2380*/  LDG.E.U8 R4, desc[UR36][R4.64] ;  /* 0x0000002404047981 */ /* 0x000ea4000c1e1100 */
[----:B--2---:R-:W-:-:S04]  /*2390*/  ISETP.NE.AND P0, PT, R4, RZ, PT ;  /* 0x000000ff0400720c */ /* 0x004fc80003f05270 */
[----:B------:R-:W-:Y:S01]  /*23a0*/  P2R R18, PR, RZ, 0x1 ;  /* 0x00000001ff127803 */ /* 0x000fe20000000000 */
[----:B------:R-:W-:Y:S08]  /*23b0*/  BRA `(.L_x_22602) ;  /* 0x0000000000207947 */ /* 0x000ff00003800000 */
.L_x_22618:
[----:B------:R-:W2:Y:S02]  /*23c0*/  LDG.E.64 R4, desc[UR36][R4.64] ;  /* 0x0000002404047981 */ /* 0x000ea4000c1e1b00 */
[----:B--2---:R-:W-:-:S04]  /*23d0*/  ISETP.NE.U32.AND P0, PT, R4, RZ, PT ;  /* 0x000000ff0400720c */ /* 0x004fc80003f05070 */
[----:B------:R-:W-:-:S04]  /*23e0*/  ISETP.NE.AND.EX P0, PT, R5, RZ, PT, P0 ;  /* 0x000000ff0500720c */ /* 0x000fc80003f05300 */
[----:B------:R-:W-:Y:S01]  /*23f0*/  P2R R18, PR, RZ, 0x1 ;  /* 0x00000001ff127803 */ /* 0x000fe20000000000 */
[----:B------:R-:W-:Y:S08]  /*2400*/  BRA `(.L_x_22602) ;  /* 0x00000000000c7947 */ /* 0x000ff00003800000 */
.L_x_22617:
[----:B------:R-:W2:Y:S02]  /*2410*/  LDG.E R4, desc[UR36][R4.64] ;  /* 0x0000002404047981 */ /* 0x000ea4000c1e1900 */
[----:B--2---:R-:W-:-:S04]  /*2420*/  ISETP.NE.AND P0, PT, R4, RZ, PT ;  /* 0x000000ff0400720c */ /* 0x004fc80003f05270 */
[----:B------:R-:W-:-:S09]  /*2430*/  P2R R18, PR, RZ, 0x1 ;  /* 0x00000001ff127803 */ /* 0x000fd20000000000 */
.L_x_22602:
[----:B------:R-:W-:Y:S05]  /*2440*/  BSYNC.RECONVERGENT B6 ;  /* 0x0000000000067941 */ /* 0x000fea0003800200 */
.L_x_22596:
[----:B------:R-:W-:-:S07]  /*2450*/  VIADD R24, R16, 0x80 ;  /* 0x0000008010187836 */ /* 0x000fce0000000000 */
.L_x_22545:
[----:B------:R-:W-:Y:S05]  /*2460*/  BSYNC.RECONVERGENT B7 ;  /* 0x0000000000077941 */ /* 0x000fea0003800200 */
.L_x_22544:
[----:B------:R-:W-:Y:S01]  /*2470*/  ISETP.GE.AND P0, PT, R24, R25, PT ;  /* 0x000000191800720c */ /* 0x000fe20003f06270 */
[----:B------:R-:W-:Y:S01]  /*2480*/  BSSY.RECONVERGENT B7, `(.L_x_22621) ;  /* 0x000023b000077945 */ /* 0x000fe20003800200 */
[----:B------:R-:W-:Y:S02]  /*2490*/  PLOP3.LUT P3, PT, PT, PT, PT, 0x8, 0x80 ;  /* 0x000000000080781c */ /* 0x000fe40003f6e170 */
[----:B------:R-:W-:Y:S02]  /*24a0*/  PLOP3.LUT P2, PT, PT, PT, PT, 0x8, 0x80 ;  /* 0x000000000080781c */ /* 0x000fe40003f4e170 */
[----:B------:R-:W-:Y:S02]  /*24b0*/  PLOP3.LUT P1, PT, PT, PT, PT, 0x8, 0x80 ;  /* 0x000000000080781c */ /* 0x000fe40003f2e170 */
[----:B------:R-:W-:Y:S02]  /*24c0*/  P2R R19, PR, RZ, 0x8 ;  /* 0x00000008ff137803 */ /* 0x000fe40000000000 */
[----:B------:R-:W-:-:S02]  /*24d0*/  P2R R26, PR, RZ, 0x2 ;  /* 0x00000002ff1a7803 */ /* 0x000fc40000000000 */
[----:B------:R-:W-:Y:S01]  /*24e0*/  P2R R23, PR, RZ, 0x4 ;  /* 0x00000004ff177803 */ /* 0x000fe20000000000 */
        /* <DEDUP_REMOVED lines=23> */
.L_x_22627:
[----:B------:R-:W2:Y:S02]  /*2660*/  LDG.E.U8 R4, desc[UR36][R4.64] ;  /* 0x0000002404047981 */ /* 0x000ea4000c1e1100 */
[----:B--2---:R-:W-:-:S04]  /*2670*/  ISETP.NE.AND P0, PT, R4, RZ, PT ;  /* 0x000000ff0400720c */ /* 0x004fc80003f05270 */
[----:B------:R-:W-:Y:S01]  /*2680*/  P2R R19, PR, RZ, 0x1 ;  /* 0x00000001ff137803 */ /* 0x000fe20000000000 */
[----:B------:R-:W-:Y:S08]  /*2690*/  BRA `(.L_x_22629) ;  /* 0x0000000800847947 */ /* 0x000ff00003800000 */
.L_x_22626:
        /* <DEDUP_REMOVED lines=11> */
.L_x_22631:
[----:B------:R-:W2:Y:S02]  /*2750*/  LDG.E R4, desc[UR36][R4.64] ;  /* 0x0000002404047981 */ /* 0x000ea4000c1e1900 */
[----:B--2---:R-:W-:-:S04]  /*2760*/  ISETP.NE.AND P0, PT, R4, RZ, PT ;  /* 0x000000ff0400720c */ /* 0x004fc80003f05270 */
[----:B------:R-:W-:Y:S01]  /*2770*/  P2R R19, PR, RZ, 0x1 ;  /* 0x00000001ff137803 */ /* 0x000fe20000000000 */
[----:B------:R-:W-:Y:S08]  /*2780*/  BRA `(.L_x_22629) ;  /* 0x0000000800487947 */ /* 0x000ff00003800000 */
.L_x_22630:
[----:B------:R-:W2:Y:S02]  /*2790*/  LDG.E.U16 R4, desc[UR36][R4.64] ;  /* 0x0000002404047981 */ /* 0x000ea4000c1e1500 */
[----:B--2---:R-:W-:-:S04]  /*27a0*/  ISETP.NE.AND P0, PT, R4, RZ, PT ;  /* 0x000000ff0400720c */ /* 0x004fc80003f05270 */
[----:B------:R-:W-:Y:S01]  /*27b0*/  P2R R19, PR, RZ, 0x1 ;  /* 0x00000001ff137803 */ /* 0x000fe20000000000 */
[----:B------:R-:W-:Y:S08]  /*27c0*/  BRA `(.L_x_22629) ;  /* 0x0000000800387947 */ /* 0x000ff00003800000 */
.L_x_22625:
        /* <DEDUP_REMOVED lines=10> */
.L_x_22633:
[----:B------:R-:W2:Y:S02]  /*2870*/  LDG.E.U16 R0, desc[UR36][R4.64] ;  /* 0x0000002404007981 */ /* 0x000ea4000c1e1500 */
[----:B--2---:R-:W-:-:S05]  /*2880*/  HADD2.F32 R0, -RZ, R0.H0_H0 ;  /* 0x20000000ff007230 */ /* 0x004fca0000004100 */
[----:B------:R-:W-:-:S04]  /*2890*/  FSETP.NEU.FTZ.AND P0, PT, R0, RZ, PT ;  /* 0x000000ff0000720b */ /* 0x000fc80003f1d000 */
[----:B------:R-:W-:Y:S01]  /*28a0*/  P2R R19, PR, RZ, 0x1 ;  /* 0x00000001ff137803 */ /* 0x000fe20000000000 */
[----:B------:R-:W-:Y:S08]  /*28b0*/  BRA `(.L_x_22629) ;  /* 0x0000000400fc7947 */ /* 0x000ff00003800000 */
.L_x_22632:
        /* <DEDUP_REMOVED lines=12> */
.L_x_22635:
        /* <DEDUP_REMOVED lines=10> */
.L_x_22634:
[----:B------:R-:W2:Y:S02]  /*2a20*/  LDG.E.64 R4, desc[UR36][R4.64] ;  /* 0x0000002404047981 */ /* 0x000ea4000c1e1b00 */
[----:B--2---:R-:W-:-:S06]  /*2a30*/  DSETP.NEU.AND P0, PT, R4, RZ, PT ;  /* 0x000000ff0400722a */ /* 0x004fcc0003f0d000 */
[----:B------:R-:W-:Y:S01]  /*2a40*/  P2R R19, PR, RZ, 0x1 ;  /* 0x00000001ff137803 */ /* 0x000fe20000000000 */
[----:B------:R-:W-:Y:S07]  /*2a50*/  BRA `(.L_x_22629) ;  /* 0x0000000400947947 */ /* 0x000fee0003800000 */
.L_x_22624:
        /* <DEDUP_REMOVED lines=12> */
.L_x_22638:
[----:B------:R-:W2:Y:S02]  /*2b20*/  LDG.E.128 R4, desc[UR36][R4.64] ;  /* 0x0000002404047981 */ /* 0x000ea4000c1e1d00 */
[----:B--2---:R-:W-:-:S06]  /*2b30*/  DSETP.NEU.AND P0, PT, R6, RZ, PT ;  /* 0x000000ff0600722a */ /* 0x004fcc0003f0d000 */
[----:B------:R-:W-:-:S06]  /*2b40*/  DSETP.NEU.OR P0, PT, R4, RZ, P0 ;  /* 0x000000ff0400722a */ /* 0x000fcc000070d400 */
[----:B------:R-:W-:Y:S01]  /*2b50*/  P2R R19, PR, RZ, 0x1 ;  /* 0x00000001ff137803 */ /* 0x000fe20000000000 */
[----:B------:R-:W-:Y:S07]  /*2b60*/  BRA `(.L_x_22629) ;  /* 0x0000000400507947 */ /* 0x000fee0003800000 */
.L_x_22637:
        /* <DEDUP_REMOVED lines=10> */
.L_x_22640:
        /* <DEDUP_REMOVED lines=12> */
.L_x_22639:
[----:B------:R-:W2:Y:S02]  /*2cd0*/  LDG.E.U16 R0, desc[UR36][R4.64] ;  /* 0x0000002404007981 */ /* 0x000ea4000c1e1500 */
[----:B--2---:R-:W-:-:S05]  /*2ce0*/  IMAD.U32 R0, R0, 0x10000, RZ ;  /* 0x0001000000007824 */ /* 0x004fca00078e00ff */
[----:B------:R-:W-:-:S04]  /*2cf0*/  FSETP.NEU.FTZ.AND P0, PT, R0, RZ, PT ;  /* 0x000000ff0000720b */ /* 0x000fc80003f1d000 */
[----:B------:R-:W-:Y:S01]  /*2d00*/  P2R R19, PR, RZ, 0x1 ;  /* 0x00000001ff137803 */ /* 0x000fe20000000000 */
[----:B------:R-:W-:Y:S08]  /*2d10*/  BRA `(.L_x_22629) ;  /* 0x0000000000e47947 */ /* 0x000ff00003800000 */
.L_x_22636:
        /* <DEDUP_REMOVED lines=12> */
.L_x_22643:
[----:B------:R-:W2:Y:S02]  /*2de0*/  LDG.E.U8 R4, desc[UR36][R4.64] ;  /* 0x0000002404047981 */ /* 0x000ea4000c1e1100 */
[----:B--2---:R-:W-:-:S04]  /*2df0*/  ISETP.NE.AND P0, PT, R4, RZ, PT ;  /* 0x000000ff0400720c */ /* 0x004fc80003f05270 */
[----:B------:R-:W-:Y:S01]  /*2e00*/  P2R R19, PR, RZ, 0x1 ;  /* 0x00000001ff137803 */ /* 0x000fe20000000000 */
[----:B------:R-:W-:Y:S08]  /*2e10*/  BRA `(.L_x_22629) ;  /* 0x0000000000a47947 */ /* 0x000ff00003800000 */
.L_x_22642:
[----:B------:R-:W2:Y:S02]  /*2e20*/  LDG.E.U8 R4, desc[UR36][R4.64] ;  /* 0x0000002404047981 */ /* 0x000ea4000c1e1100 */
[----:B--2---:R-:W-:-:S04]  /*2e30*/  ISETP.NE.AND P0, PT, R4, RZ, PT ;  /* 0x000000ff0400720c */ /* 0x004fc80003f05270 */
[----:B------:R-:W-:Y:S01]  /*2e40*/  P2R R19, PR, RZ, 0x1 ;  /* 0x00000001ff137803 */ /* 0x000fe20000000000 */
[----:B------:R-:W-:Y:S08]  /*2e50*/  BRA `(.L_x_22629) ;  /* 0x0000000000947947 */ /* 0x000ff00003800000 */
.L_x_22641:
        /* <DEDUP_REMOVED lines=10> */
.L_x_22628:
        /* <DEDUP_REMOVED lines=16> */
.L_x_22646:
[----:B------:R-:W-:-:S04]  /*3000*/  PLOP3.LUT P0, PT, PT, PT, PT, 0x8, 0x80 ;  /* 0x000000000080781c */ /* 0x000fc80003f0e170 */
[----:B------:R-:W-:Y:S01]  /*3010*/  P2R R19, PR, RZ, 0x1 ;  /* 0x00000001ff137803 */ /* 0x000fe20000000000 */
[----:B------:R-:W-:Y:S08]  /*3020*/  BRA `(.L_x_22629) ;  /* 0x0000000000207947 */ /* 0x000ff00003800000 */
.L_x_22645:
[----:B------:R-:W2:Y:S02]  /*3030*/  LDG.E.64 R4, desc[UR36][R4.64] ;  /* 0x0000002404047981 */ /* 0x000ea4000c1e1b00 */
[----:B--2---:R-:W-:-:S04]  /*3040*/  ISETP.NE.U32.AND P0, PT, R4, RZ, PT ;  /* 0x000000ff0400720c */ /* 0x004fc80003f05070 */
[----:B------:R-:W-:-:S04]  /*3050*/  ISETP.NE.AND.EX P0, PT, R5, RZ, PT, P0 ;  /* 0x000000ff0500720c */ /* 0x000fc80003f05300 */
[----:B------:R-:W-:Y:S01]  /*3060*/  P2R R19, PR, RZ, 0x1 ;  /* 0x00000001ff137803 */ /* 0x000fe20000000000 */
[----:B------:R-:W-:Y:S08]  /*3070*/  BRA `(.L_x_22629) ;  /* 0x00000000000c7947 */ /* 0x000ff00003800000 */
.L_x_22644:
[----:B------:R-:W2:Y:S02]  /*3080*/  LDG.E R4, desc[UR36][R4.64] ;  /* 0x0000002404047981 */ /* 0x000ea4000c1e1900 */
[----:B--2---:R-:W-:-:S04]  /*3090*/  ISETP.NE.AND P0, PT, R4, RZ, PT ;  /* 0x000000ff0400720c */ /* 0x004fc80003f05270 */
[----:B------:R-:W-:-:S09]  /*30a0*/  P2R R19, PR, RZ, 0x1 ;  /* 0x00000001ff137803 */ /* 0x000fd20000000000 */
.L_x_22629:
[----:B------:R-:W-:Y:S05]  /*30b0*/  BSYNC.RECONVERGENT B6 ;  /* 0x0000000000067941 */ /* 0x000fea0003800200 */
.L_x_22623:
        /* <DEDUP_REMOVED lines=21> */
.L_x_22651:
[----:B------:R-:W2:Y:S02]  /*3210*/  LDG.E.U8 R4, desc[UR36][R4.64] ;  /* 0x0000002404047981 */ /* 0x000ea4000c1e1100 */
[----:B--2---:R-:W-:-:S04]  /*3220*/  ISETP.NE.AND P0, PT, R4, RZ, PT ;  /* 0x000000ff0400720c */ /* 0x004fc80003f05270 */
[----:B------:R-:W-:Y:S01]  /*3230*/  P2R R23, PR, RZ, 0x1 ;  /* 0x00000001ff177803 */ /* 0x000fe20000000000 */
[----:B------:R-:W-:Y:S08]  /*3240*/  BRA `(.L_x_22653) ;  /* 0x0000000800847947 */ /* 0x000ff00003800000 */
.L_x_22650:
        /* <DEDUP_REMOVED lines=11> */
.L_x_22655:
[----:B------:R-:W2:Y:S02]  /*3300*/  LDG.E R4, desc[UR36][R4.64] ;  /* 0x0000002404047981 */ /* 0x000ea4000c1e1900 */
[----:B--2---:R-:W-:-:S04]  /*3310*/  ISETP.NE.AND P0, PT, R4, RZ, PT ;  /* 0x000000ff0400720c */ /* 0x004fc80003f05270 */
[----:B------:R-:W-:Y:S01]  /*3320*/  P2R R23, PR, RZ, 0x1 ;  /* 0x00000001ff177803 */ /* 0x000fe20000000000 */
[----:B------:R-:W-:Y:S08]  /*3330*/  BRA `(.L_x_22653) ;  /* 0x0000000800487947 */ /* 0x000ff00003800000 */
.L_x_22654:
[----:B------:R-:W2:Y:S02]  /*3340*/  LDG.E.U16 R4, desc[UR36][R4.64] ;  /* 0x0000002404047981 */ /* 0x000ea4000c1e1500 */
[----:B--2---:R-:W-:-:S04]  /*3350*/  ISETP.NE.AND P0, PT, R4, RZ, PT ;  /* 0x000000ff0400720c */ /* 0x004fc80003f05270 */
[----:B------:R-:W-:Y:S01]  /*3360*/  P2R R23, PR, RZ, 0x1 ;  /* 0x00000001ff177803 */ /* 0x000fe20000000000 */
[----:B------:R-:W-:Y:S08]  /*3370*/  BRA `(.L_x_22653) ;  /* 0x0000000800387947 */ /* 0x000ff00003800000 */
.L_x_22649:
        /* <DEDUP_REMOVED lines=10> */
.L_x_22657:
[----:B------:R-:W2:Y:S02]  /*3420*/  LDG.E.U16 R0, desc[UR36][R4.64] ;  /* 0x0000002404007981 */ /* 0x000ea4000c1e1500 */
[----:B--2---:R-:W-:-:S05]  /*3430*/  HADD2.F32 R0, -RZ, R0.H0_H0 ;  /* 0x20000000ff007230 */ /* 0x004fca0000004100 */
[----:B------:R-:W-:-:S04]  /*3440*/  FSETP.NEU.FTZ.AND P0, PT, R0, RZ, PT ;  /* 0x000000ff0000720b */ /* 0x000fc80003f1d000 */
[----:B------:R-:W-:Y:S01]  /*3450*/  P2R R23, PR, RZ, 0x1 ;  /* 0x00000001ff177803 */ /* 0x000fe20000000000 */
[----:B------:R-:W-:Y:S08]  /*3460*/  BRA `(.L_x_22653) ;  /* 0x0000000400fc7947 */ /* 0x000ff00003800000 */
.L_x_22656:
        /* <DEDUP_REMOVED lines=12> */
.L_x_22659:
        /* <DEDUP_REMOVED lines=10> */
.L_x_22658:
[----:B------:R-:W2:Y:S02]  /*35d0*/  LDG.E.64 R4, desc[UR36][R4.64] ;  /* 0x0000002404047981 */ /* 0x000ea4000c1e1b00 */
[----:B--2---:R-:W-:-:S06]  /*35e0*/  DSETP.NEU.AND P0, PT, R4, RZ, PT ;  /* 0x000000ff0400722a */ /* 0x004fcc0003f0d000 */
[----:B------:R-:W-:Y:S01]  /*35f0*/  P2R R23, PR, RZ, 0x1 ;  /* 0x00000001ff177803 */ /* 0x000fe20000000000 */
[----:B------:R-:W-:Y:S07]  /*3600*/  BRA `(.L_x_22653) ;  /* 0x0000000400947947 */ /* 0x000fee0003800000 */
.L_x_22648:
        /* <DEDUP_REMOVED lines=12> */
.L_x_22662:
[----:B------:R-:W2:Y:S02]  /*36d0*/  LDG.E.128 R4, desc[UR36][R4.64] ;  /* 0x0000002404047981 */ /* 0x000ea4000c1e1d00 */
[----:B--2---:R-:W-:-:S06]  /*36e0*/  DSETP.NEU.AND P0, PT, R6, RZ, PT ;  /* 0x000000ff0600722a */ /* 0x004fcc0003f0d000 */
[----:B------:R-:W-:-:S06]  /*36f0*/  DSETP.NEU.OR P0, PT, R4, RZ, P0 ;  /* 0x000000ff0400722a */ /* 0x000fcc000070d400 */
[----:B------:R-:W-:Y:S01]  /*3700*/  P2R R23, PR, RZ, 0x1 ;  /* 0x00000001ff177803 */ /* 0x000fe20000000000 */
[----:B------:R-:W-:Y:S07]  /*3710*/  BRA `(.L_x_22653) ;  /* 0x0000000400507947 */ /* 0x000fee0003800000 */
.L_x_22661:
        /* <DEDUP_REMOVED lines=10> */
.L_x_22664:
        /* <DEDUP_REMOVED lines=12> */
.L_x_22663:
[----:B------:R-:W2:Y:S02]  /*3880*/  LDG.E.U16 R0, desc[UR36][R4.64] ;  /* 0x0000002404007981 */ /* 0x000ea4000c1e1500 */
[----:B--2---:R-:W-:-:S05]  /*3890*/  IMAD.U32 R0, R0, 0x10000, RZ ;  /* 0x0001000000007824 */ /* 0x004fca00078e00ff */
[----:B------:R-:W-:-:S04]  /*38a0*/  FSETP.NEU.FTZ.AND P0, PT, R0, RZ, PT ;  /* 0x000000ff0000720b */ /* 0x000fc80003f1d000 */
[----:B------:R-:W-:Y:S01]  /*38b0*/  P2R R23, PR, RZ, 0x1 ;  /* 0x00000001ff177803 */ /* 0x000fe20000000000 */
[----:B------:R-:W-:Y:S08]  /*38c0*/  BRA `(.L_x_22653) ;  /* 0x0000000000e47947 */ /* 0x000ff00003800000 */
.L_x_22660:
        /* <DEDUP_REMOVED lines=12> */
.L_x_22667:
[----:B------:R-:W2:Y:S02]  /*3990*/  LDG.E.U8 R4, desc[UR36][R4.64] ;  /* 0x0000002404047981 */ /* 0x000ea4000c1e1100 */
[----:B--2---:R-:W-:-:S04]  /*39a0*/  ISETP.NE.AND P0, PT, R4, RZ, PT ;  /* 0x000000ff0400720c */ /* 0x004fc80003f05270 */
[----:B------:R-:W-:Y:S01]  /*39b0*/  P2R R23, PR, RZ, 0x1 ;  /* 0x00000001ff177803 */ /* 0x000fe20000000000 */
[----:B------:R-:W-:Y:S08]  /*39c0*/  BRA `(.L_x_22653) ;  /* 0x0000000000a47947 */ /* 0x000ff00003800000 */
.L_x_22666:
[----:B------:R-:W2:Y:S02]  /*39d0*/  LDG.E.U8 R4, desc[UR36][R4.64] ;  /* 0x0000002404047981 */ /* 0x000ea4000c1e1100 */
[----:B--2---:R-:W-:-:S04]  /*39e0*/  ISETP.NE.AND P0, PT, R4, RZ, PT ;  /* 0x000000ff0400720c */ /* 0x004fc80003f05270 */
[----:B------:R-:W-:Y:S01]  /*39f0*/  P2R R23, PR, RZ, 0x1 ;  /* 0x00000001ff177803 */ /* 0x000fe20000000000 */
[----:B------:R-:W-:Y:S08]  /*3a00*/  BRA `(.L_x_22653) ;  /* 0x0000000000947947 */ /* 0x000ff00003800000 */
.L_x_22665:
        /* <DEDUP_REMOVED lines=10> */
.L_x_22652:
        /* <DEDUP_REMOVED lines=16> */
.L_x_22670:
[----:B------:R-:W-:-:S04]  /*3bb0*/  PLOP3.LUT P0, PT, PT, PT, PT, 0x8, 0x80 ;  /* 0x000000000080781c */ /* 0x000fc80003f0e170 */
[----:B------:R-:W-:Y:S01]  /*3bc0*/  P2R R23, PR, RZ, 0x1 ;  /* 0x00000001ff177803 */ /* 0x000fe20000000000 */
[----:B------:R-:W-:Y:S08]  /*3bd0*/  BRA `(.L_x_22653) ;  /* 0x0000000000207947 */ /* 0x000ff00003800000 */
.L_x_22669:
[----:B------:R-:W2:Y:S02]  /*3be0*/  LDG.E.64 R4, desc[UR36][R4.64] ;  /* 0x0000002404047981 */ /* 0x000ea4000c1e1b00 */
[----:B--2---:R-:W-:-:S04]  /*3bf0*/  ISETP.NE.U32.AND P0, PT, R4, RZ, PT ;  /* 0x000000ff0400720c */ /* 0x004fc80003f05070 */
[----:B------:R-:W-:-:S04]  /*3c00*/  ISETP.NE.AND.EX P0, PT, R5, RZ, PT, P0 ;  /* 0x000000ff0500720c */ /* 0x000fc80003f05300 */
[----:B------:R-:W-:Y:S01]  /*3c10*/  P2R R23, PR, RZ, 0x1 ;  /* 0x00000001ff177803 */ /* 0x000fe20000000000 */
[----:B------:R-:W-:Y:S08]  /*3c20*/  BRA `(.L_x_22653) ;  /* 0x00000000000c7947 */ /* 0x000ff00003800000 */
.L_x_22668:
[----:B------:R-:W2:Y:S02]  /*3c30*/  LDG.E R4, desc[UR36][R4.64] ;  /* 0x0000002404047981 */ /* 0x000ea4000c1e1900 */
[----:B--2---:R-:W-:-:S04]  /*3c40*/  ISETP.NE.AND P0, PT, R4, RZ, PT ;  /* 0x000000ff0400720c */ /* 0x004fc80003f05270 */
[----:B------:R-:W-:-:S09]  /*3c50*/  P2R R23, PR, RZ, 0x1 ;  /* 0x00000001ff177803 */ /* 0x000fd20000000000 */
.L_x_22653:
[----:B------:R-:W-:Y:S05]  /*3c60*/  BSYNC.RECONVERGENT B6 ;  /* 0x0000000000067941 */ /* 0x000fea0003800200 */
.L_x_22647:
        /* <DEDUP_REMOVED lines=21> */
.L_x_22675:
[----:B------:R-:W2:Y:S02]  /*3dc0*/  LDG.E.U8 R4, desc[UR36][R4.64] ;  /* 0x0000002404047981 */ /* 0x000ea4000c1e1100 */
[----:B--2---:R-:W-:-:S04]  /*3dd0*/  ISETP.NE.AND P0, PT, R4, RZ, PT ;  /* 0x000000ff0400720c */ /* 0x004fc80003f05270 */
[----:B------:R-:W-:Y:S01]  /*3de0*/  P2R R26, PR, RZ, 0x1 ;  /* 0x00000001ff1a7803 */ /* 0x000fe20000000000 */
[----:B------:R-:W-:Y:S08]  /*3df0*/  BRA `(.L_x_22677) ;  /* 0x0000000800847947 */ /* 0x000ff00003800000 */
.L_x_22674:
        /* <DEDUP_REMOVED lines=11> */
.L_x_22679:
[----:B------:R-:W2:Y:S02]  /*3eb0*/  LDG.E R4, desc[UR36][R4.64] ;  /* 0x0000002404047981 */ /* 0x000ea4000c1e1900 */
[----:B--2---:R-:W-:-:S04]  /*3ec0*/  ISETP.NE.AND P0, PT, R4, RZ, PT ;  /* 0x000000ff0400720c */ /* 0x004fc80003f05270 */
[----:B------:R-:W-:Y:S01]  /*3ed0*/  P2R R26, PR, RZ, 0x1 ;  /* 0x00000001ff1a7803 */ /* 0x000fe20000000000 */
[----:B------:R-:W-:Y:S08]  /*3ee0*/  BRA `(.L_x_22677) ;  /* 0x0000000800487947 */ /* 0x000ff00003800000 */
.L_x_22678:
[----:B------:R-:W2:Y:S02]  /*3ef0*/  LDG.E.U16 R4, desc[UR36][R4.64] ;  /* 0x0000002404047981 */ /* 0x000ea4000c1e1500 */
[----:B--2---:R-:W-:-:S04]  /*3f00*/  ISETP.NE.AND P0, PT, R4, RZ, PT ;  /* 0x000000ff0400720c */ /* 0x004fc80003f05270 */
[----:B------:R-:W-:Y:S01]  /*3f10*/  P2R R26, PR, RZ, 0x1 ;  /* 0x00000001ff1a7803 */ /* 0x000fe20000000000 */
[----:B------:R-:W-:Y:S08]  /*3f20*/  BRA `(.L_x_22677) ;  /* 0x0000000800387947 */ /* 0x000ff00003800000 */
.L_x_22673:
        /* <DEDUP_REMOVED lines=10> */
.L_x_22681:
[----:B------:R-:W2:Y:S02]  /*3fd0*/  LDG.E.U16 R0, desc[UR36][R4.64] ;  /* 0x0000002404007981 */ /* 0x000ea4000c1e1500 */
[----:B--2---:R-:W-:-:S05]  /*3fe0*/  HADD2.F32 R0, -RZ, R0.H0_H0 ;  /* 0x20000000ff007230 */ /* 0x004fca0000004100 */
[----:B------:R-:W-:-:S04]  /*3ff0*/  FSETP.NEU.FTZ.AND P0, PT, R0, RZ, PT ;  /* 0x000000ff0000720b */ /* 0x000fc80003f1d000 */
[----:B------:R-:W-:Y:S01]  /*4000*/  P2R R26, PR, RZ, 0x1 ;  /* 0x00000001ff1a7803 */ /* 0x000fe20000000000 */
[----:B------:R-:W-:Y:S08]  /*4010*/  BRA `(.L_x_22677) ;  /* 0x0000000400fc7947 */ /* 0x000ff00003800000 */
.L_x_22680:
        /* <DEDUP_REMOVED lines=12> */
.L_x_22683:
        /* <DEDUP_REMOVED lines=10> */
.L_x_22682:
[----:B------:R-:W2:Y:S02]  /*4180*/  LDG.E.64 R4, desc[UR36][R4.64] ;  /* 0x0000002404047981 */ /* 0x000ea4000c1e1b00 */
[----:B--2---:R-:W-:-:S06]  /*4190*/  DSETP.NEU.AND P0, PT, R4, RZ, PT ;  /* 0x000000ff0400722a */ /* 0x004fcc0003f0d000 */
[----:B------:R-:W-:Y:S01]  /*41a0*/  P2R R26, PR, RZ, 0x1 ;  /* 0x00000001ff1a7803 */ /* 0x000fe20000000000 */
[----:B------:R-:W-:Y:S07]  /*41b0*/  BRA `(.L_x_22677) ;  /* 0x0000000400947947 */ /* 0x000fee0003800000 */
.L_x_22672:
        /* <DEDUP_REMOVED lines=12> */
.L_x_22686:
[----:B------:R-:W2:Y:S02]  /*4280*/  LDG.E.128 R4, desc[UR36][R4.64] ;  /* 0x0000002404047981 */ /* 0x000ea4000c1e1d00 */
[----:B--2---:R-:W-:-:S06]  /*4290*/  DSETP.NEU.AND P0, PT, R6, RZ, PT ;  /* 0x000000ff0600722a */ /* 0x004fcc0003f0d000 */
[----:B------:R-:W-:-:S06]  /*42a0*/  DSETP.NEU.OR P0, PT, R4, RZ, P0 ;  /* 0x000000ff0400722a */ /* 0x000fcc000070d400 */
[----:B------:R-:W-:Y:S01]  /*42b0*/  P2R R26, PR, RZ, 0x1 ;  /* 0x00000001ff1a7803 */ /* 0x000fe20000000000 */
[----:B------:R-:W-:Y:S07]  /*42c0*/  BRA `(.L_x_22677) ;  /* 0x0000000400507947 */ /* 0x000fee0003800000 */
.L_x_22685:
        /* <DEDUP_REMOVED lines=10> */
.L_x_22688:
        /* <DEDUP_REMOVED lines=12> */
.L_x_22687:
[----:B------:R-:W2:Y:S02]  /*4430*/  LDG.E.U16 R0, desc[UR36][R4.64] ;  /* 0x0000002404007981 */ /* 0x000ea4000c1e1500 */
[----:B--2---:R-:W-:-:S05]  /*4440*/  IMAD.U32 R0, R0, 0x10000, RZ ;  /* 0x0001000000007824 */ /* 0x004fca00078e00ff */
[----:B------:R-:W-:-:S04]  /*4450*/  FSETP.NEU.FTZ.AND P0, PT, R0, RZ, PT ;  /* 0x000000ff0000720b */ /* 0x000fc80003f1d000 */
[----:B------:R-:W-:Y:S01]  /*4460*/  P2R R26, PR, RZ, 0x1 ;  /* 0x00000001ff1a7803 */ /* 0x000fe20000000000 */
[----:B------:R-:W-:Y:S08]  /*4470*/  BRA `(.L_x_22677) ;  /* 0x0000000000e47947 */ /* 0x000ff00003800000 */
.L_x_22684:
        /* <DEDUP_REMOVED lines=12> */
.L_x_22691:
[----:B------:R-:W2:Y:S02]  /*4540*/  LDG.E.U8 R4, desc[UR36][R4.64] ;  /* 0x0000002404047981 */ /* 0x000ea4000c1e1100 */
[----:B--2---:R-:W-:-:S04]  /*4550*/  ISETP.NE.AND P0, PT, R4, RZ, PT ;  /* 0x000000ff0400720c */ /* 0x004fc80003f05270 */
[----:B------:R-:W-:Y:S01]  /*4560*/  P2R R26, PR, RZ, 0x1 ;  /* 0x00000001ff1a7803 */ /* 0x000fe20000000000 */
[----:B------:R-:W-:Y:S08]  /*4570*/  BRA `(.L_x_22677) ;  /* 0x0000000000a47947 */ /* 0x000ff00003800000 */
.L_x_22690:
[----:B------:R-:W2:Y:S02]  /*4580*/  LDG.E.U8 R4, desc[UR36][R4.64] ;  /* 0x0000002404047981 */ /* 0x000ea4000c1e1100 */
[----:B--2---:R-:W-:-:S04]  /*4590*/  ISETP.NE.AND P0, PT, R4, RZ, PT ;  /* 0x000000ff0400720c */ /* 0x004fc80003f05270 */
[----:B------:R-:W-:Y:S01]  /*45a0*/  P2R R26, PR, RZ, 0x1 ;  /* 0x00000001ff1a7803 */ /* 0x000fe20000000000 */
[----:B------:R-:W-:Y:S08]  /*45b0*/  BRA `(.L_x_22677) ;  /* 0x0000000000947947 */ /* 0x000ff00003800000 */
.L_x_22689:
        /* <DEDUP_REMOVED lines=10> */
.L_x_22676:
        /* <DEDUP_REMOVED lines=16> */
.L_x_22694:
[----:B------:R-:W-:-:S04]  /*4760*/  PLOP3.LUT P0, PT, PT, PT, PT, 0x8, 0x80 ;  /* 0x000000000080781c */ /* 0x000fc80003f0e170 */
[----:B------:R-:W-:Y:S01]  /*4770*/  P2R R26, PR, RZ, 0x1 ;  /* 0x00000001ff1a7803 */ /* 0x000fe20000000000 */
[----:B------:R-:W-:Y:S08]  /*4780*/  BRA `(.L_x_22677) ;  /* 0x0000000000207947 */ /* 0x000ff00003800000 */
.L_x_22693:
[----:B------:R-:W2:Y:S02]  /*4790*/  LDG.E.64 R4, desc[UR36][R4.64] ;  /* 0x0000002404047981 */ /* 0x000ea4000c1e1b00 */
[----:B--2---:R-:W-:-:S04]  /*47a0*/  ISETP.NE.U32.AND P0, PT, R4, RZ, PT ;  /* 0x000000ff0400720c */ /* 0x004fc80003f05070 */
[----:B------:R-:W-:-:S04]  /*47b0*/  ISETP.NE.AND.EX P0, PT, R5, RZ, PT, P0 ;  /* 0x000000ff0500720c */ /* 0x000fc80003f05300 */
[----:B------:R-:W-:Y:S01]  /*47c0*/  P2R R26, PR, RZ, 0x1 ;  /* 0x00000001ff1a7803 */ /* 0x000fe20000000000 */
[----:B------:R-:W-:Y:S08]  /*47d0*/  BRA `(.L_x_22677) ;  /* 0x00000000000c7947 */ /* 0x000ff00003800000 */
.L_x_22692:
[----:B------:R-:W2:Y:S02]  /*47e0*/  LDG.E R4, desc[UR36][R4.64] ;  /* 0x0000002404047981 */ /* 0x000ea4000c1e1900 */
[----:B--2---:R-:W-:-:S04]  /*47f0*/  ISETP.NE.AND P0, PT, R4, RZ, PT ;  /* 0x000000ff0400720c */ /* 0x004fc80003f05270 */
[----:B------:R-:W-:-:S09]  /*4800*/  P2R R26, PR, RZ, 0x1 ;  /* 0x00000001ff1a7803 */ /* 0x000fd20000000000 */
.L_x_22677:
[----:B------:R-:W-:Y:S05]  /*4810*/  BSYNC.RECONVERGENT B6 ;  /* 0x0000000000067941 */ /* 0x000fea0003800200 */
.L_x_22671:
[----:B------:R-:W-:-:S07]  /*4820*/  VIADD R24, R24, 0x80 ;  /* 0x0000008018187836 */ /* 0x000fce0000000000 */
.L_x_22622:
[----:B------:R-:W-:Y:S05]  /*4830*/  BSYNC.RECONVERGENT B7 ;  /* 0x0000000000077941 */ /* 0x000fea0003800200 */
.L_x_22621:
        /* <DEDUP_REMOVED lines=31> */
.L_x_22701:
[----:B------:R-:W2:Y:S02]  /*4a30*/  LDG.E.U8 R4, desc[UR36][R4.64] ;  /* 0x0000002404047981 */ /* 0x000ea4000c1e1100 */
[----:B--2---:R-:W-:-:S04]  /*4a40*/  ISETP.NE.AND P0, PT, R4, RZ, PT ;  /* 0x000000ff0400720c */ /* 0x004fc80003f05270 */
[----:B------:R-:W-:Y:S01]  /*4a50*/  P2R R27, PR, RZ, 0x1 ;  /* 0x00000001ff1b7803 */ /* 0x000fe20000000000 */
[----:B------:R-:W-:Y:S08]  /*4a60*/  BRA `(.L_x_22703) ;  /* 0x0000000800847947 */ /* 0x000ff00003800000 */
.L_x_22700:
        /* <DEDUP_REMOVED lines=11> */
.L_x_22705:
[----:B------:R-:W2:Y:S02]  /*4b20*/  LDG.E R4, desc[UR36][R4.64] ;  /* 0x0000002404047981 */ /* 0x000ea4000c1e1900 */
[----:B--2---:R-:W-:-:S04]  /*4b30*/  ISETP.NE.AND P0, PT, R4, RZ, PT ;  /* 0x000000ff0400720c */ /* 0x004fc80003f05270 */
[----:B------:R-:W-:Y:S01]  /*4b40*/  P2R R27, PR, RZ, 0x1 ;  /* 0x00000001ff1b7803 */ /* 0x000fe20000000000 */
[----:B------:R-:W-:Y:S08]  /*4b50*/  BRA `(.L_x_22703) ;  /* 0x0000000800487947 */ /* 0x000ff00003800000 */
.L_x_22704:
[----:B------:R-:W2:Y:S02]  /*4b60*/  LDG.E.U16 R4, desc[UR36][R4.64] ;  /* 0x0000002404047981 */ /* 0x000ea4000c1e1500 */
[----:B--2---:R-:W-:-:S04]  /*4b70*/  ISETP.NE.AND P0, PT, R4, RZ, PT ;  /* 0x000000ff0400720c */ /* 0x004fc80003f05270 */
[----:B------:R-:W-:Y:S01]  /*4b80*/  P2R R27, PR, RZ, 0x1 ;  /* 0x00000001ff1b7803 */ /* 0x000fe20000000000 */
[----:B------:R-:W-:Y:S08]  /*4b90*/  BRA `(.L_x_22703) ;  /* 0x0000000800387947 */ /* 0x000ff00003800000 */
.L_x_22699:
        /* <DEDUP_REMOVED lines=10> */
.L_x_22707:
[----:B------:R-:W2:Y:S02]  /*4c40*/  LDG.E.U16 R0, desc[UR36][R4.64] ;  /* 0x0000002404007981 */ /* 0x000ea4000c1e1500 */
[----:B--2---:R-:W-:-:S05]  /*4c50*/  HADD2.F32 R0, -RZ, R0.H0_H0 ;  /* 0x20000000ff007230 */ /* 0x004fca0000004100 */
[----:B------:R-:W-:-:S04]  /*4c60*/  FSETP.NEU.FTZ.AND P0, PT, R0, RZ, PT ;  /* 0x000000ff0000720b */ /* 0x000fc80003f1d000 */
[----:B------:R-:W-:Y:S01]  /*4c70*/  P2R R27, PR, RZ, 0x1 ;  /* 0x00000001ff1b7803 */ /* 0x000fe20000000000 */
[----:B------:R-:W-:Y:S08]  /*4c80*/  BRA `(.L_x_22703) ;  /* 0x0000000400fc7947 */ /* 0x000ff00003800000 */
.L_x_22706:
        /* <DEDUP_REMOVED lines=12> */
.L_x_22709:
        /* <DEDUP_REMOVED lines=10> */
.L_x_22708:
[----:B------:R-:W2:Y:S02]  /*4df0*/  LDG.E.64 R4, desc[UR36][R4.64] ;  /* 0x0000002404047981 */ /* 0x000ea4000c1e1b00 */
[----:B--2---:R-:W-:-:S06]  /*4e00*/  DSETP.NEU.AND P0, PT, R4, RZ, PT ;  /* 0x000000ff0400722a */ /* 0x004fcc0003f0d000 */
[----:B------:R-:W-:Y:S01]  /*4e10*/  P2R R27, PR, RZ, 0x1 ;  /* 0x00000001ff1b7803 */ /* 0x000fe20000000000 */
[----:B------:R-:W-:Y:S07]  /*4e20*/  BRA `(.L_x_22703) ;  /* 0x0000000400947947 */ /* 0x000fee0003800000 */
.L_x_22698:
        /* <DEDUP_REMOVED lines=12> */
.L_x_22712:
[----:B------:R-:W2:Y:S02]  /*4ef0*/  LDG.E.128 R4, desc[UR36][R4.64] ;  /* 0x0000002404047981 */ /* 0x000ea4000c1e1d00 */
[----:B--2---:R-:W-:-:S06]  /*4f00*/  DSETP.NEU.AND P0, PT, R6, RZ, PT ;  /* 0x000000ff0600722a */ /* 0x004fcc0003f0d000 */
[----:B------:R-:W-:-:S06]  /*4f10*/  DSETP.NEU.OR P0, PT, R4, RZ, P0 ;  /* 0x000000ff0400722a */ /* 0x000fcc000070d400 */
[----:B------:R-:W-:Y:S01]  /*4f20*/  P2R R27, PR, RZ, 0x1 ;  /* 0x00000001ff1b7803 */ /* 0x000fe20000000000 */
[----:B------:R-:W-:Y:S07]  /*4f30*/  BRA `(.L_x_22703) ;  /* 0x0000000400507947 */ /* 0x000fee0003800000 */
.L_x_22711:
        /* <DEDUP_REMOVED lines=10> */
.L_x_22714:
        /* <DEDUP_REMOVED lines=12> */
.L_x_22713:
[----:B------:R-:W2:Y:S02]  /*50a0*/  LDG.E.U16 R0, desc[UR36][R4.64] ;  /* 0x0000002404007981 */ /* 0x000ea4000c1e1500 */
[----:B--2---:R-:W-:-:S05]  /*50b0*/  IMAD.U32 R0, R0, 0x10000, RZ ;  /* 0x0001000000007824 */ /* 0x004fca00078e00ff */
[----:B------:R-:W-:-:S04]  /*50c0*/  FSETP.NEU.FTZ.AND P0, PT, R0, RZ, PT ;  /* 0x000000ff0000720b */ /* 0x000fc80003f1d000 */
[----:B------:R-:W-:Y:S01]  /*50d0*/  P2R R27, PR, RZ, 0x1 ;  /* 0x00000001ff1b7803 */ /* 0x000fe20000000000 */
[----:B------:R-:W-:Y:S08]  /*50e0*/  BRA `(.L_x_22703) ;  /* 0x0000000000e47947 */ /* 0x000ff00003800000 */
.L_x_22710:
        /* <DEDUP_REMOVED lines=12> */
.L_x_22717:
[----:B------:R-:W2:Y:S02]  /*51b0*/  LDG.E.U8 R4, desc[UR36][R4.64] ;  /* 0x0000002404047981 */ /* 0x000ea4000c1e1100 */
[----:B--2---:R-:W-:-:S04]  /*51c0*/  ISETP.NE.AND P0, PT, R4, RZ, PT ;  /* 0x000000ff0400720c */ /* 0x004fc80003f05270 */
[----:B------:R-:W-:Y:S01]  /*51d0*/  P2R R27, PR, RZ, 0x1 ;  /* 0x00000001ff1b7803 */ /* 0x000fe20000000000 */
[----:B------:R-:W-:Y:S08]  /*51e0*/  BRA `(.L_x_22703) ;  /* 0x0000000000a47947 */ /* 0x000ff00003800000 */
.L_x_22716:
[----:B------:R-:W2:Y:S02]  /*51f0*/  LDG.E.U8 R4, desc[UR36][R4.64] ;  /* 0x0000002404047981 */ /* 0x000ea4000c1e1100 */
[----:B--2---:R-:W-:-:S04]  /*5200*/  ISETP.NE.AND P0, PT, R4, RZ, PT ;  /* 0x000000ff0400720c */ /* 0x004fc80003f05270 */
[----:B------:R-:W-:Y:S01]  /*5210*/  P2R R27, PR, RZ, 0x1 ;  /* 0x00000001ff1b7803 */ /* 0x000fe20000000000 */
[----:B------:R-:W-:Y:S08]  /*5220*/  BRA `(.L_x_22703) ;  /* 0x0000000000947947 */ /* 0x000ff00003800000 */
.L_x_22715:
        /* <DEDUP_REMOVED lines=10> */
.L_x_22702:
        /* <DEDUP_REMOVED lines=16> */
.L_x_22720:
[----:B------:R-:W-:-:S04]  /*53d0*/  PLOP3.LUT P0, PT, PT, PT, PT, 0x8, 0x80 ;  /* 0x000000000080781c */ /* 0x000fc80003f0e170 */
[----:B------:R-:W-:Y:S01]  /*53e0*/  P2R R27, PR, RZ, 0x1 ;  /* 0x00000001ff1b7803 */ /* 0x000fe20000000000 */
[----:B------:R-:W-:Y:S08]  /*53f0*/  BRA `(.L_x_22703) ;  /* 0x0000000000207947 */ /* 0x000ff00003800000 */
.L_x_22719:
[----:B------:R-:W2:Y:S02]  /*5400*/  LDG.E.64 R4, desc[UR36][R4.64] ;  /* 0x0000002404047981 */ /* 0x000ea4000c1e1b00 */
[----:B--2---:R-:W-:-:S04]  /*5410*/  ISETP.NE.U32.AND P0, PT, R4, RZ, PT ;  /* 0x000000ff0400720c */ /* 0x004fc80003f05070 */
[----:B------:R-:W-:-:S04]  /*5420*/  ISETP.NE.AND.EX P0, PT, R5, RZ, PT, P0 ;  /* 0x000000ff0500720c */ /* 0x000fc80003f05300 */
[----:B------:R-:W-:Y:S01]  /*5430*/  P2R R27, PR, RZ, 0x1 ;  /* 0x00000001ff1b7803 */ /* 0x000fe20000000000 */
[----:B------:R-:W-:Y:S08]  /*5440*/  BRA `(.L_x_22703) ;  /* 0x00000000000c7947 */ /* 0x000ff00003800000 */
.L_x_22718:
[----:B------:R-:W2:Y:S02]  /*5450*/  LDG.E R4, desc[UR36][R4.64] ;  /* 0x0000002404047981 */ /* 0x000ea4000c1e1900 */
[----:B--2---:R-:W-:-:S04]  /*5460*/  ISETP.NE.AND P0, PT, R4, RZ, PT ;  /* 0x000000ff0400720c */ /* 0x004fc80003f05270 */
[----:B------:R-:W-:-:S09]  /*5470*/  P2R R27, PR, RZ, 0x1 ;  /* 0x00000001ff1b7803 */ /* 0x000fd20000000000 */
.L_x_22703:
[----:B------:R-:W-:Y:S05]  /*5480*/  BSYNC.RECONVERGENT B6 ;  /* 0x0000000000067941 */ /* 0x000fea0003800200 */
.L_x_22697:
[----:B------:R-:W0:Y:S01]  /*5490*/  LDCU UR4, c[0x0][0x3c4] ;  /* 0x00007880ff0477ac */ /* 0x000e220008000800 */
[----:B------:R-:W1:Y:S01]  /*54a0*/  LDC.64 R4, c[0x0][0x3a8] ;  /* 0x0000ea00ff047b82 */ /* 0x000e620000000a00 */
[----:B------:R-:W-:Y:S01]  /*54b0*/  BSSY.RECONVERGENT B6, `(.L_x_22721) ;  /* 0x00000b8000067945 */ /* 0x000fe20003800200 */
[----:B0-----:R-:W-:Y:S01]  /*54c0*/  IMAD R3, R29, UR4, RZ ;  /* 0x000000041d037c24 */ /* 0x001fe2000f8e02ff */
[----:B------:R-:W-:-:S04]  /*54d0*/  UPRMT UR4, UR39, 0x9910, URZ ;  /* 0x0000991027047896 */ /* 0x000fc800080000ff */
[----:B------:R-:W-:Y:S01]  /*54e0*/  UISETP.GT.AND UP0, UPT, UR4, 0x9, UPT ;  /* 0x000000090400788c */ /* 0x000fe2000bf04270 */
[----:B-1----:R-:W-:-:S05]  /*54f0*/  IADD3 R4, P0, PT, R3, R4, RZ ;  /* 0x0000000403047210 */ /* 0x002fca0007f1e0ff */
[----:B------:R-:W-:-:S03]  /*5500*/  IMAD.X R5, RZ, RZ, R5, P0 ;  /* 0x000000ffff057224 */ /* 0x000fc600000e0605 */
        /* <DEDUP_REMOVED lines=13> */
.L_x_22725:
[----:B------:R-:W2:Y:S02]  /*55e0*/  LDG.E.U8 R4, desc[UR36][R4.64] ;  /* 0x0000002404047981 */ /* 0x000ea4000c1e1100 */
[----:B--2---:R-:W-:-:S04]  /*55f0*/  ISETP.NE.AND P0, PT, R4, RZ, PT ;  /* 0x000000ff0400720c */ /* 0x004fc80003f05270 */
[----:B------:R-:W-:Y:S01]  /*5600*/  P2R R28, PR, RZ, 0x1 ;  /* 0x00000001ff1c7803 */ /* 0x000fe20000000000 */
[----:B------:R-:W-:Y:S08]  /*5610*/  BRA `(.L_x_22727) ;  /* 0x0000000800847947 */ /* 0x000ff00003800000 */
.L_x_22724:
        /* <DEDUP_REMOVED lines=11> */
.L_x_22729:
[----:B------:R-:W2:Y:S02]  /*56d0*/  LDG.E R4, desc[UR36][R4.64] ;  /* 0x0000002404047981 */ /* 0x000ea4000c1e1900 */
[----:B--2---:R-:W-:-:S04]  /*56e0*/  ISETP.NE.AND P0, PT, R4, RZ, PT ;  /* 0x000000ff0400720c */ /* 0x004fc80003f05270 */
[----:B------:R-:W-:Y:S01]  /*56f0*/  P2R R28, PR, RZ, 0x1 ;  /* 0x00000001ff1c7803 */ /* 0x000fe20000000000 */
[----:B------:R-:W-:Y:S08]  /*5700*/  BRA `(.L_x_22727) ;  /* 0x0000000800487947 */ /* 0x000ff00003800000 */
.L_x_22728:
[----:B------:R-:W2:Y:S02]  /*5710*/  LDG.E.U16 R4, desc[UR36][R4.64] ;  /* 0x0000002404047981 */ /* 0x000ea4000c1e1500 */
[----:B--2---:R-:W-:-:S04]  /*5720*/  ISETP.NE.AND P0, PT, R4, RZ, PT ;  /* 0x000000ff0400720c */ /* 0x004fc80003f05270 */
[----:B------:R-:W-:Y:S01]  /*5730*/  P2R R28, PR, RZ, 0x1 ;  /* 0x00000001ff1c7803 */ /* 0x000fe20000000000 */
[----:B------:R-:W-:Y:S08]  /*5740*/  BRA `(.L_x_22727) ;  /* 0x0000000800387947 */ /* 0x000ff00003800000 */
.L_x_22723:
        /* <DEDUP_REMOVED lines=10> */
.L_x_22731:
[----:B------:R-:W2:Y:S02]  /*57f0*/  LDG.E.U16 R0, desc[UR36][R4.64] ;  /* 0x0000002404007981 */ /* 0x000ea4000c1e1500 */
[----:B--2---:R-:W-:-:S05]  /*5800*/  HADD2.F32 R0, -RZ, R0.H0_H0 ;  /* 0x20000000ff007230 */ /* 0x004fca0000004100 */
[----:B------:R-:W-:-:S04]  /*5810*/  FSETP.NEU.FTZ.AND P0, PT, R0, RZ, PT ;  /* 0x000000ff0000720b */ /* 0x000fc80003f1d000 */
[----:B------:R-:W-:Y:S01]  /*5820*/  P2R R28, PR, RZ, 0x1 ;  /* 0x00000001ff1c7803 */ /* 0x000fe20000000000 */
[----:B------:R-:W-:Y:S08]  /*5830*/  BRA `(.L_x_22727) ;  /* 0x0000000400fc7947 */ /* 0x000ff00003800000 */
.L_x_22730:
        /* <DEDUP_REMOVED lines=12> */
.L_x_22733:
        /* <DEDUP_REMOVED lines=10> */
.L_x_22732:
[----:B------:R-:W2:Y:S02]  /*59a0*/  LDG.E.64 R4, desc[UR36][R4.64] ;  /* 0x0000002404047981 */ /* 0x000ea4000c1e1b00 */
[----:B--2---:R-:W-:-:S06]  /*59b0*/  DSETP.NEU.AND P0, PT, R4, RZ, PT ;  /* 0x000000ff0400722a */ /* 0x004fcc0003f0d000 */
[----:B------:R-:W-:Y:S01]  /*59c0*/  P2R R28, PR, RZ, 0x1 ;  /* 0x00000001ff1c7803 */ /* 0x000fe20000000000 */
[----:B------:R-:W-:Y:S07]  /*59d0*/  BRA `(.L_x_22727) ;  /* 0x0000000400947947 */ /* 0x000fee0003800000 */
.L_x_22722:
        /* <DEDUP_REMOVED lines=12> */
.L_x_22736:
[----:B------:R-:W2:Y:S02]  /*5aa0*/  LDG.E.128 R4, desc[UR36][R4.64] ;  /* 0x0000002404047981 */ /* 0x000ea4000c1e1d00 */
[----:B--2---:R-:W-:-:S06]  /*5ab0*/  DSETP.NEU.AND P0, PT, R6, RZ, PT ;  /* 0x000000ff0600722a */ /* 0x004fcc0003f0d000 */
[----:B------:R-:W-:-:S06]  /*5ac0*/  DSETP.NEU.OR P0, PT, R4, RZ, P0 ;  /* 0x000000ff0400722a */ /* 0x000fcc000070d400 */
[----:B------:R-:W-:Y:S01]  /*5ad0*/  P2R R28, PR, RZ, 0x1 ;  /* 0x00000001ff1c7803 */ /* 0x000fe20000000000 */
[----:B------:R-:W-:Y:S07]  /*5ae0*/  BRA `(.L_x_22727) ;  /* 0x0000000400507947 */ /* 0x000fee0003800000 */
.L_x_22735:
        /* <DEDUP_REMOVED lines=10> */
.L_x_22738:
        /* <DEDUP_REMOVED lines=12> */
.L_x_22737:
[----:B------:R-:W2:Y:S02]  /*5c50*/  LDG.E.U16 R0, desc[UR36][R4.64] ;  /* 0x0000002404007981 */ /* 0x000ea4000c1e1500 */
[----:B--2---:R-:W-:-:S05]  /*5c60*/  IMAD.U32 R0, R0, 0x10000, RZ ;  /* 0x0001000000007824 */ /* 0x004fca00078e00ff */
[----:B------:R-:W-:-:S04]  /*5c70*/  FSETP.NEU.FTZ.AND P0, PT, R0, RZ, PT ;  /* 0x000000ff0000720b */ /* 0x000fc80003f1d000 */
[----:B------:R-:W-:Y:S01]  /*5c80*/  P2R R28, PR, RZ, 0x1 ;  /* 0x00000001ff1c7803 */ /* 0x000fe20000000000 */
[----:B------:R-:W-:Y:S08]  /*5c90*/  BRA `(.L_x_22727) ;  /* 0x0000000000e47947 */ /* 0x000ff00003800000 */
.L_x_22734:
        /* <DEDUP_REMOVED lines=12> */
.L_x_22741:
[----:B------:R-:W2:Y:S02]  /*5d60*/  LDG.E.U8 R4, desc[UR36][R4.64] ;  /* 0x0000002404047981 */ /* 0x000ea4000c1e1100 */
[----:B--2---:R-:W-:-:S04]  /*5d70*/  ISETP.NE.AND P0, PT, R4, RZ, PT ;  /* 0x000000ff0400720c */ /* 0x004fc80003f05270 */
[----:B------:R-:W-:Y:S01]  /*5d80*/  P2R R28, PR, RZ, 0x1 ;  /* 0x00000001ff1c7803 */ /* 0x000fe20000000000 */
[----:B------:R-:W-:Y:S08]  /*5d90*/  BRA `(.L_x_22727) ;  /* 0x0000000000a47947 */ /* 0x000ff00003800000 */
.L_x_22740:
[----:B------:R-:W2:Y:S02]  /*5da0*/  LDG.E.U8 R4, desc[UR36][R4.64] ;  /* 0x0000002404047981 */ /* 0x000ea4000c1e1100 */
[----:B--2---:R-:W-:-:S04]  /*5db0*/  ISETP.NE.AND P0, PT, R4, RZ, PT ;  /* 0x000000ff0400720c */ /* 0x004fc80003f05270 */
[----:B------:R-:W-:Y:S01]  /*5dc0*/  P2R R28, PR, RZ, 0x1 ;  /* 0x00000001ff1c7803 */ /* 0x000fe20000000000 */
[----:B------:R-:W-:Y:S08]  /*5dd0*/  BRA `(.L_x_22727) ;  /* 0x0000000000947947 */ /* 0x000ff00003800000 */
.L_x_22739:
        /* <DEDUP_REMOVED lines=10> */
.L_x_22726:
        /* <DEDUP_REMOVED lines=16> */
.L_x_22744:
[----:B------:R-:W-:-:S04]  /*5f80*/  PLOP3.LUT P0, PT, PT, PT, PT, 0x8, 0x80 ;  /* 0x000000000080781c */ /* 0x000fc80003f0e170 */
[----:B------:R-:W-:Y:S01]  /*5f90*/  P2R R28, PR, RZ, 0x1 ;  /* 0x00000001ff1c7803 */ /* 0x000fe20000000000 */
[----:B------:R-:W-:Y:S08]  /*5fa0*/  BRA `(.L_x_22727) ;  /* 0x0000000000207947 */ /* 0x000ff00003800000 */
.L_x_22743:
[----:B------:R-:W2:Y:S02]  /*5fb0*/  LDG.E.64 R4, desc[UR36][R4.64] ;  /* 0x0000002404047981 */ /* 0x000ea4000c1e1b00 */
[----:B--2---:R-:W-:-:S04]  /*5fc0*/  ISETP.NE.U32.AND P0, PT, R4, RZ, PT ;  /* 0x000000ff0400720c */ /* 0x004fc80003f05070 */
[----:B------:R-:W-:-:S04]  /*5fd0*/  ISETP.NE.AND.EX P0, PT, R5, RZ, PT, P0 ;  /* 0x000000ff0500720c */ /* 0x000fc80003f05300 */
[----:B------:R-:W-:Y:S01]  /*5fe0*/  P2R R28, PR, RZ, 0x1 ;  /* 0x00000001ff1c7803 */ /* 0x000fe20000000000 */
[----:B------:R-:W-:Y:S08]  /*5ff0*/  BRA `(.L_x_22727) ;  /* 0x00000000000c7947 */ /* 0x000ff00003800000 */
.L_x_22742:
[----:B------:R-:W2:Y:S02]  /*6000*/  LDG.E R4, desc[UR36][R4.64] ;  /* 0x0000002404047981 */ /* 0x000ea4000c1e1900 */
[----:B--2---:R-:W-:-:S04]  /*6010*/  ISETP.NE.AND P0, PT, R4, RZ, PT ;  /* 0x000000ff0400720c */ /* 0x004fc80003f05270 */
[----:B------:R-:W-:-:S09]  /*6020*/  P2R R28, PR, RZ, 0x1 ;  /* 0x00000001ff1c7803 */ /* 0x000fd20000000000 */
.L_x_22727:
[----:B------:R-:W-:Y:S05]  /*6030*/  BSYNC.RECONVERGENT B6 ;  /* 0x0000000000067941 */ /* 0x000fea0003800200 */
.L_x_22721:
        /* <DEDUP_REMOVED lines=21> */
.L_x_22749:
[----:B------:R-:W2:Y:S02]  /*6190*/  LDG.E.U8 R4, desc[UR36][R4.64] ;  /* 0x0000002404047981 */ /* 0x000ea4000c1e1100 */
[----:B--2---:R-:W-:-:S04]  /*61a0*/  ISETP.NE.AND P0, PT, R4, RZ, PT ;  /* 0x000000ff0400720c */ /* 0x004fc80003f05270 */
[----:B------:R-:W-:Y:S01]  /*61b0*/  P2R R29, PR, RZ, 0x1 ;  /* 0x00000001ff1d7803 */ /* 0x000fe20000000000 */
[----:B------:R-:W-:Y:S08]  /*61c0*/  BRA `(.L_x_22751) ;  /* 0x0000000800847947 */ /* 0x000ff00003800000 */
.L_x_22748:
        /* <DEDUP_REMOVED lines=11> */
.L_x_22753:
[----:B------:R-:W2:Y:S02]  /*6280*/  LDG.E R4, desc[UR36][R4.64] ;  /* 0x0000002404047981 */ /* 0x000ea4000c1e1900 */
[----:B--2---:R-:W-:-:S04]  /*6290*/  ISETP.NE.AND P0, PT, R4, RZ, PT ;  /* 0x000000ff0400720c */ /* 0x004fc80003f05270 */
[----:B------:R-:W-:Y:S01]  /*62a0*/  P2R R29, PR, RZ, 0x1 ;  /* 0x00000001ff1d7803 */ /* 0x000fe20000000000 */
[----:B------:R-:W-:Y:S08]  /*62b0*/  BRA `(.L_x_22751) ;  /* 0x0000000800487947 */ /* 0x000ff00003800000 */
.L_x_22752:
[----:B------:R-:W2:Y:S02]  /*62c0*/  LDG.E.U16 R4, desc[UR36][R4.64] ;  /* 0x0000002404047981 */ /* 0x000ea4000c1e1500 */
[----:B--2---:R-:W-:-:S04]  /*62d0*/  ISETP.NE.AND P0, PT, R4, RZ, PT ;  /* 0x000000ff0400720c */ /* 0x004fc80003f05270 */
[----:B------:R-:W-:Y:S01]  /*62e0*/  P2R R29, PR, RZ, 0x1 ;  /* 0x00000001ff1d7803 */ /* 0x000fe20000000000 */
[----:B------:R-:W-:Y:S08]  /*62f0*/  BRA `(.L_x_22751) ;  /* 0x0000000800387947 */ /* 0x000ff00003800000 */
.L_x_22747:
        /* <DEDUP_REMOVED lines=10> */
.L_x_22755:
[----:B------:R-:W2:Y:S02]  /*63a0*/  LDG.E.U16 R0, desc[UR36][R4.64] ;  /* 0x0000002404007981 */ /* 0x000ea4000c1e1500 */
[----:B--2---:R-:W-:-:S05]  /*63b0*/  HADD2.F32 R0, -RZ, R0.H0_H0 ;  /* 0x20000000ff007230 */ /* 0x004fca0000004100 */
[----:B------:R-:W-:-:S04]  /*63c0*/  FSETP.NEU.FTZ.AND P0, PT, R0, RZ, PT ;  /* 0x000000ff0000720b */ /* 0x000fc80003f1d000 */
[----:B------:R-:W-:Y:S01]  /*63d0*/  P2R R29, PR, RZ, 0x1 ;  /* 0x00000001ff1d7803 */ /* 0x000fe20000000000 */
[----:B------:R-:W-:Y:S08]  /*63e0*/  BRA `(.L_x_22751) ;  /* 0x0000000400fc7947 */ /* 0x000ff00003800000 */
.L_x_22754:
        /* <DEDUP_REMOVED lines=12> */
.L_x_22757:
        /* <DEDUP_REMOVED lines=10> */
.L_x_22756:
[----:B------:R-:W2:Y:S02]  /*6550*/  LDG.E.64 R4, desc[UR36][R4.64] ;  /* 0x0000002404047981 */ /* 0x000ea4000c1e1b00 */
[----:B--2---:R-:W-:-:S06]  /*6560*/  DSETP.NEU.AND P0, PT, R4, RZ, PT ;  /* 0x000000ff0400722a */ /* 0x004fcc0003f0d000 */
[----:B------:R-:W-:Y:S01]  /*6570*/  P2R R29, PR, RZ, 0x1 ;  /* 0x00000001ff1d7803 */ /* 0x000fe20000000000 */
[----:B------:R-:W-:Y:S07]  /*6580*/  BRA `(.L_x_22751) ;  /* 0x0000000400947947 */ /* 0x000fee0003800000 */
.L_x_22746:
        /* <DEDUP_REMOVED lines=12> */
.L_x_22760:
[----:B------:R-:W2:Y:S02]  /*6650*/  LDG.E.128 R4, desc[UR36][R4.64] ;  /* 0x0000002404047981 */ /* 0x000ea4000c1e1d00 */
[----:B--2---:R-:W-:-:S06]  /*6660*/  DSETP.NEU.AND P0, PT, R6, RZ, PT ;  /* 0x000000ff0600722a */ /* 0x004fcc0003f0d000 */
[----:B------:R-:W-:-:S06]  /*6670*/  DSETP.NEU.OR P0, PT, R4, RZ, P0 ;  /* 0x000000ff0400722a */ /* 0x000fcc000070d400 */
[----:B------:R-:W-:Y:S01]  /*6680*/  P2R R29, PR, RZ, 0x1 ;  /* 0x00000001ff1d7803 */ /* 0x000fe20000000000 */
[----:B------:R-:W-:Y:S07]  /*6690*/  BRA `(.L_x_22751) ;  /* 0x0000000400507947 */ /* 0x000fee0003800000 */
.L_x_22759:
        /* <DEDUP_REMOVED lines=10> */
.L_x_22762:
        /* <DEDUP_REMOVED lines=12> */
.L_x_22761:
[----:B------:R-:W2:Y:S02]  /*6800*/  LDG.E.U16 R0, desc[UR36][R4.64] ;  /* 0x0000002404007981 */ /* 0x000ea4000c1e1500 */
[----:B--2---:R-:W-:-:S05]  /*6810*/  IMAD.U32 R0, R0, 0x10000, RZ ;  /* 0x0001000000007824 */ /* 0x004fca00078e00ff */
[----:B------:R-:W-:-:S04]  /*6820*/  FSETP.NEU.FTZ.AND P0, PT, R0, RZ, PT ;  /* 0x000000ff0000720b */ /* 0x000fc80003f1d000 */
[----:B------:R-:W-:Y:S01]  /*6830*/  P2R R29, PR, RZ, 0x1 ;  /* 0x00000001ff1d7803 */ /* 0x000fe20000000000 */
[----:B------:R-:W-:Y:S08]  /*6840*/  BRA `(.L_x_22751) ;  /* 0x0000000000e47947 */ /* 0x000ff00003800000 */
.L_x_22758:
        /* <DEDUP_REMOVED lines=12> */
.L_x_22765:
[----:B------:R-:W2:Y:S02]  /*6910*/  LDG.E.U8 R4, desc[UR36][R4.64] ;  /* 0x0000002404047981 */ /* 0x000ea4000c1e1100 */
[----:B--2---:R-:W-:-:S04]  /*6920*/  ISETP.NE.AND P0, PT, R4, RZ, PT ;  /* 0x000000ff0400720c */ /* 0x004fc80003f05270 */
[----:B------:R-:W-:Y:S01]  /*6930*/  P2R R29, PR, RZ, 0x1 ;  /* 0x00000001ff1d7803 */ /* 0x000fe20000000000 */
[----:B------:R-:W-:Y:S08]  /*6940*/  BRA `(.L_x_22751) ;  /* 0x0000000000a47947 */ /* 0x000ff00003800000 */
.L_x_22764:
[----:B------:R-:W2:Y:S02]  /*6950*/  LDG.E.U8 R4, desc[UR36][R4.64] ;  /* 0x0000002404047981 */ /* 0x000ea4000c1e1100 */
[----:B--2---:R-:W-:-:S04]  /*6960*/  ISETP.NE.AND P0, PT, R4, RZ, PT ;  /* 0x000000ff0400720c */ /* 0x004fc80003f05270 */
[----:B------:R-:W-:Y:S01]  /*6970*/  P2R R29, PR, RZ, 0x1 ;  /* 0x00000001ff1d7803 */ /* 0x000fe20000000000 */
[----:B------:R-:W-:Y:S08]  /*6980*/  BRA `(.L_x_22751) ;  /* 0x0000000000947947 */ /* 0x000ff00003800000 */
.L_x_22763:
        /* <DEDUP_REMOVED lines=10> */
.L_x_22750:
        /* <DEDUP_REMOVED lines=16> */
.L_x_22768:
[----:B------:R-:W-:-:S04]  /*6b30*/  PLOP3.LUT P0, PT, PT, PT, PT, 0x8, 0x80 ;  /* 0x000000000080781c */ /* 0x000fc80003f0e170 */
[----:B------:R-:W-:Y:S01]  /*6b40*/  P2R R29, PR, RZ, 0x1 ;  /* 0x00000001ff1d7803 */ /* 0x000fe20000000000 */
[----:B------:R-:W-:Y:S08]  /*6b50*/  BRA `(.L_x_22751) ;  /* 0x0000000000207947 */ /* 0x000ff00003800000 */
.L_x_22767:
[----:B------:R-:W2:Y:S02]  /*6b60*/  LDG.E.64 R4, desc[UR36][R4.64] ;  /* 0x0000002404047981 */ /* 0x000ea4000c1e1b00 */
[----:B--2---:R-:W-:-:S04]  /*6b70*/  ISETP.NE.U32.AND P0, PT, R4, RZ, PT ;  /* 0x000000ff0400720c */ /* 0x004fc80003f05070 */
[----:B------:R-:W-:-:S04]  /*6b80*/  ISETP.NE.AND.EX P0, PT, R5, RZ, PT, P0 ;  /* 0x000000ff0500720c */ /* 0x000fc80003f05300 */
[----:B------:R-:W-:Y:S01]  /*6b90*/  P2R R29, PR, RZ, 0x1 ;  /* 0x00000001ff1d7803 */ /* 0x000fe20000000000 */
[----:B------:R-:W-:Y:S08]  /*6ba0*/  BRA `(.L_x_22751) ;  /* 0x00000000000c7947 */ /* 0x000ff00003800000 */
.L_x_22766:
[----:B------:R-:W2:Y:S02]  /*6bb0*/  LDG.E R4, desc[UR36][R4.64] ;  /* 0x0000002404047981 */ /* 0x000ea4000c1e1900 */
[----:B--2---:R-:W-:-:S04]  /*6bc0*/  ISETP.NE.AND P0, PT, R4, RZ, PT ;  /* 0x000000ff0400720c */ /* 0x004fc80003f05270 */
[----:B------:R-:W-:-:S09]  /*6bd0*/  P2R R29, PR, RZ, 0x1 ;  /* 0x00000001ff1d7803 */ /* 0x000fd20000000000 */
.L_x_22751:
[----:B------:R-:W-:Y:S05]  /*6be0*/  BSYNC.RECONVERGENT B6 ;  /* 0x0000000000067941 */ /* 0x000fea0003800200 */
.L_x_22745:
[----:B------:R-:W-:-:S07]  /*6bf0*/  VIADD R24, R24, 0x80 ;  /* 0x0000008018187836 */ /* 0x000fce0000000000 */
.L_x_22696:
[----:B------:R-:W-:Y:S05]  /*6c00*/  BSYNC.RECONVERGENT B7 ;  /* 0x0000000000077941 */ /* 0x000fea0003800200 */
.L_x_22695:
        /* <DEDUP_REMOVED lines=9> */
[----:B------:R-:W0:Y:S01]  /*6ca0*/  LDCU UR4, c[0x0][0x3c0] ;  /* 0x00007800ff0477ac */ /* 0x000e220008000800 */
[----:B------:R-:W1:Y:S01]  /*6cb0*/  LDC.64 R4, c[0x0][0x3a0] ;  /* 0x0000e800ff047b82 */ /* 0x000e620000000a00 */
[----:B------:R-:W-:Y:S01]  /*6cc0*/  IMAD R24, R2, 0x200, R24 ;  /* 0x0000020002187824 */ /* 0x000fe200078e0218 */
[----:B------:R-:W-:Y:S03]  /*6cd0*/  BSSY.RECONVERGENT B6, `(.L_x_22771) ;  /* 0x00000b8000067945 */ /* 0x000fe60003800200 */
        /* <DEDUP_REMOVED lines=18> */
.L_x_22775:
[----:B------:R-:W2:Y:S02]  /*6e00*/  LDG.E.U8 R4, desc[UR36][R4.64] ;  /* 0x0000002404047981 */ /* 0x000ea4000c1e1100 */
[----:B--2---:R-:W-:-:S04]  /*6e10*/  ISETP.NE.AND P0, PT, R4, RZ, PT ;  /* 0x000000ff0400720c */ /* 0x004fc80003f05270 */
[----:B------:R-:W-:Y:S01]  /*6e20*/  P2R R30, PR, RZ, 0x1 ;  /* 0x00000001ff1e7803 */ /* 0x000fe20000000000 */
[----:B------:R-:W-:Y:S08]  /*6e30*/  BRA `(.L_x_22777) ;  /* 0x0000000800847947 */ /* 0x000ff00003800000 */
.L_x_22774:
        /* <DEDUP_REMOVED lines=11> */
.L_x_22779:
[----:B------:R-:W2:Y:S02]  /*6ef0*/  LDG.E R4, desc[UR36][R4.64] ;  /* 0x0000002404047981 */ /* 0x000ea4000c1e1900 */
[----:B--2---:R-:W-:-:S04]  /*6f00*/  ISETP.NE.AND P0, PT, R4, RZ, PT ;  /* 0x000000ff0400720c */ /* 0x004fc80003f05270 */
[----:B------:R-:W-:Y:S01]  /*6f10*/  P2R R30, PR, RZ, 0x1 ;  /* 0x00000001ff1e7803 */ /* 0x000fe20000000000 */
[----:B------:R-:W-:Y:S08]  /*6f20*/  BRA `(.L_x_22777) ;  /* 0x0000000800487947 */ /* 0x000ff00003800000 */
.L_x_22778:
[----:B------:R-:W2:Y:S02]  /*6f30*/  LDG.E.U16 R4, desc[UR36][R4.64] ;  /* 0x0000002404047981 */ /* 0x000ea4000c1e1500 */
[----:B--2---:R-:W-:-:S04]  /*6f40*/  ISETP.NE.AND P0, PT, R4, RZ, PT ;  /* 0x000000ff0400720c */ /* 0x004fc80003f05270 */
[----:B------:R-:W-:Y:S01]  /*6f50*/  P2R R30, PR, RZ, 0x1 ;  /* 0x00000001ff1e7803 */ /* 0x000fe20000000000 */
[----:B------:R-:W-:Y:S08]  /*6f60*/  BRA `(.L_x_22777) ;  /* 0x0000000800387947 */ /* 0x000ff00003800000 */
.L_x_22773:
        /* <DEDUP_REMOVED lines=10> */
.L_x_22781:
[----:B------:R-:W2:Y:S02]  /*7010*/  LDG.E.U16 R0, desc[UR36][R4.64] ;  /* 0x0000002404007981 */ /* 0x000ea4000c1e1500 */
[----:B--2---:R-:W-:-:S05]  /*7020*/  HADD2.F32 R0, -RZ, R0.H0_H0 ;  /* 0x20000000ff007230 */ /* 0x004fca0000004100 */
[----:B------:R-:W-:-:S04]  /*7030*/  FSETP.NEU.FTZ.AND P0, PT, R0, RZ, PT ;  /* 0x000000ff0000720b */ /* 0x000fc80003f1d000 */
[----:B------:R-:W-:Y:S01]  /*7040*/  P2R R30, PR, RZ, 0x1 ;  /* 0x00000001ff1e7803 */ /* 0x000fe20000000000 */
[----:B------:R-:W-:Y:S08]  /*7050*/  BRA `(.L_x_22777) ;  /* 0x0000000400fc7947 */ /* 0x000ff00003800000 */
.L_x_22780:
        /* <DEDUP_REMOVED lines=12> */
.L_x_22783:
        /* <DEDUP_REMOVED lines=10> */
.L_x_22782:
[----:B------:R-:W2:Y:S02]  /*71c0*/  LDG.E.64 R4, desc[UR36][R4.64] ;  /* 0x0000002404047981 */ /* 0x000ea4000c1e1b00 */
[----:B--2---:R-:W-:-:S06]  /*71d0*/  DSETP.NEU.AND P0, PT, R4, RZ, PT ;  /* 0x000000ff0400722a */ /* 0x004fcc0003f0d000 */
[----:B------:R-:W-:Y:S01]  /*71e0*/  P2R R30, PR, RZ, 0x1 ;  /* 0x00000001ff1e7803 */ /* 0x000fe20000000000 */
[----:B------:R-:W-:Y:S07]  /*71f0*/  BRA `(.L_x_22777) ;  /* 0x0000000400947947 */ /* 0x000fee0003800000 */
.L_x_22772:
        /* <DEDUP_REMOVED lines=12> */
.L_x_22786:
[----:B------:R-:W2:Y:S02]  /*72c0*/  LDG.E.128 R4, desc[UR36][R4.64] ;  /* 0x0000002404047981 */ /* 0x000ea4000c1e1d00 */
[----:B--2---:R-:W-:-:S06]  /*72d0*/  DSETP.NEU.AND P0, PT, R6, RZ, PT ;  /* 0x000000ff0600722a */ /* 0x004fcc0003f0d000 */
[----:B------:R-:W-:-:S06]  /*72e0*/  DSETP.NEU.OR P0, PT, R4, RZ, P0 ;  /* 0x000000ff0400722a */ /* 0x000fcc000070d400 */
[----:B------:R-:W-:Y:S01]  /*72f0*/  P2R R30, PR, RZ, 0x1 ;  /* 0x00000001ff1e7803 */ /* 0x000fe20000000000 */
[----:B------:R-:W-:Y:S07]  /*7300*/  BRA `(.L_x_22777) ;  /* 0x0000000400507947 */ /* 0x000fee0003800000 */
.L_x_22785:
        /* <DEDUP_REMOVED lines=10> */
.L_x_22788:
        /* <DEDUP_REMOVED lines=12> */
.L_x_22787:
[----:B------:R-:W2:Y:S02]  /*7470*/  LDG.E.U16 R0, desc[UR36][R4.64] ;  /* 0x0000002404007981 */ /* 0x000ea4000c1e1500 */
[----:B--2---:R-:W-:-:S05]  /*7480*/  IMAD.U32 R0, R0, 0x10000, RZ ;  /* 0x0001000000007824 */ /* 0x004fca00078e00ff */
[----:B------:R-:W-:-:S04]  /*7490*/  FSETP.NEU.FTZ.AND P0, PT, R0, RZ, PT ;  /* 0x000000ff0000720b */ /* 0x000fc80003f1d000 */
[----:B------:R-:W-:Y:S01]  /*74a0*/  P2R R30, PR, RZ, 0x1 ;  /* 0x00000001ff1e7803 */ /* 0x000fe20000000000 */
[----:B------:R-:W-:Y:S08]  /*74b0*/  BRA `(.L_x_22777) ;  /* 0x0000000000e47947 */ /* 0x000ff00003800000 */
.L_x_22784:
        /* <DEDUP_REMOVED lines=12> */
.L_x_22791:
[----:B------:R-:W2:Y:S02]  /*7580*/  LDG.E.U8 R4, desc[UR36][R4.64] ;  /* 0x0000002404047981 */ /* 0x000ea4000c1e1100 */
[----:B--2---:R-:W-:-:S04]  /*7590*/  ISETP.NE.AND P0, PT, R4, RZ, PT ;  /* 0x000000ff0400720c */ /* 0x004fc80003f05270 */
[----:B------:R-:W-:Y:S01]  /*75a0*/  P2R R30, PR, RZ, 0x1 ;  /* 0x00000001ff1e7803 */ /* 0x000fe20000000000 */
[----:B------:R-:W-:Y:S08]  /*75b0*/  BRA `(.L_x_22777) ;  /* 0x0000000000a47947 */ /* 0x000ff00003800000 */
.L_x_22790:
[----:B------:R-:W2:Y:S02]  /*75c0*/  LDG.E.U8 R4, desc[UR36][R4.64] ;  /* 0x0000002404047981 */ /* 0x000ea4000c1e1100 */
[----:B--2---:R-:W-:-:S04]  /*75d0*/  ISETP.NE.AND P0, PT, R4, RZ, PT ;  /* 0x000000ff0400720c */ /* 0x004fc80003f05270 */
[----:B------:R-:W-:Y:S01]  /*75e0*/  P2R R30, PR, RZ, 0x1 ;  /* 0x00000001ff1e7803 */ /* 0x000fe20000000000 */
[----:B------:R-:W-:Y:S08]  /*75f0*/  BRA `(.L_x_22777) ;  /* 0x0000000000947947 */ /* 0x000ff00003800000 */
.L_x_22789:
        /* <DEDUP_REMOVED lines=10> */
.L_x_22776:
        /* <DEDUP_REMOVED lines=16> */
.L_x_22794:
[----:B------:R-:W-:-:S04]  /*77a0*/  PLOP3.LUT P0, PT, PT, PT, PT, 0x8, 0x80 ;  /* 0x000000000080781c */ /* 0x000fc80003f0e170 */
[----:B------:R-:W-:Y:S01]  /*77b0*/  P2R R30, PR, RZ, 0x1 ;  /* 0x00000001ff1e7803 */ /* 0x000fe20000000000 */
[----:B------:R-:W-:Y:S08]  /*77c0*/  BRA `(.L_x_22777) ;  /* 0x0000000000207947 */ /* 0x000ff00003800000 */
.L_x_22793:
[----:B------:R-:W2:Y:S02]  /*77d0*/  LDG.E.64 R4, desc[UR36][R4.64] ;  /* 0x0000002404047981 */ /* 0x000ea4000c1e1b00 */
[----:B--2---:R-:W-:-:S04]  /*77e0*/  ISETP.NE.U32.AND P0, PT, R4, RZ, PT ;  /* 0x000000ff0400720c */ /* 0x004fc80003f05070 */
[----:B------:R-:W-:-:S04]  /*77f0*/  ISETP.NE.AND.EX P0, PT, R5, RZ, PT, P0 ;  /* 0x000000ff0500720c */ /* 0x000fc80003f05300 */
[----:B------:R-:W-:Y:S01]  /*7800*/  P2R R30, PR, RZ, 0x1 ;  /* 0x00000001ff1e7803 */ /* 0x000fe20000000000 */
[----:B------:R-:W-:Y:S08]  /*7810*/  BRA `(.L_x_22777) ;  /* 0x00000000000c7947 */ /* 0x000ff00003800000 */
.L_x_22792:
[----:B------:R-:W2:Y:S02]  /*7820*/  LDG.E R4, desc[UR36][R4.64] ;  /* 0x0000002404047981 */ /* 0x000ea4000c1e1900 */
[----:B--2---:R-:W-:-:S04]  /*7830*/  ISETP.NE.AND P0, PT, R4, RZ, PT ;  /* 0x000000ff0400720c */ /* 0x004fc80003f05270 */
[----:B------:R-:W-:-:S09]  /*7840*/  P2R R30, PR, RZ, 0x1 ;  /* 0x00000001ff1e7803 */ /* 0x000fd20000000000 */
.L_x_22777:
[----:B------:R-:W-:Y:S05]  /*7850*/  BSYNC.RECONVERGENT B6 ;  /* 0x0000000000067941 */ /* 0x000fea0003800200 */
.L_x_22771:
[----:B------:R-:W0:Y:S01]  /*7860*/  LDCU UR4, c[0x0][0x3c4] ;  /* 0x00007880ff0477ac */ /* 0x000e220008000800 */
[----:B------:R-:W1:Y:S01]  /*7870*/  LDC.64 R4, c[0x0][0x3a8] ;  /* 0x0000ea00ff047b82 */ /* 0x000e620000000a00 */
[----:B------:R-:W-:Y:S01]  /*7880*/  BSSY.RECONVERGENT B6, `(.L_x_22795) ;  /* 0x00000b9000067945 */ /* 0x000fe20003800200 */
[----:B------:R-:W2:Y:S01]  /*7890*/  LDCU.U8 UR5, c[0x0][0x3bd] ;  /* 0x000077a0ff0577ac */ /* 0x000ea20008000000 */
[----:B0-----:R-:W-:Y:S01]  /*78a0*/  IMAD R3, R24, UR4, RZ ;  /* 0x0000000418037c24 */ /* 0x001fe2000f8e02ff */
[----:B--2---:R-:W-:-:S04]  /*78b0*/  UPRMT UR4, UR5, 0x9910, URZ ;  /* 0x0000991005047896 */ /* 0x004fc800080000ff */
[----:B-1----:R-:W-:Y:S01]  /*78c0*/  IADD3 R4, P0, PT, R3, R4, RZ ;  /* 0x0000000403047210 */ /* 0x002fe20007f1e0ff */
[----:B------:R-:W-:-:S04]  /*78d0*/  UISETP.GT.AND UP0, UPT, UR4, 0x9, UPT ;  /* 0x000000090400788c */ /* 0x000fc8000bf04270 */
[----:B------:R-:W-:-:S05]  /*78e0*/  IMAD.X R5, RZ, RZ, R5, P0 ;  /* 0x000000ffff057224 */ /* 0x000fca00000e0605 */
        /* <DEDUP_REMOVED lines=13> */
.L_x_22799:
[----:B------:R-:W2:Y:S02]  /*79c0*/  LDG.E.U8 R4, desc[UR36][R4.64] ;  /* 0x0000002404047981 */ /* 0x000ea4000c1e1100 */
[----:B--2---:R-:W-:-:S04]  /*79d0*/  ISETP.NE.AND P0, PT, R4, RZ, PT ;  /* 0x000000ff0400720c */ /* 0x004fc80003f05270 */
[----:B------:R-:W-:Y:S01]  /*79e0*/  P2R R31, PR, RZ, 0x1 ;  /* 0x00000001ff1f7803 */ /* 0x000fe20000000000 */
[----:B------:R-:W-:Y:S08]  /*79f0*/  BRA `(.L_x_22801) ;  /* 0x0000000800847947 */ /* 0x000ff00003800000 */
.L_x_22798:
        /* <DEDUP_REMOVED lines=11> */
.L_x_22803:
[----:B------:R-:W2:Y:S02]  /*7ab0*/  LDG.E R4, desc[UR36][R4.64] ;  /* 0x0000002404047981 */ /* 0x000ea4000c1e1900 */
[----:B--2---:R-:W-:-:S04]  /*7ac0*/  ISETP.NE.AND P0, PT, R4, RZ, PT ;  /* 0x000000ff0400720c */ /* 0x004fc80003f05270 */
[----:B------:R-:W-:Y:S01]  /*7ad0*/  P2R R31, PR, RZ, 0x1 ;  /* 0x00000001ff1f7803 */ /* 0x000fe20000000000 */
[----:B------:R-:W-:Y:S08]  /*7ae0*/  BRA `(.L_x_22801) ;  /* 0x0000000800487947 */ /* 0x000ff00003800000 */
.L_x_22802:
[----:B------:R-:W2:Y:S02]  /*7af0*/  LDG.E.U16 R4, desc[UR36][R4.64] ;  /* 0x0000002404047981 */ /* 0x000ea4000c1e1500 */
[----:B--2---:R-:W-:-:S04]  /*7b00*/  ISETP.NE.AND P0, PT, R4, RZ, PT ;  /* 0x000000ff0400720c */ /* 0x004fc80003f05270 */
[----:B------:R-:W-:Y:S01]  /*7b10*/  P2R R31, PR, RZ, 0x1 ;  /* 0x00000001ff1f7803 */ /* 0x000fe20000000000 */
[----:B------:R-:W-:Y:S08]  /*7b20*/  BRA `(.L_x_22801) ;  /* 0x0000000800387947 */ /* 0x000ff00003800000 */
.L_x_22797:
        /* <DEDUP_REMOVED lines=10> */
.L_x_22805:
[----:B------:R-:W2:Y:S02]  /*7bd0*/  LDG.E.U16 R0, desc[UR36][R4.64] ;  /* 0x0000002404007981 */ /* 0x000ea4000c1e1500 */
[----:B--2---:R-:W-:-:S05]  /*7be0*/  HADD2.F32 R0, -RZ, R0.H0_H0 ;  /* 0x20000000ff007230 */ /* 0x004fca0000004100 */
[----:B------:R-:W-:-:S04]  /*7bf0*/  FSETP.NEU.FTZ.AND P0, PT, R0, RZ, PT ;  /* 0x000000ff0000720b */ /* 0x000fc80003f1d000 */
[----:B------:R-:W-:Y:S01]  /*7c00*/  P2R R31, PR, RZ, 0x1 ;  /* 0x00000001ff1f7803 */ /* 0x000fe20000000000 */
[----:B------:R-:W-:Y:S08]  /*7c10*/  BRA `(.L_x_22801) ;  /* 0x0000000400fc7947 */ /* 0x000ff00003800000 */
.L_x_22804:
        /* <DEDUP_REMOVED lines=12> */
.L_x_22807:
        /* <DEDUP_REMOVED lines=10> */
.L_x_22806:
[----:B------:R-:W2:Y:S02]  /*7d80*/  LDG.E.64 R4, desc[UR36][R4.64] ;  /* 0x0000002404047981 */ /* 0x000ea4000c1e1b00 */
[----:B--2---:R-:W-:-:S06]  /*7d90*/  DSETP.NEU.AND P0, PT, R4, RZ, PT ;  /* 0x000000ff0400722a */ /* 0x004fcc0003f0d000 */
[----:B------:R-:W-:Y:S01]  /*7da0*/  P2R R31, PR, RZ, 0x1 ;  /* 0x00000001ff1f7803 */ /* 0x000fe20000000000 */
[----:B------:R-:W-:Y:S07]  /*7db0*/  BRA `(.L_x_22801) ;  /* 0x0000000400947947 */ /* 0x000fee0003800000 */
.L_x_22796:
        /* <DEDUP_REMOVED lines=12> */
.L_x_22810:
[----:B------:R-:W2:Y:S02]  /*7e80*/  LDG.E.128 R4, desc[UR36][R4.64] ;  /* 0x0000002404047981 */ /* 0x000ea4000c1e1d00 */
[----:B--2---:R-:W-:-:S06]  /*7e90*/  DSETP.NEU.AND P0, PT, R6, RZ, PT ;  /* 0x000000ff0600722a */ /* 0x004fcc0003f0d000 */
[----:B------:R-:W-:-:S06]  /*7ea0*/  DSETP.NEU.OR P0, PT, R4, RZ, P0 ;  /* 0x000000ff0400722a */ /* 0x000fcc000070d400 */
[----:B------:R-:W-:Y:S01]  /*7eb0*/  P2R R31, PR, RZ, 0x1 ;  /* 0x00000001ff1f7803 */ /* 0x000fe20000000000 */
[----:B------:R-:W-:Y:S07]  /*7ec0*/  BRA `(.L_x_22801) ;  /* 0x0000000400507947 */ /* 0x000fee0003800000 */
.L_x_22809:
        /* <DEDUP_REMOVED lines=10> */
.L_x_22812:
        /* <DEDUP_REMOVED lines=12> */
.L_x_22811:
[----:B------:R-:W2:Y:S02]  /*8030*/  LDG.E.U16 R0, desc[UR36][R4.64] ;  /* 0x0000002404007981 */ /* 0x000ea4000c1e1500 */
[----:B--2---:R-:W-:-:S05]  /*8040*/  IMAD.U32 R0, R0, 0x10000, RZ ;  /* 0x0001000000007824 */ /* 0x004fca00078e00ff */
[----:B------:R-:W-:-:S04]  /*8050*/  FSETP.NEU.FTZ.AND P0, PT, R0, RZ, PT ;  /* 0x000000ff0000720b */ /* 0x000fc80003f1d000 */
[----:B------:R-:W-:Y:S01]  /*8060*/  P2R R31, PR, RZ, 0x1 ;  /* 0x00000001ff1f7803 */ /* 0x000fe20000000000 */
[----:B------:R-:W-:Y:S08]  /*8070*/  BRA `(.L_x_22801) ;  /* 0x0000000000e47947 */ /* 0x000ff00003800000 */
.L_x_22808:
        /* <DEDUP_REMOVED lines=12> */
.L_x_22815:
[----:B------:R-:W2:Y:S02]  /*8140*/  LDG.E.U8 R4, desc[UR36][R4.64] ;  /* 0x0000002404047981 */ /* 0x000ea4000c1e1100 */
[----:B--2---:R-:W-:-:S04]  /*8150*/  ISETP.NE.AND P0, PT, R4, RZ, PT ;  /* 0x000000ff0400720c */ /* 0x004fc80003f05270 */
[----:B------:R-:W-:Y:S01]  /*8160*/  P2R R31, PR, RZ, 0x1 ;  /* 0x00000001ff1f7803 */ /* 0x000fe20000000000 */
[----:B------:R-:W-:Y:S08]  /*8170*/  BRA `(.L_x_22801) ;  /* 0x0000000000a47947 */ /* 0x000ff00003800000 */
.L_x_22814:
[----:B------:R-:W2:Y:S02]  /*8180*/  LDG.E.U8 R4, desc[UR36][R4.64] ;  /* 0x0000002404047981 */ /* 0x000ea4000c1e1100 */
[----:B--2---:R-:W-:-:S04]  /*8190*/  ISETP.NE.AND P0, PT, R4, RZ, PT ;  /* 0x000000ff0400720c */ /* 0x004fc80003f05270 */
[----:B------:R-:W-:Y:S01]  /*81a0*/  P2R R31, PR, RZ, 0x1 ;  /* 0x00000001ff1f7803 */ /* 0x000fe20000000000 */
[----:B------:R-:W-:Y:S08]  /*81b0*/  BRA `(.L_x_22801) ;  /* 0x0000000000947947 */ /* 0x000ff00003800000 */
.L_x_22813:
        /* <DEDUP_REMOVED lines=10> */
.L_x_22800:
        /* <DEDUP_REMOVED lines=16> */
.L_x_22818:
[----:B------:R-:W-:-:S04]  /*8360*/  PLOP3.LUT P0, PT, PT, PT, PT, 0x8, 0x80 ;  /* 0x000000000080781c */ /* 0x000fc80003f0e170 */
[----:B------:R-:W-:Y:S01]  /*8370*/  P2R R31, PR, RZ, 0x1 ;  /* 0x00000001ff1f7803 */ /* 0x000fe20000000000 */
[----:B------:R-:W-:Y:S08]  /*8380*/  BRA `(.L_x_22801) ;  /* 0x0000000000207947 */ /* 0x000ff00003800000 */
.L_x_22817:
[----:B------:R-:W2:Y:S02]  /*8390*/  LDG.E.64 R4, desc[UR36][R4.64] ;  /* 0x0000002404047981 */ /* 0x000ea4000c1e1b00 */
[----:B--2---:R-:W-:-:S04]  /*83a0*/  ISETP.NE.U32.AND P0, PT, R4, RZ, PT ;  /* 0x000000ff0400720c */ /* 0x004fc80003f05070 */
[----:B------:R-:W-:-:S04]  /*83b0*/  ISETP.NE.AND.EX P0, PT, R5, RZ, PT, P0 ;  /* 0x000000ff0500720c */ /* 0x000fc80003f05300 */
[----:B------:R-:W-:Y:S01]  /*83c0*/  P2R R31, PR, RZ, 0x1 ;  /* 0x00000001ff1f7803 */ /* 0x000fe20000000000 */
[----:B------:R-:W-:Y:S08]  /*83d0*/  BRA `(.L_x_22801) ;  /* 0x00000000000c7947 */ /* 0x000ff00003800000 */
.L_x_22816:
[----:B------:R-:W2:Y:S02]  /*83e0*/  LDG.E R4, desc[UR36][R4.64] ;  /* 0x0000002404047981 */ /* 0x000ea4000c1e1900 */
[----:B--2---:R-:W-:-:S04]  /*83f0*/  ISETP.NE.AND P0, PT, R4, RZ, PT ;  /* 0x000000ff0400720c */ /* 0x004fc80003f05270 */
[----:B------:R-:W-:-:S09]  /*8400*/  P2R R31, PR, RZ, 0x1 ;  /* 0x00000001ff1f7803 */ /* 0x000fd20000000000 */
.L_x_22801:
[----:B------:R-:W-:Y:S05]  /*8410*/  BSYNC.RECONVERGENT B6 ;  /* 0x0000000000067941 */ /* 0x000fea0003800200 */
.L_x_22795:
[----:B------:R-:W0:Y:S01]  /*8420*/  LDCU UR4, c[0x0][0x3c8] ;  /* 0x00007900ff0477ac */ /* 0x000e220008000800 */
[----:B------:R-:W1:Y:S01]  /*8430*/  LDC.64 R4, c[0x0][0x3b0] ;  /* 0x0000ec00ff047b82 */ /* 0x000e620000000a00 */
        /* <DEDUP_REMOVED lines=19> */
.L_x_22822:
[----:B------:R-:W2:Y:S02]  /*8570*/  LDG.E.U8 R4, desc[UR36][R4.64] ;  /* 0x0000002404047981 */ /* 0x000ea4000c1e1100 */
[----:B--2---:R-:W-:-:S04]  /*8580*/  ISETP.NE.AND P0, PT, R4, RZ, PT ;  /* 0x000000ff0400720c */ /* 0x004fc80003f05270 */
[----:B------:R-:W-:Y:S01]  /*8590*/  P2R R25, PR, RZ, 0x1 ;  /* 0x00000001ff197803 */ /* 0x000fe20000000000 */
[----:B------:R-:W-:Y:S08]  /*85a0*/  BRA `(.L_x_22770) ;  /* 0x00000008007c7947 */ /* 0x000ff00003800000 */
.L_x_22821:
        /* <DEDUP_REMOVED lines=11> */
.L_x_22825:
[----:B------:R-:W2:Y:S02]  /*8660*/  LDG.E R4, desc[UR36][R4.64] ;  /* 0x0000002404047981 */ /* 0x000ea4000c1e1900 */
[----:B--2---:R-:W-:-:S04]  /*8670*/  ISETP.NE.AND P0, PT, R4, RZ, PT ;  /* 0x000000ff0400720c */ /* 0x004fc80003f05270 */
[----:B------:R-:W-:Y:S01]  /*8680*/  P2R R25, PR, RZ, 0x1 ;  /* 0x00000001ff197803 */ /* 0x000fe20000000000 */
[----:B------:R-:W-:Y:S08]  /*8690*/  BRA `(.L_x_22770) ;  /* 0x0000000800407947 */ /* 0x000ff00003800000 */
.L_x_22824:
[----:B------:R-:W2:Y:S02]  /*86a0*/  LDG.E.U16 R4, desc[UR36][R4.64] ;  /* 0x0000002404047981 */ /* 0x000ea4000c1e1500 */
[----:B--2---:R-:W-:-:S04]  /*86b0*/  ISETP.NE.AND P0, PT, R4, RZ, PT ;  /* 0x000000ff0400720c */ /* 0x004fc80003f05270 */
[----:B------:R-:W-:Y:S01]  /*86c0*/  P2R R25, PR, RZ, 0x1 ;  /* 0x00000001ff197803 */ /* 0x000fe20000000000 */
[----:B------:R-:W-:Y:S08]  /*86d0*/  BRA `(.L_x_22770) ;  /* 0x0000000800307947 */ /* 0x000ff00003800000 */
.L_x_22820:
        /* <DEDUP_REMOVED lines=10> */
.L_x_22827:
[----:B------:R-:W2:Y:S02]  /*8780*/  LDG.E.U16 R0, desc[UR36][R4.64] ;  /* 0x0000002404007981 */ /* 0x000ea4000c1e1500 */
[----:B--2---:R-:W-:-:S05]  /*8790*/  HADD2.F32 R0, -RZ, R0.H0_H0 ;  /* 0x20000000ff007230 */ /* 0x004fca0000004100 */
[----:B------:R-:W-:-:S04]  /*87a0*/  FSETP.NEU.FTZ.AND P0, PT, R0, RZ, PT ;  /* 0x000000ff0000720b */ /* 0x000fc80003f1d000 */
[----:B------:R-:W-:Y:S01]  /*87b0*/  P2R R25, PR, RZ, 0x1 ;  /* 0x00000001ff197803 */ /* 0x000fe20000000000 */
[----:B------:R-:W-:Y:S08]  /*87c0*/  BRA `(.L_x_22770) ;  /* 0x0000000400f47947 */ /* 0x000ff00003800000 */
.L_x_22826:
        /* <DEDUP_REMOVED lines=12> */
.L_x_22829:
        /* <DEDUP_REMOVED lines=10> */
.L_x_22828:
[----:B------:R-:W2:Y:S02]  /*8930*/  LDG.E.64 R4, desc[UR36][R4.64] ;  /* 0x0000002404047981 */ /* 0x000ea4000c1e1b00 */
[----:B--2---:R-:W-:-:S06]  /*8940*/  DSETP.NEU.AND P0, PT, R4, RZ, PT ;  /* 0x000000ff0400722a */ /* 0x004fcc0003f0d000 */
[----:B------:R-:W-:Y:S01]  /*8950*/  P2R R25, PR, RZ, 0x1 ;  /* 0x00000001ff197803 */ /* 0x000fe20000000000 */
[----:B------:R-:W-:Y:S07]  /*8960*/  BRA `(.L_x_22770) ;  /* 0x00000004008c7947 */ /* 0x000fee0003800000 */
.L_x_22819:
        /* <DEDUP_REMOVED lines=12> */
.L_x_22832:
[----:B------:R-:W2:Y:S02]  /*8a30*/  LDG.E.128 R4, desc[UR36][R4.64] ;  /* 0x0000002404047981 */ /* 0x000ea4000c1e1d00 */
[----:B--2---:R-:W-:-:S06]  /*8a40*/  DSETP.NEU.AND P0, PT, R6, RZ, PT ;  /* 0x000000ff0600722a */ /* 0x004fcc0003f0d000 */
[----:B------:R-:W-:-:S06]  /*8a50*/  DSETP.NEU.OR P0, PT, R4, RZ, P0 ;  /* 0x000000ff0400722a */ /* 0x000fcc000070d400 */
[----:B------:R-:W-:Y:S01]  /*8a60*/  P2R R25, PR, RZ, 0x1 ;  /* 0x00000001ff197803 */ /* 0x000fe20000000000 */
[----:B------:R-:W-:Y:S07]  /*8a70*/  BRA `(.L_x_22770) ;  /* 0x0000000400487947 */ /* 0x000fee0003800000 */
.L_x_22831:
        /* <DEDUP_REMOVED lines=10> */
.L_x_22834:
        /* <DEDUP_REMOVED lines=12> */
.L_x_22833:
[----:B------:R-:W2:Y:S02]  /*8be0*/  LDG.E.U16 R0, desc[UR36][R4.64] ;  /* 0x0000002404007981 */ /* 0x000ea4000c1e1500 */
[----:B--2---:R-:W-:-:S05]  /*8bf0*/  IMAD.U32 R0, R0, 0x10000, RZ ;  /* 0x0001000000007824 */ /* 0x004fca00078e00ff */
[----:B------:R-:W-:-:S04]  /*8c00*/  FSETP.NEU.FTZ.AND P0, PT, R0, RZ, PT ;  /* 0x000000ff0000720b */ /* 0x000fc80003f1d000 */
[----:B------:R-:W-:Y:S01]  /*8c10*/  P2R R25, PR, RZ, 0x1 ;  /* 0x00000001ff197803 */ /* 0x000fe20000000000 */
[----:B------:R-:W-:Y:S08]  /*8c20*/  BRA `(.L_x_22770) ;  /* 0x0000000000dc7947 */ /* 0x000ff00003800000 */
.L_x_22830:
        /* <DEDUP_REMOVED lines=12> */
.L_x_22837:
[----:B------:R-:W2:Y:S02]  /*8cf0*/  LDG.E.U8 R4, desc[UR36][R4.64] ;  /* 0x0000002404047981 */ /* 0x000ea4000c1e1100 */
[----:B--2---:R-:W-:-:S04]  /*8d00*/  ISETP.NE.AND P0, PT, R4, RZ, PT ;  /* 0x000000ff0400720c */ /* 0x004fc80003f05270 */
[----:B------:R-:W-:Y:S01]  /*8d10*/  P2R R25, PR, RZ, 0x1 ;  /* 0x00000001ff197803 */ /* 0x000fe20000000000 */
[----:B------:R-:W-:Y:S08]  /*8d20*/  BRA `(.L_x_22770) ;  /* 0x00000000009c7947 */ /* 0x000ff00003800000 */
.L_x_22836:
[----:B------:R-:W2:Y:S02]  /*8d30*/  LDG.E.U8 R4, desc[UR36][R4.64] ;  /* 0x0000002404047981 */ /* 0x000ea4000c1e1100 */
[----:B--2---:R-:W-:-:S04]  /*8d40*/  ISETP.NE.AND P0, PT, R4, RZ, PT ;  /* 0x000000ff0400720c */ /* 0x004fc80003f05270 */
[----:B------:R-:W-:Y:S01]  /*8d50*/  P2R R25, PR, RZ, 0x1 ;  /* 0x00000001ff197803 */ /* 0x000fe20000000000 */
[----:B------:R-:W-:Y:S08]  /*8d60*/  BRA `(.L_x_22770) ;  /* 0x00000000008c7947 */ /* 0x000ff00003800000 */
.L_x_22835:
        /* <DEDUP_REMOVED lines=10> */
.L_x_22823:
        /* <DEDUP_REMOVED lines=16> */
.L_x_22840:
[----:B------:R-:W-:Y:S05]  /*8f10*/  BRA `(.L_x_22770) ;  /* 0x0000000000207947 */ /* 0x000fea0003800000 */
.L_x_22839:
[----:B------:R-:W2:Y:S02]  /*8f20*/  LDG.E.64 R4, desc[UR36][R4.64] ;  /* 0x0000002404047981 */ /* 0x000ea4000c1e1b00 */
[----:B--2---:R-:W-:-:S04]  /*8f30*/  ISETP.NE.U32.AND P0, PT, R4, RZ, PT ;  /* 0x000000ff0400720c */ /* 0x004fc80003f05070 */
[----:B------:R-:W-:-:S04]  /*8f40*/  ISETP.NE.AND.EX P0, PT, R5, RZ, PT, P0 ;  /* 0x000000ff0500720c */ /* 0x000fc80003f05300 */
[----:B------:R-:W-:Y:S01]  /*8f50*/  P2R R25, PR, RZ, 0x1 ;  /* 0x00000001ff197803 */ /* 0x000fe20000000000 */
[----:B------:R-:W-:Y:S08]  /*8f60*/  BRA `(.L_x_22770) ;  /* 0x00000000000c7947 */ /* 0x000ff00003800000 */
.L_x_22838:
[----:B------:R-:W2:Y:S02]  /*8f70*/  LDG.E R4, desc[UR36][R4.64] ;  /* 0x0000002404047981 */ /* 0x000ea4000c1e1900 */
[----:B--2---:R-:W-:-:S04]  /*8f80*/  ISETP.NE.AND P0, PT, R4, RZ, PT ;  /* 0x000000ff0400720c */ /* 0x004fc80003f05270 */
[----:B------:R-:W-:-:S09]  /*8f90*/  P2R R25, PR, RZ, 0x1 ;  /* 0x00000001ff197803 */ /* 0x000fd20000000000 */
.L_x_22770:
[----:B------:R-:W-:Y:S05]  /*8fa0*/  BSYNC.RECONVERGENT B7 ;  /* 0x0000000000077941 */ /* 0x000fea0003800200 */
.L_x_22769:
[----:B------:R-:W0:Y:S01]  /*8fb0*/  LDC R3, c[0x0][0x380] ;  /* 0x0000e000ff037b82 */ /* 0x000e220000000800 */
[----:B------:R-:W-:Y:S07]  /*8fc0*/  BSSY.RECONVERGENT B0, `(.L_x_22841) ;  /* 0x000000e000007945 */ /* 0x000fee0003800200 */
[----:B------:R-:W1:Y:S08]  /*8fd0*/  LDC.U8 R0, c[0x0][0x388] ;  /* 0x0000e200ff007b82 */ /* 0x000e700000000000 */
[----:B------:R-:W2:Y:S01]  /*8fe0*/  LDC.U8 R4, c[0x0][0x389] ;  /* 0x0000e240ff047b82 */ /* 0x000ea20000000000 */
[----:B0-----:R-:W-:-:S05]  /*8ff0*/  IMAD R24, R2, -0x200, R3 ;  /* 0xfffffe0002187824 */ /* 0x001fca00078e0203 */
[----:B------:R-:W-:-:S13]  /*9000*/  ISETP.GE.AND P3, PT, R16, R24, PT ;  /* 0x000000181000720c */ /* 0x000fda0003f66270 */
[----:B-12---:R-:W-:Y:S05]  /*9010*/  @P3 BRA `(.L_x_22842) ;  /* 0x0000000000203947 */ /* 0x006fea0003800000 */
[----:B------:R-:W-:Y:S02]  /*9020*/  ISETP.NE.AND P1, PT, R22, RZ, PT ;  /* 0x000000ff1600720c */ /* 0x000fe40003f25270 */
[----:B------:R-:W-:Y:S02]  /*9030*/  ISETP.NE.AND P0, PT, R17, RZ, PT ;  /* 0x000000ff1100720c */ /* 0x000fe40003f05270 */
[----:B------:R-:W-:Y:S02]  /*9040*/  ISETP.NE.AND P1, PT, R0, RZ, P1 ;  /* 0x000000ff0000720c */ /* 0x000fe40000f25270 */
[----:B------:R-:W-:-:S11]  /*9050*/  ISETP.NE.AND P4, PT, R18, RZ, PT ;  /* 0x000000ff1200720c */ /* 0x000fd60003f85270 */
[----:B------:R-:W-:Y:S02]  /*9060*/  @!P1 ISETP.NE.AND P2, PT, R4, RZ, P0 ;  /* 0x000000ff0400920c */ /* 0x000fe40000745270 */
[----:B------:R-:W-:Y:S02]  /*9070*/  PLOP3.LUT P0, PT, PT, PT, PT, 0x80, 0x8 ;  /* 0x000000000008781c */ /* 0x000fe40003f0f070 */
[----:B------:R-:W-:-:S04]  /*9080*/  @!P1 PLOP3.LUT P0, PT, P2, P4, PT, 0x80, 0x8 ;  /* 0x000000000008981c */ /* 0x000fc80001709070 */
[----:B------:R-:W-:-:S09]  /*9090*/  SEL R5, RZ, 0x1, !P0 ;  /* 0x00000001ff057807 */ /* 0x000fd20004000000 */
.L_x_22842:
[----:B------:R-:W-:Y:S05]  /*90a0*/  BSYNC.RECONVERGENT B0 ;  /* 0x0000000000007941 */ /* 0x000fea0003800200 */
.L_x_22841:
[----:B------:R-:W-:Y:S01]  /*90b0*/  VIADD R17, R16, 0x80 ;  /* 0x0000008010117836 */ /* 0x000fe20000000000 */
[----:B------:R-:W-:Y:S04]  /*90c0*/  BSSY.RECONVERGENT B0, `(.L_x_22843) ;  /* 0x000000b000007945 */ /* 0x000fe80003800200 */
[----:B------:R-:W-:-:S13]  /*90d0*/  ISETP.GE.AND P0, PT, R17, R24, PT ;  /* 0x000000181100720c */ /* 0x000fda0003f06270 */
[----:B------:R-:W-:Y:S05]  /*90e0*/  @P0 BRA `(.L_x_22844) ;  /* 0x0000000000200947 */ /* 0x000fea0003800000 */
[----:B------:R-:W-:Y:S02]  /*90f0*/  ISETP.NE.AND P1, PT, R19, RZ, PT ;  /* 0x000000ff1300720c */ /* 0x000fe40003f25270 */
[----:B------:R-:W-:Y:S02]  /*9100*/  ISETP.NE.AND P2, PT, R23, RZ, PT ;  /* 0x000000ff1700720c */ /* 0x000fe40003f45270 */
[----:B------:R-:W-:Y:S02]  /*9110*/  ISETP.NE.AND P1, PT, R0, RZ, P1 ;  /* 0x000000ff0000720c */ /* 0x000fe40000f25270 */
[----:B------:R-:W-:Y:S02]  /*9120*/  ISETP.NE.AND P4, PT, R26, RZ, PT ;  /* 0x000000ff1a00720c */ /* 0x000fe40003f85270 */
[----:B------:R-:W-:-:S09]  /*9130*/  PLOP3.LUT P0, PT, PT, PT, PT, 0x80, 0x8 ;  /* 0x000000000008781c */ /* 0x000fd20003f0f070 */
[----:B------:R-:W-:-:S04]  /*9140*/  @!P1 ISETP.NE.AND P2, PT, R4, RZ, P2 ;  /* 0x000000ff0400920c */ /* 0x000fc80001745270 */
[----:B------:R-:W-:-:S04]  /*9150*/  @!P1 PLOP3.LUT P0, PT, P2, P4, PT, 0x80, 0x8 ;  /* 0x000000000008981c */ /* 0x000fc80001709070 */
[----:B------:R-:W-:-:S09]  /*9160*/  SEL R18, RZ, 0x1, !P0 ;  /* 0x00000001ff127807 */ /* 0x000fd20004000000 */
.L_x_22844:
[----:B------:R-:W-:Y:S05]  /*9170*/  BSYNC.RECONVERGENT B0 ;  /* 0x0000000000007941 */ /* 0x000fea0003800200 */
.L_x_22843:
[----:B------:R-:W0:Y:S01]  /*9180*/  LDC.U8 R19, c[0x0][0x3cc] ;  /* 0x0000f300ff137b82 */ /* 0x000e220000000000 */
[C---:B------:R-:W-:Y:S01]  /*9190*/  VIADD R3, R16.reuse, 0x100 ;  /* 0x0000010010037836 */ /* 0x040fe20000000000 */
[----:B------:R-:W-:Y:S01]  /*91a0*/  BSSY.RECONVERGENT B0, `(.L_x_22845) ;  /* 0x000000c000007945 */ /* 0x000fe20003800200 */
[----:B------:R-:W-:-:S03]  /*91b0*/  VIADD R7, R16, 0x180 ;  /* 0x0000018010077836 */ /* 0x000fc60000000000 */
        /* <DEDUP_REMOVED lines=10> */
.L_x_22846:
[----:B------:R-:W-:Y:S05]  /*9260*/  BSYNC.RECONVERGENT B0 ;  /* 0x0000000000007941 */ /* 0x000fea0003800200 */
.L_x_22845:
[----:B------:R-:W-:Y:S01]  /*9270*/  ISETP.GE.AND P0, PT, R7, R24, PT ;  /* 0x000000180700720c */ /* 0x000fe20003f06270 */
[----:B------:R-:W-:-:S12]  /*9280*/  BSSY.RECONVERGENT B0, `(.L_x_22847) ;  /* 0x000000a000007945 */ /* 0x000fd80003800200 */
        /* <DEDUP_REMOVED lines=9> */
.L_x_22848:
[----:B------:R-:W-:Y:S05]  /*9320*/  BSYNC.RECONVERGENT B0 ;  /* 0x0000000000007941 */ /* 0x000fea0003800200 */
.L_x_22847:
        /* <DEDUP_REMOVED lines=23> */
.L_x_22854:
[----:B------:R0:W-:Y:S01]  /*94a0*/  STG.E.U8 desc[UR36][R8.64], R5 ;  /* 0x0000000508007986 */ /* 0x0001e2000c101124 */
[----:B------:R-:W-:Y:S01]  /*94b0*/  IMAD.MOV.U32 R16, RZ, RZ, R17 ;  /* 0x000000ffff107224 */ /* 0x000fe200078e0011 */
[----:B------:R-:W-:Y:S06]  /*94c0*/  BRA `(.L_x_22850) ;  /* 0x0000000c00947947 */ /* 0x000fec0003800000 */
.L_x_22853:
[----:B------:R-:W-:-:S13]  /*94d0*/  ISETP.NE.AND P0, PT, R0, 0x2, PT ;  /* 0x000000020000780c */ /* 0x000fda0003f05270 */
[----:B------:R-:W-:Y:S05]  /*94e0*/  @!P0 BRA `(.L_x_22856) ;  /* 0x0000000000308947 */ /* 0x000fea0003800000 */
[----:B------:R-:W-:-:S13]  /*94f0*/  ISETP.NE.AND P0, PT, R0, 0x3, PT ;  /* 0x000000030000780c */ /* 0x000fda0003f05270 */
[----:B------:R-:W-:Y:S05]  /*9500*/  @!P0 BRA `(.L_x_22857) ;  /* 0x00000000001c8947 */ /* 0x000fea0003800000 */
[----:B------:R-:W-:-:S13]  /*9510*/  ISETP.NE.AND P0, PT, R0, 0x4, PT ;  /* 0x000000040000780c */ /* 0x000fda0003f05270 */
[----:B------:R-:W-:Y:S05]  /*9520*/  @P0 BRA `(.L_x_22855) ;  /* 0x0000000800d40947 */ /* 0x000fea0003800000 */
[--C-:B------:R-:W-:Y:S01]  /*9530*/  SHF.R.S32.HI R7, RZ, 0x1f, R5.reuse ;  /* 0x0000001fff077819 */ /* 0x100fe20000011405 */
[----:B------:R-:W-:Y:S02]  /*9540*/  IMAD.MOV.U32 R6, RZ, RZ, R5 ;  /* 0x000000ffff067224 */ /* 0x000fe400078e0005 */
[----:B------:R-:W-:-:S03]  /*9550*/  IMAD.MOV.U32 R16, RZ, RZ, R17 ;  /* 0x000000ffff107224 */ /* 0x000fc600078e0011 */
[----:B------:R0:W-:Y:S01]  /*9560*/  STG.E.64 desc[UR36][R8.64], R6 ;  /* 0x0000000608007986 */ /* 0x0001e2000c101b24 */
[----:B------:R-:W-:Y:S05]  /*9570*/  BRA `(.L_x_22850) ;  /* 0x0000000c00687947 */ /* 0x000fea0003800000 */
.L_x_22857:
[----:B------:R0:W-:Y:S01]  /*9580*/  STG.E desc[UR36][R8.64], R5 ;  /* 0x0000000508007986 */ /* 0x0001e2000c101924 */
[----:B------:R-:W-:Y:S01]  /*9590*/  IMAD.MOV.U32 R16, RZ, RZ, R17 ;  /* 0x000000ffff107224 */ /* 0x000fe200078e0011 */
[----:B------:R-:W-:Y:S06]  /*95a0*/  BRA `(.L_x_22850) ;  /* 0x0000000c005c7947 */ /* 0x000fec0003800000 */
.L_x_22856:
[----:B------:R0:W-:Y:S01]  /*95b0*/  STG.E.U16 desc[UR36][R8.64], R5 ;  /* 0x0000000508007986 */ /* 0x0001e2000c101524 */
[----:B------:R-:W-:Y:S01]  /*95c0*/  IMAD.MOV.U32 R16, RZ, RZ, R17 ;  /* 0x000000ffff107224 */ /* 0x000fe200078e0011 */
[----:B------:R-:W-:Y:S06]  /*95d0*/  BRA `(.L_x_22850) ;  /* 0x0000000c00507947 */ /* 0x000fec0003800000 */
.L_x_22852:
        /* <DEDUP_REMOVED lines=10> */
.L_x_22859:
[----:B------:R-:W0:Y:S01]  /*9680*/  I2F.S16 R0, R5 ;  /* 0x0000000500007306 */ /* 0x000e220000101400 */
[----:B------:R-:W-:Y:S01]  /*9690*/  IMAD.MOV.U32 R16, RZ, RZ, R17 ;  /* 0x000000ffff107224 */ /* 0x000fe200078e0011 */
[----:B0-----:R-:W-:-:S05]  /*96a0*/  F2FP.F16.F32.PACK_AB R0, RZ, R0 ;  /* 0x00000000ff00723e */ /* 0x001fca00000000ff */
[----:B------:R0:W-:Y:S01]  /*96b0*/  STG.E.U16 desc[UR36][R8.64], R0 ;  /* 0x0000000008007986 */ /* 0x0001e2000c101524 */
[----:B------:R-:W-:Y:S05]  /*96c0*/  BRA `(.L_x_22850) ;  /* 0x0000000c00147947 */ /* 0x000fea0003800000 */
.L_x_22858:
        /* <DEDUP_REMOVED lines=11> */
.L_x_22861:
[----:B------:R-:W0:Y:S01]  /*9780*/  I2F.S16 R5, R5 ;  /* 0x0000000500057306 */ /* 0x000e220000101400 */
[----:B------:R-:W-:Y:S01]  /*9790*/  IMAD.MOV.U32 R16, RZ, RZ, R17 ;  /* 0x000000ffff107224 */ /* 0x000fe200078e0011 */
[----:B0-----:R-:W-:-:S04]  /*97a0*/  F2FP.F16.F32.PACK_AB R3, RZ, R5 ;  /* 0x00000005ff03723e */ /* 0x001fc800000000ff */
[----:B------:R-:W-:-:S05]  /*97b0*/  PRMT R3, R3, 0x5410, RZ ;  /* 0x0000541003037816 */ /* 0x000fca00000000ff */
[----:B------:R3:W-:Y:S01]  /*97c0*/  STG.E desc[UR36][R8.64], R3 ;  /* 0x0000000308007986 */ /* 0x0007e2000c101924 */
[----:B------:R-:W-:Y:S05]  /*97d0*/  BRA `(.L_x_22850) ;  /* 0x0000000800d07947 */ /* 0x000fea0003800000 */
.L_x_22860:
[----:B------:R-:W0:Y:S01]  /*97e0*/  I2F.F64.S16 R4, R5 ;  /* 0x0000000500047312 */ /* 0x000e220000101c00 */
[----:B------:R-:W-:Y:S01]  /*97f0*/  IMAD.MOV.U32 R16, RZ, RZ, R17 ;  /* 0x000000ffff107224 */ /* 0x000fe200078e0011 */
[----:B0-----:R1:W-:Y:S01]  /*9800*/  STG.E.64 desc[UR36][R8.64], R4 ;  /* 0x0000000408007986 */ /* 0x0013e2000c101b24 */
[----:B------:R-:W-:Y:S05]  /*9810*/  BRA `(.L_x_22850) ;  /* 0x0000000800c07947 */ /* 0x000fea0003800000 */
.L_x_22851:
        /* <DEDUP_REMOVED lines=8> */
[----:B------:R-:W-:Y:S01]  /*98a0*/  ISETP.NE.AND P0, PT, R5, RZ, PT ;  /* 0x000000ff0500720c */ /* 0x000fe20003f05270 */
[----:B------:R-:W-:-:S03]  /*98b0*/  IMAD.MOV.U32 R16, RZ, RZ, R17 ;  /* 0x000000ffff107224 */ /* 0x000fc600078e0011 */
[----:B------:R-:W-:-:S05]  /*98c0*/  SEL R3, RZ, 0x1, !P0 ;  /* 0x00000001ff037807 */ /* 0x000fca0004000000 */
[----:B------:R0:W-:Y:S01]  /*98d0*/  STG.E.U8 desc[UR36][R8.64], R3 ;  /* 0x0000000308007986 */ /* 0x0001e2000c101124 */
[----:B------:R-:W-:Y:S05]  /*98e0*/  BRA `(.L_x_22850) ;  /* 0x00000008008c7947 */ /* 0x000fea0003800000 */
.L_x_22864:
[----:B------:R-:W0:Y:S01]  /*98f0*/  I2F.F64.S16 R4, R5 ;  /* 0x0000000500047312 */ /* 0x000e220000101c00 */
[----:B------:R-:W-:Y:S01]  /*9900*/  CS2R R6, SRZ ;  /* 0x0000000000067805 */ /* 0x000fe2000001ff00 */
[----:B------:R-:W-:-:S04]  /*9910*/  IMAD.MOV.U32 R16, RZ, RZ, R17 ;  /* 0x000000ffff107224 */ /* 0x000fc800078e0011 */
[----:B0-----:R0:W-:Y:S01]  /*9920*/  STG.E.128 desc[UR36][R8.64], R4 ;  /* 0x0000000408007986 */ /* 0x0011e2000c101d24 */
[----:B------:R-:W-:Y:S05]  /*9930*/  BRA `(.L_x_22850) ;  /* 0x0000000800787947 */ /* 0x000fea0003800000 */
.L_x_22863:
        /* <DEDUP_REMOVED lines=19> */
.L_x_22868:
[----:B------:R-:W-:Y:S05]  /*9a70*/  BSYNC.RECONVERGENT B0 ;  /* 0x0000000000007941 */ /* 0x000fea0003800200 */
.L_x_22867:
[----:B------:R-:W-:Y:S01]  /*9a80*/  LOP3.LUT R7, R0, 0x80, R7, 0xf8, !PT ;  /* 0x0000008000077812 */ /* 0x000fe200078ef807 */
[----:B------:R-:W-:-:S04]  /*9a90*/  IMAD.MOV.U32 R16, RZ, RZ, R17 ;  /* 0x000000ffff107224 */ /* 0x000fc800078e0011 */
[----:B------:R0:W-:Y:S01]  /*9aa0*/  STG.E.U8 desc[UR36][R8.64], R7 ;  /* 0x0000000708007986 */ /* 0x0001e2000c101124 */
[----:B------:R-:W-:Y:S05]  /*9ab0*/  BRA `(.L_x_22850) ;  /* 0x0000000800187947 */ /* 0x000fea0003800000 */
.L_x_22866:
        /* <DEDUP_REMOVED lines=15> */
.L_x_22870:
[----:B------:R-:W-:Y:S05]  /*9bb0*/  BSYNC.RECONVERGENT B0 ;  /* 0x0000000000007941 */ /* 0x000fea0003800200 */
.L_x_22869:
[----:B------:R-:W-:Y:S01]  /*9bc0*/  LOP3.LUT R7, R0, 0x80, R7, 0xf8, !PT ;  /* 0x0000008000077812 */ /* 0x000fe200078ef807 */
[----:B------:R-:W-:-:S04]  /*9bd0*/  IMAD.MOV.U32 R16, RZ, RZ, R17 ;  /* 0x000000ffff107224 */ /* 0x000fc800078e0011 */
[----:B------:R0:W-:Y:S01]  /*9be0*/  STG.E.U8 desc[UR36][R8.64], R7 ;  /* 0x0000000708007986 */ /* 0x0001e2000c101124 */
[----:B------:R-:W-:Y:S05]  /*9bf0*/  BRA `(.L_x_22850) ;  /* 0x0000000400c87947 */ /* 0x000fea0003800000 */
.L_x_22865:
[----:B------:R-:W0:Y:S01]  /*9c00*/  I2F.S16 R0, R5 ;  /* 0x0000000500007306 */ /* 0x000e220000101400 */
[----:B------:R-:W-:Y:S01]  /*9c10*/  IMAD.MOV.U32 R16, RZ, RZ, R17 ;  /* 0x000000ffff107224 */ /* 0x000fe200078e0011 */
[----:B0-----:R-:W-:-:S05]  /*9c20*/  F2FP.BF16.F32.PACK_AB R0, RZ, R0 ;  /* 0x00000000ff00723e */ /* 0x001fca00000010ff */
[----:B------:R0:W-:Y:S01]  /*9c30*/  STG.E.U16 desc[UR36][R8.64], R0 ;  /* 0x0000000008007986 */ /* 0x0001e2000c101524 */
[----:B------:R-:W-:Y:S05]  /*9c40*/  BRA `(.L_x_22850) ;  /* 0x0000000400b47947 */ /* 0x000fea0003800000 */
.L_x_22862:
        /* <DEDUP_REMOVED lines=11> */
.L_x_22873:
        /* <DEDUP_REMOVED lines=13> */
.L_x_22876:
[----:B------:R-:W-:-:S04]  /*9dd0*/  SHF.R.U32.HI R0, RZ, 0x14, R3 ;  /* 0x00000014ff007819 */ /* 0x000fc80000011603 */
[----:B------:R-:W-:-:S04]  /*9de0*/  LOP3.LUT R0, R0, 0x1, RZ, 0xc0, !PT ;  /* 0x0000000100007812 */ /* 0x000fc800078ec0ff */
[----:B------:R-:W-:-:S04]  /*9df0*/  IADD3 R0, PT, PT, R3, 0x487ffff, R0 ;  /* 0x0487ffff03007810 */ /* 0x000fc80007ffe000 */
[----:B------:R-:W-:-:S04]  /*9e00*/  SHF.R.U32.HI R0, RZ, 0x14, R0 ;  /* 0x00000014ff007819 */ /* 0x000fc80000011600 */
[----:B------:R-:W-:-:S07]  /*9e10*/  LOP3.LUT R0, R0, 0xff, RZ, 0xc0, !PT ;  /* 0x000000ff00007812 */ /* 0x000fce00078ec0ff */
.L_x_22877:
[----:B------:R-:W-:-:S04]  /*9e20*/  SHF.R.U32.HI R3, RZ, 0x18, R3 ;  /* 0x00000018ff037819 */ /* 0x000fc80000011603 */
[----:B------:R-:W-:-:S04]  /*9e30*/  LOP3.LUT R0, R0, 0x80, R3, 0xf8, !PT ;  /* 0x0000008000007812 */ /* 0x000fc800078ef803 */
[----:B------:R-:W-:-:S07]  /*9e40*/  PRMT R4, R0, 0x7610, R4 ;  /* 0x0000761000047816 */ /* 0x000fce0000000004 */
.L_x_22875:
[----:B------:R-:W-:Y:S05]  /*9e50*/  BSYNC.RECONVERGENT B0 ;  /* 0x0000000000007941 */ /* 0x000fea0003800200 */
.L_x_22874:
[----:B------:R0:W-:Y:S01]  /*9e60*/  STG.E.U8 desc[UR36][R8.64], R4 ;  /* 0x0000000408007986 */ /* 0x0001e2000c101124 */
[----:B------:R-:W-:Y:S01]  /*9e70*/  IMAD.MOV.U32 R16, RZ, RZ, R17 ;  /* 0x000000ffff107224 */ /* 0x000fe200078e0011 */
[----:B------:R-:W-:Y:S06]  /*9e80*/  BRA `(.L_x_22850) ;  /* 0x0000000400247947 */ /* 0x000fec0003800000 */
.L_x_22872:
        /* <DEDUP_REMOVED lines=13> */
.L_x_22880:
[----:B------:R-:W-:-:S04]  /*9f60*/  SHF.R.U32.HI R0, RZ, 0x15, R3 ;  /* 0x00000015ff007819 */ /* 0x000fc80000011603 */
[----:B------:R-:W-:-:S04]  /*9f70*/  LOP3.LUT R0, R0, 0x1, RZ, 0xc0, !PT ;  /* 0x0000000100007812 */ /* 0x000fc800078ec0ff */
[----:B------:R-:W-:-:S04]  /*9f80*/  IADD3 R0, PT, PT, R3, 0x88fffff, R0 ;  /* 0x088fffff03007810 */ /* 0x000fc80007ffe000 */
[----:B------:R-:W-:-:S04]  /*9f90*/  SHF.R.U32.HI R0, RZ, 0x15, R0 ;  /* 0x00000015ff007819 */ /* 0x000fc80000011600 */
[----:B------:R-:W-:-:S07]  /*9fa0*/  LOP3.LUT R0, R0, 0xff, RZ, 0xc0, !PT ;  /* 0x000000ff00007812 */ /* 0x000fce00078ec0ff */
.L_x_22881:
[----:B------:R-:W-:-:S04]  /*9fb0*/  SHF.R.U32.HI R3, RZ, 0x18, R3 ;  /* 0x00000018ff037819 */ /* 0x000fc80000011603 */
[----:B------:R-:W-:-:S04]  /*9fc0*/  LOP3.LUT R0, R0, 0x80, R3, 0xf8, !PT ;  /* 0x0000008000007812 */ /* 0x000fc800078ef803 */
[----:B------:R-:W-:-:S07]  /*9fd0*/  PRMT R4, R0, 0x7610, R4 ;  /* 0x0000761000047816 */ /* 0x000fce0000000004 */
.L_x_22879:
[----:B------:R-:W-:Y:S05]  /*9fe0*/  BSYNC.RECONVERGENT B0 ;  /* 0x0000000000007941 */ /* 0x000fea0003800200 */
.L_x_22878:
[----:B------:R0:W-:Y:S01]  /*9ff0*/  STG.E.U8 desc[UR36][R8.64], R4 ;  /* 0x0000000408007986 */ /* 0x0001e2000c101124 */
[----:B------:R-:W-:Y:S01]  /*a000*/  IMAD.MOV.U32 R16, RZ, RZ, R17 ;  /* 0x000000ffff107224 */ /* 0x000fe200078e0011 */
[----:B------:R-:W-:Y:S06]  /*a010*/  BRA `(.L_x_22850) ;  /* 0x0000000000c07947 */ /* 0x000fec0003800000 */
.L_x_22871:
[----:B------:R-:W-:-:S13]  /*a020*/  ISETP.NE.AND P0, PT, R0, 0x1c, PT ;  /* 0x0000001c0000780c */ /* 0x000fda0003f05270 */
[----:B------:R-:W-:Y:S05]  /*a030*/  @!P0 BRA `(.L_x_22882) ;  /* 0x0000000000b08947 */ /* 0x000fea0003800000 */
[----:B------:R-:W-:-:S13]  /*a040*/  ISETP.NE.AND P0, PT, R0, 0x1d, PT ;  /* 0x0000001d0000780c */ /* 0x000fda0003f05270 */
[----:B------:R-:W-:Y:S05]  /*a050*/  @!P0 BRA `(.L_x_22883) ;  /* 0x0000000000948947 */ /* 0x000fea0003800000 */
[----:B------:R-:W-:-:S13]  /*a060*/  ISETP.NE.AND P0, PT, R0, 0x2c, PT ;  /* 0x0000002c0000780c */ /* 0x000fda0003f05270 */
[----:B------:R-:W-:Y:S05]  /*a070*/  @!P0 BRA `(.L_x_22884) ;  /* 0x0000000000488947 */ /* 0x000fea0003800000 */
.L_x_22855:
        /* <DEDUP_REMOVED lines=16> */
.L_x_22885:
[----:B------:R-:W-:Y:S01]  /*a180*/  IMAD.MOV.U32 R16, RZ, RZ, R17 ;  /* 0x000000ffff107224 */ /* 0x000fe200078e0011 */
[----:B------:R-:W-:Y:S06]  /*a190*/  BRA `(.L_x_22850) ;  /* 0x0000000000607947 */ /* 0x000fec0003800000 */
.L_x_22884:
[----:B------:R-:W0:Y:S01]  /*a1a0*/  I2F.S16 R6, R5 ;  /* 0x0000000500067306 */ /* 0x000e220000101400 */
        /* <DEDUP_REMOVED lines=16> */
.L_x_22883:
[--C-:B------:R-:W-:Y:S01]  /*a2b0*/  SHF.R.S32.HI R7, RZ, 0x1f, R5.reuse ;  /* 0x0000001fff077819 */ /* 0x100fe20000011405 */
[----:B------:R-:W-:Y:S02]  /*a2c0*/  IMAD.MOV.U32 R6, RZ, RZ, R5 ;  /* 0x000000ffff067224 */ /* 0x000fe400078e0005 */
[----:B------:R-:W-:-:S03]  /*a2d0*/  IMAD.MOV.U32 R16, RZ, RZ, R17 ;  /* 0x000000ffff107224 */ /* 0x000fc600078e0011 */
[----:B------:R0:W-:Y:S01]  /*a2e0*/  STG.E.64 desc[UR36][R8.64], R6 ;  /* 0x0000000608007986 */ /* 0x0001e2000c101b24 */
[----:B------:R-:W-:Y:S05]  /*a2f0*/  BRA `(.L_x_22850) ;  /* 0x0000000000087947 */ /* 0x000fea0003800000 */
.L_x_22882:
[----:B------:R0:W-:Y:S01]  /*a300*/  STG.E desc[UR36][R8.64], R5 ;  /* 0x0000000508007986 */ /* 0x0001e2000c101924 */
[----:B------:R-:W-:-:S07]  /*a310*/  IMAD.MOV.U32 R16, RZ, RZ, R17 ;  /* 0x000000ffff107224 */ /* 0x000fce00078e0011 */
.L_x_22850:
[----:B------:R-:W-:Y:S05]  /*a320*/  BSYNC.RECONVERGENT B6 ;  /* 0x0000000000067941 */ /* 0x000fea0003800200 */
.L_x_22849:
        /* <DEDUP_REMOVED lines=23> */
.L_x_22891:
[----:B------:R0:W-:Y:S01]  /*a4a0*/  STG.E.U8 desc[UR36][R8.64], R18 ;  /* 0x0000001208007986 */ /* 0x0001e2000c101124 */
[----:B------:R-:W-:Y:S05]  /*a4b0*/  BRA `(.L_x_22893) ;  /* 0x0000000c00407947 */ /* 0x000fea0003800000 */
.L_x_22890:
        /* <DEDUP_REMOVED lines=10> */
.L_x_22895:
[----:B------:R0:W-:Y:S01]  /*a560*/  STG.E desc[UR36][R8.64], R18 ;  /* 0x0000001208007986 */ /* 0x0001e2000c101924 */
[----:B------:R-:W-:Y:S05]  /*a570*/  BRA `(.L_x_22893) ;  /* 0x0000000c00107947 */ /* 0x000fea0003800000 */
.L_x_22894:
[----:B------:R0:W-:Y:S01]  /*a580*/  STG.E.U16 desc[UR36][R8.64], R18 ;  /* 0x0000001208007986 */ /* 0x0001e2000c101524 */
[----:B------:R-:W-:Y:S05]  /*a590*/  BRA `(.L_x_22893) ;  /* 0x0000000c00087947 */ /* 0x000fea0003800000 */
.L_x_22889:
        /* <DEDUP_REMOVED lines=9> */
.L_x_22897:
[----:B------:R-:W0:Y:S02]  /*a630*/  I2F.S16 R0, R18 ;  /* 0x0000001200007306 */ /* 0x000e240000101400 */
[----:B0-----:R-:W-:-:S05]  /*a640*/  F2FP.F16.F32.PACK_AB R0, RZ, R0 ;  /* 0x00000000ff00723e */ /* 0x001fca00000000ff */
[----:B------:R0:W-:Y:S01]  /*a650*/  STG.E.U16 desc[UR36][R8.64], R0 ;  /* 0x0000000008007986 */ /* 0x0001e2000c101524 */
[----:B------:R-:W-:Y:S05]  /*a660*/  BRA `(.L_x_22893) ;  /* 0x0000000800d47947 */ /* 0x000fea0003800000 */
.L_x_22896:
        /* <DEDUP_REMOVED lines=10> */
.L_x_22899:
[----:B------:R-:W0:Y:S02]  /*a710*/  I2F.S16 R18, R18 ;  /* 0x0000001200127306 */ /* 0x000e240000101400 */
[----:B0-----:R-:W-:-:S04]  /*a720*/  F2FP.F16.F32.PACK_AB R3, RZ, R18 ;  /* 0x00000012ff03723e */ /* 0x001fc800000000ff */
[----:B------:R-:W-:-:S05]  /*a730*/  PRMT R3, R3, 0x5410, RZ ;  /* 0x0000541003037816 */ /* 0x000fca00000000ff */
[----:B------:R0:W-:Y:S01]  /*a740*/  STG.E desc[UR36][R8.64], R3 ;  /* 0x0000000308007986 */ /* 0x0001e2000c101924 */
[----:B------:R-:W-:Y:S05]  /*a750*/  BRA `(.L_x_22893) ;  /* 0x0000000800987947 */ /* 0x000fea0003800000 */
.L_x_22898:
[----:B------:R-:W0:Y:S02]  /*a760*/  I2F.F64.S16 R4, R18 ;  /* 0x0000001200047312 */ /* 0x000e240000101c00 */
[----:B0-----:R0:W-:Y:S01]  /*a770*/  STG.E.64 desc[UR36][R8.64], R4 ;  /* 0x0000000408007986 */ /* 0x0011e2000c101b24 */
[----:B------:R-:W-:Y:S05]  /*a780*/  BRA `(.L_x_22893) ;  /* 0x00000008008c7947 */ /* 0x000fea0003800000 */
.L_x_22888:
        /* <DEDUP_REMOVED lines=12> */
.L_x_22903:
        /* <DEDUP_REMOVED lines=17> */
.L_x_22906:
[----:B------:R-:W-:-:S04]  /*a960*/  SHF.R.U32.HI R3, RZ, 0x18, R5 ;  /* 0x00000018ff037819 */ /* 0x000fc80000011605 */
[----:B------:R-:W-:-:S04]  /*a970*/  LOP3.LUT R0, R0, 0x80, R3, 0xf8, !PT ;  /* 0x0000008000007812 */ /* 0x000fc800078ef803 */
[----:B------:R-:W-:-:S07]  /*a980*/  PRMT R4, R0, 0x7610, R4 ;  /* 0x0000761000047816 */ /* 0x000fce0000000004 */
.L_x_22905:
[----:B------:R-:W-:Y:S05]  /*a990*/  BSYNC.RECONVERGENT B0 ;  /* 0x0000000000007941 */ /* 0x000fea0003800200 */
.L_x_22904:
[----:B------:R4:W-:Y:S01]  /*a9a0*/  STG.E.U8 desc[UR36][R8.64], R4 ;  /* 0x0000000408007986 */ /* 0x0009e2000c101124 */
[----:B------:R-:W-:Y:S05]  /*a9b0*/  BRA `(.L_x_22893) ;  /* 0x0000000800007947 */ /* 0x000fea0003800000 */
.L_x_22902:
        /* <DEDUP_REMOVED lines=17> */
.L_x_22909:
[----:B------:R-:W-:-:S04]  /*aad0*/  SHF.R.U32.HI R3, RZ, 0x18, R5 ;  /* 0x00000018ff037819 */ /* 0x000fc80000011605 */
[----:B------:R-:W-:-:S04]  /*aae0*/  LOP3.LUT R0, R0, 0x80, R3, 0xf8, !PT ;  /* 0x0000008000007812 */ /* 0x000fc800078ef803 */
[----:B------:R-:W-:-:S07]  /*aaf0*/  PRMT R4, R0, 0x7610, R4 ;  /* 0x0000761000047816 */ /* 0x000fce0000000004 */
.L_x_22908:
[----:B------:R-:W-:Y:S05]  /*ab00*/  BSYNC.RECONVERGENT B0 ;  /* 0x0000000000007941 */ /* 0x000fea0003800200 */
.L_x_22907:
[----:B------:R0:W-:Y:S01]  /*ab10*/  STG.E.U8 desc[UR36][R8.64], R4 ;  /* 0x0000000408007986 */ /* 0x0001e2000c101124 */
[----:B------:R-:W-:Y:S05]  /*ab20*/  BRA `(.L_x_22893) ;  /* 0x0000000400a47947 */ /* 0x000fea0003800000 */
.L_x_22901:
        /* <DEDUP_REMOVED lines=22> */
.L_x_22911:
[--C-:B------:R-:W-:Y:S01]  /*ac90*/  SHF.R.S32.HI R5, RZ, 0x1f, R18.reuse ;  /* 0x0000001fff057819 */ /* 0x100fe20000011412 */
[----:B------:R-:W-:-:S05]  /*aca0*/  IMAD.MOV.U32 R4, RZ, RZ, R18 ;  /* 0x000000ffff047224 */ /* 0x000fca00078e0012 */
[----:B------:R1:W-:Y:S01]  /*acb0*/  STG.E.64 desc[UR36][R8.64], R4 ;  /* 0x0000000408007986 */ /* 0x0003e2000c101b24 */
[----:B------:R-:W-:Y:S05]  /*acc0*/  BRA `(.L_x_22893) ;  /* 0x00000004003c7947 */ /* 0x000fea0003800000 */
.L_x_22910:
[----:B------:R2:W-:Y:S01]  /*acd0*/  STG.E desc[UR36][R8.64], R18 ;  /* 0x0000001208007986 */ /* 0x0005e2000c101924 */
[----:B------:R-:W-:Y:S05]  /*ace0*/  BRA `(.L_x_22893) ;  /* 0x0000000400347947 */ /* 0x000fea0003800000 */
.L_x_22900:
        /* <DEDUP_REMOVED lines=10> */
.L_x_22913:
[----:B------:R-:W0:Y:S01]  /*ad90*/  I2F.F64.S16 R4, R18 ;  /* 0x0000001200047312 */ /* 0x000e220000101c00 */
[----:B------:R-:W-:-:S05]  /*ada0*/  CS2R R6, SRZ ;  /* 0x0000000000067805 */ /* 0x000fca000001ff00 */
[----:B0-----:R0:W-:Y:S01]  /*adb0*/  STG.E.128 desc[UR36][R8.64], R4 ;  /* 0x0000000408007986 */ /* 0x0011e2000c101d24 */
[----:B------:R-:W-:Y:S05]  /*adc0*/  BRA `(.L_x_22893) ;  /* 0x0000000000fc7947 */ /* 0x000fea0003800000 */
.L_x_22912:
[----:B------:R-:W-:-:S13]  /*add0*/  ISETP.NE.AND P0, PT, R0, 0xf, PT ;  /* 0x0000000f0000780c */ /* 0x000fda0003f05270 */
[----:B------:R-:W-:Y:S05]  /*ade0*/  @!P0 BRA `(.L_x_22914) ;  /* 0x0000000000e88947 */ /* 0x000fea0003800000 */
[----:B------:R-:W-:-:S13]  /*adf0*/  ISETP.NE.AND P0, PT, R0, 0x17, PT ;  /* 0x000000170000780c */ /* 0x000fda0003f05270 */
[----:B------:R-:W-:Y:S05]  /*ae00*/  @!P0 BRA `(.L_x_22915) ;  /* 0x0000000000908947 */ /* 0x000fea0003800000 */
[----:B------:R-:W-:-:S13]  /*ae10*/  ISETP.NE.AND P0, PT, R0, 0x18, PT ;  /* 0x000000180000780c */ /* 0x000fda0003f05270 */
[----:B------:R-:W-:Y:S05]  /*ae20*/  @!P0 BRA `(.L_x_22916) ;  /* 0x0000000000448947 */ /* 0x000fea0003800000 */
.L_x_22892:
        /* <DEDUP_REMOVED lines=16> */
.L_x_22917:
[----:B------:R-:W-:Y:S05]  /*af30*/  BRA `(.L_x_22893) ;  /* 0x0000000000a07947 */ /* 0x000fea0003800000 */
.L_x_22916:
        /* <DEDUP_REMOVED lines=13> */
.L_x_22919:
[----:B------:R-:W-:Y:S05]  /*b010*/  BSYNC.RECONVERGENT B0 ;  /* 0x0000000000007941 */ /* 0x000fea0003800200 */
.L_x_22918:
[----:B------:R-:W-:-:S05]  /*b020*/  LOP3.LUT R3, R0, 0x80, R3, 0xf8, !PT ;  /* 0x0000008000037812 */ /* 0x000fca00078ef803 */
[----:B------:R0:W-:Y:S01]  /*b030*/  STG.E.U8 desc[UR36][R8.64], R3 ;  /* 0x0000000308007986 */ /* 0x0001e2000c101124 */
[----:B------:R-:W-:Y:S05]  /*b040*/  BRA `(.L_x_22893) ;  /* 0x00000000005c7947 */ /* 0x000fea0003800000 */
.L_x_22915:
        /* <DEDUP_REMOVED lines=12> */
.L_x_22921:
[----:B------:R-:W-:Y:S01]  /*b110*/  IMAD.MOV.U32 R0, RZ, RZ, 0x7f ;  /* 0x0000007fff007424 */ /* 0x000fe200078e00ff */
[----:B------:R-:W-:-:S04]  /*b120*/  ISETP.GT.U32.AND P0, PT, R3, 0x7f800000, PT ;  /* 0x7f8000000300780c */ /* 0x000fc80003f04070 */
[----:B------:R-:W-:-:S09]  /*b130*/  SEL R0, R0, 0x7c, P0 ;  /* 0x0000007c00007807 */ /* 0x000fd20000000000 */
.L_x_22922:
[----:B------:R-:W-:Y:S05]  /*b140*/  BSYNC.RECONVERGENT B0 ;  /* 0x0000000000007941 */ /* 0x000fea0003800200 */
.L_x_22920:
[----:B------:R-:W-:-:S04]  /*b150*/  SHF.R.U32.HI R3, RZ, 0x18, R5 ;  /* 0x00000018ff037819 */ /* 0x000fc80000011605 */
[----:B------:R-:W-:-:S05]  /*b160*/  LOP3.LUT R3, R0, 0x80, R3, 0xf8, !PT ;  /* 0x0000008000037812 */ /* 0x000fca00078ef803 */
[----:B------:R0:W-:Y:S01]  /*b170*/  STG.E.U8 desc[UR36][R8.64], R3 ;  /* 0x0000000308007986 */ /* 0x0001e2000c101124 */
[----:B------:R-:W-:Y:S05]  /*b180*/  BRA `(.L_x_22893) ;  /* 0x00000000000c7947 */ /* 0x000fea0003800000 */
.L_x_22914:
[----:B------:R-:W0:Y:S02]  /*b190*/  I2F.S16 R0, R18 ;  /* 0x0000001200007306 */ /* 0x000e240000101400 */
[----:B0-----:R-:W-:-:S05]  /*b1a0*/  F2FP.BF16.F32.PACK_AB R0, RZ, R0 ;  /* 0x00000000ff00723e */ /* 0x001fca00000010ff */
[----:B------:R0:W-:Y:S02]  /*b1b0*/  STG.E.U16 desc[UR36][R8.64], R0 ;  /* 0x0000000008007986 */ /* 0x0001e4000c101524 */
.L_x_22893:
        /* <DEDUP_REMOVED lines=23> */
.L_x_22926:
[----:B------:R1:W-:Y:S01]  /*b330*/  STG.E.U8 desc[UR36][R8.64], R22 ;  /* 0x0000001608007986 */ /* 0x0003e2000c101124 */
[----:B------:R-:W-:Y:S05]  /*b340*/  BRA `(.L_x_22928) ;  /* 0x0000000c00407947 */ /* 0x000fea0003800000 */
.L_x_22925:
        /* <DEDUP_REMOVED lines=10> */
.L_x_22930:
[----:B------:R4:W-:Y:S01]  /*b3f0*/  STG.E desc[UR36][R8.64], R22 ;  /* 0x0000001608007986 */ /* 0x0009e2000c101924 */
[----:B------:R-:W-:Y:S05]  /*b400*/  BRA `(.L_x_22928) ;  /* 0x0000000c00107947 */ /* 0x000fea0003800000 */
.L_x_22929:
[----:B------:R2:W-:Y:S01]  /*b410*/  STG.E.U16 desc[UR36][R8.64], R22 ;  /* 0x0000001608007986 */ /* 0x0005e2000c101524 */
[----:B------:R-:W-:Y:S05]  /*b420*/  BRA `(.L_x_22928) ;  /* 0x0000000c00087947 */ /* 0x000fea0003800000 */
.L_x_22924:
        /* <DEDUP_REMOVED lines=9> */
.L_x_22932:
[----:B------:R-:W0:Y:S02]  /*b4c0*/  I2F.S16 R0, R22 ;  /* 0x0000001600007306 */ /* 0x000e240000101400 */
[----:B0-----:R-:W-:-:S05]  /*b4d0*/  F2FP.F16.F32.PACK_AB R0, RZ, R0 ;  /* 0x00000000ff00723e */ /* 0x001fca00000000ff */
[----:B------:R0:W-:Y:S01]  /*b4e0*/  STG.E.U16 desc[UR36][R8.64], R0 ;  /* 0x0000000008007986 */ /* 0x0001e2000c101524 */
[----:B------:R-:W-:Y:S05]  /*b4f0*/  BRA `(.L_x_22928) ;  /* 0x0000000800d47947 */ /* 0x000fea0003800000 */
.L_x_22931:
        /* <DEDUP_REMOVED lines=10> */
.L_x_22934:
[----:B------:R-:W0:Y:S02]  /*b5a0*/  I2F.S16 R22, R22 ;  /* 0x0000001600167306 */ /* 0x000e240000101400 */
[----:B0-----:R-:W-:-:S04]  /*b5b0*/  F2FP.F16.F32.PACK_AB R3, RZ, R22 ;  /* 0x00000016ff03723e */ /* 0x001fc800000000ff */
[----:B------:R-:W-:-:S05]  /*b5c0*/  PRMT R3, R3, 0x5410, RZ ;  /* 0x0000541003037816 */ /* 0x000fca00000000ff */
[----:B------:R0:W-:Y:S01]  /*b5d0*/  STG.E desc[UR36][R8.64], R3 ;  /* 0x0000000308007986 */ /* 0x0001e2000c101924 */
[----:B------:R-:W-:Y:S05]  /*b5e0*/  BRA `(.L_x_22928) ;  /* 0x0000000800987947 */ /* 0x000fea0003800000 */
.L_x_22933:
[----:B------:R-:W0:Y:S02]  /*b5f0*/  I2F.F64.S16 R4, R22 ;  /* 0x0000001600047312 */ /* 0x000e240000101c00 */
[----:B0-----:R0:W-:Y:S01]  /*b600*/  STG.E.64 desc[UR36][R8.64], R4 ;  /* 0x0000000408007986 */ /* 0x0011e2000c101b24 */
[----:B------:R-:W-:Y:S05]  /*b610*/  BRA `(.L_x_22928) ;  /* 0x00000008008c7947 */ /* 0x000fea0003800000 */
.L_x_22923:
        /* <DEDUP_REMOVED lines=12> */
.L_x_22938:
        /* <DEDUP_REMOVED lines=17> */
.L_x_22941:
[----:B------:R-:W-:-:S04]  /*b7f0*/  SHF.R.U32.HI R3, RZ, 0x18, R5 ;  /* 0x00000018ff037819 */ /* 0x000fc80000011605 */
[----:B------:R-:W-:-:S04]  /*b800*/  LOP3.LUT R0, R0, 0x80, R3, 0xf8, !PT ;  /* 0x0000008000007812 */ /* 0x000fc800078ef803 */
[----:B------:R-:W-:-:S07]  /*b810*/  PRMT R4, R0, 0x7610, R4 ;  /* 0x0000761000047816 */ /* 0x000fce0000000004 */
.L_x_22940:
[----:B------:R-:W-:Y:S05]  /*b820*/  BSYNC.RECONVERGENT B0 ;  /* 0x0000000000007941 */ /* 0x000fea0003800200 */
.L_x_22939:
[----:B------:R0:W-:Y:S01]  /*b830*/  STG.E.U8 desc[UR36][R8.64], R4 ;  /* 0x0000000408007986 */ /* 0x0001e2000c101124 */
[----:B------:R-:W-:Y:S05]  /*b840*/  BRA `(.L_x_22928) ;  /* 0x0000000800007947 */ /* 0x000fea0003800000 */
.L_x_22937:
        /* <DEDUP_REMOVED lines=17> */
.L_x_22944:
[----:B------:R-:W-:-:S04]  /*b960*/  SHF.R.U32.HI R3, RZ, 0x18, R5 ;  /* 0x00000018ff037819 */ /* 0x000fc80000011605 */
[----:B------:R-:W-:-:S04]  /*b970*/  LOP3.LUT R0, R0, 0x80, R3, 0xf8, !PT ;  /* 0x0000008000007812 */ /* 0x000fc800078ef803 */
[----:B------:R-:W-:-:S07]  /*b980*/  PRMT R4, R0, 0x7610, R4 ;  /* 0x0000761000047816 */ /* 0x000fce0000000004 */
.L_x_22943:
[----:B------:R-:W-:Y:S05]  /*b990*/  BSYNC.RECONVERGENT B0 ;  /* 0x0000000000007941 */ /* 0x000fea0003800200 */
.L_x_22942:
[----:B------:R0:W-:Y:S01]  /*b9a0*/  STG.E.U8 desc[UR36][R8.64], R4 ;  /* 0x0000000408007986 */ /* 0x0001e2000c101124 */
[----:B------:R-:W-:Y:S05]  /*b9b0*/  BRA `(.L_x_22928) ;  /* 0x0000000400a47947 */ /* 0x000fea0003800000 */
.L_x_22936:
        /* <DEDUP_REMOVED lines=22> */
.L_x_22946:
[--C-:B------:R-:W-:Y:S01]  /*bb20*/  SHF.R.S32.HI R5, RZ, 0x1f, R22.reuse ;  /* 0x0000001fff057819 */ /* 0x100fe20000011416 */
[----:B------:R-:W-:-:S05]  /*bb30*/  IMAD.MOV.U32 R4, RZ, RZ, R22 ;  /* 0x000000ffff047224 */ /* 0x000fca00078e0016 */
[----:B------:R0:W-:Y:S01]  /*bb40*/  STG.E.64 desc[UR36][R8.64], R4 ;  /* 0x0000000408007986 */ /* 0x0001e2000c101b24 */
[----:B------:R-:W-:Y:S05]  /*bb50*/  BRA `(.L_x_22928) ;  /* 0x00000004003c7947 */ /* 0x000fea0003800000 */
.L_x_22945:
[----:B------:R0:W-:Y:S01]  /*bb60*/  STG.E desc[UR36][R8.64], R22 ;  /* 0x0000001608007986 */ /* 0x0001e2000c101924 */
[----:B------:R-:W-:Y:S05]  /*bb70*/  BRA `(.L_x_22928) ;  /* 0x0000000400347947 */ /* 0x000fea0003800000 */
.L_x_22935:
        /* <DEDUP_REMOVED lines=10> */
.L_x_22948:
[----:B------:R-:W0:Y:S01]  /*bc20*/  I2F.F64.S16 R4, R22 ;  /* 0x0000001600047312 */ /* 0x000e220000101c00 */
[----:B------:R-:W-:-:S05]  /*bc30*/  CS2R R6, SRZ ;  /* 0x0000000000067805 */ /* 0x000fca000001ff00 */
[----:B0-----:R0:W-:Y:S01]  /*bc40*/  STG.E.128 desc[UR36][R8.64], R4 ;  /* 0x0000000408007986 */ /* 0x0011e2000c101d24 */
[----:B------:R-:W-:Y:S05]  /*bc50*/  BRA `(.L_x_22928) ;  /* 0x0000000000fc7947 */ /* 0x000fea0003800000 */
.L_x_22947:
[----:B------:R-:W-:-:S13]  /*bc60*/  ISETP.NE.AND P0, PT, R0, 0xf, PT ;  /* 0x0000000f0000780c */ /* 0x000fda0003f05270 */
[----:B------:R-:W-:Y:S05]  /*bc70*/  @!P0 BRA `(.L_x_22949) ;  /* 0x0000000000e88947 */ /* 0x000fea0003800000 */
[----:B------:R-:W-:-:S13]  /*bc80*/  ISETP.NE.AND P0, PT, R0, 0x17, PT ;  /* 0x000000170000780c */ /* 0x000fda0003f05270 */
[----:B------:R-:W-:Y:S05]  /*bc90*/  @!P0 BRA `(.L_x_22950) ;  /* 0x0000000000908947 */ /* 0x000fea0003800000 */
[----:B------:R-:W-:-:S13]  /*bca0*/  ISETP.NE.AND P0, PT, R0, 0x18, PT ;  /* 0x000000180000780c */ /* 0x000fda0003f05270 */
[----:B------:R-:W-:Y:S05]  /*bcb0*/  @!P0 BRA `(.L_x_22951) ;  /* 0x0000000000448947 */ /* 0x000fea0003800000 */
.L_x_22927:
        /* <DEDUP_REMOVED lines=16> */
.L_x_22952:
[----:B------:R-:W-:Y:S05]  /*bdc0*/  BRA `(.L_x_22928) ;  /* 0x0000000000a07947 */ /* 0x000fea0003800000 */
.L_x_22951:
        /* <DEDUP_REMOVED lines=13> */
.L_x_22954:
[----:B------:R-:W-:Y:S05]  /*bea0*/  BSYNC.RECONVERGENT B0 ;  /* 0x0000000000007941 */ /* 0x000fea0003800200 */
.L_x_22953:
[----:B------:R-:W-:-:S05]  /*beb0*/  LOP3.LUT R3, R0, 0x80, R3, 0xf8, !PT ;  /* 0x0000008000037812 */ /* 0x000fca00078ef803 */
[----:B------:R0:W-:Y:S01]  /*bec0*/  STG.E.U8 desc[UR36][R8.64], R3 ;  /* 0x0000000308007986 */ /* 0x0001e2000c101124 */
[----:B------:R-:W-:Y:S05]  /*bed0*/  BRA `(.L_x_22928) ;  /* 0x00000000005c7947 */ /* 0x000fea0003800000 */
.L_x_22950:
        /* <DEDUP_REMOVED lines=12> */
.L_x_22956:
[----:B------:R-:W-:Y:S01]  /*bfa0*/  IMAD.MOV.U32 R0, RZ, RZ, 0x7f ;  /* 0x0000007fff007424 */ /* 0x000fe200078e00ff */
[----:B------:R-:W-:-:S04]  /*bfb0*/  ISETP.GT.U32.AND P0, PT, R3, 0x7f800000, PT ;  /* 0x7f8000000300780c */ /* 0x000fc80003f04070 */
[----:B------:R-:W-:-:S09]  /*bfc0*/  SEL R0, R0, 0x7c, P0 ;  /* 0x0000007c00007807 */ /* 0x000fd20000000000 */
.L_x_22957:
[----:B------:R-:W-:Y:S05]  /*bfd0*/  BSYNC.RECONVERGENT B0 ;  /* 0x0000000000007941 */ /* 0x000fea0003800200 */
.L_x_22955:
[----:B------:R-:W-:-:S04]  /*bfe0*/  SHF.R.U32.HI R3, RZ, 0x18, R5 ;  /* 0x00000018ff037819 */ /* 0x000fc80000011605 */
[----:B------:R-:W-:-:S05]  /*bff0*/  LOP3.LUT R3, R0, 0x80, R3, 0xf8, !PT ;  /* 0x0000008000037812 */ /* 0x000fca00078ef803 */
[----:B------:R0:W-:Y:S01]  /*c000*/  STG.E.U8 desc[UR36][R8.64], R3 ;  /* 0x0000000308007986 */ /* 0x0001e2000c101124 */
[----:B------:R-:W-:Y:S05]  /*c010*/  BRA `(.L_x_22928) ;  /* 0x00000000000c7947 */ /* 0x000fea0003800000 */
.L_x_22949:
[----:B------:R-:W0:Y:S02]  /*c020*/  I2F.S16 R0, R22 ;  /* 0x0000001600007306 */ /* 0x000e240000101400 */
[----:B0-----:R-:W-:-:S05]  /*c030*/  F2FP.BF16.F32.PACK_AB R0, RZ, R0 ;  /* 0x00000000ff00723e */ /* 0x001fca00000010ff */
[----:B------:R0:W-:Y:S02]  /*c040*/  STG.E.U16 desc[UR36][R8.64], R0 ;  /* 0x0000000008007986 */ /* 0x0001e4000c101524 */
.L_x_22928:
[----:B------:R-:W-:-:S07]  /*c050*/  VIADD R16, R16, 0x80 ;  /* 0x0000008010107836 */ /* 0x000fce0000000000 */
.L_x_22887:
[----:B------:R-:W-:Y:S05]  /*c060*/  BSYNC.RECONVERGENT B6 ;  /* 0x0000000000067941 */ /* 0x000fea0003800200 */
.L_x_22886:
        /* <DEDUP_REMOVED lines=21> */
.L_x_22961:
[----:B------:R-:W-:Y:S01]  /*c1c0*/  STG.E.U8 desc[UR36][R2.64], R23 ;  /* 0x0000001702007986 */ /* 0x000fe2000c101124 */
[----:B------:R-:W-:Y:S05]  /*c1d0*/  EXIT ;  /* 0x000000000000794d */ /* 0x000fea0003800000 */
.L_x_22960:
        /* <DEDUP_REMOVED lines=8> */
[----:B------:R-:W-:Y:S01]  /*c260*/  STG.E.64 desc[UR36][R2.64], R4 ;  /* 0x0000000402007986 */ /* 0x000fe2000c101b24 */
[----:B------:R-:W-:Y:S05]  /*c270*/  EXIT ;  /* 0x000000000000794d */ /* 0x000fea0003800000 */
.L_x_22964:
[----:B------:R-:W-:Y:S01]  /*c280*/  STG.E desc[UR36][R2.64], R23 ;  /* 0x0000001702007986 */ /* 0x000fe2000c101924 */
[----:B------:R-:W-:Y:S05]  /*c290*/  EXIT ;  /* 0x000000000000794d */ /* 0x000fea0003800000 */
.L_x_22963:
[----:B------:R-:W-:Y:S01]  /*c2a0*/  STG.E.U16 desc[UR36][R2.64], R23 ;  /* 0x0000001702007986 */ /* 0x000fe2000c101524 */
[----:B------:R-:W-:Y:S05]  /*c2b0*/  EXIT ;  /* 0x000000000000794d */ /* 0x000fea0003800000 */
.L_x_22959:
        /* <DEDUP_REMOVED lines=9> */
.L_x_22966:
[----:B------:R-:W0:Y:S02]  /*c350*/  I2F.S16 R0, R23 ;  /* 0x0000001700007306 */ /* 0x000e240000101400 */
[----:B0-----:R-:W-:-:S05]  /*c360*/  F2FP.F16.F32.PACK_AB R0, RZ, R0 ;  /* 0x00000000ff00723e */ /* 0x001fca00000000ff */
[----:B------:R-:W-:Y:S01]  /*c370*/  STG.E.U16 desc[UR36][R2.64], R0 ;  /* 0x0000000002007986 */ /* 0x000fe2000c101524 */
[----:B------:R-:W-:Y:S05]  /*c380*/  EXIT ;  /* 0x000000000000794d */ /* 0x000fea0003800000 */
.L_x_22965:
        /* <DEDUP_REMOVED lines=10> */
.L_x_22968:
[----:B------:R-:W0:Y:S02]  /*c430*/  I2F.S16 R23, R23 ;  /* 0x0000001700177306 */ /* 0x000e240000101400 */
[----:B0-----:R-:W-:-:S04]  /*c440*/  F2FP.F16.F32.PACK_AB R5, RZ, R23 ;  /* 0x00000017ff05723e */ /* 0x001fc800000000ff */
[----:B------:R-:W-:-:S05]  /*c450*/  PRMT R5, R5, 0x5410, RZ ;  /* 0x0000541005057816 */ /* 0x000fca00000000ff */
[----:B------:R-:W-:Y:S01]  /*c460*/  STG.E desc[UR36][R2.64], R5 ;  /* 0x0000000502007986 */ /* 0x000fe2000c101924 */
[----:B------:R-:W-:Y:S05]  /*c470*/  EXIT ;  /* 0x000000000000794d */ /* 0x000fea0003800000 */
.L_x_22967:
[----:B------:R-:W0:Y:S02]  /*c480*/  I2F.F64.S16 R4, R23 ;  /* 0x0000001700047312 */ /* 0x000e240000101c00 */
[----:B0-----:R-:W-:Y:S01]  /*c490*/  STG.E.64 desc[UR36][R2.64], R4 ;  /* 0x0000000402007986 */ /* 0x001fe2000c101b24 */
[----:B------:R-:W-:Y:S05]  /*c4a0*/  EXIT ;  /* 0x000000000000794d */ /* 0x000fea0003800000 */
.L_x_22958:
        /* <DEDUP_REMOVED lines=12> */
.L_x_22972:
        /* <DEDUP_REMOVED lines=18> */
.L_x_22975:
[----:B------:R-:W-:-:S04]  /*c690*/  SHF.R.U32.HI R5, RZ, 0x18, R5 ;  /* 0x00000018ff057819 */ /* 0x000fc80000011605 */
[----:B------:R-:W-:-:S07]  /*c6a0*/  LOP3.LUT R0, R0, 0x80, R5, 0xf8, !PT ;  /* 0x0000008000007812 */ /* 0x000fce00078ef805 */
.L_x_22974:
[----:B------:R-:W-:Y:S05]  /*c6b0*/  BSYNC.RECONVERGENT B0 ;  /* 0x0000000000007941 */ /* 0x000fea0003800200 */
.L_x_22973:
[----:B------:R-:W-:Y:S01]  /*c6c0*/  STG.E.U8 desc[UR36][R2.64], R0 ;  /* 0x0000000002007986 */ /* 0x000fe2000c101124 */
[----:B------:R-:W-:Y:S05]  /*c6d0*/  EXIT ;  /* 0x000000000000794d */ /* 0x000fea0003800000 */
.L_x_22971:
        /* <DEDUP_REMOVED lines=18> */
.L_x_22978:
[----:B------:R-:W-:-:S04]  /*c800*/  SHF.R.U32.HI R5, RZ, 0x18, R5 ;  /* 0x00000018ff057819 */ /* 0x000fc80000011605 */
[----:B------:R-:W-:-:S07]  /*c810*/  LOP3.LUT R0, R0, 0x80, R5, 0xf8, !PT ;  /* 0x0000008000007812 */ /* 0x000fce00078ef805 */
.L_x_22977:
[----:B------:R-:W-:Y:S05]  /*c820*/  BSYNC.RECONVERGENT B0 ;  /* 0x0000000000007941 */ /* 0x000fea0003800200 */
.L_x_22976:
[----:B------:R-:W-:Y:S01]  /*c830*/  STG.E.U8 desc[UR36][R2.64], R0 ;  /* 0x0000000002007986 */ /* 0x000fe2000c101124 */
[----:B------:R-:W-:Y:S05]  /*c840*/  EXIT ;  /* 0x000000000000794d */ /* 0x000fea0003800000 */
.L_x_22970:
[----:B------:R-:W-:-:S13]  /*c850*/  ISETP.NE.AND P0, PT, R0, 0x1c, PT ;  /* 0x0000001c0000780c */ /* 0x000fda0003f05270 */
[----:B------:R-:W-:Y:S05]  /*c860*/  @!P0 BRA `(.L_x_22979) ;  /* 0x0000000000608947 */ /* 0x000fea0003800000 */
[----:B------:R-:W-:-:S13]  /*c870*/  ISETP.NE.AND P0, PT, R0, 0x1d, PT ;  /* 0x0000001d0000780c */ /* 0x000fda0003f05270 */
[----:B------:R-:W-:Y:S05]  /*c880*/  @!P0 BRA `(.L_x_22980) ;  /* 0x0000000000488947 */ /* 0x000fea0003800000 */
[----:B------:R-:W-:-:S13]  /*c890*/  ISETP.NE.AND P0, PT, R0, 0x2c, PT ;  /* 0x0000002c0000780c */ /* 0x000fda0003f05270 */
[----:B------:R-:W-:Y:S05]  /*c8a0*/  @P0 BRA `(.L_x_22962) ;  /* 0x0000000000a80947 */ /* 0x000fea0003800000 */
[----:B--2---:R-:W0:Y:S02]  /*c8b0*/  I2F.S16 R6, R23 ;  /* 0x0000001700067306 */ /* 0x004e240000101400 */
        /* <DEDUP_REMOVED lines=15> */
.L_x_22980:
[--C-:B------:R-:W-:Y:S01]  /*c9b0*/  SHF.R.S32.HI R5, RZ, 0x1f, R23.reuse ;  /* 0x0000001fff057819 */ /* 0x100fe20000011417 */
[----:B------:R-:W-:-:S05]  /*c9c0*/  IMAD.MOV.U32 R4, RZ, RZ, R23 ;  /* 0x000000ffff047224 */ /* 0x000fca00078e0017 */
[----:B------:R-:W-:Y:S01]  /*c9d0*/  STG.E.64 desc[UR36][R2.64], R4 ;  /* 0x0000000402007986 */ /* 0x000fe2000c101b24 */
[----:B------:R-:W-:Y:S05]  /*c9e0*/  EXIT ;  /* 0x000000000000794d */ /* 0x000fea0003800000 */
.L_x_22979:
[----:B------:R-:W-:Y:S01]  /*c9f0*/  STG.E desc[UR36][R2.64], R23 ;  /* 0x0000001702007986 */ /* 0x000fe2000c101924 */
[----:B------:R-:W-:Y:S05]  /*ca00*/  EXIT ;  /* 0x000000000000794d */ /* 0x000fea0003800000 */
.L_x_22969:
        /* <DEDUP_REMOVED lines=10> */
.L_x_22982:
[----:B------:R-:W0:Y:S01]  /*cab0*/  I2F.F64.S16 R4, R23 ;  /* 0x0000001700047312 */ /* 0x000e220000101c00 */
[----:B--2---:R-:W-:-:S05]  /*cac0*/  CS2R R6, SRZ ;  /* 0x0000000000067805 */ /* 0x004fca000001ff00 */
[----:B0-----:R-:W-:Y:S01]  /*cad0*/  STG.E.128 desc[UR36][R2.64], R4 ;  /* 0x0000000402007986 */ /* 0x001fe2000c101d24 */
[----:B------:R-:W-:Y:S05]  /*cae0*/  EXIT ;  /* 0x000000000000794d */ /* 0x000fea0003800000 */
.L_x_22981:
[----:B------:R-:W-:-:S13]  /*caf0*/  ISETP.NE.AND P0, PT, R0, 0xf, PT ;  /* 0x0000000f0000780c */ /* 0x000fda0003f05270 */
[----:B------:R-:W-:Y:S05]  /*cb00*/  @!P0 BRA `(.L_x_22983) ;  /* 0x0000000000e88947 */ /* 0x000fea0003800000 */
[----:B------:R-:W-:-:S13]  /*cb10*/  ISETP.NE.AND P0, PT, R0, 0x17, PT ;  /* 0x000000170000780c */ /* 0x000fda0003f05270 */
[----:B------:R-:W-:Y:S05]  /*cb20*/  @!P0 BRA `(.L_x_22984) ;  /* 0x0000000000908947 */ /* 0x000fea0003800000 */
[----:B------:R-:W-:-:S13]  /*cb30*/  ISETP.NE.AND P0, PT, R0, 0x18, PT ;  /* 0x000000180000780c */ /* 0x000fda0003f05270 */
[----:B------:R-:W-:Y:S05]  /*cb40*/  @!P0 BRA `(.L_x_22985) ;  /* 0x0000000000448947 */ /* 0x000fea0003800000 */
.L_x_22962:
        /* <DEDUP_REMOVED lines=16> */
.L_x_22986:
[----:B------:R-:W-:Y:S05]  /*cc50*/  EXIT ;  /* 0x000000000000794d */ /* 0x000fea0003800000 */
.L_x_22985:
        /* <DEDUP_REMOVED lines=13> */
.L_x_22988:
[----:B------:R-:W-:Y:S05]  /*cd30*/  BSYNC.RECONVERGENT B0 ;  /* 0x0000000000007941 */ /* 0x000fea0003800200 */
.L_x_22987:
[----:B------:R-:W-:-:S05]  /*cd40*/  LOP3.LUT R5, R0, 0x80, R5, 0xf8, !PT ;  /* 0x0000008000057812 */ /* 0x000fca00078ef805 */
[----:B------:R-:W-:Y:S01]  /*cd50*/  STG.E.U8 desc[UR36][R2.64], R5 ;  /* 0x0000000502007986 */ /* 0x000fe2000c101124 */
[----:B------:R-:W-:Y:S05]  /*cd60*/  EXIT ;  /* 0x000000000000794d */ /* 0x000fea0003800000 */
.L_x_22984:
        /* <DEDUP_REMOVED lines=12> */
.L_x_22990:
[----:B------:R-:W-:Y:S01]  /*ce30*/  IMAD.MOV.U32 R0, RZ, RZ, 0x7f ;  /* 0x0000007fff007424 */ /* 0x000fe200078e00ff */
[----:B------:R-:W-:-:S04]  /*ce40*/  ISETP.GT.U32.AND P0, PT, R4, 0x7f800000, PT ;  /* 0x7f8000000400780c */ /* 0x000fc80003f04070 */
[----:B------:R-:W-:-:S09]  /*ce50*/  SEL R0, R0, 0x7c, P0 ;  /* 0x0000007c00007807 */ /* 0x000fd20000000000 */
.L_x_22991:
[----:B------:R-:W-:Y:S05]  /*ce60*/  BSYNC.RECONVERGENT B0 ;  /* 0x0000000000007941 */ /* 0x000fea0003800200 */
.L_x_22989:
[----:B------:R-:W-:-:S04]  /*ce70*/  SHF.R.U32.HI R5, RZ, 0x18, R5 ;  /* 0x00000018ff057819 */ /* 0x000fc80000011605 */
[----:B------:R-:W-:-:S05]  /*ce80*/  LOP3.LUT R5, R0, 0x80, R5, 0xf8, !PT ;  /* 0x0000008000057812 */ /* 0x000fca00078ef805 */
[----:B------:R-:W-:Y:S01]  /*ce90*/  STG.E.U8 desc[UR36][R2.64], R5 ;  /* 0x0000000502007986 */ /* 0x000fe2000c101124 */
[----:B------:R-:W-:Y:S05]  /*cea0*/  EXIT ;  /* 0x000000000000794d */ /* 0x000fea0003800000 */
.L_x_22983:
[----:B------:R-:W0:Y:S02]  /*ceb0*/  I2F.S16 R0, R23 ;  /* 0x0000001700007306 */ /* 0x000e240000101400 */
[----:B0-----:R-:W-:-:S05]  /*cec0*/  F2FP.BF16.F32.PACK_AB R0, RZ, R0 ;  /* 0x00000000ff00723e */ /* 0x001fca00000010ff */
[----:B------:R-:W-:Y:S01]  /*ced0*/  STG.E.U16 desc[UR36][R2.64], R0 ;  /* 0x0000000002007986 */ /* 0x000fe2000c101524 */
[----:B------:R-:W-:Y:S05]  /*cee0*/  EXIT ;  /* 0x000000000000794d */ /* 0x000fea0003800000 */
.L_x_22992:
        /* <DEDUP_REMOVED lines=9> */
.L_x_23988:


//--------------------- .text._ZN2at6native18elementwise_kernelILi128ELi4EZNS0_22gpu_kernel_impl_nocastIZNS0_54_GLOBAL__N__d8c5977b_16_LinearAlgebra_cu_35b291db_316116addr_kernel_cudaERNS_14TensorIteratorERKN3c106ScalarES9_EUlbbbE0_EEvRNS_18TensorIteratorBaseERKT_EUliE_EEviT1_ --------------------------
	.section	.text._ZN2at6native18elementwise_kernelILi128ELi4EZNS0_22gpu_kernel_impl_nocastIZNS0_54_GLOBAL__N__d8c5977b_16_LinearAlgebra_cu_35b291db_316116addr_kernel_cudaERNS_14TensorIteratorERKN3c106ScalarES9_EUlbbbE0_EEvRNS_18TensorIteratorBaseERKT_EUliE_EEviT1_,"ax",@progbits
	.align	128
        .global         _ZN2at6native18elementwise_kernelILi128ELi4EZNS0_22gpu_kernel_impl_nocastIZNS0_54_GLOBAL__N__d8c5977b_16_LinearAlgebra_cu_35b291db_316116addr_kernel_cudaERNS_14TensorIteratorERKN3c106ScalarES9_EUlbbbE0_EEvRNS_18TensorIteratorBaseERKT_EUliE_EEviT1_
        .type           _ZN2at6native18elementwise_kernelILi128ELi4EZNS0_22gpu_kernel_impl_nocastIZNS0_54_GLOBAL__N__d8c5977b_16_LinearAlgebra_cu_35b291db_316116addr_kernel_cudaERNS_14TensorIteratorERKN3c106ScalarES9_EUlbbbE0_EEvRNS_18TensorIteratorBaseERKT_EUliE_EEviT1_,@function
        .size           _ZN2at6native18elementwise_kernelILi128ELi4EZNS0_22gpu_kernel_impl_nocastIZNS0_54_GLOBAL__N__d8c5977b_16_LinearAlgebra_cu_35b291db_316116addr_kernel_cudaERNS_14TensorIteratorERKN3c106ScalarES9_EUlbbbE0_EEvRNS_18TensorIteratorBaseERKT_EUliE_EEviT1_,(.L_x_23989 - _ZN2at6native18elementwise_kernelILi128ELi4EZNS0_22gpu_kernel_impl_nocastIZNS0_54_GLOBAL__N__d8c5977b_16_LinearAlgebra_cu_35b291db_316116addr_kernel_cudaERNS_14TensorIteratorERKN3c106ScalarES9_EUlbbbE0_EEvRNS_18TensorIteratorBaseERKT_EUliE_EEviT1_)
        .other          _ZN2at6native18elementwise_kernelILi128ELi4EZNS0_22gpu_kernel_impl_nocastIZNS0_54_GLOBAL__N__d8c5977b_16_LinearAlgebra_cu_35b291db_316116addr_kernel_cudaERNS_14TensorIteratorERKN3c106ScalarES9_EUlbbbE0_EEvRNS_18TensorIteratorBaseERKT_EUliE_EEviT1_,@"STO_CUDA_ENTRY STV_DEFAULT"
_ZN2at6native18elementwise_kernelILi128ELi4EZNS0_22gpu_kernel_impl_nocastIZNS0_54_GLOBAL__N__d8c5977b_16_LinearAlgebra_cu_35b291db_316116addr_kernel_cudaERNS_14TensorIteratorERKN3c106ScalarES9_EUlbbbE0_EEvRNS_18TensorIteratorBaseERKT_EUliE_EEviT1_:
.text._ZN2at6native18elementwise_kernelILi128ELi4EZNS0_22gpu_kernel_impl_nocastIZNS0_54_GLOBAL__N__d8c5977b_16_LinearAlgebra_cu_35b291db_316116addr_kernel_cudaERNS_14TensorIteratorERKN3c106ScalarES9_EUlbbbE0_EEvRNS_18TensorIteratorBaseERKT_EUliE_EEviT1_:
        /* <DEDUP_REMOVED lines=16> */
[----:B------:R-:W0:Y:S02]  /*0100*/  LDC.64 R4, c[0x0][0x650] ;  /* 0x00019400ff047b82 */ /* 0x000e240000000a00 */
[----:B0-----:R-:W2:Y:S02]  /*0110*/  LDG.E.U8 R4, desc[UR6][R4.64] ;  /* 0x0000000604047981 */ /* 0x001ea4000c1e1100 */
[----:B--2---:R-:W-:-:S04]  /*0120*/  ISETP.NE.AND P0, PT, R4, RZ, PT ;  /* 0x000000ff0400720c */ /* 0x004fc80003f05270 */
[----:B------:R-:W-:-:S13]  /*0130*/  ISETP.NE.AND P1, PT, RZ, UR5, P0 ;  /* 0x00000005ff007c0c */ /* 0x000fda0008725270 */
[----:B------:R-:W0:Y:S08]  /*0140*/  @!P1 LDC.64 R8, c[0x0][0x658] ;  /* 0x00019600ff089b82 */ /* 0x000e300000000a00 */
[----:B------:R-:W1:Y:S01]  /*0150*/  @!P1 LDC.64 R6, c[0x0][0x660] ;  /* 0x00019800ff069b82 */ /* 0x000e620000000a00 */
[----:B0-----:R-:W2:Y:S04]  /*0160*/  @!P1 LDG.E.U8 R8, desc[UR6][R8.64] ;  /* 0x0000000608089981 */ /* 0x001ea8000c1e1100 */
[----:B-1----:R-:W3:Y:S03]  /*0170*/  @!P1 LDG.E.U8 R6, desc[UR6][R6.64] ;  /* 0x0000000606069981 */ /* 0x002ee6000c1e1100 */
[----:B------:R-:W0:Y:S01]  /*0180*/  LDC.64 R10, c[0x0][0x648] ;  /* 0x00019200ff0a7b82 */ /* 0x000e220000000a00 */
[----:B------:R-:W-:-:S02]  /*0190*/  IADD3 R3, PT, PT, R3, 0x80, RZ ;  /* 0x0000008003037810 */ /* 0x000fc40007ffe0ff */
[----:B--2---:R-:W-:-:S04]  /*01a0*/  @!P1 ISETP.NE.AND P0, PT, R8, RZ, PT ;  /* 0x000000ff0800920c */ /* 0x004fc80003f05270 */
[----:B------:R-:W-:Y:S02]  /*01b0*/  @!P1 ISETP.NE.AND P2, PT, RZ, UR8, P0 ;  /* 0x00000008ff009c0c */ /* 0x000fe40008745270 */
[----:B------:R-:W-:Y:S02]  /*01c0*/  PLOP3.LUT P0, PT, PT, PT, PT, 0x80, 0x8 ;  /* 0x000000000008781c */ /* 0x000fe40003f0f070 */
[----:B---3--:R-:W-:-:S04]  /*01d0*/  @!P1 ISETP.NE.AND P0, PT, R6, RZ, P2 ;  /* 0x000000ff0600920c */ /* 0x008fc80001705270 */
[----:B------:R-:W-:Y:S02]  /*01e0*/  SEL R5, RZ, 0x1, !P0 ;  /* 0x00000001ff057807 */ /* 0x000fe40004000000 */
[----:B------:R-:W-:-:S03]  /*01f0*/  ISETP.GE.AND P0, PT, R3, UR4, PT ;  /* 0x0000000403007c0c */ /* 0x000fc6000bf06270 */
[----:B0-----:R0:W-:Y:S10]  /*0200*/  STG.E.U8 desc[UR6][R10.64], R5 ;  /* 0x000000050a007986 */ /* 0x0011f4000c101106 */
[----:B------:R-:W-:Y:S05]  /*0210*/  @P0 BREAK.RELIABLE B1 ;  /* 0x0000000000010942 */ /* 0x000fea0003800100 */
[----:B------:R-:W-:Y:S05]  /*0220*/  @P0 BRA `(.L_x_22997) ;  /* 0x0000000000980947 */ /* 0x000fea0003800000 */
[----:B0-----:R-:W0:Y:S02]  /*0230*/  LDC.64 R4, c[0x0][0x650] ;  /* 0x00019400ff047b82 */ /* 0x001e240000000a00 */
[----:B0-----:R-:W2:Y:S06]  /*0240*/  LDG.E.U8 R4, desc[UR6][R4.64] ;  /* 0x0000000604047981 */ /* 0x001eac000c1e1100 */
[----:B------:R-:W0:Y:S01]  /*0250*/  LDC.64 R8, c[0x0][0x648] ;  /* 0x00019200ff087b82 */ /* 0x000e220000000a00 */
[----:B------:R-:W-:Y:S02]  /*0260*/  ISETP.NE.AND P2, PT, RZ, UR5, PT ;  /* 0x00000005ff007c0c */ /* 0x000fe4000bf45270 */
[----:B------:R-:W-:-:S02]  /*0270*/  PLOP3.LUT P0, PT, PT, PT, PT, 0x80, 0x8 ;  /* 0x000000000008781c */ /* 0x000fc40003f0f070 */
[----:B--2---:R-:W-:-:S13]  /*0280*/  ISETP.NE.AND P1, PT, R4, RZ, PT ;  /* 0x000000ff0400720c */ /* 0x004fda0003f25270 */
[----:B0-----:R-:W-:Y:S05]  /*0290*/  @P1 BRA P2, `(.L_x_22998) ;  /* 0x00000000001c1947 */ /* 0x001fea0001000000 */
[----:B------:R-:W0:Y:S08]  /*02a0*/  LDC.64 R6, c[0x0][0x658] ;  /* 0x00019600ff067b82 */ /* 0x000e300000000a00 */
[----:B------:R-:W1:Y:S01]  /*02b0*/  LDC.64 R4, c[0x0][0x660] ;  /* 0x00019800ff047b82 */ /* 0x000e620000000a00 */
[----:B0-----:R-:W2:Y:S04]  /*02c0*/  LDG.E.U8 R6, desc[UR6][R6.64] ;  /* 0x0000000606067981 */ /* 0x001ea8000c1e1100 */
[----:B-1----:R-:W3:Y:S01]  /*02d0*/  LDG.E.U8 R4, desc[UR6][R4.64] ;  /* 0x0000000604047981 */ /* 0x002ee2000c1e1100 */
[----:B--2---:R-:W-:-:S04]  /*02e0*/  ISETP.NE.AND P0, PT, R6, RZ, PT ;  /* 0x000000ff0600720c */ /* 0x004fc80003f05270 */
[----:B------:R-:W-:-:S04]  /*02f0*/  ISETP.NE.AND P0, PT, RZ, UR8, P0 ;  /* 0x00000008ff007c0c */ /* 0x000fc80008705270 */
[----:B---3--:R-:W-:-:S13]  /*0300*/  ISETP.NE.AND P0, PT, R4, RZ, P0 ;  /* 0x000000ff0400720c */ /* 0x008fda0000705270 */
.L_x_22998:
[----:B------:R-:W-:Y:S02]  /*0310*/  SEL R5, RZ, 0x1, !P0 ;  /* 0x00000001ff057807 */ /* 0x000fe40004000000 */
[----:B------:R-:W-:-:S03]  /*0320*/  IADD3 R3, PT, PT, R3, 0x80, RZ ;  /* 0x0000008003037810 */ /* 0x000fc60007ffe0ff */
[----:B------:R0:W-:Y:S04]  /*0330*/  STG.E.U8 desc[UR6][R8.64], R5 ;  /* 0x0000000508007986 */ /* 0x0001e8000c101106 */
.L_x_22996:
[----:B------:R-:W-:-:S13]  /*0340*/  ISETP.GE.AND P0, PT, R3, UR4, PT ;  /* 0x0000000403007c0c */ /* 0x000fda000bf06270 */
[----:B------:R-:W-:Y:S05]  /*0350*/  @P0 BREAK.RELIABLE B1 ;  /* 0x0000000000010942 */ /* 0x000fea0003800100 */
[----:B------:R-:W-:Y:S05]  /*0360*/  @P0 BRA `(.L_x_22997) ;  /* 0x0000000000480947 */ /* 0x000fea0003800000 */
[----:B------:R-:W-:Y:S05]  /*0370*/  BSYNC.RELIABLE B1 ;  /* 0x0000000000017941 */ /* 0x000fea0003800100 */
.L_x_22995:
        /* <DEDUP_REMOVED lines=14> */
.L_x_22999:
[----:B------:R-:W-:Y:S02]  /*0460*/  SEL R5, RZ, 0x1, !P0 ;  /* 0x00000001ff057807 */ /* 0x000fe40004000000 */
[----:B------:R-:W-:-:S03]  /*0470*/  IADD3 R3, PT, PT, R3, 0x80, RZ ;  /* 0x0000008003037810 */ /* 0x000fc60007ffe0ff */
[----:B------:R1:W-:Y:S04]  /*0480*/  STG.E.U8 desc[UR6][R8.64], R5 ;  /* 0x0000000508007986 */ /* 0x0003e8000c101106 */
.L_x_22997:
[----:B------:R-:W-:Y:S05]  /*0490*/  BSYNC.RECONVERGENT B0 ;  /* 0x0000000000007941 */ /* 0x000fea0003800200 */
.L_x_22994:
[----:B------:R-:W-:Y:S05]  /*04a0*/  WARPSYNC.ALL ;  /* 0x0000000000007948 */ /* 0x000fea0003800000 */
[----:B------:R-:W-:-:S13]  /*04b0*/  ISETP.GE.AND P0, PT, R3, UR4, PT ;  /* 0x0000000403007c0c */ /* 0x000fda000bf06270 */
[----:B------:R-:W-:Y:S05]  /*04c0*/  @P0 EXIT ;  /* 0x000000000000094d */ /* 0x000fea0003800000 */
[----:B------:R-:W2:Y:S02]  /*04d0*/  LDC.64 R2, c[0x0][0x650] ;  /* 0x00019400ff027b82 */ /* 0x000ea40000000a00 */
[----:B--2---:R-:W2:Y:S06]  /*04e0*/  LDG.E.U8 R2, desc[UR6][R2.64] ;  /* 0x0000000602027981 */ /* 0x004eac000c1e1100 */
[----:B------:R-:W3:Y:S01]  /*04f0*/  LDC.64 R6, c[0x0][0x648] ;  /* 0x00019200ff067b82 */ /* 0x000ee20000000a00 */
[----:B------:R-:W-:Y:S02]  /*0500*/  ISETP.NE.AND P2, PT, RZ, UR5, PT ;  /* 0x00000005ff007c0c */ /* 0x000fe4000bf45270 */
[----:B------:R-:W-:-:S02]  /*0510*/  PLOP3.LUT P0, PT, PT, PT, PT, 0x80, 0x8 ;  /* 0x000000000008781c */ /* 0x000fc40003f0f070 */
[----:B--2---:R-:W-:-:S13]  /*0520*/  ISETP.NE.AND P1, PT, R2, RZ, PT ;  /* 0x000000ff0200720c */ /* 0x004fda0003f25270 */
[----:B---3--:R-:W-:Y:S05]  /*0530*/  @P1 BRA P2, `(.L_x_23000) ;  /* 0x00000000001c1947 */ /* 0x008fea0001000000 */
[----:B01----:R-:W0:Y:S08]  /*0540*/  LDC.64 R4, c[0x0][0x658] ;  /* 0x00019600ff047b82 */ /* 0x003e300000000a00 */
[----:B------:R-:W1:Y:S01]  /*0550*/  LDC.64 R2, c[0x0][0x660] ;  /* 0x00019800ff027b82 */ /* 0x000e620000000a00 */
[----:B0-----:R-:W2:Y:S04]  /*0560*/  LDG.E.U8 R4, desc[UR6][R4.64] ;  /* 0x0000000604047981 */ /* 0x001ea8000c1e1100 */
[----:B-1----:R-:W3:Y:S01]  /*0570*/  LDG.E.U8 R2, desc[UR6][R2.64] ;  /* 0x0000000602027981 */ /* 0x002ee2000c1e1100 */
[----:B--2---:R-:W-:-:S04]  /*0580*/  ISETP.NE.AND P0, PT, R4, RZ, PT ;  /* 0x000000ff0400720c */ /* 0x004fc80003f05270 */
[----:B------:R-:W-:-:S04]  /*0590*/  ISETP.NE.AND P0, PT, RZ, UR8, P0 ;  /* 0x00000008ff007c0c */ /* 0x000fc80008705270 */
[----:B---3--:R-:W-:-:S13]  /*05a0*/  ISETP.NE.AND P0, PT, R2, RZ, P0 ;  /* 0x000000ff0200720c */ /* 0x008fda0000705270 */
.L_x_23000:
[----:B------:R-:W-:-:S05]  /*05b0*/  SEL R3, RZ, 0x1, !P0 ;  /* 0x00000001ff037807 */ /* 0x000fca0004000000 */
[----:B------:R-:W-:Y:S01]  /*05c0*/  STG.E.U8 desc[UR6][R6.64], R3 ;  /* 0x0000000306007986 */ /* 0x000fe2000c101106 */
[----:B------:R-:W-:Y:S05]  /*05d0*/  EXIT ;  /* 0x000000000000794d */ /* 0x000fea0003800000 */
.L_x_22993:
        /* <DEDUP_REMOVED lines=381> */
.L_x_23004:
[----:B------:R-:W0:Y:S02]  /*1db0*/  LDCU.64 UR10, c[0x0][0x650] ;  /* 0x0000ca00ff0a77ac */ /* 0x000e240008000a00 */
[----:B0-----:R-:W-:-:S04]  /*1dc0*/  IADD3 R8, P0, PT, R6, UR10, RZ ;  /* 0x0000000a06087c10 */ /* 0x001fc8000ff1e0ff */
[----:B------:R-:W-:Y:S01]  /*1dd0*/  IADD3.X R9, PT, PT, RZ, UR11, RZ, P0, !PT ;  /* 0x0000000bff097c10 */ /* 0x000fe200087fe4ff */
[----:B------:R-:W0:Y:S04]  /*1de0*/  LDCU.64 UR10, c[0x0][0x648] ;  /* 0x0000c900ff0a77ac */ /* 0x000e280008000a00 */
[----:B------:R-:W2:Y:S02]  /*1df0*/  LDG.E.U8 R8, desc[UR6][R8.64] ;  /* 0x0000000608087981 */ /* 0x000ea4000c1e1100 */
[----:B--2---:R-:W-:-:S04]  /*1e00*/  ISETP.NE.AND P1, PT, R8, RZ, PT ;  /* 0x000000ff0800720c */ /* 0x004fc80003f25270 */
[----:B------:R-:W-:-:S13]  /*1e10*/  ISETP.NE.AND P1, PT, RZ, UR5, P1 ;  /* 0x00000005ff007c0c */ /* 0x000fda0008f25270 */
[----:B------:R-:W1:Y:S08]  /*1e20*/  @!P1 LDC.64 R10, c[0x0][0x658] ;  /* 0x00019600ff0a9b82 */ /* 0x000e700000000a00 */
[----:B------:R-:W2:Y:S01]  /*1e30*/  @!P1 LDC.64 R12, c[0x0][0x660] ;  /* 0x00019800ff0c9b82 */ /* 0x000ea20000000a00 */
[----:B-1----:R-:W-:-:S04]  /*1e40*/  @!P1 IADD3 R10, P0, PT, R7, R10, RZ ;  /* 0x0000000a070a9210 */ /* 0x002fc80007f1e0ff */
[----:B------:R-:W-:Y:S02]  /*1e50*/  @!P1 IADD3.X R11, PT, PT, RZ, R11, RZ, P0, !PT ;  /* 0x0000000bff0b9210 */ /* 0x000fe400007fe4ff */
[----:B--2---:R-:W-:-:S03]  /*1e60*/  @!P1 IADD3 R6, P0, PT, R4, R12, RZ ;  /* 0x0000000c04069210 */ /* 0x004fc60007f1e0ff */
[----:B------:R-:W2:Y:S01]  /*1e70*/  @!P1 LDG.E.U8 R10, desc[UR6][R10.64] ;  /* 0x000000060a0a9981 */ /* 0x000ea2000c1e1100 */
[----:B------:R-:W-:-:S05]  /*1e80*/  @!P1 IADD3.X R7, PT, PT, RZ, R13, RZ, P0, !PT ;  /* 0x0000000dff079210 */ /* 0x000fca00007fe4ff */
[----:B------:R-:W3:Y:S01]  /*1e90*/  @!P1 LDG.E.U8 R6, desc[UR6][R6.64] ;  /* 0x0000000606069981 */ /* 0x000ee2000c1e1100 */
[----:B0-----:R-:W-:Y:S02]  /*1ea0*/  IADD3 R4, P3, PT, R5, UR10, RZ ;  /* 0x0000000a05047c10 */ /* 0x001fe4000ff7e0ff */
[----:B------:R-:W-:Y:S02]  /*1eb0*/  IADD3 R3, PT, PT, R3, 0x80, RZ ;  /* 0x0000008003037810 */ /* 0x000fe40007ffe0ff */
[----:B------:R-:W-:Y:S02]  /*1ec0*/  IADD3.X R5, PT, PT, RZ, UR11, RZ, P3, !PT ;  /* 0x0000000bff057c10 */ /* 0x000fe40009ffe4ff */
[----:B--2---:R-:W-:-:S04]  /*1ed0*/  @!P1 ISETP.NE.AND P0, PT, R10, RZ, PT ;  /* 0x000000ff0a00920c */ /* 0x004fc80003f05270 */
[----:B------:R-:W-:Y:S02]  /*1ee0*/  @!P1 ISETP.NE.AND P2, PT, RZ, UR8, P0 ;  /* 0x00000008ff009c0c */ /* 0x000fe40008745270 */
[----:B------:R-:W-:Y:S02]  /*1ef0*/  PLOP3.LUT P0, PT, PT, PT, PT, 0x80, 0x8 ;  /* 0x000000000008781c */ /* 0x000fe40003f0f070 */
[----:B---3--:R-:W-:-:S04]  /*1f00*/  @!P1 ISETP.NE.AND P0, PT, R6, RZ, P2 ;  /* 0x000000ff0600920c */ /* 0x008fc80001705270 */
[----:B------:R-:W-:Y:S02]  /*1f10*/  SEL R9, RZ, 0x1, !P0 ;  /* 0x00000001ff097807 */ /* 0x000fe40004000000 */
[----:B------:R-:W-:-:S03]  /*1f20*/  ISETP.GE.AND P0, PT, R3, UR4, PT ;  /* 0x0000000403007c0c */ /* 0x000fc6000bf06270 */
[----:B------:R0:W-:Y:S10]  /*1f30*/  STG.E.U8 desc[UR6][R4.64], R9 ;  /* 0x0000000904007986 */ /* 0x0001f4000c101106 */
        /* <DEDUP_REMOVED lines=375> */
.L_x_23006:
        /* <DEDUP_REMOVED lines=22> */
[----:B------:R-:W-:-:S05]  /*3810*/  SEL R9, RZ, 0x1, !P0 ;  /* 0x00000001ff097807 */ /* 0x000fca0004000000 */
[----:B------:R0:W-:Y:S04]  /*3820*/  STG.E.U8 desc[UR6][R4.64], R9 ;  /* 0x0000000904007986 */ /* 0x0001e8000c101106 */
.L_x_23003:
[----:B------:R-:W-:-:S13]  /*3830*/  ISETP.GE.AND P0, PT, R3, UR4, PT ;  /* 0x0000000403007c0c */ /* 0x000fda000bf06270 */
[----:B------:R-:W-:Y:S05]  /*3840*/  @P0 BREAK.RELIABLE B1 ;  /* 0x0000000000010942 */ /* 0x000fea0003800100 */
[----:B------:R-:W-:Y:S05]  /*3850*/  @P0 BRA `(.L_x_23005) ;  /* 0x0000001800380947 */ /* 0x000fea0003800000 */
[----:B------:R-:W-:Y:S05]  /*3860*/  BSYNC.RELIABLE B1 ;  /* 0x0000000000017941 */ /* 0x000fea0003800100 */
.L_x_23002:
        /* <DEDUP_REMOVED lines=373> */
.L_x_23007:
        /* <DEDUP_REMOVED lines=24> */
.L_x_23005:
[----:B------:R-:W-:Y:S05]  /*5140*/  BSYNC.RECONVERGENT B0 ;  /* 0x0000000000007941 */ /* 0x000fea0003800200 */
.L_x_23001:
        /* <DEDUP_REMOVED lines=376> */
.L_x_23008:
[----:B------:R-:W0:Y:S01]  /*68d0*/  LDCU.128 UR12, c[0x0][0x650] ;  /* 0x0000ca00ff0c77ac */ /* 0x000e220008000c00 */
[----:B------:R-:W1:Y:S01]  /*68e0*/  LDCU.64 UR10, c[0x0][0x660] ;  /* 0x0000cc00ff0a77ac */ /* 0x000e620008000a00 */
[----:B0-----:R-:W-:-:S04]  /*68f0*/  IADD3 R6, P0, PT, R4, UR12, RZ ;  /* 0x0000000c04067c10 */ /* 0x001fc8000ff1e0ff */
[----:B------:R-:W-:-:S05]  /*6900*/  IADD3.X R7, PT, PT, RZ, UR13, RZ, P0, !PT ;  /* 0x0000000dff077c10 */ /* 0x000fca00087fe4ff */
[----:B------:R-:W2:Y:S01]  /*6910*/  LDG.E.U8 R6, desc[UR6][R6.64] ;  /* 0x0000000606067981 */ /* 0x000ea2000c1e1100 */
[----:B------:R-:W-:-:S04]  /*6920*/  IADD3 R8, P0, PT, R5, UR14, RZ ;  /* 0x0000000e05087c10 */ /* 0x000fc8000ff1e0ff */
[----:B------:R-:W-:Y:S02]  /*6930*/  IADD3.X R9, PT, PT, RZ, UR15, RZ, P0, !PT ;  /* 0x0000000fff097c10 */ /* 0x000fe400087fe4ff */
[----:B-1----:R-:W-:-:S04]  /*6940*/  IADD3 R4, P0, PT, R2, UR10, RZ ;  /* 0x0000000a02047c10 */ /* 0x002fc8000ff1e0ff */
[----:B------:R-:W-:Y:S01]  /*6950*/  IADD3.X R5, PT, PT, RZ, UR11, RZ, P0, !PT ;  /* 0x0000000bff057c10 */ /* 0x000fe200087fe4ff */
[----:B------:R-:W0:Y:S01]  /*6960*/  LDCU.64 UR10, c[0x0][0x648] ;  /* 0x0000c900ff0a77ac */ /* 0x000e220008000a00 */
[----:B--2---:R-:W-:-:S04]  /*6970*/  ISETP.NE.AND P1, PT, R6, RZ, PT ;  /* 0x000000ff0600720c */ /* 0x004fc80003f25270 */
[----:B------:R-:W-:-:S13]  /*6980*/  ISETP.NE.AND P1, PT, RZ, UR5, P1 ;  /* 0x00000005ff007c0c */ /* 0x000fda0008f25270 */
[----:B------:R-:W2:Y:S04]  /*6990*/  @!P1 LDG.E.U8 R8, desc[UR6][R8.64] ;  /* 0x0000000608089981 */ /* 0x000ea8000c1e1100 */
[----:B------:R-:W3:Y:S01]  /*69a0*/  @!P1 LDG.E.U8 R4, desc[UR6][R4.64] ;  /* 0x0000000604049981 */ /* 0x000ee2000c1e1100 */
[----:B0-----:R-:W-:-:S04]  /*69b0*/  IADD3 R2, P3, PT, R3, UR10, RZ ;  /* 0x0000000a03027c10 */ /* 0x001fc8000ff7e0ff */
[----:B------:R-:W-:Y:S02]  /*69c0*/  IADD3.X R3, PT, PT, RZ, UR11, RZ, P3, !PT ;  /* 0x0000000bff037c10 */ /* 0x000fe40009ffe4ff */
[----:B--2---:R-:W-:-:S04]  /*69d0*/  @!P1 ISETP.NE.AND P0, PT, R8, RZ, PT ;  /* 0x000000ff0800920c */ /* 0x004fc80003f05270 */
[----:B------:R-:W-:Y:S02]  /*69e0*/  @!P1 ISETP.NE.AND P2, PT, RZ, UR8, P0 ;  /* 0x00000008ff009c0c */ /* 0x000fe40008745270 */
[----:B------:R-:W-:Y:S02]  /*69f0*/  PLOP3.LUT P0, PT, PT, PT, PT, 0x80, 0x8 ;  /* 0x000000000008781c */ /* 0x000fe40003f0f070 */
[----:B---3--:R-:W-:-:S04]  /*6a00*/  @!P1 ISETP.NE.AND P0, PT, R4, RZ, P2 ;  /* 0x000000ff0400920c */ /* 0x008fc80001705270 */
[----:B------:R-:W-:-:S05]  /*6a10*/  SEL R7, RZ, 0x1, !P0 ;  /* 0x00000001ff077807 */ /* 0x000fca0004000000 */
[----:B------:R-:W-:Y:S01]  /*6a20*/  STG.E.U8 desc[UR6][R2.64], R7 ;  /* 0x0000000702007986 */ /* 0x000fe2000c101106 */
[----:B------:R-:W-:Y:S05]  /*6a30*/  EXIT ;  /* 0x000000000000794d */ /* 0x000fea0003800000 */
.L_x_23009:
        /* <DEDUP_REMOVED lines=12> */
.L_x_23989:


//--------------------- .text._ZN2at6native27unrolled_elementwise_kernelIZNS0_54_GLOBAL__N__d8c5977b_16_LinearAlgebra_cu_35b291db_316116addr_kernel_cudaERNS_14TensorIteratorERKN3c106ScalarES8_EUlbbbE0_St5arrayIPcLm4EELi4E23TrivialOffsetCalculatorILi3EjESD_ILi1EjENS0_6memory15LoadWithoutCastENSG_16StoreWithoutCastEEEviT_T0_T2_T3_T4_T5_ --------------------------
	.section	.text._ZN2at6native27unrolled_elementwise_kernelIZNS0_54_GLOBAL__N__d8c5977b_16_LinearAlgebra_cu_35b291db_316116addr_kernel_cudaERNS_14TensorIteratorERKN3c106ScalarES8_EUlbbbE0_St5arrayIPcLm4EELi4E23TrivialOffsetCalculatorILi3EjESD_ILi1EjENS0_6memory15LoadWithoutCastENSG_16StoreWithoutCastEEEviT_T0_T2_T3_T4_T5_,"ax",@progbits
	.align	128
        .global         _ZN2at6native27unrolled_elementwise_kernelIZNS0_54_GLOBAL__N__d8c5977b_16_LinearAlgebra_cu_35b291db_316116addr_kernel_cudaERNS_14TensorIteratorERKN3c106ScalarES8_EUlbbbE0_St5arrayIPcLm4EELi4E23TrivialOffsetCalculatorILi3EjESD_ILi1EjENS0_6memory15LoadWithoutCastENSG_16StoreWithoutCastEEEviT_T0_T2_T3_T4_T5_
        .type           _ZN2at6native27unrolled_elementwise_kernelIZNS0_54_GLOBAL__N__d8c5977b_16_LinearAlgebra_cu_35b291db_316116addr_kernel_cudaERNS_14TensorIteratorERKN3c106ScalarES8_EUlbbbE0_St5arrayIPcLm4EELi4E23TrivialOffsetCalculatorILi3EjESD_ILi1EjENS0_6memory15LoadWithoutCastENSG_16StoreWithoutCastEEEviT_T0_T2_T3_T4_T5_,@function
        .size           _ZN2at6native27unrolled_elementwise_kernelIZNS0_54_GLOBAL__N__d8c5977b_16_LinearAlgebra_cu_35b291db_316116addr_kernel_cudaERNS_14TensorIteratorERKN3c106ScalarES8_EUlbbbE0_St5arrayIPcLm4EELi4E23TrivialOffsetCalculatorILi3EjESD_ILi1EjENS0_6memory15LoadWithoutCastENSG_16StoreWithoutCastEEEviT_T0_T2_T3_T4_T5_,(.L_x_23990 - _ZN2at6native27unrolled_elementwise_kernelIZNS0_54_GLOBAL__N__d8c5977b_16_LinearAlgebra_cu_35b291db_316116addr_kernel_cudaERNS_14TensorIteratorERKN3c106ScalarES8_EUlbbbE0_St5arrayIPcLm4EELi4E23TrivialOffsetCalculatorILi3EjESD_ILi1EjENS0_6memory15LoadWithoutCastENSG_16StoreWithoutCastEEEviT_T0_T2_T3_T4_T5_)
        .other          _ZN2at6native27unrolled_elementwise_kernelIZNS0_54_GLOBAL__N__d8c5977b_16_LinearAlgebra_cu_35b291db_316116addr_kernel_cudaERNS_14TensorIteratorERKN3c106ScalarES8_EUlbbbE0_St5arrayIPcLm4EELi4E23TrivialOffsetCalculatorILi3EjESD_ILi1EjENS0_6memory15LoadWithoutCastENSG_16StoreWithoutCastEEEviT_T0_T2_T3_T4_T5_,@"STO_CUDA_ENTRY STV_DEFAULT"
_ZN2at6native27unrolled_elementwise_kernelIZNS0_54_GLOBAL__N__d8c5977b_16_LinearAlgebra_cu_35b291db_316116addr_kernel_cudaERNS_14TensorIteratorERKN3c106ScalarES8_EUlbbbE0_St5arrayIPcLm4EELi4E23TrivialOffsetCalculatorILi3EjESD_ILi1EjENS0_6memory15LoadWithoutCastENSG_16StoreWithoutCastEEEviT_T0_T2_T3_T4_T5_:
.text._ZN2at6native27unrolled_elementwise_kernelIZNS0_54_GLOBAL__N__d8c5977b_16_LinearAlgebra_cu_35b291db_316116addr_kernel_cudaERNS_14TensorIteratorERKN3c106ScalarES8_EUlbbbE0_St5arrayIPcLm4EELi4E23TrivialOffsetCalculatorILi3EjESD_ILi1EjENS0_6memory15LoadWithoutCastENSG_16StoreWithoutCastEEEviT_T0_T2_T3_T4_T5_:
[----:B------:R-:W-:Y:S01]  /*0000*/  LDC R1, c[0x0][0x37c] ;  /* 0x0000df00ff017b82 */ /* 0x000fe20000000800 */
[----:B------:R-:W0:Y:S07]  /*0010*/  S2R R0, SR_CTAID.X ;  /* 0x0000000000007919 */ /* 0x000e2e0000002500 */
[----:B------:R-:W0:Y:S01]  /*0020*/  LDC R3, c[0x0][0x380] ;  /* 0x0000e000ff037b82 */ /* 0x000e220000000800 */
[----:B------:R-:W1:Y:S01]  /*0030*/  LDCU.64 UR4, c[0x0][0x358] ;  /* 0x00006b00ff0477ac */ /* 0x000e620008000a00 */
[----:B------:R-:W2:Y:S01]  /*0040*/  S2R R21, SR_TID.X ;  /* 0x0000000000157919 */ /* 0x000ea20000002100 */
[----:B------:R-:W3:Y:S05]  /*0050*/  LDCU.U8 UR6, c[0x0][0x388] ;  /* 0x00007100ff0677ac */ /* 0x000eea0008000000 */
[----:B------:R-:W4:Y:S08]  /*0060*/  LDC.64 R6, c[0x0][0x3a0] ;  /* 0x0000e800ff067b82 */ /* 0x000f300000000a00 */
[----:B------:R-:W1:Y:S08]  /*0070*/  LDC.64 R12, c[0x0][0x3a8] ;  /* 0x0000ea00ff0c7b82 */ /* 0x000e700000000a00 */
[----:B------:R-:W3:Y:S01]  /*0080*/  LDC.64 R4, c[0x0][0x3a0] ;  /* 0x0000e800ff047b82 */ /* 0x000ee20000000a00 */
[----:B0-----:R-:W-:-:S07]  /*0090*/  IMAD R2, R0, -0x200, R3 ;  /* 0xfffffe0000027824 */ /* 0x001fce00078e0203 */
[----:B------:R-:W0:Y:S01]  /*00a0*/  LDC.64 R28, c[0x0][0x3a8] ;  /* 0x0000ea00ff1c7b82 */ /* 0x000e220000000a00 */
[----:B--2---:R-:W-:Y:S01]  /*00b0*/  IMAD.MOV.U32 R3, RZ, RZ, R21 ;  /* 0x000000ffff037224 */ /* 0x004fe200078e0015 */
[----:B------:R-:W-:-:S06]  /*00c0*/  ISETP.GE.AND P0, PT, R21, R2, PT ;  /* 0x000000021500720c */ /* 0x000fcc0003f06270 */
[----:B------:R-:W2:Y:S08]  /*00d0*/  LDC.64 R24, c[0x0][0x3a0] ;  /* 0x0000e800ff187b82 */ /* 0x000eb00000000a00 */
[----:B------:R-:W2:Y:S01]  /*00e0*/  LDC.64 R16, c[0x0][0x3a8] ;  /* 0x0000ea00ff107b82 */ /* 0x000ea20000000a00 */
[----:B------:R-:W-:Y:S02]  /*00f0*/  @!P0 VIADD R21, R3, 0x80 ;  /* 0x0000008003158836 */ /* 0x000fe40000000000 */
[----:B------:R-:W-:-:S03]  /*0100*/  @!P0 IMAD R11, R0, 0x200, R3 ;  /* 0x00000200000b8824 */ /* 0x000fc600078e0203 */
[----:B------:R-:W-:Y:S02]  /*0110*/  ISETP.GE.AND P4, PT, R21, R2, PT ;  /* 0x000000021500720c */ /* 0x000fe40003f86270 */
[----:B------:R-:W3:Y:S01]  /*0120*/  @!P0 LDC.64 R8, c[0x0][0x3b0] ;  /* 0x0000ec00ff088b82 */ /* 0x000ee20000000a00 */
[C---:B----4-:R-:W-:Y:S02]  /*0130*/  @!P0 IADD3 R14, P1, PT, R11.reuse, R6, RZ ;  /* 0x000000060b0e8210 */ /* 0x050fe40007f3e0ff */
[----:B-1----:R-:W-:-:S03]  /*0140*/  @!P0 IADD3 R12, P2, PT, R11, R12, RZ ;  /* 0x0000000c0b0c8210 */ /* 0x002fc60007f5e0ff */
[----:B------:R-:W-:Y:S02]  /*0150*/  @!P0 IMAD.X R15, RZ, RZ, R7, P1 ;  /* 0x000000ffff0f8224 */ /* 0x000fe400008e0607 */
[----:B------:R-:W-:-:S03]  /*0160*/  @!P0 IMAD.X R13, RZ, RZ, R13, P2 ;  /* 0x000000ffff0d8224 */ /* 0x000fc600010e060d */
[----:B------:R-:W1:Y:S02]  /*0170*/  @!P4 LDC.64 R26, c[0x0][0x3b0] ;  /* 0x0000ec00ff1acb82 */ /* 0x000e640000000a00 */
[----:B------:R4:W2:Y:S01]  /*0180*/  @!P0 LDG.E.U8 R20, desc[UR4][R12.64] ;  /* 0x000000040c148981 */ /* 0x0008a2000c1e1100 */
[----:B---3--:R-:W-:Y:S01]  /*0190*/  @!P0 IADD3 R6, P5, PT, R11, R8, RZ ;  /* 0x000000080b068210 */ /* 0x008fe20007fbe0ff */
[----:B------:R-:W-:Y:S02]  /*01a0*/  @!P4 IMAD R11, R0, 0x200, R21 ;  /* 0x00000200000bc824 */ /* 0x000fe400078e0215 */
[----:B------:R-:W-:Y:S02]  /*01b0*/  @!P4 VIADD R21, R21, 0x80 ;  /* 0x000000801515c836 */ /* 0x000fe40000000000 */
[----:B------:R-:W-:-:S03]  /*01c0*/  @!P0 IMAD.X R7, RZ, RZ, R9, P5 ;  /* 0x000000ffff078224 */ /* 0x000fc600028e0609 */
[----:B------:R-:W-:Y:S01]  /*01d0*/  ISETP.GE.AND P3, PT, R21, R2, PT ;  /* 0x000000021500720c */ /* 0x000fe20003f66270 */
[----:B------:R3:W2:Y:S01]  /*01e0*/  @!P0 LDG.E.U8 R9, desc[UR4][R14.64] ;  /* 0x000000040e098981 */ /* 0x0006a2000c1e1100 */
[C---:B------:R-:W-:Y:S02]  /*01f0*/  @!P4 IADD3 R4, P2, PT, R11.reuse, R4, RZ ;  /* 0x000000040b04c210 */ /* 0x040fe40007f5e0ff */
[C---:B0-----:R-:W-:Y:S01]  /*0200*/  @!P4 IADD3 R28, P5, PT, R11.reuse, R28, RZ ;  /* 0x0000001c0b1cc210 */ /* 0x041fe20007fbe0ff */
[----:B------:R-:W2:Y:S01]  /*0210*/  @!P0 LDG.E.U8 R8, desc[UR4][R6.64] ;  /* 0x0000000406088981 */ /* 0x000ea2000c1e1100 */
[----:B-1----:R-:W-:Y:S01]  /*0220*/  @!P4 IADD3 R26, P1, PT, R11, R26, RZ ;  /* 0x0000001a0b1ac210 */ /* 0x002fe20007f3e0ff */
[----:B------:R-:W-:Y:S01]  /*0230*/  @!P4 IMAD.X R5, RZ, RZ, R5, P2 ;  /* 0x000000ffff05c224 */ /* 0x000fe200010e0605 */
[----:B------:R-:W0:Y:S05]  /*0240*/  LDC.64 R10, c[0x0][0x3a8] ;  /* 0x0000ea00ff0a7b82 */ /* 0x000e2a0000000a00 */
[----:B------:R-:W-:Y:S01]  /*0250*/  @!P3 IMAD R23, R0, 0x200, R21 ;  /* 0x000002000017b824 */ /* 0x000fe200078e0215 */
[----:B------:R1:W5:Y:S01]  /*0260*/  @!P4 LDG.E.U8 R4, desc[UR4][R4.64] ;  /* 0x000000040404c981 */ /* 0x000362000c1e1100 */
[----:B------:R-:W-:Y:S01]  /*0270*/  @!P3 VIADD R21, R21, 0x80 ;  /* 0x000000801515b836 */ /* 0x000fe20000000000 */
[----:B----4-:R-:W4:Y:S04]  /*0280*/  @!P3 LDC.64 R12, c[0x0][0x3b0] ;  /* 0x0000ec00ff0cbb82 */ /* 0x010f280000000a00 */
[----:B------:R-:W-:-:S04]  /*0290*/  ISETP.GE.AND P2, PT, R21, R2, PT ;  /* 0x000000021500720c */ /* 0x000fc80003f46270 */
[----:B---3--:R-:W3:Y:S09]  /*02a0*/  LDC.64 R14, c[0x0][0x3a0] ;  /* 0x0000e800ff0e7b82 */ /* 0x008ef20000000a00 */
[----:B------:R-:W1:Y:S01]  /*02b0*/  @!P2 LDC.64 R18, c[0x0][0x3b0] ;  /* 0x0000ec00ff12ab82 */ /* 0x000e620000000a00 */
[----:B------:R-:W-:Y:S01]  /*02c0*/  @!P4 IMAD.X R27, RZ, RZ, R27, P1 ;  /* 0x000000ffff1bc224 */ /* 0x000fe200008e061b */
[C---:B0-----:R-:W-:Y:S01]  /*02d0*/  @!P3 IADD3 R10, P1, PT, R23.reuse, R10, RZ ;  /* 0x0000000a170ab210 */ /* 0x041fe20007f3e0ff */
[----:B------:R-:W-:Y:S01]  /*02e0*/  @!P4 IMAD.X R29, RZ, RZ, R29, P5 ;  /* 0x000000ffff1dc224 */ /* 0x000fe200028e061d */
[C---:B--2---:R-:W-:Y:S01]  /*02f0*/  @!P3 IADD3 R24, P5, PT, R23.reuse, R24, RZ ;  /* 0x000000181718b210 */ /* 0x044fe20007fbe0ff */
[----:B------:R-:W-:Y:S01]  /*0300*/  @!P2 IMAD R21, R0, 0x200, R21 ;  /* 0x000002000015a824 */ /* 0x000fe200078e0215 */
[----:B------:R0:W5:Y:S01]  /*0310*/  @!P4 LDG.E.U8 R6, desc[UR4][R26.64] ;  /* 0x000000041a06c981 */ /* 0x000162000c1e1100 */
[----:B------:R-:W-:Y:S01]  /*0320*/  @!P3 IMAD.X R11, RZ, RZ, R11, P1 ;  /* 0x000000ffff0bb224 */ /* 0x000fe200008e060b */
[----:B----4-:R-:W-:Y:S01]  /*0330*/  @!P3 IADD3 R12, P1, PT, R23, R12, RZ ;  /* 0x0000000c170cb210 */ /* 0x010fe20007f3e0ff */
[----:B------:R-:W-:Y:S01]  /*0340*/  @!P3 IMAD.X R25, RZ, RZ, R25, P5 ;  /* 0x000000ffff19b224 */ /* 0x000fe200028e0619 */
[C---:B------:R-:W-:Y:S01]  /*0350*/  @!P2 IADD3 R16, P5, PT, R21.reuse, R16, RZ ;  /* 0x000000101510a210 */ /* 0x040fe20007fbe0ff */
[----:B------:R0:W5:Y:S02]  /*0360*/  @!P4 LDG.E.U8 R5, desc[UR4][R28.64] ;  /* 0x000000041c05c981 */ /* 0x000164000c1e1100 */
[----:B------:R-:W-:Y:S01]  /*0370*/  @!P3 IMAD.X R13, RZ, RZ, R13, P1 ;  /* 0x000000ffff0db224 */ /* 0x000fe200008e060d */
[C---:B---3--:R-:W-:Y:S01]  /*0380*/  @!P2 IADD3 R14, P1, PT, R21.reuse, R14, RZ ;  /* 0x0000000e150ea210 */ /* 0x048fe20007f3e0ff */
[----:B------:R-:W-:Y:S01]  /*0390*/  @!P2 IMAD.X R17, RZ, RZ, R17, P5 ;  /* 0x000000ffff11a224 */ /* 0x000fe200028e0611 */
[----:B------:R0:W5:Y:S01]  /*03a0*/  @!P3 LDG.E.U8 R7, desc[UR4][R24.64] ;  /* 0x000000041807b981 */ /* 0x000162000c1e1100 */
[----:B-1----:R-:W-:-:S02]  /*03b0*/  @!P2 IADD3 R18, P6, PT, R21, R18, RZ ;  /* 0x000000121512a210 */ /* 0x002fc40007fde0ff */
[----:B------:R-:W-:Y:S01]  /*03c0*/  @!P2 IMAD.X R15, RZ, RZ, R15, P1 ;  /* 0x000000ffff0fa224 */ /* 0x000fe200008e060f */
[----:B------:R0:W5:Y:S02]  /*03d0*/  @!P3 LDG.E.U8 R10, desc[UR4][R10.64] ;  /* 0x000000040a0ab981 */ /* 0x000164000c1e1100 */
[----:B------:R-:W-:Y:S02]  /*03e0*/  @!P2 IMAD.X R19, RZ, RZ, R19, P6 ;  /* 0x000000ffff13a224 */ /* 0x000fe400030e0613 */
[----:B------:R0:W5:Y:S04]  /*03f0*/  @!P3 LDG.E.U8 R12, desc[UR4][R12.64] ;  /* 0x000000040c0cb981 */ /* 0x000168000c1e1100 */
[----:B------:R0:W5:Y:S04]  /*0400*/  @!P2 LDG.E.U8 R14, desc[UR4][R14.64] ;  /* 0x000000040e0ea981 */ /* 0x000168000c1e1100 */
[----:B------:R0:W5:Y:S04]  /*0410*/  @!P2 LDG.E.U8 R16, desc[UR4][R16.64] ;  /* 0x000000041010a981 */ /* 0x000168000c1e1100 */
[----:B------:R0:W5:Y:S01]  /*0420*/  @!P2 LDG.E.U8 R18, desc[UR4][R18.64] ;  /* 0x000000041212a981 */ /* 0x000162000c1e1100 */
[----:B------:R-:W-:-:S13]  /*0430*/  ISETP.GE.AND P1, PT, R3, R2, PT ;  /* 0x000000020300720c */ /* 0x000fda0003f26270 */
[----:B------:R-:W1:Y:S01]  /*0440*/  @!P1 LDC.64 R22, c[0x0][0x398] ;  /* 0x0000e600ff169b82 */ /* 0x000e620000000a00 */
[----:B------:R-:W2:Y:S01]  /*0450*/  LDCU.U8 UR7, c[0x0][0x389] ;  /* 0x00007120ff0777ac */ /* 0x000ea20008000000 */
[----:B------:R-:W-:Y:S01]  /*0460*/  BSSY.RECONVERGENT B0, `(.L_x_23010) ;  /* 0x000000e000007945 */ /* 0x000fe20003800200 */
[----:B------:R-:W-:Y:S02]  /*0470*/  ISETP.NE.AND P6, PT, R20, RZ, !P0 ;  /* 0x000000ff1400720c */ /* 0x000fe400047c5270 */
[----:B------:R-:W-:Y:S02]  /*0480*/  ISETP.NE.AND P5, PT, R9, RZ, !P0 ;  /* 0x000000ff0900720c */ /* 0x000fe400047a5270 */
[----:B------:R-:W-:-:S04]  /*0490*/  ISETP.NE.AND P0, PT, R8, RZ, !P0 ;  /* 0x000000ff0800720c */ /* 0x000fc80004705270 */
[----:B------:R-:W-:Y:S01]  /*04a0*/  P2R R9, PR, RZ, 0x1 ;  /* 0x00000001ff097803 */ /* 0x000fe20000000000 */
[----:B012---:R-:W-:Y:S08]  /*04b0*/  @P1 BRA `(.L_x_23011) ;  /* 0x0000000000201947 */ /* 0x007ff00003800000 */
[----:B------:R-:W-:Y:S02]  /*04c0*/  ISETP.NE.AND P5, PT, RZ, UR6, P5 ;  /* 0x00000006ff007c0c */ /* 0x000fe4000afa5270 */
[----:B------:R-:W-:Y:S02]  /*04d0*/  P2R R8, PR, RZ, 0x2 ;  /* 0x00000002ff087803 */ /* 0x000fe40000000000 */
[----:B------:R-:W-:Y:S02]  /*04e0*/  ISETP.NE.AND P1, PT, R9, RZ, PT ;  /* 0x000000ff0900720c */ /* 0x000fe40003f25270 */
[----:B------:R-:W-:-:S07]  /*04f0*/  PLOP3.LUT P0, PT, PT, PT, PT, 0x80, 0x8 ;  /* 0x000000000008781c */ /* 0x000fce0003f0f070 */
[----:B------:R-:W-:-:S04]  /*0500*/  @!P5 ISETP.NE.AND P6, PT, RZ, UR7, P6 ;  /* 0x00000007ff00dc0c */ /* 0x000fc8000b7c5270 */
[----:B------:R-:W-:Y:S02]  /*0510*/  @!P5 PLOP3.LUT P0, PT, P6, P1, PT, 0x80, 0x8 ;  /* 0x000000000008d81c */ /* 0x000fe40003703070 */
[----:B------:R-:W-:Y:S02]  /*0520*/  ISETP.NE.AND P1, PT, R8, RZ, PT ;  /* 0x000000ff0800720c */ /* 0x000fe40003f25270 */
[----:B------:R-:W-:-:S11]  /*0530*/  SEL R11, RZ, 0x1, !P0 ;  /* 0x00000001ff0b7807 */ /* 0x000fd60004000000 */
.L_x_23011:
[----:B------:R-:W-:Y:S05]  /*0540*/  BSYNC.RECONVERGENT B0 ;  /* 0x0000000000007941 */ /* 0x000fea0003800200 */
.L_x_23010:
[----:B------:R-:W-:Y:S01]  /*0550*/  VIADD R15, R3, 0x80 ;  /* 0x00000080030f7836 */ /* 0x000fe20000000000 */
[----:B-----5:R-:W-:Y:S01]  /*0560*/  ISETP.NE.AND P6, PT, R4, RZ, !P4 ;  /* 0x000000ff0400720c */ /* 0x020fe200067c5270 */
[----:B------:R-:W-:Y:S01]  /*0570*/  BSSY.RECONVERGENT B0, `(.L_x_23012) ;  /* 0x0000011000007945 */ /* 0x000fe20003800200 */
[----:B------:R-:W-:Y:S01]  /*0580*/  ISETP.NE.AND P0, PT, R5, RZ, !P4 ;  /* 0x000000ff0500720c */ /* 0x000fe20006705270 */
[C---:B------:R-:W-:Y:S01]  /*0590*/  VIADD R5, R3.reuse, 0x100 ;  /* 0x0000010003057836 */ /* 0x040fe20000000000 */
[----:B------:R-:W-:Y:S01]  /*05a0*/  ISETP.NE.AND P5, PT, R6, RZ, !P4 ;  /* 0x000000ff0600720c */ /* 0x000fe200067a5270 */
[----:B------:R-:W-:Y:S01]  /*05b0*/  VIADD R9, R3, 0x180 ;  /* 0x0000018003097836 */ /* 0x000fe20000000000 */
[-C--:B------:R-:W-:Y:S01]  /*05c0*/  ISETP.GE.AND P4, PT, R15, R2.reuse, PT ;  /* 0x000000020f00720c */ /* 0x080fe20003f86270 */
[----:B------:R-:W-:Y:S01]  /*05d0*/  @!P1 IMAD R17, R0, 0x200, R3 ;  /* 0x0000020000119824 */ /* 0x000fe200078e0203 */
[----:B------:R-:W-:Y:S02]  /*05e0*/  P2R R8, PR, RZ, 0x4 ;  /* 0x00000004ff087803 */ /* 0x000fe40000000000 */
[----:B------:R-:W-:-:S04]  /*05f0*/  ISETP.GE.AND P2, PT, R5, R2, PT ;  /* 0x000000020500720c */ /* 0x000fc80003f46270 */
[----:B------:R-:W-:Y:S02]  /*0600*/  P2R R4, PR, RZ, 0x4 ;  /* 0x00000004ff047803 */ /* 0x000fe40000000000 */
[----:B------:R-:W-:-:S03]  /*0610*/  ISETP.NE.AND P2, PT, R8, RZ, PT ;  /* 0x000000ff0800720c */ /* 0x000fc60003f45270 */
[----:B------:R-:W-:Y:S10]  /*0620*/  @P4 BRA `(.L_x_23013) ;  /* 0x0000000000144947 */ /* 0x000ff40003800000 */
[----:B------:R-:W-:-:S13]  /*0630*/  ISETP.NE.AND P6, PT, RZ, UR6, P6 ;  /* 0x00000006ff007c0c */ /* 0x000fda000b7c5270 */
[----:B------:R-:W-:Y:S02]  /*0640*/  @!P6 ISETP.NE.AND P4, PT, RZ, UR7, P0 ;  /* 0x00000007ff00ec0c */ /* 0x000fe40008785270 */
[----:B------:R-:W-:Y:S02]  /*0650*/  PLOP3.LUT P0, PT, PT, PT, PT, 0x80, 0x8 ;  /* 0x000000000008781c */ /* 0x000fe40003f0f070 */
[----:B------:R-:W-:-:S04]  /*0660*/  @!P6 PLOP3.LUT P0, PT, P4, P5, PT, 0x80, 0x8 ;  /* 0x000000000008e81c */ /* 0x000fc8000270b070 */
[----:B------:R-:W-:-:S09]  /*0670*/  SEL R13, RZ, 0x1, !P0 ;  /* 0x00000001ff0d7807 */ /* 0x000fd20004000000 */
.L_x_23013:
[----:B------:R-:W-:Y:S05]  /*0680*/  BSYNC.RECONVERGENT B0 ;  /* 0x0000000000007941 */ /* 0x000fea0003800200 */
.L_x_23012:
[----:B------:R-:W-:Y:S01]  /*0690*/  ISETP.NE.AND P6, PT, R4, RZ, PT ;  /* 0x000000ff0400720c */ /* 0x000fe20003fc5270 */
[----:B------:R-:W-:Y:S01]  /*06a0*/  @!P1 IMAD.MOV.U32 R3, RZ, RZ, R15 ;  /* 0x000000ffff039224 */ /* 0x000fe200078e000f */
[----:B------:R-:W-:Y:S01]  /*06b0*/  @!P1 IADD3 R22, P0, PT, R17, R22, RZ ;  /* 0x0000001611169210 */ /* 0x000fe20007f1e0ff */
[----:B------:R-:W-:Y:S01]  /*06c0*/  BSSY.RECONVERGENT B0, `(.L_x_23014) ;  /* 0x000000e000007945 */ /* 0x000fe20003800200 */
[----:B------:R-:W-:Y:S02]  /*06d0*/  ISETP.GE.AND P4, PT, R9, R2, PT ;  /* 0x000000020900720c */ /* 0x000fe40003f86270 */
[----:B------:R-:W-:Y:S01]  /*06e0*/  ISETP.NE.AND P5, PT, R7, RZ, !P3 ;  /* 0x000000ff0700720c */ /* 0x000fe20005fa5270 */
[----:B------:R-:W-:Y:S01]  /*06f0*/  @!P1 IMAD.X R23, RZ, RZ, R23, P0 ;  /* 0x000000ffff179224 */ /* 0x000fe200000e0617 */
[----:B------:R-:W-:Y:S02]  /*0700*/  P2R R4, PR, RZ, 0x10 ;  /* 0x00000010ff047803 */ /* 0x000fe40000000000 */
[----:B------:R-:W-:-:S02]  /*0710*/  ISETP.NE.AND P0, PT, R10, RZ, !P3 ;  /* 0x000000ff0a00720c */ /* 0x000fc40005f05270 */
[----:B------:R-:W-:Y:S02]  /*0720*/  ISETP.NE.AND P3, PT, R12, RZ, !P3 ;  /* 0x000000ff0c00720c */ /* 0x000fe40005f65270 */
[----:B------:R-:W-:Y:S01]  /*0730*/  ISETP.GE.AND P4, PT, R3, R2, PT ;  /* 0x000000020300720c */ /* 0x000fe20003f86270 */
[----:B------:R-:W-:-:S12]  /*0740*/  @P6 BRA `(.L_x_23015) ;  /* 0x0000000000146947 */ /* 0x000fd80003800000 */
[----:B------:R-:W-:-:S13]  /*0750*/  ISETP.NE.AND P5, PT, RZ, UR6, P5 ;  /* 0x00000006ff007c0c */ /* 0x000fda000afa5270 */
[----:B------:R-:W-:Y:S02]  /*0760*/  @!P5 ISETP.NE.AND P6, PT, RZ, UR7, P0 ;  /* 0x00000007ff00dc0c */ /* 0x000fe400087c5270 */
[----:B------:R-:W-:Y:S02]  /*0770*/  PLOP3.LUT P0, PT, PT, PT, PT, 0x80, 0x8 ;  /* 0x000000000008781c */ /* 0x000fe40003f0f070 */
[----:B------:R-:W-:-:S04]  /*0780*/  @!P5 PLOP3.LUT P0, PT, P6, P3, PT, 0x80, 0x8 ;  /* 0x000000000008d81c */ /* 0x000fc80003707070 */
[----:B------:R-:W-:-:S09]  /*0790*/  SEL R9, RZ, 0x1, !P0 ;  /* 0x00000001ff097807 */ /* 0x000fd20004000000 */
.L_x_23015:
[----:B------:R-:W-:Y:S05]  /*07a0*/  BSYNC.RECONVERGENT B0 ;  /* 0x0000000000007941 */ /* 0x000fea0003800200 */
.L_x_23014:
[----:B------:R-:W-:Y:S01]  /*07b0*/  ISETP.NE.AND P5, PT, R4, RZ, PT ;  /* 0x000000ff0400720c */ /* 0x000fe20003fa5270 */
[----:B------:R-:W-:Y:S01]  /*07c0*/  BSSY.RECONVERGENT B0, `(.L_x_23016) ;  /* 0x000000a000007945 */ /* 0x000fe20003800200 */
[----:B------:R-:W-:Y:S02]  /*07d0*/  ISETP.NE.AND P3, PT, R14, RZ, !P2 ;  /* 0x000000ff0e00720c */ /* 0x000fe40005765270 */
[----:B------:R-:W-:Y:S02]  /*07e0*/  ISETP.NE.AND P0, PT, R16, RZ, !P2 ;  /* 0x000000ff1000720c */ /* 0x000fe40005705270 */
[----:B------:R-:W-:-:S07]  /*07f0*/  ISETP.NE.AND P2, PT, R18, RZ, !P2 ;  /* 0x000000ff1200720c */ /* 0x000fce0005745270 */
[----:B------:R-:W-:Y:S06]  /*0800*/  @P5 BRA `(.L_x_23017) ;  /* 0x0000000000145947 */ /* 0x000fec0003800000 */
[----:B------:R-:W-:-:S13]  /*0810*/  ISETP.NE.AND P3, PT, RZ, UR6, P3 ;  /* 0x00000006ff007c0c */ /* 0x000fda0009f65270 */
[----:B------:R-:W-:Y:S02]  /*0820*/  @!P3 ISETP.NE.AND P5, PT, RZ, UR7, P0 ;  /* 0x00000007ff00bc0c */ /* 0x000fe400087a5270 */
[----:B------:R-:W-:Y:S02]  /*0830*/  PLOP3.LUT P0, PT, PT, PT, PT, 0x80, 0x8 ;  /* 0x000000000008781c */ /* 0x000fe40003f0f070 */
[----:B------:R-:W-:-:S04]  /*0840*/  @!P3 PLOP3.LUT P0, PT, P5, P2, PT, 0x80, 0x8 ;  /* 0x000000000008b81c */ /* 0x000fc80002f05070 */
[----:B------:R-:W-:-:S09]  /*0850*/  SEL R15, RZ, 0x1, !P0 ;  /* 0x00000001ff0f7807 */ /* 0x000fd20004000000 */
.L_x_23017:
[----:B------:R-:W-:Y:S05]  /*0860*/  BSYNC.RECONVERGENT B0 ;  /* 0x0000000000007941 */ /* 0x000fea0003800200 */
.L_x_23016:
[----:B------:R0:W-:Y:S01]  /*0870*/  @!P1 STG.E.U8 desc[UR4][R22.64], R11 ;  /* 0x0000000b16009986 */ /* 0x0001e2000c101104 */
[----:B------:R-:W-:Y:S04]  /*0880*/  BSSY.RECONVERGENT B0, `(.L_x_23018) ;  /* 0x000000e000007945 */ /* 0x000fe80003800200 */
[----:B------:R-:W-:Y:S05]  /*0890*/  @P4 BRA `(.L_x_23019) ;  /* 0x0000000000304947 */ /* 0x000fea0003800000 */
[----:B------:R-:W-:Y:S01]  /*08a0*/  IMAD R4, R0, 0x200, R3 ;  /* 0x0000020000047824 */ /* 0x000fe200078e0203 */
[----:B------:R-:W1:Y:S01]  /*08b0*/  LDCU.64 UR6, c[0x0][0x398] ;  /* 0x00007300ff0677ac */ /* 0x000e620008000a00 */
[----:B------:R-:W-:-:S05]  /*08c0*/  VIADD R3, R3, 0x80 ;  /* 0x0000008003037836 */ /* 0x000fca0000000000 */
[----:B------:R-:W-:Y:S02]  /*08d0*/  ISETP.GE.AND P1, PT, R3, R2, PT ;  /* 0x000000020300720c */ /* 0x000fe40003f26270 */
[----:B-1----:R-:W-:-:S11]  /*08e0*/  IADD3 R4, P0, PT, R4, UR6, RZ ;  /* 0x0000000604047c10 */ /* 0x002fd6000ff1e0ff */
[----:B------:R-:W-:Y:S02]  /*08f0*/  @!P1 IMAD R6, R0, 0x200, R3 ;  /* 0x0000020000069824 */ /* 0x000fe400078e0203 */
[----:B------:R-:W-:Y:S02]  /*0900*/  @!P1 VIADD R3, R3, 0x80 ;  /* 0x0000008003039836 */ /* 0x000fe40000000000 */
[----:B------:R-:W-:Y:S01]  /*0910*/  IMAD.X R5, RZ, RZ, UR7, P0 ;  /* 0x00000007ff057e24 */ /* 0x000fe200080e06ff */
[----:B------:R-:W-:-:S04]  /*0920*/  @!P1 IADD3 R6, P2, PT, R6, UR6, RZ ;  /* 0x0000000606069c10 */ /* 0x000fc8000ff5e0ff */
[----:B------:R1:W-:Y:S01]  /*0930*/  STG.E.U8 desc[UR4][R4.64], R13 ;  /* 0x0000000d04007986 */ /* 0x0003e2000c101104 */
[----:B------:R-:W-:-:S05]  /*0940*/  @!P1 IMAD.X R7, RZ, RZ, UR7, P2 ;  /* 0x00000007ff079e24 */ /* 0x000fca00090e06ff */
[----:B------:R1:W-:Y:S03]  /*0950*/  @!P1 STG.E.U8 desc[UR4][R6.64], R9 ;  /* 0x0000000906009986 */ /* 0x0003e6000c101104 */
.L_x_23019:
[----:B------:R-:W-:Y:S05]  /*0960*/  BSYNC.RECONVERGENT B0 ;  /* 0x0000000000007941 */ /* 0x000fea0003800200 */
.L_x_23018:
        /* <DEDUP_REMOVED lines=8> */
.L_x_23020:
        /* <DEDUP_REMOVED lines=9> */
.L_x_23990:


//--------------------- .text._ZN2at6native29vectorized_elementwise_kernelILi2EZNS0_54_GLOBAL__N__d8c5977b_16_LinearAlgebra_cu_35b291db_316116addr_kernel_cudaERNS_14TensorIteratorERKN3c106ScalarES8_EUlbbbE0_St5arrayIPcLm4EEEEviT0_T1_ --------------------------
	.section	.text._ZN2at6native29vectorized_elementwise_kernelILi2EZNS0_54_GLOBAL__N__d8c5977b_16_LinearAlgebra_cu_35b291db_316116addr_kernel_cudaERNS_14TensorIteratorERKN3c106ScalarES8_EUlbbbE0_St5arrayIPcLm4EEEEviT0_T1_,"ax",@progbits
	.align	128
        .global         _ZN2at6native29vectorized_elementwise_kernelILi2EZNS0_54_GLOBAL__N__d8c5977b_16_LinearAlgebra_cu_35b291db_316116addr_kernel_cudaERNS_14TensorIteratorERKN3c106ScalarES8_EUlbbbE0_St5arrayIPcLm4EEEEviT0_T1_
        .type           _ZN2at6native29vectorized_elementwise_kernelILi2EZNS0_54_GLOBAL__N__d8c5977b_16_LinearAlgebra_cu_35b291db_316116addr_kernel_cudaERNS_14TensorIteratorERKN3c106ScalarES8_EUlbbbE0_St5arrayIPcLm4EEEEviT0_T1_,@function
        .size           _ZN2at6native29vectorized_elementwise_kernelILi2EZNS0_54_GLOBAL__N__d8c5977b_16_LinearAlgebra_cu_35b291db_316116addr_kernel_cudaERNS_14TensorIteratorERKN3c106ScalarES8_EUlbbbE0_St5arrayIPcLm4EEEEviT0_T1_,(.L_x_23991 - _ZN2at6native29vectorized_elementwise_kernelILi2EZNS0_54_GLOBAL__N__d8c5977b_16_LinearAlgebra_cu_35b291db_316116addr_kernel_cudaERNS_14TensorIteratorERKN3c106ScalarES8_EUlbbbE0_St5arrayIPcLm4EEEEviT0_T1_)
        .other          _ZN2at6native29vectorized_elementwise_kernelILi2EZNS0_54_GLOBAL__N__d8c5977b_16_LinearAlgebra_cu_35b291db_316116addr_kernel_cudaERNS_14TensorIteratorERKN3c106ScalarES8_EUlbbbE0_St5arrayIPcLm4EEEEviT0_T1_,@"STO_CUDA_ENTRY STV_DEFAULT"
_ZN2at6native29vectorized_elementwise_kernelILi2EZNS0_54_GLOBAL__N__d8c5977b_16_LinearAlgebra_cu_35b291db_316116addr_kernel_cudaERNS_14TensorIteratorERKN3c106ScalarES8_EUlbbbE0_St5arrayIPcLm4EEEEviT0_T1_:
.text._ZN2at6native29vectorized_elementwise_kernelILi2EZNS0_54_GLOBAL__N__d8c5977b_16_LinearAlgebra_cu_35b291db_316116addr_kernel_cudaERNS_14TensorIteratorERKN3c106ScalarES8_EUlbbbE0_St5arrayIPcLm4EEEEviT0_T1_:
[----:B------:R-:W-:Y:S08]  /*0000*/  LDC R1, c[0x0][0x37c] ;  /* 0x0000df00ff017b82 */ /* 0x000ff00000000800 */
[----:B------:R-:W0:Y:S01]  /*0010*/  S2UR UR4, SR_CTAID.X ;  /* 0x00000000000479c3 */ /* 0x000e220000002500 */
[----:B------:R-:W1:Y:S01]  /*0020*/  LDCU UR5, c[0x0][0x380] ;  /* 0x00007000ff0577ac */ /* 0x000e620008000800 */
[----:B------:R-:W2:Y:S01]  /*0030*/  LDCU.64 UR14, c[0x0][0x358] ;  /* 0x00006b00ff0e77ac */ /* 0x000ea20008000a00 */
[----:B------:R-:W3:Y:S01]  /*0040*/  LDCU.U8 UR16, c[0x0][0x388] ;  /* 0x00007100ff1077ac */ /* 0x000ee20008000000 */
[----:B------:R-:W4:Y:S01]  /*0050*/  LDCU.U8 UR17, c[0x0][0x389] ;  /* 0x00007120ff1177ac */ /* 0x000f220008000000 */
[----:B0-----:R-:W-:-:S04]  /*0060*/  USHF.L.U32 UR4, UR4, 0xa, URZ ;  /* 0x0000000a04047899 */ /* 0x001fc800080006ff */
[----:B-1----:R-:W-:-:S04]  /*0070*/  UIADD3 UR5, UPT, UPT, -UR4, UR5, URZ ;  /* 0x0000000504057290 */ /* 0x002fc8000fffe1ff */
[----:B------:R-:W-:-:S09]  /*0080*/  UISETP.GT.U32.AND UP0, UPT, UR5, 0x3ff, UPT ;  /* 0x000003ff0500788c */ /* 0x000fd2000bf04070 */
[----:B--234-:R-:W-:Y:S05]  /*0090*/  BRA.U UP0, `(.L_x_23021) ;  /* 0x00000015005c7547 */ /* 0x01cfea000b800000 */
[----:B------:R-:W0:Y:S01]  /*00a0*/  S2R R2, SR_TID.X ;  /* 0x0000000000027919 */ /* 0x000e220000002100 */
[----:B------:R-:W1:Y:S08]  /*00b0*/  LDC.64 R6, c[0x0][0x3a0] ;  /* 0x0000e800ff067b82 */ /* 0x000e700000000a00 */
[----:B------:R-:W2:Y:S08]  /*00c0*/  LDC.64 R4, c[0x0][0x3a8] ;  /* 0x0000ea00ff047b82 */ /* 0x000eb00000000a00 */
[----:B------:R-:W3:Y:S08]  /*00d0*/  LDC.64 R14, c[0x0][0x3a0] ;  /* 0x0000e800ff0e7b82 */ /* 0x000ef00000000a00 */
[----:B------:R-:W4:Y:S01]  /*00e0*/  LDC.64 R12, c[0x0][0x3a0] ;  /* 0x0000e800ff0c7b82 */ /* 0x000f220000000a00 */
[----:B0-----:R-:W-:Y:S01]  /*00f0*/  ISETP.GE.U32.AND P2, PT, R2, UR5, PT ;  /* 0x0000000502007c0c */ /* 0x001fe2000bf46070 */
[----:B------:R-:W-:-:S06]  /*0100*/  IMAD.MOV.U32 R3, RZ, RZ, R2 ;  /* 0x000000ffff037224 */ /* 0x000fcc00078e0002 */
[----:B------:R-:W0:Y:S08]  /*0110*/  LDC.64 R24, c[0x0][0x3a8] ;  /* 0x0000ea00ff187b82 */ /* 0x000e300000000a00 */
[----:B------:R-:W3:Y:S01]  /*0120*/  @!P2 LDC.64 R10, c[0x0][0x3b0] ;  /* 0x0000ec00ff0aab82 */ /* 0x000ee20000000a00 */
[----:B------:R-:W-:-:S05]  /*0130*/  @!P2 VIADD R9, R3, UR4 ;  /* 0x000000040309ac36 */ /* 0x000fca0008000000 */
[C---:B-1----:R-:W-:Y:S02]  /*0140*/  @!P2 IADD3 R6, P0, PT, R9.reuse, R6, RZ ;  /* 0x000000060906a210 */ /* 0x042fe40007f1e0ff */
[----:B--2---:R-:W-:-:S03]  /*0150*/  @!P2 IADD3 R4, P1, PT, R9, R4, RZ ;  /* 0x000000040904a210 */ /* 0x004fc60007f3e0ff */
[----:B------:R-:W-:Y:S02]  /*0160*/  @!P2 IMAD.X R7, RZ, RZ, R7, P0 ;  /* 0x000000ffff07a224 */ /* 0x000fe400000e0607 */
[----:B------:R-:W-:-:S05]  /*0170*/  @!P2 IMAD.X R5, RZ, RZ, R5, P1 ;  /* 0x000000ffff05a224 */ /* 0x000fca00008e0605 */
[----:B------:R-:W2:Y:S01]  /*0180*/  @!P2 LDG.E.U8 R4, desc[UR14][R4.64] ;  /* 0x0000000e0404a981 */ /* 0x000ea2000c1e1100 */
[----:B---3--:R-:W-:-:S03]  /*0190*/  @!P2 IADD3 R8, P0, PT, R9, R10, RZ ;  /* 0x0000000a0908a210 */ /* 0x008fc60007f1e0ff */
[----:B------:R1:W3:Y:S02]  /*01a0*/  @!P2 LDG.E.U8 R10, desc[UR14][R6.64] ;  /* 0x0000000e060aa981 */ /* 0x0002e4000c1e1100 */
[----:B------:R-:W-:-:S05]  /*01b0*/  @!P2 IMAD.X R9, RZ, RZ, R11, P0 ;  /* 0x000000ffff09a224 */ /* 0x000fca00000e060b */
[----:B------:R-:W4:Y:S01]  /*01c0*/  @!P2 LDG.E.U8 R0, desc[UR14][R8.64] ;  /* 0x0000000e0800a981 */ /* 0x000f22000c1e1100 */
[----:B------:R-:W-:Y:S01]  /*01d0*/  @!P2 VIADD R2, R3, 0x80 ;  /* 0x000000800302a836 */ /* 0x000fe20000000000 */
[----:B-1----:R-:W1:Y:S04]  /*01e0*/  LDC.64 R6, c[0x0][0x3a8] ;  /* 0x0000ea00ff067b82 */ /* 0x002e680000000a00 */
[----:B------:R-:W-:-:S13]  /*01f0*/  ISETP.GE.U32.AND P5, PT, R2, UR5, PT ;  /* 0x0000000502007c0c */ /* 0x000fda000bfa6070 */
[----:B------:R-:W-:Y:S01]  /*0200*/  @!P5 VIADD R19, R2, UR4 ;  /* 0x000000040213dc36 */ /* 0x000fe20008000000 */
[----:B------:R-:W0:Y:S04]  /*0210*/  @!P5 LDC.64 R16, c[0x0][0x3b0] ;  /* 0x0000ec00ff10db82 */ /* 0x000e280000000a00 */
[----:B------:R-:W-:-:S05]  /*0220*/  @!P5 IADD3 R14, P0, PT, R19, R14, RZ ;  /* 0x0000000e130ed210 */ /* 0x000fca0007f1e0ff */
[----:B------:R-:W-:-:S05]  /*0230*/  @!P5 IMAD.X R15, RZ, RZ, R15, P0 ;  /* 0x000000ffff0fd224 */ /* 0x000fca00000e060f */
[----:B------:R-:W4:Y:S01]  /*0240*/  @!P5 LDG.E.U8 R22, desc[UR14][R14.64] ;  /* 0x0000000e0e16d981 */ /* 0x000f22000c1e1100 */
[----:B-1----:R-:W-:-:S05]  /*0250*/  @!P5 IADD3 R6, P0, PT, R19, R6, RZ ;  /* 0x000000061306d210 */ /* 0x002fca0007f1e0ff */
[----:B------:R-:W-:-:S05]  /*0260*/  @!P5 IMAD.X R7, RZ, RZ, R7, P0 ;  /* 0x000000ffff07d224 */ /* 0x000fca00000e0607 */
[----:B------:R1:W4:Y:S01]  /*0270*/  @!P5 LDG.E.U8 R23, desc[UR14][R6.64] ;  /* 0x0000000e0617d981 */ /* 0x000322000c1e1100 */
[----:B------:R-:W-:-:S05]  /*0280*/  @!P5 VIADD R2, R2, 0x80 ;  /* 0x000000800202d836 */ /* 0x000fca0000000000 */
[----:B------:R-:W-:Y:S01]  /*0290*/  ISETP.GE.U32.AND P0, PT, R2, UR5, PT ;  /* 0x0000000502007c0c */ /* 0x000fe2000bf06070 */
[----:B-1----:R-:W1:-:S12]  /*02a0*/  LDC.64 R6, c[0x0][0x3a0] ;  /* 0x0000e800ff067b82 */ /* 0x002e580000000a00 */
[C---:B------:R-:W-:Y:S01]  /*02b0*/  @!P0 VIADD R11, R2.reuse, UR4 ;  /* 0x00000004020b8c36 */ /* 0x040fe20008000000 */
[----:B------:R-:W1:Y:S01]  /*02c0*/  @!P0 LDC.64 R14, c[0x0][0x3b0] ;  /* 0x0000ec00ff0e8b82 */ /* 0x000e620000000a00 */
[----:B------:R-:W-:-:S05]  /*02d0*/  @!P0 VIADD R2, R2, 0x80 ;  /* 0x0000008002028836 */ /* 0x000fca0000000000 */
[----:B------:R-:W-:-:S13]  /*02e0*/  ISETP.GE.U32.AND P1, PT, R2, UR5, PT ;  /* 0x0000000502007c0c */ /* 0x000fda000bf26070 */
[----:B------:R-:W1:Y:S01]  /*02f0*/  @!P1 LDC.64 R20, c[0x0][0x3b0] ;  /* 0x0000ec00ff149b82 */ /* 0x000e620000000a00 */
[----:B--2---:R-:W-:-:S07]  /*0300*/  ISETP.NE.AND P4, PT, R4, RZ, !P2 ;  /* 0x000000ff0400720c */ /* 0x004fce0005785270 */
[----:B------:R-:W2:Y:S01]  /*0310*/  LDC.64 R4, c[0x0][0x3a8] ;  /* 0x0000ea00ff047b82 */ /* 0x000ea20000000a00 */
[----:B---3--:R-:W-:Y:S02]  /*0320*/  ISETP.NE.AND P3, PT, R10, RZ, !P2 ;  /* 0x000000ff0a00720c */ /* 0x008fe40005765270 */
[----:B----4-:R-:W-:-:S04]  /*0330*/  ISETP.NE.AND P2, PT, R0, RZ, !P2 ;  /* 0x000000ff0000720c */ /* 0x010fc80005745270 */
[----:B------:R-:W-:Y:S02]  /*0340*/  P2R R10, PR, RZ, 0x4 ;  /* 0x00000004ff0a7803 */ /* 0x000fe40000000000 */
[----:B------:R-:W-:-:S05]  /*0350*/  @!P0 IADD3 R26, P2, PT, R11, R12, RZ ;  /* 0x0000000c0b1a8210 */ /* 0x000fca0007f5e0ff */
[----:B------:R-:W-:Y:S01]  /*0360*/  @!P0 IMAD.X R27, RZ, RZ, R13, P2 ;  /* 0x000000ffff1b8224 */ /* 0x000fe200010e060d */
[C---:B0-----:R-:W-:Y:S01]  /*0370*/  @!P0 IADD3 R24, P2, PT, R11.reuse, R24, RZ ;  /* 0x000000180b188210 */ /* 0x041fe20007f5e0ff */
[----:B------:R-:W0:Y:S04]  /*0380*/  LDC.64 R12, c[0x0][0x3a0] ;  /* 0x0000e800ff0c7b82 */ /* 0x000e280000000a00 */
[----:B------:R-:W-:Y:S01]  /*0390*/  @!P0 IMAD.X R25, RZ, RZ, R25, P2 ;  /* 0x000000ffff198224 */ /* 0x000fe200010e0619 */
[----:B-1----:R-:W-:Y:S01]  /*03a0*/  @!P0 IADD3 R14, P2, PT, R11, R14, RZ ;  /* 0x0000000e0b0e8210 */ /* 0x002fe20007f5e0ff */
[----:B------:R-:W-:-:S04]  /*03b0*/  @!P1 VIADD R11, R2, UR4 ;  /* 0x00000004020b9c36 */ /* 0x000fc80008000000 */
[----:B------:R-:W-:Y:S01]  /*03c0*/  @!P0 IMAD.X R15, RZ, RZ, R15, P2 ;  /* 0x000000ffff0f8224 */ /* 0x000fe200010e060f */
[----:B------:R-:W-:-:S05]  /*03d0*/  @!P1 IADD3 R6, P2, PT, R11, R6, RZ ;  /* 0x000000060b069210 */ /* 0x000fca0007f5e0ff */
[----:B------:R-:W-:Y:S01]  /*03e0*/  @!P1 IMAD.X R7, RZ, RZ, R7, P2 ;  /* 0x000000ffff079224 */ /* 0x000fe200010e0607 */
[----:B--2---:R-:W-:Y:S01]  /*03f0*/  @!P1 IADD3 R4, P2, PT, R11, R4, RZ ;  /* 0x000000040b049210 */ /* 0x004fe20007f5e0ff */
[----:B------:R-:W-:-:S04]  /*0400*/  @!P1 VIADD R2, R2, 0x80 ;  /* 0x0000008002029836 */ /* 0x000fc80000000000 */
[----:B------:R-:W-:Y:S01]  /*0410*/  @!P1 IMAD.X R5, RZ, RZ, R5, P2 ;  /* 0x000000ffff059224 */ /* 0x000fe200010e0605 */
[----:B------:R-:W-:Y:S01]  /*0420*/  @!P1 IADD3 R20, P2, PT, R11, R20, RZ ;  /* 0x000000140b149210 */ /* 0x000fe20007f5e0ff */
[----:B------:R-:W2:Y:S04]  /*0430*/  @!P1 LDG.E.U8 R7, desc[UR14][R6.64] ;  /* 0x0000000e06079981 */ /* 0x000ea8000c1e1100 */
[----:B------:R-:W-:Y:S01]  /*0440*/  @!P1 IMAD.X R21, RZ, RZ, R21, P2 ;  /* 0x000000ffff159224 */ /* 0x000fe200010e0615 */
[----:B------:R-:W-:Y:S01]  /*0450*/  ISETP.GE.U32.AND P2, PT, R2, UR5, PT ;  /* 0x0000000502007c0c */ /* 0x000fe2000bf46070 */
[----:B------:R1:W3:Y:S01]  /*0460*/  @!P0 LDG.E.U8 R11, desc[UR14][R14.64] ;  /* 0x0000000e0e0b8981 */ /* 0x0002e2000c1e1100 */
[----:B------:R-:W-:Y:S02]  /*0470*/  P2R R9, PR, RZ, 0x8 ;  /* 0x00000008ff097803 */ /* 0x000fe40000000000 */
[----:B------:R-:W-:Y:S01]  /*0480*/  @!P5 IADD3 R16, P3, PT, R19, R16, RZ ;  /* 0x000000101310d210 */ /* 0x000fe20007f7e0ff */
[----:B------:R4:W2:Y:S01]  /*0490*/  @!P1 LDG.E.U8 R6, desc[UR14][R4.64] ;  /* 0x0000000e04069981 */ /* 0x0008a2000c1e1100 */
[----:B-1----:R-:W1:Y:S03]  /*04a0*/  LDC.64 R14, c[0x0][0x3a8] ;  /* 0x0000ea00ff0e7b82 */ /* 0x002e660000000a00 */
[----:B------:R-:W-:-:S05]  /*04b0*/  @!P5 IMAD.X R17, RZ, RZ, R17, P3 ;  /* 0x000000ffff11d224 */ /* 0x000fca00018e0611 */
[----:B------:R-:W3:Y:S01]  /*04c0*/  @!P5 LDG.E.U8 R19, desc[UR14][R16.64] ;  /* 0x0000000e1013d981 */ /* 0x000ee2000c1e1100 */
[----:B----4-:R-:W4:Y:S03]  /*04d0*/  @!P2 LDC.64 R4, c[0x0][0x3b0] ;  /* 0x0000ec00ff04ab82 */ /* 0x010f260000000a00 */
[----:B------:R0:W2:Y:S01]  /*04e0*/  @!P0 LDG.E.U8 R17, desc[UR14][R24.64] ;  /* 0x0000000e18118981 */ /* 0x0000a2000c1e1100 */
[----:B------:R-:W-:-:S03]  /*04f0*/  P2R R8, PR, RZ, 0x10 ;  /* 0x00000010ff087803 */ /* 0x000fc60000000000 */
[----:B------:R-:W2:Y:S01]  /*0500*/  @!P0 LDG.E.U8 R16, desc[UR14][R26.64] ;  /* 0x0000000e1a108981 */ /* 0x000ea2000c1e1100 */
[----:B0-----:R-:W-:-:S05]  /*0510*/  @!P2 VIADD R24, R2, UR4 ;  /* 0x000000040218ac36 */ /* 0x001fca0008000000 */
[----:B------:R-:W-:-:S05]  /*0520*/  @!P2 IADD3 R12, P3, PT, R24, R12, RZ ;  /* 0x0000000c180ca210 */ /* 0x000fca0007f7e0ff */
[----:B------:R-:W-:Y:S01]  /*0530*/  @!P2 IMAD.X R13, RZ, RZ, R13, P3 ;  /* 0x000000ffff0da224 */ /* 0x000fe200018e060d */
[----:B-1----:R-:W-:-:S05]  /*0540*/  @!P2 IADD3 R14, P3, PT, R24, R14, RZ ;  /* 0x0000000e180ea210 */ /* 0x002fca0007f7e0ff */
[----:B------:R-:W-:Y:S01]  /*0550*/  @!P2 IMAD.X R15, RZ, RZ, R15, P3 ;  /* 0x000000ffff0fa224 */ /* 0x000fe200018e060f */
[----:B----4-:R-:W-:Y:S01]  /*0560*/  @!P2 IADD3 R24, P3, PT, R24, R4, RZ ;  /* 0x000000041818a210 */ /* 0x010fe20007f7e0ff */
[----:B------:R-:W-:Y:S01]  /*0570*/  @!P2 VIADD R2, R2, 0x80 ;  /* 0x000000800202a836 */ /* 0x000fe20000000000 */
[----:B------:R-:W5:Y:S03]  /*0580*/  @!P1 LDG.E.U8 R4, desc[UR14][R20.64] ;  /* 0x0000000e14049981 */ /* 0x000f66000c1e1100 */
[----:B------:R-:W-:Y:S01]  /*0590*/  @!P2 IMAD.X R25, RZ, RZ, R5, P3 ;  /* 0x000000ffff19a224 */ /* 0x000fe200018e0605 */
[----:B------:R-:W5:Y:S04]  /*05a0*/  @!P2 LDG.E.U8 R0, desc[UR14][R14.64] ;  /* 0x0000000e0e00a981 */ /* 0x000f68000c1e1100 */
[----:B------:R0:W5:Y:S01]  /*05b0*/  @!P2 LDG.E.U8 R5, desc[UR14][R12.64] ;  /* 0x0000000e0c05a981 */ /* 0x000162000c1e1100 */
[----:B------:R-:W-:Y:S01]  /*05c0*/  ISETP.GE.U32.AND P3, PT, R2, UR5, PT ;  /* 0x0000000502007c0c */ /* 0x000fe2000bf66070 */
[----:B0-----:R-:W0:-:S12]  /*05d0*/  LDC.64 R12, c[0x0][0x3a0] ;  /* 0x0000e800ff0c7b82 */ /* 0x001e180000000a00 */
[----:B------:R-:W-:-:S05]  /*05e0*/  @!P3 VIADD R20, R2, UR4 ;  /* 0x000000040214bc36 */ /* 0x000fca0008000000 */
[----:B0-----:R-:W-:-:S05]  /*05f0*/  @!P3 IADD3 R14, P4, PT, R20, R12, RZ ;  /* 0x0000000c140eb210 */ /* 0x001fca0007f9e0ff */
[----:B------:R-:W-:Y:S02]  /*0600*/  @!P3 IMAD.X R15, RZ, RZ, R13, P4 ;  /* 0x000000ffff0fb224 */ /* 0x000fe400020e060d */
[----:B------:R-:W-:Y:S01]  /*0610*/  @!P3 VIADD R2, R2, 0x80 ;  /* 0x000000800202b836 */ /* 0x000fe20000000000 */
[----:B------:R-:W5:Y:S04]  /*0620*/  @!P2 LDG.E.U8 R13, desc[UR14][R24.64] ;  /* 0x0000000e180da981 */ /* 0x000f68000c1e1100 */
[----:B------:R0:W5:Y:S02]  /*0630*/  @!P3 LDG.E.U8 R12, desc[UR14][R14.64] ;  /* 0x0000000e0e0cb981 */ /* 0x000164000c1e1100 */
[----:B0-----:R-:W0:Y:S02]  /*0640*/  LDC.64 R14, c[0x0][0x3a8] ;  /* 0x0000ea00ff0e7b82 */ /* 0x001e240000000a00 */
[----:B0-----:R-:W-:-:S05]  /*0650*/  @!P3 IADD3 R14, P4, PT, R20, R14, RZ ;  /* 0x0000000e140eb210 */ /* 0x001fca0007f9e0ff */
[----:B------:R-:W-:-:S05]  /*0660*/  @!P3 IMAD.X R15, RZ, RZ, R15, P4 ;  /* 0x000000ffff0fb224 */ /* 0x000fca00020e060f */
[----:B------:R0:W5:Y:S02]  /*0670*/  @!P3 LDG.E.U8 R18, desc[UR14][R14.64] ;  /* 0x0000000e0e12b981 */ /* 0x000164000c1e1100 */
[----:B0-----:R-:W0:Y:S02]  /*0680*/  @!P3 LDC.64 R14, c[0x0][0x3b0] ;  /* 0x0000ec00ff0ebb82 */ /* 0x001e240000000a00 */
[----:B0-----:R-:W-:-:S05]  /*0690*/  @!P3 IADD3 R20, P4, PT, R20, R14, RZ ;  /* 0x0000000e1414b210 */ /* 0x001fca0007f9e0ff */
[----:B------:R-:W-:Y:S01]  /*06a0*/  @!P3 IMAD.X R21, RZ, RZ, R15, P4 ;  /* 0x000000ffff15b224 */ /* 0x000fe200020e060f */
[----:B------:R-:W-:Y:S01]  /*06b0*/  ISETP.NE.AND P4, PT, R22, RZ, !P5 ;  /* 0x000000ff1600720c */ /* 0x000fe20006f85270 */
[----:B------:R-:W0:Y:S03]  /*06c0*/  LDC.64 R14, c[0x0][0x3a0] ;  /* 0x0000e800ff0e7b82 */ /* 0x000e260000000a00 */
[----:B------:R1:W5:Y:S02]  /*06d0*/  @!P3 LDG.E.U8 R20, desc[UR14][R20.64] ;  /* 0x0000000e1414b981 */ /* 0x000364000c1e1100 */
[----:B-1----:R-:W-:Y:S02]  /*06e0*/  P2R R21, PR, RZ, 0x10 ;  /* 0x00000010ff157803 */ /* 0x002fe40000000000 */
[----:B------:R-:W-:-:S13]  /*06f0*/  ISETP.GE.U32.AND P4, PT, R2, UR5, PT ;  /* 0x0000000502007c0c */ /* 0x000fda000bf86070 */
[----:B------:R-:W-:-:S05]  /*0700*/  @!P4 VIADD R26, R2, UR4 ;  /* 0x00000004021acc36 */ /* 0x000fca0008000000 */
[----:B0-----:R-:W-:-:S05]  /*0710*/  @!P4 IADD3 R14, P6, PT, R26, R14, RZ ;  /* 0x0000000e1a0ec210 */ /* 0x001fca0007fde0ff */
[----:B------:R-:W-:-:S05]  /*0720*/  @!P4 IMAD.X R15, RZ, RZ, R15, P6 ;  /* 0x000000ffff0fc224 */ /* 0x000fca00030e060f */
[----:B------:R0:W5:Y:S02]  /*0730*/  @!P4 LDG.E.U8 R22, desc[UR14][R14.64] ;  /* 0x0000000e0e16c981 */ /* 0x000164000c1e1100 */
[----:B0-----:R-:W0:Y:S01]  /*0740*/  LDC.64 R14, c[0x0][0x3a8] ;  /* 0x0000ea00ff0e7b82 */ /* 0x001e220000000a00 */
[----:B------:R-:W-:-:S04]  /*0750*/  ISETP.NE.AND P6, PT, R23, RZ, !P5 ;  /* 0x000000ff1700720c */ /* 0x000fc80006fc5270 */
[----:B------:R-:W-:Y:S02]  /*0760*/  P2R R23, PR, RZ, 0x40 ;  /* 0x00000040ff177803 */ /* 0x000fe40000000000 */
[----:B0-----:R-:W-:-:S05]  /*0770*/  @!P4 IADD3 R24, P6, PT, R26, R14, RZ ;  /* 0x0000000e1a18c210 */ /* 0x001fca0007fde0ff */
[----:B------:R-:W-:Y:S02]  /*0780*/  @!P4 IMAD.X R25, RZ, RZ, R15, P6 ;  /* 0x000000ffff19c224 */ /* 0x000fe400030e060f */
[----:B------:R-:W0:Y:S03]  /*0790*/  @!P4 LDC.64 R14, c[0x0][0x3b0] ;  /* 0x0000ec00ff0ecb82 */ /* 0x000e260000000a00 */
[----:B------:R1:W5:Y:S01]  /*07a0*/  @!P4 LDG.E.U8 R24, desc[UR14][R24.64] ;  /* 0x0000000e1818c981 */ /* 0x000362000c1e1100 */
[----:B------:R-:W-:Y:S01]  /*07b0*/  @!P4 VIADD R2, R2, 0x80 ;  /* 0x000000800202c836 */ /* 0x000fe20000000000 */
[----:B---3--:R-:W-:Y:S02]  /*07c0*/  ISETP.NE.AND P6, PT, R19, RZ, !P5 ;  /* 0x000000ff1300720c */ /* 0x008fe40006fc5270 */
[----:B0-----:R-:W-:-:S05]  /*07d0*/  @!P4 IADD3 R26, P5, PT, R26, R14, RZ ;  /* 0x0000000e1a1ac210 */ /* 0x001fca0007fbe0ff */
[----:B------:R-:W-:Y:S02]  /*07e0*/  @!P4 IMAD.X R27, RZ, RZ, R15, P5 ;  /* 0x000000ffff1bc224 */ /* 0x000fe400028e060f */
[----:B------:R-:W0:Y:S01]  /*07f0*/  LDC.64 R14, c[0x0][0x3a0] ;  /* 0x0000e800ff0e7b82 */ /* 0x000e220000000a00 */
[----:B--2---:R-:W-:-:S04]  /*0800*/  ISETP.NE.AND P5, PT, R17, RZ, !P0 ;  /* 0x000000ff1100720c */ /* 0x004fc800047a5270 */
[----:B------:R-:W-:Y:S02]  /*0810*/  P2R R17, PR, RZ, 0x20 ;  /* 0x00000020ff117803 */ /* 0x000fe40000000000 */
[----:B------:R-:W-:Y:S02]  /*0820*/  ISETP.GE.U32.AND P5, PT, R2, UR5, PT ;  /* 0x0000000502007c0c */ /* 0x000fe4000bfa6070 */
[----:B------:R-:W-:Y:S02]  /*0830*/  P2R R19, PR, RZ, 0x40 ;  /* 0x00000040ff137803 */ /* 0x000fe40000000000 */
[----:B------:R-:W-:-:S04]  /*0840*/  ISETP.NE.AND P6, PT, R16, RZ, !P0 ;  /* 0x000000ff1000720c */ /* 0x000fc800047c5270 */
[----:B------:R-:W-:-:S05]  /*0850*/  P2R R16, PR, RZ, 0x40 ;  /* 0x00000040ff107803 */ /* 0x000fca0000000000 */
[----:B------:R-:W-:-:S05]  /*0860*/  @!P5 VIADD R2, R2, UR4 ;  /* 0x000000040202dc36 */ /* 0x000fca0008000000 */
[----:B0-----:R-:W-:-:S05]  /*0870*/  @!P5 IADD3 R28, P6, PT, R2, R14, RZ ;  /* 0x0000000e021cd210 */ /* 0x001fca0007fde0ff */
[----:B------:R-:W-:Y:S02]  /*0880*/  @!P5 IMAD.X R29, RZ, RZ, R15, P6 ;  /* 0x000000ffff1dd224 */ /* 0x000fe400030e060f */
[----:B------:R-:W0:Y:S01]  /*0890*/  LDC.64 R14, c[0x0][0x3a8] ;  /* 0x0000ea00ff0e7b82 */ /* 0x000e220000000a00 */
[----:B------:R-:W-:Y:S02]  /*08a0*/  ISETP.NE.AND P0, PT, R11, RZ, !P0 ;  /* 0x000000ff0b00720c */ /* 0x000fe40004705270 */
[----:B------:R-:W-:Y:S02]  /*08b0*/  ISETP.NE.AND P6, PT, R7, RZ, !P1 ;  /* 0x000000ff0700720c */ /* 0x000fe40004fc5270 */
[----:B------:R-:W-:Y:S02]  /*08c0*/  P2R R11, PR, RZ, 0x1 ;  /* 0x00000001ff0b7803 */ /* 0x000fe40000000000 */
[----:B0-----:R-:W-:Y:S02]  /*08d0*/  @!P5 IADD3 R30, P0, PT, R2, R14, RZ ;  /* 0x0000000e021ed210 */ /* 0x001fe40007f1e0ff */
[----:B------:R-:W-:-:S02]  /*08e0*/  P2R R14, PR, RZ, 0x40 ;  /* 0x00000040ff0e7803 */ /* 0x000fc40000000000 */
[----:B------:R-:W-:Y:S02]  /*08f0*/  ISETP.NE.AND P6, PT, R6, RZ, !P1 ;  /* 0x000000ff0600720c */ /* 0x000fe40004fc5270 */
[----:B------:R-:W0:Y:S01]  /*0900*/  @!P5 LDC.64 R6, c[0x0][0x3b0] ;  /* 0x0000ec00ff06db82 */ /* 0x000e220000000a00 */
[----:B------:R-:W-:Y:S01]  /*0910*/  @!P5 IMAD.X R31, RZ, RZ, R15, P0 ;  /* 0x000000ffff1fd224 */ /* 0x000fe200000e060f */
[----:B------:R-:W-:Y:S01]  /*0920*/  BSSY.RECONVERGENT B0, `(.L_x_23022) ;  /* 0x0000014000007945 */ /* 0x000fe20003800200 */
[----:B0-----:R-:W-:Y:S02]  /*0930*/  @!P5 IADD3 R6, P0, PT, R2, R6, RZ ;  /* 0x000000060206d210 */ /* 0x001fe40007f1e0ff */
[----:B------:R-:W-:Y:S02]  /*0940*/  P2R R2, PR, RZ, 0x40 ;  /* 0x00000040ff027803 */ /* 0x000fe40000000000 */
[----:B------:R-:W-:Y:S01]  /*0950*/  ISETP.GE.U32.AND P6, PT, R3, UR5, PT ;  /* 0x0000000503007c0c */ /* 0x000fe2000bfc6070 */
[----:B------:R-:W-:-:S12]  /*0960*/  @!P5 IMAD.X R7, RZ, RZ, R7, P0 ;  /* 0x000000ffff07d224 */ /* 0x000fd800000e0607 */
[----:B-1----:R-:W-:Y:S05]  /*0970*/  @P6 BRA `(.L_x_23023) ;  /* 0x0000000000386947 */ /* 0x002fea0003800000 */
[----:B------:R-:W-:Y:S02]  /*0980*/  ISETP.NE.AND P0, PT, R8, RZ, PT ;  /* 0x000000ff0800720c */ /* 0x000fe40003f05270 */
[----:B------:R-:W-:Y:S02]  /*0990*/  P2R R8, PR, RZ, 0x8 ;  /* 0x00000008ff087803 */ /* 0x000fe40000000000 */
[----:B------:R-:W-:Y:S02]  /*09a0*/  ISETP.NE.AND P3, PT, R9, RZ, PT ;  /* 0x000000ff0900720c */ /* 0x000fe40003f65270 */
[----:B------:R-:W-:Y:S02]  /*09b0*/  P2R R9, PR, RZ, 0x4 ;  /* 0x00000004ff097803 */ /* 0x000fe40000000000 */
[----:B------:R-:W-:Y:S02]  /*09c0*/  ISETP.NE.AND P3, PT, RZ, UR16, P3 ;  /* 0x00000010ff007c0c */ /* 0x000fe40009f65270 */
[----:B------:R-:W-:-:S02]  /*09d0*/  ISETP.NE.AND P2, PT, R10, RZ, PT ;  /* 0x000000ff0a00720c */ /* 0x000fc40003f45270 */
[----:B------:R-:W-:-:S09]  /*09e0*/  P2R R10, PR, RZ, 0x2 ;  /* 0x00000002ff0a7803 */ /* 0x000fd20000000000 */
[----:B------:R-:W-:Y:S02]  /*09f0*/  @!P3 ISETP.NE.AND P1, PT, RZ, UR17, P0 ;  /* 0x00000011ff00bc0c */ /* 0x000fe40008725270 */
[----:B------:R-:W-:Y:S02]  /*0a00*/  PLOP3.LUT P0, PT, PT, PT, PT, 0x80, 0x8 ;  /* 0x000000000008781c */ /* 0x000fe40003f0f070 */
[----:B------:R-:W-:Y:S02]  /*0a10*/  @!P3 PLOP3.LUT P0, PT, P1, P2, PT, 0x80, 0x8 ;  /* 0x000000000008b81c */ /* 0x000fe40000f05070 */
[----:B------:R-:W-:Y:S02]  /*0a20*/  ISETP.NE.AND P3, PT, R8, RZ, PT ;  /* 0x000000ff0800720c */ /* 0x000fe40003f65270 */
[----:B------:R-:W-:Y:S02]  /*0a30*/  ISETP.NE.AND P2, PT, R9, RZ, PT ;  /* 0x000000ff0900720c */ /* 0x000fe40003f45270 */
[----:B------:R-:W-:-:S02]  /*0a40*/  ISETP.NE.AND P1, PT, R10, RZ, PT ;  /* 0x000000ff0a00720c */ /* 0x000fc40003f25270 */
[----:B------:R-:W-:-:S11]  /*0a50*/  SEL R8, RZ, 0x1, !P0 ;  /* 0x00000001ff087807 */ /* 0x000fd60004000000 */
.L_x_23023:
[----:B------:R-:W-:Y:S05]  /*0a60*/  BSYNC.RECONVERGENT B0 ;  /* 0x0000000000007941 */ /* 0x000fea0003800200 */
.L_x_23022:
[----:B------:R-:W-:Y:S01]  /*0a70*/  VIADD R9, R3, 0x80 ;  /* 0x0000008003097836 */ /* 0x000fe20000000000 */
[----:B-----5:R-:W-:Y:S01]  /*0a80*/  ISETP.NE.AND P1, PT, R4, RZ, !P1 ;  /* 0x000000ff0400720c */ /* 0x020fe20004f25270 */
[----:B------:R-:W-:Y:S03]  /*0a90*/  BSSY.RECONVERGENT B0, `(.L_x_23024) ;  /* 0x0000010000007945 */ /* 0x000fe60003800200 */
[----:B------:R-:W-:Y:S02]  /*0aa0*/  ISETP.GE.U32.AND P0, PT, R9, UR5, PT ;  /* 0x0000000509007c0c */ /* 0x000fe4000bf06070 */
[----:B------:R-:W-:-:S11]  /*0ab0*/  P2R R10, PR, RZ, 0x2 ;  /* 0x00000002ff0a7803 */ /* 0x000fd60000000000 */
[----:B------:R-:W-:Y:S05]  /*0ac0*/  @P0 BRA `(.L_x_23025) ;  /* 0x0000000000300947 */ /* 0x000fea0003800000 */
[----:B------:R-:W-:Y:S02]  /*0ad0*/  ISETP.NE.AND P1, PT, R21, RZ, PT ;  /* 0x000000ff1500720c */ /* 0x000fe40003f25270 */
[----:B------:R-:W-:Y:S02]  /*0ae0*/  ISETP.NE.AND P0, PT, R23, RZ, PT ;  /* 0x000000ff1700720c */ /* 0x000fe40003f05270 */
[----:B------:R-:W-:Y:S02]  /*0af0*/  ISETP.NE.AND P1, PT, RZ, UR16, P1 ;  /* 0x00000010ff007c0c */ /* 0x000fe40008f25270 */
[----:B------:R-:W-:Y:S02]  /*0b00*/  P2R R4, PR, RZ, 0x8 ;  /* 0x00000008ff047803 */ /* 0x000fe40000000000 */
[----:B------:R-:W-:Y:S02]  /*0b10*/  P2R R15, PR, RZ, 0x4 ;  /* 0x00000004ff0f7803 */ /* 0x000fe40000000000 */
[----:B------:R-:W-:-:S07]  /*0b20*/  ISETP.NE.AND P3, PT, R19, RZ, PT ;  /* 0x000000ff1300720c */ /* 0x000fce0003f65270 */
[----:B------:R-:W-:Y:S02]  /*0b30*/  @!P1 ISETP.NE.AND P2, PT, RZ, UR17, P0 ;  /* 0x00000011ff009c0c */ /* 0x000fe40008745270 */
[----:B------:R-:W-:Y:S02]  /*0b40*/  PLOP3.LUT P0, PT, PT, PT, PT, 0x80, 0x8 ;  /* 0x000000000008781c */ /* 0x000fe40003f0f070 */
[----:B------:R-:W-:Y:S02]  /*0b50*/  @!P1 PLOP3.LUT P0, PT, P2, P3, PT, 0x80, 0x8 ;  /* 0x000000000008981c */ /* 0x000fe40001707070 */
[----:B------:R-:W-:Y:S02]  /*0b60*/  ISETP.NE.AND P3, PT, R4, RZ, PT ;  /* 0x000000ff0400720c */ /* 0x000fe40003f65270 */
[----:B------:R-:W-:Y:S02]  /*0b70*/  ISETP.NE.AND P2, PT, R15, RZ, PT ;  /* 0x000000ff0f00720c */ /* 0x000fe40003f45270 */
[----:B------:R-:W-:-:S11]  /*0b80*/  SEL R4, RZ, 0x1, !P0 ;  /* 0x00000001ff047807 */ /* 0x000fd60004000000 */
.L_x_23025:
[----:B------:R-:W-:Y:S05]  /*0b90*/  BSYNC.RECONVERGENT B0 ;  /* 0x0000000000007941 */ /* 0x000fea0003800200 */
.L_x_23024:
[----:B------:R-:W-:Y:S01]  /*0ba0*/  VIADD R15, R3, 0x100 ;  /* 0x00000100030f7836 */ /* 0x000fe20000000000 */
[----:B------:R-:W-:Y:S04]  /*0bb0*/  BSSY.RECONVERGENT B0, `(.L_x_23026) ;  /* 0x000000f000007945 */ /* 0x000fe80003800200 */
[----:B------:R-:W-:-:S13]  /*0bc0*/  ISETP.GE.U32.AND P0, PT, R15, UR5, PT ;  /* 0x000000050f007c0c */ /* 0x000fda000bf06070 */
[----:B------:R-:W-:Y:S05]  /*0bd0*/  @P0 BRA `(.L_x_23027) ;  /* 0x0000000000300947 */ /* 0x000fea0003800000 */
[----:B------:R-:W-:Y:S02]  /*0be0*/  ISETP.NE.AND P1, PT, R16, RZ, PT ;  /* 0x000000ff1000720c */ /* 0x000fe40003f25270 */
[----:B------:R-:W-:Y:S02]  /*0bf0*/  ISETP.NE.AND P0, PT, R17, RZ, PT ;  /* 0x000000ff1100720c */ /* 0x000fe40003f05270 */
[----:B------:R-:W-:Y:S02]  /*0c00*/  ISETP.NE.AND P1, PT, RZ, UR16, P1 ;  /* 0x00000010ff007c0c */ /* 0x000fe40008f25270 */
[----:B------:R-:W-:Y:S02]  /*0c10*/  P2R R15, PR, RZ, 0x8 ;  /* 0x00000008ff0f7803 */ /* 0x000fe40000000000 */
[----:B------:R-:W-:Y:S02]  /*0c20*/  ISETP.NE.AND P3, PT, R11, RZ, PT ;  /* 0x000000ff0b00720c */ /* 0x000fe40003f65270 */
[----:B------:R-:W-:-:S07]  /*0c30*/  P2R R11, PR, RZ, 0x4 ;  /* 0x00000004ff0b7803 */ /* 0x000fce0000000000 */
[----:B------:R-:W-:Y:S02]  /*0c40*/  @!P1 ISETP.NE.AND P2, PT, RZ, UR17, P0 ;  /* 0x00000011ff009c0c */ /* 0x000fe40008745270 */
[----:B------:R-:W-:Y:S02]  /*0c50*/  PLOP3.LUT P0, PT, PT, PT, PT, 0x80, 0x8 ;  /* 0x000000000008781c */ /* 0x000fe40003f0f070 */
[----:B------:R-:W-:Y:S02]  /*0c60*/  @!P1 PLOP3.LUT P0, PT, P2, P3, PT, 0x80, 0x8 ;  /* 0x000000000008981c */ /* 0x000fe40001707070 */
[----:B------:R-:W-:Y:S02]  /*0c70*/  ISETP.NE.AND P3, PT, R15, RZ, PT ;  /* 0x000000ff0f00720c */ /* 0x000fe40003f65270 */
[----:B------:R-:W-:Y:S02]  /*0c80*/  ISETP.NE.AND P2, PT, R11, RZ, PT ;  /* 0x000000ff0b00720c */ /* 0x000fe40003f45270 */
[----:B------:R-:W-:-:S11]  /*0c90*/  SEL R15, RZ, 0x1, !P0 ;  /* 0x00000001ff0f7807 */ /* 0x000fd60004000000 */
.L_x_23027:
[----:B------:R-:W-:Y:S05]  /*0ca0*/  BSYNC.RECONVERGENT B0 ;  /* 0x0000000000007941 */ /* 0x000fea0003800200 */
.L_x_23026:
        /* <DEDUP_REMOVED lines=16> */
.L_x_23029:
[----:B------:R-:W-:Y:S05]  /*0db0*/  BSYNC.RECONVERGENT B0 ;  /* 0x0000000000007941 */ /* 0x000fea0003800200 */
.L_x_23028:
[----:B------:R-:W5:Y:S04]  /*0dc0*/  @!P4 LDG.E.U8 R26, desc[UR14][R26.64] ;  /* 0x0000000e1a1ac981 */ /* 0x000f68000c1e1100 */
[----:B------:R-:W5:Y:S04]  /*0dd0*/  @!P5 LDG.E.U8 R28, desc[UR14][R28.64] ;  /* 0x0000000e1c1cd981 */ /* 0x000f68000c1e1100 */
[----:B------:R-:W5:Y:S01]  /*0de0*/  @!P5 LDG.E.U8 R30, desc[UR14][R30.64] ;  /* 0x0000000e1e1ed981 */ /* 0x000f62000c1e1100 */
[----:B------:R-:W-:Y:S01]  /*0df0*/  ISETP.NE.AND P1, PT, R5, RZ, !P2 ;  /* 0x000000ff0500720c */ /* 0x000fe20005725270 */
[----:B------:R-:W0:Y:S01]  /*0e00*/  @!P6 LDC.64 R10, c[0x0][0x398] ;  /* 0x0000e600ff0aeb82 */ /* 0x000e220000000a00 */
[----:B------:R-:W-:Y:S01]  /*0e10*/  ISETP.NE.AND P0, PT, R0, RZ, !P2 ;  /* 0x000000ff0000720c */ /* 0x000fe20005705270 */
[----:B------:R-:W-:Y:S01]  /*0e20*/  VIADD R5, R3, 0x200 ;  /* 0x0000020003057836 */ /* 0x000fe20000000000 */
[----:B------:R-:W-:Y:S01]  /*0e30*/  ISETP.NE.AND P2, PT, R13, RZ, !P2 ;  /* 0x000000ff0d00720c */ /* 0x000fe20005745270 */
[----:B------:R1:W5:Y:S01]  /*0e40*/  @!P5 LDG.E.U8 R6, desc[UR14][R6.64] ;  /* 0x0000000e0606d981 */ /* 0x000362000c1e1100 */
[----:B------:R-:W-:Y:S01]  /*0e50*/  BSSY.RECONVERGENT B0, `(.L_x_23030) ;  /* 0x000000d000007945 */ /* 0x000fe20003800200 */
[----:B------:R-:W-:Y:S01]  /*0e60*/  VIADD R13, R3, 0x280 ;  /* 0x00000280030d7836 */ /* 0x000fe20000000000 */
[----:B-1----:R-:W-:-:S02]  /*0e70*/  P2R R7, PR, RZ, 0x4 ;  /* 0x00000004ff077803 */ /* 0x002fc40000000000 */
[----:B------:R-:W-:-:S13]  /*0e80*/  ISETP.GE.U32.AND P2, PT, R5, UR5, PT ;  /* 0x0000000505007c0c */ /* 0x000fda000bf46070 */
[----:B------:R-:W-:Y:S05]  /*0e90*/  @P2 BRA `(.L_x_23031) ;  /* 0x0000000000202947 */ /* 0x000fea0003800000 */
[----:B------:R-:W-:Y:S02]  /*0ea0*/  ISETP.NE.AND P1, PT, RZ, UR16, P1 ;  /* 0x00000010ff007c0c */ /* 0x000fe40008f25270 */
[----:B------:R-:W-:Y:S02]  /*0eb0*/  P2R R0, PR, RZ, 0x8 ;  /* 0x00000008ff007803 */ /* 0x000fe40000000000 */
[----:B------:R-:W-:-:S09]  /*0ec0*/  ISETP.NE.AND P3, PT, R7, RZ, PT ;  /* 0x000000ff0700720c */ /* 0x000fd20003f65270 */
[----:B------:R-:W-:Y:S02]  /*0ed0*/  @!P1 ISETP.NE.AND P2, PT, RZ, UR17, P0 ;  /* 0x00000011ff009c0c */ /* 0x000fe40008745270 */
[----:B------:R-:W-:Y:S02]  /*0ee0*/  PLOP3.LUT P0, PT, PT, PT, PT, 0x80, 0x8 ;  /* 0x000000000008781c */ /* 0x000fe40003f0f070 */
[----:B------:R-:W-:Y:S02]  /*0ef0*/  @!P1 PLOP3.LUT P0, PT, P2, P3, PT, 0x80, 0x8 ;  /* 0x000000000008981c */ /* 0x000fe40001707070 */
[----:B------:R-:W-:Y:S02]  /*0f00*/  ISETP.NE.AND P3, PT, R0, RZ, PT ;  /* 0x000000ff0000720c */ /* 0x000fe40003f65270 */
[----:B------:R-:W-:-:S11]  /*0f10*/  SEL R0, RZ, 0x1, !P0 ;  /* 0x00000001ff007807 */ /* 0x000fd60004000000 */
.L_x_23031:
[----:B------:R-:W-:Y:S05]  /*0f20*/  BSYNC.RECONVERGENT B0 ;  /* 0x0000000000007941 */ /* 0x000fea0003800200 */
.L_x_23030:
[----:B------:R-:W-:Y:S01]  /*0f30*/  ISETP.GE.U32.AND P2, PT, R13, UR5, PT ;  /* 0x000000050d007c0c */ /* 0x000fe2000bf46070 */
[C---:B------:R-:W-:Y:S01]  /*0f40*/  @!P6 VIADD R5, R3.reuse, UR4 ;  /* 0x000000040305ec36 */ /* 0x040fe20008000000 */
[----:B------:R-:W-:Y:S01]  /*0f50*/  P2R R7, PR, RZ, 0x10 ;  /* 0x00000010ff077803 */ /* 0x000fe20000000000 */
[----:B------:R-:W-:Y:S01]  /*0f60*/  BSSY.RECONVERGENT B0, `(.L_x_23032) ;  /* 0x000000f000007945 */ /* 0x000fe20003800200 */
[----:B------:R-:W-:Y:S01]  /*0f70*/  ISETP.NE.AND P1, PT, R12, RZ, !P3 ;  /* 0x000000ff0c00720c */ /* 0x000fe20005f25270 */
[----:B------:R-:W-:Y:S01]  /*0f80*/  VIADD R13, R3, 0x300 ;  /* 0x00000300030d7836 */ /* 0x000fe20000000000 */
[----:B0-----:R-:W-:Y:S01]  /*0f90*/  @!P6 IADD3 R10, P4, PT, R5, R10, RZ ;  /* 0x0000000a050ae210 */ /* 0x001fe20007f9e0ff */
[----:B------:R-:W-:Y:S01]  /*0fa0*/  VIADD R14, R3, 0x380 ;  /* 0x00000380030e7836 */ /* 0x000fe20000000000 */
[----:B------:R-:W-:Y:S02]  /*0fb0*/  ISETP.NE.AND P0, PT, R18, RZ, !P3 ;  /* 0x000000ff1200720c */ /* 0x000fe40005f05270 */
[----:B------:R-:W-:-:S02]  /*0fc0*/  P2R R12, PR, RZ, 0x10 ;  /* 0x00000010ff0c7803 */ /* 0x000fc40000000000 */
[----:B------:R-:W-:Y:S02]  /*0fd0*/  ISETP.NE.AND P3, PT, R20, RZ, !P3 ;  /* 0x000000ff1400720c */ /* 0x000fe40005f65270 */
[----:B------:R-:W-:Y:S01]  /*0fe0*/  ISETP.NE.AND P4, PT, R7, RZ, PT ;  /* 0x000000ff0700720c */ /* 0x000fe20003f85270 */
[----:B------:R-:W-:-:S12]  /*0ff0*/  @P2 BRA `(.L_x_23033) ;  /* 0x0000000000142947 */ /* 0x000fd80003800000 */
[----:B------:R-:W-:-:S13]  /*1000*/  ISETP.NE.AND P1, PT, RZ, UR16, P1 ;  /* 0x00000010ff007c0c */ /* 0x000fda0008f25270 */
[----:B------:R-:W-:Y:S02]  /*1010*/  @!P1 ISETP.NE.AND P2, PT, RZ, UR17, P0 ;  /* 0x00000011ff009c0c */ /* 0x000fe40008745270 */
[----:B------:R-:W-:Y:S02]  /*1020*/  PLOP3.LUT P0, PT, PT, PT, PT, 0x80, 0x8 ;  /* 0x000000000008781c */ /* 0x000fe40003f0f070 */
[----:B------:R-:W-:-:S04]  /*1030*/  @!P1 PLOP3.LUT P0, PT, P2, P3, PT, 0x80, 0x8 ;  /* 0x000000000008981c */ /* 0x000fc80001707070 */
[----:B------:R-:W-:-:S09]  /*1040*/  SEL R5, RZ, 0x1, !P0 ;  /* 0x00000001ff057807 */ /* 0x000fd20004000000 */
.L_x_23033:
[----:B------:R-:W-:Y:S05]  /*1050*/  BSYNC.RECONVERGENT B0 ;  /* 0x0000000000007941 */ /* 0x000fea0003800200 */
.L_x_23032:
[----:B------:R-:W-:Y:S01]  /*1060*/  ISETP.GE.U32.AND P2, PT, R13, UR5, PT ;  /* 0x000000050d007c0c */ /* 0x000fe2000bf46070 */
[----:B------:R-:W-:Y:S01]  /*1070*/  BSSY.RECONVERGENT B0, `(.L_x_23034) ;  /* 0x000000f000007945 */ /* 0x000fe20003800200 */
[----:B------:R-:W-:Y:S02]  /*1080*/  ISETP.NE.AND P0, PT, R12, RZ, PT ;  /* 0x000000ff0c00720c */ /* 0x000fe40003f05270 */
[----:B------:R-:W-:Y:S02]  /*1090*/  ISETP.GE.U32.AND P3, PT, R14, UR5, PT ;  /* 0x000000050e007c0c */ /* 0x000fe4000bf66070 */
[----:B------:R-:W-:Y:S01]  /*10a0*/  ISETP.NE.AND P1, PT, R22, RZ, !P4 ;  /* 0x000000ff1600720c */ /* 0x000fe20006725270 */
[----:B------:R-:W-:Y:S01]  /*10b0*/  @!P6 IMAD.X R11, RZ, RZ, R11, P0 ;  /* 0x000000ffff0be224 */ /* 0x000fe200000e060b */
[----:B------:R-:W-:Y:S02]  /*10c0*/  P2R R12, PR, RZ, 0x8 ;  /* 0x00000008ff0c7803 */ /* 0x000fe40000000000 */
[----:B------:R-:W-:-:S02]  /*10d0*/  ISETP.NE.AND P0, PT, R24, RZ, !P4 ;  /* 0x000000ff1800720c */ /* 0x000fc40006705270 */
[----:B-----5:R-:W-:Y:S02]  /*10e0*/  ISETP.NE.AND P4, PT, R26, RZ, !P4 ;  /* 0x000000ff1a00720c */ /* 0x020fe40006785270 */
[----:B------:R-:W-:Y:S01]  /*10f0*/  ISETP.NE.AND P3, PT, R28, RZ, !P5 ;  /* 0x000000ff1c00720c */ /* 0x000fe20006f65270 */
[----:B------:R-:W-:-:S12]  /*1100*/  @P2 BRA `(.L_x_23035) ;  /* 0x0000000000142947 */ /* 0x000fd80003800000 */
[----:B------:R-:W-:-:S13]  /*1110*/  ISETP.NE.AND P1, PT, RZ, UR16, P1 ;  /* 0x00000010ff007c0c */ /* 0x000fda0008f25270 */
[----:B------:R-:W-:Y:S02]  /*1120*/  @!P1 ISETP.NE.AND P2, PT, RZ, UR17, P0 ;  /* 0x00000011ff009c0c */ /* 0x000fe40008745270 */
[----:B------:R-:W-:Y:S02]  /*1130*/  PLOP3.LUT P0, PT, PT, PT, PT, 0x80, 0x8 ;  /* 0x000000000008781c */ /* 0x000fe40003f0f070 */
[----:B------:R-:W-:-:S04]  /*1140*/  @!P1 PLOP3.LUT P0, PT, P2, P4, PT, 0x80, 0x8 ;  /* 0x000000000008981c */ /* 0x000fc80001709070 */
[----:B------:R-:W-:-:S09]  /*1150*/  SEL R7, RZ, 0x1, !P0 ;  /* 0x00000001ff077807 */ /* 0x000fd20004000000 */
.L_x_23035:
[----:B------:R-:W-:Y:S05]  /*1160*/  BSYNC.RECONVERGENT B0 ;  /* 0x0000000000007941 */ /* 0x000fea0003800200 */
.L_x_23034:
[----:B------:R-:W-:Y:S01]  /*1170*/  ISETP.NE.AND P1, PT, R12, RZ, PT ;  /* 0x000000ff0c00720c */ /* 0x000fe20003f25270 */
[----:B------:R-:W-:Y:S01]  /*1180*/  BSSY.RECONVERGENT B0, `(.L_x_23036) ;  /* 0x0000009000007945 */ /* 0x000fe20003800200 */
[----:B------:R-:W-:Y:S02]  /*1190*/  ISETP.NE.AND P0, PT, R30, RZ, !P5 ;  /* 0x000000ff1e00720c */ /* 0x000fe40006f05270 */
[----:B------:R-:W-:-:S09]  /*11a0*/  ISETP.NE.AND P5, PT, R6, RZ, !P5 ;  /* 0x000000ff0600720c */ /* 0x000fd20006fa5270 */
[----:B------:R-:W-:Y:S05]  /*11b0*/  @P1 BRA `(.L_x_23037) ;  /* 0x0000000000141947 */ /* 0x000fea0003800000 */
[----:B------:R-:W-:-:S13]  /*11c0*/  ISETP.NE.AND P3, PT, RZ, UR16, P3 ;  /* 0x00000010ff007c0c */ /* 0x000fda0009f65270 */
[----:B------:R-:W-:Y:S02]  /*11d0*/  @!P3 ISETP.NE.AND P1, PT, RZ, UR17, P0 ;  /* 0x00000011ff00bc0c */ /* 0x000fe40008725270 */
[----:B------:R-:W-:Y:S02]  /*11e0*/  PLOP3.LUT P0, PT, PT, PT, PT, 0x80, 0x8 ;  /* 0x000000000008781c */ /* 0x000fe40003f0f070 */
[----:B------:R-:W-:-:S04]  /*11f0*/  @!P3 PLOP3.LUT P0, PT, P1, P5, PT, 0x80, 0x8 ;  /* 0x000000000008b81c */ /* 0x000fc80000f0b070 */
[----:B------:R-:W-:-:S09]  /*1200*/  SEL R6, RZ, 0x1, !P0 ;  /* 0x00000001ff067807 */ /* 0x000fd20004000000 */
.L_x_23037:
[----:B------:R-:W-:Y:S05]  /*1210*/  BSYNC.RECONVERGENT B0 ;  /* 0x0000000000007941 */ /* 0x000fea0003800200 */
.L_x_23036:
[----:B------:R0:W-:Y:S01]  /*1220*/  @!P6 STG.E.U8 desc[UR14][R10.64], R8 ;  /* 0x000000080a00e986 */ /* 0x0001e2000c10110e */
[----:B------:R-:W-:Y:S01]  /*1230*/  @!P6 IMAD.MOV.U32 R3, RZ, RZ, R9 ;  /* 0x000000ffff03e224 */ /* 0x000fe200078e0009 */
[----:B------:R-:W-:Y:S04]  /*1240*/  BSSY.RECONVERGENT B0, `(.L_x_23038) ;  /* 0x0000033000007945 */ /* 0x000fe80003800200 */
[----:B------:R-:W-:Y:S01]  /*1250*/  BSSY.RELIABLE B1, `(.L_x_23039) ;  /* 0x000002a000017945 */ /* 0x000fe20003800100 */
[----:B------:R-:W-:-:S13]  /*1260*/  ISETP.GE.U32.AND P0, PT, R3, UR5, PT ;  /* 0x0000000503007c0c */ /* 0x000fda000bf06070 */
[----:B0-----:R-:W-:Y:S05]  /*1270*/  @P0 BRA `(.L_x_23040) ;  /* 0x0000000000380947 */ /* 0x001fea0003800000 */
        /* <DEDUP_REMOVED lines=14> */
.L_x_23040:
        /* <DEDUP_REMOVED lines=8> */
.L_x_23041:
        /* <DEDUP_REMOVED lines=8> */
.L_x_23042:
[----:B------:R-:W-:-:S13]  /*1460*/  ISETP.GE.U32.AND P0, PT, R3, UR5, PT ;  /* 0x0000000503007c0c */ /* 0x000fda000bf06070 */
[----:B------:R-:W-:Y:S05]  /*1470*/  @P0 BREAK.RELIABLE B1 ;  /* 0x0000000000010942 */ /* 0x000fea0003800100 */
[----:B------:R-:W-:Y:S05]  /*1480*/  @P0 BRA `(.L_x_23044) ;  /* 0x0000000000380947 */ /* 0x000fea0003800000 */
[----:B------:R-:W2:Y:S01]  /*1490*/  LDCU.64 UR6, c[0x0][0x398] ;  /* 0x00007300ff0677ac */ /* 0x000ea20008000a00 */
[C---:B01----:R-:W-:Y:S02]  /*14a0*/  VIADD R8, R3.reuse, UR4 ;  /* 0x0000000403087c36 */ /* 0x043fe40008000000 */
[----:B------:R-:W-:-:S03]  /*14b0*/  VIADD R3, R3, 0x80 ;  /* 0x0000008003037836 */ /* 0x000fc60000000000 */
[----:B--2---:R-:W-:-:S05]  /*14c0*/  IADD3 R8, P0, PT, R8, UR6, RZ ;  /* 0x0000000608087c10 */ /* 0x004fca000ff1e0ff */
[----:B------:R-:W-:-:S05]  /*14d0*/  IMAD.X R9, RZ, RZ, UR7, P0 ;  /* 0x00000007ff097e24 */ /* 0x000fca00080e06ff */
[----:B------:R2:W-:Y:S03]  /*14e0*/  STG.E.U8 desc[UR14][R8.64], R5 ;  /* 0x0000000508007986 */ /* 0x0005e6000c10110e */
.L_x_23043:
[----:B------:R-:W-:Y:S05]  /*14f0*/  BSYNC.RELIABLE B1 ;  /* 0x0000000000017941 */ /* 0x000fea0003800100 */
.L_x_23039:
[----:B------:R-:W-:-:S13]  /*1500*/  ISETP.GE.U32.AND P0, PT, R3, UR5, PT ;  /* 0x0000000503007c0c */ /* 0x000fda000bf06070 */
[----:B012---:R-:W0:Y:S01]  /*1510*/  @!P0 LDC.64 R8, c[0x0][0x398] ;  /* 0x0000e600ff088b82 */ /* 0x007e220000000a00 */
[C---:B------:R-:W-:Y:S02]  /*1520*/  @!P0 VIADD R5, R3.reuse, UR4 ;  /* 0x0000000403058c36 */ /* 0x040fe40008000000 */
[----:B------:R-:W-:-:S03]  /*1530*/  @!P0 VIADD R3, R3, 0x80 ;  /* 0x0000008003038836 */ /* 0x000fc60000000000 */
[----:B0-----:R-:W-:-:S05]  /*1540*/  @!P0 IADD3 R4, P1, PT, R5, R8, RZ ;  /* 0x0000000805048210 */ /* 0x001fca0007f3e0ff */
[----:B------:R-:W-:-:S05]  /*1550*/  @!P0 IMAD.X R5, RZ, RZ, R9, P1 ;  /* 0x000000ffff058224 */ /* 0x000fca00008e0609 */
[----:B------:R2:W-:Y:S03]  /*1560*/  @!P0 STG.E.U8 desc[UR14][R4.64], R7 ;  /* 0x0000000704008986 */ /* 0x0005e6000c10110e */
.L_x_23044:
[----:B------:R-:W-:Y:S05]  /*1570*/  BSYNC.RECONVERGENT B0 ;  /* 0x0000000000007941 */ /* 0x000fea0003800200 */
.L_x_23038:
[----:B------:R-:W-:Y:S05]  /*1580*/  WARPSYNC.ALL ;  /* 0x0000000000007948 */ /* 0x000fea0003800000 */
[----:B------:R-:W-:-:S13]  /*1590*/  ISETP.GE.U32.AND P0, PT, R3, UR5, PT ;  /* 0x0000000503007c0c */ /* 0x000fda000bf06070 */
[----:B------:R-:W-:Y:S05]  /*15a0*/  @P0 EXIT ;  /* 0x000000000000094d */ /* 0x000fea0003800000 */
[----:B------:R-:W3:Y:S01]  /*15b0*/  LDCU.64 UR6, c[0x0][0x398] ;  /* 0x00007300ff0677ac */ /* 0x000ee20008000a00 */
[----:B------:R-:W-:-:S05]  /*15c0*/  VIADD R3, R3, UR4 ;  /* 0x0000000403037c36 */ /* 0x000fca0008000000 */
[----:B---3--:R-:W-:-:S05]  /*15d0*/  IADD3 R2, P0, PT, R3, UR6, RZ ;  /* 0x0000000603027c10 */ /* 0x008fca000ff1e0ff */
[----:B------:R-:W-:-:S05]  /*15e0*/  IMAD.X R3, RZ, RZ, UR7, P0 ;  /* 0x00000007ff037e24 */ /* 0x000fca00080e06ff */
[----:B------:R-:W-:Y:S01]  /*15f0*/  STG.E.U8 desc[UR14][R2.64], R6 ;  /* 0x0000000602007986 */ /* 0x000fe2000c10110e */
[----:B------:R-:W-:Y:S05]  /*1600*/  EXIT ;  /* 0x000000000000794d */ /* 0x000fea0003800000 */
.L_x_23021:
[----:B------:R-:W0:Y:S01]  /*1610*/  LDCU.128 UR8, c[0x0][0x3a0] ;  /* 0x00007400ff0877ac */ /* 0x000e220008000c00 */
[----:B------:R-:W1:Y:S01]  /*1620*/  S2R R0, SR_TID.X ;  /* 0x0000000000007919 */ /* 0x000e620000002100 */
[----:B------:R-:W2:Y:S01]  /*1630*/  LDCU.64 UR12, c[0x0][0x3b0] ;  /* 0x00007600ff0c77ac */ /* 0x000ea20008000a00 */
[----:B0-----:R-:W-:-:S04]  /*1640*/  UIADD3 UR6, UP0, UPT, UR4, UR8, URZ ;  /* 0x0000000804067290 */ /* 0x001fc8000ff1e0ff */
[----:B------:R-:W-:Y:S02]  /*1650*/  UIADD3.X UR7, UPT, UPT, URZ, UR9, URZ, UP0, !UPT ;  /* 0x00000009ff077290 */ /* 0x000fe400087fe4ff */
[----:B------:R-:W-:-:S04]  /*1660*/  IMAD.U32 R2, RZ, RZ, UR6 ;  /* 0x00000006ff027e24 */ /* 0x000fc8000f8e00ff */
[----:B------:R-:W-:Y:S02]  /*1670*/  IMAD.U32 R3, RZ, RZ, UR7 ;  /* 0x00000007ff037e24 */ /* 0x000fe4000f8e00ff */
[----:B-1----:R-:W-:-:S05]  /*1680*/  IMAD.WIDE.U32 R2, R0, 0x2, R2 ;  /* 0x0000000200027825 */ /* 0x002fca00078e0002 */
[----:B------:R-:W3:Y:S01]  /*1690*/  LDG.E.U16 R14, desc[UR14][R2.64] ;  /* 0x0000000e020e7981 */ /* 0x000ee2000c1e1500 */
[----:B------:R-:W-:-:S03]  /*16a0*/  UIADD3 UR7, UP0, UPT, UR4, UR10, URZ ;  /* 0x0000000a04077290 */ /* 0x000fc6000ff1e0ff */
[----:B------:R-:W4:Y:S01]  /*16b0*/  LDG.E.U16 R11, desc[UR14][R2.64+0x100] ;  /* 0x0001000e020b7981 */ /* 0x000f22000c1e1500 */
[----:B------:R-:W-:Y:S02]  /*16c0*/  UIADD3.X UR8, UPT, UPT, URZ, UR11, URZ, UP0, !UPT ;  /* 0x0000000bff087290 */ /* 0x000fe400087fe4ff */
[----:B--2---:R-:W-:Y:S01]  /*16d0*/  UIADD3 UR6, UP0, UPT, UR4, UR12, URZ ;  /* 0x0000000c04067290 */ /* 0x004fe2000ff1e0ff */
[----:B------:R-:W-:Y:S01]  /*16e0*/  IMAD.U32 R4, RZ, RZ, UR7 ;  /* 0x00000007ff047e24 */ /* 0x000fe2000f8e00ff */
[----:B------:R-:W-:Y:S01]  /*16f0*/  ISETP.NE.AND P2, PT, RZ, UR16, PT ;  /* 0x00000010ff007c0c */ /* 0x000fe2000bf45270 */
[----:B------:R-:W2:Y:S01]  /*1700*/  LDG.E.U16 R10, desc[UR14][R2.64+0x200] ;  /* 0x0002000e020a7981 */ /* 0x000ea2000c1e1500 */
[----:B------:R-:W-:Y:S01]  /*1710*/  IMAD.U32 R5, RZ, RZ, UR8 ;  /* 0x00000008ff057e24 */ /* 0x000fe2000f8e00ff */
[----:B------:R-:W-:Y:S01]  /*1720*/  UIADD3.X UR7, UPT, UPT, URZ, UR13, URZ, UP0, !UPT ;  /* 0x0000000dff077290 */ /* 0x000fe200087fe4ff */
[----:B------:R-:W-:-:S04]  /*1730*/  IMAD.WIDE.U32 R4, R0, 0x2, R4 ;  /* 0x0000000200047825 */ /* 0x000fc800078e0004 */
[----:B------:R-:W-:Y:S01]  /*1740*/  IMAD.U32 R6, RZ, RZ, UR6 ;  /* 0x00000006ff067e24 */ /* 0x000fe2000f8e00ff */
[----:B------:R-:W5:Y:S01]  /*1750*/  LDG.E.U16 R18, desc[UR14][R4.64+0x100] ;  /* 0x0001000e04127981 */ /* 0x000f62000c1e1500 */
[----:B------:R-:W-:Y:S01]  /*1760*/  IMAD.U32 R7, RZ, RZ, UR7 ;  /* 0x00000007ff077e24 */ /* 0x000fe2000f8e00ff */
[----:B------:R-:W-:-:S03]  /*1770*/  PLOP3.LUT P0, PT, PT, PT, PT, 0x80, 0x8 ;  /* 0x000000000008781c */ /* 0x000fc60003f0f070 */
[----:B------:R-:W0:Y:S01]  /*1780*/  LDCU.64 UR6, c[0x0][0x398] ;  /* 0x00007300ff0677ac */ /* 0x000e220008000a00 */
[----:B------:R-:W2:Y:S01]  /*1790*/  LDG.E.U8 R13, desc[UR14][R4.64+0x1] ;  /* 0x0000010e040d7981 */ /* 0x000ea2000c1e1100 */
[----:B------:R-:W-:-:S03]  /*17a0*/  IMAD.WIDE.U32 R6, R0, 0x2, R6 ;  /* 0x0000000200067825 */ /* 0x000fc600078e0006 */
[----:B------:R-:W2:Y:S04]  /*17b0*/  LDG.E.U16 R9, desc[UR14][R4.64+0x200] ;  /* 0x0002000e04097981 */ /* 0x000ea8000c1e1500 */
[----:B------:R-:W2:Y:S04]  /*17c0*/  LDG.E.U16 R19, desc[UR14][R6.64+0x100] ;  /* 0x0001000e06137981 */ /* 0x000ea8000c1e1500 */
[----:B------:R-:W2:Y:S04]  /*17d0*/  LDG.E.U8 R15, desc[UR14][R6.64+0x1] ;  /* 0x0000010e060f7981 */ /* 0x000ea8000c1e1100 */
[----:B------:R-:W2:Y:S01]  /*17e0*/  LDG.E.U16 R2, desc[UR14][R2.64+0x300] ;  /* 0x0003000e02027981 */ /* 0x000ea2000c1e1500 */
[----:B---3--:R-:W-:-:S04]  /*17f0*/  PRMT R8, R14, 0x7770, RZ ;  /* 0x000077700e087816 */ /* 0x008fc800000000ff */
[----:B------:R-:W-:Y:S02]  /*1800*/  ISETP.NE.AND P4, PT, R8, RZ, P2 ;  /* 0x000000ff0800720c */ /* 0x000fe40001785270 */
[----:B------:R-:W3:Y:S11]  /*1810*/  LDG.E.U16 R8, desc[UR14][R6.64+0x200] ;  /* 0x0002000e06087981 */ /* 0x000ef6000c1e1500 */
[----:B------:R-:W3:Y:S04]  /*1820*/  @!P4 LDG.E.U8 R17, desc[UR14][R4.64] ;  /* 0x0000000e0411c981 */ /* 0x000ee8000c1e1100 */
[----:B------:R-:W3:Y:S04]  /*1830*/  @!P4 LDG.E.U8 R16, desc[UR14][R6.64] ;  /* 0x0000000e0610c981 */ /* 0x000ee8000c1e1100 */
[----:B------:R-:W3:Y:S04]  /*1840*/  LDG.E.U16 R4, desc[UR14][R4.64+0x300] ;  /* 0x0003000e04047981 */ /* 0x000ee8000c1e1500 */
[----:B------:R-:W3:Y:S01]  /*1850*/  LDG.E.U16 R6, desc[UR14][R6.64+0x300] ;  /* 0x0003000e06067981 */ /* 0x000ee2000c1e1500 */
[----:B----4-:R-:W-:-:S02]  /*1860*/  PRMT R12, R11, 0x7771, RZ ;  /* 0x000077710b0c7816 */ /* 0x010fc400000000ff */
[----:B------:R-:W-:Y:S02]  /*1870*/  PRMT R11, R11, 0x7770, RZ ;  /* 0x000077700b0b7816 */ /* 0x000fe400000000ff */
[----:B------:R-:W-:Y:S02]  /*1880*/  ISETP.NE.AND P1, PT, R12, RZ, PT ;  /* 0x000000ff0c00720c */ /* 0x000fe40003f25270 */
[----:B------:R-:W-:Y:S02]  /*1890*/  ISETP.NE.AND P6, PT, R11, RZ, P2 ;  /* 0x000000ff0b00720c */ /* 0x000fe400017c5270 */
[----:B------:R-:W-:Y:S02]  /*18a0*/  ISETP.NE.AND P1, PT, RZ, UR16, P1 ;  /* 0x00000010ff007c0c */ /* 0x000fe40008f25270 */
[----:B------:R-:W-:Y:S02]  /*18b0*/  PRMT R11, R14, 0x7771, RZ ;  /* 0x000077710e0b7816 */ /* 0x000fe400000000ff */
[----:B-----5:R-:W-:-:S02]  /*18c0*/  PRMT R12, R18, 0x7770, RZ ;  /* 0x00007770120c7816 */ /* 0x020fc400000000ff */
[----:B------:R-:W-:Y:S02]  /*18d0*/  PRMT R14, R18, 0x7771, RZ ;  /* 0x00007771120e7816 */ /* 0x000fe400000000ff */
[----:B------:R-:W-:-:S03]  /*18e0*/  ISETP.NE.AND P2, PT, R11, RZ, P2 ;  /* 0x000000ff0b00720c */ /* 0x000fc60001745270 */
[----:B------:R-:W-:Y:S02]  /*18f0*/  @!P6 ISETP.NE.AND P3, PT, R12, RZ, PT ;  /* 0x000000ff0c00e20c */ /* 0x000fe40003f65270 */
[----:B------:R-:W-:Y:S02]  /*1900*/  @!P1 ISETP.NE.AND P5, PT, R14, RZ, PT ;  /* 0x000000ff0e00920c */ /* 0x000fe40003fa5270 */
[C---:B--2---:R-:W-:Y:S02]  /*1910*/  PRMT R12, R19.reuse, 0x7770, RZ ;  /* 0x00007770130c7816 */ /* 0x044fe400000000ff */
[----:B------:R-:W-:Y:S02]  /*1920*/  @!P6 ISETP.NE.AND P3, PT, RZ, UR17, P3 ;  /* 0x00000011ff00ec0c */ /* 0x000fe40009f65270 */
[----:B------:R-:W-:Y:S02]  /*1930*/  PRMT R11, R19, 0x7771, RZ ;  /* 0x00007771130b7816 */ /* 0x000fe400000000ff */
[----:B------:R-:W-:-:S02]  /*1940*/  @!P1 ISETP.NE.AND P5, PT, RZ, UR17, P5 ;  /* 0x00000011ff009c0c */ /* 0x000fc4000afa5270 */
[----:B------:R-:W-:Y:S02]  /*1950*/  @!P6 ISETP.NE.AND P0, PT, R12, RZ, P3 ;  /* 0x000000ff0c00e20c */ /* 0x000fe40001f05270 */
[----:B------:R-:W-:Y:S02]  /*1960*/  PRMT R14, R10, 0x7770, RZ ;  /* 0x000077700a0e7816 */ /* 0x000fe400000000ff */
[----:B------:R-:W-:Y:S02]  /*1970*/  PLOP3.LUT P3, PT, PT, PT, PT, 0x80, 0x8 ;  /* 0x000000000008781c */ /* 0x000fe40003f6f070 */
[----:B------:R-:W-:Y:S02]  /*1980*/  @!P1 ISETP.NE.AND P3, PT, R11, RZ, P5 ;  /* 0x000000ff0b00920c */ /* 0x000fe40002f65270 */
[----:B------:R-:W-:Y:S02]  /*1990*/  @!P2 ISETP.NE.AND P5, PT, R13, RZ, PT ;  /* 0x000000ff0d00a20c */ /* 0x000fe40003fa5270 */
[----:B------:R-:W-:-:S02]  /*19a0*/  ISETP.NE.AND P1, PT, R14, RZ, PT ;  /* 0x000000ff0e00720c */ /* 0x000fc40003f25270 */
[----:B------:R-:W-:Y:S02]  /*19b0*/  @!P2 ISETP.NE.AND P5, PT, RZ, UR17, P5 ;  /* 0x00000011ff00ac0c */ /* 0x000fe4000afa5270 */
[----:B------:R-:W-:Y:S02]  /*19c0*/  ISETP.NE.AND P1, PT, RZ, UR16, P1 ;  /* 0x00000010ff007c0c */ /* 0x000fe40008f25270 */
[----:B------:R-:W-:Y:S02]  /*19d0*/  PLOP3.LUT P6, PT, PT, PT, PT, 0x80, 0x8 ;  /* 0x000000000008781c */ /* 0x000fe40003fcf070 */
[----:B------:R-:W-:Y:S02]  /*19e0*/  @!P2 ISETP.NE.AND P6, PT, R15, RZ, P5 ;  /* 0x000000ff0f00a20c */ /* 0x000fe40002fc5270 */
[----:B------:R-:W-:Y:S02]  /*19f0*/  PRMT R11, R9, 0x7770, RZ ;  /* 0x00007770090b7816 */ /* 0x000fe400000000ff */
[----:B------:R-:W-:-:S02]  /*1a00*/  P2R R12, PR, RZ, 0x1 ;  /* 0x00000001ff0c7803 */ /* 0x000fc40000000000 */
[----:B------:R-:W-:Y:S02]  /*1a10*/  PLOP3.LUT P0, PT, PT, PT, PT, 0x80, 0x8 ;  /* 0x000000000008781c */ /* 0x000fe40003f0f070 */
[----:B------:R-:W-:Y:S02]  /*1a20*/  PRMT R10, R10, 0x7771, RZ ;  /* 0x000077710a0a7816 */ /* 0x000fe400000000ff */
[----:B------:R-:W-:Y:S02]  /*1a30*/  PRMT R9, R9, 0x7771, RZ ;  /* 0x0000777109097816 */ /* 0x000fe400000000ff */
[----:B------:R-:W-:Y:S01]  /*1a40*/  P2R R13, PR, RZ, 0x40 ;  /* 0x00000040ff0d7803 */ /* 0x000fe20000000000 */
[----:B0-----:R-:W-:-:S04]  /*1a50*/  UIADD3 UR6, UP0, UPT, UR4, UR6, URZ ;  /* 0x0000000604067290 */ /* 0x001fc8000ff1e0ff */
[----:B------:R-:W-:Y:S01]  /*1a60*/  UIADD3.X UR7, UPT, UPT, URZ, UR7, URZ, UP0, !UPT ;  /* 0x00000007ff077290 */ /* 0x000fe200087fe4ff */
[----:B---3--:R-:W-:-:S04]  /*1a70*/  @!P4 ISETP.NE.AND P2, PT, R17, RZ, PT ;  /* 0x000000ff1100c20c */ /* 0x008fc80003f45270 */
[----:B------:R-:W-:-:S04]  /*1a80*/  @!P4 ISETP.NE.AND P2, PT, RZ, UR17, P2 ;  /* 0x00000011ff00cc0c */ /* 0x000fc80009745270 */
[----:B------:R-:W-:Y:S02]  /*1a90*/  @!P4 ISETP.NE.AND P0, PT, R16, RZ, P2 ;  /* 0x000000ff1000c20c */ /* 0x000fe40001705270 */
[----:B------:R-:W-:Y:S02]  /*1aa0*/  @!P1 ISETP.NE.AND P2, PT, R11, RZ, PT ;  /* 0x000000ff0b00920c */ /* 0x000fe40003f45270 */
[----:B------:R-:W-:Y:S02]  /*1ab0*/  PRMT R14, R8, 0x7770, RZ ;  /* 0x00007770080e7816 */ /* 0x000fe400000000ff */
[----:B------:R-:W-:Y:S02]  /*1ac0*/  @!P1 ISETP.NE.AND P4, PT, RZ, UR17, P2 ;  /* 0x00000011ff009c0c */ /* 0x000fe40009785270 */
[----:B------:R-:W-:Y:S02]  /*1ad0*/  PLOP3.LUT P2, PT, PT, PT, PT, 0x80, 0x8 ;  /* 0x000000000008781c */ /* 0x000fe40003f4f070 */
[----:B------:R-:W-:-:S02]  /*1ae0*/  @!P1 ISETP.NE.AND P2, PT, R14, RZ, P4 ;  /* 0x000000ff0e00920c */ /* 0x000fc40002745270 */
[----:B------:R-:W-:-:S04]  /*1af0*/  ISETP.NE.AND P4, PT, R10, RZ, PT ;  /* 0x000000ff0a00720c */ /* 0x000fc80003f85270 */
[----:B------:R-:W-:Y:S02]  /*1b00*/  ISETP.NE.AND P4, PT, RZ, UR16, P4 ;  /* 0x00000010ff007c0c */ /* 0x000fe4000a785270 */
[----:B------:R-:W-:Y:S02]  /*1b10*/  PRMT R8, R8, 0x7771, RZ ;  /* 0x0000777108087816 */ /* 0x000fe400000000ff */
[----:B------:R-:W-:-:S09]  /*1b20*/  PLOP3.LUT P1, PT, PT, PT, PT, 0x80, 0x8 ;  /* 0x000000000008781c */ /* 0x000fd20003f2f070 */
[----:B------:R-:W-:-:S04]  /*1b30*/  @!P4 ISETP.NE.AND P5, PT, R9, RZ, PT ;  /* 0x000000ff0900c20c */ /* 0x000fc80003fa5270 */
[----:B------:R-:W-:-:S04]  /*1b40*/  @!P4 ISETP.NE.AND P5, PT, RZ, UR17, P5 ;  /* 0x00000011ff00cc0c */ /* 0x000fc8000afa5270 */
[----:B------:R-:W-:Y:S02]  /*1b50*/  @!P4 ISETP.NE.AND P1, PT, R8, RZ, P5 ;  /* 0x000000ff0800c20c */ /* 0x000fe40002f25270 */
[----:B------:R-:W-:-:S04]  /*1b60*/  PRMT R8, R2, 0x7770, RZ ;  /* 0x0000777002087816 */ /* 0x000fc800000000ff */
[----:B------:R-:W-:-:S04]  /*1b70*/  ISETP.NE.AND P5, PT, R8, RZ, PT ;  /* 0x000000ff0800720c */ /* 0x000fc80003fa5270 */
[----:B------:R-:W-:Y:S02]  /*1b80*/  ISETP.NE.AND P5, PT, RZ, UR16, P5 ;  /* 0x00000010ff007c0c */ /* 0x000fe4000afa5270 */
[----:B------:R-:W-:Y:S02]  /*1b90*/  PRMT R8, R4, 0x7770, RZ ;  /* 0x0000777004087816 */ /* 0x000fe400000000ff */
[----:B------:R-:W-:Y:S02]  /*1ba0*/  PRMT R9, R6, 0x7770, RZ ;  /* 0x0000777006097816 */ /* 0x000fe400000000ff */
[----:B------:R-:W-:-:S07]  /*1bb0*/  PRMT R2, R2, 0x7771, RZ ;  /* 0x0000777102027816 */ /* 0x000fce00000000ff */
[----:B------:R-:W-:-:S04]  /*1bc0*/  @!P5 ISETP.NE.AND P6, PT, R8, RZ, PT ;  /* 0x000000ff0800d20c */ /* 0x000fc80003fc5270 */
[----:B------:R-:W-:Y:S02]  /*1bd0*/  @!P5 ISETP.NE.AND P6, PT, RZ, UR17, P6 ;  /* 0x00000011ff00dc0c */ /* 0x000fe4000b7c5270 */
[----:B------:R-:W-:Y:S02]  /*1be0*/  PLOP3.LUT P4, PT, PT, PT, PT, 0x80, 0x8 ;  /* 0x000000000008781c */ /* 0x000fe40003f8f070 */
[----:B------:R-:W-:Y:S02]  /*1bf0*/  @!P5 ISETP.NE.AND P4, PT, R9, RZ, P6 ;  /* 0x000000ff0900d20c */ /* 0x000fe40003785270 */
[----:B------:R-:W-:-:S04]  /*1c00*/  ISETP.NE.AND P6, PT, R2, RZ, PT ;  /* 0x000000ff0200720c */ /* 0x000fc80003fc5270 */
[----:B------:R-:W-:Y:S02]  /*1c10*/  ISETP.NE.AND P6, PT, RZ, UR16, P6 ;  /* 0x00000010ff007c0c */ /* 0x000fe4000b7c5270 */
[----:B------:R-:W-:Y:S02]  /*1c20*/  PRMT R2, R4, 0x7771, RZ ;  /* 0x0000777104027816 */ /* 0x000fe400000000ff */
[----:B------:R-:W-:Y:S02]  /*1c30*/  P2R R11, PR, RZ, 0x1 ;  /* 0x00000001ff0b7803 */ /* 0x000fe40000000000 */
[----:B------:R-:W-:-:S07]  /*1c40*/  PRMT R3, R6, 0x7771, RZ ;  /* 0x0000777106037816 */ /* 0x000fce00000000ff */
[----:B------:R-:W-:-:S04]  /*1c50*/  @!P6 ISETP.NE.AND P5, PT, R2, RZ, PT ;  /* 0x000000ff0200e20c */ /* 0x000fc80003fa5270 */
[----:B------:R-:W-:Y:S02]  /*1c60*/  @!P6 ISETP.NE.AND P0, PT, RZ, UR17, P5 ;  /* 0x00000011ff00ec0c */ /* 0x000fe4000af05270 */
[----:B------:R-:W-:Y:S02]  /*1c70*/  PLOP3.LUT P5, PT, PT, PT, PT, 0x80, 0x8 ;  /* 0x000000000008781c */ /* 0x000fe40003faf070 */
[----:B------:R-:W-:Y:S02]  /*1c80*/  @!P6 ISETP.NE.AND P5, PT, R3, RZ, P0 ;  /* 0x000000ff0300e20c */ /* 0x000fe400007a5270 */
[----:B------:R-:W-:Y:S01]  /*1c90*/  ISETP.NE.AND P0, PT, R12, RZ, PT ;  /* 0x000000ff0c00720c */ /* 0x000fe20003f05270 */
[----:B------:R-:W-:Y:S01]  /*1ca0*/  IMAD.U32 R2, RZ, RZ, UR6 ;  /* 0x00000006ff027e24 */ /* 0x000fe2000f8e00ff */
[----:B------:R-:W-:Y:S01]  /*1cb0*/  ISETP.NE.AND P6, PT, R11, RZ, PT ;  /* 0x000000ff0b00720c */ /* 0x000fe20003fc5270 */
[----:B------:R-:W-:Y:S01]  /*1cc0*/  IMAD.U32 R3, RZ, RZ, UR7 ;  /* 0x00000007ff037e24 */ /* 0x000fe2000f8e00ff */
[----:B------:R-:W-:-:S02]  /*1cd0*/  SEL R7, RZ, 0x1, !P0 ;  /* 0x00000001ff077807 */ /* 0x000fc40004000000 */
[----:B------:R-:W-:Y:S01]  /*1ce0*/  ISETP.NE.AND P0, PT, R13, RZ, PT ;  /* 0x000000ff0d00720c */ /* 0x000fe20003f05270 */
[----:B------:R-:W-:Y:S01]  /*1cf0*/  IMAD.WIDE.U32 R2, R0, 0x2, R2 ;  /* 0x0000000200027825 */ /* 0x000fe200078e0002 */
[----:B------:R-:W-:Y:S02]  /*1d00*/  SEL R6, RZ, 0x1, !P3 ;  /* 0x00000001ff067807 */ /* 0x000fe40005800000 */
[----:B------:R-:W-:Y:S02]  /*1d10*/  SEL R4, RZ, 0x1, !P0 ;  /* 0x00000001ff047807 */ /* 0x000fe40004000000 */
[----:B------:R-:W-:Y:S02]  /*1d20*/  SEL R5, RZ, 0x1, !P6 ;  /* 0x00000001ff057807 */ /* 0x000fe40007000000 */
[----:B------:R-:W-:Y:S02]  /*1d30*/  SEL R9, RZ, 0x1, !P2 ;  /* 0x00000001ff097807 */ /* 0x000fe40005000000 */
[----:B------:R-:W-:-:S02]  /*1d40*/  SEL R8, RZ, 0x1, !P1 ;  /* 0x00000001ff087807 */ /* 0x000fc40004800000 */
[----:B------:R-:W-:Y:S02]  /*1d50*/  SEL R11, RZ, 0x1, !P4 ;  /* 0x00000001ff0b7807 */ /* 0x000fe40006000000 */
[----:B------:R-:W-:Y:S02]  /*1d60*/  SEL R0, RZ, 0x1, !P5 ;  /* 0x00000001ff007807 */ /* 0x000fe40006800000 */
[----:B------:R-:W-:Y:S02]  /*1d70*/  PRMT R5, R4, 0x7604, R5 ;  /* 0x0000760404057816 */ /* 0x000fe40000000005 */
[----:B------:R-:W-:Y:S02]  /*1d80*/  PRMT R7, R6, 0x7604, R7 ;  /* 0x0000760406077816 */ /* 0x000fe40000000007 */
[----:B------:R-:W-:Y:S02]  /*1d90*/  PRMT R9, R8, 0x7604, R9 ;  /* 0x0000760408097816 */ /* 0x000fe40000000009 */
[----:B------:R-:W-:Y:S01]  /*1da0*/  PRMT R11, R0, 0x7604, R11 ;  /* 0x00007604000b7816 */ /* 0x000fe2000000000b */
[----:B------:R-:W-:Y:S04]  /*1db0*/  STG.E.U16 desc[UR14][R2.64], R5 ;  /* 0x0000000502007986 */ /* 0x000fe8000c10150e */
[----:B------:R-:W-:Y:S04]  /*1dc0*/  STG.E.U16 desc[UR14][R2.64+0x100], R7 ;  /* 0x0001000702007986 */ /* 0x000fe8000c10150e */
[----:B------:R-:W-:Y:S04]  /*1dd0*/  STG.E.U16 desc[UR14][R2.64+0x200], R9 ;  /* 0x0002000902007986 */ /* 0x000fe8000c10150e */
[----:B------:R-:W-:Y:S01]  /*1de0*/  STG.E.U16 desc[UR14][R2.64+0x300], R11 ;  /* 0x0003000b02007986 */ /* 0x000fe2000c10150e */
[----:B------:R-:W-:Y:S05]  /*1df0*/  EXIT ;  /* 0x000000000000794d */ /* 0x000fea0003800000 */
.L_x_23045:
        /* <DEDUP_REMOVED lines=16> */
.L_x_23991:


//--------------------- .text._ZN2at6native29vectorized_elementwise_kernelILi4EZNS0_54_GLOBAL__N__d8c5977b_16_LinearAlgebra_cu_35b291db_316116addr_kernel_cudaERNS_14TensorIteratorERKN3c106ScalarES8_EUlbbbE0_St5arrayIPcLm4EEEEviT0_T1_ --------------------------
	.section	.text._ZN2at6native29vectorized_elementwise_kernelILi4EZNS0_54_GLOBAL__N__d8c5977b_16_LinearAlgebra_cu_35b291db_316116addr_kernel_cudaERNS_14TensorIteratorERKN3c106ScalarES8_EUlbbbE0_St5arrayIPcLm4EEEEviT0_T1_,"ax",@progbits
	.align	128
        .global         _ZN2at6native29vectorized_elementwise_kernelILi4EZNS0_54_GLOBAL__N__d8c5977b_16_LinearAlgebra_cu_35b291db_316116addr_kernel_cudaERNS_14TensorIteratorERKN3c106ScalarES8_EUlbbbE0_St5arrayIPcLm4EEEEviT0_T1_
        .type           _ZN2at6native29vectorized_elementwise_kernelILi4EZNS0_54_GLOBAL__N__d8c5977b_16_LinearAlgebra_cu_35b291db_316116addr_kernel_cudaERNS_14TensorIteratorERKN3c106ScalarES8_EUlbbbE0_St5arrayIPcLm4EEEEviT0_T1_,@function
        .size           _ZN2at6native29vectorized_elementwise_kernelILi4EZNS0_54_GLOBAL__N__d8c5977b_16_LinearAlgebra_cu_35b291db_316116addr_kernel_cudaERNS_14TensorIteratorERKN3c106ScalarES8_EUlbbbE0_St5arrayIPcLm4EEEEviT0_T1_,(.L_x_23992 - _ZN2at6native29vectorized_elementwise_kernelILi4EZNS0_54_GLOBAL__N__d8c5977b_16_LinearAlgebra_cu_35b291db_316116addr_kernel_cudaERNS_14TensorIteratorERKN3c106ScalarES8_EUlbbbE0_St5arrayIPcLm4EEEEviT0_T1_)
        .other          _ZN2at6native29vectorized_elementwise_kernelILi4EZNS0_54_GLOBAL__N__d8c5977b_16_LinearAlgebra_cu_35b291db_316116addr_kernel_cudaERNS_14TensorIteratorERKN3c106ScalarES8_EUlbbbE0_St5arrayIPcLm4EEEEviT0_T1_,@"STO_CUDA_ENTRY STV_DEFAULT"
_ZN2at6native29vectorized_elementwise_kernelILi4EZNS0_54_GLOBAL__N__d8c5977b_16_LinearAlgebra_cu_35b291db_316116addr_kernel_cudaERNS_14TensorIteratorERKN3c106ScalarES8_EUlbbbE0_St5arrayIPcLm4EEEEviT0_T1_:
.text._ZN2at6native29vectorized_elementwise_kernelILi4EZNS0_54_GLOBAL__N__d8c5977b_16_LinearAlgebra_cu_35b291db_316116addr_kernel_cudaERNS_14TensorIteratorERKN3c106ScalarES8_EUlbbbE0_St5arrayIPcLm4EEEEviT0_T1_:
        /* <DEDUP_REMOVED lines=166> */
.L_x_23048:
[----:B------:R-:W-:Y:S05]  /*0a60*/  BSYNC.RECONVERGENT B0 ;  /* 0x0000000000007941 */ /* 0x000fea0003800200 */
.L_x_23047:
        /* <DEDUP_REMOVED lines=18> */
.L_x_23050:
[----:B------:R-:W-:Y:S05]  /*0b90*/  BSYNC.RECONVERGENT B0 ;  /* 0x0000000000007941 */ /* 0x000fea0003800200 */
.L_x_23049:
        /* <DEDUP_REMOVED lines=16> */
.L_x_23052:
[----:B------:R-:W-:Y:S05]  /*0ca0*/  BSYNC.RECONVERGENT B0 ;  /* 0x0000000000007941 */ /* 0x000fea0003800200 */
.L_x_23051:
        /* <DEDUP_REMOVED lines=16> */
.L_x_23054:
[----:B------:R-:W-:Y:S05]  /*0db0*/  BSYNC.RECONVERGENT B0 ;  /* 0x0000000000007941 */ /* 0x000fea0003800200 */
.L_x_23053:
        /* <DEDUP_REMOVED lines=22> */
.L_x_23056:
[----:B------:R-:W-:Y:S05]  /*0f20*/  BSYNC.RECONVERGENT B0 ;  /* 0x0000000000007941 */ /* 0x000fea0003800200 */
.L_x_23055:
        /* <DEDUP_REMOVED lines=18> */
.L_x_23058:
[----:B------:R-:W-:Y:S05]  /*1050*/  BSYNC.RECONVERGENT B0 ;  /* 0x0000000000007941 */ /* 0x000fea0003800200 */
.L_x_23057:
        /* <DEDUP_REMOVED lines=16> */
.L_x_23060:
[----:B------:R-:W-:Y:S05]  /*1160*/  BSYNC.RECONVERGENT B0 ;  /* 0x0000000000007941 */ /* 0x000fea0003800200 */
.L_x_23059:
        /* <DEDUP_REMOVED lines=10> */
.L_x_23062:
[----:B------:R-:W-:Y:S05]  /*1210*/  BSYNC.RECONVERGENT B0 ;  /* 0x0000000000007941 */ /* 0x000fea0003800200 */
.L_x_23061:
        /* <DEDUP_REMOVED lines=20> */
.L_x_23065:
        /* <DEDUP_REMOVED lines=8> */
.L_x_23066:
        /* <DEDUP_REMOVED lines=8> */
.L_x_23067:
        /* <DEDUP_REMOVED lines=9> */
.L_x_23068:
[----:B------:R-:W-:Y:S05]  /*14f0*/  BSYNC.RELIABLE B1 ;  /* 0x0000000000017941 */ /* 0x000fea0003800100 */
.L_x_23064:
[----:B------:R-:W-:-:S13]  /*1500*/  ISETP.GE.U32.AND P0, PT, R3, UR5, PT ;  /* 0x0000000503007c0c */ /* 0x000fda000bf06070 */
[----:B012---:R-:W0:Y:S01]  /*1510*/  @!P0 LDC.64 R8, c[0x0][0x398] ;  /* 0x0000e600ff088b82 */ /* 0x007e220000000a00 */
[C---:B------:R-:W-:Y:S02]  /*1520*/  @!P0 VIADD R5, R3.reuse, UR4 ;  /* 0x0000000403058c36 */ /* 0x040fe40008000000 */
[----:B------:R-:W-:-:S03]  /*1530*/  @!P0 VIADD R3, R3, 0x80 ;  /* 0x0000008003038836 */ /* 0x000fc60000000000 */
[----:B0-----:R-:W-:-:S05]  /*1540*/  @!P0 IADD3 R4, P1, PT, R5, R8, RZ ;  /* 0x0000000805048210 */ /* 0x001fca0007f3e0ff */
[----:B------:R-:W-:-:S05]  /*1550*/  @!P0 IMAD.X R5, RZ, RZ, R9, P1 ;  /* 0x000000ffff058224 */ /* 0x000fca00008e0609 */
[----:B------:R2:W-:Y:S03]  /*1560*/  @!P0 STG.E.U8 desc[UR14][R4.64], R7 ;  /* 0x0000000704008986 */ /* 0x0005e6000c10110e */
.L_x_23069:
[----:B------:R-:W-:Y:S05]  /*1570*/  BSYNC.RECONVERGENT B0 ;  /* 0x0000000000007941 */ /* 0x000fea0003800200 */
.L_x_23063:
        /* <DEDUP_REMOVED lines=9> */
.L_x_23046:
[----:B------:R-:W0:Y:S01]  /*1610*/  LDCU.128 UR8, c[0x0][0x3a0] ;  /* 0x00007400ff0877ac */ /* 0x000e220008000c00 */
[----:B------:R-:W1:Y:S01]  /*1620*/  S2R R0, SR_TID.X ;  /* 0x0000000000007919 */ /* 0x000e620000002100 */
[----:B------:R-:W2:Y:S01]  /*1630*/  LDCU.64 UR12, c[0x0][0x3b0] ;  /* 0x00007600ff0c77ac */ /* 0x000ea20008000a00 */
[----:B0-----:R-:W-:-:S04]  /*1640*/  UIADD3 UR6, UP0, UPT, UR4, UR8, URZ ;  /* 0x0000000804067290 */ /* 0x001fc8000ff1e0ff */
[----:B------:R-:W-:Y:S02]  /*1650*/  UIADD3.X UR7, UPT, UPT, URZ, UR9, URZ, UP0, !UPT ;  /* 0x00000009ff077290 */ /* 0x000fe400087fe4ff */
[----:B------:R-:W-:-:S04]  /*1660*/  IMAD.U32 R10, RZ, RZ, UR6 ;  /* 0x00000006ff0a7e24 */ /* 0x000fc8000f8e00ff */
[----:B------:R-:W-:Y:S01]  /*1670*/  IMAD.U32 R11, RZ, RZ, UR7 ;  /* 0x00000007ff0b7e24 */ /* 0x000fe2000f8e00ff */
[----:B------:R-:W-:Y:S01]  /*1680*/  UIADD3 UR7, UP0, UPT, UR4, UR10, URZ ;  /* 0x0000000a04077290 */ /* 0x000fe2000ff1e0ff */
[----:B-1----:R-:W-:-:S03]  /*1690*/  IMAD.WIDE.U32 R10, R0, 0x4, R10 ;  /* 0x00000004000a7825 */ /* 0x002fc600078e000a */
[----:B------:R-:W-:Y:S02]  /*16a0*/  UIADD3.X UR8, UPT, UPT, URZ, UR11, URZ, UP0, !UPT ;  /* 0x0000000bff087290 */ /* 0x000fe400087fe4ff */
[----:B------:R-:W3:Y:S01]  /*16b0*/  LDG.E R6, desc[UR14][R10.64] ;  /* 0x0000000e0a067981 */ /* 0x000ee2000c1e1900 */
[----:B--2---:R-:W-:Y:S01]  /*16c0*/  UIADD3 UR6, UP0, UPT, UR4, UR12, URZ ;  /* 0x0000000c04067290 */ /* 0x004fe2000ff1e0ff */
[----:B------:R-:W-:Y:S02]  /*16d0*/  IMAD.U32 R2, RZ, RZ, UR7 ;  /* 0x00000007ff027e24 */ /* 0x000fe4000f8e00ff */
[----:B------:R-:W-:Y:S01]  /*16e0*/  IMAD.U32 R3, RZ, RZ, UR8 ;  /* 0x00000008ff037e24 */ /* 0x000fe2000f8e00ff */
[----:B------:R-:W-:Y:S01]  /*16f0*/  UIADD3.X UR7, UPT, UPT, URZ, UR13, URZ, UP0, !UPT ;  /* 0x0000000dff077290 */ /* 0x000fe200087fe4ff */
[----:B------:R0:W2:Y:S01]  /*1700*/  LDG.E R9, desc[UR14][R10.64+0x200] ;  /* 0x0002000e0a097981 */ /* 0x0000a2000c1e1900 */
[----:B------:R-:W-:Y:S02]  /*1710*/  IMAD.U32 R4, RZ, RZ, UR6 ;  /* 0x00000006ff047e24 */ /* 0x000fe4000f8e00ff */
[----:B------:R-:W-:-:S04]  /*1720*/  IMAD.WIDE.U32 R2, R0, 0x4, R2 ;  /* 0x0000000400027825 */ /* 0x000fc800078e0002 */
[----:B------:R-:W-:Y:S01]  /*1730*/  IMAD.U32 R5, RZ, RZ, UR7 ;  /* 0x00000007ff057e24 */ /* 0x000fe2000f8e00ff */
[----:B------:R-:W4:Y:S01]  /*1740*/  LDG.E.U8 R13, desc[UR14][R2.64+0x1] ;  /* 0x0000010e020d7981 */ /* 0x000f22000c1e1100 */
[----:B------:R-:W-:Y:S01]  /*1750*/  ISETP.NE.AND P0, PT, RZ, UR16, PT ;  /* 0x00000010ff007c0c */ /* 0x000fe2000bf05270 */
[----:B------:R-:W1:Y:S01]  /*1760*/  LDCU.64 UR6, c[0x0][0x398] ;  /* 0x00007300ff0677ac */ /* 0x000e620008000a00 */
[----:B------:R-:W-:Y:S01]  /*1770*/  IMAD.WIDE.U32 R4, R0, 0x4, R4 ;  /* 0x0000000400047825 */ /* 0x000fe200078e0004 */
[----:B------:R-:W0:Y:S04]  /*1780*/  LDG.E.U16 R15, desc[UR14][R2.64+0x2] ;  /* 0x0000020e020f7981 */ /* 0x000e28000c1e1500 */
[----:B------:R-:W5:Y:S04]  /*1790*/  LDG.E.U8 R14, desc[UR14][R4.64+0x1] ;  /* 0x0000010e040e7981 */ /* 0x000f68000c1e1100 */
[----:B------:R-:W5:Y:S04]  /*17a0*/  LDG.E.U16 R16, desc[UR14][R4.64+0x2] ;  /* 0x0000020e04107981 */ /* 0x000f68000c1e1500 */
[----:B------:R-:W5:Y:S04]  /*17b0*/  LDG.E R8, desc[UR14][R2.64+0x200] ;  /* 0x0002000e02087981 */ /* 0x000f68000c1e1900 */
[----:B------:R-:W5:Y:S01]  /*17c0*/  LDG.E R7, desc[UR14][R4.64+0x200] ;  /* 0x0002000e04077981 */ /* 0x000f62000c1e1900 */
[----:B------:R-:W-:-:S02]  /*17d0*/  PLOP3.LUT P4, PT, PT, PT, PT, 0x80, 0x8 ;  /* 0x000000000008781c */ /* 0x000fc40003f8f070 */
[----:B------:R-:W-:Y:S02]  /*17e0*/  PLOP3.LUT P5, PT, PT, PT, PT, 0x80, 0x8 ;  /* 0x000000000008781c */ /* 0x000fe40003faf070 */
[----:B---3--:R-:W-:-:S04]  /*17f0*/  PRMT R12, R6, 0x7771, RZ ;  /* 0x00007771060c7816 */ /* 0x008fc800000000ff */
[----:B------:R-:W-:Y:S02]  /*1800*/  ISETP.NE.AND P2, PT, R12, RZ, P0 ;  /* 0x000000ff0c00720c */ /* 0x000fe40000745270 */
[----:B------:R-:W-:-:S04]  /*1810*/  PRMT R12, R6, 0x7772, RZ ;  /* 0x00007772060c7816 */ /* 0x000fc800000000ff */
[----:B------:R-:W-:Y:S02]  /*1820*/  ISETP.NE.AND P3, PT, R12, RZ, P0 ;  /* 0x000000ff0c00720c */ /* 0x000fe40000765270 */
[----:B------:R-:W-:-:S04]  /*1830*/  PRMT R12, R6, 0x7773, RZ ;  /* 0x00007773060c7816 */ /* 0x000fc800000000ff */
[----:B------:R-:W-:Y:S02]  /*1840*/  ISETP.NE.AND P1, PT, R12, RZ, PT ;  /* 0x000000ff0c00720c */ /* 0x000fe40003f25270 */
[----:B----4-:R-:W-:Y:S02]  /*1850*/  @!P2 ISETP.NE.AND P0, PT, R13, RZ, PT ;  /* 0x000000ff0d00a20c */ /* 0x010fe40003f05270 */
[----:B0-----:R-:W-:Y:S02]  /*1860*/  PRMT R10, R15, 0x7770, RZ ;  /* 0x000077700f0a7816 */ /* 0x001fe400000000ff */
[----:B------:R-:W-:Y:S02]  /*1870*/  @!P2 ISETP.NE.AND P0, PT, RZ, UR17, P0 ;  /* 0x00000011ff00ac0c */ /* 0x000fe40008705270 */
[----:B------:R-:W-:Y:S02]  /*1880*/  ISETP.NE.AND P1, PT, RZ, UR16, P1 ;  /* 0x00000010ff007c0c */ /* 0x000fe40008f25270 */
[----:B--2---:R-:W-:-:S02]  /*1890*/  PRMT R11, R9, 0x7772, RZ ;  /* 0x00007772090b7816 */ /* 0x004fc400000000ff */
[----:B-----5:R-:W-:Y:S02]  /*18a0*/  @!P2 ISETP.NE.AND P4, PT, R14, RZ, P0 ;  /* 0x000000ff0e00a20c */ /* 0x020fe40000785270 */
[----:B------:R-:W-:Y:S02]  /*18b0*/  @!P3 ISETP.NE.AND P2, PT, R10, RZ, PT ;  /* 0x000000ff0a00b20c */ /* 0x000fe40003f45270 */
[----:B------:R-:W-:Y:S02]  /*18c0*/  ISETP.NE.AND P0, PT, R11, RZ, PT ;  /* 0x000000ff0b00720c */ /* 0x000fe40003f05270 */
[----:B------:R-:W-:Y:S02]  /*18d0*/  PRMT R11, R16, 0x7770, RZ ;  /* 0x00007770100b7816 */ /* 0x000fe400000000ff */
[----:B------:R-:W-:Y:S02]  /*18e0*/  @!P3 ISETP.NE.AND P2, PT, RZ, UR17, P2 ;  /* 0x00000011ff00bc0c */ /* 0x000fe40009745270 */
[----:B------:R-:W-:-:S02]  /*18f0*/  PRMT R10, R15, 0x7771, RZ ;  /* 0x000077710f0a7816 */ /* 0x000fc400000000ff */
[----:B------:R-:W-:Y:S02]  /*1900*/  ISETP.NE.AND P0, PT, RZ, UR16, P0 ;  /* 0x00000010ff007c0c */ /* 0x000fe40008705270 */
[----:B------:R-:W-:Y:S02]  /*1910*/  @!P3 ISETP.NE.AND P5, PT, R11, RZ, P2 ;  /* 0x000000ff0b00b20c */ /* 0x000fe400017a5270 */
[----:B------:R-:W-:Y:S02]  /*1920*/  @!P1 ISETP.NE.AND P2, PT, R10, RZ, PT ;  /* 0x000000ff0a00920c */ /* 0x000fe40003f45270 */
[----:B------:R-:W-:Y:S02]  /*1930*/  PRMT R10, R16, 0x7771, RZ ;  /* 0x00007771100a7816 */ /* 0x000fe400000000ff */
[----:B------:R-:W-:Y:S02]  /*1940*/  @!P1 ISETP.NE.AND P2, PT, RZ, UR17, P2 ;  /* 0x00000011ff009c0c */ /* 0x000fe40009745270 */
[----:B------:R-:W-:-:S02]  /*1950*/  PRMT R13, R8, 0x7772, RZ ;  /* 0x00007772080d7816 */ /* 0x000fc400000000ff */
[----:B------:R-:W-:Y:S02]  /*1960*/  P2R R12, PR, RZ, 0x10 ;  /* 0x00000010ff0c7803 */ /* 0x000fe40000000000 */
[----:B------:R-:W-:Y:S02]  /*1970*/  PLOP3.LUT P4, PT, PT, PT, PT, 0x80, 0x8 ;  /* 0x000000000008781c */ /* 0x000fe40003f8f070 */
[----:B------:R-:W-:Y:S02]  /*1980*/  @!P1 ISETP.NE.AND P4, PT, R10, RZ, P2 ;  /* 0x000000ff0a00920c */ /* 0x000fe40001785270 */
[----:B------:R-:W-:Y:S02]  /*1990*/  @!P0 ISETP.NE.AND P1, PT, R13, RZ, PT ;  /* 0x000000ff0d00820c */ /* 0x000fe40003f25270 */
[----:B------:R-:W-:Y:S02]  /*19a0*/  PRMT R14, R7, 0x7772, RZ ;  /* 0x00007772070e7816 */ /* 0x000fe400000000ff */
[----:B------:R-:W-:-:S02]  /*19b0*/  @!P0 ISETP.NE.AND P1, PT, RZ, UR17, P1 ;  /* 0x00000011ff008c0c */ /* 0x000fc40008f25270 */
[----:B------:R-:W-:Y:S02]  /*19c0*/  PRMT R13, R9, 0x7771, RZ ;  /* 0x00007771090d7816 */ /* 0x000fe400000000ff */
[----:B------:R-:W-:Y:S02]  /*19d0*/  PLOP3.LUT P3, PT, PT, PT, PT, 0x80, 0x8 ;  /* 0x000000000008781c */ /* 0x000fe40003f6f070 */
[----:B------:R-:W-:Y:S02]  /*19e0*/  @!P0 ISETP.NE.AND P3, PT, R14, RZ, P1 ;  /* 0x000000ff0e00820c */ /* 0x000fe40000f65270 */
[----:B------:R-:W-:-:S04]  /*19f0*/  ISETP.NE.AND P0, PT, R13, RZ, PT ;  /* 0x000000ff0d00720c */ /* 0x000fc80003f05270 */
[----:B------:R-:W-:Y:S02]  /*1a00*/  ISETP.NE.AND P0, PT, RZ, UR16, P0 ;  /* 0x00000010ff007c0c */ /* 0x000fe40008705270 */
[----:B------:R-:W-:Y:S02]  /*1a10*/  PRMT R13, R8, 0x7771, RZ ;  /* 0x00007771080d7816 */ /* 0x000fe400000000ff */
[----:B------:R-:W-:-:S09]  /*1a20*/  PLOP3.LUT P2, PT, PT, PT, PT, 0x80, 0x8 ;  /* 0x000000000008781c */ /* 0x000fd20003f4f070 */
[----:B------:R-:W-:Y:S02]  /*1a30*/  @!P0 ISETP.NE.AND P1, PT, R13, RZ, PT ;  /* 0x000000ff0d00820c */ /* 0x000fe40003f25270 */
[----:B------:R-:W-:Y:S02]  /*1a40*/  PRMT R13, R7, 0x7771, RZ ;  /* 0x00007771070d7816 */ /* 0x000fe400000000ff */
        /* <DEDUP_REMOVED lines=16> */
[----:B------:R-:W-:Y:S02]  /*1b50*/  ISETP.NE.AND P5, PT, R12, RZ, PT ;  /* 0x000000ff0c00720c */ /* 0x000fe40003fa5270 */
[----:B------:R-:W-:-:S05]  /*1b60*/  P2R R10, PR, RZ, 0x10 ;  /* 0x00000010ff0a7803 */ /* 0x000fca0000000000 */
[----:B------:R-:W-:Y:S02]  /*1b70*/  @!P6 ISETP.NE.AND P1, PT, R8, RZ, PT ;  /* 0x000000ff0800e20c */ /* 0x000fe40003f25270 */
[----:B------:R-:W-:Y:S02]  /*1b80*/  P2R R12, PR, RZ, 0x20 ;  /* 0x00000020ff0c7803 */ /* 0x000fe40000000000 */
[----:B------:R-:W-:Y:S02]  /*1b90*/  PRMT R7, R7, 0x7773, RZ ;  /* 0x0000777307077816 */ /* 0x000fe400000000ff */
[----:B------:R-:W-:Y:S02]  /*1ba0*/  @!P6 ISETP.NE.AND P4, PT, RZ, UR17, P1 ;  /* 0x00000011ff00ec0c */ /* 0x000fe40008f85270 */
[----:B------:R-:W-:Y:S02]  /*1bb0*/  ISETP.NE.AND P5, PT, RZ, UR16, PT ;  /* 0x00000010ff007c0c */ /* 0x000fe4000bfa5270 */
[----:B------:R-:W-:-:S02]  /*1bc0*/  PRMT R6, R6, 0x7770, RZ ;  /* 0x0000777006067816 */ /* 0x000fc400000000ff */
[----:B------:R-:W-:Y:S02]  /*1bd0*/  PLOP3.LUT P1, PT, PT, PT, PT, 0x80, 0x8 ;  /* 0x000000000008781c */ /* 0x000fe40003f2f070 */
[----:B------:R-:W-:Y:S02]  /*1be0*/  @!P6 ISETP.NE.AND P1, PT, R7, RZ, P4 ;  /* 0x000000ff0700e20c */ /* 0x000fe40002725270 */
[----:B------:R-:W-:-:S13]  /*1bf0*/  ISETP.NE.AND P6, PT, R6, RZ, P5 ;  /* 0x000000ff0600720c */ /* 0x000fda0002fc5270 */
[----:B------:R-:W2:Y:S04]  /*1c00*/  @!P6 LDG.E.U8 R2, desc[UR14][R2.64] ;  /* 0x0000000e0202e981 */ /* 0x000ea8000c1e1100 */
[----:B------:R-:W3:Y:S01]  /*1c10*/  @!P6 LDG.E.U8 R4, desc[UR14][R4.64] ;  /* 0x0000000e0404e981 */ /* 0x000ee2000c1e1100 */
[----:B------:R-:W-:Y:S01]  /*1c20*/  PLOP3.LUT P5, PT, PT, PT, PT, 0x80, 0x8 ;  /* 0x000000000008781c */ /* 0x000fe20003faf070 */
[----:B-1----:R-:W-:Y:S01]  /*1c30*/  UIADD3 UR6, UP0, UPT, UR4, UR6, URZ ;  /* 0x0000000604067290 */ /* 0x002fe2000ff1e0ff */
[----:B------:R-:W-:-:S03]  /*1c40*/  SEL R9, RZ, 0x1, !P0 ;  /* 0x00000001ff097807 */ /* 0x000fc60004000000 */
[----:B------:R-:W-:Y:S02]  /*1c50*/  UIADD3.X UR7, UPT, UPT, URZ, UR7, URZ, UP0, !UPT ;  /* 0x00000007ff077290 */ /* 0x000fe400087fe4ff */
[----:B------:R-:W-:-:S04]  /*1c60*/  IMAD.U32 R6, RZ, RZ, UR6 ;  /* 0x00000006ff067e24 */ /* 0x000fc8000f8e00ff */
[----:B------:R-:W-:Y:S01]  /*1c70*/  IMAD.U32 R7, RZ, RZ, UR7 ;  /* 0x00000007ff077e24 */ /* 0x000fe2000f8e00ff */
[----:B--2---:R-:W-:-:S04]  /*1c80*/  @!P6 ISETP.NE.AND P4, PT, R2, RZ, PT ;  /* 0x000000ff0200e20c */ /* 0x004fc80003f85270 */
[----:B------:R-:W-:-:S04]  /*1c90*/  @!P6 ISETP.NE.AND P4, PT, RZ, UR17, P4 ;  /* 0x00000011ff00ec0c */ /* 0x000fc8000a785270 */
[----:B---3--:R-:W-:-:S04]  /*1ca0*/  @!P6 ISETP.NE.AND P5, PT, R4, RZ, P4 ;  /* 0x000000ff0400e20c */ /* 0x008fc800027a5270 */
[----:B------:R-:W-:Y:S02]  /*1cb0*/  P2R R2, PR, RZ, 0x20 ;  /* 0x00000020ff027803 */ /* 0x000fe40000000000 */
[----:B------:R-:W-:Y:S02]  /*1cc0*/  ISETP.NE.AND P5, PT, R12, RZ, PT ;  /* 0x000000ff0c00720c */ /* 0x000fe40003fa5270 */
[----:B------:R-:W-:Y:S02]  /*1cd0*/  ISETP.NE.AND P4, PT, R10, RZ, PT ;  /* 0x000000ff0a00720c */ /* 0x000fe40003f85270 */
[----:B------:R-:W-:Y:S02]  /*1ce0*/  SEL R10, RZ, 0x1, !P5 ;  /* 0x00000001ff0a7807 */ /* 0x000fe40006800000 */
[----:B------:R-:W-:Y:S02]  /*1cf0*/  ISETP.NE.AND P6, PT, R2, RZ, PT ;  /* 0x000000ff0200720c */ /* 0x000fe40003fc5270 */
[----:B------:R-:W-:-:S02]  /*1d00*/  ISETP.NE.AND P5, PT, R11, RZ, PT ;  /* 0x000000ff0b00720c */ /* 0x000fc40003fa5270 */
[----:B------:R-:W-:Y:S02]  /*1d10*/  SEL R3, RZ, 0x1, !P4 ;  /* 0x00000001ff037807 */ /* 0x000fe40006000000 */
[----:B------:R-:W-:Y:S02]  /*1d20*/  SEL R4, RZ, 0x1, !P5 ;  /* 0x00000001ff047807 */ /* 0x000fe40006800000 */
[----:B------:R-:W-:Y:S02]  /*1d30*/  SEL R11, RZ, 0x1, !P3 ;  /* 0x00000001ff0b7807 */ /* 0x000fe40005800000 */
[----:B------:R-:W-:Y:S02]  /*1d40*/  SEL R12, RZ, 0x1, !P2 ;  /* 0x00000001ff0c7807 */ /* 0x000fe40005000000 */
[----:B------:R-:W-:Y:S02]  /*1d50*/  SEL R2, RZ, 0x1, !P1 ;  /* 0x00000001ff027807 */ /* 0x000fe40004800000 */
[----:B------:R-:W-:-:S02]  /*1d60*/  SEL R5, RZ, 0x1, !P6 ;  /* 0x00000001ff057807 */ /* 0x000fc40007000000 */
[----:B------:R-:W-:Y:S02]  /*1d70*/  PRMT R4, R4, 0x3340, R3 ;  /* 0x0000334004047816 */ /* 0x000fe40000000003 */
[----:B------:R-:W-:Y:S02]  /*1d80*/  PRMT R8, R11, 0x3340, R2 ;  /* 0x000033400b087816 */ /* 0x000fe40000000002 */
        /* <DEDUP_REMOVED lines=8> */
.L_x_23070:
        /* <DEDUP_REMOVED lines=15> */
.L_x_23992:


//--------------------- .text._ZN2at6native29vectorized_elementwise_kernelILi8EZNS0_54_GLOBAL__N__d8c5977b_16_LinearAlgebra_cu_35b291db_316116addr_kernel_cudaERNS_14TensorIteratorERKN3c106ScalarES8_EUlbbbE0_St5arrayIPcLm4EEEEviT0_T1_ --------------------------
	.section	.text._ZN2at6native29vectorized_elementwise_kernelILi8EZNS0_54_GLOBAL__N__d8c5977b_16_LinearAlgebra_cu_35b291db_316116addr_kernel_cudaERNS_14TensorIteratorERKN3c106ScalarES8_EUlbbbE0_St5arrayIPcLm4EEEEviT0_T1_,"ax",@progbits
	.align	128
        .global         _ZN2at6native29vectorized_elementwise_kernelILi8EZNS0_54_GLOBAL__N__d8c5977b_16_LinearAlgebra_cu_35b291db_316116addr_kernel_cudaERNS_14TensorIteratorERKN3c106ScalarES8_EUlbbbE0_St5arrayIPcLm4EEEEviT0_T1_
        .type           _ZN2at6native29vectorized_elementwise_kernelILi8EZNS0_54_GLOBAL__N__d8c5977b_16_LinearAlgebra_cu_35b291db_316116addr_kernel_cudaERNS_14TensorIteratorERKN3c106ScalarES8_EUlbbbE0_St5arrayIPcLm4EEEEviT0_T1_,@function
        .size           _ZN2at6native29vectorized_elementwise_kernelILi8EZNS0_54_GLOBAL__N__d8c5977b_16_LinearAlgebra_cu_35b291db_316116addr_kernel_cudaERNS_14TensorIteratorERKN3c106ScalarES8_EUlbbbE0_St5arrayIPcLm4EEEEviT0_T1_,(.L_x_23993 - _ZN2at6native29vectorized_elementwise_kernelILi8EZNS0_54_GLOBAL__N__d8c5977b_16_LinearAlgebra_cu_35b291db_316116addr_kernel_cudaERNS_14TensorIteratorERKN3c106ScalarES8_EUlbbbE0_St5arrayIPcLm4EEEEviT0_T1_)
        .other          _ZN2at6native29vectorized_elementwise_kernelILi8EZNS0_54_GLOBAL__N__d8c5977b_16_LinearAlgebra_cu_35b291db_316116addr_kernel_cudaERNS_14TensorIteratorERKN3c106ScalarES8_EUlbbbE0_St5arrayIPcLm4EEEEviT0_T1_,@"STO_CUDA_ENTRY STV_DEFAULT"
_ZN2at6native29vectorized_elementwise_kernelILi8EZNS0_54_GLOBAL__N__d8c5977b_16_LinearAlgebra_cu_35b291db_316116addr_kernel_cudaERNS_14TensorIteratorERKN3c106ScalarES8_EUlbbbE0_St5arrayIPcLm4EEEEviT0_T1_:
.text._ZN2at6native29vectorized_elementwise_kernelILi8EZNS0_54_GLOBAL__N__d8c5977b_16_LinearAlgebra_cu_35b291db_316116addr_kernel_cudaERNS_14TensorIteratorERKN3c106ScalarES8_EUlbbbE0_St5arrayIPcLm4EEEEviT0_T1_:
        /* <DEDUP_REMOVED lines=166> */
.L_x_23073:
[----:B------:R-:W-:Y:S05]  /*0a60*/  BSYNC.RECONVERGENT B0 ;  /* 0x0000000000007941 */ /* 0x000fea0003800200 */
.L_x_23072:
        /* <DEDUP_REMOVED lines=18> */
.L_x_23075:
[----:B------:R-:W-:Y:S05]  /*0b90*/  BSYNC.RECONVERGENT B0 ;  /* 0x0000000000007941 */ /* 0x000fea0003800200 */
.L_x_23074:
        /* <DEDUP_REMOVED lines=16> */
.L_x_23077:
[----:B------:R-:W-:Y:S05]  /*0ca0*/  BSYNC.RECONVERGENT B0 ;  /* 0x0000000000007941 */ /* 0x000fea0003800200 */
.L_x_23076:
        /* <DEDUP_REMOVED lines=16> */
.L_x_23079:
[----:B------:R-:W-:Y:S05]  /*0db0*/  BSYNC.RECONVERGENT B0 ;  /* 0x0000000000007941 */ /* 0x000fea0003800200 */
.L_x_23078:
        /* <DEDUP_REMOVED lines=22> */
.L_x_23081:
[----:B------:R-:W-:Y:S05]  /*0f20*/  BSYNC.RECONVERGENT B0 ;  /* 0x0000000000007941 */ /* 0x000fea0003800200 */
.L_x_23080:
        /* <DEDUP_REMOVED lines=18> */
.L_x_23083:
[----:B------:R-:W-:Y:S05]  /*1050*/  BSYNC.RECONVERGENT B0 ;  /* 0x0000000000007941 */ /* 0x000fea0003800200 */
.L_x_23082:
        /* <DEDUP_REMOVED lines=16> */
.L_x_23085:
[----:B------:R-:W-:Y:S05]  /*1160*/  BSYNC.RECONVERGENT B0 ;  /* 0x0000000000007941 */ /* 0x000fea0003800200 */
.L_x_23084:
        /* <DEDUP_REMOVED lines=10> */
.L_x_23087:
[----:B------:R-:W-:Y:S05]  /*1210*/  BSYNC.RECONVERGENT B0 ;  /* 0x0000000000007941 */ /* 0x000fea0003800200 */
.L_x_23086:
        /* <DEDUP_REMOVED lines=20> */
.L_x_23090:
        /* <DEDUP_REMOVED lines=8> */
.L_x_23091:
        /* <DEDUP_REMOVED lines=8> */
.L_x_23092:
        /* <DEDUP_REMOVED lines=9> */
.L_x_23093:
[----:B------:R-:W-:Y:S05]  /*14f0*/  BSYNC.RELIABLE B1 ;  /* 0x0000000000017941 */ /* 0x000fea0003800100 */
.L_x_23089:
[----:B------:R-:W-:-:S13]  /*1500*/  ISETP.GE.U32.AND P0, PT, R3, UR5, PT ;  /* 0x0000000503007c0c */ /* 0x000fda000bf06070 */
[----:B012---:R-:W0:Y:S01]  /*1510*/  @!P0 LDC.64 R8, c[0x0][0x398] ;  /* 0x0000e600ff088b82 */ /* 0x007e220000000a00 */
[C---:B------:R-:W-:Y:S02]  /*1520*/  @!P0 VIADD R5, R3.reuse, UR4 ;  /* 0x0000000403058c36 */ /* 0x040fe40008000000 */
[----:B------:R-:W-:-:S03]  /*1530*/  @!P0 VIADD R3, R3, 0x80 ;  /* 0x0000008003038836 */ /* 0x000fc60000000000 */
[----:B0-----:R-:W-:-:S05]  /*1540*/  @!P0 IADD3 R4, P1, PT, R5, R8, RZ ;  /* 0x0000000805048210 */ /* 0x001fca0007f3e0ff */
[----:B------:R-:W-:-:S05]  /*1550*/  @!P0 IMAD.X R5, RZ, RZ, R9, P1 ;  /* 0x000000ffff058224 */ /* 0x000fca00008e0609 */
[----:B------:R2:W-:Y:S03]  /*1560*/  @!P0 STG.E.U8 desc[UR14][R4.64], R7 ;  /* 0x0000000704008986 */ /* 0x0005e6000c10110e */
.L_x_23094:
[----:B------:R-:W-:Y:S05]  /*1570*/  BSYNC.RECONVERGENT B0 ;  /* 0x0000000000007941 */ /* 0x000fea0003800200 */
.L_x_23088:
        /* <DEDUP_REMOVED lines=9> */
.L_x_23071:
        /* <DEDUP_REMOVED lines=9> */
[----:B------:R-:W-:-:S03]  /*16a0*/  UIADD3.X UR8, UPT, UPT, URZ, UR11, URZ, UP0, !UPT ;  /* 0x0000000bff087290 */ /* 0x000fc600087fe4ff */
[----:B------:R-:W3:Y:S01]  /*16b0*/  LDG.E.64 R4, desc[UR14][R4.64] ;  /* 0x0000000e04047981 */ /* 0x000ee2000c1e1b00 */
[----:B--2---:R-:W-:Y:S01]  /*16c0*/  UIADD3 UR6, UP0, UPT, UR4, UR12, URZ ;  /* 0x0000000c04067290 */ /* 0x004fe2000ff1e0ff */
[----:B------:R-:W-:Y:S02]  /*16d0*/  IMAD.U32 R2, RZ, RZ, UR7 ;  /* 0x00000007ff027e24 */ /* 0x000fe4000f8e00ff */
[----:B------:R-:W-:Y:S01]  /*16e0*/  IMAD.U32 R3, RZ, RZ, UR8 ;  /* 0x00000008ff037e24 */ /* 0x000fe2000f8e00ff */
[----:B------:R-:W-:Y:S02]  /*16f0*/  UIADD3.X UR7, UPT, UPT, URZ, UR13, URZ, UP0, !UPT ;  /* 0x0000000dff077290 */ /* 0x000fe400087fe4ff */
[----:B------:R-:W-:Y:S02]  /*1700*/  IMAD.U32 R6, RZ, RZ, UR6 ;  /* 0x00000006ff067e24 */ /* 0x000fe4000f8e00ff */
[----:B------:R-:W-:-:S04]  /*1710*/  IMAD.WIDE.U32 R2, R0, 0x8, R2 ;  /* 0x0000000800027825 */ /* 0x000fc800078e0002 */
[----:B------:R-:W-:Y:S01]  /*1720*/  IMAD.U32 R7, RZ, RZ, UR7 ;  /* 0x00000007ff077e24 */ /* 0x000fe2000f8e00ff */
[----:B------:R-:W2:Y:S01]  /*1730*/  LDG.E.U8 R11, desc[UR14][R2.64+0x1] ;  /* 0x0000010e020b7981 */ /* 0x000ea2000c1e1100 */
[----:B------:R-:W-:Y:S01]  /*1740*/  ISETP.NE.AND P0, PT, RZ, UR16, PT ;  /* 0x00000010ff007c0c */ /* 0x000fe2000bf05270 */
[----:B------:R-:W0:Y:S01]  /*1750*/  LDCU.64 UR6, c[0x0][0x398] ;  /* 0x00007300ff0677ac */ /* 0x000e220008000a00 */
[----:B------:R-:W-:Y:S01]  /*1760*/  IMAD.WIDE.U32 R6, R0, 0x8, R6 ;  /* 0x0000000800067825 */ /* 0x000fe200078e0006 */
[----:B------:R-:W4:Y:S04]  /*1770*/  LDG.E.U16 R13, desc[UR14][R2.64+0x2] ;  /* 0x0000020e020d7981 */ /* 0x000f28000c1e1500 */
        /* <DEDUP_REMOVED lines=10> */
[C---:B------:R-:W-:Y:S02]  /*1820*/  PRMT R10, R4.reuse, 0x7773, RZ ;  /* 0x00007773040a7816 */ /* 0x040fe400000000ff */
[----:B------:R-:W-:Y:S02]  /*1830*/  PRMT R4, R4, 0x7770, RZ ;  /* 0x0000777004047816 */ /* 0x000fe400000000ff */
[----:B------:R-:W-:Y:S02]  /*1840*/  ISETP.NE.AND P1, PT, R10, RZ, PT ;  /* 0x000000ff0a00720c */ /* 0x000fe40003f25270 */
[----:B--2---:R-:W-:Y:S02]  /*1850*/  @!P2 ISETP.NE.AND P0, PT, R11, RZ, PT ;  /* 0x000000ff0b00a20c */ /* 0x004fe40003f05270 */
[----:B----4-:R-:W-:-:S02]  /*1860*/  PRMT R10, R13, 0x7770, RZ ;  /* 0x000077700d0a7816 */ /* 0x010fc400000000ff */
[----:B------:R-:W-:Y:S02]  /*1870*/  @!P2 ISETP.NE.AND P0, PT, RZ, UR17, P0 ;  /* 0x00000011ff00ac0c */ /* 0x000fe40008705270 */
[----:B------:R-:W-:Y:S02]  /*1880*/  ISETP.NE.AND P1, PT, RZ, UR16, P1 ;  /* 0x00000010ff007c0c */ /* 0x000fe40008f25270 */
[----:B------:R-:W-:Y:S02]  /*1890*/  PRMT R11, R5, 0x7772, RZ ;  /* 0x00007772050b7816 */ /* 0x000fe400000000ff */
[----:B-----5:R-:W-:Y:S02]  /*18a0*/  @!P2 ISETP.NE.AND P4, PT, R12, RZ, P0 ;  /* 0x000000ff0c00a20c */ /* 0x020fe40000785270 */
[----:B------:R-:W-:Y:S02]  /*18b0*/  @!P3 ISETP.NE.AND P2, PT, R10, RZ, PT ;  /* 0x000000ff0a00b20c */ /* 0x000fe40003f45270 */
[----:B------:R-:W-:-:S02]  /*18c0*/  ISETP.NE.AND P0, PT, R11, RZ, PT ;  /* 0x000000ff0b00720c */ /* 0x000fc40003f05270 */
[----:B------:R-:W-:Y:S02]  /*18d0*/  PRMT R11, R14, 0x7770, RZ ;  /* 0x000077700e0b7816 */ /* 0x000fe400000000ff */
[----:B------:R-:W-:Y:S02]  /*18e0*/  @!P3 ISETP.NE.AND P2, PT, RZ, UR17, P2 ;  /* 0x00000011ff00bc0c */ /* 0x000fe40009745270 */
[----:B------:R-:W-:Y:S02]  /*18f0*/  PRMT R10, R13, 0x7771, RZ ;  /* 0x000077710d0a7816 */ /* 0x000fe400000000ff */
[----:B------:R-:W-:Y:S02]  /*1900*/  ISETP.NE.AND P0, PT, RZ, UR16, P0 ;  /* 0x00000010ff007c0c */ /* 0x000fe40008705270 */
[----:B------:R-:W-:Y:S02]  /*1910*/  @!P3 ISETP.NE.AND P5, PT, R11, RZ, P2 ;  /* 0x000000ff0b00b20c */ /* 0x000fe400017a5270 */
[----:B------:R-:W-:-:S02]  /*1920*/  @!P1 ISETP.NE.AND P2, PT, R10, RZ, PT ;  /* 0x000000ff0a00920c */ /* 0x000fc40003f45270 */
[----:B------:R-:W-:Y:S02]  /*1930*/  PRMT R10, R14, 0x7771, RZ ;  /* 0x000077710e0a7816 */ /* 0x000fe400000000ff */
[----:B------:R-:W-:Y:S02]  /*1940*/  @!P1 ISETP.NE.AND P2, PT, RZ, UR17, P2 ;  /* 0x00000011ff009c0c */ /* 0x000fe40009745270 */
[----:B------:R-:W-:Y:S02]  /*1950*/  PRMT R13, R9, 0x7772, RZ ;  /* 0x00007772090d7816 */ /* 0x000fe400000000ff */
[----:B------:R-:W-:Y:S02]  /*1960*/  P2R R12, PR, RZ, 0x10 ;  /* 0x00000010ff0c7803 */ /* 0x000fe40000000000 */
[----:B------:R-:W-:Y:S02]  /*1970*/  PLOP3.LUT P4, PT, PT, PT, PT, 0x80, 0x8 ;  /* 0x000000000008781c */ /* 0x000fe40003f8f070 */
[----:B------:R-:W-:-:S02]  /*1980*/  @!P1 ISETP.NE.AND P4, PT, R10, RZ, P2 ;  /* 0x000000ff0a00920c */ /* 0x000fc40001785270 */
[----:B------:R-:W-:Y:S02]  /*1990*/  @!P0 ISETP.NE.AND P1, PT, R13, RZ, PT ;  /* 0x000000ff0d00820c */ /* 0x000fe40003f25270 */
[----:B------:R-:W-:Y:S02]  /*19a0*/  PRMT R14, R8, 0x7772, RZ ;  /* 0x00007772080e7816 */ /* 0x000fe400000000ff */
[----:B------:R-:W-:Y:S02]  /*19b0*/  @!P0 ISETP.NE.AND P1, PT, RZ, UR17, P1 ;  /* 0x00000011ff008c0c */ /* 0x000fe40008f25270 */
[----:B------:R-:W-:Y:S02]  /*19c0*/  PRMT R13, R5, 0x7771, RZ ;  /* 0x00007771050d7816 */ /* 0x000fe400000000ff */
[----:B------:R-:W-:Y:S02]  /*19d0*/  PLOP3.LUT P3, PT, PT, PT, PT, 0x80, 0x8 ;  /* 0x000000000008781c */ /* 0x000fe40003f6f070 */
[----:B------:R-:W-:-:S02]  /*19e0*/  @!P0 ISETP.NE.AND P3, PT, R14, RZ, P1 ;  /* 0x000000ff0e00820c */ /* 0x000fc40000f65270 */
[----:B------:R-:W-:Y:S02]  /*19f0*/  ISETP.NE.AND P0, PT, R13, RZ, PT ;  /* 0x000000ff0d00720c */ /* 0x000fe40003f05270 */
[----:B------:R-:W-:Y:S02]  /*1a00*/  PRMT R13, R9, 0x7771, RZ ;  /* 0x00007771090d7816 */ /* 0x000fe400000000ff */
[----:B------:R-:W-:Y:S02]  /*1a10*/  ISETP.NE.AND P0, PT, RZ, UR16, P0 ;  /* 0x00000010ff007c0c */ /* 0x000fe40008705270 */
[----:B------:R-:W-:Y:S02]  /*1a20*/  PLOP3.LUT P2, PT, PT, PT, PT, 0x80, 0x8 ;  /* 0x000000000008781c */ /* 0x000fe40003f4f070 */
[----:B------:R-:W-:Y:S02]  /*1a30*/  PRMT R14, R8, 0x7770, RZ ;  /* 0x00007770080e7816 */ /* 0x000fe400000000ff */
[----:B------:R-:W-:-:S02]  /*1a40*/  P2R R11, PR, RZ, 0x20 ;  /* 0x00000020ff0b7803 */ /* 0x000fc40000000000 */
[----:B------:R-:W-:Y:S02]  /*1a50*/  ISETP.NE.AND P5, PT, R12, RZ, PT ;  /* 0x000000ff0c00720c */ /* 0x000fe40003fa5270 */
[----:B------:R-:W-:Y:S02]  /*1a60*/  P2R R10, PR, RZ, 0x10 ;  /* 0x00000010ff0a7803 */ /* 0x000fe40000000000 */
[----:B------:R-:W-:Y:S02]  /*1a70*/  P2R R12, PR, RZ, 0x20 ;  /* 0x00000020ff0c7803 */ /* 0x000fe40000000000 */
[----:B------:R-:W-:Y:S02]  /*1a80*/  @!P0 ISETP.NE.AND P1, PT, R13, RZ, PT ;  /* 0x000000ff0d00820c */ /* 0x000fe40003f25270 */
[----:B------:R-:W-:Y:S02]  /*1a90*/  PRMT R13, R8, 0x7771, RZ ;  /* 0x00007771080d7816 */ /* 0x000fe400000000ff */
[----:B------:R-:W-:-:S02]  /*1aa0*/  @!P0 ISETP.NE.AND P1, PT, RZ, UR17, P1 ;  /* 0x00000011ff008c0c */ /* 0x000fc40008f25270 */
[----:B------:R-:W-:Y:S02]  /*1ab0*/  PRMT R8, R8, 0x7773, RZ ;  /* 0x0000777308087816 */ /* 0x000fe400000000ff */
[----:B------:R-:W-:Y:S02]  /*1ac0*/  @!P0 ISETP.NE.AND P2, PT, R13, RZ, P1 ;  /* 0x000000ff0d00820c */ /* 0x000fe40000f45270 */
[C---:B------:R-:W-:Y:S02]  /*1ad0*/  PRMT R13, R5.reuse, 0x7770, RZ ;  /* 0x00007770050d7816 */ /* 0x040fe400000000ff */
[----:B------:R-:W-:Y:S02]  /*1ae0*/  PRMT R5, R5, 0x7773, RZ ;  /* 0x0000777305057816 */ /* 0x000fe400000000ff */
[----:B------:R-:W-:Y:S02]  /*1af0*/  ISETP.NE.AND P1, PT, R13, RZ, PT ;  /* 0x000000ff0d00720c */ /* 0x000fe40003f25270 */
[----:B------:R-:W-:-:S02]  /*1b00*/  PRMT R13, R9, 0x7770, RZ ;  /* 0x00007770090d7816 */ /* 0x000fc400000000ff */
[----:B------:R-:W-:Y:S02]  /*1b10*/  ISETP.NE.AND P1, PT, RZ, UR16, P1 ;  /* 0x00000010ff007c0c */ /* 0x000fe40008f25270 */
[----:B------:R-:W-:Y:S02]  /*1b20*/  PLOP3.LUT P0, PT, PT, PT, PT, 0x80, 0x8 ;  /* 0x000000000008781c */ /* 0x000fe40003f0f070 */
[----:B------:R-:W-:Y:S02]  /*1b30*/  PRMT R9, R9, 0x7773, RZ ;  /* 0x0000777309097816 */ /* 0x000fe400000000ff */
[----:B------:R-:W-:-:S07]  /*1b40*/  ISETP.NE.AND P5, PT, RZ, UR16, PT ;  /* 0x00000010ff007c0c */ /* 0x000fce000bfa5270 */
[----:B------:R-:W-:-:S04]  /*1b50*/  @!P1 ISETP.NE.AND P6, PT, R13, RZ, PT ;  /* 0x000000ff0d00920c */ /* 0x000fc80003fc5270 */
[----:B------:R-:W-:-:S04]  /*1b60*/  @!P1 ISETP.NE.AND P6, PT, RZ, UR17, P6 ;  /* 0x00000011ff009c0c */ /* 0x000fc8000b7c5270 */
[----:B------:R-:W-:Y:S02]  /*1b70*/  @!P1 ISETP.NE.AND P0, PT, R14, RZ, P6 ;  /* 0x000000ff0e00920c */ /* 0x000fe40003705270 */
[----:B------:R-:W-:-:S04]  /*1b80*/  ISETP.NE.AND P6, PT, R5, RZ, PT ;  /* 0x000000ff0500720c */ /* 0x000fc80003fc5270 */
[----:B------:R-:W-:-:S13]  /*1b90*/  ISETP.NE.AND P6, PT, RZ, UR16, P6 ;  /* 0x00000010ff007c0c */ /* 0x000fda000b7c5270 */
[----:B------:R-:W-:-:S04]  /*1ba0*/  @!P6 ISETP.NE.AND P1, PT, R9, RZ, PT ;  /* 0x000000ff0900e20c */ /* 0x000fc80003f25270 */
[----:B------:R-:W-:Y:S02]  /*1bb0*/  @!P6 ISETP.NE.AND P4, PT, RZ, UR17, P1 ;  /* 0x00000011ff00ec0c */ /* 0x000fe40008f85270 */
[----:B------:R-:W-:Y:S02]  /*1bc0*/  PLOP3.LUT P1, PT, PT, PT, PT, 0x80, 0x8 ;  /* 0x000000000008781c */ /* 0x000fe40003f2f070 */
[----:B------:R-:W-:Y:S02]  /*1bd0*/  @!P6 ISETP.NE.AND P1, PT, R8, RZ, P4 ;  /* 0x000000ff0800e20c */ /* 0x000fe40002725270 */
[----:B------:R-:W-:-:S13]  /*1be0*/  ISETP.NE.AND P6, PT, R4, RZ, P5 ;  /* 0x000000ff0400720c */ /* 0x000fda0002fc5270 */
[----:B------:R-:W2:Y:S04]  /*1bf0*/  @!P6 LDG.E.U8 R2, desc[UR14][R2.64] ;  /* 0x0000000e0202e981 */ /* 0x000ea8000c1e1100 */
[----:B------:R1:W3:Y:S01]  /*1c00*/  @!P6 LDG.E.U8 R6, desc[UR14][R6.64] ;  /* 0x0000000e0606e981 */ /* 0x0002e2000c1e1100 */
[----:B------:R-:W-:Y:S01]  /*1c10*/  PLOP3.LUT P5, PT, PT, PT, PT, 0x80, 0x8 ;  /* 0x000000000008781c */ /* 0x000fe20003faf070 */
[----:B0-----:R-:W-:-:S04]  /*1c20*/  UIADD3 UR6, UP0, UPT, UR4, UR6, URZ ;  /* 0x0000000604067290 */ /* 0x001fc8000ff1e0ff */
[----:B------:R-:W-:Y:S02]  /*1c30*/  UIADD3.X UR7, UPT, UPT, URZ, UR7, URZ, UP0, !UPT ;  /* 0x00000007ff077290 */ /* 0x000fe400087fe4ff */
[----:B------:R-:W-:Y:S01]  /*1c40*/  IMAD.U32 R4, RZ, RZ, UR6 ;  /* 0x00000006ff047e24 */ /* 0x000fe2000f8e00ff */
[----:B-1----:R-:W-:-:S03]  /*1c50*/  SEL R7, RZ, 0x1, !P0 ;  /* 0x00000001ff077807 */ /* 0x002fc60004000000 */
[----:B------:R-:W-:Y:S01]  /*1c60*/  IMAD.U32 R5, RZ, RZ, UR7 ;  /* 0x00000007ff057e24 */ /* 0x000fe2000f8e00ff */
[----:B--2---:R-:W-:-:S04]  /*1c70*/  @!P6 ISETP.NE.AND P4, PT, R2, RZ, PT ;  /* 0x000000ff0200e20c */ /* 0x004fc80003f85270 */
[----:B------:R-:W-:-:S04]  /*1c80*/  @!P6 ISETP.NE.AND P4, PT, RZ, UR17, P4 ;  /* 0x00000011ff00ec0c */ /* 0x000fc8000a785270 */
[----:B---3--:R-:W-:Y:S02]  /*1c90*/  @!P6 ISETP.NE.AND P5, PT, R6, RZ, P4 ;  /* 0x000000ff0600e20c */ /* 0x008fe400027a5270 */
[----:B------:R-:W-:Y:S02]  /*1ca0*/  ISETP.NE.AND P4, PT, R10, RZ, PT ;  /* 0x000000ff0a00720c */ /* 0x000fe40003f85270 */
[----:B------:R-:W-:Y:S02]  /*1cb0*/  P2R R2, PR, RZ, 0x20 ;  /* 0x00000020ff027803 */ /* 0x000fe40000000000 */
[----:B------:R-:W-:Y:S02]  /*1cc0*/  ISETP.NE.AND P5, PT, R12, RZ, PT ;  /* 0x000000ff0c00720c */ /* 0x000fe40003fa5270 */
[----:B------:R-:W-:Y:S02]  /*1cd0*/  ISETP.NE.AND P6, PT, R2, RZ, PT ;  /* 0x000000ff0200720c */ /* 0x000fe40003fc5270 */
[----:B------:R-:W-:-:S02]  /*1ce0*/  SEL R10, RZ, 0x1, !P5 ;  /* 0x00000001ff0a7807 */ /* 0x000fc40006800000 */
[----:B------:R-:W-:Y:S02]  /*1cf0*/  ISETP.NE.AND P5, PT, R11, RZ, PT ;  /* 0x000000ff0b00720c */ /* 0x000fe40003fa5270 */
[----:B------:R-:W-:Y:S02]  /*1d00*/  SEL R11, RZ, 0x1, !P3 ;  /* 0x00000001ff0b7807 */ /* 0x000fe40005800000 */
[----:B------:R-:W-:Y:S02]  /*1d10*/  SEL R12, RZ, 0x1, !P2 ;  /* 0x00000001ff0c7807 */ /* 0x000fe40005000000 */
[----:B------:R-:W-:Y:S02]  /*1d20*/  SEL R2, RZ, 0x1, !P1 ;  /* 0x00000001ff027807 */ /* 0x000fe40004800000 */
[----:B------:R-:W-:Y:S02]  /*1d30*/  SEL R8, RZ, 0x1, !P5 ;  /* 0x00000001ff087807 */ /* 0x000fe40006800000 */
[----:B------:R-:W-:-:S02]  /*1d40*/  SEL R3, RZ, 0x1, !P4 ;  /* 0x00000001ff037807 */ /* 0x000fc40006000000 */
[----:B------:R-:W-:Y:S02]  /*1d50*/  SEL R9, RZ, 0x1, !P6 ;  /* 0x00000001ff097807 */ /* 0x000fe40007000000 */
[----:B------:R-:W-:Y:S02]  /*1d60*/  PRMT R6, R11, 0x3340, R2 ;  /* 0x000033400b067816 */ /* 0x000fe40000000002 */
[----:B------:R-:W-:Y:S02]  /*1d70*/  PRMT R7, R7, 0x3340, R12 ;  /* 0x0000334007077816 */ /* 0x000fe4000000000c */
[----:B------:R-:W-:Y:S01]  /*1d80*/  PRMT R8, R8, 0x3340, R3 ;  /* 0x0000334008087816 */ /* 0x000fe20000000003 */
[----:B------:R-:W-:Y:S01]  /*1d90*/  IMAD.WIDE.U32 R2, R0, 0x8, R4 ;  /* 0x0000000800027825 */ /* 0x000fe200078e0004 */
[----:B------:R-:W-:Y:S02]  /*1da0*/  PRMT R9, R9, 0x3340, R10 ;  /* 0x0000334009097816 */ /* 0x000fe4000000000a */
[----:B------:R-:W-:-:S02]  /*1db0*/  PRMT R7, R7, 0x5410, R6 ;  /* 0x0000541007077816 */ /* 0x000fc40000000006 */
[----:B------:R-:W-:-:S05]  /*1dc0*/  PRMT R6, R9, 0x5410, R8 ;  /* 0x0000541009067816 */ /* 0x000fca0000000008 */
[----:B------:R-:W-:Y:S01]  /*1dd0*/  STG.E.64 desc[UR14][R2.64], R6 ;  /* 0x0000000602007986 */ /* 0x000fe2000c101b0e */
[----:B------:R-:W-:Y:S05]  /*1de0*/  EXIT ;  /* 0x000000000000794d */ /* 0x000fea0003800000 */
.L_x_23095:
        /* <DEDUP_REMOVED lines=9> */
.L_x_23993:


//--------------------- .text._ZN2at6native18elementwise_kernelILi128ELi4EZNS0_15gpu_kernel_implIZNS0_54_GLOBAL__N__d8c5977b_16_LinearAlgebra_cu_35b291db_316116addr_kernel_cudaERNS_14TensorIteratorERKN3c106ScalarES9_EUlbbbE_EEvRNS_18TensorIteratorBaseERKT_EUliE_EEviT1_ --------------------------
	.section	.text._ZN2at6native18elementwise_kernelILi128ELi4EZNS0_15gpu_kernel_implIZNS0_54_GLOBAL__N__d8c5977b_16_LinearAlgebra_cu_35b291db_316116addr_kernel_cudaERNS_14TensorIteratorERKN3c106ScalarES9_EUlbbbE_EEvRNS_18TensorIteratorBaseERKT_EUliE_EEviT1_,"ax",@progbits
	.align	128
        .global         _ZN2at6native18elementwise_kernelILi128ELi4EZNS0_15gpu_kernel_implIZNS0_54_GLOBAL__N__d8c5977b_16_LinearAlgebra_cu_35b291db_316116addr_kernel_cudaERNS_14TensorIteratorERKN3c106ScalarES9_EUlbbbE_EEvRNS_18TensorIteratorBaseERKT_EUliE_EEviT1_
        .type           _ZN2at6native18elementwise_kernelILi128ELi4EZNS0_15gpu_kernel_implIZNS0_54_GLOBAL__N__d8c5977b_16_LinearAlgebra_cu_35b291db_316116addr_kernel_cudaERNS_14TensorIteratorERKN3c106ScalarES9_EUlbbbE_EEvRNS_18TensorIteratorBaseERKT_EUliE_EEviT1_,@function
        .size           _ZN2at6native18elementwise_kernelILi128ELi4EZNS0_15gpu_kernel_implIZNS0_54_GLOBAL__N__d8c5977b_16_LinearAlgebra_cu_35b291db_316116addr_kernel_cudaERNS_14TensorIteratorERKN3c106ScalarES9_EUlbbbE_EEvRNS_18TensorIteratorBaseERKT_EUliE_EEviT1_,(.L_x_23994 - _ZN2at6native18elementwise_kernelILi128ELi4EZNS0_15gpu_kernel_implIZNS0_54_GLOBAL__N__d8c5977b_16_LinearAlgebra_cu_35b291db_316116addr_kernel_cudaERNS_14TensorIteratorERKN3c106ScalarES9_EUlbbbE_EEvRNS_18TensorIteratorBaseERKT_EUliE_EEviT1_)
        .other          _ZN2at6native18elementwise_kernelILi128ELi4EZNS0_15gpu_kernel_implIZNS0_54_GLOBAL__N__d8c5977b_16_LinearAlgebra_cu_35b291db_316116addr_kernel_cudaERNS_14TensorIteratorERKN3c106ScalarES9_EUlbbbE_EEvRNS_18TensorIteratorBaseERKT_EUliE_EEviT1_,@"STO_CUDA_ENTRY STV_DEFAULT"
_ZN2at6native18elementwise_kernelILi128ELi4EZNS0_15gpu_kernel_implIZNS0_54_GLOBAL__N__d8c5977b_16_LinearAlgebra_cu_35b291db_316116addr_kernel_cudaERNS_14TensorIteratorERKN3c106ScalarES9_EUlbbbE_EEvRNS_18TensorIteratorBaseERKT_EUliE_EEviT1_:
.text._ZN2at6native18elementwise_kernelILi128ELi4EZNS0_15gpu_kernel_implIZNS0_54_GLOBAL__N__d8c5977b_16_LinearAlgebra_cu_35b291db_316116addr_kernel_cudaERNS_14TensorIteratorERKN3c106ScalarES9_EUlbbbE_EEvRNS_18TensorIteratorBaseERKT_EUliE_EEviT1_:
        /* <DEDUP_REMOVED lines=374> */
.L_x_23098:
        /* <DEDUP_REMOVED lines=24> */
.L_x_23099:
        /* <DEDUP_REMOVED lines=15> */
[----:B------:R-:W2:Y:S02]  /*19d0*/  LDG.E.U8 R4, desc[UR36][R4.64] ;  /* 0x0000002404047981 */ /* 0x000ea4000c1e1100 */
[----:B--2---:R-:W-:-:S04]  /*19e0*/  ISETP.NE.AND P0, PT, R4, RZ, PT ;  /* 0x000000ff0400720c */ /* 0x004fc80003f05270 */
[----:B------:R-:W-:Y:S01]  /*19f0*/  P2R R25, PR, RZ, 0x1 ;  /* 0x00000001ff197803 */ /* 0x000fe20000000000 */
[----:B------:R-:W-:Y:S08]  /*1a00*/  BRA `(.L_x_23106) ;  /* 0x0000000800947947 */ /* 0x000ff00003800000 */
.L_x_23104:
[----:B------:R-:W2:Y:S02]  /*1a10*/  LDG.E.U8 R4, desc[UR36][R4.64] ;  /* 0x0000002404047981 */ /* 0x000ea4000c1e1100 */
[----:B--2---:R-:W-:-:S04]  /*1a20*/  ISETP.NE.AND P0, PT, R4, RZ, PT ;  /* 0x000000ff0400720c */ /* 0x004fc80003f05270 */
[----:B------:R-:W-:Y:S01]  /*1a30*/  P2R R25, PR, RZ, 0x1 ;  /* 0x00000001ff197803 */ /* 0x000fe20000000000 */
[----:B------:R-:W-:Y:S08]  /*1a40*/  BRA `(.L_x_23106) ;  /* 0x0000000800847947 */ /* 0x000ff00003800000 */
.L_x_23103:
[----:B------:R-:W-:-:S13]  /*1a50*/  ISETP.NE.AND P0, PT, R0, 0x2, PT ;  /* 0x000000020000780c */ /* 0x000fda0003f05270 */
[----:B------:R-:W-:Y:S05]  /*1a60*/  @!P0 BRA `(.L_x_23107) ;  /* 0x0000000000348947 */ /* 0x000fea0003800000 */
[----:B------:R-:W-:-:S13]  /*1a70*/  ISETP.NE.AND P0, PT, R0, 0x3, PT ;  /* 0x000000030000780c */ /* 0x000fda0003f05270 */
[----:B------:R-:W-:Y:S05]  /*1a80*/  @!P0 BRA `(.L_x_23108) ;  /* 0x00000000001c8947 */ /* 0x000fea0003800000 */
[----:B------:R-:W-:-:S13]  /*1a90*/  ISETP.NE.AND P0, PT, R0, 0x4, PT ;  /* 0x000000040000780c */ /* 0x000fda0003f05270 */
[----:B------:R-:W-:Y:S05]  /*1aa0*/  @P0 BRA `(.L_x_23105) ;  /* 0x0000000400f00947 */ /* 0x000fea0003800000 */
[----:B------:R-:W2:Y:S02]  /*1ab0*/  LDG.E.64 R4, desc[UR36][R4.64] ;  /* 0x0000002404047981 */ /* 0x000ea4000c1e1b00 */
[----:B--2---:R-:W-:-:S04]  /*1ac0*/  ISETP.NE.U32.AND P0, PT, R4, RZ, PT ;  /* 0x000000ff0400720c */ /* 0x004fc80003f05070 */
[----:B------:R-:W-:-:S04]  /*1ad0*/  ISETP.NE.AND.EX P0, PT, R5, RZ, PT, P0 ;  /* 0x000000ff0500720c */ /* 0x000fc80003f05300 */
[----:B------:R-:W-:Y:S01]  /*1ae0*/  P2R R25, PR, RZ, 0x1 ;  /* 0x00000001ff197803 */ /* 0x000fe20000000000 */
[----:B------:R-:W-:Y:S08]  /*1af0*/  BRA `(.L_x_23106) ;  /* 0x0000000800587947 */ /* 0x000ff00003800000 */
.L_x_23108:
[----:B------:R-:W2:Y:S02]  /*1b00*/  LDG.E R4, desc[UR36][R4.64] ;  /* 0x0000002404047981 */ /* 0x000ea4000c1e1900 */
[----:B--2---:R-:W-:-:S04]  /*1b10*/  ISETP.NE.AND P0, PT, R4, RZ, PT ;  /* 0x000000ff0400720c */ /* 0x004fc80003f05270 */
[----:B------:R-:W-:Y:S01]  /*1b20*/  P2R R25, PR, RZ, 0x1 ;  /* 0x00000001ff197803 */ /* 0x000fe20000000000 */
[----:B------:R-:W-:Y:S08]  /*1b30*/  BRA `(.L_x_23106) ;  /* 0x0000000800487947 */ /* 0x000ff00003800000 */
.L_x_23107:
[----:B------:R-:W2:Y:S02]  /*1b40*/  LDG.E.U16 R4, desc[UR36][R4.64] ;  /* 0x0000002404047981 */ /* 0x000ea4000c1e1500 */
[----:B--2---:R-:W-:-:S04]  /*1b50*/  ISETP.NE.AND P0, PT, R4, RZ, PT ;  /* 0x000000ff0400720c */ /* 0x004fc80003f05270 */
[----:B------:R-:W-:Y:S01]  /*1b60*/  P2R R25, PR, RZ, 0x1 ;  /* 0x00000001ff197803 */ /* 0x000fe20000000000 */
[----:B------:R-:W-:Y:S08]  /*1b70*/  BRA `(.L_x_23106) ;  /* 0x0000000800387947 */ /* 0x000ff00003800000 */
.L_x_23102:
[----:B------:R-:W-:-:S13]  /*1b80*/  ISETP.GT.AND P0, PT, R0, 0x6, PT ;  /* 0x000000060000780c */ /* 0x000fda0003f04270 */
[----:B------:R-:W-:Y:S05]  /*1b90*/  @P0 BRA `(.L_x_23109) ;  /* 0x0000000000340947 */ /* 0x000fea0003800000 */
[----:B------:R-:W-:-:S13]  /*1ba0*/  ISETP.NE.AND P0, PT, R0, 0x5, PT ;  /* 0x000000050000780c */ /* 0x000fda0003f05270 */
[----:B------:R-:W-:Y:S05]  /*1bb0*/  @!P0 BRA `(.L_x_23110) ;  /* 0x0000000000188947 */ /* 0x000fea0003800000 */
[----:B------:R-:W-:-:S13]  /*1bc0*/  ISETP.NE.AND P0, PT, R0, 0x6, PT ;  /* 0x000000060000780c */ /* 0x000fda0003f05270 */
[----:B------:R-:W-:Y:S05]  /*1bd0*/  @P0 BRA `(.L_x_23105) ;  /* 0x0000000400a40947 */ /* 0x000fea0003800000 */
[----:B------:R-:W2:Y:S02]  /*1be0*/  LDG.E R4, desc[UR36][R4.64] ;  /* 0x0000002404047981 */ /* 0x000ea4000c1e1900 */
[----:B--2---:R-:W-:-:S04]  /*1bf0*/  FSETP.NEU.FTZ.AND P0, PT, R4, RZ, PT ;  /* 0x000000ff0400720b */ /* 0x004fc80003f1d000 */
[----:B------:R-:W-:Y:S01]  /*1c00*/  P2R R25, PR, RZ, 0x1 ;  /* 0x00000001ff197803 */ /* 0x000fe20000000000 */
[----:B------:R-:W-:Y:S08]  /*1c10*/  BRA `(.L_x_23106) ;  /* 0x0000000800107947 */ /* 0x000ff00003800000 */
.L_x_23110:
[----:B------:R-:W2:Y:S02]  /*1c20*/  LDG.E.U16 R0, desc[UR36][R4.64] ;  /* 0x0000002404007981 */ /* 0x000ea4000c1e1500 */
[----:B--2---:R-:W-:-:S05]  /*1c30*/  HADD2.F32 R0, -RZ, R0.H0_H0 ;  /* 0x20000000ff007230 */ /* 0x004fca0000004100 */
[----:B------:R-:W-:-:S04]  /*1c40*/  FSETP.NEU.FTZ.AND P0, PT, R0, RZ, PT ;  /* 0x000000ff0000720b */ /* 0x000fc80003f1d000 */
[----:B------:R-:W-:Y:S01]  /*1c50*/  P2R R25, PR, RZ, 0x1 ;  /* 0x00000001ff197803 */ /* 0x000fe20000000000 */
[----:B------:R-:W-:Y:S08]  /*1c60*/  BRA `(.L_x_23106) ;  /* 0x0000000400fc7947 */ /* 0x000ff00003800000 */
.L_x_23109:
[----:B------:R-:W-:-:S13]  /*1c70*/  ISETP.NE.AND P0, PT, R0, 0x7, PT ;  /* 0x000000070000780c */ /* 0x000fda0003f05270 */
[----:B------:R-:W-:Y:S05]  /*1c80*/  @!P0 BRA `(.L_x_23111) ;  /* 0x0000000000508947 */ /* 0x000fea0003800000 */
[----:B------:R-:W-:-:S13]  /*1c90*/  ISETP.NE.AND P0, PT, R0, 0x8, PT ;  /* 0x000000080000780c */ /* 0x000fda0003f05270 */
[----:B------:R-:W-:Y:S05]  /*1ca0*/  @!P0 BRA `(.L_x_23112) ;  /* 0x0000000000208947 */ /* 0x000fea0003800000 */
[----:B------:R-:W-:-:S13]  /*1cb0*/  ISETP.NE.AND P0, PT, R0, 0x9, PT ;  /* 0x000000090000780c */ /* 0x000fda0003f05270 */
[----:B------:R-:W-:Y:S05]  /*1cc0*/  @P0 BRA `(.L_x_23105) ;  /* 0x0000000400680947 */ /* 0x000fea0003800000 */
[----:B------:R-:W2:Y:S02]  /*1cd0*/  LDG.E.64 R4, desc[UR36][R4.64] ;  /* 0x0000002404047981 */ /* 0x000ea4000c1e1b00 */
[----:B--2---:R-:W-:Y:S02]  /*1ce0*/  FSETP.NEU.FTZ.AND P0, PT, R4, RZ, PT ;  /* 0x000000ff0400720b */ /* 0x004fe40003f1d000 */
[----:B------:R-:W-:-:S04]  /*1cf0*/  FSETP.NEU.FTZ.AND P1, PT, R5, RZ, PT ;  /* 0x000000ff0500720b */ /* 0x000fc80003f3d000 */
[----:B------:R-:W-:-:S04]  /*1d00*/  PLOP3.LUT P0, PT, P0, P1, PT, 0xf8, 0x8f ;  /* 0x00000000008f781c */ /* 0x000fc80000703f70 */
[----:B------:R-:W-:Y:S01]  /*1d10*/  P2R R25, PR, RZ, 0x1 ;  /* 0x00000001ff197803 */ /* 0x000fe20000000000 */
[----:B------:R-:W-:Y:S08]  /*1d20*/  BRA `(.L_x_23106) ;  /* 0x0000000400cc7947 */ /* 0x000ff00003800000 */
.L_x_23112:
        /* <DEDUP_REMOVED lines=10> */
.L_x_23111:
[----:B------:R-:W2:Y:S02]  /*1dd0*/  LDG.E.64 R4, desc[UR36][R4.64] ;  /* 0x0000002404047981 */ /* 0x000ea4000c1e1b00 */
[----:B--2---:R-:W-:-:S06]  /*1de0*/  DSETP.NEU.AND P0, PT, R4, RZ, PT ;  /* 0x000000ff0400722a */ /* 0x004fcc0003f0d000 */
[----:B------:R-:W-:Y:S01]  /*1df0*/  P2R R25, PR, RZ, 0x1 ;  /* 0x00000001ff197803 */ /* 0x000fe20000000000 */
[----:B------:R-:W-:Y:S07]  /*1e00*/  BRA `(.L_x_23106) ;  /* 0x0000000400947947 */ /* 0x000fee0003800000 */
.L_x_23101:
        /* <DEDUP_REMOVED lines=10> */
[----:B------:R-:W-:Y:S01]  /*1eb0*/  P2R R25, PR, RZ, 0x1 ;  /* 0x00000001ff197803 */ /* 0x000fe20000000000 */
[----:B------:R-:W-:Y:S08]  /*1ec0*/  BRA `(.L_x_23106) ;  /* 0x0000000400647947 */ /* 0x000ff00003800000 */
.L_x_23115:
[----:B------:R-:W2:Y:S02]  /*1ed0*/  LDG.E.128 R4, desc[UR36][R4.64] ;  /* 0x0000002404047981 */ /* 0x000ea4000c1e1d00 */
[----:B--2---:R-:W-:-:S06]  /*1ee0*/  DSETP.NEU.AND P0, PT, R6, RZ, PT ;  /* 0x000000ff0600722a */ /* 0x004fcc0003f0d000 */
[----:B------:R-:W-:-:S06]  /*1ef0*/  DSETP.NEU.OR P0, PT, R4, RZ, P0 ;  /* 0x000000ff0400722a */ /* 0x000fcc000070d400 */
[----:B------:R-:W-:Y:S01]  /*1f00*/  P2R R25, PR, RZ, 0x1 ;  /* 0x00000001ff197803 */ /* 0x000fe20000000000 */
[----:B------:R-:W-:Y:S07]  /*1f10*/  BRA `(.L_x_23106) ;  /* 0x0000000400507947 */ /* 0x000fee0003800000 */
.L_x_23114:
[----:B------:R-:W-:-:S13]  /*1f20*/  ISETP.NE.AND P0, PT, R0, 0xf, PT ;  /* 0x0000000f0000780c */ /* 0x000fda0003f05270 */
[----:B------:R-:W-:Y:S05]  /*1f30*/  @!P0 BRA `(.L_x_23116) ;  /* 0x0000000000508947 */ /* 0x000fea0003800000 */
[----:B------:R-:W-:-:S13]  /*1f40*/  ISETP.NE.AND P0, PT, R0, 0x17, PT ;  /* 0x000000170000780c */ /* 0x000fda0003f05270 */
[----:B------:R-:W-:Y:S05]  /*1f50*/  @!P0 BRA `(.L_x_23117) ;  /* 0x0000000000188947 */ /* 0x000fea0003800000 */
[----:B------:R-:W-:-:S13]  /*1f60*/  ISETP.NE.AND P0, PT, R0, 0x18, PT ;  /* 0x000000180000780c */ /* 0x000fda0003f05270 */
[----:B------:R-:W-:Y:S05]  /*1f70*/  @P0 BRA `(.L_x_23105) ;  /* 0x0000000000bc0947 */ /* 0x000fea0003800000 */
[----:B------:R-:W2:Y:S02]  /*1f80*/  LDG.E.U8 R4, desc[UR36][R4.64] ;  /* 0x0000002404047981 */ /* 0x000ea4000c1e1100 */
[----:B--2---:R-:W-:-:S04]  /*1f90*/  LOP3.LUT P0, RZ, R4, 0x7f, RZ, 0xc0, !PT ;  /* 0x0000007f04ff7812 */ /* 0x004fc8000780c0ff */
[----:B------:R-:W-:Y:S01]  /*1fa0*/  P2R R25, PR, RZ, 0x1 ;  /* 0x00000001ff197803 */ /* 0x000fe20000000000 */
[----:B------:R-:W-:Y:S08]  /*1fb0*/  BRA `(.L_x_23106) ;  /* 0x0000000400287947 */ /* 0x000ff00003800000 */
.L_x_23117:
        /* <DEDUP_REMOVED lines=12> */
.L_x_23116:
[----:B------:R-:W2:Y:S02]  /*2080*/  LDG.E.U16 R0, desc[UR36][R4.64] ;  /* 0x0000002404007981 */ /* 0x000ea4000c1e1500 */
[----:B--2---:R-:W-:-:S05]  /*2090*/  IMAD.U32 R0, R0, 0x10000, RZ ;  /* 0x0001000000007824 */ /* 0x004fca00078e00ff */
[----:B------:R-:W-:-:S04]  /*20a0*/  FSETP.NEU.FTZ.AND P0, PT, R0, RZ, PT ;  /* 0x000000ff0000720b */ /* 0x000fc80003f1d000 */
[----:B------:R-:W-:Y:S01]  /*20b0*/  P2R R25, PR, RZ, 0x1 ;  /* 0x00000001ff197803 */ /* 0x000fe20000000000 */
[----:B------:R-:W-:Y:S08]  /*20c0*/  BRA `(.L_x_23106) ;  /* 0x0000000000e47947 */ /* 0x000ff00003800000 */
.L_x_23113:
        /* <DEDUP_REMOVED lines=9> */
[----:B--2---:R-:W-:-:S04]  /*2160*/  ISETP.NE.AND P0, PT, R4, RZ, PT ;  /* 0x000000ff0400720c */ /* 0x004fc80003f05270 */
[----:B------:R-:W-:Y:S01]  /*2170*/  P2R R25, PR, RZ, 0x1 ;  /* 0x00000001ff197803 */ /* 0x000fe20000000000 */
[----:B------:R-:W-:Y:S08]  /*2180*/  BRA `(.L_x_23106) ;  /* 0x0000000000b47947 */ /* 0x000ff00003800000 */
.L_x_23120:
[----:B------:R-:W2:Y:S02]  /*2190*/  LDG.E.U8 R4, desc[UR36][R4.64] ;  /* 0x0000002404047981 */ /* 0x000ea4000c1e1100 */
[----:B--2---:R-:W-:-:S04]  /*21a0*/  ISETP.NE.AND P0, PT, R4, RZ, PT ;  /* 0x000000ff0400720c */ /* 0x004fc80003f05270 */
[----:B------:R-:W-:Y:S01]  /*21b0*/  P2R R25, PR, RZ, 0x1 ;  /* 0x00000001ff197803 */ /* 0x000fe20000000000 */
[----:B------:R-:W-:Y:S08]  /*21c0*/  BRA `(.L_x_23106) ;  /* 0x0000000000a47947 */ /* 0x000ff00003800000 */
.L_x_23119:
[----:B------:R-:W2:Y:S02]  /*21d0*/  LDG.E.U8 R4, desc[UR36][R4.64] ;  /* 0x0000002404047981 */ /* 0x000ea4000c1e1100 */
[----:B--2---:R-:W-:-:S04]  /*21e0*/  ISETP.NE.AND P0, PT, R4, RZ, PT ;  /* 0x000000ff0400720c */ /* 0x004fc80003f05270 */
[----:B------:R-:W-:Y:S01]  /*21f0*/  P2R R25, PR, RZ, 0x1 ;  /* 0x00000001ff197803 */ /* 0x000fe20000000000 */
[----:B------:R-:W-:Y:S08]  /*2200*/  BRA `(.L_x_23106) ;  /* 0x0000000000947947 */ /* 0x000ff00003800000 */
.L_x_23118:
[----:B------:R-:W-:-:S13]  /*2210*/  ISETP.NE.AND P0, PT, R0, 0x1c, PT ;  /* 0x0000001c0000780c */ /* 0x000fda0003f05270 */
[----:B------:R-:W-:Y:S05]  /*2220*/  @!P0 BRA `(.L_x_23121) ;  /* 0x0000000000808947 */ /* 0x000fea0003800000 */
[----:B------:R-:W-:-:S13]  /*2230*/  ISETP.NE.AND P0, PT, R0, 0x1d, PT ;  /* 0x0000001d0000780c */ /* 0x000fda0003f05270 */
[----:B------:R-:W-:Y:S05]  /*2240*/  @!P0 BRA `(.L_x_23122) ;  /* 0x0000000000648947 */ /* 0x000fea0003800000 */
[----:B------:R-:W-:-:S13]  /*2250*/  ISETP.NE.AND P0, PT, R0, 0x2c, PT ;  /* 0x0000002c0000780c */ /* 0x000fda0003f05270 */
[----:B------:R-:W-:Y:S05]  /*2260*/  @!P0 BRA `(.L_x_23123) ;  /* 0x00000000004c8947 */ /* 0x000fea0003800000 */
.L_x_23105:
        /* <DEDUP_REMOVED lines=16> */
.L_x_23124:
[----:B------:R-:W-:-:S04]  /*2370*/  PLOP3.LUT P0, PT, PT, PT, PT, 0x8, 0x80 ;  /* 0x000000000080781c */ /* 0x000fc80003f0e170 */
[----:B------:R-:W-:Y:S01]  /*2380*/  P2R R25, PR, RZ, 0x1 ;  /* 0x00000001ff197803 */ /* 0x000fe20000000000 */
[----:B------:R-:W-:Y:S08]  /*2390*/  BRA `(.L_x_23106) ;  /* 0x0000000000307947 */ /* 0x000ff00003800000 */
.L_x_23123:
[----:B------:R-:W2:Y:S02]  /*23a0*/  LDG.E.U8 R4, desc[UR36][R4.64] ;  /* 0x0000002404047981 */ /* 0x000ea4000c1e1100 */
[----:B--2---:R-:W-:-:S04]  /*23b0*/  ISETP.NE.AND P0, PT, R4, RZ, PT ;  /* 0x000000ff0400720c */ /* 0x004fc80003f05270 */
[----:B------:R-:W-:Y:S01]  /*23c0*/  P2R R25, PR, RZ, 0x1 ;  /* 0x00000001ff197803 */ /* 0x000fe20000000000 */
[----:B------:R-:W-:Y:S08]  /*23d0*/  BRA `(.L_x_23106) ;  /* 0x0000000000207947 */ /* 0x000ff00003800000 */
.L_x_23122:
[----:B------:R-:W2:Y:S02]  /*23e0*/  LDG.E.64 R4, desc[UR36][R4.64] ;  /* 0x0000002404047981 */ /* 0x000ea4000c1e1b00 */
[----:B--2---:R-:W-:-:S04]  /*23f0*/  ISETP.NE.U32.AND P0, PT, R4, RZ, PT ;  /* 0x000000ff0400720c */ /* 0x004fc80003f05070 */
[----:B------:R-:W-:-:S04]  /*2400*/  ISETP.NE.AND.EX P0, PT, R5, RZ, PT, P0 ;  /* 0x000000ff0500720c */ /* 0x000fc80003f05300 */
[----:B------:R-:W-:Y:S01]  /*2410*/  P2R R25, PR, RZ, 0x1 ;  /* 0x00000001ff197803 */ /* 0x000fe20000000000 */
[----:B------:R-:W-:Y:S08]  /*2420*/  BRA `(.L_x_23106) ;  /* 0x00000000000c7947 */ /* 0x000ff00003800000 */
.L_x_23121:
[----:B------:R-:W2:Y:S02]  /*2430*/  LDG.E R4, desc[UR36][R4.64] ;  /* 0x0000002404047981 */ /* 0x000ea4000c1e1900 */
[----:B--2---:R-:W-:-:S04]  /*2440*/  ISETP.NE.AND P0, PT, R4, RZ, PT ;  /* 0x000000ff0400720c */ /* 0x004fc80003f05270 */
[----:B------:R-:W-:-:S09]  /*2450*/  P2R R25, PR, RZ, 0x1 ;  /* 0x00000001ff197803 */ /* 0x000fd20000000000 */
.L_x_23106:
[----:B------:R-:W-:Y:S05]  /*2460*/  BSYNC.RECONVERGENT B6 ;  /* 0x0000000000067941 */ /* 0x000fea0003800200 */
.L_x_23100:
        /* <DEDUP_REMOVED lines=16> */
[----:B--2---:R-:W-:Y:S01]  /*2570*/  ISETP.NE.AND P0, PT, R4, RZ, PT ;  /* 0x000000ff0400720c */ /* 0x004fe20003f05270 */
[----:B------:R-:W-:-:S12]  /*2580*/  BRA `(.L_x_23131) ;  /* 0x00000008003c7947 */ /* 0x000fd80003800000 */
.L_x_23129:
[----:B------:R-:W2:Y:S02]  /*2590*/  LDG.E.U8 R4, desc[UR36][R4.64] ;  /* 0x0000002404047981 */ /* 0x000ea4000c1e1100 */
[----:B--2---:R-:W-:Y:S01]  /*25a0*/  ISETP.NE.AND P0, PT, R4, RZ, PT ;  /* 0x000000ff0400720c */ /* 0x004fe20003f05270 */
[----:B------:R-:W-:-:S12]  /*25b0*/  BRA `(.L_x_23131) ;  /* 0x0000000800307947 */ /* 0x000fd80003800000 */
.L_x_23128:
        /* <DEDUP_REMOVED lines=8> */
[----:B------:R-:W-:Y:S01]  /*2640*/  ISETP.NE.AND.EX P0, PT, R5, RZ, PT, P0 ;  /* 0x000000ff0500720c */ /* 0x000fe20003f05300 */
[----:B------:R-:W-:-:S12]  /*2650*/  BRA `(.L_x_23131) ;  /* 0x0000000800087947 */ /* 0x000fd80003800000 */
.L_x_23133:
[----:B------:R-:W2:Y:S02]  /*2660*/  LDG.E R4, desc[UR36][R4.64] ;  /* 0x0000002404047981 */ /* 0x000ea4000c1e1900 */
[----:B--2---:R-:W-:Y:S01]  /*2670*/  ISETP.NE.AND P0, PT, R4, RZ, PT ;  /* 0x000000ff0400720c */ /* 0x004fe20003f05270 */
[----:B------:R-:W-:-:S12]  /*2680*/  BRA `(.L_x_23131) ;  /* 0x0000000400fc7947 */ /* 0x000fd80003800000 */
.L_x_23132:
[----:B------:R-:W2:Y:S02]  /*2690*/  LDG.E.U16 R4, desc[UR36][R4.64] ;  /* 0x0000002404047981 */ /* 0x000ea4000c1e1500 */
[----:B--2---:R-:W-:Y:S01]  /*26a0*/  ISETP.NE.AND P0, PT, R4, RZ, PT ;  /* 0x000000ff0400720c */ /* 0x004fe20003f05270 */
[----:B------:R-:W-:-:S12]  /*26b0*/  BRA `(.L_x_23131) ;  /* 0x0000000400f07947 */ /* 0x000fd80003800000 */
.L_x_23127:
[----:B------:R-:W-:-:S13]  /*26c0*/  ISETP.GT.AND P0, PT, R0, 0x6, PT ;  /* 0x000000060000780c */ /* 0x000fda0003f04270 */
[----:B------:R-:W-:Y:S05]  /*26d0*/  @P0 BRA `(.L_x_23134) ;  /* 0x00000000002c0947 */ /* 0x000fea0003800000 */
[----:B------:R-:W-:-:S13]  /*26e0*/  ISETP.NE.AND P0, PT, R0, 0x5, PT ;  /* 0x000000050000780c */ /* 0x000fda0003f05270 */
[----:B------:R-:W-:Y:S05]  /*26f0*/  @!P0 BRA `(.L_x_23135) ;  /* 0x0000000000148947 */ /* 0x000fea0003800000 */
[----:B------:R-:W-:-:S13]  /*2700*/  ISETP.NE.AND P0, PT, R0, 0x6, PT ;  /* 0x000000060000780c */ /* 0x000fda0003f05270 */
[----:B------:R-:W-:Y:S05]  /*2710*/  @P0 BRA `(.L_x_23130) ;  /* 0x00000004006c0947 */ /* 0x000fea0003800000 */
[----:B------:R-:W2:Y:S02]  /*2720*/  LDG.E R4, desc[UR36][R4.64] ;  /* 0x0000002404047981 */ /* 0x000ea4000c1e1900 */
[----:B--2---:R-:W-:Y:S01]  /*2730*/  FSETP.NEU.FTZ.AND P0, PT, R4, RZ, PT ;  /* 0x000000ff0400720b */ /* 0x004fe20003f1d000 */
[----:B------:R-:W-:-:S12]  /*2740*/  BRA `(.L_x_23131) ;  /* 0x0000000400cc7947 */ /* 0x000fd80003800000 */
.L_x_23135:
[----:B------:R-:W2:Y:S02]  /*2750*/  LDG.E.U16 R0, desc[UR36][R4.64] ;  /* 0x0000002404007981 */ /* 0x000ea4000c1e1500 */
[----:B--2---:R-:W-:-:S05]  /*2760*/  HADD2.F32 R0, -RZ, R0.H0_H0 ;  /* 0x20000000ff007230 */ /* 0x004fca0000004100 */
[----:B------:R-:W-:Y:S01]  /*2770*/  FSETP.NEU.FTZ.AND P0, PT, R0, RZ, PT ;  /* 0x000000ff0000720b */ /* 0x000fe20003f1d000 */
[----:B------:R-:W-:-:S12]  /*2780*/  BRA `(.L_x_23131) ;  /* 0x0000000400bc7947 */ /* 0x000fd80003800000 */
.L_x_23134:
        /* <DEDUP_REMOVED lines=9> */
[----:B------:R-:W-:Y:S01]  /*2820*/  PLOP3.LUT P0, PT, P0, P1, PT, 0xf8, 0x8f ;  /* 0x00000000008f781c */ /* 0x000fe20000703f70 */
[----:B------:R-:W-:-:S12]  /*2830*/  BRA `(.L_x_23131) ;  /* 0x0000000400907947 */ /* 0x000fd80003800000 */
.L_x_23137:
        /* <DEDUP_REMOVED lines=8> */
.L_x_23136:
[----:B------:R-:W2:Y:S02]  /*28c0*/  LDG.E.64 R4, desc[UR36][R4.64] ;  /* 0x0000002404047981 */ /* 0x000ea4000c1e1b00 */
[----:B--2---:R-:W-:Y:S01]  /*28d0*/  DSETP.NEU.AND P0, PT, R4, RZ, PT ;  /* 0x000000ff0400722a */ /* 0x004fe20003f0d000 */
[----:B------:R-:W-:-:S13]  /*28e0*/  BRA `(.L_x_23131) ;  /* 0x0000000400647947 */ /* 0x000fda0003800000 */
.L_x_23126:
        /* <DEDUP_REMOVED lines=9> */
[----:B--2---:R-:W-:Y:S01]  /*2980*/  ISETP.NE.AND P0, PT, R4, RZ, PT ;  /* 0x000000ff0400720c */ /* 0x004fe20003f05270 */
[----:B------:R-:W-:-:S12]  /*2990*/  BRA `(.L_x_23131) ;  /* 0x0000000400387947 */ /* 0x000fd80003800000 */
.L_x_23140:
[----:B------:R-:W2:Y:S02]  /*29a0*/  LDG.E.128 R4, desc[UR36][R4.64] ;  /* 0x0000002404047981 */ /* 0x000ea4000c1e1d00 */
[----:B--2---:R-:W-:-:S06]  /*29b0*/  DSETP.NEU.AND P0, PT, R6, RZ, PT ;  /* 0x000000ff0600722a */ /* 0x004fcc0003f0d000 */
[----:B------:R-:W-:Y:S01]  /*29c0*/  DSETP.NEU.OR P0, PT, R4, RZ, P0 ;  /* 0x000000ff0400722a */ /* 0x000fe2000070d400 */
[----:B------:R-:W-:-:S13]  /*29d0*/  BRA `(.L_x_23131) ;  /* 0x0000000400287947 */ /* 0x000fda0003800000 */
.L_x_23139:
[----:B------:R-:W-:-:S13]  /*29e0*/  ISETP.NE.AND P0, PT, R0, 0xf, PT ;  /* 0x0000000f0000780c */ /* 0x000fda0003f05270 */
[----:B------:R-:W-:Y:S05]  /*29f0*/  @!P0 BRA `(.L_x_23141) ;  /* 0x0000000000488947 */ /* 0x000fea0003800000 */
[----:B------:R-:W-:-:S13]  /*2a00*/  ISETP.NE.AND P0, PT, R0, 0x17, PT ;  /* 0x000000170000780c */ /* 0x000fda0003f05270 */
[----:B------:R-:W-:Y:S05]  /*2a10*/  @!P0 BRA `(.L_x_23142) ;  /* 0x0000000000148947 */ /* 0x000fea0003800000 */
[----:B------:R-:W-:-:S13]  /*2a20*/  ISETP.NE.AND P0, PT, R0, 0x18, PT ;  /* 0x000000180000780c */ /* 0x000fda0003f05270 */
[----:B------:R-:W-:Y:S05]  /*2a30*/  @P0 BRA `(.L_x_23130) ;  /* 0x0000000000a40947 */ /* 0x000fea0003800000 */
[----:B------:R-:W2:Y:S02]  /*2a40*/  LDG.E.U8 R4, desc[UR36][R4.64] ;  /* 0x0000002404047981 */ /* 0x000ea4000c1e1100 */
[----:B--2---:R-:W-:Y:S01]  /*2a50*/  LOP3.LUT P0, RZ, R4, 0x7f, RZ, 0xc0, !PT ;  /* 0x0000007f04ff7812 */ /* 0x004fe2000780c0ff */
[----:B------:R-:W-:-:S12]  /*2a60*/  BRA `(.L_x_23131) ;  /* 0x0000000400047947 */ /* 0x000fd80003800000 */
.L_x_23142:
        /* <DEDUP_REMOVED lines=11> */
.L_x_23141:
[----:B------:R-:W2:Y:S02]  /*2b20*/  LDG.E.U16 R0, desc[UR36][R4.64] ;  /* 0x0000002404007981 */ /* 0x000ea4000c1e1500 */
[----:B--2---:R-:W-:-:S05]  /*2b30*/  IMAD.U32 R0, R0, 0x10000, RZ ;  /* 0x0001000000007824 */ /* 0x004fca00078e00ff */
[----:B------:R-:W-:Y:S01]  /*2b40*/  FSETP.NEU.FTZ.AND P0, PT, R0, RZ, PT ;  /* 0x000000ff0000720b */ /* 0x000fe20003f1d000 */
[----:B------:R-:W-:-:S12]  /*2b50*/  BRA `(.L_x_23131) ;  /* 0x0000000000c87947 */ /* 0x000fd80003800000 */
.L_x_23138:
        /* <DEDUP_REMOVED lines=9> */
[----:B--2---:R-:W-:Y:S01]  /*2bf0*/  ISETP.NE.AND P0, PT, R4, RZ, PT ;  /* 0x000000ff0400720c */ /* 0x004fe20003f05270 */
[----:B------:R-:W-:-:S12]  /*2c00*/  BRA `(.L_x_23131) ;  /* 0x00000000009c7947 */ /* 0x000fd80003800000 */
.L_x_23145:
[----:B------:R-:W2:Y:S02]  /*2c10*/  LDG.E.U8 R4, desc[UR36][R4.64] ;  /* 0x0000002404047981 */ /* 0x000ea4000c1e1100 */
[----:B--2---:R-:W-:Y:S01]  /*2c20*/  ISETP.NE.AND P0, PT, R4, RZ, PT ;  /* 0x000000ff0400720c */ /* 0x004fe20003f05270 */
[----:B------:R-:W-:-:S12]  /*2c30*/  BRA `(.L_x_23131) ;  /* 0x0000000000907947 */ /* 0x000fd80003800000 */
.L_x_23144:
[----:B------:R-:W2:Y:S02]  /*2c40*/  LDG.E.U8 R4, desc[UR36][R4.64] ;  /* 0x0000002404047981 */ /* 0x000ea4000c1e1100 */
[----:B--2---:R-:W-:Y:S01]  /*2c50*/  ISETP.NE.AND P0, PT, R4, RZ, PT ;  /* 0x000000ff0400720c */ /* 0x004fe20003f05270 */
[----:B------:R-:W-:-:S12]  /*2c60*/  BRA `(.L_x_23131) ;  /* 0x0000000000847947 */ /* 0x000fd80003800000 */
.L_x_23143:
[----:B------:R-:W-:-:S13]  /*2c70*/  ISETP.NE.AND P0, PT, R0, 0x1c, PT ;  /* 0x0000001c0000780c */ /* 0x000fda0003f05270 */
[----:B------:R-:W-:Y:S05]  /*2c80*/  @!P0 BRA `(.L_x_23146) ;  /* 0x0000000000748947 */ /* 0x000fea0003800000 */
[----:B------:R-:W-:-:S13]  /*2c90*/  ISETP.NE.AND P0, PT, R0, 0x1d, PT ;  /* 0x0000001d0000780c */ /* 0x000fda0003f05270 */
[----:B------:R-:W-:Y:S05]  /*2ca0*/  @!P0 BRA `(.L_x_23147) ;  /* 0x00000000005c8947 */ /* 0x000fea0003800000 */
[----:B------:R-:W-:-:S13]  /*2cb0*/  ISETP.NE.AND P0, PT, R0, 0x2c, PT ;  /* 0x0000002c0000780c */ /* 0x000fda0003f05270 */
[----:B------:R-:W-:Y:S05]  /*2cc0*/  @!P0 BRA `(.L_x_23148) ;  /* 0x0000000000488947 */ /* 0x000fea0003800000 */
.L_x_23130:
        /* <DEDUP_REMOVED lines=16> */
.L_x_23149:
[----:B------:R-:W-:Y:S01]  /*2dd0*/  PLOP3.LUT P0, PT, PT, PT, PT, 0x8, 0x80 ;  /* 0x000000000080781c */ /* 0x000fe20003f0e170 */
[----:B------:R-:W-:-:S12]  /*2de0*/  BRA `(.L_x_23131) ;  /* 0x0000000000247947 */ /* 0x000fd80003800000 */
.L_x_23148:
[----:B------:R-:W2:Y:S02]  /*2df0*/  LDG.E.U8 R4, desc[UR36][R4.64] ;  /* 0x0000002404047981 */ /* 0x000ea4000c1e1100 */
[----:B--2---:R-:W-:Y:S01]  /*2e00*/  ISETP.NE.AND P0, PT, R4, RZ, PT ;  /* 0x000000ff0400720c */ /* 0x004fe20003f05270 */
[----:B------:R-:W-:-:S12]  /*2e10*/  BRA `(.L_x_23131) ;  /* 0x0000000000187947 */ /* 0x000fd80003800000 */
.L_x_23147:
[----:B------:R-:W2:Y:S02]  /*2e20*/  LDG.E.64 R4, desc[UR36][R4.64] ;  /* 0x0000002404047981 */ /* 0x000ea4000c1e1b00 */
[----:B--2---:R-:W-:-:S04]  /*2e30*/  ISETP.NE.U32.AND P0, PT, R4, RZ, PT ;  /* 0x000000ff0400720c */ /* 0x004fc80003f05070 */
[----:B------:R-:W-:Y:S01]  /*2e40*/  ISETP.NE.AND.EX P0, PT, R5, RZ, PT, P0 ;  /* 0x000000ff0500720c */ /* 0x000fe20003f05300 */
[----:B------:R-:W-:-:S12]  /*2e50*/  BRA `(.L_x_23131) ;  /* 0x0000000000087947 */ /* 0x000fd80003800000 */
.L_x_23146:
[----:B------:R-:W2:Y:S02]  /*2e60*/  LDG.E R4, desc[UR36][R4.64] ;  /* 0x0000002404047981 */ /* 0x000ea4000c1e1900 */
[----:B--2---:R-:W-:-:S13]  /*2e70*/  ISETP.NE.AND P0, PT, R4, RZ, PT ;  /* 0x000000ff0400720c */ /* 0x004fda0003f05270 */
.L_x_23131:
[----:B------:R-:W-:Y:S05]  /*2e80*/  BSYNC.RECONVERGENT B6 ;  /* 0x0000000000067941 */ /* 0x000fea0003800200 */
.L_x_23125:
[----:B------:R-:W0:Y:S01]  /*2e90*/  LDCU.64 UR4, c[0x0][0x648] ;  /* 0x0000c900ff0477ac */ /* 0x000e220008000a00 */
[----:B------:R-:W-:Y:S01]  /*2ea0*/  ISETP.NE.AND P1, PT, R25, RZ, PT ;  /* 0x000000ff1900720c */ /* 0x000fe20003f25270 */
[----:B------:R-:W-:Y:S01]  /*2eb0*/  BSSY.RECONVERGENT B6, `(.L_x_23150) ;  /* 0x00000d5000067945 */ /* 0x000fe20003800200 */
[----:B------:R-:W-:Y:S02]  /*2ec0*/  LOP3.LUT R0, R2, 0xff, RZ, 0xc0, !PT ;  /* 0x000000ff02007812 */ /* 0x000fe400078ec0ff */
[----:B------:R-:W-:-:S04]  /*2ed0*/  ISETP.NE.AND P1, PT, RZ, UR41, P1 ;  /* 0x00000029ff007c0c */ /* 0x000fc80008f25270 */
[----:B------:R-:W-:Y:S02]  /*2ee0*/  PLOP3.LUT P0, PT, P1, P0, PT, 0x80, 0x8 ;  /* 0x000000000008781c */ /* 0x000fe40000f01070 */
[----:B------:R-:W-:Y:S02]  /*2ef0*/  ISETP.GT.AND P1, PT, R0, 0x9, PT ;  /* 0x000000090000780c */ /* 0x000fe40003f24270 */
[----:B------:R-:W-:Y:S02]  /*2f00*/  SEL R4, RZ, 0x1, !P0 ;  /* 0x00000001ff047807 */ /* 0x000fe40004000000 */
[----:B0-----:R-:W-:-:S05]  /*2f10*/  IADD3 R8, P2, PT, R23, UR4, RZ ;  /* 0x0000000417087c10 */ /* 0x001fca000ff5e0ff */
        /* <DEDUP_REMOVED lines=12> */
.L_x_23154:
[----:B------:R0:W-:Y:S01]  /*2fe0*/  STG.E.U8 desc[UR36][R8.64], R4 ;  /* 0x0000000408007986 */ /* 0x0001e2000c101124 */
[----:B------:R-:W-:Y:S05]  /*2ff0*/  BRA `(.L_x_23156) ;  /* 0x0000000c00007947 */ /* 0x000fea0003800000 */
.L_x_23153:
        /* <DEDUP_REMOVED lines=9> */
.L_x_23158:
[----:B------:R0:W-:Y:S01]  /*3090*/  STG.E desc[UR36][R8.64], R4 ;  /* 0x0000000408007986 */ /* 0x0001e2000c101924 */
[----:B------:R-:W-:Y:S05]  /*30a0*/  BRA `(.L_x_23156) ;  /* 0x0000000800d47947 */ /* 0x000fea0003800000 */
.L_x_23157:
[----:B------:R0:W-:Y:S01]  /*30b0*/  STG.E.U16 desc[UR36][R8.64], R4 ;  /* 0x0000000408007986 */ /* 0x0001e2000c101524 */
[----:B------:R-:W-:Y:S05]  /*30c0*/  BRA `(.L_x_23156) ;  /* 0x0000000800cc7947 */ /* 0x000fea0003800000 */
.L_x_23152:
[----:B------:R-:W-:-:S13]  /*30d0*/  ISETP.GT.AND P0, PT, R0, 0x6, PT ;  /* 0x000000060000780c */ /* 0x000fda0003f04270 */
[----:B------:R-:W-:Y:S05]  /*30e0*/  @P0 BRA `(.L_x_23159) ;  /* 0x00000000002c0947 */ /* 0x000fea0003800000 */
[----:B------:R-:W-:-:S13]  /*30f0*/  ISETP.NE.AND P0, PT, R0, 0x5, PT ;  /* 0x000000050000780c */ /* 0x000fda0003f05270 */
[----:B------:R-:W-:Y:S05]  /*3100*/  @!P0 BRA `(.L_x_23160) ;  /* 0x0000000000148947 */ /* 0x000fea0003800000 */
[----:B------:R-:W-:-:S13]  /*3110*/  ISETP.NE.AND P0, PT, R0, 0x6, PT ;  /* 0x000000060000780c */ /* 0x000fda0003f05270 */
[----:B------:R-:W-:Y:S05]  /*3120*/  @P0 BRA `(.L_x_23155) ;  /* 0x0000000800240947 */ /* 0x000fea0003800000 */
[----:B------:R-:W-:-:S05]  /*3130*/  I2FP.F32.U32 R3, R4 ;  /* 0x0000000400037245 */ /* 0x000fca0000201000 */
[----:B------:R1:W-:Y:S01]  /*3140*/  STG.E desc[UR36][R8.64], R3 ;  /* 0x0000000308007986 */ /* 0x0003e2000c101924 */
[----:B------:R-:W-:Y:S05]  /*3150*/  BRA `(.L_x_23156) ;  /* 0x0000000800a87947 */ /* 0x000fea0003800000 */
.L_x_23160:
[----:B------:R-:W-:-:S04]  /*3160*/  I2FP.F32.U32 R0, R4 ;  /* 0x0000000400007245 */ /* 0x000fc80000201000 */
[----:B------:R-:W-:-:S05]  /*3170*/  F2FP.F16.F32.PACK_AB R0, RZ, R0 ;  /* 0x00000000ff00723e */ /* 0x000fca00000000ff */
[----:B------:R0:W-:Y:S01]  /*3180*/  STG.E.U16 desc[UR36][R8.64], R0 ;  /* 0x0000000008007986 */ /* 0x0001e2000c101524 */
[----:B------:R-:W-:Y:S05]  /*3190*/  BRA `(.L_x_23156) ;  /* 0x0000000800987947 */ /* 0x000fea0003800000 */
.L_x_23159:
[----:B------:R-:W-:-:S13]  /*31a0*/  ISETP.NE.AND P0, PT, R0, 0x7, PT ;  /* 0x000000070000780c */ /* 0x000fda0003f05270 */
[----:B------:R-:W-:Y:S05]  /*31b0*/  @!P0 BRA `(.L_x_23161) ;  /* 0x0000000000348947 */ /* 0x000fea0003800000 */
[----:B------:R-:W-:-:S13]  /*31c0*/  ISETP.NE.AND P0, PT, R0, 0x8, PT ;  /* 0x000000080000780c */ /* 0x000fda0003f05270 */
[----:B------:R-:W-:Y:S05]  /*31d0*/  @!P0 BRA `(.L_x_23162) ;  /* 0x0000000000188947 */ /* 0x000fea0003800000 */
[----:B------:R-:W-:-:S13]  /*31e0*/  ISETP.NE.AND P0, PT, R0, 0x9, PT ;  /* 0x000000090000780c */ /* 0x000fda0003f05270 */
[----:B------:R-:W-:Y:S05]  /*31f0*/  @P0 BRA `(.L_x_23155) ;  /* 0x0000000400f00947 */ /* 0x000fea0003800000 */
[----:B------:R-:W-:Y:S01]  /*3200*/  I2FP.F32.U32 R4, R4 ;  /* 0x0000000400047245 */ /* 0x000fe20000201000 */
[----:B------:R-:W-:-:S05]  /*3210*/  IMAD.MOV.U32 R5, RZ, RZ, RZ ;  /* 0x000000ffff057224 */ /* 0x000fca00078e00ff */
[----:B------:R3:W-:Y:S01]  /*3220*/  STG.E.64 desc[UR36][R8.64], R4 ;  /* 0x0000000408007986 */ /* 0x0007e2000c101b24 */
[----:B------:R-:W-:Y:S05]  /*3230*/  BRA `(.L_x_23156) ;  /* 0x0000000800707947 */ /* 0x000fea0003800000 */
.L_x_23162:
[----:B------:R-:W-:-:S04]  /*3240*/  I2FP.F32.U32 R4, R4 ;  /* 0x0000000400047245 */ /* 0x000fc80000201000 */
[----:B------:R-:W-:-:S04]  /*3250*/  F2FP.F16.F32.PACK_AB R3, RZ, R4 ;  /* 0x00000004ff03723e */ /* 0x000fc800000000ff */
[----:B------:R-:W-:-:S05]  /*3260*/  PRMT R3, R3, 0x5410, RZ ;  /* 0x0000541003037816 */ /* 0x000fca00000000ff */
[----:B------:R2:W-:Y:S01]  /*3270*/  STG.E desc[UR36][R8.64], R3 ;  /* 0x0000000308007986 */ /* 0x0005e2000c101924 */
[----:B------:R-:W-:Y:S05]  /*3280*/  BRA `(.L_x_23156) ;  /* 0x00000008005c7947 */ /* 0x000fea0003800000 */
.L_x_23161:
[----:B------:R-:W0:Y:S02]  /*3290*/  I2F.F64.U32 R4, R4 ;  /* 0x0000000400047312 */ /* 0x000e240000201800 */
[----:B0-----:R4:W-:Y:S01]  /*32a0*/  STG.E.64 desc[UR36][R8.64], R4 ;  /* 0x0000000408007986 */ /* 0x0019e2000c101b24 */
[----:B------:R-:W-:Y:S05]  /*32b0*/  BRA `(.L_x_23156) ;  /* 0x0000000800507947 */ /* 0x000fea0003800000 */
.L_x_23151:
        /* <DEDUP_REMOVED lines=8> */
[----:B------:R0:W-:Y:S01]  /*3340*/  STG.E.U8 desc[UR36][R8.64], R4 ;  /* 0x0000000408007986 */ /* 0x0001e2000c101124 */
[----:B------:R-:W-:Y:S05]  /*3350*/  BRA `(.L_x_23156) ;  /* 0x0000000800287947 */ /* 0x000fea0003800000 */
.L_x_23165:
[----:B------:R-:W0:Y:S01]  /*3360*/  I2F.F64.U32 R4, R4 ;  /* 0x0000000400047312 */ /* 0x000e220000201800 */
[----:B------:R-:W-:-:S05]  /*3370*/  CS2R R6, SRZ ;  /* 0x0000000000067805 */ /* 0x000fca000001ff00 */
[----:B0-----:R0:W-:Y:S01]  /*3380*/  STG.E.128 desc[UR36][R8.64], R4 ;  /* 0x0000000408007986 */ /* 0x0011e2000c101d24 */
[----:B------:R-:W-:Y:S05]  /*3390*/  BRA `(.L_x_23156) ;  /* 0x0000000800187947 */ /* 0x000fea0003800000 */
.L_x_23164:
[----:B------:R-:W-:-:S13]  /*33a0*/  ISETP.NE.AND P0, PT, R0, 0xf, PT ;  /* 0x0000000f0000780c */ /* 0x000fda0003f05270 */
[----:B------:R-:W-:Y:S05]  /*33b0*/  @!P0 BRA `(.L_x_23166) ;  /* 0x0000000000888947 */ /* 0x000fea0003800000 */
[----:B------:R-:W-:-:S13]  /*33c0*/  ISETP.NE.AND P0, PT, R0, 0x17, PT ;  /* 0x000000170000780c */ /* 0x000fda0003f05270 */
[----:B------:R-:W-:Y:S05]  /*33d0*/  @!P0 BRA `(.L_x_23167) ;  /* 0x0000000000408947 */ /* 0x000fea0003800000 */
[----:B------:R-:W-:-:S13]  /*33e0*/  ISETP.NE.AND P0, PT, R0, 0x18, PT ;  /* 0x000000180000780c */ /* 0x000fda0003f05270 */
[----:B------:R-:W-:Y:S05]  /*33f0*/  @P0 BRA `(.L_x_23155) ;  /* 0x0000000400700947 */ /* 0x000fea0003800000 */
        /* <DEDUP_REMOVED lines=11> */
.L_x_23169:
[----:B------:R-:W-:Y:S05]  /*34b0*/  BSYNC.RECONVERGENT B0 ;  /* 0x0000000000007941 */ /* 0x000fea0003800200 */
.L_x_23168:
[----:B------:R0:W-:Y:S01]  /*34c0*/  STG.E.U8 desc[UR36][R8.64], R3 ;  /* 0x0000000308007986 */ /* 0x0001e2000c101124 */
[----:B------:R-:W-:Y:S05]  /*34d0*/  BRA `(.L_x_23156) ;  /* 0x0000000400c87947 */ /* 0x000fea0003800000 */
.L_x_23167:
        /* <DEDUP_REMOVED lines=16> */
.L_x_23166:
[----:B------:R-:W-:-:S04]  /*35e0*/  I2FP.F32.U32 R0, R4 ;  /* 0x0000000400007245 */ /* 0x000fc80000201000 */
[----:B------:R-:W-:-:S05]  /*35f0*/  F2FP.BF16.F32.PACK_AB R0, RZ, R0 ;  /* 0x00000000ff00723e */ /* 0x000fca00000010ff */
[----:B------:R0:W-:Y:S01]  /*3600*/  STG.E.U16 desc[UR36][R8.64], R0 ;  /* 0x0000000008007986 */ /* 0x0001e2000c101524 */
[----:B------:R-:W-:Y:S05]  /*3610*/  BRA `(.L_x_23156) ;  /* 0x0000000400787947 */ /* 0x000fea0003800000 */
.L_x_23163:
        /* <DEDUP_REMOVED lines=10> */
.L_x_23172:
[----:B------:R-:W-:Y:S01]  /*36c0*/  I2FP.F32.U32 R3, R4 ;  /* 0x0000000400037245 */ /* 0x000fe20000201000 */
        /* <DEDUP_REMOVED lines=11> */
.L_x_23175:
[----:B------:R-:W-:-:S04]  /*3780*/  SHF.R.U32.HI R0, RZ, 0x14, R3 ;  /* 0x00000014ff007819 */ /* 0x000fc80000011603 */
[----:B------:R-:W-:-:S04]  /*3790*/  LOP3.LUT R0, R0, 0x1, RZ, 0xc0, !PT ;  /* 0x0000000100007812 */ /* 0x000fc800078ec0ff */
[----:B------:R-:W-:-:S04]  /*37a0*/  IADD3 R0, PT, PT, R3, 0x487ffff, R0 ;  /* 0x0487ffff03007810 */ /* 0x000fc80007ffe000 */
[----:B------:R-:W-:-:S04]  /*37b0*/  SHF.R.U32.HI R0, RZ, 0x14, R0 ;  /* 0x00000014ff007819 */ /* 0x000fc80000011600 */
[----:B------:R-:W-:-:S07]  /*37c0*/  LOP3.LUT R0, R0, 0xff, RZ, 0xc0, !PT ;  /* 0x000000ff00007812 */ /* 0x000fce00078ec0ff */
.L_x_23176:
[----:B------:R-:W-:-:S07]  /*37d0*/  PRMT R4, R0, 0x7610, R4 ;  /* 0x0000761000047816 */ /* 0x000fce0000000004 */
.L_x_23174:
[----:B------:R-:W-:Y:S05]  /*37e0*/  BSYNC.RECONVERGENT B0 ;  /* 0x0000000000007941 */ /* 0x000fea0003800200 */
.L_x_23173:
[----:B------:R0:W-:Y:S01]  /*37f0*/  STG.E.U8 desc[UR36][R8.64], R4 ;  /* 0x0000000408007986 */ /* 0x0001e2000c101124 */
[----:B------:R-:W-:Y:S05]  /*3800*/  BRA `(.L_x_23156) ;  /* 0x0000000000fc7947 */ /* 0x000fea0003800000 */
.L_x_23171:
        /* <DEDUP_REMOVED lines=12> */
.L_x_23179:
[----:B------:R-:W-:-:S04]  /*38d0*/  SHF.R.U32.HI R0, RZ, 0x15, R3 ;  /* 0x00000015ff007819 */ /* 0x000fc80000011603 */
[----:B------:R-:W-:-:S04]  /*38e0*/  LOP3.LUT R0, R0, 0x1, RZ, 0xc0, !PT ;  /* 0x0000000100007812 */ /* 0x000fc800078ec0ff */
[----:B------:R-:W-:-:S04]  /*38f0*/  IADD3 R0, PT, PT, R3, 0x88fffff, R0 ;  /* 0x088fffff03007810 */ /* 0x000fc80007ffe000 */
[----:B------:R-:W-:-:S04]  /*3900*/  SHF.R.U32.HI R0, RZ, 0x15, R0 ;  /* 0x00000015ff007819 */ /* 0x000fc80000011600 */
[----:B------:R-:W-:-:S07]  /*3910*/  LOP3.LUT R0, R0, 0xff, RZ, 0xc0, !PT ;  /* 0x000000ff00007812 */ /* 0x000fce00078ec0ff */
.L_x_23180:
[----:B------:R-:W-:-:S07]  /*3920*/  PRMT R4, R0, 0x7610, R4 ;  /* 0x0000761000047816 */ /* 0x000fce0000000004 */
.L_x_23178:
[----:B------:R-:W-:Y:S05]  /*3930*/  BSYNC.RECONVERGENT B0 ;  /* 0x0000000000007941 */ /* 0x000fea0003800200 */
.L_x_23177:
[----:B------:R0:W-:Y:S01]  /*3940*/  STG.E.U8 desc[UR36][R8.64], R4 ;  /* 0x0000000408007986 */ /* 0x0001e2000c101124 */
[----:B------:R-:W-:Y:S05]  /*3950*/  BRA `(.L_x_23156) ;  /* 0x0000000000a87947 */ /* 0x000fea0003800000 */
.L_x_23170:
[----:B------:R-:W-:-:S13]  /*3960*/  ISETP.NE.AND P0, PT, R0, 0x1c, PT ;  /* 0x0000001c0000780c */ /* 0x000fda0003f05270 */
[----:B------:R-:W-:Y:S05]  /*3970*/  @!P0 BRA `(.L_x_23181) ;  /* 0x00000000009c8947 */ /* 0x000fea0003800000 */
[----:B------:R-:W-:-:S13]  /*3980*/  ISETP.NE.AND P0, PT, R0, 0x1d, PT ;  /* 0x0000001d0000780c */ /* 0x000fda0003f05270 */
[----:B------:R-:W-:Y:S05]  /*3990*/  @!P0 BRA `(.L_x_23182) ;  /* 0x0000000000888947 */ /* 0x000fea0003800000 */
[----:B------:R-:W-:-:S13]  /*39a0*/  ISETP.NE.AND P0, PT, R0, 0x2c, PT ;  /* 0x0000002c0000780c */ /* 0x000fda0003f05270 */
[----:B------:R-:W-:Y:S05]  /*39b0*/  @!P0 BRA `(.L_x_23183) ;  /* 0x0000000000448947 */ /* 0x000fea0003800000 */
.L_x_23155:
        /* <DEDUP_REMOVED lines=16> */
.L_x_23184:
[----:B------:R-:W-:Y:S05]  /*3ac0*/  BRA `(.L_x_23156) ;  /* 0x00000000004c7947 */ /* 0x000fea0003800000 */
.L_x_23183:
        /* <DEDUP_REMOVED lines=15> */
.L_x_23182:
[----:B------:R-:W-:-:S05]  /*3bc0*/  IMAD.MOV.U32 R5, RZ, RZ, RZ ;  /* 0x000000ffff057224 */ /* 0x000fca00078e00ff */
[----:B------:R0:W-:Y:S01]  /*3bd0*/  STG.E.64 desc[UR36][R8.64], R4 ;  /* 0x0000000408007986 */ /* 0x0001e2000c101b24 */
[----:B------:R-:W-:Y:S05]  /*3be0*/  BRA `(.L_x_23156) ;  /* 0x0000000000047947 */ /* 0x000fea0003800000 */
.L_x_23181:
[----:B------:R0:W-:Y:S02]  /*3bf0*/  STG.E desc[UR36][R8.64], R4 ;  /* 0x0000000408007986 */ /* 0x0001e4000c101924 */
.L_x_23156:
[----:B------:R-:W-:Y:S05]  /*3c00*/  BSYNC.RECONVERGENT B6 ;  /* 0x0000000000067941 */ /* 0x000fea0003800200 */
.L_x_23150:
[----:B------:R-:W-:-:S07]  /*3c10*/  VIADD R17, R17, 0x80 ;  /* 0x0000008011117836 */ /* 0x000fce0000000000 */
.L_x_23097:
[----:B------:R-:W-:Y:S05]  /*3c20*/  BSYNC.RECONVERGENT B7 ;  /* 0x0000000000077941 */ /* 0x000fea0003800200 */
.L_x_23096:
        /* <DEDUP_REMOVED lines=10> */
[----:B0--34-:R-:W-:Y:S02]  /*3cd0*/  IMAD.MOV.U32 R4, RZ, RZ, RZ ;  /* 0x000000ffff047224 */ /* 0x019fe400078e00ff */
[----:B------:R-:W-:Y:S01]  /*3ce0*/  IMAD.MOV.U32 R5, RZ, RZ, R17 ;  /* 0x000000ffff057224 */ /* 0x000fe200078e0011 */
[----:B------:R-:W0:Y:S01]  /*3cf0*/  LDCU UR6, c[0x0][0x38c] ;  /* 0x00007180ff0677ac */ /* 0x000e220008000800 */
[----:B------:R-:W3:Y:S01]  /*3d00*/  LDCU.64 UR8, c[0x0][0x4c0] ;  /* 0x00009800ff0877ac */ /* 0x000ee20008000a00 */
[----:B------:R-:W-:Y:S01]  /*3d10*/  UISETP.NE.AND UP0, UPT, UR40, URZ, UPT ;  /* 0x000000ff2800728c */ /* 0x000fe2000bf05270 */
[----:B-----5:R-:W-:Y:S01]  /*3d20*/  IMAD.HI.U32 R6, R17, UR4, R4 ;  /* 0x0000000411067c27 */ /* 0x020fe2000f8e0004 */
[----:B------:R-:W4:Y:S04]  /*3d30*/  LDCU UR4, c[0x0][0x4b8] ;  /* 0x00009700ff0477ac */ /* 0x000f280008000800 */
[----:B------:R-:W-:-:S05]  /*3d40*/  SHF.R.U32.HI R7, RZ, UR5, R6 ;  /* 0x00000005ff077c19 */ /* 0x000fca0008011606 */
[----:B------:R-:W-:-:S04]  /*3d50*/  IMAD.MOV R0, RZ, RZ, -R7 ;  /* 0x000000ffff007224 */ /* 0x000fc800078e0a07 */
[----:B0-----:R-:W-:-:S04]  /*3d60*/  IMAD R23, R0, UR6, R17 ;  /* 0x0000000600177c24 */ /* 0x001fc8000f8e0211 */
[C---:B---3--:R-:W-:Y:S02]  /*3d70*/  IMAD R25, R23.reuse, UR8, RZ ;  /* 0x0000000817197c24 */ /* 0x048fe4000f8e02ff */
[C---:B------:R-:W-:Y:S02]  /*3d80*/  IMAD R24, R23.reuse, UR9, RZ ;  /* 0x0000000917187c24 */ /* 0x040fe4000f8e02ff */
[----:B----4-:R-:W-:Y:S01]  /*3d90*/  IMAD R23, R23, UR4, RZ ;  /* 0x0000000417177c24 */ /* 0x010fe2000f8e02ff */
[----:B------:R-:W-:Y:S06]  /*3da0*/  BRA.U !UP0, `(.L_x_23187) ;  /* 0x0000001508387547 */ /* 0x000fec000b800000 */
[----:B------:R-:W0:Y:S01]  /*3db0*/  LDCU.64 UR6, c[0x0][0x398] ;  /* 0x00007300ff0677ac */ /* 0x000e220008000a00 */
[----:B------:R-:W-:Y:S01]  /*3dc0*/  IMAD.MOV.U32 R6, RZ, RZ, RZ ;  /* 0x000000ffff067224 */ /* 0x000fe200078e00ff */
[----:B------:R-:W3:Y:S01]  /*3dd0*/  LDCU UR4, c[0x0][0x3a0] ;  /* 0x00007400ff0477ac */ /* 0x000ee20008000800 */
[----:B------:R-:W4:Y:S01]  /*3de0*/  LDCU UR5, c[0x0][0x4c8] ;  /* 0x00009900ff0577ac */ /* 0x000f220008000800 */
[----:B------:R-:W5:Y:S01]  /*3df0*/  LDCU.64 UR8, c[0x0][0x4d0] ;  /* 0x00009a00ff0877ac */ /* 0x000f620008000a00 */
[----:B------:R-:W-:Y:S01]  /*3e00*/  UISETP.NE.AND UP0, UPT, UR38, 0x2, UPT ;  /* 0x000000022600788c */ /* 0x000fe2000bf05270 */
[----:B0-----:R-:W-:-:S05]  /*3e10*/  IMAD.HI.U32 R4, R7, UR7, R6 ;  /* 0x0000000707047c27 */ /* 0x001fca000f8e0006 */
[----:B---3--:R-:W-:-:S05]  /*3e20*/  SHF.R.U32.HI R5, RZ, UR4, R4 ;  /* 0x00000004ff057c19 */ /* 0x008fca0008011604 */
[----:B------:R-:W-:-:S04]  /*3e30*/  IMAD.MOV R6, RZ, RZ, -R5 ;  /* 0x000000ffff067224 */ /* 0x000fc800078e0a05 */
[----:B------:R-:W-:-:S04]  /*3e40*/  IMAD R6, R6, UR6, R7 ;  /* 0x0000000606067c24 */ /* 0x000fc8000f8e0207 */
[C---:B----4-:R-:W-:Y:S02]  /*3e50*/  IMAD R23, R6.reuse, UR5, R23 ;  /* 0x0000000506177c24 */ /* 0x050fe4000f8e0217 */
[C---:B-----5:R-:W-:Y:S02]  /*3e60*/  IMAD R25, R6.reuse, UR8, R25 ;  /* 0x0000000806197c24 */ /* 0x060fe4000f8e0219 */
[----:B------:R-:W-:Y:S01]  /*3e70*/  IMAD R24, R6, UR9, R24 ;  /* 0x0000000906187c24 */ /* 0x000fe2000f8e0218 */
        /* <DEDUP_REMOVED lines=8> */
[----:B------:R-:W-:-:S05]  /*3f00*/  SHF.R.U32.HI R7, RZ, UR5, R6 ;  /* 0x00000005ff077c19 */ /* 0x000fca0008011606 */
[----:B------:R-:W-:-:S04]  /*3f10*/  IMAD.MOV R4, RZ, RZ, -R7 ;  /* 0x000000ffff047224 */ /* 0x000fc800078e0a07 */
[----:B---3--:R-:W-:-:S04]  /*3f20*/  IMAD R4, R4, UR6, R5 ;  /* 0x0000000604047c24 */ /* 0x008fc8000f8e0205 */
        /* <DEDUP_REMOVED lines=303> */
[----:B0-----:R-:W-:-:S05]  /*5220*/  IMAD.HI.U32 R0, R5, UR4, R4 ;  /* 0x0000000405007c27 */ /* 0x001fca000f8e0004 */
[----:B------:R-:W-:-:S05]  /*5230*/  SHF.R.U32.HI R0, RZ, UR5, R0 ;  /* 0x00000005ff007c19 */ /* 0x000fca0008011600 */
[----:B------:R-:W-:-:S04]  /*5240*/  IMAD.MOV R4, RZ, RZ, -R0 ;  /* 0x000000ffff047224 */ /* 0x000fc800078e0a00 */
[----:B---3--:R-:W-:-:S04]  /*5250*/  IMAD R4, R4, UR6, R5 ;  /* 0x0000000604047c24 */ /* 0x008fc8000f8e0205 */
[C---:B----4-:R-:W-:Y:S02]  /*5260*/  IMAD R23, R4.reuse, UR7, R23 ;  /* 0x0000000704177c24 */ /* 0x050fe4000f8e0217 */
[C---:B-----5:R-:W-:Y:S02]  /*5270*/  IMAD R25, R4.reuse, UR8, R25 ;  /* 0x0000000804197c24 */ /* 0x060fe4000f8e0219 */
[----:B------:R-:W-:-:S07]  /*5280*/  IMAD R24, R4, UR9, R24 ;  /* 0x0000000904187c24 */ /* 0x000fce000f8e0218 */
.L_x_23187:
[----:B012---:R-:W-:Y:S01]  /*5290*/  IMAD.MOV.U32 R3, RZ, RZ, 0x1 ;  /* 0x00000001ff037424 */ /* 0x007fe200078e00ff */
[C---:B------:R-:W-:Y:S02]  /*52a0*/  LOP3.LUT R0, R16.reuse, 0xff, RZ, 0xc0, !PT ;  /* 0x000000ff10007812 */ /* 0x040fe400078ec0ff */
        /* <DEDUP_REMOVED lines=22> */
.L_x_23188:
        /* <DEDUP_REMOVED lines=19> */
.L_x_23193:
[----:B------:R-:W2:Y:S02]  /*5540*/  LDG.E.U8 R4, desc[UR36][R4.64] ;  /* 0x0000002404047981 */ /* 0x000ea4000c1e1100 */
[----:B--2---:R-:W-:-:S04]  /*5550*/  ISETP.NE.AND P0, PT, R4, RZ, PT ;  /* 0x000000ff0400720c */ /* 0x004fc80003f05270 */
[----:B------:R-:W-:Y:S01]  /*5560*/  P2R R25, PR, RZ, 0x1 ;  /* 0x00000001ff197803 */ /* 0x000fe20000000000 */
[----:B------:R-:W-:Y:S08]  /*5570*/  BRA `(.L_x_23195) ;  /* 0x0000000800847947 */ /* 0x000ff00003800000 */
.L_x_23192:
        /* <DEDUP_REMOVED lines=11> */
.L_x_23197:
[----:B------:R-:W2:Y:S02]  /*5630*/  LDG.E R4, desc[UR36][R4.64] ;  /* 0x0000002404047981 */ /* 0x000ea4000c1e1900 */
[----:B--2---:R-:W-:-:S04]  /*5640*/  ISETP.NE.AND P0, PT, R4, RZ, PT ;  /* 0x000000ff0400720c */ /* 0x004fc80003f05270 */
[----:B------:R-:W-:Y:S01]  /*5650*/  P2R R25, PR, RZ, 0x1 ;  /* 0x00000001ff197803 */ /* 0x000fe20000000000 */
[----:B------:R-:W-:Y:S08]  /*5660*/  BRA `(.L_x_23195) ;  /* 0x0000000800487947 */ /* 0x000ff00003800000 */
.L_x_23196:
[----:B------:R-:W2:Y:S02]  /*5670*/  LDG.E.U16 R4, desc[UR36][R4.64] ;  /* 0x0000002404047981 */ /* 0x000ea4000c1e1500 */
[----:B--2---:R-:W-:-:S04]  /*5680*/  ISETP.NE.AND P0, PT, R4, RZ, PT ;  /* 0x000000ff0400720c */ /* 0x004fc80003f05270 */
[----:B------:R-:W-:Y:S01]  /*5690*/  P2R R25, PR, RZ, 0x1 ;  /* 0x00000001ff197803 */ /* 0x000fe20000000000 */
[----:B------:R-:W-:Y:S08]  /*56a0*/  BRA `(.L_x_23195) ;  /* 0x0000000800387947 */ /* 0x000ff00003800000 */
.L_x_23191:
        /* <DEDUP_REMOVED lines=10> */
.L_x_23199:
[----:B------:R-:W2:Y:S02]  /*5750*/  LDG.E.U16 R0, desc[UR36][R4.64] ;  /* 0x0000002404007981 */ /* 0x000ea4000c1e1500 */
[----:B--2---:R-:W-:-:S05]  /*5760*/  HADD2.F32 R0, -RZ, R0.H0_H0 ;  /* 0x20000000ff007230 */ /* 0x004fca0000004100 */
[----:B------:R-:W-:-:S04]  /*5770*/  FSETP.NEU.FTZ.AND P0, PT, R0, RZ, PT ;  /* 0x000000ff0000720b */ /* 0x000fc80003f1d000 */
[----:B------:R-:W-:Y:S01]  /*5780*/  P2R R25, PR, RZ, 0x1 ;  /* 0x00000001ff197803 */ /* 0x000fe20000000000 */
[----:B------:R-:W-:Y:S08]  /*5790*/  BRA `(.L_x_23195) ;  /* 0x0000000400fc7947 */ /* 0x000ff00003800000 */
.L_x_23198:
        /* <DEDUP_REMOVED lines=12> */
.L_x_23201:
        /* <DEDUP_REMOVED lines=10> */
.L_x_23200:
[----:B------:R-:W2:Y:S02]  /*5900*/  LDG.E.64 R4, desc[UR36][R4.64] ;  /* 0x0000002404047981 */ /* 0x000ea4000c1e1b00 */
[----:B--2---:R-:W-:-:S06]  /*5910*/  DSETP.NEU.AND P0, PT, R4, RZ, PT ;  /* 0x000000ff0400722a */ /* 0x004fcc0003f0d000 */
[----:B------:R-:W-:Y:S01]  /*5920*/  P2R R25, PR, RZ, 0x1 ;  /* 0x00000001ff197803 */ /* 0x000fe20000000000 */
[----:B------:R-:W-:Y:S07]  /*5930*/  BRA `(.L_x_23195) ;  /* 0x0000000400947947 */ /* 0x000fee0003800000 */
.L_x_23190:
        /* <DEDUP_REMOVED lines=12> */
.L_x_23204:
[----:B------:R-:W2:Y:S02]  /*5a00*/  LDG.E.128 R4, desc[UR36][R4.64] ;  /* 0x0000002404047981 */ /* 0x000ea4000c1e1d00 */
[----:B--2---:R-:W-:-:S06]  /*5a10*/  DSETP.NEU.AND P0, PT, R6, RZ, PT ;  /* 0x000000ff0600722a */ /* 0x004fcc0003f0d000 */
[----:B------:R-:W-:-:S06]  /*5a20*/  DSETP.NEU.OR P0, PT, R4, RZ, P0 ;  /* 0x000000ff0400722a */ /* 0x000fcc000070d400 */
[----:B------:R-:W-:Y:S01]  /*5a30*/  P2R R25, PR, RZ, 0x1 ;  /* 0x00000001ff197803 */ /* 0x000fe20000000000 */
[----:B------:R-:W-:Y:S07]  /*5a40*/  BRA `(.L_x_23195) ;  /* 0x0000000400507947 */ /* 0x000fee0003800000 */
.L_x_23203:
        /* <DEDUP_REMOVED lines=10> */
.L_x_23206:
        /* <DEDUP_REMOVED lines=12> */
.L_x_23205:
[----:B------:R-:W2:Y:S02]  /*5bb0*/  LDG.E.U16 R0, desc[UR36][R4.64] ;  /* 0x0000002404007981 */ /* 0x000ea4000c1e1500 */
[----:B--2---:R-:W-:-:S05]  /*5bc0*/  IMAD.U32 R0, R0, 0x10000, RZ ;  /* 0x0001000000007824 */ /* 0x004fca00078e00ff */
[----:B------:R-:W-:-:S04]  /*5bd0*/  FSETP.NEU.FTZ.AND P0, PT, R0, RZ, PT ;  /* 0x000000ff0000720b */ /* 0x000fc80003f1d000 */
[----:B------:R-:W-:Y:S01]  /*5be0*/  P2R R25, PR, RZ, 0x1 ;  /* 0x00000001ff197803 */ /* 0x000fe20000000000 */
[----:B------:R-:W-:Y:S08]  /*5bf0*/  BRA `(.L_x_23195) ;  /* 0x0000000000e47947 */ /* 0x000ff00003800000 */
.L_x_23202:
        /* <DEDUP_REMOVED lines=12> */
.L_x_23209:
[----:B------:R-:W2:Y:S02]  /*5cc0*/  LDG.E.U8 R4, desc[UR36][R4.64] ;  /* 0x0000002404047981 */ /* 0x000ea4000c1e1100 */
[----:B--2---:R-:W-:-:S04]  /*5cd0*/  ISETP.NE.AND P0, PT, R4, RZ, PT ;  /* 0x000000ff0400720c */ /* 0x004fc80003f05270 */
[----:B------:R-:W-:Y:S01]  /*5ce0*/  P2R R25, PR, RZ, 0x1 ;  /* 0x00000001ff197803 */ /* 0x000fe20000000000 */
[----:B------:R-:W-:Y:S08]  /*5cf0*/  BRA `(.L_x_23195) ;  /* 0x0000000000a47947 */ /* 0x000ff00003800000 */
.L_x_23208:
[----:B------:R-:W2:Y:S02]  /*5d00*/  LDG.E.U8 R4, desc[UR36][R4.64] ;  /* 0x0000002404047981 */ /* 0x000ea4000c1e1100 */
[----:B--2---:R-:W-:-:S04]  /*5d10*/  ISETP.NE.AND P0, PT, R4, RZ, PT ;  /* 0x000000ff0400720c */ /* 0x004fc80003f05270 */
[----:B------:R-:W-:Y:S01]  /*5d20*/  P2R R25, PR, RZ, 0x1 ;  /* 0x00000001ff197803 */ /* 0x000fe20000000000 */
[----:B------:R-:W-:Y:S08]  /*5d30*/  BRA `(.L_x_23195) ;  /* 0x0000000000947947 */ /* 0x000ff00003800000 */
.L_x_23207:
[----:B------:R-:W-:-:S13]  /*5d40*/  ISETP.NE.AND P0, PT, R0, 0x1c, PT ;  /* 0x0000001c0000780c */ /* 0x000fda0003f05270 */
[----:B------:R-:W-:Y:S05]  /*5d50*/  @!P0 BRA `(.L_x_23210) ;  /* 0x0000000000808947 */ /* 0x000fea0003800000 */
        /* <DEDUP_REMOVED lines=8> */
.L_x_23194:
        /* <DEDUP_REMOVED lines=16> */
.L_x_23212:
[----:B------:R-:W-:-:S04]  /*5ee0*/  PLOP3.LUT P0, PT, PT, PT, PT, 0x8, 0x80 ;  /* 0x000000000080781c */ /* 0x000fc80003f0e170 */
[----:B------:R-:W-:Y:S01]  /*5ef0*/  P2R R25, PR, RZ, 0x1 ;  /* 0x00000001ff197803 */ /* 0x000fe20000000000 */
[----:B------:R-:W-:Y:S08]  /*5f00*/  BRA `(.L_x_23195) ;  /* 0x0000000000207947 */ /* 0x000ff00003800000 */
.L_x_23211:
[----:B------:R-:W2:Y:S02]  /*5f10*/  LDG.E.64 R4, desc[UR36][R4.64] ;  /* 0x0000002404047981 */ /* 0x000ea4000c1e1b00 */
[----:B--2---:R-:W-:-:S04]  /*5f20*/  ISETP.NE.U32.AND P0, PT, R4, RZ, PT ;  /* 0x000000ff0400720c */ /* 0x004fc80003f05070 */
[----:B------:R-:W-:-:S04]  /*5f30*/  ISETP.NE.AND.EX P0, PT, R5, RZ, PT, P0 ;  /* 0x000000ff0500720c */ /* 0x000fc80003f05300 */
[----:B------:R-:W-:Y:S01]  /*5f40*/  P2R R25, PR, RZ, 0x1 ;  /* 0x00000001ff197803 */ /* 0x000fe20000000000 */
[----:B------:R-:W-:Y:S08]  /*5f50*/  BRA `(.L_x_23195) ;  /* 0x00000000000c7947 */ /* 0x000ff00003800000 */
.L_x_23210:
[----:B------:R-:W2:Y:S02]  /*5f60*/  LDG.E R4, desc[UR36][R4.64] ;  /* 0x0000002404047981 */ /* 0x000ea4000c1e1900 */
[----:B--2---:R-:W-:-:S04]  /*5f70*/  ISETP.NE.AND P0, PT, R4, RZ, PT ;  /* 0x000000ff0400720c */ /* 0x004fc80003f05270 */
[----:B------:R-:W-:-:S09]  /*5f80*/  P2R R25, PR, RZ, 0x1 ;  /* 0x00000001ff197803 */ /* 0x000fd20000000000 */
.L_x_23195:
[----:B------:R-:W-:Y:S05]  /*5f90*/  BSYNC.RECONVERGENT B6 ;  /* 0x0000000000067941 */ /* 0x000fea0003800200 */
.L_x_23189:
        /* <DEDUP_REMOVED lines=18> */
.L_x_23217:
[----:B------:R-:W2:Y:S02]  /*60c0*/  LDG.E.U8 R4, desc[UR36][R4.64] ;  /* 0x0000002404047981 */ /* 0x000ea4000c1e1100 */
[----:B--2---:R-:W-:Y:S01]  /*60d0*/  ISETP.NE.AND P0, PT, R4, RZ, PT ;  /* 0x000000ff0400720c */ /* 0x004fe20003f05270 */
[----:B------:R-:W-:-:S12]  /*60e0*/  BRA `(.L_x_23219) ;  /* 0x0000000800307947 */ /* 0x000fd80003800000 */
.L_x_23216:
        /* <DEDUP_REMOVED lines=10> */
.L_x_23221:
[----:B------:R-:W2:Y:S02]  /*6190*/  LDG.E R4, desc[UR36][R4.64] ;  /* 0x0000002404047981 */ /* 0x000ea4000c1e1900 */
[----:B--2---:R-:W-:Y:S01]  /*61a0*/  ISETP.NE.AND P0, PT, R4, RZ, PT ;  /* 0x000000ff0400720c */ /* 0x004fe20003f05270 */
[----:B------:R-:W-:-:S12]  /*61b0*/  BRA `(.L_x_23219) ;  /* 0x0000000400fc7947 */ /* 0x000fd80003800000 */
.L_x_23220:
[----:B------:R-:W2:Y:S02]  /*61c0*/  LDG.E.U16 R4, desc[UR36][R4.64] ;  /* 0x0000002404047981 */ /* 0x000ea4000c1e1500 */
[----:B--2---:R-:W-:Y:S01]  /*61d0*/  ISETP.NE.AND P0, PT, R4, RZ, PT ;  /* 0x000000ff0400720c */ /* 0x004fe20003f05270 */
[----:B------:R-:W-:-:S12]  /*61e0*/  BRA `(.L_x_23219) ;  /* 0x0000000400f07947 */ /* 0x000fd80003800000 */
.L_x_23215:
        /* <DEDUP_REMOVED lines=9> */
.L_x_23223:
[----:B------:R-:W2:Y:S02]  /*6280*/  LDG.E.U16 R0, desc[UR36][R4.64] ;  /* 0x0000002404007981 */ /* 0x000ea4000c1e1500 */
[----:B--2---:R-:W-:-:S05]  /*6290*/  HADD2.F32 R0, -RZ, R0.H0_H0 ;  /* 0x20000000ff007230 */ /* 0x004fca0000004100 */
[----:B------:R-:W-:Y:S01]  /*62a0*/  FSETP.NEU.FTZ.AND P0, PT, R0, RZ, PT ;  /* 0x000000ff0000720b */ /* 0x000fe20003f1d000 */
[----:B------:R-:W-:-:S12]  /*62b0*/  BRA `(.L_x_23219) ;  /* 0x0000000400bc7947 */ /* 0x000fd80003800000 */
.L_x_23222:
        /* <DEDUP_REMOVED lines=11> */
.L_x_23225:
        /* <DEDUP_REMOVED lines=8> */
.L_x_23224:
[----:B------:R-:W2:Y:S02]  /*63f0*/  LDG.E.64 R4, desc[UR36][R4.64] ;  /* 0x0000002404047981 */ /* 0x000ea4000c1e1b00 */
[----:B--2---:R-:W-:Y:S01]  /*6400*/  DSETP.NEU.AND P0, PT, R4, RZ, PT ;  /* 0x000000ff0400722a */ /* 0x004fe20003f0d000 */
[----:B------:R-:W-:-:S13]  /*6410*/  BRA `(.L_x_23219) ;  /* 0x0000000400647947 */ /* 0x000fda0003800000 */
.L_x_23214:
        /* <DEDUP_REMOVED lines=11> */
.L_x_23228:
[----:B------:R-:W2:Y:S02]  /*64d0*/  LDG.E.128 R4, desc[UR36][R4.64] ;  /* 0x0000002404047981 */ /* 0x000ea4000c1e1d00 */
[----:B--2---:R-:W-:-:S06]  /*64e0*/  DSETP.NEU.AND P0, PT, R6, RZ, PT ;  /* 0x000000ff0600722a */ /* 0x004fcc0003f0d000 */
[----:B------:R-:W-:Y:S01]  /*64f0*/  DSETP.NEU.OR P0, PT, R4, RZ, P0 ;  /* 0x000000ff0400722a */ /* 0x000fe2000070d400 */
[----:B------:R-:W-:-:S13]  /*6500*/  BRA `(.L_x_23219) ;  /* 0x0000000400287947 */ /* 0x000fda0003800000 */
.L_x_23227:
        /* <DEDUP_REMOVED lines=9> */
.L_x_23230:
        /* <DEDUP_REMOVED lines=11> */
.L_x_23229:
[----:B------:R-:W2:Y:S02]  /*6650*/  LDG.E.U16 R0, desc[UR36][R4.64] ;  /* 0x0000002404007981 */ /* 0x000ea4000c1e1500 */
[----:B--2---:R-:W-:-:S05]  /*6660*/  IMAD.U32 R0, R0, 0x10000, RZ ;  /* 0x0001000000007824 */ /* 0x004fca00078e00ff */
[----:B------:R-:W-:Y:S01]  /*6670*/  FSETP.NEU.FTZ.AND P0, PT, R0, RZ, PT ;  /* 0x000000ff0000720b */ /* 0x000fe20003f1d000 */
[----:B------:R-:W-:-:S12]  /*6680*/  BRA `(.L_x_23219) ;  /* 0x0000000000c87947 */ /* 0x000fd80003800000 */
.L_x_23226:
        /* <DEDUP_REMOVED lines=11> */
.L_x_23233:
[----:B------:R-:W2:Y:S02]  /*6740*/  LDG.E.U8 R4, desc[UR36][R4.64] ;  /* 0x0000002404047981 */ /* 0x000ea4000c1e1100 */
[----:B--2---:R-:W-:Y:S01]  /*6750*/  ISETP.NE.AND P0, PT, R4, RZ, PT ;  /* 0x000000ff0400720c */ /* 0x004fe20003f05270 */
[----:B------:R-:W-:-:S12]  /*6760*/  BRA `(.L_x_23219) ;  /* 0x0000000000907947 */ /* 0x000fd80003800000 */
.L_x_23232:
[----:B------:R-:W2:Y:S02]  /*6770*/  LDG.E.U8 R4, desc[UR36][R4.64] ;  /* 0x0000002404047981 */ /* 0x000ea4000c1e1100 */
[----:B--2---:R-:W-:Y:S01]  /*6780*/  ISETP.NE.AND P0, PT, R4, RZ, PT ;  /* 0x000000ff0400720c */ /* 0x004fe20003f05270 */
[----:B------:R-:W-:-:S12]  /*6790*/  BRA `(.L_x_23219) ;  /* 0x0000000000847947 */ /* 0x000fd80003800000 */
.L_x_23231:
[----:B------:R-:W-:-:S13]  /*67a0*/  ISETP.NE.AND P0, PT, R0, 0x1c, PT ;  /* 0x0000001c0000780c */ /* 0x000fda0003f05270 */
[----:B------:R-:W-:Y:S05]  /*67b0*/  @!P0 BRA `(.L_x_23234) ;  /* 0x0000000000748947 */ /* 0x000fea0003800000 */
[----:B------:R-:W-:-:S13]  /*67c0*/  ISETP.NE.AND P0, PT, R0, 0x1d, PT ;  /* 0x0000001d0000780c */ /* 0x000fda0003f05270 */
[----:B------:R-:W-:Y:S05]  /*67d0*/  @!P0 BRA `(.L_x_23235) ;  /* 0x00000000005c8947 */ /* 0x000fea0003800000 */
[----:B------:R-:W-:-:S13]  /*67e0*/  ISETP.NE.AND P0, PT, R0, 0x2c, PT ;  /* 0x0000002c0000780c */ /* 0x000fda0003f05270 */
[----:B------:R-:W-:Y:S05]  /*67f0*/  @P0 BRA `(.L_x_23218) ;  /* 0x00000000000c0947 */ /* 0x000fea0003800000 */
[----:B------:R-:W2:Y:S02]  /*6800*/  LDG.E.U8 R4, desc[UR36][R4.64] ;  /* 0x0000002404047981 */ /* 0x000ea4000c1e1100 */
[----:B--2---:R-:W-:Y:S01]  /*6810*/  ISETP.NE.AND P0, PT, R4, RZ, PT ;  /* 0x000000ff0400720c */ /* 0x004fe20003f05270 */
[----:B------:R-:W-:-:S12]  /*6820*/  BRA `(.L_x_23219) ;  /* 0x0000000000607947 */ /* 0x000fd80003800000 */
.L_x_23218:
        /* <DEDUP_REMOVED lines=16> */
.L_x_23236:
[----:B------:R-:W-:Y:S01]  /*6930*/  PLOP3.LUT P0, PT, PT, PT, PT, 0x8, 0x80 ;  /* 0x000000000080781c */ /* 0x000fe20003f0e170 */
[----:B------:R-:W-:-:S12]  /*6940*/  BRA `(.L_x_23219) ;  /* 0x0000000000187947 */ /* 0x000fd80003800000 */
.L_x_23235:
[----:B------:R-:W2:Y:S02]  /*6950*/  LDG.E.64 R4, desc[UR36][R4.64] ;  /* 0x0000002404047981 */ /* 0x000ea4000c1e1b00 */
[----:B--2---:R-:W-:-:S04]  /*6960*/  ISETP.NE.U32.AND P0, PT, R4, RZ, PT ;  /* 0x000000ff0400720c */ /* 0x004fc80003f05070 */
[----:B------:R-:W-:Y:S01]  /*6970*/  ISETP.NE.AND.EX P0, PT, R5, RZ, PT, P0 ;  /* 0x000000ff0500720c */ /* 0x000fe20003f05300 */
[----:B------:R-:W-:-:S12]  /*6980*/  BRA `(.L_x_23219) ;  /* 0x0000000000087947 */ /* 0x000fd80003800000 */
.L_x_23234:
[----:B------:R-:W2:Y:S02]  /*6990*/  LDG.E R4, desc[UR36][R4.64] ;  /* 0x0000002404047981 */ /* 0x000ea4000c1e1900 */
[----:B--2---:R-:W-:-:S13]  /*69a0*/  ISETP.NE.AND P0, PT, R4, RZ, PT ;  /* 0x000000ff0400720c */ /* 0x004fda0003f05270 */
.L_x_23219:
[----:B------:R-:W-:Y:S05]  /*69b0*/  BSYNC.RECONVERGENT B6 ;  /* 0x0000000000067941 */ /* 0x000fea0003800200 */
.L_x_23213:
        /* <DEDUP_REMOVED lines=21> */
.L_x_23241:
[----:B------:R0:W-:Y:S01]  /*6b10*/  STG.E.U8 desc[UR36][R8.64], R4 ;  /* 0x0000000408007986 */ /* 0x0001e2000c101124 */
[----:B------:R-:W-:Y:S05]  /*6b20*/  BRA `(.L_x_23243) ;  /* 0x0000000800fc7947 */ /* 0x000fea0003800000 */
.L_x_23240:
        /* <DEDUP_REMOVED lines=9> */
.L_x_23245:
[----:B------:R0:W-:Y:S01]  /*6bc0*/  STG.E desc[UR36][R8.64], R4 ;  /* 0x0000000408007986 */ /* 0x0001e2000c101924 */
[----:B------:R-:W-:Y:S05]  /*6bd0*/  BRA `(.L_x_23243) ;  /* 0x0000000800d07947 */ /* 0x000fea0003800000 */
.L_x_23244:
[----:B------:R0:W-:Y:S01]  /*6be0*/  STG.E.U16 desc[UR36][R8.64], R4 ;  /* 0x0000000408007986 */ /* 0x0001e2000c101524 */
[----:B------:R-:W-:Y:S05]  /*6bf0*/  BRA `(.L_x_23243) ;  /* 0x0000000800c87947 */ /* 0x000fea0003800000 */
.L_x_23239:
        /* <DEDUP_REMOVED lines=9> */
.L_x_23247:
[----:B------:R-:W-:-:S04]  /*6c90*/  I2FP.F32.U32 R0, R4 ;  /* 0x0000000400007245 */ /* 0x000fc80000201000 */
[----:B------:R-:W-:-:S05]  /*6ca0*/  F2FP.F16.F32.PACK_AB R0, RZ, R0 ;  /* 0x00000000ff00723e */ /* 0x000fca00000000ff */
[----:B------:R0:W-:Y:S01]  /*6cb0*/  STG.E.U16 desc[UR36][R8.64], R0 ;  /* 0x0000000008007986 */ /* 0x0001e2000c101524 */
[----:B------:R-:W-:Y:S05]  /*6cc0*/  BRA `(.L_x_23243) ;  /* 0x0000000800947947 */ /* 0x000fea0003800000 */
.L_x_23246:
        /* <DEDUP_REMOVED lines=10> */
.L_x_23249:
[----:B------:R-:W-:-:S04]  /*6d70*/  I2FP.F32.U32 R4, R4 ;  /* 0x0000000400047245 */ /* 0x000fc80000201000 */
[----:B------:R-:W-:-:S04]  /*6d80*/  F2FP.F16.F32.PACK_AB R3, RZ, R4 ;  /* 0x00000004ff03723e */ /* 0x000fc800000000ff */
[----:B------:R-:W-:-:S05]  /*6d90*/  PRMT R3, R3, 0x5410, RZ ;  /* 0x0000541003037816 */ /* 0x000fca00000000ff */
[----:B------:R0:W-:Y:S01]  /*6da0*/  STG.E desc[UR36][R8.64], R3 ;  /* 0x0000000308007986 */ /* 0x0001e2000c101924 */
[----:B------:R-:W-:Y:S05]  /*6db0*/  BRA `(.L_x_23243) ;  /* 0x0000000800587947 */ /* 0x000fea0003800000 */
.L_x_23248:
[----:B------:R-:W0:Y:S02]  /*6dc0*/  I2F.F64.U32 R4, R4 ;  /* 0x0000000400047312 */ /* 0x000e240000201800 */
[----:B0-----:R0:W-:Y:S01]  /*6dd0*/  STG.E.64 desc[UR36][R8.64], R4 ;  /* 0x0000000408007986 */ /* 0x0011e2000c101b24 */
[----:B------:R-:W-:Y:S05]  /*6de0*/  BRA `(.L_x_23243) ;  /* 0x00000008004c7947 */ /* 0x000fea0003800000 */
.L_x_23238:
        /* <DEDUP_REMOVED lines=12> */
.L_x_23253:
        /* <DEDUP_REMOVED lines=16> */
.L_x_23256:
[----:B------:R-:W-:-:S07]  /*6fb0*/  PRMT R4, R0, 0x7610, R4 ;  /* 0x0000761000047816 */ /* 0x000fce0000000004 */
.L_x_23255:
[----:B------:R-:W-:Y:S05]  /*6fc0*/  BSYNC.RECONVERGENT B0 ;  /* 0x0000000000007941 */ /* 0x000fea0003800200 */
.L_x_23254:
[----:B------:R0:W-:Y:S01]  /*6fd0*/  STG.E.U8 desc[UR36][R8.64], R4 ;  /* 0x0000000408007986 */ /* 0x0001e2000c101124 */
[----:B------:R-:W-:Y:S05]  /*6fe0*/  BRA `(.L_x_23243) ;  /* 0x0000000400cc7947 */ /* 0x000fea0003800000 */
.L_x_23252:
        /* <DEDUP_REMOVED lines=16> */
.L_x_23259:
[----:B------:R-:W-:-:S07]  /*70f0*/  PRMT R4, R0, 0x7610, R4 ;  /* 0x0000761000047816 */ /* 0x000fce0000000004 */
.L_x_23258:
[----:B------:R-:W-:Y:S05]  /*7100*/  BSYNC.RECONVERGENT B0 ;  /* 0x0000000000007941 */ /* 0x000fea0003800200 */
.L_x_23257:
[----:B------:R0:W-:Y:S01]  /*7110*/  STG.E.U8 desc[UR36][R8.64], R4 ;  /* 0x0000000408007986 */ /* 0x0001e2000c101124 */
[----:B------:R-:W-:Y:S05]  /*7120*/  BRA `(.L_x_23243) ;  /* 0x00000004007c7947 */ /* 0x000fea0003800000 */
.L_x_23251:
[----:B------:R-:W-:-:S13]  /*7130*/  ISETP.NE.AND P0, PT, R0, 0x1c, PT ;  /* 0x0000001c0000780c */ /* 0x000fda0003f05270 */
[----:B------:R-:W-:Y:S05]  /*7140*/  @!P0 BRA `(.L_x_23260) ;  /* 0x0000000000588947 */ /* 0x000fea0003800000 */
[----:B------:R-:W-:-:S13]  /*7150*/  ISETP.NE.AND P0, PT, R0, 0x1d, PT ;  /* 0x0000001d0000780c */ /* 0x000fda0003f05270 */
[----:B------:R-:W-:Y:S05]  /*7160*/  @!P0 BRA `(.L_x_23261) ;  /* 0x0000000000448947 */ /* 0x000fea0003800000 */
[----:B------:R-:W-:-:S13]  /*7170*/  ISETP.NE.AND P0, PT, R0, 0x2c, PT ;  /* 0x0000002c0000780c */ /* 0x000fda0003f05270 */
[----:B------:R-:W-:Y:S05]  /*7180*/  @P0 BRA `(.L_x_23242) ;  /* 0x0000000000980947 */ /* 0x000fea0003800000 */
        /* <DEDUP_REMOVED lines=15> */
.L_x_23261:
[----:B------:R-:W-:-:S05]  /*7280*/  IMAD.MOV.U32 R5, RZ, RZ, RZ ;  /* 0x000000ffff057224 */ /* 0x000fca00078e00ff */
[----:B------:R0:W-:Y:S01]  /*7290*/  STG.E.64 desc[UR36][R8.64], R4 ;  /* 0x0000000408007986 */ /* 0x0001e2000c101b24 */
[----:B------:R-:W-:Y:S05]  /*72a0*/  BRA `(.L_x_23243) ;  /* 0x00000004001c7947 */ /* 0x000fea0003800000 */
.L_x_23260:
[----:B------:R0:W-:Y:S01]  /*72b0*/  STG.E desc[UR36][R8.64], R4 ;  /* 0x0000000408007986 */ /* 0x0001e2000c101924 */
[----:B------:R-:W-:Y:S05]  /*72c0*/  BRA `(.L_x_23243) ;  /* 0x0000000400147947 */ /* 0x000fea0003800000 */
.L_x_23250:
        /* <DEDUP_REMOVED lines=8> */
.L_x_23263:
[----:B------:R-:W0:Y:S01]  /*7350*/  I2F.F64.U32 R4, R4 ;  /* 0x0000000400047312 */ /* 0x000e220000201800 */
[----:B------:R-:W-:-:S05]  /*7360*/  CS2R R6, SRZ ;  /* 0x0000000000067805 */ /* 0x000fca000001ff00 */
[----:B0-----:R4:W-:Y:S01]  /*7370*/  STG.E.128 desc[UR36][R8.64], R4 ;  /* 0x0000000408007986 */ /* 0x0019e2000c101d24 */
[----:B------:R-:W-:Y:S05]  /*7380*/  BRA `(.L_x_23243) ;  /* 0x0000000000e47947 */ /* 0x000fea0003800000 */
.L_x_23262:
[----:B------:R-:W-:-:S13]  /*7390*/  ISETP.NE.AND P0, PT, R0, 0xf, PT ;  /* 0x0000000f0000780c */ /* 0x000fda0003f05270 */
[----:B------:R-:W-:Y:S05]  /*73a0*/  @!P0 BRA `(.L_x_23264) ;  /* 0x0000000000d08947 */ /* 0x000fea0003800000 */
[----:B------:R-:W-:-:S13]  /*73b0*/  ISETP.NE.AND P0, PT, R0, 0x17, PT ;  /* 0x000000170000780c */ /* 0x000fda0003f05270 */
[----:B------:R-:W-:Y:S05]  /*73c0*/  @!P0 BRA `(.L_x_23265) ;  /* 0x0000000000848947 */ /* 0x000fea0003800000 */
[----:B------:R-:W-:-:S13]  /*73d0*/  ISETP.NE.AND P0, PT, R0, 0x18, PT ;  /* 0x000000180000780c */ /* 0x000fda0003f05270 */
[----:B------:R-:W-:Y:S05]  /*73e0*/  @!P0 BRA `(.L_x_23266) ;  /* 0x0000000000448947 */ /* 0x000fea0003800000 */
.L_x_23242:
        /* <DEDUP_REMOVED lines=16> */
.L_x_23267:
[----:B------:R-:W-:Y:S05]  /*74f0*/  BRA `(.L_x_23243) ;  /* 0x0000000000887947 */ /* 0x000fea0003800000 */
.L_x_23266:
        /* <DEDUP_REMOVED lines=11> */
.L_x_23269:
[----:B------:R-:W-:Y:S05]  /*75b0*/  BSYNC.RECONVERGENT B0 ;  /* 0x0000000000007941 */ /* 0x000fea0003800200 */
.L_x_23268:
[----:B------:R3:W-:Y:S01]  /*75c0*/  STG.E.U8 desc[UR36][R8.64], R3 ;  /* 0x0000000308007986 */ /* 0x0007e2000c101124 */
[----:B------:R-:W-:Y:S05]  /*75d0*/  BRA `(.L_x_23243) ;  /* 0x0000000000507947 */ /* 0x000fea0003800000 */
.L_x_23265:
        /* <DEDUP_REMOVED lines=12> */
.L_x_23270:
[----:B------:R-:W-:Y:S01]  /*76a0*/  IMAD.MOV.U32 R3, RZ, RZ, 0x7f ;  /* 0x0000007fff037424 */ /* 0x000fe200078e00ff */
[----:B------:R-:W-:-:S04]  /*76b0*/  ISETP.GT.U32.AND P0, PT, R5, 0x7f800000, PT ;  /* 0x7f8000000500780c */ /* 0x000fc80003f04070 */
[----:B------:R-:W-:-:S05]  /*76c0*/  SEL R3, R3, 0x7c, P0 ;  /* 0x0000007c03037807 */ /* 0x000fca0000000000 */
[----:B------:R2:W-:Y:S01]  /*76d0*/  STG.E.U8 desc[UR36][R8.64], R3 ;  /* 0x0000000308007986 */ /* 0x0005e2000c101124 */
[----:B------:R-:W-:Y:S05]  /*76e0*/  BRA `(.L_x_23243) ;  /* 0x00000000000c7947 */ /* 0x000fea0003800000 */
.L_x_23264:
[----:B------:R-:W-:-:S04]  /*76f0*/  I2FP.F32.U32 R0, R4 ;  /* 0x0000000400007245 */ /* 0x000fc80000201000 */
[----:B------:R-:W-:-:S05]  /*7700*/  F2FP.BF16.F32.PACK_AB R0, RZ, R0 ;  /* 0x00000000ff00723e */ /* 0x000fca00000010ff */
[----:B------:R0:W-:Y:S02]  /*7710*/  STG.E.U16 desc[UR36][R8.64], R0 ;  /* 0x0000000008007986 */ /* 0x0001e4000c101524 */
.L_x_23243:
[----:B------:R-:W-:Y:S05]  /*7720*/  BSYNC.RECONVERGENT B6 ;  /* 0x0000000000067941 */ /* 0x000fea0003800200 */
.L_x_23237:
[----:B------:R-:W-:-:S07]  /*7730*/  VIADD R17, R17, 0x80 ;  /* 0x0000008011117836 */ /* 0x000fce0000000000 */
.L_x_23186:
[----:B------:R-:W-:Y:S05]  /*7740*/  BSYNC.RECONVERGENT B7 ;  /* 0x0000000000077941 */ /* 0x000fea0003800200 */
.L_x_23185:
        /* <DEDUP_REMOVED lines=11> */
[----:B-1----:R-:W-:Y:S01]  /*7800*/  IMAD.MOV.U32 R5, RZ, RZ, R17 ;  /* 0x000000ffff057224 */ /* 0x002fe200078e0011 */
[----:B------:R-:W0:Y:S01]  /*7810*/  LDCU UR6, c[0x0][0x38c] ;  /* 0x00007180ff0677ac */ /* 0x000e220008000800 */
[----:B------:R-:W1:Y:S01]  /*7820*/  LDCU.64 UR8, c[0x0][0x4c0] ;  /* 0x00009800ff0877ac */ /* 0x000e620008000a00 */
[----:B------:R-:W-:Y:S01]  /*7830*/  UISETP.NE.AND UP0, UPT, UR40, URZ, UPT ;  /* 0x000000ff2800728c */ /* 0x000fe2000bf05270 */
[----:B-----5:R-:W-:Y:S01]  /*7840*/  IMAD.HI.U32 R6, R17, UR4, R4 ;  /* 0x0000000411067c27 */ /* 0x020fe2000f8e0004 */
[----:B------:R-:W3:Y:S04]  /*7850*/  LDCU UR4, c[0x0][0x4b8] ;  /* 0x00009700ff0477ac */ /* 0x000ee80008000800 */
[----:B------:R-:W-:-:S05]  /*7860*/  SHF.R.U32.HI R7, RZ, UR5, R6 ;  /* 0x00000005ff077c19 */ /* 0x000fca0008011606 */
[----:B------:R-:W-:-:S04]  /*7870*/  IMAD.MOV R0, RZ, RZ, -R7 ;  /* 0x000000ffff007224 */ /* 0x000fc800078e0a07 */
        /* <DEDUP_REMOVED lines=8> */
[----:B------:R-:W3:Y:S01]  /*7900*/  LDCU UR5, c[0x0][0x4c8] ;  /* 0x00009900ff0577ac */ /* 0x000ee20008000800 */
[----:B------:R-:W4:Y:S01]  /*7910*/  LDCU.64 UR8, c[0x0][0x4d0] ;  /* 0x00009a00ff0877ac */ /* 0x000f220008000a00 */
[----:B------:R-:W-:Y:S01]  /*7920*/  UISETP.NE.AND UP0, UPT, UR38, 0x2, UPT ;  /* 0x000000022600788c */ /* 0x000fe2000bf05270 */
[----:B0-----:R-:W-:-:S05]  /*7930*/  IMAD.HI.U32 R4, R7, UR7, R6 ;  /* 0x0000000707047c27 */ /* 0x001fca000f8e0006 */
[----:B-1----:R-:W-:-:S05]  /*7940*/  SHF.R.U32.HI R5, RZ, UR4, R4 ;  /* 0x00000004ff057c19 */ /* 0x002fca0008011604 */
[----:B------:R-:W-:-:S04]  /*7950*/  IMAD.MOV R6, RZ, RZ, -R5 ;  /* 0x000000ffff067224 */ /* 0x000fc800078e0a05 */
[----:B------:R-:W-:-:S04]  /*7960*/  IMAD R6, R6, UR6, R7 ;  /* 0x0000000606067c24 */ /* 0x000fc8000f8e0207 */
[C---:B---3--:R-:W-:Y:S02]  /*7970*/  IMAD R23, R6.reuse, UR5, R23 ;  /* 0x0000000506177c24 */ /* 0x048fe4000f8e0217 */
[C---:B----4-:R-:W-:Y:S02]  /*7980*/  IMAD R25, R6.reuse, UR8, R25 ;  /* 0x0000000806197c24 */ /* 0x050fe4000f8e0219 */
[----:B------:R-:W-:Y:S01]  /*7990*/  IMAD R24, R6, UR9, R24 ;  /* 0x0000000906187c24 */ /* 0x000fe2000f8e0218 */
        /* <DEDUP_REMOVED lines=8> */
[----:B------:R-:W-:-:S05]  /*7a20*/  SHF.R.U32.HI R7, RZ, UR5, R6 ;  /* 0x00000005ff077c19 */ /* 0x000fca0008011606 */
[----:B------:R-:W-:-:S04]  /*7a30*/  IMAD.MOV R4, RZ, RZ, -R7 ;  /* 0x000000ffff047224 */ /* 0x000fc800078e0a07 */
[----:B-1----:R-:W-:-:S04]  /*7a40*/  IMAD R4, R4, UR6, R5 ;  /* 0x0000000604047c24 */ /* 0x002fc8000f8e0205 */
        /* <DEDUP_REMOVED lines=303> */
[----:B0-----:R-:W-:-:S05]  /*8d40*/  IMAD.HI.U32 R0, R5, UR4, R4 ;  /* 0x0000000405007c27 */ /* 0x001fca000f8e0004 */
[----:B------:R-:W-:-:S05]  /*8d50*/  SHF.R.U32.HI R0, RZ, UR5, R0 ;  /* 0x00000005ff007c19 */ /* 0x000fca0008011600 */
[----:B------:R-:W-:-:S04]  /*8d60*/  IMAD.MOV R4, RZ, RZ, -R0 ;  /* 0x000000ffff047224 */ /* 0x000fc800078e0a00 */
[----:B-1----:R-:W-:-:S04]  /*8d70*/  IMAD R4, R4, UR6, R5 ;  /* 0x0000000604047c24 */ /* 0x002fc8000f8e0205 */
[C---:B---3--:R-:W-:Y:S02]  /*8d80*/  IMAD R23, R4.reuse, UR7, R23 ;  /* 0x0000000704177c24 */ /* 0x048fe4000f8e0217 */
[C---:B----4-:R-:W-:Y:S02]  /*8d90*/  IMAD R25, R4.reuse, UR8, R25 ;  /* 0x0000000804197c24 */ /* 0x050fe4000f8e0219 */
[----:B------:R-:W-:-:S07]  /*8da0*/  IMAD R24, R4, UR9, R24 ;  /* 0x0000000904187c24 */ /* 0x000fce000f8e0218 */
.L_x_23273:
        /* <DEDUP_REMOVED lines=24> */
.L_x_23274:
        /* <DEDUP_REMOVED lines=19> */
.L_x_23279:
[----:B------:R-:W2:Y:S02]  /*9060*/  LDG.E.U8 R4, desc[UR36][R4.64] ;  /* 0x0000002404047981 */ /* 0x000ea4000c1e1100 */
[----:B--2---:R-:W-:-:S04]  /*9070*/  ISETP.NE.AND P0, PT, R4, RZ, PT ;  /* 0x000000ff0400720c */ /* 0x004fc80003f05270 */
[----:B------:R-:W-:Y:S01]  /*9080*/  P2R R25, PR, RZ, 0x1 ;  /* 0x00000001ff197803 */ /* 0x000fe20000000000 */
[----:B------:R-:W-:Y:S08]  /*9090*/  BRA `(.L_x_23281) ;  /* 0x0000000800847947 */ /* 0x000ff00003800000 */
.L_x_23278:
        /* <DEDUP_REMOVED lines=11> */
.L_x_23283:
[----:B------:R-:W2:Y:S02]  /*9150*/  LDG.E R4, desc[UR36][R4.64] ;  /* 0x0000002404047981 */ /* 0x000ea4000c1e1900 */
[----:B--2---:R-:W-:-:S04]  /*9160*/  ISETP.NE.AND P0, PT, R4, RZ, PT ;  /* 0x000000ff0400720c */ /* 0x004fc80003f05270 */
[----:B------:R-:W-:Y:S01]  /*9170*/  P2R R25, PR, RZ, 0x1 ;  /* 0x00000001ff197803 */ /* 0x000fe20000000000 */
[----:B------:R-:W-:Y:S08]  /*9180*/  BRA `(.L_x_23281) ;  /* 0x0000000800487947 */ /* 0x000ff00003800000 */
.L_x_23282:
[----:B------:R-:W2:Y:S02]  /*9190*/  LDG.E.U16 R4, desc[UR36][R4.64] ;  /* 0x0000002404047981 */ /* 0x000ea4000c1e1500 */
[----:B--2---:R-:W-:-:S04]  /*91a0*/  ISETP.NE.AND P0, PT, R4, RZ, PT ;  /* 0x000000ff0400720c */ /* 0x004fc80003f05270 */
[----:B------:R-:W-:Y:S01]  /*91b0*/  P2R R25, PR, RZ, 0x1 ;  /* 0x00000001ff197803 */ /* 0x000fe20000000000 */
[----:B------:R-:W-:Y:S08]  /*91c0*/  BRA `(.L_x_23281) ;  /* 0x0000000800387947 */ /* 0x000ff00003800000 */
.L_x_23277:
        /* <DEDUP_REMOVED lines=10> */
.L_x_23285:
[----:B------:R-:W2:Y:S02]  /*9270*/  LDG.E.U16 R0, desc[UR36][R4.64] ;  /* 0x0000002404007981 */ /* 0x000ea4000c1e1500 */
[----:B--2---:R-:W-:-:S05]  /*9280*/  HADD2.F32 R0, -RZ, R0.H0_H0 ;  /* 0x20000000ff007230 */ /* 0x004fca0000004100 */
[----:B------:R-:W-:-:S04]  /*9290*/  FSETP.NEU.FTZ.AND P0, PT, R0, RZ, PT ;  /* 0x000000ff0000720b */ /* 0x000fc80003f1d000 */
[----:B------:R-:W-:Y:S01]  /*92a0*/  P2R R25, PR, RZ, 0x1 ;  /* 0x00000001ff197803 */ /* 0x000fe20000000000 */
[----:B------:R-:W-:Y:S08]  /*92b0*/  BRA `(.L_x_23281) ;  /* 0x0000000400fc7947 */ /* 0x000ff00003800000 */
.L_x_23284:
        /* <DEDUP_REMOVED lines=12> */
.L_x_23287:
        /* <DEDUP_REMOVED lines=10> */
.L_x_23286:
[----:B------:R-:W2:Y:S02]  /*9420*/  LDG.E.64 R4, desc[UR36][R4.64] ;  /* 0x0000002404047981 */ /* 0x000ea4000c1e1b00 */
[----:B--2---:R-:W-:-:S06]  /*9430*/  DSETP.NEU.AND P0, PT, R4, RZ, PT ;  /* 0x000000ff0400722a */ /* 0x004fcc0003f0d000 */
[----:B------:R-:W-:Y:S01]  /*9440*/  P2R R25, PR, RZ, 0x1 ;  /* 0x00000001ff197803 */ /* 0x000fe20000000000 */
[----:B------:R-:W-:Y:S07]  /*9450*/  BRA `(.L_x_23281) ;  /* 0x0000000400947947 */ /* 0x000fee0003800000 */
.L_x_23276:
        /* <DEDUP_REMOVED lines=12> */
.L_x_23290:
[----:B------:R-:W2:Y:S02]  /*9520*/  LDG.E.128 R4, desc[UR36][R4.64] ;  /* 0x0000002404047981 */ /* 0x000ea4000c1e1d00 */
[----:B--2---:R-:W-:-:S06]  /*9530*/  DSETP.NEU.AND P0, PT, R6, RZ, PT ;  /* 0x000000ff0600722a */ /* 0x004fcc0003f0d000 */
[----:B------:R-:W-:-:S06]  /*9540*/  DSETP.NEU.OR P0, PT, R4, RZ, P0 ;  /* 0x000000ff0400722a */ /* 0x000fcc000070d400 */
[----:B------:R-:W-:Y:S01]  /*9550*/  P2R R25, PR, RZ, 0x1 ;  /* 0x00000001ff197803 */ /* 0x000fe20000000000 */
[----:B------:R-:W-:Y:S07]  /*9560*/  BRA `(.L_x_23281) ;  /* 0x0000000400507947 */ /* 0x000fee0003800000 */
.L_x_23289:
        /* <DEDUP_REMOVED lines=10> */
.L_x_23292:
        /* <DEDUP_REMOVED lines=12> */
.L_x_23291:
[----:B------:R-:W2:Y:S02]  /*96d0*/  LDG.E.U16 R0, desc[UR36][R4.64] ;  /* 0x0000002404007981 */ /* 0x000ea4000c1e1500 */
[----:B--2---:R-:W-:-:S05]  /*96e0*/  IMAD.U32 R0, R0, 0x10000, RZ ;  /* 0x0001000000007824 */ /* 0x004fca00078e00ff */
[----:B------:R-:W-:-:S04]  /*96f0*/  FSETP.NEU.FTZ.AND P0, PT, R0, RZ, PT ;  /* 0x000000ff0000720b */ /* 0x000fc80003f1d000 */
[----:B------:R-:W-:Y:S01]  /*9700*/  P2R R25, PR, RZ, 0x1 ;  /* 0x00000001ff197803 */ /* 0x000fe20000000000 */
[----:B------:R-:W-:Y:S08]  /*9710*/  BRA `(.L_x_23281) ;  /* 0x0000000000e47947 */ /* 0x000ff00003800000 */
.L_x_23288:
        /* <DEDUP_REMOVED lines=12> */
.L_x_23295:
[----:B------:R-:W2:Y:S02]  /*97e0*/  LDG.E.U8 R4, desc[UR36][R4.64] ;  /* 0x0000002404047981 */ /* 0x000ea4000c1e1100 */
[----:B--2---:R-:W-:-:S04]  /*97f0*/  ISETP.NE.AND P0, PT, R4, RZ, PT ;  /* 0x000000ff0400720c */ /* 0x004fc80003f05270 */
[----:B------:R-:W-:Y:S01]  /*9800*/  P2R R25, PR, RZ, 0x1 ;  /* 0x00000001ff197803 */ /* 0x000fe20000000000 */
[----:B------:R-:W-:Y:S08]  /*9810*/  BRA `(.L_x_23281) ;  /* 0x0000000000a47947 */ /* 0x000ff00003800000 */
.L_x_23294:
[----:B------:R-:W2:Y:S02]  /*9820*/  LDG.E.U8 R4, desc[UR36][R4.64] ;  /* 0x0000002404047981 */ /* 0x000ea4000c1e1100 */
[----:B--2---:R-:W-:-:S04]  /*9830*/  ISETP.NE.AND P0, PT, R4, RZ, PT ;  /* 0x000000ff0400720c */ /* 0x004fc80003f05270 */
[----:B------:R-:W-:Y:S01]  /*9840*/  P2R R25, PR, RZ, 0x1 ;  /* 0x00000001ff197803 */ /* 0x000fe20000000000 */
[----:B------:R-:W-:Y:S08]  /*9850*/  BRA `(.L_x_23281) ;  /* 0x0000000000947947 */ /* 0x000ff00003800000 */
.L_x_23293:
        /* <DEDUP_REMOVED lines=10> */
.L_x_23280:
        /* <DEDUP_REMOVED lines=16> */
.L_x_23298:
[----:B------:R-:W-:-:S04]  /*9a00*/  PLOP3.LUT P0, PT, PT, PT, PT, 0x8, 0x80 ;  /* 0x000000000080781c */ /* 0x000fc80003f0e170 */
[----:B------:R-:W-:Y:S01]  /*9a10*/  P2R R25, PR, RZ, 0x1 ;  /* 0x00000001ff197803 */ /* 0x000fe20000000000 */
[----:B------:R-:W-:Y:S08]  /*9a20*/  BRA `(.L_x_23281) ;  /* 0x0000000000207947 */ /* 0x000ff00003800000 */
.L_x_23297:
[----:B------:R-:W2:Y:S02]  /*9a30*/  LDG.E.64 R4, desc[UR36][R4.64] ;  /* 0x0000002404047981 */ /* 0x000ea4000c1e1b00 */
[----:B--2---:R-:W-:-:S04]  /*9a40*/  ISETP.NE.U32.AND P0, PT, R4, RZ, PT ;  /* 0x000000ff0400720c */ /* 0x004fc80003f05070 */
[----:B------:R-:W-:-:S04]  /*9a50*/  ISETP.NE.AND.EX P0, PT, R5, RZ, PT, P0 ;  /* 0x000000ff0500720c */ /* 0x000fc80003f05300 */
[----:B------:R-:W-:Y:S01]  /*9a60*/  P2R R25, PR, RZ, 0x1 ;  /* 0x00000001ff197803 */ /* 0x000fe20000000000 */
[----:B------:R-:W-:Y:S08]  /*9a70*/  BRA `(.L_x_23281) ;  /* 0x00000000000c7947 */ /* 0x000ff00003800000 */
.L_x_23296:
[----:B------:R-:W2:Y:S02]  /*9a80*/  LDG.E R4, desc[UR36][R4.64] ;  /* 0x0000002404047981 */ /* 0x000ea4000c1e1900 */
[----:B--2---:R-:W-:-:S04]  /*9a90*/  ISETP.NE.AND P0, PT, R4, RZ, PT ;  /* 0x000000ff0400720c */ /* 0x004fc80003f05270 */
[----:B------:R-:W-:-:S09]  /*9aa0*/  P2R R25, PR, RZ, 0x1 ;  /* 0x00000001ff197803 */ /* 0x000fd20000000000 */
.L_x_23281:
[----:B------:R-:W-:Y:S05]  /*9ab0*/  BSYNC.RECONVERGENT B6 ;  /* 0x0000000000067941 */ /* 0x000fea0003800200 */
.L_x_23275:
        /* <DEDUP_REMOVED lines=18> */
.L_x_23303:
[----:B------:R-:W2:Y:S02]  /*9be0*/  LDG.E.U8 R4, desc[UR36][R4.64] ;  /* 0x0000002404047981 */ /* 0x000ea4000c1e1100 */
[----:B--2---:R-:W-:Y:S01]  /*9bf0*/  ISETP.NE.AND P0, PT, R4, RZ, PT ;  /* 0x000000ff0400720c */ /* 0x004fe20003f05270 */
[----:B------:R-:W-:-:S12]  /*9c00*/  BRA `(.L_x_23305) ;  /* 0x0000000800307947 */ /* 0x000fd80003800000 */
.L_x_23302:
        /* <DEDUP_REMOVED lines=10> */
.L_x_23307:
[----:B------:R-:W2:Y:S02]  /*9cb0*/  LDG.E R4, desc[UR36][R4.64] ;  /* 0x0000002404047981 */ /* 0x000ea4000c1e1900 */
[----:B--2---:R-:W-:Y:S01]  /*9cc0*/  ISETP.NE.AND P0, PT, R4, RZ, PT ;  /* 0x000000ff0400720c */ /* 0x004fe20003f05270 */
[----:B------:R-:W-:-:S12]  /*9cd0*/  BRA `(.L_x_23305) ;  /* 0x0000000400fc7947 */ /* 0x000fd80003800000 */
.L_x_23306:
[----:B------:R-:W2:Y:S02]  /*9ce0*/  LDG.E.U16 R4, desc[UR36][R4.64] ;  /* 0x0000002404047981 */ /* 0x000ea4000c1e1500 */
[----:B--2---:R-:W-:Y:S01]  /*9cf0*/  ISETP.NE.AND P0, PT, R4, RZ, PT ;  /* 0x000000ff0400720c */ /* 0x004fe20003f05270 */
[----:B------:R-:W-:-:S12]  /*9d00*/  BRA `(.L_x_23305) ;  /* 0x0000000400f07947 */ /* 0x000fd80003800000 */
.L_x_23301:
        /* <DEDUP_REMOVED lines=9> */
.L_x_23309:
[----:B------:R-:W2:Y:S02]  /*9da0*/  LDG.E.U16 R0, desc[UR36][R4.64] ;  /* 0x0000002404007981 */ /* 0x000ea4000c1e1500 */
[----:B--2---:R-:W-:-:S05]  /*9db0*/  HADD2.F32 R0, -RZ, R0.H0_H0 ;  /* 0x20000000ff007230 */ /* 0x004fca0000004100 */
[----:B------:R-:W-:Y:S01]  /*9dc0*/  FSETP.NEU.FTZ.AND P0, PT, R0, RZ, PT ;  /* 0x000000ff0000720b */ /* 0x000fe20003f1d000 */
[----:B------:R-:W-:-:S12]  /*9dd0*/  BRA `(.L_x_23305) ;  /* 0x0000000400bc7947 */ /* 0x000fd80003800000 */
.L_x_23308:
        /* <DEDUP_REMOVED lines=11> */
.L_x_23311:
        /* <DEDUP_REMOVED lines=8> */
.L_x_23310:
[----:B------:R-:W2:Y:S02]  /*9f10*/  LDG.E.64 R4, desc[UR36][R4.64] ;  /* 0x0000002404047981 */ /* 0x000ea4000c1e1b00 */
[----:B--2---:R-:W-:Y:S01]  /*9f20*/  DSETP.NEU.AND P0, PT, R4, RZ, PT ;  /* 0x000000ff0400722a */ /* 0x004fe20003f0d000 */
[----:B------:R-:W-:-:S13]  /*9f30*/  BRA `(.L_x_23305) ;  /* 0x0000000400647947 */ /* 0x000fda0003800000 */
.L_x_23300:
        /* <DEDUP_REMOVED lines=11> */
.L_x_23314:
[----:B------:R-:W2:Y:S02]  /*9ff0*/  LDG.E.128 R4, desc[UR36][R4.64] ;  /* 0x0000002404047981 */ /* 0x000ea4000c1e1d00 */
[----:B--2---:R-:W-:-:S06]  /*a000*/  DSETP.NEU.AND P0, PT, R6, RZ, PT ;  /* 0x000000ff0600722a */ /* 0x004fcc0003f0d000 */
[----:B------:R-:W-:Y:S01]  /*a010*/  DSETP.NEU.OR P0, PT, R4, RZ, P0 ;  /* 0x000000ff0400722a */ /* 0x000fe2000070d400 */
[----:B------:R-:W-:-:S13]  /*a020*/  BRA `(.L_x_23305) ;  /* 0x0000000400287947 */ /* 0x000fda0003800000 */
.L_x_23313:
        /* <DEDUP_REMOVED lines=9> */
.L_x_23316:
        /* <DEDUP_REMOVED lines=11> */
.L_x_23315:
[----:B------:R-:W2:Y:S02]  /*a170*/  LDG.E.U16 R0, desc[UR36][R4.64] ;  /* 0x0000002404007981 */ /* 0x000ea4000c1e1500 */
[----:B--2---:R-:W-:-:S05]  /*a180*/  IMAD.U32 R0, R0, 0x10000, RZ ;  /* 0x0001000000007824 */ /* 0x004fca00078e00ff */
[----:B------:R-:W-:Y:S01]  /*a190*/  FSETP.NEU.FTZ.AND P0, PT, R0, RZ, PT ;  /* 0x000000ff0000720b */ /* 0x000fe20003f1d000 */
[----:B------:R-:W-:-:S12]  /*a1a0*/  BRA `(.L_x_23305) ;  /* 0x0000000000c87947 */ /* 0x000fd80003800000 */
.L_x_23312:
        /* <DEDUP_REMOVED lines=11> */
.L_x_23319:
[----:B------:R-:W2:Y:S02]  /*a260*/  LDG.E.U8 R4, desc[UR36][R4.64] ;  /* 0x0000002404047981 */ /* 0x000ea4000c1e1100 */
[----:B--2---:R-:W-:Y:S01]  /*a270*/  ISETP.NE.AND P0, PT, R4, RZ, PT ;  /* 0x000000ff0400720c */ /* 0x004fe20003f05270 */
[----:B------:R-:W-:-:S12]  /*a280*/  BRA `(.L_x_23305) ;  /* 0x0000000000907947 */ /* 0x000fd80003800000 */
.L_x_23318:
[----:B------:R-:W2:Y:S02]  /*a290*/  LDG.E.U8 R4, desc[UR36][R4.64] ;  /* 0x0000002404047981 */ /* 0x000ea4000c1e1100 */
[----:B--2---:R-:W-:Y:S01]  /*a2a0*/  ISETP.NE.AND P0, PT, R4, RZ, PT ;  /* 0x000000ff0400720c */ /* 0x004fe20003f05270 */
[----:B------:R-:W-:-:S12]  /*a2b0*/  BRA `(.L_x_23305) ;  /* 0x0000000000847947 */ /* 0x000fd80003800000 */
.L_x_23317:
        /* <DEDUP_REMOVED lines=9> */
.L_x_23304:
        /* <DEDUP_REMOVED lines=16> */
.L_x_23322:
[----:B------:R-:W-:Y:S01]  /*a450*/  PLOP3.LUT P0, PT, PT, PT, PT, 0x8, 0x80 ;  /* 0x000000000080781c */ /* 0x000fe20003f0e170 */
[----:B------:R-:W-:-:S12]  /*a460*/  BRA `(.L_x_23305) ;  /* 0x0000000000187947 */ /* 0x000fd80003800000 */
.L_x_23321:
[----:B------:R-:W2:Y:S02]  /*a470*/  LDG.E.64 R4, desc[UR36][R4.64] ;  /* 0x0000002404047981 */ /* 0x000ea4000c1e1b00 */
[----:B--2---:R-:W-:-:S04]  /*a480*/  ISETP.NE.U32.AND P0, PT, R4, RZ, PT ;  /* 0x000000ff0400720c */ /* 0x004fc80003f05070 */
[----:B------:R-:W-:Y:S01]  /*a490*/  ISETP.NE.AND.EX P0, PT, R5, RZ, PT, P0 ;  /* 0x000000ff0500720c */ /* 0x000fe20003f05300 */
[----:B------:R-:W-:-:S12]  /*a4a0*/  BRA `(.L_x_23305) ;  /* 0x0000000000087947 */ /* 0x000fd80003800000 */
.L_x_23320:
[----:B------:R-:W2:Y:S02]  /*a4b0*/  LDG.E R4, desc[UR36][R4.64] ;  /* 0x0000002404047981 */ /* 0x000ea4000c1e1900 */
[----:B--2---:R-:W-:-:S13]  /*a4c0*/  ISETP.NE.AND P0, PT, R4, RZ, PT ;  /* 0x000000ff0400720c */ /* 0x004fda0003f05270 */
.L_x_23305:
[----:B------:R-:W-:Y:S05]  /*a4d0*/  BSYNC.RECONVERGENT B6 ;  /* 0x0000000000067941 */ /* 0x000fea0003800200 */
.L_x_23299:
        /* <DEDUP_REMOVED lines=21> */
.L_x_23327:
[----:B------:R0:W-:Y:S01]  /*a630*/  STG.E.U8 desc[UR36][R8.64], R4 ;  /* 0x0000000408007986 */ /* 0x0001e2000c101124 */
[----:B------:R-:W-:Y:S05]  /*a640*/  BRA `(.L_x_23329) ;  /* 0x0000000800fc7947 */ /* 0x000fea0003800000 */
.L_x_23326:
        /* <DEDUP_REMOVED lines=9> */
.L_x_23331:
[----:B------:R0:W-:Y:S01]  /*a6e0*/  STG.E desc[UR36][R8.64], R4 ;  /* 0x0000000408007986 */ /* 0x0001e2000c101924 */
[----:B------:R-:W-:Y:S05]  /*a6f0*/  BRA `(.L_x_23329) ;  /* 0x0000000800d07947 */ /* 0x000fea0003800000 */
.L_x_23330:
[----:B------:R0:W-:Y:S01]  /*a700*/  STG.E.U16 desc[UR36][R8.64], R4 ;  /* 0x0000000408007986 */ /* 0x0001e2000c101524 */
[----:B------:R-:W-:Y:S05]  /*a710*/  BRA `(.L_x_23329) ;  /* 0x0000000800c87947 */ /* 0x000fea0003800000 */
.L_x_23325:
        /* <DEDUP_REMOVED lines=9> */
.L_x_23333:
[----:B------:R-:W-:-:S04]  /*a7b0*/  I2FP.F32.U32 R0, R4 ;  /* 0x0000000400007245 */ /* 0x000fc80000201000 */
[----:B------:R-:W-:-:S05]  /*a7c0*/  F2FP.F16.F32.PACK_AB R0, RZ, R0 ;  /* 0x00000000ff00723e */ /* 0x000fca00000000ff */
[----:B------:R0:W-:Y:S01]  /*a7d0*/  STG.E.U16 desc[UR36][R8.64], R0 ;  /* 0x0000000008007986 */ /* 0x0001e2000c101524 */
[----:B------:R-:W-:Y:S05]  /*a7e0*/  BRA `(.L_x_23329) ;  /* 0x0000000800947947 */ /* 0x000fea0003800000 */
.L_x_23332:
        /* <DEDUP_REMOVED lines=10> */
.L_x_23335:
[----:B------:R-:W-:-:S04]  /*a890*/  I2FP.F32.U32 R4, R4 ;  /* 0x0000000400047245 */ /* 0x000fc80000201000 */
[----:B------:R-:W-:-:S04]  /*a8a0*/  F2FP.F16.F32.PACK_AB R3, RZ, R4 ;  /* 0x00000004ff03723e */ /* 0x000fc800000000ff */
[----:B------:R-:W-:-:S05]  /*a8b0*/  PRMT R3, R3, 0x5410, RZ ;  /* 0x0000541003037816 */ /* 0x000fca00000000ff */
[----:B------:R0:W-:Y:S01]  /*a8c0*/  STG.E desc[UR36][R8.64], R3 ;  /* 0x0000000308007986 */ /* 0x0001e2000c101924 */
[----:B------:R-:W-:Y:S05]  /*a8d0*/  BRA `(.L_x_23329) ;  /* 0x0000000800587947 */ /* 0x000fea0003800000 */
.L_x_23334:
[----:B------:R-:W0:Y:S02]  /*a8e0*/  I2F.F64.U32 R4, R4 ;  /* 0x0000000400047312 */ /* 0x000e240000201800 */
[----:B0-----:R0:W-:Y:S01]  /*a8f0*/  STG.E.64 desc[UR36][R8.64], R4 ;  /* 0x0000000408007986 */ /* 0x0011e2000c101b24 */
[----:B------:R-:W-:Y:S05]  /*a900*/  BRA `(.L_x_23329) ;  /* 0x00000008004c7947 */ /* 0x000fea0003800000 */
.L_x_23324:
        /* <DEDUP_REMOVED lines=12> */
.L_x_23339:
        /* <DEDUP_REMOVED lines=16> */
.L_x_23342:
[----:B------:R-:W-:-:S07]  /*aad0*/  PRMT R4, R0, 0x7610, R4 ;  /* 0x0000761000047816 */ /* 0x000fce0000000004 */
.L_x_23341:
[----:B------:R-:W-:Y:S05]  /*aae0*/  BSYNC.RECONVERGENT B0 ;  /* 0x0000000000007941 */ /* 0x000fea0003800200 */
.L_x_23340:
[----:B------:R0:W-:Y:S01]  /*aaf0*/  STG.E.U8 desc[UR36][R8.64], R4 ;  /* 0x0000000408007986 */ /* 0x0001e2000c101124 */
[----:B------:R-:W-:Y:S05]  /*ab00*/  BRA `(.L_x_23329) ;  /* 0x0000000400cc7947 */ /* 0x000fea0003800000 */
.L_x_23338:
        /* <DEDUP_REMOVED lines=16> */
.L_x_23345:
[----:B------:R-:W-:-:S07]  /*ac10*/  PRMT R4, R0, 0x7610, R4 ;  /* 0x0000761000047816 */ /* 0x000fce0000000004 */
.L_x_23344:
[----:B------:R-:W-:Y:S05]  /*ac20*/  BSYNC.RECONVERGENT B0 ;  /* 0x0000000000007941 */ /* 0x000fea0003800200 */
.L_x_23343:
[----:B------:R0:W-:Y:S01]  /*ac30*/  STG.E.U8 desc[UR36][R8.64], R4 ;  /* 0x0000000408007986 */ /* 0x0001e2000c101124 */
[----:B------:R-:W-:Y:S05]  /*ac40*/  BRA `(.L_x_23329) ;  /* 0x00000004007c7947 */ /* 0x000fea0003800000 */
.L_x_23337:
        /* <DEDUP_REMOVED lines=21> */
.L_x_23347:
[----:B------:R-:W-:-:S05]  /*ada0*/  IMAD.MOV.U32 R5, RZ, RZ, RZ ;  /* 0x000000ffff057224 */ /* 0x000fca00078e00ff */
[----:B------:R0:W-:Y:S01]  /*adb0*/  STG.E.64 desc[UR36][R8.64], R4 ;  /* 0x0000000408007986 */ /* 0x0001e2000c101b24 */
[----:B------:R-:W-:Y:S05]  /*adc0*/  BRA `(.L_x_23329) ;  /* 0x00000004001c7947 */ /* 0x000fea0003800000 */
.L_x_23346:
[----:B------:R0:W-:Y:S01]  /*add0*/  STG.E desc[UR36][R8.64], R4 ;  /* 0x0000000408007986 */ /* 0x0001e2000c101924 */
[----:B------:R-:W-:Y:S05]  /*ade0*/  BRA `(.L_x_23329) ;  /* 0x0000000400147947 */ /* 0x000fea0003800000 */
.L_x_23336:
        /* <DEDUP_REMOVED lines=8> */
.L_x_23349:
[----:B------:R-:W0:Y:S01]  /*ae70*/  I2F.F64.U32 R4, R4 ;  /* 0x0000000400047312 */ /* 0x000e220000201800 */
[----:B------:R-:W-:-:S05]  /*ae80*/  CS2R R6, SRZ ;  /* 0x0000000000067805 */ /* 0x000fca000001ff00 */
[----:B0-----:R0:W-:Y:S01]  /*ae90*/  STG.E.128 desc[UR36][R8.64], R4 ;  /* 0x0000000408007986 */ /* 0x0011e2000c101d24 */
[----:B------:R-:W-:Y:S05]  /*aea0*/  BRA `(.L_x_23329) ;  /* 0x0000000000e47947 */ /* 0x000fea0003800000 */
.L_x_23348:
[----:B------:R-:W-:-:S13]  /*aeb0*/  ISETP.NE.AND P0, PT, R0, 0xf, PT ;  /* 0x0000000f0000780c */ /* 0x000fda0003f05270 */
[----:B------:R-:W-:Y:S05]  /*aec0*/  @!P0 BRA `(.L_x_23350) ;  /* 0x0000000000d08947 */ /* 0x000fea0003800000 */
[----:B------:R-:W-:-:S13]  /*aed0*/  ISETP.NE.AND P0, PT, R0, 0x17, PT ;  /* 0x000000170000780c */ /* 0x000fda0003f05270 */
[----:B------:R-:W-:Y:S05]  /*aee0*/  @!P0 BRA `(.L_x_23351) ;  /* 0x0000000000848947 */ /* 0x000fea0003800000 */
[----:B------:R-:W-:-:S13]  /*aef0*/  ISETP.NE.AND P0, PT, R0, 0x18, PT ;  /* 0x000000180000780c */ /* 0x000fda0003f05270 */
[----:B------:R-:W-:Y:S05]  /*af00*/  @!P0 BRA `(.L_x_23352) ;  /* 0x0000000000448947 */ /* 0x000fea0003800000 */
.L_x_23328:
        /* <DEDUP_REMOVED lines=16> */
.L_x_23353:
[----:B------:R-:W-:Y:S05]  /*b010*/  BRA `(.L_x_23329) ;  /* 0x0000000000887947 */ /* 0x000fea0003800000 */
.L_x_23352:
        /* <DEDUP_REMOVED lines=11> */
.L_x_23355:
[----:B------:R-:W-:Y:S05]  /*b0d0*/  BSYNC.RECONVERGENT B0 ;  /* 0x0000000000007941 */ /* 0x000fea0003800200 */
.L_x_23354:
[----:B------:R2:W-:Y:S01]  /*b0e0*/  STG.E.U8 desc[UR36][R8.64], R3 ;  /* 0x0000000308007986 */ /* 0x0005e2000c101124 */
[----:B------:R-:W-:Y:S05]  /*b0f0*/  BRA `(.L_x_23329) ;  /* 0x0000000000507947 */ /* 0x000fea0003800000 */
.L_x_23351:
        /* <DEDUP_REMOVED lines=12> */
.L_x_23356:
[----:B------:R-:W-:Y:S01]  /*b1c0*/  IMAD.MOV.U32 R3, RZ, RZ, 0x7f ;  /* 0x0000007fff037424 */ /* 0x000fe200078e00ff */
[----:B------:R-:W-:-:S04]  /*b1d0*/  ISETP.GT.U32.AND P0, PT, R5, 0x7f800000, PT ;  /* 0x7f8000000500780c */ /* 0x000fc80003f04070 */
[----:B------:R-:W-:-:S05]  /*b1e0*/  SEL R3, R3, 0x7c, P0 ;  /* 0x0000007c03037807 */ /* 0x000fca0000000000 */
[----:B------:R0:W-:Y:S01]  /*b1f0*/  STG.E.U8 desc[UR36][R8.64], R3 ;  /* 0x0000000308007986 */ /* 0x0001e2000c101124 */
[----:B------:R-:W-:Y:S05]  /*b200*/  BRA `(.L_x_23329) ;  /* 0x00000000000c7947 */ /* 0x000fea0003800000 */
.L_x_23350:
[----:B------:R-:W-:-:S04]  /*b210*/  I2FP.F32.U32 R0, R4 ;  /* 0x0000000400007245 */ /* 0x000fc80000201000 */
[----:B------:R-:W-:-:S05]  /*b220*/  F2FP.BF16.F32.PACK_AB R0, RZ, R0 ;  /* 0x00000000ff00723e */ /* 0x000fca00000010ff */
[----:B------:R3:W-:Y:S02]  /*b230*/  STG.E.U16 desc[UR36][R8.64], R0 ;  /* 0x0000000008007986 */ /* 0x0007e4000c101524 */
.L_x_23329:
[----:B------:R-:W-:Y:S05]  /*b240*/  BSYNC.RECONVERGENT B6 ;  /* 0x0000000000067941 */ /* 0x000fea0003800200 */
.L_x_23323:
[----:B------:R-:W-:-:S07]  /*b250*/  VIADD R17, R17, 0x80 ;  /* 0x0000008011117836 */ /* 0x000fce0000000000 */
.L_x_23272:
[----:B------:R-:W-:Y:S05]  /*b260*/  BSYNC.RECONVERGENT B7 ;  /* 0x0000000000077941 */ /* 0x000fea0003800200 */
.L_x_23271:
[----:B------:R-:W5:Y:S02]  /*b270*/  LDCU UR4, c[0x0][0x380] ;  /* 0x00007000ff0477ac */ /* 0x000f640008000800 */
[----:B-----5:R-:W-:-:S13]  /*b280*/  ISETP.GE.AND P0, PT, R17, UR4, PT ;  /* 0x0000000411007c0c */ /* 0x020fda000bf06270 */
[----:B------:R-:W-:Y:S05]  /*b290*/  @P0 EXIT ;  /* 0x000000000000094d */ /* 0x000fea0003800000 */
[----:B------:R-:W5:Y:S01]  /*b2a0*/  LDCU UR4, c[0x0][0x388] ;  /* 0x00007100ff0477ac */ /* 0x000f620008000800 */
[----:B------:R-:W-:Y:S02]  /*b2b0*/  IMAD.MOV.U32 R24, RZ, RZ, RZ ;  /* 0x000000ffff187224 */ /* 0x000fe400078e00ff */
[----:B------:R-:W-:Y:S02]  /*b2c0*/  IMAD.MOV.U32 R23, RZ, RZ, RZ ;  /* 0x000000ffff177224 */ /* 0x000fe400078e00ff */
[----:B0--3--:R-:W-:Y:S01]  /*b2d0*/  IMAD.MOV.U32 R0, RZ, RZ, RZ ;  /* 0x000000ffff007224 */ /* 0x009fe200078e00ff */
[----:B-----5:R-:W-:-:S09]  /*b2e0*/  UISETP.NE.AND UP0, UPT, UR4, URZ, UPT ;  /* 0x000000ff0400728c */ /* 0x020fd2000bf05270 */
[----:B------:R-:W-:Y:S05]  /*b2f0*/  BRA.U !UP0, `(.L_x_23357) ;  /* 0x0000001508747547 */ /* 0x000fea000b800000 */
[----:B------:R-:W0:Y:S01]  /*b300*/  LDCU.64 UR4, c[0x0][0x390] ;  /* 0x00007200ff0477ac */ /* 0x000e220008000a00 */
[----:B----4-:R-:W-:Y:S02]  /*b310*/  IMAD.MOV.U32 R4, RZ, RZ, RZ ;  /* 0x000000ffff047224 */ /* 0x010fe400078e00ff */
[----:B-1----:R-:W-:Y:S01]  /*b320*/  IMAD.MOV.U32 R5, RZ, RZ, R17 ;  /* 0x000000ffff057224 */ /* 0x002fe200078e0011 */
        /* <DEDUP_REMOVED lines=20> */
[----:B--2---:R-:W-:-:S04]  /*b470*/  IMAD.MOV R3, RZ, RZ, -R7 ;  /* 0x000000ffff037224 */ /* 0x004fc800078e0a07 */
        /* <DEDUP_REMOVED lines=325> */
.L_x_23357:
[----:B----4-:R-:W-:Y:S01]  /*c8d0*/  IMAD.MOV.U32 R4, RZ, RZ, 0x1 ;  /* 0x00000001ff047424 */ /* 0x010fe200078e00ff */
[C---:B-12---:R-:W-:Y:S01]  /*c8e0*/  LOP3.LUT R3, R16.reuse, 0xff, RZ, 0xc0, !PT ;  /* 0x000000ff10037812 */ /* 0x046fe200078ec0ff */
        /* <DEDUP_REMOVED lines=25> */
.L_x_23358:
        /* <DEDUP_REMOVED lines=19> */
.L_x_23363:
[----:B------:R-:W2:Y:S02]  /*cbb0*/  LDG.E.U8 R4, desc[UR36][R4.64] ;  /* 0x0000002404047981 */ /* 0x000ea4000c1e1100 */
[----:B--2---:R-:W-:-:S04]  /*cbc0*/  ISETP.NE.AND P0, PT, R4, RZ, PT ;  /* 0x000000ff0400720c */ /* 0x004fc80003f05270 */
[----:B------:R-:W-:Y:S01]  /*cbd0*/  P2R R18, PR, RZ, 0x1 ;  /* 0x00000001ff127803 */ /* 0x000fe20000000000 */
[----:B------:R-:W-:Y:S08]  /*cbe0*/  BRA `(.L_x_23365) ;  /* 0x0000000800847947 */ /* 0x000ff00003800000 */
.L_x_23362:
        /* <DEDUP_REMOVED lines=11> */
.L_x_23367:
[----:B------:R-:W2:Y:S02]  /*cca0*/  LDG.E R4, desc[UR36][R4.64] ;  /* 0x0000002404047981 */ /* 0x000ea4000c1e1900 */
[----:B--2---:R-:W-:-:S04]  /*ccb0*/  ISETP.NE.AND P0, PT, R4, RZ, PT ;  /* 0x000000ff0400720c */ /* 0x004fc80003f05270 */
[----:B------:R-:W-:Y:S01]  /*ccc0*/  P2R R18, PR, RZ, 0x1 ;  /* 0x00000001ff127803 */ /* 0x000fe20000000000 */
[----:B------:R-:W-:Y:S08]  /*ccd0*/  BRA `(.L_x_23365) ;  /* 0x0000000800487947 */ /* 0x000ff00003800000 */
.L_x_23366:
[----:B------:R-:W2:Y:S02]  /*cce0*/  LDG.E.U16 R4, desc[UR36][R4.64] ;  /* 0x0000002404047981 */ /* 0x000ea4000c1e1500 */
[----:B--2---:R-:W-:-:S04]  /*ccf0*/  ISETP.NE.AND P0, PT, R4, RZ, PT ;  /* 0x000000ff0400720c */ /* 0x004fc80003f05270 */
[----:B------:R-:W-:Y:S01]  /*cd00*/  P2R R18, PR, RZ, 0x1 ;  /* 0x00000001ff127803 */ /* 0x000fe20000000000 */
[----:B------:R-:W-:Y:S08]  /*cd10*/  BRA `(.L_x_23365) ;  /* 0x0000000800387947 */ /* 0x000ff00003800000 */
.L_x_23361:
        /* <DEDUP_REMOVED lines=10> */
.L_x_23369:
[----:B------:R-:W2:Y:S02]  /*cdc0*/  LDG.E.U16 R0, desc[UR36][R4.64] ;  /* 0x0000002404007981 */ /* 0x000ea4000c1e1500 */
[----:B--2---:R-:W-:-:S05]  /*cdd0*/  HADD2.F32 R0, -RZ, R0.H0_H0 ;  /* 0x20000000ff007230 */ /* 0x004fca0000004100 */
[----:B------:R-:W-:-:S04]  /*cde0*/  FSETP.NEU.FTZ.AND P0, PT, R0, RZ, PT ;  /* 0x000000ff0000720b */ /* 0x000fc80003f1d000 */
[----:B------:R-:W-:Y:S01]  /*cdf0*/  P2R R18, PR, RZ, 0x1 ;  /* 0x00000001ff127803 */ /* 0x000fe20000000000 */
[----:B------:R-:W-:Y:S08]  /*ce00*/  BRA `(.L_x_23365) ;  /* 0x0000000400fc7947 */ /* 0x000ff00003800000 */
.L_x_23368:
        /* <DEDUP_REMOVED lines=12> */
.L_x_23371:
        /* <DEDUP_REMOVED lines=10> */
.L_x_23370:
[----:B------:R-:W2:Y:S02]  /*cf70*/  LDG.E.64 R4, desc[UR36][R4.64] ;  /* 0x0000002404047981 */ /* 0x000ea4000c1e1b00 */
[----:B--2---:R-:W-:-:S06]  /*cf80*/  DSETP.NEU.AND P0, PT, R4, RZ, PT ;  /* 0x000000ff0400722a */ /* 0x004fcc0003f0d000 */
[----:B------:R-:W-:Y:S01]  /*cf90*/  P2R R18, PR, RZ, 0x1 ;  /* 0x00000001ff127803 */ /* 0x000fe20000000000 */
[----:B------:R-:W-:Y:S07]  /*cfa0*/  BRA `(.L_x_23365) ;  /* 0x0000000400947947 */ /* 0x000fee0003800000 */
.L_x_23360:
        /* <DEDUP_REMOVED lines=12> */
.L_x_23374:
[----:B------:R-:W2:Y:S02]  /*d070*/  LDG.E.128 R4, desc[UR36][R4.64] ;  /* 0x0000002404047981 */ /* 0x000ea4000c1e1d00 */
[----:B--2---:R-:W-:-:S06]  /*d080*/  DSETP.NEU.AND P0, PT, R6, RZ, PT ;  /* 0x000000ff0600722a */ /* 0x004fcc0003f0d000 */
[----:B------:R-:W-:-:S06]  /*d090*/  DSETP.NEU.OR P0, PT, R4, RZ, P0 ;  /* 0x000000ff0400722a */ /* 0x000fcc000070d400 */
[----:B------:R-:W-:Y:S01]  /*d0a0*/  P2R R18, PR, RZ, 0x1 ;  /* 0x00000001ff127803 */ /* 0x000fe20000000000 */
[----:B------:R-:W-:Y:S07]  /*d0b0*/  BRA `(.L_x_23365) ;  /* 0x0000000400507947 */ /* 0x000fee0003800000 */
.L_x_23373:
        /* <DEDUP_REMOVED lines=10> */
.L_x_23376:
        /* <DEDUP_REMOVED lines=12> */
.L_x_23375:
[----:B------:R-:W2:Y:S02]  /*d220*/  LDG.E.U16 R0, desc[UR36][R4.64] ;  /* 0x0000002404007981 */ /* 0x000ea4000c1e1500 */
[----:B--2---:R-:W-:-:S05]  /*d230*/  IMAD.U32 R0, R0, 0x10000, RZ ;  /* 0x0001000000007824 */ /* 0x004fca00078e00ff */
[----:B------:R-:W-:-:S04]  /*d240*/  FSETP.NEU.FTZ.AND P0, PT, R0, RZ, PT ;  /* 0x000000ff0000720b */ /* 0x000fc80003f1d000 */
[----:B------:R-:W-:Y:S01]  /*d250*/  P2R R18, PR, RZ, 0x1 ;  /* 0x00000001ff127803 */ /* 0x000fe20000000000 */
[----:B------:R-:W-:Y:S08]  /*d260*/  BRA `(.L_x_23365) ;  /* 0x0000000000e47947 */ /* 0x000ff00003800000 */
.L_x_23372:
        /* <DEDUP_REMOVED lines=12> */
.L_x_23379:
[----:B------:R-:W2:Y:S02]  /*d330*/  LDG.E.U8 R4, desc[UR36][R4.64] ;  /* 0x0000002404047981 */ /* 0x000ea4000c1e1100 */
[----:B--2---:R-:W-:-:S04]  /*d340*/  ISETP.NE.AND P0, PT, R4, RZ, PT ;  /* 0x000000ff0400720c */ /* 0x004fc80003f05270 */
[----:B------:R-:W-:Y:S01]  /*d350*/  P2R R18, PR, RZ, 0x1 ;  /* 0x00000001ff127803 */ /* 0x000fe20000000000 */
[----:B------:R-:W-:Y:S08]  /*d360*/  BRA `(.L_x_23365) ;  /* 0x0000000000a47947 */ /* 0x000ff00003800000 */
.L_x_23378:
[----:B------:R-:W2:Y:S02]  /*d370*/  LDG.E.U8 R4, desc[UR36][R4.64] ;  /* 0x0000002404047981 */ /* 0x000ea4000c1e1100 */
[----:B--2---:R-:W-:-:S04]  /*d380*/  ISETP.NE.AND P0, PT, R4, RZ, PT ;  /* 0x000000ff0400720c */ /* 0x004fc80003f05270 */
[----:B------:R-:W-:Y:S01]  /*d390*/  P2R R18, PR, RZ, 0x1 ;  /* 0x00000001ff127803 */ /* 0x000fe20000000000 */
[----:B------:R-:W-:Y:S08]  /*d3a0*/  BRA `(.L_x_23365) ;  /* 0x0000000000947947 */ /* 0x000ff00003800000 */
.L_x_23377:
        /* <DEDUP_REMOVED lines=10> */
.L_x_23364:
        /* <DEDUP_REMOVED lines=16> */
.L_x_23382:
[----:B------:R-:W-:-:S04]  /*d550*/  PLOP3.LUT P0, PT, PT, PT, PT, 0x8, 0x80 ;  /* 0x000000000080781c */ /* 0x000fc80003f0e170 */
[----:B------:R-:W-:Y:S01]  /*d560*/  P2R R18, PR, RZ, 0x1 ;  /* 0x00000001ff127803 */ /* 0x000fe20000000000 */
[----:B------:R-:W-:Y:S08]  /*d570*/  BRA `(.L_x_23365) ;  /* 0x0000000000207947 */ /* 0x000ff00003800000 */
.L_x_23381:
[----:B------:R-:W2:Y:S02]  /*d580*/  LDG.E.64 R4, desc[UR36][R4.64] ;  /* 0x0000002404047981 */ /* 0x000ea4000c1e1b00 */
[----:B--2---:R-:W-:-:S04]  /*d590*/  ISETP.NE.U32.AND P0, PT, R4, RZ, PT ;  /* 0x000000ff0400720c */ /* 0x004fc80003f05070 */
[----:B------:R-:W-:-:S04]  /*d5a0*/  ISETP.NE.AND.EX P0, PT, R5, RZ, PT, P0 ;  /* 0x000000ff0500720c */ /* 0x000fc80003f05300 */
[----:B------:R-:W-:Y:S01]  /*d5b0*/  P2R R18, PR, RZ, 0x1 ;  /* 0x00000001ff127803 */ /* 0x000fe20000000000 */
[----:B------:R-:W-:Y:S08]  /*d5c0*/  BRA `(.L_x_23365) ;  /* 0x00000000000c7947 */ /* 0x000ff00003800000 */
.L_x_23380:
[----:B------:R-:W2:Y:S02]  /*d5d0*/  LDG.E R4, desc[UR36][R4.64] ;  /* 0x0000002404047981 */ /* 0x000ea4000c1e1900 */
[----:B--2---:R-:W-:-:S04]  /*d5e0*/  ISETP.NE.AND P0, PT, R4, RZ, PT ;  /* 0x000000ff0400720c */ /* 0x004fc80003f05270 */
[----:B------:R-:W-:-:S09]  /*d5f0*/  P2R R18, PR, RZ, 0x1 ;  /* 0x00000001ff127803 */ /* 0x000fd20000000000 */
.L_x_23365:
[----:B------:R-:W-:Y:S05]  /*d600*/  BSYNC.RECONVERGENT B6 ;  /* 0x0000000000067941 */ /* 0x000fea0003800200 */
.L_x_23359:
        /* <DEDUP_REMOVED lines=18> */
.L_x_23387:
[----:B------:R-:W2:Y:S02]  /*d730*/  LDG.E.U8 R4, desc[UR36][R4.64] ;  /* 0x0000002404047981 */ /* 0x000ea4000c1e1100 */
[----:B--2---:R-:W-:Y:S01]  /*d740*/  ISETP.NE.AND P0, PT, R4, RZ, PT ;  /* 0x000000ff0400720c */ /* 0x004fe20003f05270 */
[----:B------:R-:W-:-:S12]  /*d750*/  BRA `(.L_x_23389) ;  /* 0x0000000800307947 */ /* 0x000fd80003800000 */
.L_x_23386:
        /* <DEDUP_REMOVED lines=10> */
.L_x_23391:
[----:B------:R-:W2:Y:S02]  /*d800*/  LDG.E R4, desc[UR36][R4.64] ;  /* 0x0000002404047981 */ /* 0x000ea4000c1e1900 */
[----:B--2---:R-:W-:Y:S01]  /*d810*/  ISETP.NE.AND P0, PT, R4, RZ, PT ;  /* 0x000000ff0400720c */ /* 0x004fe20003f05270 */
[----:B------:R-:W-:-:S12]  /*d820*/  BRA `(.L_x_23389) ;  /* 0x0000000400fc7947 */ /* 0x000fd80003800000 */
.L_x_23390:
[----:B------:R-:W2:Y:S02]  /*d830*/  LDG.E.U16 R4, desc[UR36][R4.64] ;  /* 0x0000002404047981 */ /* 0x000ea4000c1e1500 */
[----:B--2---:R-:W-:Y:S01]  /*d840*/  ISETP.NE.AND P0, PT, R4, RZ, PT ;  /* 0x000000ff0400720c */ /* 0x004fe20003f05270 */
[----:B------:R-:W-:-:S12]  /*d850*/  BRA `(.L_x_23389) ;  /* 0x0000000400f07947 */ /* 0x000fd80003800000 */
.L_x_23385:
        /* <DEDUP_REMOVED lines=9> */
.L_x_23393:
[----:B------:R-:W2:Y:S02]  /*d8f0*/  LDG.E.U16 R0, desc[UR36][R4.64] ;  /* 0x0000002404007981 */ /* 0x000ea4000c1e1500 */
[----:B--2---:R-:W-:-:S05]  /*d900*/  HADD2.F32 R0, -RZ, R0.H0_H0 ;  /* 0x20000000ff007230 */ /* 0x004fca0000004100 */
[----:B------:R-:W-:Y:S01]  /*d910*/  FSETP.NEU.FTZ.AND P0, PT, R0, RZ, PT ;  /* 0x000000ff0000720b */ /* 0x000fe20003f1d000 */
[----:B------:R-:W-:-:S12]  /*d920*/  BRA `(.L_x_23389) ;  /* 0x0000000400bc7947 */ /* 0x000fd80003800000 */
.L_x_23392:
        /* <DEDUP_REMOVED lines=11> */
.L_x_23395:
        /* <DEDUP_REMOVED lines=8> */
.L_x_23394:
[----:B------:R-:W2:Y:S02]  /*da60*/  LDG.E.64 R4, desc[UR36][R4.64] ;  /* 0x0000002404047981 */ /* 0x000ea4000c1e1b00 */
[----:B--2---:R-:W-:Y:S01]  /*da70*/  DSETP.NEU.AND P0, PT, R4, RZ, PT ;  /* 0x000000ff0400722a */ /* 0x004fe20003f0d000 */
[----:B------:R-:W-:-:S13]  /*da80*/  BRA `(.L_x_23389) ;  /* 0x0000000400647947 */ /* 0x000fda0003800000 */
.L_x_23384:
        /* <DEDUP_REMOVED lines=11> */
.L_x_23398:
[----:B------:R-:W2:Y:S02]  /*db40*/  LDG.E.128 R4, desc[UR36][R4.64] ;  /* 0x0000002404047981 */ /* 0x000ea4000c1e1d00 */
[----:B--2---:R-:W-:-:S06]  /*db50*/  DSETP.NEU.AND P0, PT, R6, RZ, PT ;  /* 0x000000ff0600722a */ /* 0x004fcc0003f0d000 */
[----:B------:R-:W-:Y:S01]  /*db60*/  DSETP.NEU.OR P0, PT, R4, RZ, P0 ;  /* 0x000000ff0400722a */ /* 0x000fe2000070d400 */
[----:B------:R-:W-:-:S13]  /*db70*/  BRA `(.L_x_23389) ;  /* 0x0000000400287947 */ /* 0x000fda0003800000 */
.L_x_23397:
        /* <DEDUP_REMOVED lines=9> */
.L_x_23400:
        /* <DEDUP_REMOVED lines=11> */
.L_x_23399:
[----:B------:R-:W2:Y:S02]  /*dcc0*/  LDG.E.U16 R0, desc[UR36][R4.64] ;  /* 0x0000002404007981 */ /* 0x000ea4000c1e1500 */
[----:B--2---:R-:W-:-:S05]  /*dcd0*/  IMAD.U32 R0, R0, 0x10000, RZ ;  /* 0x0001000000007824 */ /* 0x004fca00078e00ff */
[----:B------:R-:W-:Y:S01]  /*dce0*/  FSETP.NEU.FTZ.AND P0, PT, R0, RZ, PT ;  /* 0x000000ff0000720b */ /* 0x000fe20003f1d000 */
[----:B------:R-:W-:-:S12]  /*dcf0*/  BRA `(.L_x_23389) ;  /* 0x0000000000c87947 */ /* 0x000fd80003800000 */
.L_x_23396:
        /* <DEDUP_REMOVED lines=11> */
.L_x_23403:
[----:B------:R-:W2:Y:S02]  /*ddb0*/  LDG.E.U8 R4, desc[UR36][R4.64] ;  /* 0x0000002404047981 */ /* 0x000ea4000c1e1100 */
[----:B--2---:R-:W-:Y:S01]  /*ddc0*/  ISETP.NE.AND P0, PT, R4, RZ, PT ;  /* 0x000000ff0400720c */ /* 0x004fe20003f05270 */
[----:B------:R-:W-:-:S12]  /*ddd0*/  BRA `(.L_x_23389) ;  /* 0x0000000000907947 */ /* 0x000fd80003800000 */
.L_x_23402:
[----:B------:R-:W2:Y:S02]  /*dde0*/  LDG.E.U8 R4, desc[UR36][R4.64] ;  /* 0x0000002404047981 */ /* 0x000ea4000c1e1100 */
[----:B--2---:R-:W-:Y:S01]  /*ddf0*/  ISETP.NE.AND P0, PT, R4, RZ, PT ;  /* 0x000000ff0400720c */ /* 0x004fe20003f05270 */
[----:B------:R-:W-:-:S12]  /*de00*/  BRA `(.L_x_23389) ;  /* 0x0000000000847947 */ /* 0x000fd80003800000 */
.L_x_23401:
        /* <DEDUP_REMOVED lines=9> */
.L_x_23388:
        /* <DEDUP_REMOVED lines=16> */
.L_x_23406:
[----:B------:R-:W-:Y:S01]  /*dfa0*/  PLOP3.LUT P0, PT, PT, PT, PT, 0x8, 0x80 ;  /* 0x000000000080781c */ /* 0x000fe20003f0e170 */
[----:B------:R-:W-:-:S12]  /*dfb0*/  BRA `(.L_x_23389) ;  /* 0x0000000000187947 */ /* 0x000fd80003800000 */
.L_x_23405:
[----:B------:R-:W2:Y:S02]  /*dfc0*/  LDG.E.64 R4, desc[UR36][R4.64] ;  /* 0x0000002404047981 */ /* 0x000ea4000c1e1b00 */
[----:B--2---:R-:W-:-:S04]  /*dfd0*/  ISETP.NE.U32.AND P0, PT, R4, RZ, PT ;  /* 0x000000ff0400720c */ /* 0x004fc80003f05070 */
[----:B------:R-:W-:Y:S01]  /*dfe0*/  ISETP.NE.AND.EX P0, PT, R5, RZ, PT, P0 ;  /* 0x000000ff0500720c */ /* 0x000fe20003f05300 */
[----:B------:R-:W-:-:S12]  /*dff0*/  BRA `(.L_x_23389) ;  /* 0x0000000000087947 */ /* 0x000fd80003800000 */
.L_x_23404:
[----:B------:R-:W2:Y:S02]  /*e000*/  LDG.E R4, desc[UR36][R4.64] ;  /* 0x0000002404047981 */ /* 0x000ea4000c1e1900 */
[----:B--2---:R-:W-:-:S13]  /*e010*/  ISETP.NE.AND P0, PT, R4, RZ, PT ;  /* 0x000000ff0400720c */ /* 0x004fda0003f05270 */
.L_x_23389:
[----:B------:R-:W-:Y:S05]  /*e020*/  BSYNC.RECONVERGENT B6 ;  /* 0x0000000000067941 */ /* 0x000fea0003800200 */
.L_x_23383:
[----:B------:R-:W-:Y:S02]  /*e030*/  ISETP.NE.AND P1, PT, R18, RZ, PT ;  /* 0x000000ff1200720c */ /* 0x000fe40003f25270 */
[----:B------:R-:W-:Y:S02]  /*e040*/  LOP3.LUT R0, R2, 0xff, RZ, 0xc0, !PT ;  /* 0x000000ff02007812 */ /* 0x000fe400078ec0ff */
[----:B------:R-:W-:-:S04]  /*e050*/  ISETP.NE.AND P1, PT, RZ, UR41, P1 ;  /* 0x00000029ff007c0c */ /* 0x000fc80008f25270 */
[----:B------:R-:W-:Y:S02]  /*e060*/  PLOP3.LUT P0, PT, P1, P0, PT, 0x80, 0x8 ;  /* 0x000000000008781c */ /* 0x000fe40000f01070 */
[----:B------:R-:W-:Y:S02]  /*e070*/  ISETP.GT.AND P1, PT, R0, 0x9, PT ;  /* 0x000000090000780c */ /* 0x000fe40003f24270 */
[----:B------:R-:W-:-:S11]  /*e080*/  SEL R2, RZ, 0x1, !P0 ;  /* 0x00000001ff027807 */ /* 0x000fd60004000000 */
        /* <DEDUP_REMOVED lines=11> */
.L_x_23410:
[----:B------:R-:W-:Y:S01]  /*e140*/  STG.E.U8 desc[UR36][R16.64], R2 ;  /* 0x0000000210007986 */ /* 0x000fe2000c101124 */
[----:B------:R-:W-:Y:S05]  /*e150*/  EXIT ;  /* 0x000000000000794d */ /* 0x000fea0003800000 */
.L_x_23409:
        /* <DEDUP_REMOVED lines=9> */
.L_x_23413:
[----:B------:R-:W-:Y:S01]  /*e1f0*/  STG.E desc[UR36][R16.64], R2 ;  /* 0x0000000210007986 */ /* 0x000fe2000c101924 */
[----:B------:R-:W-:Y:S05]  /*e200*/  EXIT ;  /* 0x000000000000794d */ /* 0x000fea0003800000 */
.L_x_23412:
[----:B------:R-:W-:Y:S01]  /*e210*/  STG.E.U16 desc[UR36][R16.64], R2 ;  /* 0x0000000210007986 */ /* 0x000fe2000c101524 */
[----:B------:R-:W-:Y:S05]  /*e220*/  EXIT ;  /* 0x000000000000794d */ /* 0x000fea0003800000 */
.L_x_23408:
[----:B------:R-:W-:-:S13]  /*e230*/  ISETP.GT.AND P0, PT, R0, 0x6, PT ;  /* 0x000000060000780c */ /* 0x000fda0003f04270 */
[----:B------:R-:W-:Y:S05]  /*e240*/  @P0 BRA `(.L_x_23414) ;  /* 0x00000000002c0947 */ /* 0x000fea0003800000 */
[----:B------:R-:W-:-:S13]  /*e250*/  ISETP.NE.AND P0, PT, R0, 0x5, PT ;  /* 0x000000050000780c */ /* 0x000fda0003f05270 */
[----:B------:R-:W-:Y:S05]  /*e260*/  @!P0 BRA `(.L_x_23415) ;  /* 0x0000000000148947 */ /* 0x000fea0003800000 */
[----:B------:R-:W-:-:S13]  /*e270*/  ISETP.NE.AND P0, PT, R0, 0x6, PT ;  /* 0x000000060000780c */ /* 0x000fda0003f05270 */
[----:B------:R-:W-:Y:S05]  /*e280*/  @P0 BRA `(.L_x_23411) ;  /* 0x0000000400e40947 */ /* 0x000fea0003800000 */
[----:B------:R-:W-:-:S05]  /*e290*/  I2FP.F32.U32 R3, R2 ;  /* 0x0000000200037245 */ /* 0x000fca0000201000 */
[----:B------:R-:W-:Y:S01]  /*e2a0*/  STG.E desc[UR36][R16.64], R3 ;  /* 0x0000000310007986 */ /* 0x000fe2000c101924 */
[----:B------:R-:W-:Y:S05]  /*e2b0*/  EXIT ;  /* 0x000000000000794d */ /* 0x000fea0003800000 */
.L_x_23415:
[----:B------:R-:W-:-:S04]  /*e2c0*/  I2FP.F32.U32 R0, R2 ;  /* 0x0000000200007245 */ /* 0x000fc80000201000 */
[----:B------:R-:W-:-:S05]  /*e2d0*/  F2FP.F16.F32.PACK_AB R0, RZ, R0 ;  /* 0x00000000ff00723e */ /* 0x000fca00000000ff */
[----:B------:R-:W-:Y:S01]  /*e2e0*/  STG.E.U16 desc[UR36][R16.64], R0 ;  /* 0x0000000010007986 */ /* 0x000fe2000c101524 */
[----:B------:R-:W-:Y:S05]  /*e2f0*/  EXIT ;  /* 0x000000000000794d */ /* 0x000fea0003800000 */
.L_x_23414:
        /* <DEDUP_REMOVED lines=8> */
[----:B------:R-:W-:Y:S01]  /*e380*/  STG.E.64 desc[UR36][R16.64], R2 ;  /* 0x0000000210007986 */ /* 0x000fe2000c101b24 */
[----:B------:R-:W-:Y:S05]  /*e390*/  EXIT ;  /* 0x000000000000794d */ /* 0x000fea0003800000 */
.L_x_23417:
[----:B------:R-:W-:-:S04]  /*e3a0*/  I2FP.F32.U32 R2, R2 ;  /* 0x0000000200027245 */ /* 0x000fc80000201000 */
[----:B------:R-:W-:-:S04]  /*e3b0*/  F2FP.F16.F32.PACK_AB R3, RZ, R2 ;  /* 0x00000002ff03723e */ /* 0x000fc800000000ff */
[----:B------:R-:W-:-:S05]  /*e3c0*/  PRMT R3, R3, 0x5410, RZ ;  /* 0x0000541003037816 */ /* 0x000fca00000000ff */
[----:B------:R-:W-:Y:S01]  /*e3d0*/  STG.E desc[UR36][R16.64], R3 ;  /* 0x0000000310007986 */ /* 0x000fe2000c101924 */
[----:B------:R-:W-:Y:S05]  /*e3e0*/  EXIT ;  /* 0x000000000000794d */ /* 0x000fea0003800000 */
.L_x_23416:
[----:B------:R-:W0:Y:S02]  /*e3f0*/  I2F.F64.U32 R2, R2 ;  /* 0x0000000200027312 */ /* 0x000e240000201800 */
[----:B0-----:R-:W-:Y:S01]  /*e400*/  STG.E.64 desc[UR36][R16.64], R2 ;  /* 0x0000000210007986 */ /* 0x001fe2000c101b24 */
[----:B------:R-:W-:Y:S05]  /*e410*/  EXIT ;  /* 0x000000000000794d */ /* 0x000fea0003800000 */
.L_x_23407:
        /* <DEDUP_REMOVED lines=12> */
.L_x_23421:
        /* <DEDUP_REMOVED lines=16> */
.L_x_23424:
[----:B------:R-:W-:-:S07]  /*e5e0*/  PRMT R8, R0, 0x7610, R8 ;  /* 0x0000761000087816 */ /* 0x000fce0000000008 */
.L_x_23423:
[----:B------:R-:W-:Y:S05]  /*e5f0*/  BSYNC.RECONVERGENT B0 ;  /* 0x0000000000007941 */ /* 0x000fea0003800200 */
.L_x_23422:
[----:B------:R-:W-:Y:S01]  /*e600*/  STG.E.U8 desc[UR36][R16.64], R8 ;  /* 0x0000000810007986 */ /* 0x000fe2000c101124 */
[----:B------:R-:W-:Y:S05]  /*e610*/  EXIT ;  /* 0x000000000000794d */ /* 0x000fea0003800000 */
.L_x_23420:
        /* <DEDUP_REMOVED lines=16> */
.L_x_23427:
[----:B------:R-:W-:-:S07]  /*e720*/  PRMT R8, R0, 0x7610, R8 ;  /* 0x0000761000087816 */ /* 0x000fce0000000008 */
.L_x_23426:
[----:B------:R-:W-:Y:S05]  /*e730*/  BSYNC.RECONVERGENT B0 ;  /* 0x0000000000007941 */ /* 0x000fea0003800200 */
.L_x_23425:
[----:B------:R-:W-:Y:S01]  /*e740*/  STG.E.U8 desc[UR36][R16.64], R8 ;  /* 0x0000000810007986 */ /* 0x000fe2000c101124 */
[----:B------:R-:W-:Y:S05]  /*e750*/  EXIT ;  /* 0x000000000000794d */ /* 0x000fea0003800000 */
.L_x_23419:
        /* <DEDUP_REMOVED lines=21> */
.L_x_23429:
[----:B------:R-:W-:-:S05]  /*e8b0*/  IMAD.MOV.U32 R3, RZ, RZ, RZ ;  /* 0x000000ffff037224 */ /* 0x000fca00078e00ff */
[----:B------:R-:W-:Y:S01]  /*e8c0*/  STG.E.64 desc[UR36][R16.64], R2 ;  /* 0x0000000210007986 */ /* 0x000fe2000c101b24 */
[----:B------:R-:W-:Y:S05]  /*e8d0*/  EXIT ;  /* 0x000000000000794d */ /* 0x000fea0003800000 */
.L_x_23428:
[----:B------:R-:W-:Y:S01]  /*e8e0*/  STG.E desc[UR36][R16.64], R2 ;  /* 0x0000000210007986 */ /* 0x000fe2000c101924 */
[----:B------:R-:W-:Y:S05]  /*e8f0*/  EXIT ;  /* 0x000000000000794d */ /* 0x000fea0003800000 */
.L_x_23418:
[----:B------:R-:W-:-:S13]  /*e900*/  ISETP.GT.AND P0, PT, R0, 0xe, PT ;  /* 0x0000000e0000780c */ /* 0x000fda0003f04270 */
[----:B------:R-:W-:Y:S05]  /*e910*/  @P0 BRA `(.L_x_23430) ;  /* 0x0000000000280947 */ /* 0x000fea0003800000 */
[----:B------:R-:W-:-:S13]  /*e920*/  ISETP.NE.AND P0, PT, R0, 0xa, PT ;  /* 0x0000000a0000780c */ /* 0x000fda0003f05270 */
[----:B------:R-:W-:Y:S05]  /*e930*/  @!P0 BRA `(.L_x_23431) ;  /* 0x0000000000108947 */ /* 0x000fea0003800000 */
[----:B------:R-:W-:-:S13]  /*e940*/  ISETP.NE.AND P0, PT, R0, 0xb, PT ;  /* 0x0000000b0000780c */ /* 0x000fda0003f05270 */
[----:B------:R-:W-:Y:S05]  /*e950*/  @P0 BRA `(.L_x_23411) ;  /* 0x0000000000300947 */ /* 0x000fea0003800000 */
[----:B------:R-:W-:Y:S01]  /*e960*/  STG.E.U8 desc[UR36][R16.64], R2 ;  /* 0x0000000210007986 */ /* 0x000fe2000c101124 */
[----:B------:R-:W-:Y:S05]  /*e970*/  EXIT ;  /* 0x000000000000794d */ /* 0x000fea0003800000 */
.L_x_23431:
[----:B------:R-:W0:Y:S01]  /*e980*/  I2F.F64.U32 R4, R2 ;  /* 0x0000000200047312 */ /* 0x000e220000201800 */
[----:B------:R-:W-:-:S05]  /*e990*/  CS2R R6, SRZ ;  /* 0x0000000000067805 */ /* 0x000fca000001ff00 */
[----:B0-----:R-:W-:Y:S01]  /*e9a0*/  STG.E.128 desc[UR36][R16.64], R4 ;  /* 0x0000000410007986 */ /* 0x001fe2000c101d24 */
[----:B------:R-:W-:Y:S05]  /*e9b0*/  EXIT ;  /* 0x000000000000794d */ /* 0x000fea0003800000 */
.L_x_23430:
[----:B------:R-:W-:-:S13]  /*e9c0*/  ISETP.NE.AND P0, PT, R0, 0xf, PT ;  /* 0x0000000f0000780c */ /* 0x000fda0003f05270 */
[----:B------:R-:W-:Y:S05]  /*e9d0*/  @!P0 BRA `(.L_x_23432) ;  /* 0x0000000000d48947 */ /* 0x000fea0003800000 */
[----:B------:R-:W-:-:S13]  /*e9e0*/  ISETP.NE.AND P0, PT, R0, 0x17, PT ;  /* 0x000000170000780c */ /* 0x000fda0003f05270 */
[----:B------:R-:W-:Y:S05]  /*e9f0*/  @!P0 BRA `(.L_x_23433) ;  /* 0x0000000000848947 */ /* 0x000fea0003800000 */
[----:B------:R-:W-:-:S13]  /*ea00*/  ISETP.NE.AND P0, PT, R0, 0x18, PT ;  /* 0x000000180000780c */ /* 0x000fda0003f05270 */
[----:B------:R-:W-:Y:S05]  /*ea10*/  @!P0 BRA `(.L_x_23434) ;  /* 0x0000000000448947 */ /* 0x000fea0003800000 */
.L_x_23411:
        /* <DEDUP_REMOVED lines=16> */
.L_x_23435:
[----:B------:R-:W-:Y:S05]  /*eb20*/  EXIT ;  /* 0x000000000000794d */ /* 0x000fea0003800000 */
.L_x_23434:
        /* <DEDUP_REMOVED lines=11> */
.L_x_23437:
[----:B------:R-:W-:Y:S05]  /*ebe0*/  BSYNC.RECONVERGENT B0 ;  /* 0x0000000000007941 */ /* 0x000fea0003800200 */
.L_x_23436:
[----:B------:R-:W-:Y:S01]  /*ebf0*/  STG.E.U8 desc[UR36][R16.64], R3 ;  /* 0x0000000310007986 */ /* 0x000fe2000c101124 */
[----:B------:R-:W-:Y:S05]  /*ec00*/  EXIT ;  /* 0x000000000000794d */ /* 0x000fea0003800000 */
.L_x_23433:
        /* <DEDUP_REMOVED lines=13> */
.L_x_23438:
[----:B------:R-:W-:Y:S01]  /*ece0*/  IMAD.MOV.U32 R3, RZ, RZ, 0x7f ;  /* 0x0000007fff037424 */ /* 0x000fe200078e00ff */
[----:B------:R-:W-:-:S04]  /*ecf0*/  ISETP.GT.U32.AND P0, PT, R5, 0x7f800000, PT ;  /* 0x7f8000000500780c */ /* 0x000fc80003f04070 */
[----:B------:R-:W-:-:S05]  /*ed00*/  SEL R3, R3, 0x7c, P0 ;  /* 0x0000007c03037807 */ /* 0x000fca0000000000 */
[----:B------:R-:W-:Y:S01]  /*ed10*/  STG.E.U8 desc[UR36][R16.64], R3 ;  /* 0x0000000310007986 */ /* 0x000fe2000c101124 */
[----:B------:R-:W-:Y:S05]  /*ed20*/  EXIT ;  /* 0x000000000000794d */ /* 0x000fea0003800000 */
.L_x_23432:
[----:B------:R-:W-:-:S04]  /*ed30*/  I2FP.F32.U32 R0, R2 ;  /* 0x0000000200007245 */ /* 0x000fc80000201000 */
[----:B------:R-:W-:-:S05]  /*ed40*/  F2FP.BF16.F32.PACK_AB R0, RZ, R0 ;  /* 0x00000000ff00723e */ /* 0x000fca00000010ff */
[----:B------:R-:W-:Y:S01]  /*ed50*/  STG.E.U16 desc[UR36][R16.64], R0 ;  /* 0x0000000010007986 */ /* 0x000fe2000c101524 */
[----:B------:R-:W-:Y:S05]  /*ed60*/  EXIT ;  /* 0x000000000000794d */ /* 0x000fea0003800000 */
.L_x_23439:
        /* <DEDUP_REMOVED lines=9> */
.L_x_23994:


//--------------------- .text._ZN2at6native27unrolled_elementwise_kernelIZNS0_54_GLOBAL__N__d8c5977b_16_LinearAlgebra_cu_35b291db_316116addr_kernel_cudaERNS_14TensorIteratorERKN3c106ScalarES8_EUlbbbE_St5arrayIPcLm4EELi4E23TrivialOffsetCalculatorILi3EjESD_ILi1EjENS0_6memory12LoadWithCastILi3EEENSG_13StoreWithCastILi1EEEEEviT_T0_T2_T3_T4_T5_ --------------------------
	.section	.text._ZN2at6native27unrolled_elementwise_kernelIZNS0_54_GLOBAL__N__d8c5977b_16_LinearAlgebra_cu_35b291db_316116addr_kernel_cudaERNS_14TensorIteratorERKN3c106ScalarES8_EUlbbbE_St5arrayIPcLm4EELi4E23TrivialOffsetCalculatorILi3EjESD_ILi1EjENS0_6memory12LoadWithCastILi3EEENSG_13StoreWithCastILi1EEEEEviT_T0_T2_T3_T4_T5_,"ax",@progbits
	.align	128
        .global         _ZN2at6native27unrolled_elementwise_kernelIZNS0_54_GLOBAL__N__d8c5977b_16_LinearAlgebra_cu_35b291db_316116addr_kernel_cudaERNS_14TensorIteratorERKN3c106ScalarES8_EUlbbbE_St5arrayIPcLm4EELi4E23TrivialOffsetCalculatorILi3EjESD_ILi1EjENS0_6memory12LoadWithCastILi3EEENSG_13StoreWithCastILi1EEEEEviT_T0_T2_T3_T4_T5_
        .type           _ZN2at6native27unrolled_elementwise_kernelIZNS0_54_GLOBAL__N__d8c5977b_16_LinearAlgebra_cu_35b291db_316116addr_kernel_cudaERNS_14TensorIteratorERKN3c106ScalarES8_EUlbbbE_St5arrayIPcLm4EELi4E23TrivialOffsetCalculatorILi3EjESD_ILi1EjENS0_6memory12LoadWithCastILi3EEENSG_13StoreWithCastILi1EEEEEviT_T0_T2_T3_T4_T5_,@function
        .size           _ZN2at6native27unrolled_elementwise_kernelIZNS0_54_GLOBAL__N__d8c5977b_16_LinearAlgebra_cu_35b291db_316116addr_kernel_cudaERNS_14TensorIteratorERKN3c106ScalarES8_EUlbbbE_St5arrayIPcLm4EELi4E23TrivialOffsetCalculatorILi3EjESD_ILi1EjENS0_6memory12LoadWithCastILi3EEENSG_13StoreWithCastILi1EEEEEviT_T0_T2_T3_T4_T5_,(.L_x_23995 - _ZN2at6native27unrolled_elementwise_kernelIZNS0_54_GLOBAL__N__d8c5977b_16_LinearAlgebra_cu_35b291db_316116addr_kernel_cudaERNS_14TensorIteratorERKN3c106ScalarES8_EUlbbbE_St5arrayIPcLm4EELi4E23TrivialOffsetCalculatorILi3EjESD_ILi1EjENS0_6memory12LoadWithCastILi3EEENSG_13StoreWithCastILi1EEEEEviT_T0_T2_T3_T4_T5_)
        .other          _ZN2at6native27unrolled_elementwise_kernelIZNS0_54_GLOBAL__N__d8c5977b_16_LinearAlgebra_cu_35b291db_316116addr_kernel_cudaERNS_14TensorIteratorERKN3c106ScalarES8_EUlbbbE_St5arrayIPcLm4EELi4E23TrivialOffsetCalculatorILi3EjESD_ILi1EjENS0_6memory12LoadWithCastILi3EEENSG_13StoreWithCastILi1EEEEEviT_T0_T2_T3_T4_T5_,@"STO_CUDA_ENTRY STV_DEFAULT"
_ZN2at6native27unrolled_elementwise_kernelIZNS0_54_GLOBAL__N__d8c5977b_16_LinearAlgebra_cu_35b291db_316116addr_kernel_cudaERNS_14TensorIteratorERKN3c106ScalarES8_EUlbbbE_St5arrayIPcLm4EELi4E23TrivialOffsetCalculatorILi3EjESD_ILi1EjENS0_6memory12LoadWithCastILi3EEENSG_13StoreWithCastILi1EEEEEviT_T0_T2_T3_T4_T5_:
.text._ZN2at6native27unrolled_elementwise_kernelIZNS0_54_GLOBAL__N__d8c5977b_16_LinearAlgebra_cu_35b291db_316116addr_kernel_cudaERNS_14TensorIteratorERKN3c106ScalarES8_EUlbbbE_St5arrayIPcLm4EELi4E23TrivialOffsetCalculatorILi3EjESD_ILi1EjENS0_6memory12LoadWithCastILi3EEENSG_13StoreWithCastILi1EEEEEviT_T0_T2_T3_T4_T5_:
        /* <DEDUP_REMOVED lines=8> */
[----:B------:R-:W4:Y:S01]  /*0080*/  LDCU.U8 UR38, c[0x0][0x3bd] ;  /* 0x000077a0ff2677ac */ /* 0x000f220008000000 */
[----:B------:R-:W-:Y:S01]  /*0090*/  P2R R22, PR, RZ, 0x4 ;  /* 0x00000004ff167803 */ /* 0x000fe20000000000 */
[----:B------:R-:W0:Y:S01]  /*00a0*/  LDC.U8 R23, c[0x0][0x3bc] ;  /* 0x0000ef00ff177b82 */ /* 0x000e220000000000 */
[----:B------:R-:W-:Y:S01]  /*00b0*/  P2R R19, PR, RZ, 0x2 ;  /* 0x00000002ff137803 */ /* 0x000fe20000000000 */
[----:B------:R-:W0:Y:S01]  /*00c0*/  LDCU.U8 UR39, c[0x0][0x3be] ;  /* 0x000077c0ff2777ac */ /* 0x000e220008000000 */
[----:B-1----:R-:W-:-:S02]  /*00d0*/  IMAD R16, R2, -0x200, R3 ;  /* 0xfffffe0002107824 */ /* 0x002fc400078e0203 */
        /* <DEDUP_REMOVED lines=28> */
.L_x_23442:
        /* <DEDUP_REMOVED lines=21> */
.L_x_23447:
[----:B------:R-:W2:Y:S02]  /*03f0*/  LDG.E.U8 R4, desc[UR36][R4.64] ;  /* 0x0000002404047981 */ /* 0x000ea4000c1e1100 */
[----:B--2---:R-:W-:-:S04]  /*0400*/  ISETP.NE.AND P0, PT, R4, RZ, PT ;  /* 0x000000ff0400720c */ /* 0x004fc80003f05270 */
[----:B------:R-:W-:Y:S01]  /*0410*/  P2R R22, PR, RZ, 0x1 ;  /* 0x00000001ff167803 */ /* 0x000fe20000000000 */
[----:B------:R-:W-:Y:S08]  /*0420*/  BRA `(.L_x_23449) ;  /* 0x0000000800847947 */ /* 0x000ff00003800000 */
.L_x_23446:
        /* <DEDUP_REMOVED lines=11> */
.L_x_23451:
[----:B------:R-:W2:Y:S02]  /*04e0*/  LDG.E R4, desc[UR36][R4.64] ;  /* 0x0000002404047981 */ /* 0x000ea4000c1e1900 */
[----:B--2---:R-:W-:-:S04]  /*04f0*/  ISETP.NE.AND P0, PT, R4, RZ, PT ;  /* 0x000000ff0400720c */ /* 0x004fc80003f05270 */
[----:B------:R-:W-:Y:S01]  /*0500*/  P2R R22, PR, RZ, 0x1 ;  /* 0x00000001ff167803 */ /* 0x000fe20000000000 */
[----:B------:R-:W-:Y:S08]  /*0510*/  BRA `(.L_x_23449) ;  /* 0x0000000800487947 */ /* 0x000ff00003800000 */
.L_x_23450:
[----:B------:R-:W2:Y:S02]  /*0520*/  LDG.E.U16 R4, desc[UR36][R4.64] ;  /* 0x0000002404047981 */ /* 0x000ea4000c1e1500 */
[----:B--2---:R-:W-:-:S04]  /*0530*/  ISETP.NE.AND P0, PT, R4, RZ, PT ;  /* 0x000000ff0400720c */ /* 0x004fc80003f05270 */
[----:B------:R-:W-:Y:S01]  /*0540*/  P2R R22, PR, RZ, 0x1 ;  /* 0x00000001ff167803 */ /* 0x000fe20000000000 */
[----:B------:R-:W-:Y:S08]  /*0550*/  BRA `(.L_x_23449) ;  /* 0x0000000800387947 */ /* 0x000ff00003800000 */
.L_x_23445:
        /* <DEDUP_REMOVED lines=10> */
.L_x_23453:
[----:B------:R-:W2:Y:S02]  /*0600*/  LDG.E.U16 R0, desc[UR36][R4.64] ;  /* 0x0000002404007981 */ /* 0x000ea4000c1e1500 */
[----:B--2---:R-:W-:-:S05]  /*0610*/  HADD2.F32 R0, -RZ, R0.H0_H0 ;  /* 0x20000000ff007230 */ /* 0x004fca0000004100 */
[----:B------:R-:W-:-:S04]  /*0620*/  FSETP.NEU.FTZ.AND P0, PT, R0, RZ, PT ;  /* 0x000000ff0000720b */ /* 0x000fc80003f1d000 */
[----:B------:R-:W-:Y:S01]  /*0630*/  P2R R22, PR, RZ, 0x1 ;  /* 0x00000001ff167803 */ /* 0x000fe20000000000 */
[----:B------:R-:W-:Y:S08]  /*0640*/  BRA `(.L_x_23449) ;  /* 0x0000000400fc7947 */ /* 0x000ff00003800000 */
.L_x_23452:
        /* <DEDUP_REMOVED lines=12> */
.L_x_23455:
        /* <DEDUP_REMOVED lines=10> */
.L_x_23454:
[----:B------:R-:W2:Y:S02]  /*07b0*/  LDG.E.64 R4, desc[UR36][R4.64] ;  /* 0x0000002404047981 */ /* 0x000ea4000c1e1b00 */
[----:B--2---:R-:W-:-:S06]  /*07c0*/  DSETP.NEU.AND P0, PT, R4, RZ, PT ;  /* 0x000000ff0400722a */ /* 0x004fcc0003f0d000 */
[----:B------:R-:W-:Y:S01]  /*07d0*/  P2R R22, PR, RZ, 0x1 ;  /* 0x00000001ff167803 */ /* 0x000fe20000000000 */
[----:B------:R-:W-:Y:S07]  /*07e0*/  BRA `(.L_x_23449) ;  /* 0x0000000400947947 */ /* 0x000fee0003800000 */
.L_x_23444:
        /* <DEDUP_REMOVED lines=12> */
.L_x_23458:
[----:B------:R-:W2:Y:S02]  /*08b0*/  LDG.E.128 R4, desc[UR36][R4.64] ;  /* 0x0000002404047981 */ /* 0x000ea4000c1e1d00 */
[----:B--2---:R-:W-:-:S06]  /*08c0*/  DSETP.NEU.AND P0, PT, R6, RZ, PT ;  /* 0x000000ff0600722a */ /* 0x004fcc0003f0d000 */
[----:B------:R-:W-:-:S06]  /*08d0*/  DSETP.NEU.OR P0, PT, R4, RZ, P0 ;  /* 0x000000ff0400722a */ /* 0x000fcc000070d400 */
[----:B------:R-:W-:Y:S01]  /*08e0*/  P2R R22, PR, RZ, 0x1 ;  /* 0x00000001ff167803 */ /* 0x000fe20000000000 */
[----:B------:R-:W-:Y:S07]  /*08f0*/  BRA `(.L_x_23449) ;  /* 0x0000000400507947 */ /* 0x000fee0003800000 */
.L_x_23457:
        /* <DEDUP_REMOVED lines=10> */
.L_x_23460:
        /* <DEDUP_REMOVED lines=12> */
.L_x_23459:
[----:B------:R-:W2:Y:S02]  /*0a60*/  LDG.E.U16 R0, desc[UR36][R4.64] ;  /* 0x0000002404007981 */ /* 0x000ea4000c1e1500 */
[----:B--2---:R-:W-:-:S05]  /*0a70*/  IMAD.U32 R0, R0, 0x10000, RZ ;  /* 0x0001000000007824 */ /* 0x004fca00078e00ff */
[----:B------:R-:W-:-:S04]  /*0a80*/  FSETP.NEU.FTZ.AND P0, PT, R0, RZ, PT ;  /* 0x000000ff0000720b */ /* 0x000fc80003f1d000 */
[----:B------:R-:W-:Y:S01]  /*0a90*/  P2R R22, PR, RZ, 0x1 ;  /* 0x00000001ff167803 */ /* 0x000fe20000000000 */
[----:B------:R-:W-:Y:S08]  /*0aa0*/  BRA `(.L_x_23449) ;  /* 0x0000000000e47947 */ /* 0x000ff00003800000 */
.L_x_23456:
        /* <DEDUP_REMOVED lines=12> */
.L_x_23463:
[----:B------:R-:W2:Y:S02]  /*0b70*/  LDG.E.U8 R4, desc[UR36][R4.64] ;  /* 0x0000002404047981 */ /* 0x000ea4000c1e1100 */
[----:B--2---:R-:W-:-:S04]  /*0b80*/  ISETP.NE.AND P0, PT, R4, RZ, PT ;  /* 0x000000ff0400720c */ /* 0x004fc80003f05270 */
[----:B------:R-:W-:Y:S01]  /*0b90*/  P2R R22, PR, RZ, 0x1 ;  /* 0x00000001ff167803 */ /* 0x000fe20000000000 */
[----:B------:R-:W-:Y:S08]  /*0ba0*/  BRA `(.L_x_23449) ;  /* 0x0000000000a47947 */ /* 0x000ff00003800000 */
.L_x_23462:
[----:B------:R-:W2:Y:S02]  /*0bb0*/  LDG.E.U8 R4, desc[UR36][R4.64] ;  /* 0x0000002404047981 */ /* 0x000ea4000c1e1100 */
[----:B--2---:R-:W-:-:S04]  /*0bc0*/  ISETP.NE.AND P0, PT, R4, RZ, PT ;  /* 0x000000ff0400720c */ /* 0x004fc80003f05270 */
[----:B------:R-:W-:Y:S01]  /*0bd0*/  P2R R22, PR, RZ, 0x1 ;  /* 0x00000001ff167803 */ /* 0x000fe20000000000 */
[----:B------:R-:W-:Y:S08]  /*0be0*/  BRA `(.L_x_23449) ;  /* 0x0000000000947947 */ /* 0x000ff00003800000 */
.L_x_23461:
[----:B------:R-:W-:-:S09]  /*0bf0*/  UISETP.NE.AND UP0, UPT, UR4, 0x1c, UPT ;  /* 0x0000001c0400788c */ /* 0x000fd2000bf05270 */
[----:B------:R-:W-:Y:S05]  /*0c00*/  BRA.U !UP0, `(.L_x_23464) ;  /* 0x0000000108807547 */ /* 0x000fea000b800000 */
[----:B------:R-:W-:-:S09]  /*0c10*/  UISETP.NE.AND UP0, UPT, UR4, 0x1d, UPT ;  /* 0x0000001d0400788c */ /* 0x000fd2000bf05270 */
[----:B------:R-:W-:Y:S05]  /*0c20*/  BRA.U !UP0, `(.L_x_23465) ;  /* 0x0000000108647547 */ /* 0x000fea000b800000 */
[----:B------:R-:W-:-:S09]  /*0c30*/  UISETP.NE.AND UP0, UPT, UR4, 0x2c, UPT ;  /* 0x0000002c0400788c */ /* 0x000fd2000bf05270 */
[----:B------:R-:W-:Y:S05]  /*0c40*/  BRA.U !UP0, `(.L_x_23466) ;  /* 0x00000001084c7547 */ /* 0x000fea000b800000 */
.L_x_23448:
        /* <DEDUP_REMOVED lines=16> */
.L_x_23467:
[----:B------:R-:W-:-:S04]  /*0d50*/  PLOP3.LUT P0, PT, PT, PT, PT, 0x8, 0x80 ;  /* 0x000000000080781c */ /* 0x000fc80003f0e170 */
[----:B------:R-:W-:Y:S01]  /*0d60*/  P2R R22, PR, RZ, 0x1 ;  /* 0x00000001ff167803 */ /* 0x000fe20000000000 */
[----:B------:R-:W-:Y:S08]  /*0d70*/  BRA `(.L_x_23449) ;  /* 0x0000000000307947 */ /* 0x000ff00003800000 */
.L_x_23466:
[----:B------:R-:W2:Y:S02]  /*0d80*/  LDG.E.U8 R4, desc[UR36][R4.64] ;  /* 0x0000002404047981 */ /* 0x000ea4000c1e1100 */
[----:B--2---:R-:W-:-:S04]  /*0d90*/  ISETP.NE.AND P0, PT, R4, RZ, PT ;  /* 0x000000ff0400720c */ /* 0x004fc80003f05270 */
[----:B------:R-:W-:Y:S01]  /*0da0*/  P2R R22, PR, RZ, 0x1 ;  /* 0x00000001ff167803 */ /* 0x000fe20000000000 */
[----:B------:R-:W-:Y:S08]  /*0db0*/  BRA `(.L_x_23449) ;  /* 0x0000000000207947 */ /* 0x000ff00003800000 */
.L_x_23465:
[----:B------:R-:W2:Y:S02]  /*0dc0*/  LDG.E.64 R4, desc[UR36][R4.64] ;  /* 0x0000002404047981 */ /* 0x000ea4000c1e1b00 */
[----:B--2---:R-:W-:-:S04]  /*0dd0*/  ISETP.NE.U32.AND P0, PT, R4, RZ, PT ;  /* 0x000000ff0400720c */ /* 0x004fc80003f05070 */
[----:B------:R-:W-:-:S04]  /*0de0*/  ISETP.NE.AND.EX P0, PT, R5, RZ, PT, P0 ;  /* 0x000000ff0500720c */ /* 0x000fc80003f05300 */
[----:B------:R-:W-:Y:S01]  /*0df0*/  P2R R22, PR, RZ, 0x1 ;  /* 0x00000001ff167803 */ /* 0x000fe20000000000 */
[----:B------:R-:W-:Y:S08]  /*0e00*/  BRA `(.L_x_23449) ;  /* 0x00000000000c7947 */ /* 0x000ff00003800000 */
.L_x_23464:
[----:B------:R-:W2:Y:S02]  /*0e10*/  LDG.E R4, desc[UR36][R4.64] ;  /* 0x0000002404047981 */ /* 0x000ea4000c1e1900 */
[----:B--2---:R-:W-:-:S04]  /*0e20*/  ISETP.NE.AND P0, PT, R4, RZ, PT ;  /* 0x000000ff0400720c */ /* 0x004fc80003f05270 */
[----:B------:R-:W-:-:S09]  /*0e30*/  P2R R22, PR, RZ, 0x1 ;  /* 0x00000001ff167803 */ /* 0x000fd20000000000 */
.L_x_23449:
[----:B------:R-:W-:Y:S05]  /*0e40*/  BSYNC.RECONVERGENT B6 ;  /* 0x0000000000067941 */ /* 0x000fea0003800200 */
.L_x_23443:
        /* <DEDUP_REMOVED lines=21> */
.L_x_23472:
[----:B------:R-:W2:Y:S02]  /*0fa0*/  LDG.E.U8 R4, desc[UR36][R4.64] ;  /* 0x0000002404047981 */ /* 0x000ea4000c1e1100 */
[----:B--2---:R-:W-:-:S04]  /*0fb0*/  ISETP.NE.AND P0, PT, R4, RZ, PT ;  /* 0x000000ff0400720c */ /* 0x004fc80003f05270 */
[----:B------:R-:W-:Y:S01]  /*0fc0*/  P2R R19, PR, RZ, 0x1 ;  /* 0x00000001ff137803 */ /* 0x000fe20000000000 */
[----:B------:R-:W-:Y:S08]  /*0fd0*/  BRA `(.L_x_23474) ;  /* 0x0000000800847947 */ /* 0x000ff00003800000 */
.L_x_23471:
        /* <DEDUP_REMOVED lines=11> */
.L_x_23476:
[----:B------:R-:W2:Y:S02]  /*1090*/  LDG.E R4, desc[UR36][R4.64] ;  /* 0x0000002404047981 */ /* 0x000ea4000c1e1900 */
[----:B--2---:R-:W-:-:S04]  /*10a0*/  ISETP.NE.AND P0, PT, R4, RZ, PT ;  /* 0x000000ff0400720c */ /* 0x004fc80003f05270 */
[----:B------:R-:W-:Y:S01]  /*10b0*/  P2R R19, PR, RZ, 0x1 ;  /* 0x00000001ff137803 */ /* 0x000fe20000000000 */
[----:B------:R-:W-:Y:S08]  /*10c0*/  BRA `(.L_x_23474) ;  /* 0x0000000800487947 */ /* 0x000ff00003800000 */
.L_x_23475:
[----:B------:R-:W2:Y:S02]  /*10d0*/  LDG.E.U16 R4, desc[UR36][R4.64] ;  /* 0x0000002404047981 */ /* 0x000ea4000c1e1500 */
[----:B--2---:R-:W-:-:S04]  /*10e0*/  ISETP.NE.AND P0, PT, R4, RZ, PT ;  /* 0x000000ff0400720c */ /* 0x004fc80003f05270 */
[----:B------:R-:W-:Y:S01]  /*10f0*/  P2R R19, PR, RZ, 0x1 ;  /* 0x00000001ff137803 */ /* 0x000fe20000000000 */
[----:B------:R-:W-:Y:S08]  /*1100*/  BRA `(.L_x_23474) ;  /* 0x0000000800387947 */ /* 0x000ff00003800000 */
.L_x_23470:
        /* <DEDUP_REMOVED lines=10> */
.L_x_23478:
[----:B------:R-:W2:Y:S02]  /*11b0*/  LDG.E.U16 R0, desc[UR36][R4.64] ;  /* 0x0000002404007981 */ /* 0x000ea4000c1e1500 */
[----:B--2---:R-:W-:-:S05]  /*11c0*/  HADD2.F32 R0, -RZ, R0.H0_H0 ;  /* 0x20000000ff007230 */ /* 0x004fca0000004100 */
[----:B------:R-:W-:-:S04]  /*11d0*/  FSETP.NEU.FTZ.AND P0, PT, R0, RZ, PT ;  /* 0x000000ff0000720b */ /* 0x000fc80003f1d000 */
[----:B------:R-:W-:Y:S01]  /*11e0*/  P2R R19, PR, RZ, 0x1 ;  /* 0x00000001ff137803 */ /* 0x000fe20000000000 */
[----:B------:R-:W-:Y:S08]  /*11f0*/  BRA `(.L_x_23474) ;  /* 0x0000000400fc7947 */ /* 0x000ff00003800000 */
.L_x_23477:
        /* <DEDUP_REMOVED lines=12> */
.L_x_23480:
        /* <DEDUP_REMOVED lines=10> */
.L_x_23479:
[----:B------:R-:W2:Y:S02]  /*1360*/  LDG.E.64 R4, desc[UR36][R4.64] ;  /* 0x0000002404047981 */ /* 0x000ea4000c1e1b00 */
[----:B--2---:R-:W-:-:S06]  /*1370*/  DSETP.NEU.AND P0, PT, R4, RZ, PT ;  /* 0x000000ff0400722a */ /* 0x004fcc0003f0d000 */
[----:B------:R-:W-:Y:S01]  /*1380*/  P2R R19, PR, RZ, 0x1 ;  /* 0x00000001ff137803 */ /* 0x000fe20000000000 */
[----:B------:R-:W-:Y:S07]  /*1390*/  BRA `(.L_x_23474) ;  /* 0x0000000400947947 */ /* 0x000fee0003800000 */
.L_x_23469:
        /* <DEDUP_REMOVED lines=12> */
.L_x_23483:
[----:B------:R-:W2:Y:S02]  /*1460*/  LDG.E.128 R4, desc[UR36][R4.64] ;  /* 0x0000002404047981 */ /* 0x000ea4000c1e1d00 */
[----:B--2---:R-:W-:-:S06]  /*1470*/  DSETP.NEU.AND P0, PT, R6, RZ, PT ;  /* 0x000000ff0600722a */ /* 0x004fcc0003f0d000 */
[----:B------:R-:W-:-:S06]  /*1480*/  DSETP.NEU.OR P0, PT, R4, RZ, P0 ;  /* 0x000000ff0400722a */ /* 0x000fcc000070d400 */
[----:B------:R-:W-:Y:S01]  /*1490*/  P2R R19, PR, RZ, 0x1 ;  /* 0x00000001ff137803 */ /* 0x000fe20000000000 */
[----:B------:R-:W-:Y:S07]  /*14a0*/  BRA `(.L_x_23474) ;  /* 0x0000000400507947 */ /* 0x000fee0003800000 */
.L_x_23482:
        /* <DEDUP_REMOVED lines=10> */
.L_x_23485:
        /* <DEDUP_REMOVED lines=12> */
.L_x_23484:
[----:B------:R-:W2:Y:S02]  /*1610*/  LDG.E.U16 R0, desc[UR36][R4.64] ;  /* 0x0000002404007981 */ /* 0x000ea4000c1e1500 */
[----:B--2---:R-:W-:-:S05]  /*1620*/  IMAD.U32 R0, R0, 0x10000, RZ ;  /* 0x0001000000007824 */ /* 0x004fca00078e00ff */
[----:B------:R-:W-:-:S04]  /*1630*/  FSETP.NEU.FTZ.AND P0, PT, R0, RZ, PT ;  /* 0x000000ff0000720b */ /* 0x000fc80003f1d000 */
[----:B------:R-:W-:Y:S01]  /*1640*/  P2R R19, PR, RZ, 0x1 ;  /* 0x00000001ff137803 */ /* 0x000fe20000000000 */
[----:B------:R-:W-:Y:S08]  /*1650*/  BRA `(.L_x_23474) ;  /* 0x0000000000e47947 */ /* 0x000ff00003800000 */
.L_x_23481:
        /* <DEDUP_REMOVED lines=12> */
.L_x_23488:
[----:B------:R-:W2:Y:S02]  /*1720*/  LDG.E.U8 R4, desc[UR36][R4.64] ;  /* 0x0000002404047981 */ /* 0x000ea4000c1e1100 */
[----:B--2---:R-:W-:-:S04]  /*1730*/  ISETP.NE.AND P0, PT, R4, RZ, PT ;  /* 0x000000ff0400720c */ /* 0x004fc80003f05270 */
[----:B------:R-:W-:Y:S01]  /*1740*/  P2R R19, PR, RZ, 0x1 ;  /* 0x00000001ff137803 */ /* 0x000fe20000000000 */
[----:B------:R-:W-:Y:S08]  /*1750*/  BRA `(.L_x_23474) ;  /* 0x0000000000a47947 */ /* 0x000ff00003800000 */
.L_x_23487:
[----:B------:R-:W2:Y:S02]  /*1760*/  LDG.E.U8 R4, desc[UR36][R4.64] ;  /* 0x0000002404047981 */ /* 0x000ea4000c1e1100 */
[----:B--2---:R-:W-:-:S04]  /*1770*/  ISETP.NE.AND P0, PT, R4, RZ, PT ;  /* 0x000000ff0400720c */ /* 0x004fc80003f05270 */
[----:B------:R-:W-:Y:S01]  /*1780*/  P2R R19, PR, RZ, 0x1 ;  /* 0x00000001ff137803 */ /* 0x000fe20000000000 */
[----:B------:R-:W-:Y:S08]  /*1790*/  BRA `(.L_x_23474) ;  /* 0x0000000000947947 */ /* 0x000ff00003800000 */
.L_x_23486:
[----:B------:R-:W-:-:S09]  /*17a0*/  UISETP.NE.AND UP0, UPT, UR4, 0x1c, UPT ;  /* 0x0000001c0400788c */ /* 0x000fd2000bf05270 */
[----:B------:R-:W-:Y:S05]  /*17b0*/  BRA.U !UP0, `(.L_x_23489) ;  /* 0x0000000108807547 */ /* 0x000fea000b800000 */
[----:B------:R-:W-:-:S09]  /*17c0*/  UISETP.NE.AND UP0, UPT, UR4, 0x1d, UPT ;  /* 0x0000001d0400788c */ /* 0x000fd2000bf05270 */
[----:B------:R-:W-:Y:S05]  /*17d0*/  BRA.U !UP0, `(.L_x_23490) ;  /* 0x0000000108647547 */ /* 0x000fea000b800000 */
[----:B------:R-:W-:-:S09]  /*17e0*/  UISETP.NE.AND UP0, UPT, UR4, 0x2c, UPT ;  /* 0x0000002c0400788c */ /* 0x000fd2000bf05270 */
[----:B------:R-:W-:Y:S05]  /*17f0*/  BRA.U !UP0, `(.L_x_23491) ;  /* 0x00000001084c7547 */ /* 0x000fea000b800000 */
.L_x_23473:
        /* <DEDUP_REMOVED lines=16> */
.L_x_23492:
[----:B------:R-:W-:-:S04]  /*1900*/  PLOP3.LUT P0, PT, PT, PT, PT, 0x8, 0x80 ;  /* 0x000000000080781c */ /* 0x000fc80003f0e170 */
[----:B------:R-:W-:Y:S01]  /*1910*/  P2R R19, PR, RZ, 0x1 ;  /* 0x00000001ff137803 */ /* 0x000fe20000000000 */
[----:B------:R-:W-:Y:S08]  /*1920*/  BRA `(.L_x_23474) ;  /* 0x0000000000307947 */ /* 0x000ff00003800000 */
.L_x_23491:
[----:B------:R-:W2:Y:S02]  /*1930*/  LDG.E.U8 R4, desc[UR36][R4.64] ;  /* 0x0000002404047981 */ /* 0x000ea4000c1e1100 */
[----:B--2---:R-:W-:-:S04]  /*1940*/  ISETP.NE.AND P0, PT, R4, RZ, PT ;  /* 0x000000ff0400720c */ /* 0x004fc80003f05270 */
[----:B------:R-:W-:Y:S01]  /*1950*/  P2R R19, PR, RZ, 0x1 ;  /* 0x00000001ff137803 */ /* 0x000fe20000000000 */
[----:B------:R-:W-:Y:S08]  /*1960*/  BRA `(.L_x_23474) ;  /* 0x0000000000207947 */ /* 0x000ff00003800000 */
.L_x_23490:
[----:B------:R-:W2:Y:S02]  /*1970*/  LDG.E.64 R4, desc[UR36][R4.64] ;  /* 0x0000002404047981 */ /* 0x000ea4000c1e1b00 */
[----:B--2---:R-:W-:-:S04]  /*1980*/  ISETP.NE.U32.AND P0, PT, R4, RZ, PT ;  /* 0x000000ff0400720c */ /* 0x004fc80003f05070 */
[----:B------:R-:W-:-:S04]  /*1990*/  ISETP.NE.AND.EX P0, PT, R5, RZ, PT, P0 ;  /* 0x000000ff0500720c */ /* 0x000fc80003f05300 */
[----:B------:R-:W-:Y:S01]  /*19a0*/  P2R R19, PR, RZ, 0x1 ;  /* 0x00000001ff137803 */ /* 0x000fe20000000000 */
[----:B------:R-:W-:Y:S08]  /*19b0*/  BRA `(.L_x_23474) ;  /* 0x00000000000c7947 */ /* 0x000ff00003800000 */
.L_x_23489:
[----:B------:R-:W2:Y:S02]  /*19c0*/  LDG.E R4, desc[UR36][R4.64] ;  /* 0x0000002404047981 */ /* 0x000ea4000c1e1900 */
[----:B--2---:R-:W-:-:S04]  /*19d0*/  ISETP.NE.AND P0, PT, R4, RZ, PT ;  /* 0x000000ff0400720c */ /* 0x004fc80003f05270 */
[----:B------:R-:W-:-:S09]  /*19e0*/  P2R R19, PR, RZ, 0x1 ;  /* 0x00000001ff137803 */ /* 0x000fd20000000000 */
.L_x_23474:
[----:B------:R-:W-:Y:S05]  /*19f0*/  BSYNC.RECONVERGENT B6 ;  /* 0x0000000000067941 */ /* 0x000fea0003800200 */
.L_x_23468:
[----:B------:R-:W-:-:S07]  /*1a00*/  VIADD R25, R17, 0x80 ;  /* 0x0000008011197836 */ /* 0x000fce0000000000 */
.L_x_23441:
[----:B------:R-:W-:Y:S05]  /*1a10*/  BSYNC.RECONVERGENT B7 ;  /* 0x0000000000077941 */ /* 0x000fea0003800200 */
.L_x_23440:
[----:B------:R-:W-:Y:S01]  /*1a20*/  ISETP.GE.AND P0, PT, R25, R16, PT ;  /* 0x000000101900720c */ /* 0x000fe20003f06270 */
[----:B------:R-:W-:Y:S01]  /*1a30*/  BSSY.RECONVERGENT B7, `(.L_x_23493) ;  /* 0x0000196000077945 */ /* 0x000fe20003800200 */
[----:B------:R-:W-:Y:S02]  /*1a40*/  PLOP3.LUT P2, PT, PT, PT, PT, 0x8, 0x80 ;  /* 0x000000000080781c */ /* 0x000fe40003f4e170 */
[----:B------:R-:W-:Y:S02]  /*1a50*/  PLOP3.LUT P1, PT, PT, PT, PT, 0x8, 0x80 ;  /* 0x000000000080781c */ /* 0x000fe40003f2e170 */
[----:B------:R-:W-:Y:S02]  /*1a60*/  P2R R18, PR, RZ, 0x4 ;  /* 0x00000004ff127803 */ /* 0x000fe40000000000 */
[----:B------:R-:W-:-:S05]  /*1a70*/  P2R R24, PR, RZ, 0x2 ;  /* 0x00000002ff187803 */ /* 0x000fca0000000000 */
[----:B------:R-:W-:Y:S05]  /*1a80*/  @P0 BRA `(.L_x_23494) ;  /* 0x0000001800400947 */ /* 0x000fea0003800000 */
        /* <DEDUP_REMOVED lines=25> */
.L_x_23495:
        /* <DEDUP_REMOVED lines=21> */
.L_x_23500:
[----:B------:R-:W2:Y:S02]  /*1d70*/  LDG.E.U8 R4, desc[UR36][R4.64] ;  /* 0x0000002404047981 */ /* 0x000ea4000c1e1100 */
[----:B--2---:R-:W-:-:S04]  /*1d80*/  ISETP.NE.AND P0, PT, R4, RZ, PT ;  /* 0x000000ff0400720c */ /* 0x004fc80003f05270 */
[----:B------:R-:W-:Y:S01]  /*1d90*/  P2R R18, PR, RZ, 0x1 ;  /* 0x00000001ff127803 */ /* 0x000fe20000000000 */
[----:B------:R-:W-:Y:S08]  /*1da0*/  BRA `(.L_x_23502) ;  /* 0x0000000800847947 */ /* 0x000ff00003800000 */
.L_x_23499:
        /* <DEDUP_REMOVED lines=11> */
.L_x_23504:
[----:B------:R-:W2:Y:S02]  /*1e60*/  LDG.E R4, desc[UR36][R4.64] ;  /* 0x0000002404047981 */ /* 0x000ea4000c1e1900 */
[----:B--2---:R-:W-:-:S04]  /*1e70*/  ISETP.NE.AND P0, PT, R4, RZ, PT ;  /* 0x000000ff0400720c */ /* 0x004fc80003f05270 */
[----:B------:R-:W-:Y:S01]  /*1e80*/  P2R R18, PR, RZ, 0x1 ;  /* 0x00000001ff127803 */ /* 0x000fe20000000000 */
[----:B------:R-:W-:Y:S08]  /*1e90*/  BRA `(.L_x_23502) ;  /* 0x0000000800487947 */ /* 0x000ff00003800000 */
.L_x_23503:
[----:B------:R-:W2:Y:S02]  /*1ea0*/  LDG.E.U16 R4, desc[UR36][R4.64] ;  /* 0x0000002404047981 */ /* 0x000ea4000c1e1500 */
[----:B--2---:R-:W-:-:S04]  /*1eb0*/  ISETP.NE.AND P0, PT, R4, RZ, PT ;  /* 0x000000ff0400720c */ /* 0x004fc80003f05270 */
[----:B------:R-:W-:Y:S01]  /*1ec0*/  P2R R18, PR, RZ, 0x1 ;  /* 0x00000001ff127803 */ /* 0x000fe20000000000 */
[----:B------:R-:W-:Y:S08]  /*1ed0*/  BRA `(.L_x_23502) ;  /* 0x0000000800387947 */ /* 0x000ff00003800000 */
.L_x_23498:
        /* <DEDUP_REMOVED lines=10> */
.L_x_23506:
[----:B------:R-:W2:Y:S02]  /*1f80*/  LDG.E.U16 R0, desc[UR36][R4.64] ;  /* 0x0000002404007981 */ /* 0x000ea4000c1e1500 */
[----:B--2---:R-:W-:-:S05]  /*1f90*/  HADD2.F32 R0, -RZ, R0.H0_H0 ;  /* 0x20000000ff007230 */ /* 0x004fca0000004100 */
[----:B------:R-:W-:-:S04]  /*1fa0*/  FSETP.NEU.FTZ.AND P0, PT, R0, RZ, PT ;  /* 0x000000ff0000720b */ /* 0x000fc80003f1d000 */
[----:B------:R-:W-:Y:S01]  /*1fb0*/  P2R R18, PR, RZ, 0x1 ;  /* 0x00000001ff127803 */ /* 0x000fe20000000000 */
[----:B------:R-:W-:Y:S08]  /*1fc0*/  BRA `(.L_x_23502) ;  /* 0x0000000400fc7947 */ /* 0x000ff00003800000 */
.L_x_23505:
        /* <DEDUP_REMOVED lines=12> */
.L_x_23508:
        /* <DEDUP_REMOVED lines=10> */
.L_x_23507:
[----:B------:R-:W2:Y:S02]  /*2130*/  LDG.E.64 R4, desc[UR36][R4.64] ;  /* 0x0000002404047981 */ /* 0x000ea4000c1e1b00 */
[----:B--2---:R-:W-:-:S06]  /*2140*/  DSETP.NEU.AND P0, PT, R4, RZ, PT ;  /* 0x000000ff0400722a */ /* 0x004fcc0003f0d000 */
[----:B------:R-:W-:Y:S01]  /*2150*/  P2R R18, PR, RZ, 0x1 ;  /* 0x00000001ff127803 */ /* 0x000fe20000000000 */
[----:B------:R-:W-:Y:S07]  /*2160*/  BRA `(.L_x_23502) ;  /* 0x0000000400947947 */ /* 0x000fee0003800000 */
.L_x_23497:
        /* <DEDUP_REMOVED lines=12> */
.L_x_23511:
[----:B------:R-:W2:Y:S02]  /*2230*/  LDG.E.128 R4, desc[UR36][R4.64] ;  /* 0x0000002404047981 */ /* 0x000ea4000c1e1d00 */
[----:B--2---:R-:W-:-:S06]  /*2240*/  DSETP.NEU.AND P0, PT, R6, RZ, PT ;  /* 0x000000ff0600722a */ /* 0x004fcc0003f0d000 */
[----:B------:R-:W-:-:S06]  /*2250*/  DSETP.NEU.OR P0, PT, R4, RZ, P0 ;  /* 0x000000ff0400722a */ /* 0x000fcc000070d400 */
[----:B------:R-:W-:Y:S01]  /*2260*/  P2R R18, PR, RZ, 0x1 ;  /* 0x00000001ff127803 */ /* 0x000fe20000000000 */
[----:B------:R-:W-:Y:S07]  /*2270*/  BRA `(.L_x_23502) ;  /* 0x0000000400507947 */ /* 0x000fee0003800000 */
.L_x_23510:
        /* <DEDUP_REMOVED lines=10> */
.L_x_23513:
        /* <DEDUP_REMOVED lines=12> */
.L_x_23512:
[----:B------:R-:W2:Y:S02]  /*23e0*/  LDG.E.U16 R0, desc[UR36][R4.64] ;  /* 0x0000002404007981 */ /* 0x000ea4000c1e1500 */
[----:B--2---:R-:W-:-:S05]  /*23f0*/  IMAD.U32 R0, R0, 0x10000, RZ ;  /* 0x0001000000007824 */ /* 0x004fca00078e00ff */
[----:B------:R-:W-:-:S04]  /*2400*/  FSETP.NEU.FTZ.AND P0, PT, R0, RZ, PT ;  /* 0x000000ff0000720b */ /* 0x000fc80003f1d000 */
[----:B------:R-:W-:Y:S01]  /*2410*/  P2R R18, PR, RZ, 0x1 ;  /* 0x00000001ff127803 */ /* 0x000fe20000000000 */
[----:B------:R-:W-:Y:S08]  /*2420*/  BRA `(.L_x_23502) ;  /* 0x0000000000e47947 */ /* 0x000ff00003800000 */
.L_x_23509:
        /* <DEDUP_REMOVED lines=12> */
.L_x_23516:
[----:B------:R-:W2:Y:S02]  /*24f0*/  LDG.E.U8 R4, desc[UR36][R4.64] ;  /* 0x0000002404047981 */ /* 0x000ea4000c1e1100 */
[----:B--2---:R-:W-:-:S04]  /*2500*/  ISETP.NE.AND P0, PT, R4, RZ, PT ;  /* 0x000000ff0400720c */ /* 0x004fc80003f05270 */
[----:B------:R-:W-:Y:S01]  /*2510*/  P2R R18, PR, RZ, 0x1 ;  /* 0x00000001ff127803 */ /* 0x000fe20000000000 */
[----:B------:R-:W-:Y:S08]  /*2520*/  BRA `(.L_x_23502) ;  /* 0x0000000000a47947 */ /* 0x000ff00003800000 */
.L_x_23515:
[----:B------:R-:W2:Y:S02]  /*2530*/  LDG.E.U8 R4, desc[UR36][R4.64] ;  /* 0x0000002404047981 */ /* 0x000ea4000c1e1100 */
[----:B--2---:R-:W-:-:S04]  /*2540*/  ISETP.NE.AND P0, PT, R4, RZ, PT ;  /* 0x000000ff0400720c */ /* 0x004fc80003f05270 */
[----:B------:R-:W-:Y:S01]  /*2550*/  P2R R18, PR, RZ, 0x1 ;  /* 0x00000001ff127803 */ /* 0x000fe20000000000 */
[----:B------:R-:W-:Y:S08]  /*2560*/  BRA `(.L_x_23502) ;  /* 0x0000000000947947 */ /* 0x000ff00003800000 */
.L_x_23514:
        /* <DEDUP_REMOVED lines=10> */
.L_x_23501:
        /* <DEDUP_REMOVED lines=16> */
.L_x_23519:
[----:B------:R-:W-:-:S04]  /*2710*/  PLOP3.LUT P0, PT, PT, PT, PT, 0x8, 0x80 ;  /* 0x000000000080781c */ /* 0x000fc80003f0e170 */
[----:B------:R-:W-:Y:S01]  /*2720*/  P2R R18, PR, RZ, 0x1 ;  /* 0x00000001ff127803 */ /* 0x000fe20000000000 */
[----:B------:R-:W-:Y:S08]  /*2730*/  BRA `(.L_x_23502) ;  /* 0x0000000000207947 */ /* 0x000ff00003800000 */
.L_x_23518:
[----:B------:R-:W2:Y:S02]  /*2740*/  LDG.E.64 R4, desc[UR36][R4.64] ;  /* 0x0000002404047981 */ /* 0x000ea4000c1e1b00 */
[----:B--2---:R-:W-:-:S04]  /*2750*/  ISETP.NE.U32.AND P0, PT, R4, RZ, PT ;  /* 0x000000ff0400720c */ /* 0x004fc80003f05070 */
[----:B------:R-:W-:-:S04]  /*2760*/  ISETP.NE.AND.EX P0, PT, R5, RZ, PT, P0 ;  /* 0x000000ff0500720c */ /* 0x000fc80003f05300 */
[----:B------:R-:W-:Y:S01]  /*2770*/  P2R R18, PR, RZ, 0x1 ;  /* 0x00000001ff127803 */ /* 0x000fe20000000000 */
[----:B------:R-:W-:Y:S08]  /*2780*/  BRA `(.L_x_23502) ;  /* 0x00000000000c7947 */ /* 0x000ff00003800000 */
.L_x_23517:
[----:B------:R-:W2:Y:S02]  /*2790*/  LDG.E R4, desc[UR36][R4.64] ;  /* 0x0000002404047981 */ /* 0x000ea4000c1e1900 */
[----:B--2---:R-:W-:-:S04]  /*27a0*/  ISETP.NE.AND P0, PT, R4, RZ, PT ;  /* 0x000000ff0400720c */ /* 0x004fc80003f05270 */
[----:B------:R-:W-:-:S09]  /*27b0*/  P2R R18, PR, RZ, 0x1 ;  /* 0x00000001ff127803 */ /* 0x000fd20000000000 */
.L_x_23502:
[----:B------:R-:W-:Y:S05]  /*27c0*/  BSYNC.RECONVERGENT B6 ;  /* 0x0000000000067941 */ /* 0x000fea0003800200 */
.L_x_23496:
        /* <DEDUP_REMOVED lines=21> */
.L_x_23524:
[----:B------:R-:W2:Y:S02]  /*2920*/  LDG.E.U8 R4, desc[UR36][R4.64] ;  /* 0x0000002404047981 */ /* 0x000ea4000c1e1100 */
[----:B--2---:R-:W-:-:S04]  /*2930*/  ISETP.NE.AND P0, PT, R4, RZ, PT ;  /* 0x000000ff0400720c */ /* 0x004fc80003f05270 */
[----:B------:R-:W-:Y:S01]  /*2940*/  P2R R24, PR, RZ, 0x1 ;  /* 0x00000001ff187803 */ /* 0x000fe20000000000 */
[----:B------:R-:W-:Y:S08]  /*2950*/  BRA `(.L_x_23526) ;  /* 0x0000000800847947 */ /* 0x000ff00003800000 */
.L_x_23523:
        /* <DEDUP_REMOVED lines=11> */
.L_x_23528:
[----:B------:R-:W2:Y:S02]  /*2a10*/  LDG.E R4, desc[UR36][R4.64] ;  /* 0x0000002404047981 */ /* 0x000ea4000c1e1900 */
[----:B--2---:R-:W-:-:S04]  /*2a20*/  ISETP.NE.AND P0, PT, R4, RZ, PT ;  /* 0x000000ff0400720c */ /* 0x004fc80003f05270 */
[----:B------:R-:W-:Y:S01]  /*2a30*/  P2R R24, PR, RZ, 0x1 ;  /* 0x00000001ff187803 */ /* 0x000fe20000000000 */
[----:B------:R-:W-:Y:S08]  /*2a40*/  BRA `(.L_x_23526) ;  /* 0x0000000800487947 */ /* 0x000ff00003800000 */
.L_x_23527:
[----:B------:R-:W2:Y:S02]  /*2a50*/  LDG.E.U16 R4, desc[UR36][R4.64] ;  /* 0x0000002404047981 */ /* 0x000ea4000c1e1500 */
[----:B--2---:R-:W-:-:S04]  /*2a60*/  ISETP.NE.AND P0, PT, R4, RZ, PT ;  /* 0x000000ff0400720c */ /* 0x004fc80003f05270 */
[----:B------:R-:W-:Y:S01]  /*2a70*/  P2R R24, PR, RZ, 0x1 ;  /* 0x00000001ff187803 */ /* 0x000fe20000000000 */
[----:B------:R-:W-:Y:S08]  /*2a80*/  BRA `(.L_x_23526) ;  /* 0x0000000800387947 */ /* 0x000ff00003800000 */
.L_x_23522:
        /* <DEDUP_REMOVED lines=10> */
.L_x_23530:
[----:B------:R-:W2:Y:S02]  /*2b30*/  LDG.E.U16 R0, desc[UR36][R4.64] ;  /* 0x0000002404007981 */ /* 0x000ea4000c1e1500 */
[----:B--2---:R-:W-:-:S05]  /*2b40*/  HADD2.F32 R0, -RZ, R0.H0_H0 ;  /* 0x20000000ff007230 */ /* 0x004fca0000004100 */
[----:B------:R-:W-:-:S04]  /*2b50*/  FSETP.NEU.FTZ.AND P0, PT, R0, RZ, PT ;  /* 0x000000ff0000720b */ /* 0x000fc80003f1d000 */
[----:B------:R-:W-:Y:S01]  /*2b60*/  P2R R24, PR, RZ, 0x1 ;  /* 0x00000001ff187803 */ /* 0x000fe20000000000 */
[----:B------:R-:W-:Y:S08]  /*2b70*/  BRA `(.L_x_23526) ;  /* 0x0000000400fc7947 */ /* 0x000ff00003800000 */
.L_x_23529:
        /* <DEDUP_REMOVED lines=12> */
.L_x_23532:
        /* <DEDUP_REMOVED lines=10> */
.L_x_23531:
[----:B------:R-:W2:Y:S02]  /*2ce0*/  LDG.E.64 R4, desc[UR36][R4.64] ;  /* 0x0000002404047981 */ /* 0x000ea4000c1e1b00 */
[----:B--2---:R-:W-:-:S06]  /*2cf0*/  DSETP.NEU.AND P0, PT, R4, RZ, PT ;  /* 0x000000ff0400722a */ /* 0x004fcc0003f0d000 */
[----:B------:R-:W-:Y:S01]  /*2d00*/  P2R R24, PR, RZ, 0x1 ;  /* 0x00000001ff187803 */ /* 0x000fe20000000000 */
[----:B------:R-:W-:Y:S07]  /*2d10*/  BRA `(.L_x_23526) ;  /* 0x0000000400947947 */ /* 0x000fee0003800000 */
.L_x_23521:
        /* <DEDUP_REMOVED lines=12> */
.L_x_23535:
[----:B------:R-:W2:Y:S02]  /*2de0*/  LDG.E.128 R4, desc[UR36][R4.64] ;  /* 0x0000002404047981 */ /* 0x000ea4000c1e1d00 */
[----:B--2---:R-:W-:-:S06]  /*2df0*/  DSETP.NEU.AND P0, PT, R6, RZ, PT ;  /* 0x000000ff0600722a */ /* 0x004fcc0003f0d000 */
[----:B------:R-:W-:-:S06]  /*2e00*/  DSETP.NEU.OR P0, PT, R4, RZ, P0 ;  /* 0x000000ff0400722a */ /* 0x000fcc000070d400 */
[----:B------:R-:W-:Y:S01]  /*2e10*/  P2R R24, PR, RZ, 0x1 ;  /* 0x00000001ff187803 */ /* 0x000fe20000000000 */
[----:B------:R-:W-:Y:S07]  /*2e20*/  BRA `(.L_x_23526) ;  /* 0x0000000400507947 */ /* 0x000fee0003800000 */
.L_x_23534:
        /* <DEDUP_REMOVED lines=10> */
.L_x_23537:
        /* <DEDUP_REMOVED lines=12> */
.L_x_23536:
[----:B------:R-:W2:Y:S02]  /*2f90*/  LDG.E.U16 R0, desc[UR36][R4.64] ;  /* 0x0000002404007981 */ /* 0x000ea4000c1e1500 */
[----:B--2---:R-:W-:-:S05]  /*2fa0*/  IMAD.U32 R0, R0, 0x10000, RZ ;  /* 0x0001000000007824 */ /* 0x004fca00078e00ff */
[----:B------:R-:W-:-:S04]  /*2fb0*/  FSETP.NEU.FTZ.AND P0, PT, R0, RZ, PT ;  /* 0x000000ff0000720b */ /* 0x000fc80003f1d000 */
[----:B------:R-:W-:Y:S01]  /*2fc0*/  P2R R24, PR, RZ, 0x1 ;  /* 0x00000001ff187803 */ /* 0x000fe20000000000 */
[----:B------:R-:W-:Y:S08]  /*2fd0*/  BRA `(.L_x_23526) ;  /* 0x0000000000e47947 */ /* 0x000ff00003800000 */
.L_x_23533:
        /* <DEDUP_REMOVED lines=12> */
.L_x_23540:
[----:B------:R-:W2:Y:S02]  /*30a0*/  LDG.E.U8 R4, desc[UR36][R4.64] ;  /* 0x0000002404047981 */ /* 0x000ea4000c1e1100 */
[----:B--2---:R-:W-:-:S04]  /*30b0*/  ISETP.NE.AND P0, PT, R4, RZ, PT ;  /* 0x000000ff0400720c */ /* 0x004fc80003f05270 */
[----:B------:R-:W-:Y:S01]  /*30c0*/  P2R R24, PR, RZ, 0x1 ;  /* 0x00000001ff187803 */ /* 0x000fe20000000000 */
[----:B------:R-:W-:Y:S08]  /*30d0*/  BRA `(.L_x_23526) ;  /* 0x0000000000a47947 */ /* 0x000ff00003800000 */
.L_x_23539:
[----:B------:R-:W2:Y:S02]  /*30e0*/  LDG.E.U8 R4, desc[UR36][R4.64] ;  /* 0x0000002404047981 */ /* 0x000ea4000c1e1100 */
[----:B--2---:R-:W-:-:S04]  /*30f0*/  ISETP.NE.AND P0, PT, R4, RZ, PT ;  /* 0x000000ff0400720c */ /* 0x004fc80003f05270 */
[----:B------:R-:W-:Y:S01]  /*3100*/  P2R R24, PR, RZ, 0x1 ;  /* 0x00000001ff187803 */ /* 0x000fe20000000000 */
[----:B------:R-:W-:Y:S08]  /*3110*/  BRA `(.L_x_23526) ;  /* 0x0000000000947947 */ /* 0x000ff00003800000 */
.L_x_23538:
        /* <DEDUP_REMOVED lines=10> */
.L_x_23525:
        /* <DEDUP_REMOVED lines=16> */
.L_x_23543:
[----:B------:R-:W-:-:S04]  /*32c0*/  PLOP3.LUT P0, PT, PT, PT, PT, 0x8, 0x80 ;  /* 0x000000000080781c */ /* 0x000fc80003f0e170 */
[----:B------:R-:W-:Y:S01]  /*32d0*/  P2R R24, PR, RZ, 0x1 ;  /* 0x00000001ff187803 */ /* 0x000fe20000000000 */
[----:B------:R-:W-:Y:S08]  /*32e0*/  BRA `(.L_x_23526) ;  /* 0x0000000000207947 */ /* 0x000ff00003800000 */
.L_x_23542:
[----:B------:R-:W2:Y:S02]  /*32f0*/  LDG.E.64 R4, desc[UR36][R4.64] ;  /* 0x0000002404047981 */ /* 0x000ea4000c1e1b00 */
[----:B--2---:R-:W-:-:S04]  /*3300*/  ISETP.NE.U32.AND P0, PT, R4, RZ, PT ;  /* 0x000000ff0400720c */ /* 0x004fc80003f05070 */
[----:B------:R-:W-:-:S04]  /*3310*/  ISETP.NE.AND.EX P0, PT, R5, RZ, PT, P0 ;  /* 0x000000ff0500720c */ /* 0x000fc80003f05300 */
[----:B------:R-:W-:Y:S01]  /*3320*/  P2R R24, PR, RZ, 0x1 ;  /* 0x00000001ff187803 */ /* 0x000fe20000000000 */
[----:B------:R-:W-:Y:S08]  /*3330*/  BRA `(.L_x_23526) ;  /* 0x00000000000c7947 */ /* 0x000ff00003800000 */
.L_x_23541:
[----:B------:R-:W2:Y:S02]  /*3340*/  LDG.E R4, desc[UR36][R4.64] ;  /* 0x0000002404047981 */ /* 0x000ea4000c1e1900 */
[----:B--2---:R-:W-:-:S04]  /*3350*/  ISETP.NE.AND P0, PT, R4, RZ, PT ;  /* 0x000000ff0400720c */ /* 0x004fc80003f05270 */
[----:B------:R-:W-:-:S09]  /*3360*/  P2R R24, PR, RZ, 0x1 ;  /* 0x00000001ff187803 */ /* 0x000fd20000000000 */
.L_x_23526:
[----:B------:R-:W-:Y:S05]  /*3370*/  BSYNC.RECONVERGENT B6 ;  /* 0x0000000000067941 */ /* 0x000fea0003800200 */
.L_x_23520:
[----:B------:R-:W-:-:S07]  /*3380*/  VIADD R25, R25, 0x80 ;  /* 0x0000008019197836 */ /* 0x000fce0000000000 */
.L_x_23494:
[----:B------:R-:W-:Y:S05]  /*3390*/  BSYNC.RECONVERGENT B7 ;  /* 0x0000000000077941 */ /* 0x000fea0003800200 */
.L_x_23493:
        /* <DEDUP_REMOVED lines=32> */
.L_x_23546:
[----:B------:R-:W0:Y:S01]  /*35a0*/  LDCU.U8 UR6, c[0x0][0x3bd] ;  /* 0x000077a0ff0677ac */ /* 0x000e220008000000 */
[----:B------:R-:W1:Y:S01]  /*35b0*/  LDC.64 R4, c[0x0][0x3a8] ;  /* 0x0000ea00ff047b82 */ /* 0x000e620000000a00 */
[----:B------:R-:W-:Y:S01]  /*35c0*/  BSSY.RECONVERGENT B6, `(.L_x_23547) ;  /* 0x00000b9000067945 */ /* 0x000fe20003800200 */
        /* <DEDUP_REMOVED lines=19> */
.L_x_23551:
[----:B------:R-:W2:Y:S02]  /*3700*/  LDG.E.U8 R4, desc[UR36][R4.64] ;  /* 0x0000002404047981 */ /* 0x000ea4000c1e1100 */
[----:B--2---:R-:W-:-:S04]  /*3710*/  ISETP.NE.AND P0, PT, R4, RZ, PT ;  /* 0x000000ff0400720c */ /* 0x004fc80003f05270 */
[----:B------:R-:W-:Y:S01]  /*3720*/  P2R R26, PR, RZ, 0x1 ;  /* 0x00000001ff1a7803 */ /* 0x000fe20000000000 */
[----:B------:R-:W-:Y:S08]  /*3730*/  BRA `(.L_x_23553) ;  /* 0x0000000800847947 */ /* 0x000ff00003800000 */
.L_x_23550:
        /* <DEDUP_REMOVED lines=11> */
.L_x_23555:
[----:B------:R-:W2:Y:S02]  /*37f0*/  LDG.E R4, desc[UR36][R4.64] ;  /* 0x0000002404047981 */ /* 0x000ea4000c1e1900 */
[----:B--2---:R-:W-:-:S04]  /*3800*/  ISETP.NE.AND P0, PT, R4, RZ, PT ;  /* 0x000000ff0400720c */ /* 0x004fc80003f05270 */
[----:B------:R-:W-:Y:S01]  /*3810*/  P2R R26, PR, RZ, 0x1 ;  /* 0x00000001ff1a7803 */ /* 0x000fe20000000000 */
[----:B------:R-:W-:Y:S08]  /*3820*/  BRA `(.L_x_23553) ;  /* 0x0000000800487947 */ /* 0x000ff00003800000 */
.L_x_23554:
[----:B------:R-:W2:Y:S02]  /*3830*/  LDG.E.U16 R4, desc[UR36][R4.64] ;  /* 0x0000002404047981 */ /* 0x000ea4000c1e1500 */
[----:B--2---:R-:W-:-:S04]  /*3840*/  ISETP.NE.AND P0, PT, R4, RZ, PT ;  /* 0x000000ff0400720c */ /* 0x004fc80003f05270 */
[----:B------:R-:W-:Y:S01]  /*3850*/  P2R R26, PR, RZ, 0x1 ;  /* 0x00000001ff1a7803 */ /* 0x000fe20000000000 */
[----:B------:R-:W-:Y:S08]  /*3860*/  BRA `(.L_x_23553) ;  /* 0x0000000800387947 */ /* 0x000ff00003800000 */
.L_x_23549:
        /* <DEDUP_REMOVED lines=10> */
.L_x_23557:
[----:B------:R-:W2:Y:S02]  /*3910*/  LDG.E.U16 R0, desc[UR36][R4.64] ;  /* 0x0000002404007981 */ /* 0x000ea4000c1e1500 */
[----:B--2---:R-:W-:-:S05]  /*3920*/  HADD2.F32 R0, -RZ, R0.H0_H0 ;  /* 0x20000000ff007230 */ /* 0x004fca0000004100 */
[----:B------:R-:W-:-:S04]  /*3930*/  FSETP.NEU.FTZ.AND P0, PT, R0, RZ, PT ;  /* 0x000000ff0000720b */ /* 0x000fc80003f1d000 */
[----:B------:R-:W-:Y:S01]  /*3940*/  P2R R26, PR, RZ, 0x1 ;  /* 0x00000001ff1a7803 */ /* 0x000fe20000000000 */
[----:B------:R-:W-:Y:S08]  /*3950*/  BRA `(.L_x_23553) ;  /* 0x0000000400fc7947 */ /* 0x000ff00003800000 */
.L_x_23556:
        /* <DEDUP_REMOVED lines=12> */
.L_x_23559:
        /* <DEDUP_REMOVED lines=10> */
.L_x_23558:
[----:B------:R-:W2:Y:S02]  /*3ac0*/  LDG.E.64 R4, desc[UR36][R4.64] ;  /* 0x0000002404047981 */ /* 0x000ea4000c1e1b00 */
[----:B--2---:R-:W-:-:S06]  /*3ad0*/  DSETP.NEU.AND P0, PT, R4, RZ, PT ;  /* 0x000000ff0400722a */ /* 0x004fcc0003f0d000 */
[----:B------:R-:W-:Y:S01]  /*3ae0*/  P2R R26, PR, RZ, 0x1 ;  /* 0x00000001ff1a7803 */ /* 0x000fe20000000000 */
[----:B------:R-:W-:Y:S07]  /*3af0*/  BRA `(.L_x_23553) ;  /* 0x0000000400947947 */ /* 0x000fee0003800000 */
.L_x_23548:
        /* <DEDUP_REMOVED lines=12> */
.L_x_23562:
[----:B------:R-:W2:Y:S02]  /*3bc0*/  LDG.E.128 R4, desc[UR36][R4.64] ;  /* 0x0000002404047981 */ /* 0x000ea4000c1e1d00 */
[----:B--2---:R-:W-:-:S06]  /*3bd0*/  DSETP.NEU.AND P0, PT, R6, RZ, PT ;  /* 0x000000ff0600722a */ /* 0x004fcc0003f0d000 */
[----:B------:R-:W-:-:S06]  /*3be0*/  DSETP.NEU.OR P0, PT, R4, RZ, P0 ;  /* 0x000000ff0400722a */ /* 0x000fcc000070d400 */
[----:B------:R-:W-:Y:S01]  /*3bf0*/  P2R R26, PR, RZ, 0x1 ;  /* 0x00000001ff1a7803 */ /* 0x000fe20000000000 */
[----:B------:R-:W-:Y:S07]  /*3c00*/  BRA `(.L_x_23553) ;  /* 0x0000000400507947 */ /* 0x000fee0003800000 */
.L_x_23561:
        /* <DEDUP_REMOVED lines=10> */
.L_x_23564:
        /* <DEDUP_REMOVED lines=12> */
.L_x_23563:
[----:B------:R-:W2:Y:S02]  /*3d70*/  LDG.E.U16 R0, desc[UR36][R4.64] ;  /* 0x0000002404007981 */ /* 0x000ea4000c1e1500 */
[----:B--2---:R-:W-:-:S05]  /*3d80*/  IMAD.U32 R0, R0, 0x10000, RZ ;  /* 0x0001000000007824 */ /* 0x004fca00078e00ff */
[----:B------:R-:W-:-:S04]  /*3d90*/  FSETP.NEU.FTZ.AND P0, PT, R0, RZ, PT ;  /* 0x000000ff0000720b */ /* 0x000fc80003f1d000 */
[----:B------:R-:W-:Y:S01]  /*3da0*/  P2R R26, PR, RZ, 0x1 ;  /* 0x00000001ff1a7803 */ /* 0x000fe20000000000 */
[----:B------:R-:W-:Y:S08]  /*3db0*/  BRA `(.L_x_23553) ;  /* 0x0000000000e47947 */ /* 0x000ff00003800000 */
.L_x_23560:
        /* <DEDUP_REMOVED lines=12> */
.L_x_23567:
[----:B------:R-:W2:Y:S02]  /*3e80*/  LDG.E.U8 R4, desc[UR36][R4.64] ;  /* 0x0000002404047981 */ /* 0x000ea4000c1e1100 */
[----:B--2---:R-:W-:-:S04]  /*3e90*/  ISETP.NE.AND P0, PT, R4, RZ, PT ;  /* 0x000000ff0400720c */ /* 0x004fc80003f05270 */
[----:B------:R-:W-:Y:S01]  /*3ea0*/  P2R R26, PR, RZ, 0x1 ;  /* 0x00000001ff1a7803 */ /* 0x000fe20000000000 */
[----:B------:R-:W-:Y:S08]  /*3eb0*/  BRA `(.L_x_23553) ;  /* 0x0000000000a47947 */ /* 0x000ff00003800000 */
.L_x_23566:
[----:B------:R-:W2:Y:S02]  /*3ec0*/  LDG.E.U8 R4, desc[UR36][R4.64] ;  /* 0x0000002404047981 */ /* 0x000ea4000c1e1100 */
[----:B--2---:R-:W-:-:S04]  /*3ed0*/  ISETP.NE.AND P0, PT, R4, RZ, PT ;  /* 0x000000ff0400720c */ /* 0x004fc80003f05270 */
[----:B------:R-:W-:Y:S01]  /*3ee0*/  P2R R26, PR, RZ, 0x1 ;  /* 0x00000001ff1a7803 */ /* 0x000fe20000000000 */
[----:B------:R-:W-:Y:S08]  /*3ef0*/  BRA `(.L_x_23553) ;  /* 0x0000000000947947 */ /* 0x000ff00003800000 */
.L_x_23565:
        /* <DEDUP_REMOVED lines=10> */
.L_x_23552:
        /* <DEDUP_REMOVED lines=16> */
.L_x_23570:
[----:B------:R-:W-:-:S04]  /*40a0*/  PLOP3.LUT P0, PT, PT, PT, PT, 0x8, 0x80 ;  /* 0x000000000080781c */ /* 0x000fc80003f0e170 */
[----:B------:R-:W-:Y:S01]  /*40b0*/  P2R R26, PR, RZ, 0x1 ;  /* 0x00000001ff1a7803 */ /* 0x000fe20000000000 */
[----:B------:R-:W-:Y:S08]  /*40c0*/  BRA `(.L_x_23553) ;  /* 0x0000000000207947 */ /* 0x000ff00003800000 */
.L_x_23569:
[----:B------:R-:W2:Y:S02]  /*40d0*/  LDG.E.64 R4, desc[UR36][R4.64] ;  /* 0x0000002404047981 */ /* 0x000ea4000c1e1b00 */
[----:B--2---:R-:W-:-:S04]  /*40e0*/  ISETP.NE.U32.AND P0, PT, R4, RZ, PT ;  /* 0x000000ff0400720c */ /* 0x004fc80003f05070 */
[----:B------:R-:W-:-:S04]  /*40f0*/  ISETP.NE.AND.EX P0, PT, R5, RZ, PT, P0 ;  /* 0x000000ff0500720c */ /* 0x000fc80003f05300 */
[----:B------:R-:W-:Y:S01]  /*4100*/  P2R R26, PR, RZ, 0x1 ;  /* 0x00000001ff1a7803 */ /* 0x000fe20000000000 */
[----:B------:R-:W-:Y:S08]  /*4110*/  BRA `(.L_x_23553) ;  /* 0x00000000000c7947 */ /* 0x000ff00003800000 */
.L_x_23568:
[----:B------:R-:W2:Y:S02]  /*4120*/  LDG.E R4, desc[UR36][R4.64] ;  /* 0x0000002404047981 */ /* 0x000ea4000c1e1900 */
[----:B--2---:R-:W-:-:S04]  /*4130*/  ISETP.NE.AND P0, PT, R4, RZ, PT ;  /* 0x000000ff0400720c */ /* 0x004fc80003f05270 */
[----:B------:R-:W-:-:S09]  /*4140*/  P2R R26, PR, RZ, 0x1 ;  /* 0x00000001ff1a7803 */ /* 0x000fd20000000000 */
.L_x_23553:
[----:B------:R-:W-:Y:S05]  /*4150*/  BSYNC.RECONVERGENT B6 ;  /* 0x0000000000067941 */ /* 0x000fea0003800200 */
.L_x_23547:
        /* <DEDUP_REMOVED lines=21> */
.L_x_23575:
[----:B------:R-:W2:Y:S02]  /*42b0*/  LDG.E.U8 R4, desc[UR36][R4.64] ;  /* 0x0000002404047981 */ /* 0x000ea4000c1e1100 */
[----:B--2---:R-:W-:-:S04]  /*42c0*/  ISETP.NE.AND P0, PT, R4, RZ, PT ;  /* 0x000000ff0400720c */ /* 0x004fc80003f05270 */
[----:B------:R-:W-:Y:S01]  /*42d0*/  P2R R27, PR, RZ, 0x1 ;  /* 0x00000001ff1b7803 */ /* 0x000fe20000000000 */
[----:B------:R-:W-:Y:S08]  /*42e0*/  BRA `(.L_x_23577) ;  /* 0x0000000800847947 */ /* 0x000ff00003800000 */
.L_x_23574:
        /* <DEDUP_REMOVED lines=11> */
.L_x_23579:
[----:B------:R-:W2:Y:S02]  /*43a0*/  LDG.E R4, desc[UR36][R4.64] ;  /* 0x0000002404047981 */ /* 0x000ea4000c1e1900 */
[----:B--2---:R-:W-:-:S04]  /*43b0*/  ISETP.NE.AND P0, PT, R4, RZ, PT ;  /* 0x000000ff0400720c */ /* 0x004fc80003f05270 */
[----:B------:R-:W-:Y:S01]  /*43c0*/  P2R R27, PR, RZ, 0x1 ;  /* 0x00000001ff1b7803 */ /* 0x000fe20000000000 */
[----:B------:R-:W-:Y:S08]  /*43d0*/  BRA `(.L_x_23577) ;  /* 0x0000000800487947 */ /* 0x000ff00003800000 */
.L_x_23578:
[----:B------:R-:W2:Y:S02]  /*43e0*/  LDG.E.U16 R4, desc[UR36][R4.64] ;  /* 0x0000002404047981 */ /* 0x000ea4000c1e1500 */
[----:B--2---:R-:W-:-:S04]  /*43f0*/  ISETP.NE.AND P0, PT, R4, RZ, PT ;  /* 0x000000ff0400720c */ /* 0x004fc80003f05270 */
[----:B------:R-:W-:Y:S01]  /*4400*/  P2R R27, PR, RZ, 0x1 ;  /* 0x00000001ff1b7803 */ /* 0x000fe20000000000 */
[----:B------:R-:W-:Y:S08]  /*4410*/  BRA `(.L_x_23577) ;  /* 0x0000000800387947 */ /* 0x000ff00003800000 */
.L_x_23573:
        /* <DEDUP_REMOVED lines=10> */
.L_x_23581:
[----:B------:R-:W2:Y:S02]  /*44c0*/  LDG.E.U16 R0, desc[UR36][R4.64] ;  /* 0x0000002404007981 */ /* 0x000ea4000c1e1500 */
[----:B--2---:R-:W-:-:S05]  /*44d0*/  HADD2.F32 R0, -RZ, R0.H0_H0 ;  /* 0x20000000ff007230 */ /* 0x004fca0000004100 */
[----:B------:R-:W-:-:S04]  /*44e0*/  FSETP.NEU.FTZ.AND P0, PT, R0, RZ, PT ;  /* 0x000000ff0000720b */ /* 0x000fc80003f1d000 */
[----:B------:R-:W-:Y:S01]  /*44f0*/  P2R R27, PR, RZ, 0x1 ;  /* 0x00000001ff1b7803 */ /* 0x000fe20000000000 */
[----:B------:R-:W-:Y:S08]  /*4500*/  BRA `(.L_x_23577) ;  /* 0x0000000400fc7947 */ /* 0x000ff00003800000 */
.L_x_23580:
        /* <DEDUP_REMOVED lines=12> */
.L_x_23583:
        /* <DEDUP_REMOVED lines=10> */
.L_x_23582:
[----:B------:R-:W2:Y:S02]  /*4670*/  LDG.E.64 R4, desc[UR36][R4.64] ;  /* 0x0000002404047981 */ /* 0x000ea4000c1e1b00 */
[----:B--2---:R-:W-:-:S06]  /*4680*/  DSETP.NEU.AND P0, PT, R4, RZ, PT ;  /* 0x000000ff0400722a */ /* 0x004fcc0003f0d000 */
[----:B------:R-:W-:Y:S01]  /*4690*/  P2R R27, PR, RZ, 0x1 ;  /* 0x00000001ff1b7803 */ /* 0x000fe20000000000 */
[----:B------:R-:W-:Y:S07]  /*46a0*/  BRA `(.L_x_23577) ;  /* 0x0000000400947947 */ /* 0x000fee0003800000 */
.L_x_23572:
        /* <DEDUP_REMOVED lines=12> */
.L_x_23586:
[----:B------:R-:W2:Y:S02]  /*4770*/  LDG.E.128 R4, desc[UR36][R4.64] ;  /* 0x0000002404047981 */ /* 0x000ea4000c1e1d00 */
[----:B--2---:R-:W-:-:S06]  /*4780*/  DSETP.NEU.AND P0, PT, R6, RZ, PT ;  /* 0x000000ff0600722a */ /* 0x004fcc0003f0d000 */
[----:B------:R-:W-:-:S06]  /*4790*/  DSETP.NEU.OR P0, PT, R4, RZ, P0 ;  /* 0x000000ff0400722a */ /* 0x000fcc000070d400 */
[----:B------:R-:W-:Y:S01]  /*47a0*/  P2R R27, PR, RZ, 0x1 ;  /* 0x00000001ff1b7803 */ /* 0x000fe20000000000 */
[----:B------:R-:W-:Y:S07]  /*47b0*/  BRA `(.L_x_23577) ;  /* 0x0000000400507947 */ /* 0x000fee0003800000 */
.L_x_23585:
        /* <DEDUP_REMOVED lines=10> */
.L_x_23588:
        /* <DEDUP_REMOVED lines=12> */
.L_x_23587:
[----:B------:R-:W2:Y:S02]  /*4920*/  LDG.E.U16 R0, desc[UR36][R4.64] ;  /* 0x0000002404007981 */ /* 0x000ea4000c1e1500 */
[----:B--2---:R-:W-:-:S05]  /*4930*/  IMAD.U32 R0, R0, 0x10000, RZ ;  /* 0x0001000000007824 */ /* 0x004fca00078e00ff */
[----:B------:R-:W-:-:S04]  /*4940*/  FSETP.NEU.FTZ.AND P0, PT, R0, RZ, PT ;  /* 0x000000ff0000720b */ /* 0x000fc80003f1d000 */
[----:B------:R-:W-:Y:S01]  /*4950*/  P2R R27, PR, RZ, 0x1 ;  /* 0x00000001ff1b7803 */ /* 0x000fe20000000000 */
[----:B------:R-:W-:Y:S08]  /*4960*/  BRA `(.L_x_23577) ;  /* 0x0000000000e47947 */ /* 0x000ff00003800000 */
.L_x_23584:
        /* <DEDUP_REMOVED lines=12> */
.L_x_23591:
[----:B------:R-:W2:Y:S02]  /*4a30*/  LDG.E.U8 R4, desc[UR36][R4.64] ;  /* 0x0000002404047981 */ /* 0x000ea4000c1e1100 */
[----:B--2---:R-:W-:-:S04]  /*4a40*/  ISETP.NE.AND P0, PT, R4, RZ, PT ;  /* 0x000000ff0400720c */ /* 0x004fc80003f05270 */
[----:B------:R-:W-:Y:S01]  /*4a50*/  P2R R27, PR, RZ, 0x1 ;  /* 0x00000001ff1b7803 */ /* 0x000fe20000000000 */
[----:B------:R-:W-:Y:S08]  /*4a60*/  BRA `(.L_x_23577) ;  /* 0x0000000000a47947 */ /* 0x000ff00003800000 */
.L_x_23590:
[----:B------:R-:W2:Y:S02]  /*4a70*/  LDG.E.U8 R4, desc[UR36][R4.64] ;  /* 0x0000002404047981 */ /* 0x000ea4000c1e1100 */
[----:B--2---:R-:W-:-:S04]  /*4a80*/  ISETP.NE.AND P0, PT, R4, RZ, PT ;  /* 0x000000ff0400720c */ /* 0x004fc80003f05270 */
[----:B------:R-:W-:Y:S01]  /*4a90*/  P2R R27, PR, RZ, 0x1 ;  /* 0x00000001ff1b7803 */ /* 0x000fe20000000000 */
[----:B------:R-:W-:Y:S08]  /*4aa0*/  BRA `(.L_x_23577) ;  /* 0x0000000000947947 */ /* 0x000ff00003800000 */
.L_x_23589:
        /* <DEDUP_REMOVED lines=10> */
.L_x_23576:
        /* <DEDUP_REMOVED lines=16> */
.L_x_23594:
[----:B------:R-:W-:-:S04]  /*4c50*/  PLOP3.LUT P0, PT, PT, PT, PT, 0x8, 0x80 ;  /* 0x000000000080781c */ /* 0x000fc80003f0e170 */
[----:B------:R-:W-:Y:S01]  /*4c60*/  P2R R27, PR, RZ, 0x1 ;  /* 0x00000001ff1b7803 */ /* 0x000fe20000000000 */
[----:B------:R-:W-:Y:S08]  /*4c70*/  BRA `(.L_x_23577) ;  /* 0x0000000000207947 */ /* 0x000ff00003800000 */
.L_x_23593:
[----:B------:R-:W2:Y:S02]  /*4c80*/  LDG.E.64 R4, desc[UR36][R4.64] ;  /* 0x0000002404047981 */ /* 0x000ea4000c1e1b00 */
[----:B--2---:R-:W-:-:S04]  /*4c90*/  ISETP.NE.U32.AND P0, PT, R4, RZ, PT ;  /* 0x000000ff0400720c */ /* 0x004fc80003f05070 */
[----:B------:R-:W-:-:S04]  /*4ca0*/  ISETP.NE.AND.EX P0, PT, R5, RZ, PT, P0 ;  /* 0x000000ff0500720c */ /* 0x000fc80003f05300 */
[----:B------:R-:W-:Y:S01]  /*4cb0*/  P2R R27, PR, RZ, 0x1 ;  /* 0x00000001ff1b7803 */ /* 0x000fe20000000000 */
[----:B------:R-:W-:Y:S08]  /*4cc0*/  BRA `(.L_x_23577) ;  /* 0x00000000000c7947 */ /* 0x000ff00003800000 */
.L_x_23592:
[----:B------:R-:W2:Y:S02]  /*4cd0*/  LDG.E R4, desc[UR36][R4.64] ;  /* 0x0000002404047981 */ /* 0x000ea4000c1e1900 */
[----:B--2---:R-:W-:-:S04]  /*4ce0*/  ISETP.NE.AND P0, PT, R4, RZ, PT ;  /* 0x000000ff0400720c */ /* 0x004fc80003f05270 */
[----:B------:R-:W-:-:S09]  /*4cf0*/  P2R R27, PR, RZ, 0x1 ;  /* 0x00000001ff1b7803 */ /* 0x000fd20000000000 */
.L_x_23577:
[----:B------:R-:W-:Y:S05]  /*4d00*/  BSYNC.RECONVERGENT B6 ;  /* 0x0000000000067941 */ /* 0x000fea0003800200 */
.L_x_23571:
[----:B------:R-:W-:-:S07]  /*4d10*/  VIADD R25, R25, 0x80 ;  /* 0x0000008019197836 */ /* 0x000fce0000000000 */
.L_x_23545:
[----:B------:R-:W-:Y:S05]  /*4d20*/  BSYNC.RECONVERGENT B7 ;  /* 0x0000000000077941 */ /* 0x000fea0003800200 */
.L_x_23544:
        /* <DEDUP_REMOVED lines=32> */
.L_x_23597:
        /* <DEDUP_REMOVED lines=22> */
.L_x_23602:
[----:B------:R-:W2:Y:S02]  /*5090*/  LDG.E.U8 R4, desc[UR36][R4.64] ;  /* 0x0000002404047981 */ /* 0x000ea4000c1e1100 */
[----:B--2---:R-:W-:-:S04]  /*50a0*/  ISETP.NE.AND P0, PT, R4, RZ, PT ;  /* 0x000000ff0400720c */ /* 0x004fc80003f05270 */
[----:B------:R-:W-:Y:S01]  /*50b0*/  P2R R28, PR, RZ, 0x1 ;  /* 0x00000001ff1c7803 */ /* 0x000fe20000000000 */
[----:B------:R-:W-:Y:S08]  /*50c0*/  BRA `(.L_x_23604) ;  /* 0x0000000800847947 */ /* 0x000ff00003800000 */
.L_x_23601:
        /* <DEDUP_REMOVED lines=11> */
.L_x_23606:
[----:B------:R-:W2:Y:S02]  /*5180*/  LDG.E R4, desc[UR36][R4.64] ;  /* 0x0000002404047981 */ /* 0x000ea4000c1e1900 */
[----:B--2---:R-:W-:-:S04]  /*5190*/  ISETP.NE.AND P0, PT, R4, RZ, PT ;  /* 0x000000ff0400720c */ /* 0x004fc80003f05270 */
[----:B------:R-:W-:Y:S01]  /*51a0*/  P2R R28, PR, RZ, 0x1 ;  /* 0x00000001ff1c7803 */ /* 0x000fe20000000000 */
[----:B------:R-:W-:Y:S08]  /*51b0*/  BRA `(.L_x_23604) ;  /* 0x0000000800487947 */ /* 0x000ff00003800000 */
.L_x_23605:
[----:B------:R-:W2:Y:S02]  /*51c0*/  LDG.E.U16 R4, desc[UR36][R4.64] ;  /* 0x0000002404047981 */ /* 0x000ea4000c1e1500 */
[----:B--2---:R-:W-:-:S04]  /*51d0*/  ISETP.NE.AND P0, PT, R4, RZ, PT ;  /* 0x000000ff0400720c */ /* 0x004fc80003f05270 */
[----:B------:R-:W-:Y:S01]  /*51e0*/  P2R R28, PR, RZ, 0x1 ;  /* 0x00000001ff1c7803 */ /* 0x000fe20000000000 */
[----:B------:R-:W-:Y:S08]  /*51f0*/  BRA `(.L_x_23604) ;  /* 0x0000000800387947 */ /* 0x000ff00003800000 */
.L_x_23600:
        /* <DEDUP_REMOVED lines=10> */
.L_x_23608:
[----:B------:R-:W2:Y:S02]  /*52a0*/  LDG.E.U16 R0, desc[UR36][R4.64] ;  /* 0x0000002404007981 */ /* 0x000ea4000c1e1500 */
[----:B--2---:R-:W-:-:S05]  /*52b0*/  HADD2.F32 R0, -RZ, R0.H0_H0 ;  /* 0x20000000ff007230 */ /* 0x004fca0000004100 */
[----:B------:R-:W-:-:S04]  /*52c0*/  FSETP.NEU.FTZ.AND P0, PT, R0, RZ, PT ;  /* 0x000000ff0000720b */ /* 0x000fc80003f1d000 */
[----:B------:R-:W-:Y:S01]  /*52d0*/  P2R R28, PR, RZ, 0x1 ;  /* 0x00000001ff1c7803 */ /* 0x000fe20000000000 */
[----:B------:R-:W-:Y:S08]  /*52e0*/  BRA `(.L_x_23604) ;  /* 0x0000000400fc7947 */ /* 0x000ff00003800000 */
.L_x_23607:
        /* <DEDUP_REMOVED lines=12> */
.L_x_23610:
        /* <DEDUP_REMOVED lines=10> */
.L_x_23609:
[----:B------:R-:W2:Y:S02]  /*5450*/  LDG.E.64 R4, desc[UR36][R4.64] ;  /* 0x0000002404047981 */ /* 0x000ea4000c1e1b00 */
[----:B--2---:R-:W-:-:S06]  /*5460*/  DSETP.NEU.AND P0, PT, R4, RZ, PT ;  /* 0x000000ff0400722a */ /* 0x004fcc0003f0d000 */
[----:B------:R-:W-:Y:S01]  /*5470*/  P2R R28, PR, RZ, 0x1 ;  /* 0x00000001ff1c7803 */ /* 0x000fe20000000000 */
[----:B------:R-:W-:Y:S07]  /*5480*/  BRA `(.L_x_23604) ;  /* 0x0000000400947947 */ /* 0x000fee0003800000 */
.L_x_23599:
        /* <DEDUP_REMOVED lines=12> */
.L_x_23613:
[----:B------:R-:W2:Y:S02]  /*5550*/  LDG.E.128 R4, desc[UR36][R4.64] ;  /* 0x0000002404047981 */ /* 0x000ea4000c1e1d00 */
[----:B--2---:R-:W-:-:S06]  /*5560*/  DSETP.NEU.AND P0, PT, R6, RZ, PT ;  /* 0x000000ff0600722a */ /* 0x004fcc0003f0d000 */
[----:B------:R-:W-:-:S06]  /*5570*/  DSETP.NEU.OR P0, PT, R4, RZ, P0 ;  /* 0x000000ff0400722a */ /* 0x000fcc000070d400 */
[----:B------:R-:W-:Y:S01]  /*5580*/  P2R R28, PR, RZ, 0x1 ;  /* 0x00000001ff1c7803 */ /* 0x000fe20000000000 */
[----:B------:R-:W-:Y:S07]  /*5590*/  BRA `(.L_x_23604) ;  /* 0x0000000400507947 */ /* 0x000fee0003800000 */
.L_x_23612:
        /* <DEDUP_REMOVED lines=10> */
.L_x_23615:
        /* <DEDUP_REMOVED lines=12> */
.L_x_23614:
[----:B------:R-:W2:Y:S02]  /*5700*/  LDG.E.U16 R0, desc[UR36][R4.64] ;  /* 0x0000002404007981 */ /* 0x000ea4000c1e1500 */
[----:B--2---:R-:W-:-:S05]  /*5710*/  IMAD.U32 R0, R0, 0x10000, RZ ;  /* 0x0001000000007824 */ /* 0x004fca00078e00ff */
[----:B------:R-:W-:-:S04]  /*5720*/  FSETP.NEU.FTZ.AND P0, PT, R0, RZ, PT ;  /* 0x000000ff0000720b */ /* 0x000fc80003f1d000 */
[----:B------:R-:W-:Y:S01]  /*5730*/  P2R R28, PR, RZ, 0x1 ;  /* 0x00000001ff1c7803 */ /* 0x000fe20000000000 */
[----:B------:R-:W-:Y:S08]  /*5740*/  BRA `(.L_x_23604) ;  /* 0x0000000000e47947 */ /* 0x000ff00003800000 */
.L_x_23611:
        /* <DEDUP_REMOVED lines=12> */
.L_x_23618:
[----:B------:R-:W2:Y:S02]  /*5810*/  LDG.E.U8 R4, desc[UR36][R4.64] ;  /* 0x0000002404047981 */ /* 0x000ea4000c1e1100 */
[----:B--2---:R-:W-:-:S04]  /*5820*/  ISETP.NE.AND P0, PT, R4, RZ, PT ;  /* 0x000000ff0400720c */ /* 0x004fc80003f05270 */
[----:B------:R-:W-:Y:S01]  /*5830*/  P2R R28, PR, RZ, 0x1 ;  /* 0x00000001ff1c7803 */ /* 0x000fe20000000000 */
[----:B------:R-:W-:Y:S08]  /*5840*/  BRA `(.L_x_23604) ;  /* 0x0000000000a47947 */ /* 0x000ff00003800000 */
.L_x_23617:
[----:B------:R-:W2:Y:S02]  /*5850*/  LDG.E.U8 R4, desc[UR36][R4.64] ;  /* 0x0000002404047981 */ /* 0x000ea4000c1e1100 */
[----:B--2---:R-:W-:-:S04]  /*5860*/  ISETP.NE.AND P0, PT, R4, RZ, PT ;  /* 0x000000ff0400720c */ /* 0x004fc80003f05270 */
[----:B------:R-:W-:Y:S01]  /*5870*/  P2R R28, PR, RZ, 0x1 ;  /* 0x00000001ff1c7803 */ /* 0x000fe20000000000 */
[----:B------:R-:W-:Y:S08]  /*5880*/  BRA `(.L_x_23604) ;  /* 0x0000000000947947 */ /* 0x000ff00003800000 */
.L_x_23616:
        /* <DEDUP_REMOVED lines=10> */
.L_x_23603:
        /* <DEDUP_REMOVED lines=16> */
.L_x_23621:
[----:B------:R-:W-:-:S04]  /*5a30*/  PLOP3.LUT P0, PT, PT, PT, PT, 0x8, 0x80 ;  /* 0x000000000080781c */ /* 0x000fc80003f0e170 */
[----:B------:R-:W-:Y:S01]  /*5a40*/  P2R R28, PR, RZ, 0x1 ;  /* 0x00000001ff1c7803 */ /* 0x000fe20000000000 */
[----:B------:R-:W-:Y:S08]  /*5a50*/  BRA `(.L_x_23604) ;  /* 0x0000000000207947 */ /* 0x000ff00003800000 */
.L_x_23620:
[----:B------:R-:W2:Y:S02]  /*5a60*/  LDG.E.64 R4, desc[UR36][R4.64] ;  /* 0x0000002404047981 */ /* 0x000ea4000c1e1b00 */
[----:B--2---:R-:W-:-:S04]  /*5a70*/  ISETP.NE.U32.AND P0, PT, R4, RZ, PT ;  /* 0x000000ff0400720c */ /* 0x004fc80003f05070 */
[----:B------:R-:W-:-:S04]  /*5a80*/  ISETP.NE.AND.EX P0, PT, R5, RZ, PT, P0 ;  /* 0x000000ff0500720c */ /* 0x000fc80003f05300 */
[----:B------:R-:W-:Y:S01]  /*5a90*/  P2R R28, PR, RZ, 0x1 ;  /* 0x00000001ff1c7803 */ /* 0x000fe20000000000 */
[----:B------:R-:W-:Y:S08]  /*5aa0*/  BRA `(.L_x_23604) ;  /* 0x00000000000c7947 */ /* 0x000ff00003800000 */
.L_x_23619:
[----:B------:R-:W2:Y:S02]  /*5ab0*/  LDG.E R4, desc[UR36][R4.64] ;  /* 0x0000002404047981 */ /* 0x000ea4000c1e1900 */
[----:B--2---:R-:W-:-:S04]  /*5ac0*/  ISETP.NE.AND P0, PT, R4, RZ, PT ;  /* 0x000000ff0400720c */ /* 0x004fc80003f05270 */
[----:B------:R-:W-:-:S09]  /*5ad0*/  P2R R28, PR, RZ, 0x1 ;  /* 0x00000001ff1c7803 */ /* 0x000fd20000000000 */
.L_x_23604:
[----:B------:R-:W-:Y:S05]  /*5ae0*/  BSYNC.RECONVERGENT B6 ;  /* 0x0000000000067941 */ /* 0x000fea0003800200 */
.L_x_23598:
        /* <DEDUP_REMOVED lines=21> */
.L_x_23625:
[----:B------:R-:W2:Y:S02]  /*5c40*/  LDG.E.U8 R4, desc[UR36][R4.64] ;  /* 0x0000002404047981 */ /* 0x000ea4000c1e1100 */
[----:B--2---:R-:W-:-:S04]  /*5c50*/  ISETP.NE.AND P0, PT, R4, RZ, PT ;  /* 0x000000ff0400720c */ /* 0x004fc80003f05270 */
[----:B------:R-:W-:Y:S01]  /*5c60*/  P2R R29, PR, RZ, 0x1 ;  /* 0x00000001ff1d7803 */ /* 0x000fe20000000000 */
[----:B------:R-:W-:Y:S08]  /*5c70*/  BRA `(.L_x_23596) ;  /* 0x00000008007c7947 */ /* 0x000ff00003800000 */
.L_x_23624:
        /* <DEDUP_REMOVED lines=11> */
.L_x_23628:
[----:B------:R-:W2:Y:S02]  /*5d30*/  LDG.E R4, desc[UR36][R4.64] ;  /* 0x0000002404047981 */ /* 0x000ea4000c1e1900 */
[----:B--2---:R-:W-:-:S04]  /*5d40*/  ISETP.NE.AND P0, PT, R4, RZ, PT ;  /* 0x000000ff0400720c */ /* 0x004fc80003f05270 */
[----:B------:R-:W-:Y:S01]  /*5d50*/  P2R R29, PR, RZ, 0x1 ;  /* 0x00000001ff1d7803 */ /* 0x000fe20000000000 */
[----:B------:R-:W-:Y:S08]  /*5d60*/  BRA `(.L_x_23596) ;  /* 0x0000000800407947 */ /* 0x000ff00003800000 */
.L_x_23627:
[----:B------:R-:W2:Y:S02]  /*5d70*/  LDG.E.U16 R4, desc[UR36][R4.64] ;  /* 0x0000002404047981 */ /* 0x000ea4000c1e1500 */
[----:B--2---:R-:W-:-:S04]  /*5d80*/  ISETP.NE.AND P0, PT, R4, RZ, PT ;  /* 0x000000ff0400720c */ /* 0x004fc80003f05270 */
[----:B------:R-:W-:Y:S01]  /*5d90*/  P2R R29, PR, RZ, 0x1 ;  /* 0x00000001ff1d7803 */ /* 0x000fe20000000000 */
[----:B------:R-:W-:Y:S08]  /*5da0*/  BRA `(.L_x_23596) ;  /* 0x0000000800307947 */ /* 0x000ff00003800000 */
.L_x_23623:
        /* <DEDUP_REMOVED lines=10> */
.L_x_23630:
[----:B------:R-:W2:Y:S02]  /*5e50*/  LDG.E.U16 R0, desc[UR36][R4.64] ;  /* 0x0000002404007981 */ /* 0x000ea4000c1e1500 */
[----:B--2---:R-:W-:-:S05]  /*5e60*/  HADD2.F32 R0, -RZ, R0.H0_H0 ;  /* 0x20000000ff007230 */ /* 0x004fca0000004100 */
[----:B------:R-:W-:-:S04]  /*5e70*/  FSETP.NEU.FTZ.AND P0, PT, R0, RZ, PT ;  /* 0x000000ff0000720b */ /* 0x000fc80003f1d000 */
[----:B------:R-:W-:Y:S01]  /*5e80*/  P2R R29, PR, RZ, 0x1 ;  /* 0x00000001ff1d7803 */ /* 0x000fe20000000000 */
[----:B------:R-:W-:Y:S08]  /*5e90*/  BRA `(.L_x_23596) ;  /* 0x0000000400f47947 */ /* 0x000ff00003800000 */
.L_x_23629:
        /* <DEDUP_REMOVED lines=12> */
.L_x_23632:
        /* <DEDUP_REMOVED lines=10> */
.L_x_23631:
[----:B------:R-:W2:Y:S02]  /*6000*/  LDG.E.64 R4, desc[UR36][R4.64] ;  /* 0x0000002404047981 */ /* 0x000ea4000c1e1b00 */
[----:B--2---:R-:W-:-:S06]  /*6010*/  DSETP.NEU.AND P0, PT, R4, RZ, PT ;  /* 0x000000ff0400722a */ /* 0x004fcc0003f0d000 */
[----:B------:R-:W-:Y:S01]  /*6020*/  P2R R29, PR, RZ, 0x1 ;  /* 0x00000001ff1d7803 */ /* 0x000fe20000000000 */
[----:B------:R-:W-:Y:S07]  /*6030*/  BRA `(.L_x_23596) ;  /* 0x00000004008c7947 */ /* 0x000fee0003800000 */
.L_x_23622:
        /* <DEDUP_REMOVED lines=12> */
.L_x_23635:
[----:B------:R-:W2:Y:S02]  /*6100*/  LDG.E.128 R4, desc[UR36][R4.64] ;  /* 0x0000002404047981 */ /* 0x000ea4000c1e1d00 */
[----:B--2---:R-:W-:-:S06]  /*6110*/  DSETP.NEU.AND P0, PT, R6, RZ, PT ;  /* 0x000000ff0600722a */ /* 0x004fcc0003f0d000 */
[----:B------:R-:W-:-:S06]  /*6120*/  DSETP.NEU.OR P0, PT, R4, RZ, P0 ;  /* 0x000000ff0400722a */ /* 0x000fcc000070d400 */
[----:B------:R-:W-:Y:S01]  /*6130*/  P2R R29, PR, RZ, 0x1 ;  /* 0x00000001ff1d7803 */ /* 0x000fe20000000000 */
[----:B------:R-:W-:Y:S07]  /*6140*/  BRA `(.L_x_23596) ;  /* 0x0000000400487947 */ /* 0x000fee0003800000 */
.L_x_23634:
        /* <DEDUP_REMOVED lines=10> */
.L_x_23637:
        /* <DEDUP_REMOVED lines=12> */
.L_x_23636:
[----:B------:R-:W2:Y:S02]  /*62b0*/  LDG.E.U16 R0, desc[UR36][R4.64] ;  /* 0x0000002404007981 */ /* 0x000ea4000c1e1500 */
[----:B--2---:R-:W-:-:S05]  /*62c0*/  IMAD.U32 R0, R0, 0x10000, RZ ;  /* 0x0001000000007824 */ /* 0x004fca00078e00ff */
[----:B------:R-:W-:-:S04]  /*62d0*/  FSETP.NEU.FTZ.AND P0, PT, R0, RZ, PT ;  /* 0x000000ff0000720b */ /* 0x000fc80003f1d000 */
[----:B------:R-:W-:Y:S01]  /*62e0*/  P2R R29, PR, RZ, 0x1 ;  /* 0x00000001ff1d7803 */ /* 0x000fe20000000000 */
[----:B------:R-:W-:Y:S08]  /*62f0*/  BRA `(.L_x_23596) ;  /* 0x0000000000dc7947 */ /* 0x000ff00003800000 */
.L_x_23633:
        /* <DEDUP_REMOVED lines=12> */
.L_x_23640:
[----:B------:R-:W2:Y:S02]  /*63c0*/  LDG.E.U8 R4, desc[UR36][R4.64] ;  /* 0x0000002404047981 */ /* 0x000ea4000c1e1100 */
[----:B--2---:R-:W-:-:S04]  /*63d0*/  ISETP.NE.AND P0, PT, R4, RZ, PT ;  /* 0x000000ff0400720c */ /* 0x004fc80003f05270 */
[----:B------:R-:W-:Y:S01]  /*63e0*/  P2R R29, PR, RZ, 0x1 ;  /* 0x00000001ff1d7803 */ /* 0x000fe20000000000 */
[----:B------:R-:W-:Y:S08]  /*63f0*/  BRA `(.L_x_23596) ;  /* 0x00000000009c7947 */ /* 0x000ff00003800000 */
.L_x_23639:
[----:B------:R-:W2:Y:S02]  /*6400*/  LDG.E.U8 R4, desc[UR36][R4.64] ;  /* 0x0000002404047981 */ /* 0x000ea4000c1e1100 */
[----:B--2---:R-:W-:-:S04]  /*6410*/  ISETP.NE.AND P0, PT, R4, RZ, PT ;  /* 0x000000ff0400720c */ /* 0x004fc80003f05270 */
[----:B------:R-:W-:Y:S01]  /*6420*/  P2R R29, PR, RZ, 0x1 ;  /* 0x00000001ff1d7803 */ /* 0x000fe20000000000 */
[----:B------:R-:W-:Y:S08]  /*6430*/  BRA `(.L_x_23596) ;  /* 0x00000000008c7947 */ /* 0x000ff00003800000 */
.L_x_23638:
        /* <DEDUP_REMOVED lines=10> */
.L_x_23626:
        /* <DEDUP_REMOVED lines=16> */
.L_x_23643:
[----:B------:R-:W-:Y:S05]  /*65e0*/  BRA `(.L_x_23596) ;  /* 0x0000000000207947 */ /* 0x000fea0003800000 */
.L_x_23642:
[----:B------:R-:W2:Y:S02]  /*65f0*/  LDG.E.64 R4, desc[UR36][R4.64] ;  /* 0x0000002404047981 */ /* 0x000ea4000c1e1b00 */
[----:B--2---:R-:W-:-:S04]  /*6600*/  ISETP.NE.U32.AND P0, PT, R4, RZ, PT ;  /* 0x000000ff0400720c */ /* 0x004fc80003f05070 */
[----:B------:R-:W-:-:S04]  /*6610*/  ISETP.NE.AND.EX P0, PT, R5, RZ, PT, P0 ;  /* 0x000000ff0500720c */ /* 0x000fc80003f05300 */
[----:B------:R-:W-:Y:S01]  /*6620*/  P2R R29, PR, RZ, 0x1 ;  /* 0x00000001ff1d7803 */ /* 0x000fe20000000000 */
[----:B------:R-:W-:Y:S08]  /*6630*/  BRA `(.L_x_23596) ;  /* 0x00000000000c7947 */ /* 0x000ff00003800000 */
.L_x_23641:
[----:B------:R-:W2:Y:S02]  /*6640*/  LDG.E R4, desc[UR36][R4.64] ;  /* 0x0000002404047981 */ /* 0x000ea4000c1e1900 */
[----:B--2---:R-:W-:-:S04]  /*6650*/  ISETP.NE.AND P0, PT, R4, RZ, PT ;  /* 0x000000ff0400720c */ /* 0x004fc80003f05270 */
[----:B------:R-:W-:-:S09]  /*6660*/  P2R R29, PR, RZ, 0x1 ;  /* 0x00000001ff1d7803 */ /* 0x000fd20000000000 */
.L_x_23596:
[----:B------:R-:W-:Y:S05]  /*6670*/  BSYNC.RECONVERGENT B7 ;  /* 0x0000000000077941 */ /* 0x000fea0003800200 */
.L_x_23595:
[----:B------:R-:W0:Y:S01]  /*6680*/  LDCU.U8 UR4, c[0x0][0x388] ;  /* 0x00007100ff0477ac */ /* 0x000e220008000000 */
[----:B------:R-:W-:Y:S01]  /*6690*/  ISETP.NE.AND P1, PT, R18, RZ, PT ;  /* 0x000000ff1200720c */ /* 0x000fe20003f25270 */
[----:B------:R-:W-:Y:S01]  /*66a0*/  BSSY.RECONVERGENT B8, `(.L_x_23644) ;  /* 0x00002ac000087945 */ /* 0x000fe20003800200 */
[----:B------:R-:W-:-:S03]  /*66b0*/  ISETP.NE.AND P0, PT, R22, RZ, PT ;  /* 0x000000ff1600720c */ /* 0x000fc60003f05270 */
[----:B------:R-:W-:Y:S01]  /*66c0*/  BSSY.RELIABLE B7, `(.L_x_23645) ;  /* 0x00001d1000077945 */ /* 0x000fe20003800100 */
[----:B------:R-:W-:Y:S02]  /*66d0*/  P2R R0, PR, RZ, 0x2 ;  /* 0x00000002ff007803 */ /* 0x000fe40000000000 */
[----:B------:R-:W-:Y:S02]  /*66e0*/  ISETP.NE.AND P1, PT, R19, RZ, PT ;  /* 0x000000ff1300720c */ /* 0x000fe40003f25270 */
[----:B------:R-:W-:Y:S01]  /*66f0*/  ISETP.NE.AND P4, PT, R24, RZ, PT ;  /* 0x000000ff1800720c */ /* 0x000fe20003f85270 */
[----:B------:R-:W1:Y:S01]  /*6700*/  LDC.U8 R19, c[0x0][0x3cc] ;  /* 0x0000f300ff137b82 */ /* 0x000e620000000000 */
[----:B------:R-:W-:Y:S02]  /*6710*/  ISETP.NE.AND P2, PT, R26, RZ, PT ;  /* 0x000000ff1a00720c */ /* 0x000fe40003f45270 */
[----:B------:R-:W-:Y:S02]  /*6720*/  ISETP.NE.AND P3, PT, R28, RZ, PT ;  /* 0x000000ff1c00720c */ /* 0x000fe40003f65270 */
[----:B------:R-:W-:-:S02]  /*6730*/  ISETP.NE.AND P6, PT, R27, RZ, PT ;  /* 0x000000ff1b00720c */ /* 0x000fc40003fc5270 */
[----:B------:R-:W-:Y:S02]  /*6740*/  ISETP.NE.AND P5, PT, R29, RZ, PT ;  /* 0x000000ff1d00720c */ /* 0x000fe40003fa5270 */
[----:B0-----:R-:W-:Y:S02]  /*6750*/  ISETP.NE.AND P0, PT, RZ, UR4, P0 ;  /* 0x00000004ff007c0c */ /* 0x001fe40008705270 */
[----:B------:R-:W-:Y:S02]  /*6760*/  ISETP.NE.AND P2, PT, RZ, UR4, P2 ;  /* 0x00000004ff007c0c */ /* 0x000fe40009745270 */
[----:B------:R-:W-:Y:S02]  /*6770*/  PLOP3.LUT P0, PT, P0, P1, PT, 0x80, 0x8 ;  /* 0x000000000008781c */ /* 0x000fe40000703070 */
[----:B------:R-:W-:Y:S02]  /*6780*/  ISETP.NE.AND P1, PT, R0, RZ, PT ;  /* 0x000000ff0000720c */ /* 0x000fe40003f25270 */
[----:B------:R-:W-:-:S02]  /*6790*/  ISETP.NE.AND P3, PT, RZ, UR4, P3 ;  /* 0x00000004ff007c0c */ /* 0x000fc40009f65270 */
[----:B------:R-:W-:Y:S02]  /*67a0*/  ISETP.NE.AND P1, PT, RZ, UR4, P1 ;  /* 0x00000004ff007c0c */ /* 0x000fe40008f25270 */
[----:B------:R-:W-:Y:S02]  /*67b0*/  PLOP3.LUT P2, PT, P2, P6, PT, 0x80, 0x8 ;  /* 0x000000000008781c */ /* 0x000fe4000174d070 */
[----:B------:R-:W-:Y:S02]  /*67c0*/  PLOP3.LUT P1, PT, P1, P4, PT, 0x80, 0x8 ;  /* 0x000000000008781c */ /* 0x000fe40000f29070 */
[----:B------:R-:W-:Y:S02]  /*67d0*/  ISETP.GE.AND P4, PT, R17, R16, PT ;  /* 0x000000101100720c */ /* 0x000fe40003f86270 */
[----:B------:R-:W-:Y:S02]  /*67e0*/  PLOP3.LUT P3, PT, P3, P5, PT, 0x80, 0x8 ;  /* 0x000000000008781c */ /* 0x000fe40001f6b070 */
[----:B------:R-:W-:-:S02]  /*67f0*/  SEL R11, RZ, 0x1, !P0 ;  /* 0x00000001ff0b7807 */ /* 0x000fc40004000000 */
[----:B------:R-:W-:Y:S02]  /*6800*/  SEL R24, RZ, 0x1, !P1 ;  /* 0x00000001ff187807 */ /* 0x000fe40004800000 */
[----:B------:R-:W-:Y:S02]  /*6810*/  SEL R22, RZ, 0x1, !P2 ;  /* 0x00000001ff167807 */ /* 0x000fe40005000000 */
[----:B------:R-:W-:-:S03]  /*6820*/  SEL R18, RZ, 0x1, !P3 ;  /* 0x00000001ff127807 */ /* 0x000fc60005800000 */
[----:B------:R-:W-:Y:S05]  /*6830*/  @P4 BRA `(.L_x_23646) ;  /* 0x0000001800d84947 */ /* 0x000fea0003800000 */
[----:B------:R-:W0:Y:S01]  /*6840*/  LDCU UR4, c[0x0][0x3d0] ;  /* 0x00007a00ff0477ac */ /* 0x000e220008000800 */
[----:B------:R-:W2:Y:S01]  /*6850*/  LDC.64 R8, c[0x0][0x398] ;  /* 0x0000e600ff087b82 */ /* 0x000ea20000000a00 */
[----:B------:R-:W-:Y:S01]  /*6860*/  IMAD R0, R2, 0x200, R17 ;  /* 0x0000020002007824 */ /* 0x000fe200078e0211 */
[----:B-1----:R-:W-:Y:S01]  /*6870*/  PRMT R4, R19, 0x9910, RZ ;  /* 0x0000991013047816 */ /* 0x002fe200000000ff */
[----:B------:R-:W-:Y:S01]  /*6880*/  BSSY.RECONVERGENT B6, `(.L_x_23647) ;  /* 0x00000d6000067945 */ /* 0x000fe20003800200 */
        /* <DEDUP_REMOVED lines=17> */
.L_x_23651:
[----:B------:R3:W-:Y:S01]  /*69a0*/  STG.E.U8 desc[UR36][R8.64], R11 ;  /* 0x0000000b08007986 */ /* 0x0007e2000c101124 */
[----:B------:R-:W-:Y:S05]  /*69b0*/  BRA `(.L_x_23653) ;  /* 0x0000000c00087947 */ /* 0x000fea0003800000 */
.L_x_23650:
[----:B------:R-:W-:-:S13]  /*69c0*/  ISETP.NE.AND P0, PT, R0, 0x2, PT ;  /* 0x000000020000780c */ /* 0x000fda0003f05270 */
[----:B------:R-:W-:Y:S05]  /*69d0*/  @!P0 BRA `(.L_x_23654) ;  /* 0x0000000000288947 */ /* 0x000fea0003800000 */
[----:B------:R-:W-:-:S13]  /*69e0*/  ISETP.NE.AND P0, PT, R0, 0x3, PT ;  /* 0x000000030000780c */ /* 0x000fda0003f05270 */
[----:B------:R-:W-:Y:S05]  /*69f0*/  @!P0 BRA `(.L_x_23655) ;  /* 0x0000000000188947 */ /* 0x000fea0003800000 */
[----:B------:R-:W-:-:S13]  /*6a00*/  ISETP.NE.AND P0, PT, R0, 0x4, PT ;  /* 0x000000040000780c */ /* 0x000fda0003f05270 */
[----:B------:R-:W-:Y:S05]  /*6a10*/  @P0 BRA `(.L_x_23652) ;  /* 0x00000008005c0947 */ /* 0x000fea0003800000 */
[----:B------:R-:W-:Y:S02]  /*6a20*/  IMAD.MOV.U32 R4, RZ, RZ, R11 ;  /* 0x000000ffff047224 */ /* 0x000fe400078e000b */
[----:B------:R-:W-:-:S05]  /*6a30*/  IMAD.MOV.U32 R5, RZ, RZ, RZ ;  /* 0x000000ffff057224 */ /* 0x000fca00078e00ff */
[----:B------:R1:W-:Y:S01]  /*6a40*/  STG.E.64 desc[UR36][R8.64], R4 ;  /* 0x0000000408007986 */ /* 0x0003e2000c101b24 */
[----:B------:R-:W-:Y:S05]  /*6a50*/  BRA `(.L_x_23653) ;  /* 0x0000000800e07947 */ /* 0x000fea0003800000 */
.L_x_23655:
[----:B------:R2:W-:Y:S01]  /*6a60*/  STG.E desc[UR36][R8.64], R11 ;  /* 0x0000000b08007986 */ /* 0x0005e2000c101924 */
[----:B------:R-:W-:Y:S05]  /*6a70*/  BRA `(.L_x_23653) ;  /* 0x0000000800d87947 */ /* 0x000fea0003800000 */
.L_x_23654:
[----:B------:R0:W-:Y:S01]  /*6a80*/  STG.E.U16 desc[UR36][R8.64], R11 ;  /* 0x0000000b08007986 */ /* 0x0001e2000c101524 */
[----:B------:R-:W-:Y:S05]  /*6a90*/  BRA `(.L_x_23653) ;  /* 0x0000000800d07947 */ /* 0x000fea0003800000 */
.L_x_23649:
        /* <DEDUP_REMOVED lines=9> */
.L_x_23657:
[----:B------:R-:W0:Y:S02]  /*6b30*/  I2F.S16 R0, R11 ;  /* 0x0000000b00007306 */ /* 0x000e240000101400 */
[----:B0-----:R-:W-:-:S05]  /*6b40*/  F2FP.F16.F32.PACK_AB R0, RZ, R0 ;  /* 0x00000000ff00723e */ /* 0x001fca00000000ff */
[----:B------:R0:W-:Y:S01]  /*6b50*/  STG.E.U16 desc[UR36][R8.64], R0 ;  /* 0x0000000008007986 */ /* 0x0001e2000c101524 */
[----:B------:R-:W-:Y:S05]  /*6b60*/  BRA `(.L_x_23653) ;  /* 0x00000008009c7947 */ /* 0x000fea0003800000 */
.L_x_23656:
        /* <DEDUP_REMOVED lines=10> */
.L_x_23659:
[----:B------:R-:W0:Y:S02]  /*6c10*/  I2F.S16 R11, R11 ;  /* 0x0000000b000b7306 */ /* 0x000e240000101400 */
[----:B0-----:R-:W-:-:S04]  /*6c20*/  F2FP.F16.F32.PACK_AB R3, RZ, R11 ;  /* 0x0000000bff03723e */ /* 0x001fc800000000ff */
[----:B------:R-:W-:-:S05]  /*6c30*/  PRMT R3, R3, 0x5410, RZ ;  /* 0x0000541003037816 */ /* 0x000fca00000000ff */
[----:B------:R0:W-:Y:S01]  /*6c40*/  STG.E desc[UR36][R8.64], R3 ;  /* 0x0000000308007986 */ /* 0x0001e2000c101924 */
[----:B------:R-:W-:Y:S05]  /*6c50*/  BRA `(.L_x_23653) ;  /* 0x0000000800607947 */ /* 0x000fea0003800000 */
.L_x_23658:
[----:B------:R-:W0:Y:S02]  /*6c60*/  I2F.F64.S16 R4, R11 ;  /* 0x0000000b00047312 */ /* 0x000e240000101c00 */
[----:B0-----:R0:W-:Y:S01]  /*6c70*/  STG.E.64 desc[UR36][R8.64], R4 ;  /* 0x0000000408007986 */ /* 0x0011e2000c101b24 */
[----:B------:R-:W-:Y:S05]  /*6c80*/  BRA `(.L_x_23653) ;  /* 0x0000000800547947 */ /* 0x000fea0003800000 */
.L_x_23648:
        /* <DEDUP_REMOVED lines=10> */
.L_x_23662:
[----:B------:R-:W0:Y:S01]  /*6d30*/  I2F.F64.S16 R4, R11 ;  /* 0x0000000b00047312 */ /* 0x000e220000101c00 */
[----:B------:R-:W-:-:S05]  /*6d40*/  CS2R R6, SRZ ;  /* 0x0000000000067805 */ /* 0x000fca000001ff00 */
[----:B0-----:R0:W-:Y:S01]  /*6d50*/  STG.E.128 desc[UR36][R8.64], R4 ;  /* 0x0000000408007986 */ /* 0x0011e2000c101d24 */
[----:B------:R-:W-:Y:S05]  /*6d60*/  BRA `(.L_x_23653) ;  /* 0x00000008001c7947 */ /* 0x000fea0003800000 */
.L_x_23661:
        /* <DEDUP_REMOVED lines=17> */
.L_x_23666:
[----:B------:R-:W-:Y:S05]  /*6e80*/  BSYNC.RECONVERGENT B0 ;  /* 0x0000000000007941 */ /* 0x000fea0003800200 */
.L_x_23665:
[----:B------:R0:W-:Y:S01]  /*6e90*/  STG.E.U8 desc[UR36][R8.64], R3 ;  /* 0x0000000308007986 */ /* 0x0001e2000c101124 */
[----:B------:R-:W-:Y:S05]  /*6ea0*/  BRA `(.L_x_23653) ;  /* 0x0000000400cc7947 */ /* 0x000fea0003800000 */
.L_x_23664:
[----:B------:R-:W0:Y:S02]  /*6eb0*/  I2F.S16 R11, R11 ;  /* 0x0000000b000b7306 */ /* 0x000e240000101400 */
        /* <DEDUP_REMOVED lines=15> */
.L_x_23663:
[----:B------:R-:W0:Y:S02]  /*6fb0*/  I2F.S16 R0, R11 ;  /* 0x0000000b00007306 */ /* 0x000e240000101400 */
[----:B0-----:R-:W-:-:S05]  /*6fc0*/  F2FP.BF16.F32.PACK_AB R0, RZ, R0 ;  /* 0x00000000ff00723e */ /* 0x001fca00000010ff */
[----:B------:R0:W-:Y:S01]  /*6fd0*/  STG.E.U16 desc[UR36][R8.64], R0 ;  /* 0x0000000008007986 */ /* 0x0001e2000c101524 */
[----:B------:R-:W-:Y:S05]  /*6fe0*/  BRA `(.L_x_23653) ;  /* 0x00000004007c7947 */ /* 0x000fea0003800000 */
.L_x_23660:
        /* <DEDUP_REMOVED lines=10> */
.L_x_23669:
[----:B------:R-:W0:Y:S01]  /*7090*/  I2F.S16 R11, R11 ;  /* 0x0000000b000b7306 */ /* 0x000e220000101400 */
[----:B------:R-:W-:Y:S01]  /*70a0*/  BSSY.RECONVERGENT B0, `(.L_x_23670) ;  /* 0x0000011000007945 */ /* 0x000fe20003800200 */
[----:B------:R-:W-:Y:S01]  /*70b0*/  IMAD.MOV.U32 R4, RZ, RZ, 0x80 ;  /* 0x00000080ff047424 */ /* 0x000fe200078e00ff */
        /* <DEDUP_REMOVED lines=9> */
.L_x_23672:
[----:B------:R-:W-:-:S04]  /*7150*/  SHF.R.U32.HI R0, RZ, 0x14, R11 ;  /* 0x00000014ff007819 */ /* 0x000fc8000001160b */
[----:B------:R-:W-:-:S04]  /*7160*/  LOP3.LUT R0, R0, 0x1, RZ, 0xc0, !PT ;  /* 0x0000000100007812 */ /* 0x000fc800078ec0ff */
[----:B------:R-:W-:-:S04]  /*7170*/  IADD3 R0, PT, PT, R11, 0x487ffff, R0 ;  /* 0x0487ffff0b007810 */ /* 0x000fc80007ffe000 */
[----:B------:R-:W-:-:S04]  /*7180*/  SHF.R.U32.HI R0, RZ, 0x14, R0 ;  /* 0x00000014ff007819 */ /* 0x000fc80000011600 */
[----:B------:R-:W-:-:S07]  /*7190*/  LOP3.LUT R0, R0, 0xff, RZ, 0xc0, !PT ;  /* 0x000000ff00007812 */ /* 0x000fce00078ec0ff */
.L_x_23673:
[----:B------:R-:W-:-:S07]  /*71a0*/  PRMT R4, R0, 0x7610, R4 ;  /* 0x0000761000047816 */ /* 0x000fce0000000004 */
.L_x_23671:
[----:B------:R-:W-:Y:S05]  /*71b0*/  BSYNC.RECONVERGENT B0 ;  /* 0x0000000000007941 */ /* 0x000fea0003800200 */
.L_x_23670:
[----:B------:R0:W-:Y:S01]  /*71c0*/  STG.E.U8 desc[UR36][R8.64], R4 ;  /* 0x0000000408007986 */ /* 0x0001e2000c101124 */
[----:B------:R-:W-:Y:S05]  /*71d0*/  BRA `(.L_x_23653) ;  /* 0x0000000400007947 */ /* 0x000fea0003800000 */
.L_x_23668:
        /* <DEDUP_REMOVED lines=12> */
.L_x_23676:
[----:B------:R-:W-:-:S04]  /*72a0*/  SHF.R.U32.HI R0, RZ, 0x15, R11 ;  /* 0x00000015ff007819 */ /* 0x000fc8000001160b */
[----:B------:R-:W-:-:S04]  /*72b0*/  LOP3.LUT R0, R0, 0x1, RZ, 0xc0, !PT ;  /* 0x0000000100007812 */ /* 0x000fc800078ec0ff */
[----:B------:R-:W-:-:S04]  /*72c0*/  IADD3 R0, PT, PT, R11, 0x88fffff, R0 ;  /* 0x088fffff0b007810 */ /* 0x000fc80007ffe000 */
[----:B------:R-:W-:-:S04]  /*72d0*/  SHF.R.U32.HI R0, RZ, 0x15, R0 ;  /* 0x00000015ff007819 */ /* 0x000fc80000011600 */
[----:B------:R-:W-:-:S07]  /*72e0*/  LOP3.LUT R0, R0, 0xff, RZ, 0xc0, !PT ;  /* 0x000000ff00007812 */ /* 0x000fce00078ec0ff */
.L_x_23677:
[----:B------:R-:W-:-:S07]  /*72f0*/  PRMT R4, R0, 0x7610, R4 ;  /* 0x0000761000047816 */ /* 0x000fce0000000004 */
.L_x_23675:
[----:B------:R-:W-:Y:S05]  /*7300*/  BSYNC.RECONVERGENT B0 ;  /* 0x0000000000007941 */ /* 0x000fea0003800200 */
.L_x_23674:
[----:B------:R0:W-:Y:S01]  /*7310*/  STG.E.U8 desc[UR36][R8.64], R4 ;  /* 0x0000000408007986 */ /* 0x0001e2000c101124 */
[----:B------:R-:W-:Y:S05]  /*7320*/  BRA `(.L_x_23653) ;  /* 0x0000000000ac7947 */ /* 0x000fea0003800000 */
.L_x_23667:
[----:B------:R-:W-:-:S13]  /*7330*/  ISETP.NE.AND P0, PT, R0, 0x1c, PT ;  /* 0x0000001c0000780c */ /* 0x000fda0003f05270 */
[----:B------:R-:W-:Y:S05]  /*7340*/  @!P0 BRA `(.L_x_23678) ;  /* 0x0000000000a08947 */ /* 0x000fea0003800000 */
[----:B------:R-:W-:-:S13]  /*7350*/  ISETP.NE.AND P0, PT, R0, 0x1d, PT ;  /* 0x0000001d0000780c */ /* 0x000fda0003f05270 */
[----:B------:R-:W-:Y:S05]  /*7360*/  @!P0 BRA `(.L_x_23679) ;  /* 0x0000000000888947 */ /* 0x000fea0003800000 */
[----:B------:R-:W-:-:S13]  /*7370*/  ISETP.NE.AND P0, PT, R0, 0x2c, PT ;  /* 0x0000002c0000780c */ /* 0x000fda0003f05270 */
[----:B------:R-:W-:Y:S05]  /*7380*/  @!P0 BRA `(.L_x_23680) ;  /* 0x0000000000448947 */ /* 0x000fea0003800000 */
.L_x_23652:
        /* <DEDUP_REMOVED lines=16> */
.L_x_23681:
[----:B------:R-:W-:Y:S05]  /*7490*/  BRA `(.L_x_23653) ;  /* 0x0000000000507947 */ /* 0x000fea0003800000 */
.L_x_23680:
[----:B------:R-:W0:Y:S01]  /*74a0*/  I2F.S16 R11, R11 ;  /* 0x0000000b000b7306 */ /* 0x000e220000101400 */
[----:B------:R-:W-:Y:S01]  /*74b0*/  IMAD.MOV.U32 R3, RZ, RZ, 0xff ;  /* 0x000000ffff037424 */ /* 0x000fe200078e00ff */
        /* <DEDUP_REMOVED lines=13> */
.L_x_23679:
[----:B------:R-:W-:Y:S02]  /*7590*/  IMAD.MOV.U32 R4, RZ, RZ, R11 ;  /* 0x000000ffff047224 */ /* 0x000fe400078e000b */
[----:B------:R-:W-:-:S05]  /*75a0*/  IMAD.MOV.U32 R5, RZ, RZ, RZ ;  /* 0x000000ffff057224 */ /* 0x000fca00078e00ff */
[----:B------:R0:W-:Y:S01]  /*75b0*/  STG.E.64 desc[UR36][R8.64], R4 ;  /* 0x0000000408007986 */ /* 0x0001e2000c101b24 */
[----:B------:R-:W-:Y:S05]  /*75c0*/  BRA `(.L_x_23653) ;  /* 0x0000000000047947 */ /* 0x000fea0003800000 */
.L_x_23678:
[----:B------:R0:W-:Y:S02]  /*75d0*/  STG.E desc[UR36][R8.64], R11 ;  /* 0x0000000b08007986 */ /* 0x0001e4000c101924 */
.L_x_23653:
[----:B------:R-:W-:Y:S05]  /*75e0*/  BSYNC.RECONVERGENT B6 ;  /* 0x0000000000067941 */ /* 0x000fea0003800200 */
.L_x_23647:
        /* <DEDUP_REMOVED lines=24> */
.L_x_23687:
[----:B------:R0:W-:Y:S01]  /*7770*/  STG.E.U8 desc[UR36][R8.64], R24 ;  /* 0x0000001808007986 */ /* 0x0001e2000c101124 */
[----:B------:R-:W-:Y:S05]  /*7780*/  BRA `(.L_x_23689) ;  /* 0x0000000800fc7947 */ /* 0x000fea0003800000 */
.L_x_23686:
        /* <DEDUP_REMOVED lines=9> */
.L_x_23691:
[----:B------:R0:W-:Y:S01]  /*7820*/  STG.E desc[UR36][R8.64], R24 ;  /* 0x0000001808007986 */ /* 0x0001e2000c101924 */
[----:B------:R-:W-:Y:S05]  /*7830*/  BRA `(.L_x_23689) ;  /* 0x0000000800d07947 */ /* 0x000fea0003800000 */
.L_x_23690:
[----:B------:R0:W-:Y:S01]  /*7840*/  STG.E.U16 desc[UR36][R8.64], R24 ;  /* 0x0000001808007986 */ /* 0x0001e2000c101524 */
[----:B------:R-:W-:Y:S05]  /*7850*/  BRA `(.L_x_23689) ;  /* 0x0000000800c87947 */ /* 0x000fea0003800000 */
.L_x_23685:
        /* <DEDUP_REMOVED lines=9> */
.L_x_23693:
[----:B------:R-:W0:Y:S02]  /*78f0*/  I2F.S16 R0, R24 ;  /* 0x0000001800007306 */ /* 0x000e240000101400 */
[----:B0-----:R-:W-:-:S05]  /*7900*/  F2FP.F16.F32.PACK_AB R0, RZ, R0 ;  /* 0x00000000ff00723e */ /* 0x001fca00000000ff */
[----:B------:R0:W-:Y:S01]  /*7910*/  STG.E.U16 desc[UR36][R8.64], R0 ;  /* 0x0000000008007986 */ /* 0x0001e2000c101524 */
[----:B------:R-:W-:Y:S05]  /*7920*/  BRA `(.L_x_23689) ;  /* 0x0000000800947947 */ /* 0x000fea0003800000 */
.L_x_23692:
        /* <DEDUP_REMOVED lines=10> */
.L_x_23695:
[----:B------:R-:W0:Y:S02]  /*79d0*/  I2F.S16 R24, R24 ;  /* 0x0000001800187306 */ /* 0x000e240000101400 */
[----:B0-----:R-:W-:-:S04]  /*79e0*/  F2FP.F16.F32.PACK_AB R3, RZ, R24 ;  /* 0x00000018ff03723e */ /* 0x001fc800000000ff */
[----:B------:R-:W-:-:S05]  /*79f0*/  PRMT R3, R3, 0x5410, RZ ;  /* 0x0000541003037816 */ /* 0x000fca00000000ff */
[----:B------:R3:W-:Y:S01]  /*7a00*/  STG.E desc[UR36][R8.64], R3 ;  /* 0x0000000308007986 */ /* 0x0007e2000c101924 */
[----:B------:R-:W-:Y:S05]  /*7a10*/  BRA `(.L_x_23689) ;  /* 0x0000000800587947 */ /* 0x000fea0003800000 */
.L_x_23694:
[----:B------:R-:W0:Y:S02]  /*7a20*/  I2F.F64.S16 R24, R24 ;  /* 0x0000001800187312 */ /* 0x000e240000101c00 */
[----:B0-----:R4:W-:Y:S01]  /*7a30*/  STG.E.64 desc[UR36][R8.64], R24 ;  /* 0x0000001808007986 */ /* 0x0019e2000c101b24 */
[----:B------:R-:W-:Y:S05]  /*7a40*/  BRA `(.L_x_23689) ;  /* 0x00000008004c7947 */ /* 0x000fea0003800000 */
.L_x_23684:
        /* <DEDUP_REMOVED lines=12> */
.L_x_23699:
[----:B------:R-:W0:Y:S01]  /*7b10*/  I2F.S16 R3, R24 ;  /* 0x0000001800037306 */ /* 0x000e220000101400 */
[----:B------:R-:W-:Y:S01]  /*7b20*/  BSSY.RECONVERGENT B0, `(.L_x_23700) ;  /* 0x0000010000007945 */ /* 0x000fe20003800200 */
[----:B------:R-:W-:Y:S01]  /*7b30*/  IMAD.MOV.U32 R4, RZ, RZ, 0x80 ;  /* 0x00000080ff047424 */ /* 0x000fe200078e00ff */
        /* <DEDUP_REMOVED lines=13> */
.L_x_23702:
[----:B------:R-:W-:-:S07]  /*7c10*/  PRMT R4, R0, 0x7610, R4 ;  /* 0x0000761000047816 */ /* 0x000fce0000000004 */
.L_x_23701:
[----:B------:R-:W-:Y:S05]  /*7c20*/  BSYNC.RECONVERGENT B0 ;  /* 0x0000000000007941 */ /* 0x000fea0003800200 */
.L_x_23700:
[----:B------:R0:W-:Y:S01]  /*7c30*/  STG.E.U8 desc[UR36][R8.64], R4 ;  /* 0x0000000408007986 */ /* 0x0001e2000c101124 */
[----:B------:R-:W-:Y:S05]  /*7c40*/  BRA `(.L_x_23689) ;  /* 0x0000000400cc7947 */ /* 0x000fea0003800000 */
.L_x_23698:
        /* <DEDUP_REMOVED lines=16> */
.L_x_23705:
[----:B------:R-:W-:-:S07]  /*7d50*/  PRMT R4, R0, 0x7610, R4 ;  /* 0x0000761000047816 */ /* 0x000fce0000000004 */
.L_x_23704:
[----:B------:R-:W-:Y:S05]  /*7d60*/  BSYNC.RECONVERGENT B0 ;  /* 0x0000000000007941 */ /* 0x000fea0003800200 */
.L_x_23703:
[----:B------:R0:W-:Y:S01]  /*7d70*/  STG.E.U8 desc[UR36][R8.64], R4 ;  /* 0x0000000408007986 */ /* 0x0001e2000c101124 */
[----:B------:R-:W-:Y:S05]  /*7d80*/  BRA `(.L_x_23689) ;  /* 0x00000004007c7947 */ /* 0x000fea0003800000 */
.L_x_23697:
        /* <DEDUP_REMOVED lines=21> */
.L_x_23707:
[----:B------:R-:W-:-:S05]  /*7ee0*/  IMAD.MOV.U32 R25, RZ, RZ, RZ ;  /* 0x000000ffff197224 */ /* 0x000fca00078e00ff */
[----:B------:R0:W-:Y:S01]  /*7ef0*/  STG.E.64 desc[UR36][R8.64], R24 ;  /* 0x0000001808007986 */ /* 0x0001e2000c101b24 */
[----:B------:R-:W-:Y:S05]  /*7f00*/  BRA `(.L_x_23689) ;  /* 0x00000004001c7947 */ /* 0x000fea0003800000 */
.L_x_23706:
[----:B------:R0:W-:Y:S01]  /*7f10*/  STG.E desc[UR36][R8.64], R24 ;  /* 0x0000001808007986 */ /* 0x0001e2000c101924 */
[----:B------:R-:W-:Y:S05]  /*7f20*/  BRA `(.L_x_23689) ;  /* 0x0000000400147947 */ /* 0x000fea0003800000 */
.L_x_23696:
        /* <DEDUP_REMOVED lines=8> */
.L_x_23709:
[----:B------:R-:W0:Y:S01]  /*7fb0*/  I2F.F64.S16 R4, R24 ;  /* 0x0000001800047312 */ /* 0x000e220000101c00 */
[----:B------:R-:W-:-:S05]  /*7fc0*/  CS2R R6, SRZ ;  /* 0x0000000000067805 */ /* 0x000fca000001ff00 */
[----:B0-----:R0:W-:Y:S01]  /*7fd0*/  STG.E.128 desc[UR36][R8.64], R4 ;  /* 0x0000000408007986 */ /* 0x0011e2000c101d24 */
[----:B------:R-:W-:Y:S05]  /*7fe0*/  BRA `(.L_x_23689) ;  /* 0x0000000000e47947 */ /* 0x000fea0003800000 */
.L_x_23708:
[----:B------:R-:W-:-:S13]  /*7ff0*/  ISETP.NE.AND P0, PT, R0, 0xf, PT ;  /* 0x0000000f0000780c */ /* 0x000fda0003f05270 */
[----:B------:R-:W-:Y:S05]  /*8000*/  @!P0 BRA `(.L_x_23710) ;  /* 0x0000000000d08947 */ /* 0x000fea0003800000 */
[----:B------:R-:W-:-:S13]  /*8010*/  ISETP.NE.AND P0, PT, R0, 0x17, PT ;  /* 0x000000170000780c */ /* 0x000fda0003f05270 */
[----:B------:R-:W-:Y:S05]  /*8020*/  @!P0 BRA `(.L_x_23711) ;  /* 0x0000000000848947 */ /* 0x000fea0003800000 */
[----:B------:R-:W-:-:S13]  /*8030*/  ISETP.NE.AND P0, PT, R0, 0x18, PT ;  /* 0x000000180000780c */ /* 0x000fda0003f05270 */
[----:B------:R-:W-:Y:S05]  /*8040*/  @!P0 BRA `(.L_x_23712) ;  /* 0x0000000000448947 */ /* 0x000fea0003800000 */
.L_x_23688:
        /* <DEDUP_REMOVED lines=16> */
.L_x_23713:
[----:B------:R-:W-:Y:S05]  /*8150*/  BRA `(.L_x_23689) ;  /* 0x0000000000887947 */ /* 0x000fea0003800000 */
.L_x_23712:
        /* <DEDUP_REMOVED lines=11> */
.L_x_23715:
[----:B------:R-:W-:Y:S05]  /*8210*/  BSYNC.RECONVERGENT B0 ;  /* 0x0000000000007941 */ /* 0x000fea0003800200 */
.L_x_23714:
[----:B------:R0:W-:Y:S01]  /*8220*/  STG.E.U8 desc[UR36][R8.64], R3 ;  /* 0x0000000308007986 */ /* 0x0001e2000c101124 */
[----:B------:R-:W-:Y:S05]  /*8230*/  BRA `(.L_x_23689) ;  /* 0x0000000000507947 */ /* 0x000fea0003800000 */
.L_x_23711:
[----:B------:R-:W0:Y:S02]  /*8240*/  I2F.S16 R5, R24 ;  /* 0x0000001800057306 */ /* 0x000e240000101400 */
        /* <DEDUP_REMOVED lines=11> */
.L_x_23716:
[----:B------:R-:W-:Y:S01]  /*8300*/  IMAD.MOV.U32 R3, RZ, RZ, 0x7f ;  /* 0x0000007fff037424 */ /* 0x000fe200078e00ff */
[----:B------:R-:W-:-:S04]  /*8310*/  ISETP.GT.U32.AND P0, PT, R5, 0x7f800000, PT ;  /* 0x7f8000000500780c */ /* 0x000fc80003f04070 */
[----:B------:R-:W-:-:S05]  /*8320*/  SEL R3, R3, 0x7c, P0 ;  /* 0x0000007c03037807 */ /* 0x000fca0000000000 */
[----:B------:R0:W-:Y:S01]  /*8330*/  STG.E.U8 desc[UR36][R8.64], R3 ;  /* 0x0000000308007986 */ /* 0x0001e2000c101124 */
[----:B------:R-:W-:Y:S05]  /*8340*/  BRA `(.L_x_23689) ;  /* 0x00000000000c7947 */ /* 0x000fea0003800000 */
.L_x_23710:
[----:B------:R-:W0:Y:S02]  /*8350*/  I2F.S16 R0, R24 ;  /* 0x0000001800007306 */ /* 0x000e240000101400 */
[----:B0-----:R-:W-:-:S05]  /*8360*/  F2FP.BF16.F32.PACK_AB R0, RZ, R0 ;  /* 0x00000000ff00723e */ /* 0x001fca00000010ff */
[----:B------:R0:W-:Y:S02]  /*8370*/  STG.E.U16 desc[UR36][R8.64], R0 ;  /* 0x0000000008007986 */ /* 0x0001e4000c101524 */
.L_x_23689:
[----:B------:R-:W-:Y:S05]  /*8380*/  BSYNC.RECONVERGENT B6 ;  /* 0x0000000000067941 */ /* 0x000fea0003800200 */
.L_x_23683:
[----:B------:R-:W-:-:S07]  /*8390*/  VIADD R17, R17, 0x80 ;  /* 0x0000008011117836 */ /* 0x000fce0000000000 */
.L_x_23646:
[----:B------:R-:W-:-:S13]  /*83a0*/  ISETP.GE.AND P0, PT, R17, R16, PT ;  /* 0x000000101100720c */ /* 0x000fda0003f06270 */
[----:B------:R-:W-:Y:S05]  /*83b0*/  @P0 BREAK.RELIABLE B7 ;  /* 0x0000000000070942 */ /* 0x000fea0003800100 */
[----:B------:R-:W-:Y:S05]  /*83c0*/  @P0 BRA `(.L_x_23682) ;  /* 0x0000000c00640947 */ /* 0x000fea0003800000 */
[----:B------:R-:W-:Y:S05]  /*83d0*/  BSYNC.RELIABLE B7 ;  /* 0x0000000000077941 */ /* 0x000fea0003800100 */
.L_x_23645:
        /* <DEDUP_REMOVED lines=21> */
.L_x_23721:
[----:B------:R0:W-:Y:S01]  /*8530*/  STG.E.U8 desc[UR36][R8.64], R22 ;  /* 0x0000001608007986 */ /* 0x0001e2000c101124 */
[----:B------:R-:W-:Y:S05]  /*8540*/  BRA `(.L_x_23723) ;  /* 0x0000000800fc7947 */ /* 0x000fea0003800000 */
.L_x_23720:
        /* <DEDUP_REMOVED lines=9> */
.L_x_23725:
[----:B------:R0:W-:Y:S01]  /*85e0*/  STG.E desc[UR36][R8.64], R22 ;  /* 0x0000001608007986 */ /* 0x0001e2000c101924 */
[----:B------:R-:W-:Y:S05]  /*85f0*/  BRA `(.L_x_23723) ;  /* 0x0000000800d07947 */ /* 0x000fea0003800000 */
.L_x_23724:
[----:B------:R0:W-:Y:S01]  /*8600*/  STG.E.U16 desc[UR36][R8.64], R22 ;  /* 0x0000001608007986 */ /* 0x0001e2000c101524 */
[----:B------:R-:W-:Y:S05]  /*8610*/  BRA `(.L_x_23723) ;  /* 0x0000000800c87947 */ /* 0x000fea0003800000 */
.L_x_23719:
        /* <DEDUP_REMOVED lines=9> */
.L_x_23727:
[----:B------:R-:W0:Y:S02]  /*86b0*/  I2F.S16 R0, R22 ;  /* 0x0000001600007306 */ /* 0x000e240000101400 */
[----:B0-----:R-:W-:-:S05]  /*86c0*/  F2FP.F16.F32.PACK_AB R0, RZ, R0 ;  /* 0x00000000ff00723e */ /* 0x001fca00000000ff */
[----:B------:R0:W-:Y:S01]  /*86d0*/  STG.E.U16 desc[UR36][R8.64], R0 ;  /* 0x0000000008007986 */ /* 0x0001e2000c101524 */
[----:B------:R-:W-:Y:S05]  /*86e0*/  BRA `(.L_x_23723) ;  /* 0x0000000800947947 */ /* 0x000fea0003800000 */
.L_x_23726:
        /* <DEDUP_REMOVED lines=10> */
.L_x_23729:
[----:B------:R-:W0:Y:S02]  /*8790*/  I2F.S16 R22, R22 ;  /* 0x0000001600167306 */ /* 0x000e240000101400 */
[----:B0-----:R-:W-:-:S04]  /*87a0*/  F2FP.F16.F32.PACK_AB R3, RZ, R22 ;  /* 0x00000016ff03723e */ /* 0x001fc800000000ff */
[----:B------:R-:W-:-:S05]  /*87b0*/  PRMT R3, R3, 0x5410, RZ ;  /* 0x0000541003037816 */ /* 0x000fca00000000ff */
[----:B------:R3:W-:Y:S01]  /*87c0*/  STG.E desc[UR36][R8.64], R3 ;  /* 0x0000000308007986 */ /* 0x0007e2000c101924 */
[----:B------:R-:W-:Y:S05]  /*87d0*/  BRA `(.L_x_23723) ;  /* 0x0000000800587947 */ /* 0x000fea0003800000 */
.L_x_23728:
[----:B------:R-:W0:Y:S02]  /*87e0*/  I2F.F64.S16 R22, R22 ;  /* 0x0000001600167312 */ /* 0x000e240000101c00 */
[----:B0-----:R4:W-:Y:S01]  /*87f0*/  STG.E.64 desc[UR36][R8.64], R22 ;  /* 0x0000001608007986 */ /* 0x0019e2000c101b24 */
[----:B------:R-:W-:Y:S05]  /*8800*/  BRA `(.L_x_23723) ;  /* 0x00000008004c7947 */ /* 0x000fea0003800000 */
.L_x_23718:
        /* <DEDUP_REMOVED lines=12> */
.L_x_23733:
        /* <DEDUP_REMOVED lines=16> */
.L_x_23736:
[----:B------:R-:W-:-:S07]  /*89d0*/  PRMT R4, R0, 0x7610, R4 ;  /* 0x0000761000047816 */ /* 0x000fce0000000004 */
.L_x_23735:
[----:B------:R-:W-:Y:S05]  /*89e0*/  BSYNC.RECONVERGENT B0 ;  /* 0x0000000000007941 */ /* 0x000fea0003800200 */
.L_x_23734:
[----:B------:R0:W-:Y:S01]  /*89f0*/  STG.E.U8 desc[UR36][R8.64], R4 ;  /* 0x0000000408007986 */ /* 0x0001e2000c101124 */
[----:B------:R-:W-:Y:S05]  /*8a00*/  BRA `(.L_x_23723) ;  /* 0x0000000400cc7947 */ /* 0x000fea0003800000 */
.L_x_23732:
        /* <DEDUP_REMOVED lines=16> */
.L_x_23739:
[----:B------:R-:W-:-:S07]  /*8b10*/  PRMT R4, R0, 0x7610, R4 ;  /* 0x0000761000047816 */ /* 0x000fce0000000004 */
.L_x_23738:
[----:B------:R-:W-:Y:S05]  /*8b20*/  BSYNC.RECONVERGENT B0 ;  /* 0x0000000000007941 */ /* 0x000fea0003800200 */
.L_x_23737:
[----:B------:R0:W-:Y:S01]  /*8b30*/  STG.E.U8 desc[UR36][R8.64], R4 ;  /* 0x0000000408007986 */ /* 0x0001e2000c101124 */
[----:B------:R-:W-:Y:S05]  /*8b40*/  BRA `(.L_x_23723) ;  /* 0x00000004007c7947 */ /* 0x000fea0003800000 */
.L_x_23731:
        /* <DEDUP_REMOVED lines=21> */
.L_x_23741:
[----:B------:R-:W-:-:S05]  /*8ca0*/  IMAD.MOV.U32 R23, RZ, RZ, RZ ;  /* 0x000000ffff177224 */ /* 0x000fca00078e00ff */
[----:B------:R0:W-:Y:S01]  /*8cb0*/  STG.E.64 desc[UR36][R8.64], R22 ;  /* 0x0000001608007986 */ /* 0x0001e2000c101b24 */
[----:B------:R-:W-:Y:S05]  /*8cc0*/  BRA `(.L_x_23723) ;  /* 0x00000004001c7947 */ /* 0x000fea0003800000 */
.L_x_23740:
[----:B------:R0:W-:Y:S01]  /*8cd0*/  STG.E desc[UR36][R8.64], R22 ;  /* 0x0000001608007986 */ /* 0x0001e2000c101924 */
[----:B------:R-:W-:Y:S05]  /*8ce0*/  BRA `(.L_x_23723) ;  /* 0x0000000400147947 */ /* 0x000fea0003800000 */
.L_x_23730:
        /* <DEDUP_REMOVED lines=8> */
.L_x_23743:
[----:B------:R-:W0:Y:S01]  /*8d70*/  I2F.F64.S16 R4, R22 ;  /* 0x0000001600047312 */ /* 0x000e220000101c00 */
[----:B------:R-:W-:-:S05]  /*8d80*/  CS2R R6, SRZ ;  /* 0x0000000000067805 */ /* 0x000fca000001ff00 */
[----:B0-----:R0:W-:Y:S01]  /*8d90*/  STG.E.128 desc[UR36][R8.64], R4 ;  /* 0x0000000408007986 */ /* 0x0011e2000c101d24 */
[----:B------:R-:W-:Y:S05]  /*8da0*/  BRA `(.L_x_23723) ;  /* 0x0000000000e47947 */ /* 0x000fea0003800000 */
.L_x_23742:
[----:B------:R-:W-:-:S13]  /*8db0*/  ISETP.NE.AND P0, PT, R0, 0xf, PT ;  /* 0x0000000f0000780c */ /* 0x000fda0003f05270 */
[----:B------:R-:W-:Y:S05]  /*8dc0*/  @!P0 BRA `(.L_x_23744) ;  /* 0x0000000000d08947 */ /* 0x000fea0003800000 */
[----:B------:R-:W-:-:S13]  /*8dd0*/  ISETP.NE.AND P0, PT, R0, 0x17, PT ;  /* 0x000000170000780c */ /* 0x000fda0003f05270 */
[----:B------:R-:W-:Y:S05]  /*8de0*/  @!P0 BRA `(.L_x_23745) ;  /* 0x0000000000848947 */ /* 0x000fea0003800000 */
[----:B------:R-:W-:-:S13]  /*8df0*/  ISETP.NE.AND P0, PT, R0, 0x18, PT ;  /* 0x000000180000780c */ /* 0x000fda0003f05270 */
[----:B------:R-:W-:Y:S05]  /*8e00*/  @!P0 BRA `(.L_x_23746) ;  /* 0x0000000000448947 */ /* 0x000fea0003800000 */
.L_x_23722:
        /* <DEDUP_REMOVED lines=16> */
.L_x_23747:
[----:B------:R-:W-:Y:S05]  /*8f10*/  BRA `(.L_x_23723) ;  /* 0x0000000000887947 */ /* 0x000fea0003800000 */
.L_x_23746:
        /* <DEDUP_REMOVED lines=11> */
.L_x_23749:
[----:B------:R-:W-:Y:S05]  /*8fd0*/  BSYNC.RECONVERGENT B0 ;  /* 0x0000000000007941 */ /* 0x000fea0003800200 */
.L_x_23748:
[----:B------:R0:W-:Y:S01]  /*8fe0*/  STG.E.U8 desc[UR36][R8.64], R3 ;  /* 0x0000000308007986 */ /* 0x0001e2000c101124 */
[----:B------:R-:W-:Y:S05]  /*8ff0*/  BRA `(.L_x_23723) ;  /* 0x0000000000507947 */ /* 0x000fea0003800000 */
.L_x_23745:
        /* <DEDUP_REMOVED lines=12> */
.L_x_23750:
[----:B------:R-:W-:Y:S01]  /*90c0*/  IMAD.MOV.U32 R3, RZ, RZ, 0x7f ;  /* 0x0000007fff037424 */ /* 0x000fe200078e00ff */
[----:B------:R-:W-:-:S04]  /*90d0*/  ISETP.GT.U32.AND P0, PT, R5, 0x7f800000, PT ;  /* 0x7f8000000500780c */ /* 0x000fc80003f04070 */
[----:B------:R-:W-:-:S05]  /*90e0*/  SEL R3, R3, 0x7c, P0 ;  /* 0x0000007c03037807 */ /* 0x000fca0000000000 */
[----:B------:R0:W-:Y:S01]  /*90f0*/  STG.E.U8 desc[UR36][R8.64], R3 ;  /* 0x0000000308007986 */ /* 0x0001e2000c101124 */
[----:B------:R-:W-:Y:S05]  /*9100*/  BRA `(.L_x_23723) ;  /* 0x00000000000c7947 */ /* 0x000fea0003800000 */
.L_x_23744:
[----:B------:R-:W0:Y:S02]  /*9110*/  I2F.S16 R0, R22 ;  /* 0x0000001600007306 */ /* 0x000e240000101400 */
[----:B0-----:R-:W-:-:S05]  /*9120*/  F2FP.BF16.F32.PACK_AB R0, RZ, R0 ;  /* 0x00000000ff00723e */ /* 0x001fca00000010ff */
[----:B------:R0:W-:Y:S02]  /*9130*/  STG.E.U16 desc[UR36][R8.64], R0 ;  /* 0x0000000008007986 */ /* 0x0001e4000c101524 */
.L_x_23723:
[----:B------:R-:W-:Y:S05]  /*9140*/  BSYNC.RECONVERGENT B6 ;  /* 0x0000000000067941 */ /* 0x000fea0003800200 */
.L_x_23717:
[----:B------:R-:W-:-:S07]  /*9150*/  VIADD R17, R17, 0x80 ;  /* 0x0000008011117836 */ /* 0x000fce0000000000 */
.L_x_23682:
[----:B------:R-:W-:Y:S05]  /*9160*/  BSYNC.RECONVERGENT B8 ;  /* 0x0000000000087941 */ /* 0x000fea0003800200 */
.L_x_23644:
[----:B------:R-:W-:-:S13]  /*9170*/  ISETP.GE.AND P0, PT, R17, R16, PT ;  /* 0x000000101100720c */ /* 0x000fda0003f06270 */
[----:B------:R-:W-:Y:S05]  /*9180*/  @P0 EXIT ;  /* 0x000000000000094d */ /* 0x000fea0003800000 */
[----:B01----:R-:W0:Y:S01]  /*9190*/  LDC.64 R4, c[0x0][0x398] ;  /* 0x0000e600ff047b82 */ /* 0x003e220000000a00 */
        /* <DEDUP_REMOVED lines=18> */
.L_x_23754:
[----:B------:R-:W-:Y:S01]  /*92c0*/  STG.E.U8 desc[UR36][R2.64], R18 ;  /* 0x0000001202007986 */ /* 0x000fe2000c101124 */
[----:B------:R-:W-:Y:S05]  /*92d0*/  EXIT ;  /* 0x000000000000794d */ /* 0x000fea0003800000 */
.L_x_23753:
        /* <DEDUP_REMOVED lines=9> */
.L_x_23757:
[----:B------:R-:W-:Y:S01]  /*9370*/  STG.E desc[UR36][R2.64], R18 ;  /* 0x0000001202007986 */ /* 0x000fe2000c101924 */
[----:B------:R-:W-:Y:S05]  /*9380*/  EXIT ;  /* 0x000000000000794d */ /* 0x000fea0003800000 */
.L_x_23756:
[----:B------:R-:W-:Y:S01]  /*9390*/  STG.E.U16 desc[UR36][R2.64], R18 ;  /* 0x0000001202007986 */ /* 0x000fe2000c101524 */
[----:B------:R-:W-:Y:S05]  /*93a0*/  EXIT ;  /* 0x000000000000794d */ /* 0x000fea0003800000 */
.L_x_23752:
        /* <DEDUP_REMOVED lines=9> */
.L_x_23759:
[----:B------:R-:W0:Y:S02]  /*9440*/  I2F.S16 R0, R18 ;  /* 0x0000001200007306 */ /* 0x000e240000101400 */
[----:B0-----:R-:W-:-:S05]  /*9450*/  F2FP.F16.F32.PACK_AB R0, RZ, R0 ;  /* 0x00000000ff00723e */ /* 0x001fca00000000ff */
[----:B------:R-:W-:Y:S01]  /*9460*/  STG.E.U16 desc[UR36][R2.64], R0 ;  /* 0x0000000002007986 */ /* 0x000fe2000c101524 */
[----:B------:R-:W-:Y:S05]  /*9470*/  EXIT ;  /* 0x000000000000794d */ /* 0x000fea0003800000 */
.L_x_23758:
        /* <DEDUP_REMOVED lines=10> */
.L_x_23761:
[----:B------:R-:W0:Y:S02]  /*9520*/  I2F.S16 R18, R18 ;  /* 0x0000001200127306 */ /* 0x000e240000101400 */
[----:B0-----:R-:W-:-:S04]  /*9530*/  F2FP.F16.F32.PACK_AB R5, RZ, R18 ;  /* 0x00000012ff05723e */ /* 0x001fc800000000ff */
[----:B------:R-:W-:-:S05]  /*9540*/  PRMT R5, R5, 0x5410, RZ ;  /* 0x0000541005057816 */ /* 0x000fca00000000ff */
[----:B------:R-:W-:Y:S01]  /*9550*/  STG.E desc[UR36][R2.64], R5 ;  /* 0x0000000502007986 */ /* 0x000fe2000c101924 */
[----:B------:R-:W-:Y:S05]  /*9560*/  EXIT ;  /* 0x000000000000794d */ /* 0x000fea0003800000 */
.L_x_23760:
[----:B------:R-:W0:Y:S02]  /*9570*/  I2F.F64.S16 R18, R18 ;  /* 0x0000001200127312 */ /* 0x000e240000101c00 */
[----:B0-----:R-:W-:Y:S01]  /*9580*/  STG.E.64 desc[UR36][R2.64], R18 ;  /* 0x0000001202007986 */ /* 0x001fe2000c101b24 */
[----:B------:R-:W-:Y:S05]  /*9590*/  EXIT ;  /* 0x000000000000794d */ /* 0x000fea0003800000 */
.L_x_23751:
        /* <DEDUP_REMOVED lines=12> */
.L_x_23765:
        /* <DEDUP_REMOVED lines=17> */
.L_x_23767:
[----:B------:R-:W-:Y:S05]  /*9770*/  BSYNC.RECONVERGENT B0 ;  /* 0x0000000000007941 */ /* 0x000fea0003800200 */
.L_x_23766:
[----:B------:R-:W-:Y:S01]  /*9780*/  STG.E.U8 desc[UR36][R2.64], R0 ;  /* 0x0000000002007986 */ /* 0x000fe2000c101124 */
[----:B------:R-:W-:Y:S05]  /*9790*/  EXIT ;  /* 0x000000000000794d */ /* 0x000fea0003800000 */
.L_x_23764:
        /* <DEDUP_REMOVED lines=17> */
.L_x_23769:
[----:B------:R-:W-:Y:S05]  /*98b0*/  BSYNC.RECONVERGENT B0 ;  /* 0x0000000000007941 */ /* 0x000fea0003800200 */
.L_x_23768:
[----:B------:R-:W-:Y:S01]  /*98c0*/  STG.E.U8 desc[UR36][R2.64], R0 ;  /* 0x0000000002007986 */ /* 0x000fe2000c101124 */
[----:B------:R-:W-:Y:S05]  /*98d0*/  EXIT ;  /* 0x000000000000794d */ /* 0x000fea0003800000 */
.L_x_23763:
        /* <DEDUP_REMOVED lines=21> */
.L_x_23771:
[----:B------:R-:W-:-:S05]  /*9a30*/  IMAD.MOV.U32 R19, RZ, RZ, RZ ;  /* 0x000000ffff137224 */ /* 0x000fca00078e00ff */
[----:B------:R-:W-:Y:S01]  /*9a40*/  STG.E.64 desc[UR36][R2.64], R18 ;  /* 0x0000001202007986 */ /* 0x000fe2000c101b24 */
[----:B------:R-:W-:Y:S05]  /*9a50*/  EXIT ;  /* 0x000000000000794d */ /* 0x000fea0003800000 */
.L_x_23770:
[----:B------:R-:W-:Y:S01]  /*9a60*/  STG.E desc[UR36][R2.64], R18 ;  /* 0x0000001202007986 */ /* 0x000fe2000c101924 */
[----:B------:R-:W-:Y:S05]  /*9a70*/  EXIT ;  /* 0x000000000000794d */ /* 0x000fea0003800000 */
.L_x_23762:
        /* <DEDUP_REMOVED lines=8> */
.L_x_23773:
[----:B------:R-:W0:Y:S01]  /*9b00*/  I2F.F64.S16 R4, R18 ;  /* 0x0000001200047312 */ /* 0x000e220000101c00 */
[----:B------:R-:W-:-:S05]  /*9b10*/  CS2R R6, SRZ ;  /* 0x0000000000067805 */ /* 0x000fca000001ff00 */
[----:B0-----:R-:W-:Y:S01]  /*9b20*/  STG.E.128 desc[UR36][R2.64], R4 ;  /* 0x0000000402007986 */ /* 0x001fe2000c101d24 */
[----:B------:R-:W-:Y:S05]  /*9b30*/  EXIT ;  /* 0x000000000000794d */ /* 0x000fea0003800000 */
.L_x_23772:
[----:B------:R-:W-:-:S13]  /*9b40*/  ISETP.NE.AND P0, PT, R0, 0xf, PT ;  /* 0x0000000f0000780c */ /* 0x000fda0003f05270 */
[----:B------:R-:W-:Y:S05]  /*9b50*/  @!P0 BRA `(.L_x_23774) ;  /* 0x0000000000d48947 */ /* 0x000fea0003800000 */
[----:B------:R-:W-:-:S13]  /*9b60*/  ISETP.NE.AND P0, PT, R0, 0x17, PT ;  /* 0x000000170000780c */ /* 0x000fda0003f05270 */
[----:B------:R-:W-:Y:S05]  /*9b70*/  @!P0 BRA `(.L_x_23775) ;  /* 0x0000000000848947 */ /* 0x000fea0003800000 */
[----:B------:R-:W-:-:S13]  /*9b80*/  ISETP.NE.AND P0, PT, R0, 0x18, PT ;  /* 0x000000180000780c */ /* 0x000fda0003f05270 */
[----:B------:R-:W-:Y:S05]  /*9b90*/  @!P0 BRA `(.L_x_23776) ;  /* 0x0000000000448947 */ /* 0x000fea0003800000 */
.L_x_23755:
[----:B------:R-:W-:Y:S01]  /*9ba0*/  MOV R0, 0x228 ;  /* 0x0000022800007802 */ /* 0x000fe20000000f00 */
[----:B------:R-:W0:Y:S01]  /*9bb0*/  LDCU.64 UR4, c[0x4][0x218] ;  /* 0x01004300ff0477ac */ /* 0x000e220008000a00 */
[----:B--2-4-:R-:W-:Y:S02]  /*9bc0*/  IMAD.MOV.U32 R8, RZ, RZ, 0x65 ;  /* 0x00000065ff087424 */ /* 0x014fe400078e00ff */
        /* <DEDUP_REMOVED lines=13> */
.L_x_23777:
[----:B------:R-:W-:Y:S05]  /*9ca0*/  EXIT ;  /* 0x000000000000794d */ /* 0x000fea0003800000 */
.L_x_23776:
        /* <DEDUP_REMOVED lines=11> */
.L_x_23779:
[----:B------:R-:W-:Y:S05]  /*9d60*/  BSYNC.RECONVERGENT B0 ;  /* 0x0000000000007941 */ /* 0x000fea0003800200 */
.L_x_23778:
[----:B------:R-:W-:Y:S01]  /*9d70*/  STG.E.U8 desc[UR36][R2.64], R5 ;  /* 0x0000000502007986 */ /* 0x000fe2000c101124 */
[----:B------:R-:W-:Y:S05]  /*9d80*/  EXIT ;  /* 0x000000000000794d */ /* 0x000fea0003800000 */
.L_x_23775:
[----:B------:R-:W0:Y:S02]  /*9d90*/  I2F.S16 R7, R18 ;  /* 0x0000001200077306 */ /* 0x000e240000101400 */
        /* <DEDUP_REMOVED lines=12> */
.L_x_23780:
[----:B------:R-:W-:Y:S01]  /*9e60*/  IMAD.MOV.U32 R5, RZ, RZ, 0x7f ;  /* 0x0000007fff057424 */ /* 0x000fe200078e00ff */
[----:B------:R-:W-:-:S04]  /*9e70*/  ISETP.GT.U32.AND P0, PT, R7, 0x7f800000, PT ;  /* 0x7f8000000700780c */ /* 0x000fc80003f04070 */
[----:B------:R-:W-:-:S05]  /*9e80*/  SEL R5, R5, 0x7c, P0 ;  /* 0x0000007c05057807 */ /* 0x000fca0000000000 */
[----:B------:R-:W-:Y:S01]  /*9e90*/  STG.E.U8 desc[UR36][R2.64], R5 ;  /* 0x0000000502007986 */ /* 0x000fe2000c101124 */
[----:B------:R-:W-:Y:S05]  /*9ea0*/  EXIT ;  /* 0x000000000000794d */ /* 0x000fea0003800000 */
.L_x_23774:
[----:B------:R-:W0:Y:S02]  /*9eb0*/  I2F.S16 R0, R18 ;  /* 0x0000001200007306 */ /* 0x000e240000101400 */
[----:B0-----:R-:W-:-:S05]  /*9ec0*/  F2FP.BF16.F32.PACK_AB R0, RZ, R0 ;  /* 0x00000000ff00723e */ /* 0x001fca00000010ff */
[----:B------:R-:W-:Y:S01]  /*9ed0*/  STG.E.U16 desc[UR36][R2.64], R0 ;  /* 0x0000000002007986 */ /* 0x000fe2000c101524 */
[----:B------:R-:W-:Y:S05]  /*9ee0*/  EXIT ;  /* 0x000000000000794d */ /* 0x000fea0003800000 */
.L_x_23781:
        /* <DEDUP_REMOVED lines=9> */
.L_x_23995:


//--------------------- .text._ZN2at6native18elementwise_kernelILi128ELi4EZNS0_22gpu_kernel_impl_nocastIZNS0_54_GLOBAL__N__d8c5977b_16_LinearAlgebra_cu_35b291db_316116addr_kernel_cudaERNS_14TensorIteratorERKN3c106ScalarES9_EUlbbbE_EEvRNS_18TensorIteratorBaseERKT_EUliE_EEviT1_ --------------------------
	.section	.text._ZN2at6native18elementwise_kernelILi128ELi4EZNS0_22gpu_kernel_impl_nocastIZNS0_54_GLOBAL__N__d8c5977b_16_LinearAlgebra_cu_35b291db_316116addr_kernel_cudaERNS_14TensorIteratorERKN3c106ScalarES9_EUlbbbE_EEvRNS_18TensorIteratorBaseERKT_EUliE_EEviT1_,"ax",@progbits
	.align	128
        .global         _ZN2at6native18elementwise_kernelILi128ELi4EZNS0_22gpu_kernel_impl_nocastIZNS0_54_GLOBAL__N__d8c5977b_16_LinearAlgebra_cu_35b291db_316116addr_kernel_cudaERNS_14TensorIteratorERKN3c106ScalarES9_EUlbbbE_EEvRNS_18TensorIteratorBaseERKT_EUliE_EEviT1_
        .type           _ZN2at6native18elementwise_kernelILi128ELi4EZNS0_22gpu_kernel_impl_nocastIZNS0_54_GLOBAL__N__d8c5977b_16_LinearAlgebra_cu_35b291db_316116addr_kernel_cudaERNS_14TensorIteratorERKN3c106ScalarES9_EUlbbbE_EEvRNS_18TensorIteratorBaseERKT_EUliE_EEviT1_,@function
        .size           _ZN2at6native18elementwise_kernelILi128ELi4EZNS0_22gpu_kernel_impl_nocastIZNS0_54_GLOBAL__N__d8c5977b_16_LinearAlgebra_cu_35b291db_316116addr_kernel_cudaERNS_14TensorIteratorERKN3c106ScalarES9_EUlbbbE_EEvRNS_18TensorIteratorBaseERKT_EUliE_EEviT1_,(.L_x_23996 - _ZN2at6native18elementwise_kernelILi128ELi4EZNS0_22gpu_kernel_impl_nocastIZNS0_54_GLOBAL__N__d8c5977b_16_LinearAlgebra_cu_35b291db_316116addr_kernel_cudaERNS_14TensorIteratorERKN3c106ScalarES9_EUlbbbE_EEvRNS_18TensorIteratorBaseERKT_EUliE_EEviT1_)
        .other          _ZN2at6native18elementwise_kernelILi128ELi4EZNS0_22gpu_kernel_impl_nocastIZNS0_54_GLOBAL__N__d8c5977b_16_LinearAlgebra_cu_35b291db_316116addr_kernel_cudaERNS_14TensorIteratorERKN3c106ScalarES9_EUlbbbE_EEvRNS_18TensorIteratorBaseERKT_EUliE_EEviT1_,@"STO_CUDA_ENTRY STV_DEFAULT"
_ZN2at6native18elementwise_kernelILi128ELi4EZNS0_22gpu_kernel_impl_nocastIZNS0_54_GLOBAL__N__d8c5977b_16_LinearAlgebra_cu_35b291db_316116addr_kernel_cudaERNS_14TensorIteratorERKN3c106ScalarES9_EUlbbbE_EEvRNS_18TensorIteratorBaseERKT_EUliE_EEviT1_:
.text._ZN2at6native18elementwise_kernelILi128ELi4EZNS0_22gpu_kernel_impl_nocastIZNS0_54_GLOBAL__N__d8c5977b_16_LinearAlgebra_cu_35b291db_316116addr_kernel_cudaERNS_14TensorIteratorERKN3c106ScalarES9_EUlbbbE_EEvRNS_18TensorIteratorBaseERKT_EUliE_EEviT1_:
        /* <DEDUP_REMOVED lines=18> */
[----:B-1----:R-:W3:Y:S03]  /*0120*/  LDG.E.U8 R6, desc[UR6][R6.64] ;  /* 0x0000000606067981 */ /* 0x002ee6000c1e1100 */
[----:B------:R-:W0:Y:S01]  /*0130*/  LDC.64 R8, c[0x0][0x648] ;  /* 0x00019200ff087b82 */ /* 0x000e220000000a00 */
[----:B------:R-:W-:-:S02]  /*0140*/  IADD3 R3, PT, PT, R3, 0x80, RZ ;  /* 0x0000008003037810 */ /* 0x000fc40007ffe0ff */
[----:B--2---:R-:W-:-:S04]  /*0150*/  ISETP.NE.AND P0, PT, R4, RZ, PT ;  /* 0x000000ff0400720c */ /* 0x004fc80003f05270 */
[----:B------:R-:W-:-:S04]  /*0160*/  ISETP.NE.AND P0, PT, RZ, UR5, P0 ;  /* 0x00000005ff007c0c */ /* 0x000fc80008705270 */
[----:B---3--:R-:W-:-:S04]  /*0170*/  ISETP.NE.AND P0, PT, R6, RZ, P0 ;  /* 0x000000ff0600720c */ /* 0x008fc80000705270 */
[----:B------:R-:W-:Y:S02]  /*0180*/  SEL R11, RZ, 0x1, !P0 ;  /* 0x00000001ff0b7807 */ /* 0x000fe40004000000 */
[----:B------:R-:W-:-:S03]  /*0190*/  ISETP.GE.AND P0, PT, R3, UR4, PT ;  /* 0x0000000403007c0c */ /* 0x000fc6000bf06270 */
[----:B0-----:R0:W-:Y:S10]  /*01a0*/  STG.E.U8 desc[UR6][R8.64], R11 ;  /* 0x0000000b08007986 */ /* 0x0011f4000c101106 */
[----:B------:R-:W-:Y:S05]  /*01b0*/  @P0 BREAK.RELIABLE B1 ;  /* 0x0000000000010942 */ /* 0x000fea0003800100 */
[----:B------:R-:W-:Y:S05]  /*01c0*/  @P0 BRA `(.L_x_23786) ;  /* 0x0000000000680947 */ /* 0x000fea0003800000 */
[----:B------:R-:W1:Y:S08]  /*01d0*/  LDC.64 R4, c[0x0][0x658] ;  /* 0x00019600ff047b82 */ /* 0x000e700000000a00 */
[----:B------:R-:W2:Y:S01]  /*01e0*/  LDC.64 R6, c[0x0][0x660] ;  /* 0x00019800ff067b82 */ /* 0x000ea20000000a00 */
[----:B-1----:R-:W3:Y:S04]  /*01f0*/  LDG.E.U8 R4, desc[UR6][R4.64] ;  /* 0x0000000604047981 */ /* 0x002ee8000c1e1100 */
[----:B--2---:R-:W2:Y:S03]  /*0200*/  LDG.E.U8 R6, desc[UR6][R6.64] ;  /* 0x0000000606067981 */ /* 0x004ea6000c1e1100 */
[----:B0-----:R-:W0:Y:S01]  /*0210*/  LDC.64 R8, c[0x0][0x648] ;  /* 0x00019200ff087b82 */ /* 0x001e220000000a00 */
[----:B------:R-:W-:-:S02]  /*0220*/  IADD3 R3, PT, PT, R3, 0x80, RZ ;  /* 0x0000008003037810 */ /* 0x000fc40007ffe0ff */
[----:B---3--:R-:W-:-:S04]  /*0230*/  ISETP.NE.AND P0, PT, R4, RZ, PT ;  /* 0x000000ff0400720c */ /* 0x008fc80003f05270 */
[----:B------:R-:W-:-:S04]  /*0240*/  ISETP.NE.AND P0, PT, RZ, UR5, P0 ;  /* 0x00000005ff007c0c */ /* 0x000fc80008705270 */
[----:B--2---:R-:W-:-:S04]  /*0250*/  ISETP.NE.AND P0, PT, R6, RZ, P0 ;  /* 0x000000ff0600720c */ /* 0x004fc80000705270 */
[----:B------:R-:W-:-:S05]  /*0260*/  SEL R11, RZ, 0x1, !P0 ;  /* 0x00000001ff0b7807 */ /* 0x000fca0004000000 */
[----:B0-----:R0:W-:Y:S04]  /*0270*/  STG.E.U8 desc[UR6][R8.64], R11 ;  /* 0x0000000b08007986 */ /* 0x0011e8000c101106 */
.L_x_23785:
[----:B------:R-:W-:-:S13]  /*0280*/  ISETP.GE.AND P0, PT, R3, UR4, PT ;  /* 0x0000000403007c0c */ /* 0x000fda000bf06270 */
[----:B------:R-:W-:Y:S05]  /*0290*/  @P0 BREAK.RELIABLE B1 ;  /* 0x0000000000010942 */ /* 0x000fea0003800100 */
[----:B------:R-:W-:Y:S05]  /*02a0*/  @P0 BRA `(.L_x_23786) ;  /* 0x0000000000300947 */ /* 0x000fea0003800000 */
[----:B------:R-:W-:Y:S05]  /*02b0*/  BSYNC.RELIABLE B1 ;  /* 0x0000000000017941 */ /* 0x000fea0003800100 */
.L_x_23784:
        /* <DEDUP_REMOVED lines=11> */
.L_x_23786:
[----:B------:R-:W-:Y:S05]  /*0370*/  BSYNC.RECONVERGENT B0 ;  /* 0x0000000000007941 */ /* 0x000fea0003800200 */
.L_x_23783:
[----:B------:R-:W-:Y:S05]  /*0380*/  WARPSYNC.ALL ;  /* 0x0000000000007948 */ /* 0x000fea0003800000 */
[----:B------:R-:W-:-:S13]  /*0390*/  ISETP.GE.AND P0, PT, R3, UR4, PT ;  /* 0x0000000403007c0c */ /* 0x000fda000bf06270 */
[----:B------:R-:W-:Y:S05]  /*03a0*/  @P0 EXIT ;  /* 0x000000000000094d */ /* 0x000fea0003800000 */
[----:B------:R-:W2:Y:S08]  /*03b0*/  LDC.64 R2, c[0x0][0x658] ;  /* 0x00019600ff027b82 */ /* 0x000eb00000000a00 */
[----:B------:R-:W3:Y:S01]  /*03c0*/  LDC.64 R4, c[0x0][0x660] ;  /* 0x00019800ff047b82 */ /* 0x000ee20000000a00 */
[----:B--2---:R-:W2:Y:S04]  /*03d0*/  LDG.E.U8 R2, desc[UR6][R2.64] ;  /* 0x0000000602027981 */ /* 0x004ea8000c1e1100 */
[----:B---3--:R-:W3:Y:S03]  /*03e0*/  LDG.E.U8 R4, desc[UR6][R4.64] ;  /* 0x0000000604047981 */ /* 0x008ee6000c1e1100 */
[----:B------:R-:W4:Y:S01]  /*03f0*/  LDC.64 R6, c[0x0][0x648] ;  /* 0x00019200ff067b82 */ /* 0x000f220000000a00 */
[----:B--2---:R-:W-:-:S04]  /*0400*/  ISETP.NE.AND P0, PT, R2, RZ, PT ;  /* 0x000000ff0200720c */ /* 0x004fc80003f05270 */
[----:B------:R-:W-:-:S04]  /*0410*/  ISETP.NE.AND P0, PT, RZ, UR5, P0 ;  /* 0x00000005ff007c0c */ /* 0x000fc80008705270 */
[----:B---3--:R-:W-:-:S04]  /*0420*/  ISETP.NE.AND P0, PT, R4, RZ, P0 ;  /* 0x000000ff0400720c */ /* 0x008fc80000705270 */
[----:B01----:R-:W-:-:S05]  /*0430*/  SEL R9, RZ, 0x1, !P0 ;  /* 0x00000001ff097807 */ /* 0x003fca0004000000 */
[----:B----4-:R-:W-:Y:S01]  /*0440*/  STG.E.U8 desc[UR6][R6.64], R9 ;  /* 0x0000000906007986 */ /* 0x010fe2000c101106 */
[----:B------:R-:W-:Y:S05]  /*0450*/  EXIT ;  /* 0x000000000000794d */ /* 0x000fea0003800000 */
.L_x_23782:
        /* <DEDUP_REMOVED lines=356> */
.L_x_23790:
[----:B------:R-:W0:Y:S01]  /*1aa0*/  LDCU.64 UR8, c[0x0][0x658] ;  /* 0x0000cb00ff0877ac */ /* 0x000e220008000a00 */
[----:B------:R-:W1:Y:S01]  /*1ab0*/  LDCU.64 UR10, c[0x0][0x660] ;  /* 0x0000cc00ff0a77ac */ /* 0x000e620008000a00 */
[----:B0-----:R-:W-:-:S04]  /*1ac0*/  IADD3 R8, P0, PT, R5, UR8, RZ ;  /* 0x0000000805087c10 */ /* 0x001fc8000ff1e0ff */
[----:B------:R-:W-:Y:S01]  /*1ad0*/  IADD3.X R9, PT, PT, RZ, UR9, RZ, P0, !PT ;  /* 0x00000009ff097c10 */ /* 0x000fe200087fe4ff */
[----:B------:R-:W0:Y:S01]  /*1ae0*/  LDCU.64 UR8, c[0x0][0x648] ;  /* 0x0000c900ff0877ac */ /* 0x000e220008000a00 */
[----:B-1----:R-:W-:-:S03]  /*1af0*/  IADD3 R6, P0, PT, R6, UR10, RZ ;  /* 0x0000000a06067c10 */ /* 0x002fc6000ff1e0ff */
[----:B------:R-:W2:Y:S01]  /*1b00*/  LDG.E.U8 R8, desc[UR6][R8.64] ;  /* 0x0000000608087981 */ /* 0x000ea2000c1e1100 */
[----:B------:R-:W-:-:S05]  /*1b10*/  IADD3.X R7, PT, PT, RZ, UR11, RZ, P0, !PT ;  /* 0x0000000bff077c10 */ /* 0x000fca00087fe4ff */
[----:B------:R-:W3:Y:S01]  /*1b20*/  LDG.E.U8 R6, desc[UR6][R6.64] ;  /* 0x0000000606067981 */ /* 0x000ee2000c1e1100 */
[----:B------:R-:W-:Y:S02]  /*1b30*/  IADD3 R3, PT, PT, R3, 0x80, RZ ;  /* 0x0000008003037810 */ /* 0x000fe40007ffe0ff */
[----:B0-----:R-:W-:-:S04]  /*1b40*/  IADD3 R4, P1, PT, R4, UR8, RZ ;  /* 0x0000000804047c10 */ /* 0x001fc8000ff3e0ff */
[----:B------:R-:W-:Y:S02]  /*1b50*/  IADD3.X R5, PT, PT, RZ, UR9, RZ, P1, !PT ;  /* 0x00000009ff057c10 */ /* 0x000fe40008ffe4ff */
[----:B--2---:R-:W-:-:S04]  /*1b60*/  ISETP.NE.AND P0, PT, R8, RZ, PT ;  /* 0x000000ff0800720c */ /* 0x004fc80003f05270 */
[----:B------:R-:W-:-:S04]  /*1b70*/  ISETP.NE.AND P0, PT, RZ, UR5, P0 ;  /* 0x00000005ff007c0c */ /* 0x000fc80008705270 */
[----:B---3--:R-:W-:-:S04]  /*1b80*/  ISETP.NE.AND P0, PT, R6, RZ, P0 ;  /* 0x000000ff0600720c */ /* 0x008fc80000705270 */
        /* <DEDUP_REMOVED lines=353> */
.L_x_23792:
        /* <DEDUP_REMOVED lines=15> */
[----:B------:R-:W-:-:S05]  /*3290*/  SEL R11, RZ, 0x1, !P0 ;  /* 0x00000001ff0b7807 */ /* 0x000fca0004000000 */
[----:B------:R0:W-:Y:S04]  /*32a0*/  STG.E.U8 desc[UR6][R4.64], R11 ;  /* 0x0000000b04007986 */ /* 0x0001e8000c101106 */
.L_x_23789:
[----:B------:R-:W-:-:S13]  /*32b0*/  ISETP.GE.AND P0, PT, R3, UR4, PT ;  /* 0x0000000403007c0c */ /* 0x000fda000bf06270 */
[----:B------:R-:W-:Y:S05]  /*32c0*/  @P0 BREAK.RELIABLE B1 ;  /* 0x0000000000010942 */ /* 0x000fea0003800100 */
[----:B------:R-:W-:Y:S05]  /*32d0*/  @P0 BRA `(.L_x_23791) ;  /* 0x0000001400b80947 */ /* 0x000fea0003800000 */
[----:B------:R-:W-:Y:S05]  /*32e0*/  BSYNC.RELIABLE B1 ;  /* 0x0000000000017941 */ /* 0x000fea0003800100 */
.L_x_23788:
        /* <DEDUP_REMOVED lines=348> */
.L_x_23793:
        /* <DEDUP_REMOVED lines=17> */
.L_x_23791:
[----:B------:R-:W-:Y:S05]  /*49c0*/  BSYNC.RECONVERGENT B0 ;  /* 0x0000000000007941 */ /* 0x000fea0003800200 */
.L_x_23787:
        /* <DEDUP_REMOVED lines=351> */
.L_x_23794:
        /* <DEDUP_REMOVED lines=9> */
[----:B0-----:R-:W-:-:S04]  /*6050*/  IADD3 R2, P1, PT, R2, UR8, RZ ;  /* 0x0000000802027c10 */ /* 0x001fc8000ff3e0ff */
[----:B------:R-:W-:Y:S02]  /*6060*/  IADD3.X R3, PT, PT, RZ, UR9, RZ, P1, !PT ;  /* 0x00000009ff037c10 */ /* 0x000fe40008ffe4ff */
[----:B--2---:R-:W-:-:S04]  /*6070*/  ISETP.NE.AND P0, PT, R6, RZ, PT ;  /* 0x000000ff0600720c */ /* 0x004fc80003f05270 */
[----:B------:R-:W-:-:S04]  /*6080*/  ISETP.NE.AND P0, PT, RZ, UR5, P0 ;  /* 0x00000005ff007c0c */ /* 0x000fc80008705270 */
[----:B---3--:R-:W-:-:S04]  /*6090*/  ISETP.NE.AND P0, PT, R4, RZ, P0 ;  /* 0x000000ff0400720c */ /* 0x008fc80000705270 */
[----:B------:R-:W-:-:S05]  /*60a0*/  SEL R9, RZ, 0x1, !P0 ;  /* 0x00000001ff097807 */ /* 0x000fca0004000000 */
[----:B------:R-:W-:Y:S01]  /*60b0*/  STG.E.U8 desc[UR6][R2.64], R9 ;  /* 0x0000000902007986 */ /* 0x000fe2000c101106 */
[----:B------:R-:W-:Y:S05]  /*60c0*/  EXIT ;  /* 0x000000000000794d */ /* 0x000fea0003800000 */
.L_x_23795:
        /* <DEDUP_REMOVED lines=11> */
.L_x_23996:


//--------------------- .text._ZN2at6native27unrolled_elementwise_kernelIZNS0_54_GLOBAL__N__d8c5977b_16_LinearAlgebra_cu_35b291db_316116addr_kernel_cudaERNS_14TensorIteratorERKN3c106ScalarES8_EUlbbbE_St5arrayIPcLm4EELi4E23TrivialOffsetCalculatorILi3EjESD_ILi1EjENS0_6memory15LoadWithoutCastENSG_16StoreWithoutCastEEEviT_T0_T2_T3_T4_T5_ --------------------------
	.section	.text._ZN2at6native27unrolled_elementwise_kernelIZNS0_54_GLOBAL__N__d8c5977b_16_LinearAlgebra_cu_35b291db_316116addr_kernel_cudaERNS_14TensorIteratorERKN3c106ScalarES8_EUlbbbE_St5arrayIPcLm4EELi4E23TrivialOffsetCalculatorILi3EjESD_ILi1EjENS0_6memory15LoadWithoutCastENSG_16StoreWithoutCastEEEviT_T0_T2_T3_T4_T5_,"ax",@progbits
	.align	128
        .global         _ZN2at6native27unrolled_elementwise_kernelIZNS0_54_GLOBAL__N__d8c5977b_16_LinearAlgebra_cu_35b291db_316116addr_kernel_cudaERNS_14TensorIteratorERKN3c106ScalarES8_EUlbbbE_St5arrayIPcLm4EELi4E23TrivialOffsetCalculatorILi3EjESD_ILi1EjENS0_6memory15LoadWithoutCastENSG_16StoreWithoutCastEEEviT_T0_T2_T3_T4_T5_
        .type           _ZN2at6native27unrolled_elementwise_kernelIZNS0_54_GLOBAL__N__d8c5977b_16_LinearAlgebra_cu_35b291db_316116addr_kernel_cudaERNS_14TensorIteratorERKN3c106ScalarES8_EUlbbbE_St5arrayIPcLm4EELi4E23TrivialOffsetCalculatorILi3EjESD_ILi1EjENS0_6memory15LoadWithoutCastENSG_16StoreWithoutCastEEEviT_T0_T2_T3_T4_T5_,@function
        .size           _ZN2at6native27unrolled_elementwise_kernelIZNS0_54_GLOBAL__N__d8c5977b_16_LinearAlgebra_cu_35b291db_316116addr_kernel_cudaERNS_14TensorIteratorERKN3c106ScalarES8_EUlbbbE_St5arrayIPcLm4EELi4E23TrivialOffsetCalculatorILi3EjESD_ILi1EjENS0_6memory15LoadWithoutCastENSG_16StoreWithoutCastEEEviT_T0_T2_T3_T4_T5_,(.L_x_23997 - _ZN2at6native27unrolled_elementwise_kernelIZNS0_54_GLOBAL__N__d8c5977b_16_LinearAlgebra_cu_35b291db_316116addr_kernel_cudaERNS_14TensorIteratorERKN3c106ScalarES8_EUlbbbE_St5arrayIPcLm4EELi4E23TrivialOffsetCalculatorILi3EjESD_ILi1EjENS0_6memory15LoadWithoutCastENSG_16StoreWithoutCastEEEviT_T0_T2_T3_T4_T5_)
        .other          _ZN2at6native27unrolled_elementwise_kernelIZNS0_54_GLOBAL__N__d8c5977b_16_LinearAlgebra_cu_35b291db_316116addr_kernel_cudaERNS_14TensorIteratorERKN3c106ScalarES8_EUlbbbE_St5arrayIPcLm4EELi4E23TrivialOffsetCalculatorILi3EjESD_ILi1EjENS0_6memory15LoadWithoutCastENSG_16StoreWithoutCastEEEviT_T0_T2_T3_T4_T5_,@"STO_CUDA_ENTRY STV_DEFAULT"
_ZN2at6native27unrolled_elementwise_kernelIZNS0_54_GLOBAL__N__d8c5977b_16_LinearAlgebra_cu_35b291db_316116addr_kernel_cudaERNS_14TensorIteratorERKN3c106ScalarES8_EUlbbbE_St5arrayIPcLm4EELi4E23TrivialOffsetCalculatorILi3EjESD_ILi1EjENS0_6memory15LoadWithoutCastENSG_16StoreWithoutCastEEEviT_T0_T2_T3_T4_T5_:
.text._ZN2at6native27unrolled_elementwise_kernelIZNS0_54_GLOBAL__N__d8c5977b_16_LinearAlgebra_cu_35b291db_316116addr_kernel_cudaERNS_14TensorIteratorERKN3c106ScalarES8_EUlbbbE_St5arrayIPcLm4EELi4E23TrivialOffsetCalculatorILi3EjESD_ILi1EjENS0_6memory15LoadWithoutCastENSG_16StoreWithoutCastEEEviT_T0_T2_T3_T4_T5_:
[----:B------:R-:W-:Y:S01]  /*0000*/  LDC R1, c[0x0][0x37c] ;  /* 0x0000df00ff017b82 */ /* 0x000fe20000000800 */
[----:B------:R-:W0:Y:S07]  /*0010*/  S2R R0, SR_CTAID.X ;  /* 0x0000000000007919 */ /* 0x000e2e0000002500 */
[----:B------:R-:W0:Y:S01]  /*0020*/  LDC R3, c[0x0][0x380] ;  /* 0x0000e000ff037b82 */ /* 0x000e220000000800 */
[----:B------:R-:W1:Y:S01]  /*0030*/  LDCU.64 UR4, c[0x0][0x358] ;  /* 0x00006b00ff0477ac */ /* 0x000e620008000a00 */
[----:B------:R-:W2:Y:S01]  /*0040*/  S2R R21, SR_TID.X ;  /* 0x0000000000157919 */ /* 0x000ea20000002100 */
        /* <DEDUP_REMOVED lines=14> */
[C---:B0-----:R-:W-:Y:S02]  /*0130*/  @!P4 IADD3 R12, P2, PT, R25.reuse, R12, RZ ;  /* 0x0000000c190cc210 */ /* 0x041fe40007f5e0ff */
[----:B--2---:R-:W-:-:S03]  /*0140*/  @!P4 IADD3 R16, P5, PT, R25, R16, RZ ;  /* 0x000000101910c210 */ /* 0x004fc60007fbe0ff */
[----:B------:R-:W-:-:S05]  /*0150*/  @!P4 IMAD.X R13, RZ, RZ, R13, P2 ;  /* 0x000000ffff0dc224 */ /* 0x000fca00010e060d */
[----:B------:R-:W-:Y:S01]  /*0160*/  @!P3 IMAD R23, R0, 0x200, R21 ;  /* 0x000002000017b824 */ /* 0x000fe200078e0215 */
[----:B------:R-:W0:Y:S01]  /*0170*/  @!P3 LDC.64 R6, c[0x0][0x3a8] ;  /* 0x0000ea00ff06bb82 */ /* 0x000e220000000a00 */
[----:B------:R-:W-:Y:S01]  /*0180*/  @!P3 VIADD R21, R21, 0x80 ;  /* 0x000000801515b836 */ /* 0x000fe20000000000 */
[----:B-1----:R-:W2:Y:S01]  /*0190*/  @!P4 LDG.E.U8 R12, desc[UR4][R12.64] ;  /* 0x000000040c0cc981 */ /* 0x002ea2000c1e1100 */
[----:B------:R-:W-:Y:S01]  /*01a0*/  @!P4 IMAD.X R17, RZ, RZ, R17, P5 ;  /* 0x000000ffff11c224 */ /* 0x000fe200028e0611 */
[----:B----4-:R-:W-:Y:S02]  /*01b0*/  @!P1 IADD3 R2, P2, PT, R27, R2, RZ ;  /* 0x000000021b029210 */ /* 0x010fe40007f5e0ff */
[----:B------:R-:W-:Y:S02]  /*01c0*/  ISETP.GE.AND P0, PT, R21, R18, PT ;  /* 0x000000121500720c */ /* 0x000fe40003f06270 */
[----:B------:R-:W1:Y:S01]  /*01d0*/  @!P3 LDC.64 R8, c[0x0][0x3b0] ;  /* 0x0000ec00ff08bb82 */ /* 0x000e620000000a00 */
[----:B------:R-:W-:Y:S01]  /*01e0*/  @!P1 IMAD.X R3, RZ, RZ, R3, P2 ;  /* 0x000000ffff039224 */ /* 0x000fe200010e0603 */
[----:B------:R-:W4:Y:S01]  /*01f0*/  @!P4 LDG.E.U8 R16, desc[UR4][R16.64] ;  /* 0x000000041010c981 */ /* 0x000f22000c1e1100 */
[----:B-----5:R-:W-:-:S03]  /*0200*/  @!P1 IADD3 R4, P5, PT, R27, R4, RZ ;  /* 0x000000041b049210 */ /* 0x020fc60007fbe0ff */
[----:B------:R-:W5:Y:S05]  /*0210*/  @!P1 LDG.E.U8 R2, desc[UR4][R2.64] ;  /* 0x0000000402029981 */ /* 0x000f6a000c1e1100 */
[----:B------:R-:W3:Y:S08]  /*0220*/  @!P0 LDC.64 R10, c[0x0][0x3a8] ;  /* 0x0000ea00ff0a8b82 */ /* 0x000ef00000000a00 */
[----:B------:R-:W3:Y:S01]  /*0230*/  @!P0 LDC.64 R14, c[0x0][0x3b0] ;  /* 0x0000ec00ff0e8b82 */ /* 0x000ee20000000a00 */
[----:B------:R-:W-:Y:S01]  /*0240*/  @!P1 IMAD.X R5, RZ, RZ, R5, P5 ;  /* 0x000000ffff059224 */ /* 0x000fe200028e0605 */
[----:B0-----:R-:W-:Y:S01]  /*0250*/  @!P3 IADD3 R6, P5, PT, R23, R6, RZ ;  /* 0x000000061706b210 */ /* 0x001fe20007fbe0ff */
[----:B------:R-:W-:-:S03]  /*0260*/  @!P0 IMAD R21, R0, 0x200, R21 ;  /* 0x0000020000158824 */ /* 0x000fc600078e0215 */
[----:B------:R-:W4:Y:S01]  /*0270*/  @!P1 LDG.E.U8 R4, desc[UR4][R4.64] ;  /* 0x0000000404049981 */ /* 0x000f22000c1e1100 */
[----:B------:R-:W-:Y:S01]  /*0280*/  @!P3 IMAD.X R7, RZ, RZ, R7, P5 ;  /* 0x000000ffff07b224 */ /* 0x000fe200028e0607 */
[----:B-1----:R-:W-:-:S04]  /*0290*/  @!P3 IADD3 R8, P2, PT, R23, R8, RZ ;  /* 0x000000081708b210 */ /* 0x002fc80007f5e0ff */
[----:B------:R-:W4:Y:S01]  /*02a0*/  @!P3 LDG.E.U8 R6, desc[UR4][R6.64] ;  /* 0x000000040606b981 */ /* 0x000f22000c1e1100 */
[----:B---3--:R-:W-:Y:S01]  /*02b0*/  @!P0 IADD3 R10, P5, PT, R21, R10, RZ ;  /* 0x0000000a150a8210 */ /* 0x008fe20007fbe0ff */
[----:B------:R-:W-:-:S04]  /*02c0*/  @!P3 IMAD.X R9, RZ, RZ, R9, P2 ;  /* 0x000000ffff09b224 */ /* 0x000fc800010e0609 */
[----:B------:R-:W-:Y:S01]  /*02d0*/  @!P0 IMAD.X R11, RZ, RZ, R11, P5 ;  /* 0x000000ffff0b8224 */ /* 0x000fe200028e060b */
[----:B------:R-:W3:Y:S01]  /*02e0*/  @!P3 LDG.E.U8 R8, desc[UR4][R8.64] ;  /* 0x000000040808b981 */ /* 0x000ee2000c1e1100 */
[----:B------:R-:W-:-:S03]  /*02f0*/  @!P0 IADD3 R14, P6, PT, R21, R14, RZ ;  /* 0x0000000e150e8210 */ /* 0x000fc60007fde0ff */
[----:B------:R-:W3:Y:S02]  /*0300*/  @!P0 LDG.E.U8 R10, desc[UR4][R10.64] ;  /* 0x000000040a0a8981 */ /* 0x000ee4000c1e1100 */
[----:B------:R-:W-:-:S05]  /*0310*/  @!P0 IMAD.X R15, RZ, RZ, R15, P6 ;  /* 0x000000ffff0f8224 */ /* 0x000fca00030e060f */
[----:B------:R-:W3:Y:S01]  /*0320*/  @!P0 LDG.E.U8 R14, desc[UR4][R14.64] ;  /* 0x000000040e0e8981 */ /* 0x000ee2000c1e1100 */
[----:B------:R-:W-:Y:S04]  /*0330*/  BSSY.RECONVERGENT B0, `(.L_x_23796) ;  /* 0x000002f000007945 */ /* 0x000fe80003800200 */
[----:B------:R-:W-:Y:S01]  /*0340*/  BSSY.RELIABLE B1, `(.L_x_23797) ;  /* 0x0000026000017945 */ /* 0x000fe20003800100 */
[----:B--2---:R-:W-:-:S04]  /*0350*/  ISETP.NE.AND P5, PT, R12, RZ, !P4 ;  /* 0x000000ff0c00720c */ /* 0x004fc800067a5270 */
[----:B------:R-:W-:Y:S02]  /*0360*/  ISETP.NE.AND P5, PT, RZ, UR6, P5 ;  /* 0x00000006ff007c0c */ /* 0x000fe4000afa5270 */
[----:B-----5:R-:W-:-:S04]  /*0370*/  ISETP.NE.AND P6, PT, R2, RZ, !P1 ;  /* 0x000000ff0200720c */ /* 0x020fc80004fc5270 */
[----:B------:R-:W-:Y:S02]  /*0380*/  ISETP.NE.AND P6, PT, RZ, UR6, P6 ;  /* 0x00000006ff007c0c */ /* 0x000fe4000b7c5270 */
[----:B----4-:R-:W-:-:S04]  /*0390*/  ISETP.NE.AND P4, PT, R16, RZ, !P4 ;  /* 0x000000ff1000720c */ /* 0x010fc80006785270 */
[----:B------:R-:W-:Y:S02]  /*03a0*/  PLOP3.LUT P4, PT, P5, P4, PT, 0x80, 0x8 ;  /* 0x000000000008781c */ /* 0x000fe40002f89070 */
[----:B------:R-:W-:-:S04]  /*03b0*/  ISETP.NE.AND P1, PT, R4, RZ, !P1 ;  /* 0x000000ff0400720c */ /* 0x000fc80004f25270 */
[----:B------:R-:W-:Y:S02]  /*03c0*/  PLOP3.LUT P1, PT, P6, P1, PT, 0x80, 0x8 ;  /* 0x000000000008781c */ /* 0x000fe40003723070 */
[----:B------:R-:W-:Y:S02]  /*03d0*/  ISETP.GE.AND P6, PT, R19, R18, PT ;  /* 0x000000121300720c */ /* 0x000fe40003fc6270 */
[----:B------:R-:W-:-:S04]  /*03e0*/  ISETP.NE.AND P2, PT, R6, RZ, !P3 ;  /* 0x000000ff0600720c */ /* 0x000fc80005f45270 */
[----:B------:R-:W-:Y:S02]  /*03f0*/  ISETP.NE.AND P2, PT, RZ, UR6, P2 ;  /* 0x00000006ff007c0c */ /* 0x000fe40009745270 */
[----:B---3--:R-:W-:Y:S02]  /*0400*/  ISETP.NE.AND P3, PT, R8, RZ, !P3 ;  /* 0x000000ff0800720c */ /* 0x008fe40005f65270 */
[----:B------:R-:W-:-:S04]  /*0410*/  ISETP.NE.AND P5, PT, R10, RZ, !P0 ;  /* 0x000000ff0a00720c */ /* 0x000fc800047a5270 */
[----:B------:R-:W-:Y:S02]  /*0420*/  ISETP.NE.AND P5, PT, RZ, UR6, P5 ;  /* 0x00000006ff007c0c */ /* 0x000fe4000afa5270 */
[----:B------:R-:W-:Y:S02]  /*0430*/  ISETP.NE.AND P0, PT, R14, RZ, !P0 ;  /* 0x000000ff0e00720c */ /* 0x000fe40004705270 */
[----:B------:R-:W-:Y:S02]  /*0440*/  PLOP3.LUT P2, PT, P2, P3, PT, 0x80, 0x8 ;  /* 0x000000000008781c */ /* 0x000fe40001747070 */
[----:B------:R-:W-:Y:S02]  /*0450*/  PLOP3.LUT P0, PT, P5, P0, PT, 0x80, 0x8 ;  /* 0x000000000008781c */ /* 0x000fe40002f01070 */
[----:B------:R-:W-:Y:S02]  /*0460*/  SEL R5, RZ, 0x1, !P4 ;  /* 0x00000001ff057807 */ /* 0x000fe40006000000 */
[----:B------:R-:W-:-:S02]  /*0470*/  SEL R7, RZ, 0x1, !P1 ;  /* 0x00000001ff077807 */ /* 0x000fc40004800000 */
[----:B------:R-:W-:Y:S02]  /*0480*/  SEL R9, RZ, 0x1, !P2 ;  /* 0x00000001ff097807 */ /* 0x000fe40005000000 */
[----:B------:R-:W-:Y:S01]  /*0490*/  SEL R11, RZ, 0x1, !P0 ;  /* 0x00000001ff0b7807 */ /* 0x000fe20004000000 */
        /* <DEDUP_REMOVED lines=16> */
.L_x_23798:
[----:B------:R-:W-:Y:S05]  /*05a0*/  BSYNC.RELIABLE B1 ;  /* 0x0000000000017941 */ /* 0x000fea0003800100 */
.L_x_23797:
[----:B------:R-:W-:-:S13]  /*05b0*/  ISETP.GE.AND P0, PT, R19, R18, PT ;  /* 0x000000121300720c */ /* 0x000fda0003f06270 */
[----:B------:R-:W1:Y:S01]  /*05c0*/  @!P0 LDC.64 R4, c[0x0][0x398] ;  /* 0x0000e600ff048b82 */ /* 0x000e620000000a00 */
[----:B0-----:R-:W-:Y:S02]  /*05d0*/  @!P0 IMAD R3, R0, 0x200, R19 ;  /* 0x0000020000038824 */ /* 0x001fe400078e0213 */
[----:B------:R-:W-:-:S03]  /*05e0*/  @!P0 VIADD R19, R19, 0x80 ;  /* 0x0000008013138836 */ /* 0x000fc60000000000 */
[----:B-1----:R-:W-:-:S05]  /*05f0*/  @!P0 IADD3 R2, P1, PT, R3, R4, RZ ;  /* 0x0000000403028210 */ /* 0x002fca0007f3e0ff */
[----:B------:R-:W-:-:S05]  /*0600*/  @!P0 IMAD.X R3, RZ, RZ, R5, P1 ;  /* 0x000000ffff038224 */ /* 0x000fca00008e0605 */
[----:B------:R1:W-:Y:S03]  /*0610*/  @!P0 STG.E.U8 desc[UR4][R2.64], R9 ;  /* 0x0000000902008986 */ /* 0x0003e6000c101104 */
.L_x_23799:
[----:B------:R-:W-:Y:S05]  /*0620*/  BSYNC.RECONVERGENT B0 ;  /* 0x0000000000007941 */ /* 0x000fea0003800200 */
.L_x_23796:
        /* <DEDUP_REMOVED lines=9> */
.L_x_23800:
        /* <DEDUP_REMOVED lines=12> */
.L_x_23997:


//--------------------- .text._ZN2at6native29vectorized_elementwise_kernelILi2EZNS0_54_GLOBAL__N__d8c5977b_16_LinearAlgebra_cu_35b291db_316116addr_kernel_cudaERNS_14TensorIteratorERKN3c106ScalarES8_EUlbbbE_St5arrayIPcLm4EEEEviT0_T1_ --------------------------
	.section	.text._ZN2at6native29vectorized_elementwise_kernelILi2EZNS0_54_GLOBAL__N__d8c5977b_16_LinearAlgebra_cu_35b291db_316116addr_kernel_cudaERNS_14TensorIteratorERKN3c106ScalarES8_EUlbbbE_St5arrayIPcLm4EEEEviT0_T1_,"ax",@progbits
	.align	128
        .global         _ZN2at6native29vectorized_elementwise_kernelILi2EZNS0_54_GLOBAL__N__d8c5977b_16_LinearAlgebra_cu_35b291db_316116addr_kernel_cudaERNS_14TensorIteratorERKN3c106ScalarES8_EUlbbbE_St5arrayIPcLm4EEEEviT0_T1_
        .type           _ZN2at6native29vectorized_elementwise_kernelILi2EZNS0_54_GLOBAL__N__d8c5977b_16_LinearAlgebra_cu_35b291db_316116addr_kernel_cudaERNS_14TensorIteratorERKN3c106ScalarES8_EUlbbbE_St5arrayIPcLm4EEEEviT0_T1_,@function
        .size           _ZN2at6native29vectorized_elementwise_kernelILi2EZNS0_54_GLOBAL__N__d8c5977b_16_LinearAlgebra_cu_35b291db_316116addr_kernel_cudaERNS_14TensorIteratorERKN3c106ScalarES8_EUlbbbE_St5arrayIPcLm4EEEEviT0_T1_,(.L_x_23998 - _ZN2at6native29vectorized_elementwise_kernelILi2EZNS0_54_GLOBAL__N__d8c5977b_16_LinearAlgebra_cu_35b291db_316116addr_kernel_cudaERNS_14TensorIteratorERKN3c106ScalarES8_EUlbbbE_St5arrayIPcLm4EEEEviT0_T1_)
        .other          _ZN2at6native29vectorized_elementwise_kernelILi2EZNS0_54_GLOBAL__N__d8c5977b_16_LinearAlgebra_cu_35b291db_316116addr_kernel_cudaERNS_14TensorIteratorERKN3c106ScalarES8_EUlbbbE_St5arrayIPcLm4EEEEviT0_T1_,@"STO_CUDA_ENTRY STV_DEFAULT"
_ZN2at6native29vectorized_elementwise_kernelILi2EZNS0_54_GLOBAL__N__d8c5977b_16_LinearAlgebra_cu_35b291db_316116addr_kernel_cudaERNS_14TensorIteratorERKN3c106ScalarES8_EUlbbbE_St5arrayIPcLm4EEEEviT0_T1_:
.text._ZN2at6native29vectorized_elementwise_kernelILi2EZNS0_54_GLOBAL__N__d8c5977b_16_LinearAlgebra_cu_35b291db_316116addr_kernel_cudaERNS_14TensorIteratorERKN3c106ScalarES8_EUlbbbE_St5arrayIPcLm4EEEEviT0_T1_:
        /* <DEDUP_REMOVED lines=9> */
[----:B------:R-:W0:Y:S02]  /*0090*/  S2R R26, SR_TID.X ;  /* 0x00000000001a7919 */ /* 0x000e240000002100 */
[----:B0-----:R-:W-:Y:S01]  /*00a0*/  ISETP.GE.U32.AND P3, PT, R26, UR5, PT ;  /* 0x000000051a007c0c */ /* 0x001fe2000bf66070 */
[----:B------:R-:W-:-:S12]  /*00b0*/  IMAD.MOV.U32 R0, RZ, RZ, R26 ;  /* 0x000000ffff007224 */ /* 0x000fd800078e001a */
[----:B------:R-:W0:Y:S01]  /*00c0*/  @!P3 LDC.64 R28, c[0x0][0x3a8] ;  /* 0x0000ea00ff1cbb82 */ /* 0x000e220000000a00 */
[C---:B------:R-:W-:Y:S02]  /*00d0*/  @!P3 VIADD R26, R0.reuse, 0x80 ;  /* 0x00000080001ab836 */ /* 0x040fe40000000000 */
[----:B------:R-:W-:-:S03]  /*00e0*/  @!P3 VIADD R25, R0, UR4 ;  /* 0x000000040019bc36 */ /* 0x000fc60008000000 */
[C---:B------:R-:W-:Y:S02]  /*00f0*/  ISETP.GE.U32.AND P6, PT, R26.reuse, UR5, PT ;  /* 0x000000051a007c0c */ /* 0x040fe4000bfc6070 */
[----:B------:R-:W1:Y:S11]  /*0100*/  @!P3 LDC.64 R12, c[0x0][0x3b0] ;  /* 0x0000ec00ff0cbb82 */ /* 0x000e760000000a00 */
[----:B------:R-:W2:Y:S01]  /*0110*/  @!P6 LDC.64 R34, c[0x0][0x3a8] ;  /* 0x0000ea00ff22eb82 */ /* 0x000ea20000000a00 */
[----:B------:R-:W-:-:S02]  /*0120*/  @!P6 VIADD R11, R26, UR4 ;  /* 0x000000041a0bec36 */ /* 0x000fc40008000000 */
[----:B------:R-:W-:Y:S01]  /*0130*/  @!P6 VIADD R26, R26, 0x80 ;  /* 0x000000801a1ae836 */ /* 0x000fe20000000000 */
[----:B0-----:R-:W-:-:S04]  /*0140*/  @!P3 IADD3 R28, P0, PT, R25, R28, RZ ;  /* 0x0000001c191cb210 */ /* 0x001fc80007f1e0ff */
[----:B------:R-:W0:Y:S01]  /*0150*/  @!P6 LDC.64 R32, c[0x0][0x3b0] ;  /* 0x0000ec00ff20eb82 */ /* 0x000e220000000a00 */
[----:B------:R-:W-:Y:S01]  /*0160*/  ISETP.GE.U32.AND P5, PT, R26, UR5, PT ;  /* 0x000000051a007c0c */ /* 0x000fe2000bfa6070 */
[----:B------:R-:W-:Y:S01]  /*0170*/  @!P3 IMAD.X R29, RZ, RZ, R29, P0 ;  /* 0x000000ffff1db224 */ /* 0x000fe200000e061d */
[----:B-1----:R-:W-:-:S04]  /*0180*/  @!P3 IADD3 R24, P1, PT, R25, R12, RZ ;  /* 0x0000000c1918b210 */ /* 0x002fc80007f3e0ff */
[----:B------:R1:W3:Y:S01]  /*0190*/  @!P3 LDG.E.U8 R22, desc[UR10][R28.64] ;  /* 0x0000000a1c16b981 */ /* 0x0002e2000c1e1100 */
[----:B------:R-:W-:-:S06]  /*01a0*/  @!P3 IMAD.X R25, RZ, RZ, R13, P1 ;  /* 0x000000ffff19b224 */ /* 0x000fcc00008e060d */
[C---:B------:R-:W-:Y:S01]  /*01b0*/  @!P5 VIADD R15, R26.reuse, UR4 ;  /* 0x000000041a0fdc36 */ /* 0x040fe20008000000 */
[----:B------:R-:W4:Y:S01]  /*01c0*/  @!P3 LDG.E.U8 R23, desc[UR10][R24.64] ;  /* 0x0000000a1817b981 */ /* 0x000f22000c1e1100 */
[C---:B--2---:R-:W-:Y:S01]  /*01d0*/  @!P6 IADD3 R34, P0, PT, R11.reuse, R34, RZ ;  /* 0x000000220b22e210 */ /* 0x044fe20007f1e0ff */
[----:B------:R-:W-:Y:S01]  /*01e0*/  @!P5 VIADD R26, R26, 0x80 ;  /* 0x000000801a1ad836 */ /* 0x000fe20000000000 */
[----:B------:R-:W2:Y:S03]  /*01f0*/  @!P5 LDC.64 R2, c[0x0][0x3a8] ;  /* 0x0000ea00ff02db82 */ /* 0x000ea60000000a00 */
[----:B------:R-:W-:Y:S01]  /*0200*/  @!P6 IMAD.X R35, RZ, RZ, R35, P0 ;  /* 0x000000ffff23e224 */ /* 0x000fe200000e0623 */
[----:B------:R-:W-:Y:S02]  /*0210*/  ISETP.GE.U32.AND P4, PT, R26, UR5, PT ;  /* 0x000000051a007c0c */ /* 0x000fe4000bf86070 */
[----:B0-----:R-:W-:-:S02]  /*0220*/  @!P6 IADD3 R32, P0, PT, R11, R32, RZ ;  /* 0x000000200b20e210 */ /* 0x001fc40007f1e0ff */
[----:B------:R0:W5:Y:S01]  /*0230*/  @!P6 LDG.E.U8 R24, desc[UR10][R34.64] ;  /* 0x0000000a2218e981 */ /* 0x000162000c1e1100 */
[----:B------:R-:W1:Y:S02]  /*0240*/  @!P5 LDC.64 R4, c[0x0][0x3b0] ;  /* 0x0000ec00ff04db82 */ /* 0x000e640000000a00 */
[----:B------:R-:W-:-:S05]  /*0250*/  @!P6 IMAD.X R33, RZ, RZ, R33, P0 ;  /* 0x000000ffff21e224 */ /* 0x000fca00000e0621 */
[----:B------:R-:W5:Y:S01]  /*0260*/  @!P6 LDG.E.U8 R25, desc[UR10][R32.64] ;  /* 0x0000000a2019e981 */ /* 0x000f62000c1e1100 */
[C---:B------:R-:W-:Y:S01]  /*0270*/  @!P4 VIADD R21, R26.reuse, UR4 ;  /* 0x000000041a15cc36 */ /* 0x040fe20008000000 */
[----:B------:R-:W0:Y:S01]  /*0280*/  @!P4 LDC.64 R6, c[0x0][0x3a8] ;  /* 0x0000ea00ff06cb82 */ /* 0x000e220000000a00 */
[----:B------:R-:W-:-:S05]  /*0290*/  @!P4 VIADD R26, R26, 0x80 ;  /* 0x000000801a1ac836 */ /* 0x000fca0000000000 */
[----:B------:R-:W-:Y:S02]  /*02a0*/  ISETP.GE.U32.AND P2, PT, R26, UR5, PT ;  /* 0x000000051a007c0c */ /* 0x000fe4000bf46070 */
[----:B------:R-:W0:Y:S01]  /*02b0*/  @!P4 LDC.64 R8, c[0x0][0x3b0] ;  /* 0x0000ec00ff08cb82 */ /* 0x000e220000000a00 */
[----:B--2---:R-:W-:-:S10]  /*02c0*/  @!P5 IADD3 R2, P0, PT, R15, R2, RZ ;  /* 0x000000020f02d210 */ /* 0x004fd40007f1e0ff */
[C---:B------:R-:W-:Y:S01]  /*02d0*/  @!P2 VIADD R19, R26.reuse, UR4 ;  /* 0x000000041a13ac36 */ /* 0x040fe20008000000 */
[----:B------:R-:W2:Y:S01]  /*02e0*/  @!P2 LDC.64 R10, c[0x0][0x3a8] ;  /* 0x0000ea00ff0aab82 */ /* 0x000ea20000000a00 */
[----:B------:R-:W-:-:S05]  /*02f0*/  @!P2 VIADD R26, R26, 0x80 ;  /* 0x000000801a1aa836 */ /* 0x000fca0000000000 */
[----:B------:R-:W-:Y:S01]  /*0300*/  ISETP.GE.U32.AND P1, PT, R26, UR5, PT ;  /* 0x000000051a007c0c */ /* 0x000fe2000bf26070 */
[----:B------:R-:W-:Y:S01]  /*0310*/  @!P5 IMAD.X R3, RZ, RZ, R3, P0 ;  /* 0x000000ffff03d224 */ /* 0x000fe200000e0603 */
[----:B------:R-:W2:Y:S01]  /*0320*/  @!P2 LDC.64 R12, c[0x0][0x3b0] ;  /* 0x0000ec00ff0cab82 */ /* 0x000ea20000000a00 */
[----:B-1----:R-:W-:-:S05]  /*0330*/  @!P5 IADD3 R4, P0, PT, R15, R4, RZ ;  /* 0x000000040f04d210 */ /* 0x002fca0007f1e0ff */
[----:B------:R-:W-:Y:S01]  /*0340*/  @!P5 IMAD.X R5, RZ, RZ, R5, P0 ;  /* 0x000000ffff05d224 */ /* 0x000fe200000e0605 */
[----:B0-----:R-:W-:-:S04]  /*0350*/  @!P4 IADD3 R6, P0, PT, R21, R6, RZ ;  /* 0x000000061506c210 */ /* 0x001fc80007f1e0ff */
[----:B------:R-:W0:Y:S01]  /*0360*/  @!P1 LDC.64 R14, c[0x0][0x3a8] ;  /* 0x0000ea00ff0e9b82 */ /* 0x000e220000000a00 */
[----:B------:R-:W-:Y:S01]  /*0370*/  @!P4 IMAD.X R7, RZ, RZ, R7, P0 ;  /* 0x000000ffff07c224 */ /* 0x000fe200000e0607 */
[----:B------:R-:W-:-:S06]  /*0380*/  @!P4 IADD3 R8, P0, PT, R21, R8, RZ ;  /* 0x000000081508c210 */ /* 0x000fcc0007f1e0ff */
[----:B------:R-:W1:Y:S01]  /*0390*/  @!P1 LDC.64 R16, c[0x0][0x3b0] ;  /* 0x0000ec00ff109b82 */ /* 0x000e620000000a00 */
[----:B------:R-:W-:Y:S01]  /*03a0*/  @!P4 IMAD.X R9, RZ, RZ, R9, P0 ;  /* 0x000000ffff09c224 */ /* 0x000fe200000e0609 */
[----:B--2---:R-:W-:-:S05]  /*03b0*/  @!P2 IADD3 R10, P0, PT, R19, R10, RZ ;  /* 0x0000000a130aa210 */ /* 0x004fca0007f1e0ff */
[----:B------:R-:W-:Y:S01]  /*03c0*/  @!P2 IMAD.X R11, RZ, RZ, R11, P0 ;  /* 0x000000ffff0ba224 */ /* 0x000fe200000e060b */
[----:B------:R-:W-:Y:S01]  /*03d0*/  @!P2 IADD3 R12, P0, PT, R19, R12, RZ ;  /* 0x0000000c130ca210 */ /* 0x000fe20007f1e0ff */
[----:B------:R-:W-:-:S04]  /*03e0*/  @!P1 VIADD R19, R26, UR4 ;  /* 0x000000041a139c36 */ /* 0x000fc80008000000 */
[----:B------:R-:W-:Y:S01]  /*03f0*/  @!P2 IMAD.X R13, RZ, RZ, R13, P0 ;  /* 0x000000ffff0da224 */ /* 0x000fe200000e060d */
[----:B0-----:R-:W-:Y:S01]  /*0400*/  @!P1 IADD3 R14, P0, PT, R19, R14, RZ ;  /* 0x0000000e130e9210 */ /* 0x001fe20007f1e0ff */
[----:B------:R-:W-:-:S04]  /*0410*/  @!P1 VIADD R26, R26, 0x80 ;  /* 0x000000801a1a9836 */ /* 0x000fc80000000000 */
[----:B------:R-:W-:Y:S01]  /*0420*/  @!P1 IMAD.X R15, RZ, RZ, R15, P0 ;  /* 0x000000ffff0f9224 */ /* 0x000fe200000e060f */
[----:B-1----:R-:W-:Y:S02]  /*0430*/  @!P1 IADD3 R16, P0, PT, R19, R16, RZ ;  /* 0x0000001013109210 */ /* 0x002fe40007f1e0ff */
[----:B------:R-:W-:Y:S02]  /*0440*/  P2R R28, PR, RZ, 0x20 ;  /* 0x00000020ff1c7803 */ /* 0x000fe40000000000 */
[----:B------:R-:W2:Y:S01]  /*0450*/  @!P1 LDG.E.U8 R14, desc[UR10][R14.64] ;  /* 0x0000000a0e0e9981 */ /* 0x000ea2000c1e1100 */
[----:B------:R-:W-:Y:S01]  /*0460*/  @!P1 IMAD.X R17, RZ, RZ, R17, P0 ;  /* 0x000000ffff119224 */ /* 0x000fe200000e0611 */
[C---:B------:R-:W-:Y:S02]  /*0470*/  ISETP.GE.U32.AND P0, PT, R26.reuse, UR5, PT ;  /* 0x000000051a007c0c */ /* 0x040fe4000bf06070 */
[----:B------:R-:W-:Y:S02]  /*0480*/  P2R R29, PR, RZ, 0x10 ;  /* 0x00000010ff1d7803 */ /* 0x000fe40000000000 */
[----:B------:R-:W-:Y:S01]  /*0490*/  P2R R30, PR, RZ, 0x4 ;  /* 0x00000004ff1e7803 */ /* 0x000fe20000000000 */
[----:B------:R-:W2:Y:S08]  /*04a0*/  @!P1 LDG.E.U8 R16, desc[UR10][R16.64] ;  /* 0x0000000a10109981 */ /* 0x000eb0000c1e1100 */
[----:B------:R-:W0:Y:S01]  /*04b0*/  @!P0 LDC.64 R18, c[0x0][0x3a8] ;  /* 0x0000ea00ff128b82 */ /* 0x000e220000000a00 */
[----:B------:R-:W-:-:S02]  /*04c0*/  @!P0 VIADD R27, R26, UR4 ;  /* 0x000000041a1b8c36 */ /* 0x000fc40008000000 */
[----:B------:R-:W-:-:S05]  /*04d0*/  @!P0 VIADD R26, R26, 0x80 ;  /* 0x000000801a1a8836 */ /* 0x000fca0000000000 */
[----:B------:R-:W1:Y:S01]  /*04e0*/  @!P0 LDC.64 R20, c[0x0][0x3b0] ;  /* 0x0000ec00ff148b82 */ /* 0x000e620000000a00 */
[----:B0-----:R-:W-:-:S05]  /*04f0*/  @!P0 IADD3 R18, P5, PT, R27, R18, RZ ;  /* 0x000000121b128210 */ /* 0x001fca0007fbe0ff */
[----:B------:R-:W-:Y:S01]  /*0500*/  @!P0 IMAD.X R19, RZ, RZ, R19, P5 ;  /* 0x000000ffff138224 */ /* 0x000fe200028e0613 */
[----:B-1----:R-:W-:Y:S02]  /*0510*/  @!P0 IADD3 R20, P2, PT, R27, R20, RZ ;  /* 0x000000141b148210 */ /* 0x002fe40007f5e0ff */
[----:B------:R-:W-:-:S03]  /*0520*/  P2R R31, PR, RZ, 0x1 ;  /* 0x00000001ff1f7803 */ /* 0x000fc60000000000 */
[----:B------:R-:W-:Y:S01]  /*0530*/  @!P0 IMAD.X R21, RZ, RZ, R21, P2 ;  /* 0x000000ffff158224 */ /* 0x000fe200010e0615 */
[----:B---3--:R-:W-:Y:S02]  /*0540*/  ISETP.NE.AND P4, PT, R22, RZ, !P3 ;  /* 0x000000ff1600720c */ /* 0x008fe40005f85270 */
[----:B----4-:R-:W-:Y:S02]  /*0550*/  ISETP.NE.AND P5, PT, R23, RZ, !P3 ;  /* 0x000000ff1700720c */ /* 0x010fe40005fa5270 */
[----:B------:R-:W-:-:S13]  /*0560*/  ISETP.GE.U32.AND P3, PT, R26, UR5, PT ;  /* 0x000000051a007c0c */ /* 0x000fda000bf66070 */
[----:B------:R-:W0:Y:S01]  /*0570*/  @!P3 LDC.64 R22, c[0x0][0x3a8] ;  /* 0x0000ea00ff16bb82 */ /* 0x000e220000000a00 */
[----:B------:R-:W-:-:S07]  /*0580*/  @!P3 VIADD R35, R26, UR4 ;  /* 0x000000041a23bc36 */ /* 0x000fce0008000000 */
[----:B------:R-:W1:Y:S01]  /*0590*/  @!P3 LDC.64 R26, c[0x0][0x3b0] ;  /* 0x0000ec00ff1abb82 */ /* 0x000e620000000a00 */
[----:B------:R-:W-:-:S04]  /*05a0*/  ISETP.NE.AND P4, PT, RZ, UR12, P4 ;  /* 0x0000000cff007c0c */ /* 0x000fc8000a785270 */
[----:B------:R-:W-:Y:S02]  /*05b0*/  PLOP3.LUT P5, PT, P4, P5, PT, 0x80, 0x8 ;  /* 0x000000000008781c */ /* 0x000fe400027ab070 */
[----:B-----5:R-:W-:Y:S02]  /*05c0*/  ISETP.NE.AND P0, PT, R24, RZ, !P6 ;  /* 0x000000ff1800720c */ /* 0x020fe40007705270 */
[----:B------:R-:W-:Y:S02]  /*05d0*/  SEL R24, RZ, 0x1, !P5 ;  /* 0x00000001ff187807 */ /* 0x000fe40006800000 */
[----:B------:R-:W-:Y:S02]  /*05e0*/  ISETP.NE.AND P5, PT, R28, RZ, PT ;  /* 0x000000ff1c00720c */ /* 0x000fe40003fa5270 */
[----:B0-----:R-:W-:-:S05]  /*05f0*/  @!P3 IADD3 R22, P2, PT, R35, R22, RZ ;  /* 0x000000162316b210 */ /* 0x001fca0007f5e0ff */
[----:B------:R-:W-:Y:S01]  /*0600*/  @!P3 IMAD.X R23, RZ, RZ, R23, P2 ;  /* 0x000000ffff17b224 */ /* 0x000fe200010e0617 */
[----:B-1----:R-:W-:-:S05]  /*0610*/  @!P3 IADD3 R26, P2, PT, R35, R26, RZ ;  /* 0x0000001a231ab210 */ /* 0x002fca0007f5e0ff */
[----:B------:R-:W3:Y:S01]  /*0620*/  @!P5 LDG.E.U8 R2, desc[UR10][R2.64] ;  /* 0x0000000a0202d981 */ /* 0x000ee2000c1e1100 */
[----:B------:R-:W-:Y:S02]  /*0630*/  ISETP.NE.AND P4, PT, R25, RZ, !P6 ;  /* 0x000000ff1900720c */ /* 0x000fe40007785270 */
[----:B------:R-:W-:Y:S01]  /*0640*/  ISETP.NE.AND P6, PT, RZ, UR12, P0 ;  /* 0x0000000cff007c0c */ /* 0x000fe200087c5270 */
[----:B------:R-:W-:Y:S01]  /*0650*/  @!P3 IMAD.X R27, RZ, RZ, R27, P2 ;  /* 0x000000ffff1bb224 */ /* 0x000fe200010e061b */
[----:B------:R-:W-:Y:S01]  /*0660*/  ISETP.NE.AND P2, PT, R30, RZ, PT ;  /* 0x000000ff1e00720c */ /* 0x000fe20003f45270 */
[----:B------:R0:W4:Y:S01]  /*0670*/  @!P5 LDG.E.U8 R4, desc[UR10][R4.64] ;  /* 0x0000000a0404d981 */ /* 0x000122000c1e1100 */
[----:B------:R-:W-:Y:S02]  /*0680*/  PLOP3.LUT P6, PT, P6, P4, PT, 0x80, 0x8 ;  /* 0x000000000008781c */ /* 0x000fe400037c9070 */
[----:B------:R-:W-:Y:S01]  /*0690*/  ISETP.NE.AND P4, PT, R29, RZ, PT ;  /* 0x000000ff1d00720c */ /* 0x000fe20003f85270 */
[----:B------:R-:W5:Y:S01]  /*06a0*/  @!P3 LDG.E.U8 R22, desc[UR10][R22.64] ;  /* 0x0000000a1616b981 */ /* 0x000f62000c1e1100 */
[----:B------:R-:W-:-:S03]  /*06b0*/  ISETP.NE.AND P0, PT, R31, RZ, PT ;  /* 0x000000ff1f00720c */ /* 0x000fc60003f05270 */
[----:B------:R-:W5:Y:S04]  /*06c0*/  @!P3 LDG.E.U8 R26, desc[UR10][R26.64] ;  /* 0x0000000a1a1ab981 */ /* 0x000f68000c1e1100 */
[----:B------:R-:W2:Y:S04]  /*06d0*/  @!P2 LDG.E.U8 R10, desc[UR10][R10.64] ;  /* 0x0000000a0a0aa981 */ /* 0x000ea8000c1e1100 */
[----:B------:R1:W5:Y:S04]  /*06e0*/  @!P4 LDG.E.U8 R6, desc[UR10][R6.64] ;  /* 0x0000000a0606c981 */ /* 0x000368000c1e1100 */
[----:B------:R-:W5:Y:S04]  /*06f0*/  @!P2 LDG.E.U8 R12, desc[UR10][R12.64] ;  /* 0x0000000a0c0ca981 */ /* 0x000f68000c1e1100 */
[----:B------:R-:W5:Y:S04]  /*0700*/  @!P4 LDG.E.U8 R8, desc[UR10][R8.64] ;  /* 0x0000000a0808c981 */ /* 0x000f68000c1e1100 */
[----:B------:R-:W5:Y:S04]  /*0710*/  @!P0 LDG.E.U8 R18, desc[UR10][R18.64] ;  /* 0x0000000a12128981 */ /* 0x000f68000c1e1100 */
[----:B------:R-:W5:Y:S01]  /*0720*/  @!P0 LDG.E.U8 R20, desc[UR10][R20.64] ;  /* 0x0000000a14148981 */ /* 0x000f62000c1e1100 */
[----:B0-----:R-:W-:Y:S01]  /*0730*/  SEL R5, RZ, 0x1, !P6 ;  /* 0x00000001ff057807 */ /* 0x001fe20007000000 */
[----:B------:R-:W-:Y:S04]  /*0740*/  BSSY.RECONVERGENT B0, `(.L_x_23802) ;  /* 0x0000059000007945 */ /* 0x000fe80003800200 */
[----:B------:R-:W-:Y:S01]  /*0750*/  BSSY.RELIABLE B1, `(.L_x_23803) ;  /* 0x0000050000017945 */ /* 0x000fe20003800100 */
[----:B---3--:R-:W-:-:S04]  /*0760*/  ISETP.NE.AND P6, PT, R2, RZ, !P5 ;  /* 0x000000ff0200720c */ /* 0x008fc80006fc5270 */
[----:B------:R-:W-:Y:S02]  /*0770*/  ISETP.NE.AND P6, PT, RZ, UR12, P6 ;  /* 0x0000000cff007c0c */ /* 0x000fe4000b7c5270 */
[----:B----4-:R-:W-:-:S04]  /*0780*/  ISETP.NE.AND P5, PT, R4, RZ, !P5 ;  /* 0x000000ff0400720c */ /* 0x010fc80006fa5270 */
[----:B------:R-:W-:-:S04]  /*0790*/  PLOP3.LUT P5, PT, P6, P5, PT, 0x80, 0x8 ;  /* 0x000000000008781c */ /* 0x000fc800037ab070 */
[----:B-1----:R-:W-:Y:S02]  /*07a0*/  SEL R7, RZ, 0x1, !P5 ;  /* 0x00000001ff077807 */ /* 0x002fe40006800000 */
[----:B--2---:R-:W-:Y:S02]  /*07b0*/  ISETP.NE.AND P5, PT, R10, RZ, !P2 ;  /* 0x000000ff0a00720c */ /* 0x004fe400057a5270 */
[----:B-----5:R-:W-:Y:S02]  /*07c0*/  ISETP.NE.AND P6, PT, R6, RZ, !P4 ;  /* 0x000000ff0600720c */ /* 0x020fe400067c5270 */
[----:B------:R-:W-:Y:S02]  /*07d0*/  ISETP.NE.AND P5, PT, RZ, UR12, P5 ;  /* 0x0000000cff007c0c */ /* 0x000fe4000afa5270 */
[----:B------:R-:W-:Y:S02]  /*07e0*/  ISETP.NE.AND P2, PT, R12, RZ, !P2 ;  /* 0x000000ff0c00720c */ /* 0x000fe40005745270 */
[----:B------:R-:W-:-:S02]  /*07f0*/  ISETP.NE.AND P6, PT, RZ, UR12, P6 ;  /* 0x0000000cff007c0c */ /* 0x000fc4000b7c5270 */
[----:B------:R-:W-:Y:S02]  /*0800*/  ISETP.NE.AND P4, PT, R8, RZ, !P4 ;  /* 0x000000ff0800720c */ /* 0x000fe40006785270 */
[----:B------:R-:W-:Y:S02]  /*0810*/  PLOP3.LUT P5, PT, P5, P2, PT, 0x80, 0x8 ;  /* 0x000000000008781c */ /* 0x000fe40002fa5070 */
[----:B------:R-:W-:Y:S02]  /*0820*/  ISETP.NE.AND P2, PT, R18, RZ, !P0 ;  /* 0x000000ff1200720c */ /* 0x000fe40004745270 */
[----:B------:R-:W-:Y:S02]  /*0830*/  PLOP3.LUT P4, PT, P6, P4, PT, 0x80, 0x8 ;  /* 0x000000000008781c */ /* 0x000fe40003789070 */
[----:B------:R-:W-:Y:S02]  /*0840*/  ISETP.NE.AND P6, PT, R14, RZ, !P1 ;  /* 0x000000ff0e00720c */ /* 0x000fe40004fc5270 */
[----:B------:R-:W-:-:S02]  /*0850*/  ISETP.NE.AND P0, PT, R20, RZ, !P0 ;  /* 0x000000ff1400720c */ /* 0x000fc40004705270 */
[----:B------:R-:W-:Y:S02]  /*0860*/  ISETP.NE.AND P2, PT, RZ, UR12, P2 ;  /* 0x0000000cff007c0c */ /* 0x000fe40009745270 */
[----:B------:R-:W-:Y:S02]  /*0870*/  ISETP.NE.AND P1, PT, R16, RZ, !P1 ;  /* 0x000000ff1000720c */ /* 0x000fe40004f25270 */
[----:B------:R-:W-:Y:S02]  /*0880*/  ISETP.NE.AND P6, PT, RZ, UR12, P6 ;  /* 0x0000000cff007c0c */ /* 0x000fe4000b7c5270 */
[----:B------:R-:W-:Y:S02]  /*0890*/  PLOP3.LUT P0, PT, P2, P0, PT, 0x80, 0x8 ;  /* 0x000000000008781c */ /* 0x000fe40001701070 */
[----:B------:R-:W-:Y:S02]  /*08a0*/  ISETP.GE.U32.AND P2, PT, R0, UR5, PT ;  /* 0x0000000500007c0c */ /* 0x000fe4000bf46070 */
[----:B------:R-:W-:-:S02]  /*08b0*/  PLOP3.LUT P6, PT, P6, P1, PT, 0x80, 0x8 ;  /* 0x000000000008781c */ /* 0x000fc400037c3070 */
[----:B------:R-:W-:Y:S02]  /*08c0*/  ISETP.NE.AND P1, PT, R22, RZ, !P3 ;  /* 0x000000ff1600720c */ /* 0x000fe40005f25270 */
[----:B------:R-:W-:Y:S02]  /*08d0*/  ISETP.NE.AND P3, PT, R26, RZ, !P3 ;  /* 0x000000ff1a00720c */ /* 0x000fe40005f65270 */
[----:B------:R-:W-:-:S04]  /*08e0*/  ISETP.NE.AND P1, PT, RZ, UR12, P1 ;  /* 0x0000000cff007c0c */ /* 0x000fc80008f25270 */
[----:B------:R-:W-:Y:S02]  /*08f0*/  PLOP3.LUT P1, PT, P1, P3, PT, 0x80, 0x8 ;  /* 0x000000000008781c */ /* 0x000fe40000f27070 */
[----:B------:R-:W-:Y:S02]  /*0900*/  SEL R9, RZ, 0x1, !P4 ;  /* 0x00000001ff097807 */ /* 0x000fe40006000000 */
[----:B------:R-:W-:Y:S02]  /*0910*/  SEL R11, RZ, 0x1, !P5 ;  /* 0x00000001ff0b7807 */ /* 0x000fe40006800000 */
[----:B------:R-:W-:Y:S02]  /*0920*/  SEL R13, RZ, 0x1, !P6 ;  /* 0x00000001ff0d7807 */ /* 0x000fe40007000000 */
[----:B------:R-:W-:Y:S02]  /*0930*/  SEL R15, RZ, 0x1, !P0 ;  /* 0x00000001ff0f7807 */ /* 0x000fe40004000000 */
[----:B------:R-:W-:Y:S01]  /*0940*/  SEL R17, RZ, 0x1, !P1 ;  /* 0x00000001ff117807 */ /* 0x000fe20004800000 */
        /* <DEDUP_REMOVED lines=15> */
.L_x_23804:
        /* <DEDUP_REMOVED lines=8> */
.L_x_23805:
        /* <DEDUP_REMOVED lines=8> */
.L_x_23806:
        /* <DEDUP_REMOVED lines=8> */
.L_x_23807:
[----:B------:R-:W-:-:S13]  /*0bc0*/  ISETP.GE.U32.AND P0, PT, R0, UR5, PT ;  /* 0x0000000500007c0c */ /* 0x000fda000bf06070 */
[----:B------:R-:W-:Y:S05]  /*0bd0*/  @P0 BREAK.RELIABLE B1 ;  /* 0x0000000000010942 */ /* 0x000fea0003800100 */
[----:B------:R-:W-:Y:S05]  /*0be0*/  @P0 BRA `(.L_x_23809) ;  /* 0x0000000000380947 */ /* 0x000fea0003800000 */
[----:B------:R-:W3:Y:S01]  /*0bf0*/  LDCU.64 UR6, c[0x0][0x398] ;  /* 0x00007300ff0677ac */ /* 0x000ee20008000a00 */
[C---:B012---:R-:W-:Y:S02]  /*0c00*/  VIADD R2, R0.reuse, UR4 ;  /* 0x0000000400027c36 */ /* 0x047fe40008000000 */
[----:B------:R-:W-:-:S03]  /*0c10*/  VIADD R0, R0, 0x80 ;  /* 0x0000008000007836 */ /* 0x000fc60000000000 */
[----:B---3--:R-:W-:-:S05]  /*0c20*/  IADD3 R2, P0, PT, R2, UR6, RZ ;  /* 0x0000000602027c10 */ /* 0x008fca000ff1e0ff */
[----:B------:R-:W-:-:S05]  /*0c30*/  IMAD.X R3, RZ, RZ, UR7, P0 ;  /* 0x00000007ff037e24 */ /* 0x000fca00080e06ff */
[----:B------:R2:W-:Y:S03]  /*0c40*/  STG.E.U8 desc[UR10][R2.64], R13 ;  /* 0x0000000d02007986 */ /* 0x0005e6000c10110a */
.L_x_23808:
[----:B------:R-:W-:Y:S05]  /*0c50*/  BSYNC.RELIABLE B1 ;  /* 0x0000000000017941 */ /* 0x000fea0003800100 */
.L_x_23803:
[----:B------:R-:W-:-:S13]  /*0c60*/  ISETP.GE.U32.AND P0, PT, R0, UR5, PT ;  /* 0x0000000500007c0c */ /* 0x000fda000bf06070 */
[----:B0-----:R-:W0:Y:S01]  /*0c70*/  @!P0 LDC.64 R4, c[0x0][0x398] ;  /* 0x0000e600ff048b82 */ /* 0x001e220000000a00 */
[C---:B-12---:R-:W-:Y:S02]  /*0c80*/  @!P0 VIADD R3, R0.reuse, UR4 ;  /* 0x0000000400038c36 */ /* 0x046fe40008000000 */
[----:B------:R-:W-:-:S03]  /*0c90*/  @!P0 VIADD R0, R0, 0x80 ;  /* 0x0000008000008836 */ /* 0x000fc60000000000 */
[----:B0-----:R-:W-:-:S05]  /*0ca0*/  @!P0 IADD3 R2, P1, PT, R3, R4, RZ ;  /* 0x0000000403028210 */ /* 0x001fca0007f3e0ff */
[----:B------:R-:W-:-:S05]  /*0cb0*/  @!P0 IMAD.X R3, RZ, RZ, R5, P1 ;  /* 0x000000ffff038224 */ /* 0x000fca00008e0605 */
[----:B------:R3:W-:Y:S03]  /*0cc0*/  @!P0 STG.E.U8 desc[UR10][R2.64], R15 ;  /* 0x0000000f02008986 */ /* 0x0007e6000c10110a */
.L_x_23809:
[----:B------:R-:W-:Y:S05]  /*0cd0*/  BSYNC.RECONVERGENT B0 ;  /* 0x0000000000007941 */ /* 0x000fea0003800200 */
.L_x_23802:
[----:B------:R-:W-:Y:S05]  /*0ce0*/  WARPSYNC.ALL ;  /* 0x0000000000007948 */ /* 0x000fea0003800000 */
[----:B------:R-:W-:-:S13]  /*0cf0*/  ISETP.GE.U32.AND P0, PT, R0, UR5, PT ;  /* 0x0000000500007c0c */ /* 0x000fda000bf06070 */
[----:B------:R-:W-:Y:S05]  /*0d00*/  @P0 EXIT ;  /* 0x000000000000094d */ /* 0x000fea0003800000 */
[----:B------:R-:W0:Y:S01]  /*0d10*/  LDCU.64 UR6, c[0x0][0x398] ;  /* 0x00007300ff0677ac */ /* 0x000e220008000a00 */
[----:B------:R-:W-:-:S05]  /*0d20*/  VIADD R0, R0, UR4 ;  /* 0x0000000400007c36 */ /* 0x000fca0008000000 */
[----:B0123--:R-:W-:-:S05]  /*0d30*/  IADD3 R2, P0, PT, R0, UR6, RZ ;  /* 0x0000000600027c10 */ /* 0x00ffca000ff1e0ff */
[----:B------:R-:W-:-:S05]  /*0d40*/  IMAD.X R3, RZ, RZ, UR7, P0 ;  /* 0x00000007ff037e24 */ /* 0x000fca00080e06ff */
[----:B------:R-:W-:Y:S01]  /*0d50*/  STG.E.U8 desc[UR10][R2.64], R17 ;  /* 0x0000001102007986 */ /* 0x000fe2000c10110a */
[----:B------:R-:W-:Y:S05]  /*0d60*/  EXIT ;  /* 0x000000000000794d */ /* 0x000fea0003800000 */
.L_x_23801:
[----:B------:R-:W0:Y:S01]  /*0d70*/  LDCU.64 UR8, c[0x0][0x3a8] ;  /* 0x00007500ff0877ac */ /* 0x000e220008000a00 */
[----:B------:R-:W1:Y:S01]  /*0d80*/  S2R R17, SR_TID.X ;  /* 0x0000000000117919 */ /* 0x000e620000002100 */
[----:B------:R-:W2:Y:S01]  /*0d90*/  LDCU.64 UR6, c[0x0][0x3b0] ;  /* 0x00007600ff0677ac */ /* 0x000ea20008000a00 */
[----:B0-----:R-:W-:-:S04]  /*0da0*/  UIADD3 UR8, UP0, UPT, UR4, UR8, URZ ;  /* 0x0000000804087290 */ /* 0x001fc8000ff1e0ff */
[----:B------:R-:W-:Y:S02]  /*0db0*/  UIADD3.X UR9, UPT, UPT, URZ, UR9, URZ, UP0, !UPT ;  /* 0x00000009ff097290 */ /* 0x000fe400087fe4ff */
[----:B--2---:R-:W-:Y:S01]  /*0dc0*/  UIADD3 UR6, UP1, UPT, UR4, UR6, URZ ;  /* 0x0000000604067290 */ /* 0x004fe2000ff3e0ff */
[----:B------:R-:W-:-:S03]  /*0dd0*/  IMAD.U32 R4, RZ, RZ, UR8 ;  /* 0x00000008ff047e24 */ /* 0x000fc6000f8e00ff */
[----:B------:R-:W-:Y:S01]  /*0de0*/  UIADD3.X UR7, UPT, UPT, URZ, UR7, URZ, UP1, !UPT ;  /* 0x00000007ff077290 */ /* 0x000fe20008ffe4ff */
[----:B------:R-:W-:Y:S02]  /*0df0*/  IMAD.U32 R5, RZ, RZ, UR9 ;  /* 0x00000009ff057e24 */ /* 0x000fe4000f8e00ff */
[----:B------:R-:W-:Y:S02]  /*0e00*/  IMAD.U32 R6, RZ, RZ, UR6 ;  /* 0x00000006ff067e24 */ /* 0x000fe4000f8e00ff */
[----:B-1----:R-:W-:-:S04]  /*0e10*/  IMAD.WIDE.U32 R4, R17, 0x2, R4 ;  /* 0x0000000211047825 */ /* 0x002fc800078e0004 */
[----:B------:R-:W-:Y:S01]  /*0e20*/  IMAD.U32 R7, RZ, RZ, UR7 ;  /* 0x00000007ff077e24 */ /* 0x000fe2000f8e00ff */
[----:B------:R-:W2:Y:S01]  /*0e30*/  LDG.E.U16 R8, desc[UR10][R4.64] ;  /* 0x0000000a04087981 */ /* 0x000ea2000c1e1500 */
[----:B------:R-:W-:Y:S01]  /*0e40*/  ISETP.NE.AND P1, PT, RZ, UR12, PT ;  /* 0x0000000cff007c0c */ /* 0x000fe2000bf25270 */
[----:B------:R-:W0:Y:S01]  /*0e50*/  LDCU.64 UR6, c[0x0][0x398] ;  /* 0x00007300ff0677ac */ /* 0x000e220008000a00 */
[----:B------:R-:W-:Y:S01]  /*0e60*/  IMAD.WIDE.U32 R6, R17, 0x2, R6 ;  /* 0x0000000211067825 */ /* 0x000fe200078e0006 */
        /* <DEDUP_REMOVED lines=8> */
[----:B------:R-:W-:Y:S02]  /*0ef0*/  UIADD3.X UR7, UPT, UPT, URZ, UR7, URZ, UP0, !UPT ;  /* 0x00000007ff077290 */ /* 0x000fe400087fe4ff */
[----:B------:R-:W-:-:S04]  /*0f00*/  IMAD.U32 R2, RZ, RZ, UR6 ;  /* 0x00000006ff027e24 */ /* 0x000fc8000f8e00ff */
[----:B------:R-:W-:Y:S02]  /*0f10*/  IMAD.U32 R3, RZ, RZ, UR7 ;  /* 0x00000007ff037e24 */ /* 0x000fe4000f8e00ff */
[----:B------:R-:W-:Y:S01]  /*0f20*/  IMAD.WIDE.U32 R2, R17, 0x2, R2 ;  /* 0x0000000211027825 */ /* 0x000fe200078e0002 */
[C---:B--2---:R-:W-:Y:S02]  /*0f30*/  PRMT R0, R8.reuse, 0x7770, RZ ;  /* 0x0000777008007816 */ /* 0x044fe400000000ff */
[----:B-1----:R-:W-:Y:S02]  /*0f40*/  PRMT R4, R8, 0x7771, RZ ;  /* 0x0000777108047816 */ /* 0x002fe400000000ff */
[----:B------:R-:W-:Y:S02]  /*0f50*/  ISETP.NE.AND P2, PT, R0, RZ, P1 ;  /* 0x000000ff0000720c */ /* 0x000fe40000f45270 */
[----:B------:R-:W-:Y:S02]  /*0f60*/  ISETP.NE.AND P0, PT, R4, RZ, P1 ;  /* 0x000000ff0400720c */ /* 0x000fe40000f05270 */
[----:B---3--:R-:W-:-:S02]  /*0f70*/  PRMT R0, R9, 0x7771, RZ ;  /* 0x0000777109007816 */ /* 0x008fc400000000ff */
[----:B----4-:R-:W-:Y:S02]  /*0f80*/  PRMT R4, R12, 0x7771, RZ ;  /* 0x000077710c047816 */ /* 0x010fe400000000ff */
[----:B------:R-:W-:Y:S02]  /*0f90*/  PRMT R5, R9, 0x7770, RZ ;  /* 0x0000777009057816 */ /* 0x000fe400000000ff */
[----:B------:R-:W-:Y:S02]  /*0fa0*/  ISETP.NE.AND P3, PT, R0, RZ, P1 ;  /* 0x000000ff0000720c */ /* 0x000fe40000f65270 */
[----:B------:R-:W-:Y:S02]  /*0fb0*/  PRMT R6, R12, 0x7770, RZ ;  /* 0x000077700c067816 */ /* 0x000fe400000000ff */
[----:B-----5:R-:W-:Y:S02]  /*0fc0*/  PRMT R0, R13, 0x7771, RZ ;  /* 0x000077710d007816 */ /* 0x020fe400000000ff */
[----:B------:R-:W-:-:S02]  /*0fd0*/  ISETP.NE.AND P0, PT, R4, RZ, P0 ;  /* 0x000000ff0400720c */ /* 0x000fc40000705270 */
[----:B------:R-:W-:Y:S02]  /*0fe0*/  PRMT R4, R10, 0x7770, RZ ;  /* 0x000077700a047816 */ /* 0x000fe400000000ff */
[----:B------:R-:W-:Y:S02]  /*0ff0*/  ISETP.NE.AND P4, PT, R5, RZ, P1 ;  /* 0x000000ff0500720c */ /* 0x000fe40000f85270 */
[----:B------:R-:W-:Y:S02]  /*1000*/  PRMT R5, R13, 0x7770, RZ ;  /* 0x000077700d057816 */ /* 0x000fe400000000ff */
[----:B------:R-:W-:Y:S02]  /*1010*/  ISETP.NE.AND P2, PT, R6, RZ, P2 ;  /* 0x000000ff0600720c */ /* 0x000fe40001745270 */
[----:B------:R-:W-:Y:S02]  /*1020*/  ISETP.NE.AND P3, PT, R0, RZ, P3 ;  /* 0x000000ff0000720c */ /* 0x000fe40001f65270 */
[----:B------:R-:W-:-:S02]  /*1030*/  PRMT R0, R10, 0x7771, RZ ;  /* 0x000077710a007816 */ /* 0x000fc400000000ff */
[----:B------:R-:W-:Y:S02]  /*1040*/  ISETP.NE.AND P6, PT, R4, RZ, P1 ;  /* 0x000000ff0400720c */ /* 0x000fe40000fc5270 */
[C---:B------:R-:W-:Y:S02]  /*1050*/  PRMT R6, R11.reuse, 0x7770, RZ ;  /* 0x000077700b067816 */ /* 0x040fe400000000ff */
[----:B------:R-:W-:Y:S02]  /*1060*/  PRMT R4, R11, 0x7771, RZ ;  /* 0x000077710b047816 */ /* 0x000fe400000000ff */
[----:B------:R-:W-:Y:S02]  /*1070*/  ISETP.NE.AND P4, PT, R5, RZ, P4 ;  /* 0x000000ff0500720c */ /* 0x000fe40002785270 */
[----:B------:R-:W-:Y:S02]  /*1080*/  SEL R5, RZ, 0x1, !P2 ;  /* 0x00000001ff057807 */ /* 0x000fe40005000000 */
[----:B------:R-:W-:-:S02]  /*1090*/  ISETP.NE.AND P5, PT, R0, RZ, P1 ;  /* 0x000000ff0000720c */ /* 0x000fc40000fa5270 */
[----:B------:R-:W-:Y:S02]  /*10a0*/  ISETP.NE.AND P2, PT, R6, RZ, P1 ;  /* 0x000000ff0600720c */ /* 0x000fe40000f45270 */
[----:B------:R-:W-:Y:S02]  /*10b0*/  ISETP.NE.AND P1, PT, R4, RZ, P1 ;  /* 0x000000ff0400720c */ /* 0x000fe40000f25270 */
[C---:B------:R-:W-:Y:S02]  /*10c0*/  PRMT R6, R14.reuse, 0x7770, RZ ;  /* 0x000077700e067816 */ /* 0x040fe400000000ff */
[----:B------:R-:W-:Y:S02]  /*10d0*/  PRMT R0, R14, 0x7771, RZ ;  /* 0x000077710e007816 */ /* 0x000fe400000000ff */
[C---:B------:R-:W-:Y:S02]  /*10e0*/  PRMT R7, R15.reuse, 0x7770, RZ ;  /* 0x000077700f077816 */ /* 0x040fe400000000ff */
[----:B------:R-:W-:-:S02]  /*10f0*/  PRMT R4, R15, 0x7771, RZ ;  /* 0x000077710f047816 */ /* 0x000fc400000000ff */
[----:B------:R-:W-:Y:S02]  /*1100*/  ISETP.NE.AND P6, PT, R6, RZ, P6 ;  /* 0x000000ff0600720c */ /* 0x000fe400037c5270 */
[----:B------:R-:W-:Y:S02]  /*1110*/  ISETP.NE.AND P5, PT, R0, RZ, P5 ;  /* 0x000000ff0000720c */ /* 0x000fe40002fa5270 */
[----:B------:R-:W-:Y:S02]  /*1120*/  ISETP.NE.AND P2, PT, R7, RZ, P2 ;  /* 0x000000ff0700720c */ /* 0x000fe40001745270 */
[----:B------:R-:W-:Y:S02]  /*1130*/  ISETP.NE.AND P1, PT, R4, RZ, P1 ;  /* 0x000000ff0400720c */ /* 0x000fe40000f25270 */
[----:B------:R-:W-:Y:S02]  /*1140*/  SEL R0, RZ, 0x1, !P0 ;  /* 0x00000001ff007807 */ /* 0x000fe40004000000 */
[----:B------:R-:W-:-:S02]  /*1150*/  SEL R4, RZ, 0x1, !P4 ;  /* 0x00000001ff047807 */ /* 0x000fc40006000000 */
[----:B------:R-:W-:Y:S02]  /*1160*/  SEL R7, RZ, 0x1, !P3 ;  /* 0x00000001ff077807 */ /* 0x000fe40005800000 */
[----:B------:R-:W-:Y:S02]  /*1170*/  SEL R6, RZ, 0x1, !P6 ;  /* 0x00000001ff067807 */ /* 0x000fe40007000000 */
[----:B------:R-:W-:Y:S02]  /*1180*/  SEL R9, RZ, 0x1, !P5 ;  /* 0x00000001ff097807 */ /* 0x000fe40006800000 */
[----:B------:R-:W-:Y:S02]  /*1190*/  SEL R8, RZ, 0x1, !P2 ;  /* 0x00000001ff087807 */ /* 0x000fe40005000000 */
[----:B------:R-:W-:Y:S02]  /*11a0*/  SEL R11, RZ, 0x1, !P1 ;  /* 0x00000001ff0b7807 */ /* 0x000fe40004800000 */
[----:B------:R-:W-:-:S02]  /*11b0*/  PRMT R5, R0, 0x7604, R5 ;  /* 0x0000760400057816 */ /* 0x000fc40000000005 */
        /* <DEDUP_REMOVED lines=8> */
.L_x_23810:
        /* <DEDUP_REMOVED lines=12> */
.L_x_23998:


//--------------------- .text._ZN2at6native29vectorized_elementwise_kernelILi4EZNS0_54_GLOBAL__N__d8c5977b_16_LinearAlgebra_cu_35b291db_316116addr_kernel_cudaERNS_14TensorIteratorERKN3c106ScalarES8_EUlbbbE_St5arrayIPcLm4EEEEviT0_T1_ --------------------------
	.section	.text._ZN2at6native29vectorized_elementwise_kernelILi4EZNS0_54_GLOBAL__N__d8c5977b_16_LinearAlgebra_cu_35b291db_316116addr_kernel_cudaERNS_14TensorIteratorERKN3c106ScalarES8_EUlbbbE_St5arrayIPcLm4EEEEviT0_T1_,"ax",@progbits
	.align	128
        .global         _ZN2at6native29vectorized_elementwise_kernelILi4EZNS0_54_GLOBAL__N__d8c5977b_16_LinearAlgebra_cu_35b291db_316116addr_kernel_cudaERNS_14TensorIteratorERKN3c106ScalarES8_EUlbbbE_St5arrayIPcLm4EEEEviT0_T1_
        .type           _ZN2at6native29vectorized_elementwise_kernelILi4EZNS0_54_GLOBAL__N__d8c5977b_16_LinearAlgebra_cu_35b291db_316116addr_kernel_cudaERNS_14TensorIteratorERKN3c106ScalarES8_EUlbbbE_St5arrayIPcLm4EEEEviT0_T1_,@function
        .size           _ZN2at6native29vectorized_elementwise_kernelILi4EZNS0_54_GLOBAL__N__d8c5977b_16_LinearAlgebra_cu_35b291db_316116addr_kernel_cudaERNS_14TensorIteratorERKN3c106ScalarES8_EUlbbbE_St5arrayIPcLm4EEEEviT0_T1_,(.L_x_23999 - _ZN2at6native29vectorized_elementwise_kernelILi4EZNS0_54_GLOBAL__N__d8c5977b_16_LinearAlgebra_cu_35b291db_316116addr_kernel_cudaERNS_14TensorIteratorERKN3c106ScalarES8_EUlbbbE_St5arrayIPcLm4EEEEviT0_T1_)
        .other          _ZN2at6native29vectorized_elementwise_kernelILi4EZNS0_54_GLOBAL__N__d8c5977b_16_LinearAlgebra_cu_35b291db_316116addr_kernel_cudaERNS_14TensorIteratorERKN3c106ScalarES8_EUlbbbE_St5arrayIPcLm4EEEEviT0_T1_,@"STO_CUDA_ENTRY STV_DEFAULT"
_ZN2at6native29vectorized_elementwise_kernelILi4EZNS0_54_GLOBAL__N__d8c5977b_16_LinearAlgebra_cu_35b291db_316116addr_kernel_cudaERNS_14TensorIteratorERKN3c106ScalarES8_EUlbbbE_St5arrayIPcLm4EEEEviT0_T1_:
.text._ZN2at6native29vectorized_elementwise_kernelILi4EZNS0_54_GLOBAL__N__d8c5977b_16_LinearAlgebra_cu_35b291db_316116addr_kernel_cudaERNS_14TensorIteratorERKN3c106ScalarES8_EUlbbbE_St5arrayIPcLm4EEEEviT0_T1_:
        /* <DEDUP_REMOVED lines=164> */
.L_x_23814:
        /* <DEDUP_REMOVED lines=8> */
.L_x_23815:
        /* <DEDUP_REMOVED lines=8> */
.L_x_23816:
        /* <DEDUP_REMOVED lines=8> */
.L_x_23817:
        /* <DEDUP_REMOVED lines=9> */
.L_x_23818:
[----:B------:R-:W-:Y:S05]  /*0c50*/  BSYNC.RELIABLE B1 ;  /* 0x0000000000017941 */ /* 0x000fea0003800100 */
.L_x_23813:
[----:B------:R-:W-:-:S13]  /*0c60*/  ISETP.GE.U32.AND P0, PT, R0, UR5, PT ;  /* 0x0000000500007c0c */ /* 0x000fda000bf06070 */
[----:B0-----:R-:W0:Y:S01]  /*0c70*/  @!P0 LDC.64 R4, c[0x0][0x398] ;  /* 0x0000e600ff048b82 */ /* 0x001e220000000a00 */
[C---:B-12---:R-:W-:Y:S02]  /*0c80*/  @!P0 VIADD R3, R0.reuse, UR4 ;  /* 0x0000000400038c36 */ /* 0x046fe40008000000 */
[----:B------:R-:W-:-:S03]  /*0c90*/  @!P0 VIADD R0, R0, 0x80 ;  /* 0x0000008000008836 */ /* 0x000fc60000000000 */
[----:B0-----:R-:W-:-:S05]  /*0ca0*/  @!P0 IADD3 R2, P1, PT, R3, R4, RZ ;  /* 0x0000000403028210 */ /* 0x001fca0007f3e0ff */
[----:B------:R-:W-:-:S05]  /*0cb0*/  @!P0 IMAD.X R3, RZ, RZ, R5, P1 ;  /* 0x000000ffff038224 */ /* 0x000fca00008e0605 */
[----:B------:R3:W-:Y:S03]  /*0cc0*/  @!P0 STG.E.U8 desc[UR12][R2.64], R15 ;  /* 0x0000000f02008986 */ /* 0x0007e6000c10110c */
.L_x_23819:
[----:B------:R-:W-:Y:S05]  /*0cd0*/  BSYNC.RECONVERGENT B0 ;  /* 0x0000000000007941 */ /* 0x000fea0003800200 */
.L_x_23812:
        /* <DEDUP_REMOVED lines=9> */
.L_x_23811:
        /* <DEDUP_REMOVED lines=12> */
[----:B------:R-:W2:Y:S01]  /*0e30*/  LDG.E R6, desc[UR12][R2.64] ;  /* 0x0000000c02067981 */ /* 0x000ea2000c1e1900 */
[----:B------:R-:W-:Y:S01]  /*0e40*/  ISETP.NE.AND P0, PT, RZ, UR14, PT ;  /* 0x0000000eff007c0c */ /* 0x000fe2000bf05270 */
[----:B------:R-:W0:Y:S01]  /*0e50*/  LDCU.64 UR6, c[0x0][0x398] ;  /* 0x00007300ff0677ac */ /* 0x000e220008000a00 */
[----:B------:R-:W-:Y:S01]  /*0e60*/  IMAD.WIDE.U32 R4, R0, 0x4, R4 ;  /* 0x0000000400047825 */ /* 0x000fe200078e0004 */
[----:B------:R-:W3:Y:S04]  /*0e70*/  LDG.E R9, desc[UR12][R2.64+0x200] ;  /* 0x0002000c02097981 */ /* 0x000ee8000c1e1900 */
[----:B------:R-:W4:Y:S04]  /*0e80*/  LDG.E R10, desc[UR12][R4.64] ;  /* 0x0000000c040a7981 */ /* 0x000f28000c1e1900 */
[----:B------:R-:W5:Y:S01]  /*0e90*/  LDG.E R11, desc[UR12][R4.64+0x200] ;  /* 0x0002000c040b7981 */ /* 0x000f62000c1e1900 */
[----:B0-----:R-:W-:-:S04]  /*0ea0*/  UIADD3 UR6, UP0, UPT, UR4, UR6, URZ ;  /* 0x0000000604067290 */ /* 0x001fc8000ff1e0ff */
[----:B------:R-:W-:Y:S01]  /*0eb0*/  UIADD3.X UR7, UPT, UPT, URZ, UR7, URZ, UP0, !UPT ;  /* 0x00000007ff077290 */ /* 0x000fe200087fe4ff */
[C---:B--2---:R-:W-:Y:S02]  /*0ec0*/  PRMT R7, R6.reuse, 0x7770, RZ ;  /* 0x0000777006077816 */ /* 0x044fe400000000ff */
[----:B------:R-:W-:Y:S02]  /*0ed0*/  PRMT R8, R6, 0x7771, RZ ;  /* 0x0000777106087816 */ /* 0x000fe400000000ff */
[----:B------:R-:W-:Y:S02]  /*0ee0*/  ISETP.NE.AND P2, PT, R7, RZ, P0 ;  /* 0x000000ff0700720c */ /* 0x000fe40000745270 */
[----:B---3--:R-:W-:Y:S02]  /*0ef0*/  PRMT R2, R9, 0x7770, RZ ;  /* 0x0000777009027816 */ /* 0x008fe400000000ff */
[----:B----4-:R-:W-:Y:S02]  /*0f00*/  PRMT R3, R10, 0x7770, RZ ;  /* 0x000077700a037816 */ /* 0x010fe400000000ff */
[----:B------:R-:W-:-:S02]  /*0f10*/  PRMT R7, R6, 0x7772, RZ ;  /* 0x0000777206077816 */ /* 0x000fc400000000ff */
[----:B------:R-:W-:Y:S02]  /*0f20*/  ISETP.NE.AND P5, PT, R2, RZ, P0 ;  /* 0x000000ff0200720c */ /* 0x000fe400007a5270 */
[----:B------:R-:W-:Y:S02]  /*0f30*/  ISETP.NE.AND P2, PT, R3, RZ, P2 ;  /* 0x000000ff0300720c */ /* 0x000fe40001745270 */
[C---:B------:R-:W-:Y:S02]  /*0f40*/  PRMT R2, R9.reuse, 0x7771, RZ ;  /* 0x0000777109027816 */ /* 0x040fe400000000ff */
[----:B------:R-:W-:Y:S02]  /*0f50*/  PRMT R3, R9, 0x7772, RZ ;  /* 0x0000777209037816 */ /* 0x000fe400000000ff */
[----:B------:R-:W-:Y:S02]  /*0f60*/  ISETP.NE.AND P4, PT, R7, RZ, P0 ;  /* 0x000000ff0700720c */ /* 0x000fe40000785270 */
[----:B------:R-:W-:-:S02]  /*0f70*/  SEL R7, RZ, 0x1, !P2 ;  /* 0x00000001ff077807 */ /* 0x000fc40005000000 */
[----:B------:R-:W-:Y:S02]  /*0f80*/  ISETP.NE.AND P3, PT, R2, RZ, P0 ;  /* 0x000000ff0200720c */ /* 0x000fe40000765270 */
[----:B------:R-:W-:Y:S02]  /*0f90*/  ISETP.NE.AND P2, PT, R3, RZ, P0 ;  /* 0x000000ff0300720c */ /* 0x000fe40000745270 */
[----:B------:R-:W-:Y:S02]  /*0fa0*/  ISETP.NE.AND P1, PT, R8, RZ, P0 ;  /* 0x000000ff0800720c */ /* 0x000fe40000725270 */
[C---:B------:R-:W-:Y:S02]  /*0fb0*/  PRMT R2, R10.reuse, 0x7771, RZ ;  /* 0x000077710a027816 */ /* 0x040fe400000000ff */
[----:B------:R-:W-:Y:S02]  /*0fc0*/  PRMT R3, R10, 0x7772, RZ ;  /* 0x000077720a037816 */ /* 0x000fe400000000ff */
[----:B------:R-:W-:-:S02]  /*0fd0*/  PRMT R6, R6, 0x7773, RZ ;  /* 0x0000777306067816 */ /* 0x000fc400000000ff */
[----:B------:R-:W-:Y:S02]  /*0fe0*/  PRMT R9, R9, 0x7773, RZ ;  /* 0x0000777309097816 */ /* 0x000fe400000000ff */
[----:B------:R-:W-:Y:S02]  /*0ff0*/  ISETP.NE.AND P1, PT, R2, RZ, P1 ;  /* 0x000000ff0200720c */ /* 0x000fe40000f25270 */
[----:B------:R-:W-:Y:S02]  /*1000*/  ISETP.NE.AND P4, PT, R3, RZ, P4 ;  /* 0x000000ff0300720c */ /* 0x000fe40002785270 */
[----:B------:R-:W-:Y:S02]  /*1010*/  ISETP.NE.AND P6, PT, R6, RZ, P0 ;  /* 0x000000ff0600720c */ /* 0x000fe400007c5270 */
[C---:B-----5:R-:W-:Y:S02]  /*1020*/  PRMT R2, R11.reuse, 0x7770, RZ ;  /* 0x000077700b027816 */ /* 0x060fe400000000ff */
[----:B------:R-:W-:-:S02]  /*1030*/  PRMT R3, R11, 0x7771, RZ ;  /* 0x000077710b037816 */ /* 0x000fc400000000ff */
[----:B------:R-:W-:Y:S02]  /*1040*/  PRMT R4, R11, 0x7772, RZ ;  /* 0x000077720b047816 */ /* 0x000fe400000000ff */
[----:B------:R-:W-:Y:S02]  /*1050*/  ISETP.NE.AND P0, PT, R9, RZ, P0 ;  /* 0x000000ff0900720c */ /* 0x000fe40000705270 */
[----:B------:R-:W-:Y:S02]  /*1060*/  PRMT R10, R10, 0x7773, RZ ;  /* 0x000077730a0a7816 */ /* 0x000fe400000000ff */
[----:B------:R-:W-:Y:S02]  /*1070*/  PRMT R11, R11, 0x7773, RZ ;  /* 0x000077730b0b7816 */ /* 0x000fe400000000ff */
[----:B------:R-:W-:Y:S02]  /*1080*/  ISETP.NE.AND P6, PT, R10, RZ, P6 ;  /* 0x000000ff0a00720c */ /* 0x000fe400037c5270 */
[----:B------:R-:W-:Y:S01]  /*1090*/  ISETP.NE.AND P5, PT, R2, RZ, P5 ;  /* 0x000000ff0200720c */ /* 0x000fe20002fa5270 */
[----:B------:R-:W-:Y:S01]  /*10a0*/  IMAD.U32 R2, RZ, RZ, UR6 ;  /* 0x00000006ff027e24 */ /* 0x000fe2000f8e00ff */
[----:B------:R-:W-:Y:S01]  /*10b0*/  ISETP.NE.AND P3, PT, R3, RZ, P3 ;  /* 0x000000ff0300720c */ /* 0x000fe20001f65270 */
[----:B------:R-:W-:Y:S01]  /*10c0*/  IMAD.U32 R3, RZ, RZ, UR7 ;  /* 0x00000007ff037e24 */ /* 0x000fe2000f8e00ff */
[----:B------:R-:W-:-:S02]  /*10d0*/  ISETP.NE.AND P2, PT, R4, RZ, P2 ;  /* 0x000000ff0400720c */ /* 0x000fc40001745270 */
[----:B------:R-:W-:Y:S01]  /*10e0*/  ISETP.NE.AND P0, PT, R11, RZ, P0 ;  /* 0x000000ff0b00720c */ /* 0x000fe20000705270 */
        /* <DEDUP_REMOVED lines=11> */
[----:B------:R-:W-:-:S02]  /*11a0*/  PRMT R8, R9, 0x3340, R8 ;  /* 0x0000334009087816 */ /* 0x000fc40000000008 */
[----:B------:R-:W-:Y:S02]  /*11b0*/  PRMT R7, R7, 0x5410, R4 ;  /* 0x0000541007077816 */ /* 0x000fe40000000004 */
[----:B------:R-:W-:-:S03]  /*11c0*/  PRMT R11, R11, 0x5410, R8 ;  /* 0x000054100b0b7816 */ /* 0x000fc60000000008 */
[----:B------:R-:W-:Y:S04]  /*11d0*/  STG.E desc[UR12][R2.64], R7 ;  /* 0x0000000702007986 */ /* 0x000fe8000c10190c */
[----:B------:R-:W-:Y:S01]  /*11e0*/  STG.E desc[UR12][R2.64+0x200], R11 ;  /* 0x0002000b02007986 */ /* 0x000fe2000c10190c */
[----:B------:R-:W-:Y:S05]  /*11f0*/  EXIT ;  /* 0x000000000000794d */ /* 0x000fea0003800000 */
.L_x_23820:
        /* <DEDUP_REMOVED lines=16> */
.L_x_23999:


//--------------------- .text._ZN2at6native29vectorized_elementwise_kernelILi8EZNS0_54_GLOBAL__N__d8c5977b_16_LinearAlgebra_cu_35b291db_316116addr_kernel_cudaERNS_14TensorIteratorERKN3c106ScalarES8_EUlbbbE_St5arrayIPcLm4EEEEviT0_T1_ --------------------------
	.section	.text._ZN2at6native29vectorized_elementwise_kernelILi8EZNS0_54_GLOBAL__N__d8c5977b_16_LinearAlgebra_cu_35b291db_316116addr_kernel_cudaERNS_14TensorIteratorERKN3c106ScalarES8_EUlbbbE_St5arrayIPcLm4EEEEviT0_T1_,"ax",@progbits
	.align	128
        .global         _ZN2at6native29vectorized_elementwise_kernelILi8EZNS0_54_GLOBAL__N__d8c5977b_16_LinearAlgebra_cu_35b291db_316116addr_kernel_cudaERNS_14TensorIteratorERKN3c106ScalarES8_EUlbbbE_St5arrayIPcLm4EEEEviT0_T1_
        .type           _ZN2at6native29vectorized_elementwise_kernelILi8EZNS0_54_GLOBAL__N__d8c5977b_16_LinearAlgebra_cu_35b291db_316116addr_kernel_cudaERNS_14TensorIteratorERKN3c106ScalarES8_EUlbbbE_St5arrayIPcLm4EEEEviT0_T1_,@function
        .size           _ZN2at6native29vectorized_elementwise_kernelILi8EZNS0_54_GLOBAL__N__d8c5977b_16_LinearAlgebra_cu_35b291db_316116addr_kernel_cudaERNS_14TensorIteratorERKN3c106ScalarES8_EUlbbbE_St5arrayIPcLm4EEEEviT0_T1_,(.L_x_24000 - _ZN2at6native29vectorized_elementwise_kernelILi8EZNS0_54_GLOBAL__N__d8c5977b_16_LinearAlgebra_cu_35b291db_316116addr_kernel_cudaERNS_14TensorIteratorERKN3c106ScalarES8_EUlbbbE_St5arrayIPcLm4EEEEviT0_T1_)
        .other          _ZN2at6native29vectorized_elementwise_kernelILi8EZNS0_54_GLOBAL__N__d8c5977b_16_LinearAlgebra_cu_35b291db_316116addr_kernel_cudaERNS_14TensorIteratorERKN3c106ScalarES8_EUlbbbE_St5arrayIPcLm4EEEEviT0_T1_,@"STO_CUDA_ENTRY STV_DEFAULT"
_ZN2at6native29vectorized_elementwise_kernelILi8EZNS0_54_GLOBAL__N__d8c5977b_16_LinearAlgebra_cu_35b291db_316116addr_kernel_cudaERNS_14TensorIteratorERKN3c106ScalarES8_EUlbbbE_St5arrayIPcLm4EEEEviT0_T1_:
.text._ZN2at6native29vectorized_elementwise_kernelILi8EZNS0_54_GLOBAL__N__d8c5977b_16_LinearAlgebra_cu_35b291db_316116addr_kernel_cudaERNS_14TensorIteratorERKN3c106ScalarES8_EUlbbbE_St5arrayIPcLm4EEEEviT0_T1_:
        /* <DEDUP_REMOVED lines=164> */
.L_x_23824:
        /* <DEDUP_REMOVED lines=8> */
.L_x_23825:
        /* <DEDUP_REMOVED lines=8> */
.L_x_23826:
        /* <DEDUP_REMOVED lines=8> */
.L_x_23827:
        /* <DEDUP_REMOVED lines=9> */
.L_x_23828:
[----:B------:R-:W-:Y:S05]  /*0c50*/  BSYNC.RELIABLE B1 ;  /* 0x0000000000017941 */ /* 0x000fea0003800100 */
.L_x_23823:
[----:B------:R-:W-:-:S13]  /*0c60*/  ISETP.GE.U32.AND P0, PT, R0, UR5, PT ;  /* 0x0000000500007c0c */ /* 0x000fda000bf06070 */
[----:B0-----:R-:W0:Y:S01]  /*0c70*/  @!P0 LDC.64 R4, c[0x0][0x398] ;  /* 0x0000e600ff048b82 */ /* 0x001e220000000a00 */
[C---:B-12---:R-:W-:Y:S02]  /*0c80*/  @!P0 VIADD R3, R0.reuse, UR4 ;  /* 0x0000000400038c36 */ /* 0x046fe40008000000 */
[----:B------:R-:W-:-:S03]  /*0c90*/  @!P0 VIADD R0, R0, 0x80 ;  /* 0x0000008000008836 */ /* 0x000fc60000000000 */
[----:B0-----:R-:W-:-:S05]  /*0ca0*/  @!P0 IADD3 R2, P1, PT, R3, R4, RZ ;  /* 0x0000000403028210 */ /* 0x001fca0007f3e0ff */
[----:B------:R-:W-:-:S05]  /*0cb0*/  @!P0 IMAD.X R3, RZ, RZ, R5, P1 ;  /* 0x000000ffff038224 */ /* 0x000fca00008e0605 */
[----:B------:R3:W-:Y:S03]  /*0cc0*/  @!P0 STG.E.U8 desc[UR12][R2.64], R15 ;  /* 0x0000000f02008986 */ /* 0x0007e6000c10110c */
.L_x_23829:
[----:B------:R-:W-:Y:S05]  /*0cd0*/  BSYNC.RECONVERGENT B0 ;  /* 0x0000000000007941 */ /* 0x000fea0003800200 */
.L_x_23822:
        /* <DEDUP_REMOVED lines=9> */
.L_x_23821:
        /* <DEDUP_REMOVED lines=10> */
[----:B-1----:R-:W-:-:S04]  /*0e10*/  IMAD.WIDE.U32 R4, R0, 0x8, R4 ;  /* 0x0000000800047825 */ /* 0x002fc800078e0004 */
[----:B------:R-:W-:Y:S02]  /*0e20*/  IMAD.U32 R3, RZ, RZ, UR7 ;  /* 0x00000007ff037e24 */ /* 0x000fe4000f8e00ff */
[----:B------:R-:W2:Y:S01]  /*0e30*/  LDG.E.64 R4, desc[UR12][R4.64] ;  /* 0x0000000c04047981 */ /* 0x000ea2000c1e1b00 */
[----:B------:R-:W-:Y:S01]  /*0e40*/  ISETP.NE.AND P0, PT, RZ, UR14, PT ;  /* 0x0000000eff007c0c */ /* 0x000fe2000bf05270 */
[----:B------:R-:W-:Y:S01]  /*0e50*/  IMAD.WIDE.U32 R2, R0, 0x8, R2 ;  /* 0x0000000800027825 */ /* 0x000fe200078e0002 */
[----:B------:R-:W0:Y:S05]  /*0e60*/  LDCU.64 UR6, c[0x0][0x398] ;  /* 0x00007300ff0677ac */ /* 0x000e2a0008000a00 */
[----:B------:R-:W3:Y:S01]  /*0e70*/  LDG.E.64 R2, desc[UR12][R2.64] ;  /* 0x0000000c02027981 */ /* 0x000ee2000c1e1b00 */
[----:B0-----:R-:W-:-:S04]  /*0e80*/  UIADD3 UR6, UP0, UPT, UR4, UR6, URZ ;  /* 0x0000000604067290 */ /* 0x001fc8000ff1e0ff */
[----:B------:R-:W-:Y:S01]  /*0e90*/  UIADD3.X UR7, UPT, UPT, URZ, UR7, URZ, UP0, !UPT ;  /* 0x00000007ff077290 */ /* 0x000fe200087fe4ff */
[C---:B--2---:R-:W-:Y:S02]  /*0ea0*/  PRMT R6, R4.reuse, 0x7770, RZ ;  /* 0x0000777004067816 */ /* 0x044fe400000000ff */
[----:B------:R-:W-:Y:S02]  /*0eb0*/  PRMT R7, R4, 0x7771, RZ ;  /* 0x0000777104077816 */ /* 0x000fe400000000ff */
[----:B------:R-:W-:Y:S02]  /*0ec0*/  ISETP.NE.AND P2, PT, R6, RZ, P0 ;  /* 0x000000ff0600720c */ /* 0x000fe40000745270 */
[C---:B------:R-:W-:Y:S02]  /*0ed0*/  PRMT R6, R4.reuse, 0x7772, RZ ;  /* 0x0000777204067816 */ /* 0x040fe400000000ff */
[----:B------:R-:W-:Y:S02]  /*0ee0*/  ISETP.NE.AND P1, PT, R7, RZ, P0 ;  /* 0x000000ff0700720c */ /* 0x000fe40000725270 */
[----:B------:R-:W-:-:S02]  /*0ef0*/  PRMT R7, R4, 0x7773, RZ ;  /* 0x0000777304077816 */ /* 0x000fc400000000ff */
[----:B------:R-:W-:Y:S02]  /*0f00*/  ISETP.NE.AND P4, PT, R6, RZ, P0 ;  /* 0x000000ff0600720c */ /* 0x000fe40000785270 */
[C---:B------:R-:W-:Y:S02]  /*0f10*/  PRMT R4, R5.reuse, 0x7770, RZ ;  /* 0x0000777005047816 */ /* 0x040fe400000000ff */
[----:B---3--:R-:W-:Y:S02]  /*0f20*/  PRMT R6, R2, 0x7770, RZ ;  /* 0x0000777002067816 */ /* 0x008fe400000000ff */
[----:B------:R-:W-:Y:S02]  /*0f30*/  ISETP.NE.AND P5, PT, R4, RZ, P0 ;  /* 0x000000ff0400720c */ /* 0x000fe400007a5270 */
[----:B------:R-:W-:Y:S02]  /*0f40*/  ISETP.NE.AND P2, PT, R6, RZ, P2 ;  /* 0x000000ff0600720c */ /* 0x000fe40001745270 */
[----:B------:R-:W-:-:S02]  /*0f50*/  PRMT R4, R5, 0x7771, RZ ;  /* 0x0000777105047816 */ /* 0x000fc400000000ff */
[C---:B------:R-:W-:Y:S02]  /*0f60*/  PRMT R6, R5.reuse, 0x7772, RZ ;  /* 0x0000777205067816 */ /* 0x040fe400000000ff */
[----:B------:R-:W-:Y:S02]  /*0f70*/  PRMT R5, R5, 0x7773, RZ ;  /* 0x0000777305057816 */ /* 0x000fe400000000ff */
[----:B------:R-:W-:Y:S02]  /*0f80*/  SEL R11, RZ, 0x1, !P2 ;  /* 0x00000001ff0b7807 */ /* 0x000fe40005000000 */
[----:B------:R-:W-:Y:S02]  /*0f90*/  ISETP.NE.AND P6, PT, R7, RZ, P0 ;  /* 0x000000ff0700720c */ /* 0x000fe400007c5270 */
[----:B------:R-:W-:Y:S02]  /*0fa0*/  ISETP.NE.AND P3, PT, R4, RZ, P0 ;  /* 0x000000ff0400720c */ /* 0x000fe40000765270 */
[----:B------:R-:W-:-:S02]  /*0fb0*/  ISETP.NE.AND P2, PT, R6, RZ, P0 ;  /* 0x000000ff0600720c */ /* 0x000fc40000745270 */
[----:B------:R-:W-:Y:S02]  /*0fc0*/  ISETP.NE.AND P0, PT, R5, RZ, P0 ;  /* 0x000000ff0500720c */ /* 0x000fe40000705270 */
[C---:B------:R-:W-:Y:S02]  /*0fd0*/  PRMT R4, R2.reuse, 0x7771, RZ ;  /* 0x0000777102047816 */ /* 0x040fe400000000ff */
[C---:B------:R-:W-:Y:S02]  /*0fe0*/  PRMT R5, R2.reuse, 0x7772, RZ ;  /* 0x0000777202057816 */ /* 0x040fe400000000ff */
[----:B------:R-:W-:Y:S02]  /*0ff0*/  PRMT R2, R2, 0x7773, RZ ;  /* 0x0000777302027816 */ /* 0x000fe400000000ff */
[----:B------:R-:W-:Y:S02]  /*1000*/  ISETP.NE.AND P1, PT, R4, RZ, P1 ;  /* 0x000000ff0400720c */ /* 0x000fe40000f25270 */
[----:B------:R-:W-:-:S02]  /*1010*/  ISETP.NE.AND P4, PT, R5, RZ, P4 ;  /* 0x000000ff0500720c */ /* 0x000fc40002785270 */
[----:B------:R-:W-:Y:S02]  /*1020*/  ISETP.NE.AND P6, PT, R2, RZ, P6 ;  /* 0x000000ff0200720c */ /* 0x000fe400037c5270 */
[C---:B------:R-:W-:Y:S02]  /*1030*/  PRMT R2, R3.reuse, 0x7770, RZ ;  /* 0x0000777003027816 */ /* 0x040fe400000000ff */
[C---:B------:R-:W-:Y:S02]  /*1040*/  PRMT R4, R3.reuse, 0x7771, RZ ;  /* 0x0000777103047816 */ /* 0x040fe400000000ff */
[C---:B------:R-:W-:Y:S02]  /*1050*/  PRMT R5, R3.reuse, 0x7772, RZ ;  /* 0x0000777203057816 */ /* 0x040fe400000000ff */
[----:B------:R-:W-:Y:S02]  /*1060*/  PRMT R3, R3, 0x7773, RZ ;  /* 0x0000777303037816 */ /* 0x000fe400000000ff */
[----:B------:R-:W-:Y:S01]  /*1070*/  ISETP.NE.AND P5, PT, R2, RZ, P5 ;  /* 0x000000ff0200720c */ /* 0x000fe20002fa5270 */
[----:B------:R-:W-:Y:S01]  /*1080*/  IMAD.U32 R2, RZ, RZ, UR6 ;  /* 0x00000006ff027e24 */ /* 0x000fe2000f8e00ff */
[----:B------:R-:W-:-:S02]  /*1090*/  ISETP.NE.AND P3, PT, R4, RZ, P3 ;  /* 0x000000ff0400720c */ /* 0x000fc40001f65270 */
[----:B------:R-:W-:Y:S02]  /*10a0*/  ISETP.NE.AND P2, PT, R5, RZ, P2 ;  /* 0x000000ff0500720c */ /* 0x000fe40001745270 */
[----:B------:R-:W-:Y:S01]  /*10b0*/  ISETP.NE.AND P0, PT, R3, RZ, P0 ;  /* 0x000000ff0300720c */ /* 0x000fe20000705270 */
[----:B------:R-:W-:Y:S01]  /*10c0*/  IMAD.U32 R3, RZ, RZ, UR7 ;  /* 0x00000007ff037e24 */ /* 0x000fe2000f8e00ff */
[----:B------:R-:W-:Y:S02]  /*10d0*/  SEL R10, RZ, 0x1, !P1 ;  /* 0x00000001ff0a7807 */ /* 0x000fe40004800000 */
[----:B------:R-:W-:Y:S01]  /*10e0*/  SEL R8, RZ, 0x1, !P6 ;  /* 0x00000001ff087807 */ /* 0x000fe20007000000 */
[----:B------:R-:W-:Y:S01]  /*10f0*/  IMAD.WIDE.U32 R2, R0, 0x8, R2 ;  /* 0x0000000800027825 */ /* 0x000fe200078e0002 */
[----:B------:R-:W-:Y:S02]  /*1100*/  SEL R9, RZ, 0x1, !P4 ;  /* 0x00000001ff097807 */ /* 0x000fe40006000000 */
[----:B------:R-:W-:-:S02]  /*1110*/  SEL R7, RZ, 0x1, !P5 ;  /* 0x00000001ff077807 */ /* 0x000fc40006800000 */
[----:B------:R-:W-:Y:S02]  /*1120*/  SEL R6, RZ, 0x1, !P3 ;  /* 0x00000001ff067807 */ /* 0x000fe40005800000 */
[----:B------:R-:W-:Y:S02]  /*1130*/  SEL R4, RZ, 0x1, !P0 ;  /* 0x00000001ff047807 */ /* 0x000fe40004000000 */
[----:B------:R-:W-:Y:S02]  /*1140*/  SEL R5, RZ, 0x1, !P2 ;  /* 0x00000001ff057807 */ /* 0x000fe40005000000 */
[----:B------:R-:W-:Y:S02]  /*1150*/  PRMT R11, R11, 0x3340, R10 ;  /* 0x000033400b0b7816 */ /* 0x000fe4000000000a */
[----:B------:R-:W-:Y:S02]  /*1160*/  PRMT R8, R9, 0x3340, R8 ;  /* 0x0000334009087816 */ /* 0x000fe40000000008 */
[----:B------:R-:W-:-:S02]  /*1170*/  PRMT R7, R7, 0x3340, R6 ;  /* 0x0000334007077816 */ /* 0x000fc40000000006 */
[----:B------:R-:W-:Y:S02]  /*1180*/  PRMT R4, R5, 0x3340, R4 ;  /* 0x0000334005047816 */ /* 0x000fe40000000004 */
[----:B------:R-:W-:Y:S02]  /*1190*/  PRMT R6, R11, 0x5410, R8 ;  /* 0x000054100b067816 */ /* 0x000fe40000000008 */
[----:B------:R-:W-:-:S05]  /*11a0*/  PRMT R7, R7, 0x5410, R4 ;  /* 0x0000541007077816 */ /* 0x000fca0000000004 */
[----:B------:R-:W-:Y:S01]  /*11b0*/  STG.E.64 desc[UR12][R2.64], R6 ;  /* 0x0000000602007986 */ /* 0x000fe2000c101b0c */
[----:B------:R-:W-:Y:S05]  /*11c0*/  EXIT ;  /* 0x000000000000794d */ /* 0x000fea0003800000 */
.L_x_23830:
        /* <DEDUP_REMOVED lines=11> */
.L_x_24000:


//--------------------- .nv.global.init           --------------------------
	.section	.nv.global.init,"aw",@progbits
.nv.global.init:
	.type		$str$5,@object
	.size		$str$5,(__unnamed_9 - $str$5)
$str$5:
        /*0000*/ 	.byte	0x66, 0x61, 0x6c, 0x73, 0x65, 0x00
	.type		__unnamed_9,@object
	.size		__unnamed_9,(__unnamed_1 - __unnamed_9)
__unnamed_9:
        /*0006*/ 	.byte	0x66, 0x65, 0x74, 0x63, 0x68, 0x5f, 0x61, 0x6e, 0x64, 0x5f, 0x63, 0x61, 0x73, 0x74, 0x00
	.type		__unnamed_1,@object
	.size		__unnamed_1,(__unnamed_17 - __unnamed_1)
__unnamed_1:
        /*0015*/ 	.byte	0x66, 0x65, 0x74, 0x63, 0x68, 0x5f, 0x61, 0x6e, 0x64, 0x5f, 0x63, 0x61, 0x73, 0x74, 0x00
	.type		__unnamed_17,@object
	.size		__unnamed_17,(__unnamed_5 - __unnamed_17)
__unnamed_17:
        /*0024*/ 	.byte	0x66, 0x65, 0x74, 0x63, 0x68, 0x5f, 0x61, 0x6e, 0x64, 0x5f, 0x63, 0x61, 0x73, 0x74, 0x00
	.type		__unnamed_5,@object
	.size		__unnamed_5,(__unnamed_21 - __unnamed_5)
__unnamed_5:
        /*0033*/ 	.byte	0x66, 0x65, 0x74, 0x63, 0x68, 0x5f, 0x61, 0x6e, 0x64, 0x5f, 0x63, 0x61, 0x73, 0x74, 0x00
	.type		__unnamed_21,@object
	.size		__unnamed_21,(__unnamed_13 - __unnamed_21)
__unnamed_21:
        /*0042*/ 	.byte	0x66, 0x65, 0x74, 0x63, 0x68, 0x5f, 0x61, 0x6e, 0x64, 0x5f, 0x63, 0x61, 0x73, 0x74, 0x00
	.type		__unnamed_13,@object
	.size		__unnamed_13,(__unnamed_3 - __unnamed_13)
__unnamed_13:
        /*0051*/ 	.byte	0x66, 0x65, 0x74, 0x63, 0x68, 0x5f, 0x61, 0x6e, 0x64, 0x5f, 0x63, 0x61, 0x73, 0x74, 0x00
	.type		__unnamed_3,@object
	.size		__unnamed_3,(__unnamed_19 - __unnamed_3)
__unnamed_3:
        /*0060*/ 	.byte	0x66, 0x65, 0x74, 0x63, 0x68, 0x5f, 0x61, 0x6e, 0x64, 0x5f, 0x63, 0x61, 0x73, 0x74, 0x00
	.type		__unnamed_19,@object
	.size		__unnamed_19,(__unnamed_11 - __unnamed_19)
__unnamed_19:
        /*006f*/ 	.byte	0x66, 0x65, 0x74, 0x63, 0x68, 0x5f, 0x61, 0x6e, 0x64, 0x5f, 0x63, 0x61, 0x73, 0x74, 0x00
	.type		__unnamed_11,@object
	.size		__unnamed_11,(__unnamed_7 - __unnamed_11)
__unnamed_11:
        /*007e*/ 	.byte	0x66, 0x65, 0x74, 0x63, 0x68, 0x5f, 0x61, 0x6e, 0x64, 0x5f, 0x63, 0x61, 0x73, 0x74, 0x00
	.type		__unnamed_7,@object
	.size		__unnamed_7,(__unnamed_23 - __unnamed_7)
__unnamed_7:
        /*008d*/ 	.byte	0x66, 0x65, 0x74, 0x63, 0x68, 0x5f, 0x61, 0x6e, 0x64, 0x5f, 0x63, 0x61, 0x73, 0x74, 0x00
	.type		__unnamed_23,@object
	.size		__unnamed_23,(__unnamed_15 - __unnamed_23)
__unnamed_23:
        /*009c*/ 	.byte	0x66, 0x65, 0x74, 0x63, 0x68, 0x5f, 0x61, 0x6e, 0x64, 0x5f, 0x63, 0x61, 0x73, 0x74, 0x00
	.type		__unnamed_15,@object
	.size		__unnamed_15,(__unnamed_10 - __unnamed_15)
__unnamed_15:
        /*00ab*/ 	.byte	0x66, 0x65, 0x74, 0x63, 0x68, 0x5f, 0x61, 0x6e, 0x64, 0x5f, 0x63, 0x61, 0x73, 0x74, 0x00
	.type		__unnamed_10,@object
	.size		__unnamed_10,(__unnamed_2 - __unnamed_10)
__unnamed_10:
        /*00ba*/ 	.byte	0x63, 0x61, 0x73, 0x74, 0x5f, 0x61, 0x6e, 0x64, 0x5f, 0x73, 0x74, 0x6f, 0x72, 0x65, 0x00
	.type		__unnamed_2,@object
	.size		__unnamed_2,(__unnamed_18 - __unnamed_2)
__unnamed_2:
        /*00c9*/ 	.byte	0x63, 0x61, 0x73, 0x74, 0x5f, 0x61, 0x6e, 0x64, 0x5f, 0x73, 0x74, 0x6f, 0x72, 0x65, 0x00
	.type		__unnamed_18,@object
	.size		__unnamed_18,(__unnamed_6 - __unnamed_18)
__unnamed_18:
        /*00d8*/ 	.byte	0x63, 0x61, 0x73, 0x74, 0x5f, 0x61, 0x6e, 0x64, 0x5f, 0x73, 0x74, 0x6f, 0x72, 0x65, 0x00
	.type		__unnamed_6,@object
	.size		__unnamed_6,(__unnamed_22 - __unnamed_6)
__unnamed_6:
        /*00e7*/ 	.byte	0x63, 0x61, 0x73, 0x74, 0x5f, 0x61, 0x6e, 0x64, 0x5f, 0x73, 0x74, 0x6f, 0x72, 0x65, 0x00
	.type		__unnamed_22,@object
	.size		__unnamed_22,(__unnamed_14 - __unnamed_22)
__unnamed_22:
        /*00f6*/ 	.byte	0x63, 0x61, 0x73, 0x74, 0x5f, 0x61, 0x6e, 0x64, 0x5f, 0x73, 0x74, 0x6f, 0x72, 0x65, 0x00
	.type		__unnamed_14,@object
	.size		__unnamed_14,(__unnamed_4 - __unnamed_14)
__unnamed_14:
        /*0105*/ 	.byte	0x63, 0x61, 0x73, 0x74, 0x5f, 0x61, 0x6e, 0x64, 0x5f, 0x73, 0x74, 0x6f, 0x72, 0x65, 0x00
	.type		__unnamed_4,@object
	.size		__unnamed_4,(__unnamed_20 - __unnamed_4)
__unnamed_4:
        /*0114*/ 	.byte	0x63, 0x61, 0x73, 0x74, 0x5f, 0x61, 0x6e, 0x64, 0x5f, 0x73, 0x74, 0x6f, 0x72, 0x65, 0x00
	.type		__unnamed_20,@object
	.size		__unnamed_20,(__unnamed_12 - __unnamed_20)
__unnamed_20:
        /*0123*/ 	.byte	0x63, 0x61, 0x73, 0x74, 0x5f, 0x61, 0x6e, 0x64, 0x5f, 0x73, 0x74, 0x6f, 0x72, 0x65, 0x00
	.type		__unnamed_12,@object
	.size		__unnamed_12,(__unnamed_8 - __unnamed_12)
__unnamed_12:
        /*0132*/ 	.byte	0x63, 0x61, 0x73, 0x74, 0x5f, 0x61, 0x6e, 0x64, 0x5f, 0x73, 0x74, 0x6f, 0x72, 0x65, 0x00
	.type		__unnamed_8,@object
	.size		__unnamed_8,(__unnamed_24 - __unnamed_8)
__unnamed_8:
        /*0141*/ 	.byte	0x63, 0x61, 0x73, 0x74, 0x5f, 0x61, 0x6e, 0x64, 0x5f, 0x73, 0x74, 0x6f, 0x72, 0x65, 0x00
	.type		__unnamed_24,@object
	.size		__unnamed_24,(__unnamed_16 - __unnamed_24)
__unnamed_24:
        /*0150*/ 	.byte	0x63, 0x61, 0x73, 0x74, 0x5f, 0x61, 0x6e, 0x64, 0x5f, 0x73, 0x74, 0x6f, 0x72, 0x65, 0x00
	.type		__unnamed_16,@object
	.size		__unnamed_16,($str$6 - __unnamed_16)
__unnamed_16:
        /*015f*/ 	.byte	0x63, 0x61, 0x73, 0x74, 0x5f, 0x61, 0x6e, 0x64, 0x5f, 0x73, 0x74, 0x6f, 0x72, 0x65, 0x00
	.type		$str$6,@object
	.size		$str$6,(.L_68 - $str$6)
$str$6:
        /*016e*/ 	.byte	0x2f, 0x72, 0x6f, 0x6f, 0x74, 0x2f, 0x2e, 0x70, 0x79, 0x65, 0x6e, 0x76, 0x2f, 0x76, 0x65, 0x72
        /*017e*/ 	.byte	0x73, 0x69, 0x6f, 0x6e, 0x73, 0x2f, 0x33, 0x2e, 0x31, 0x33, 0x2e, 0x31, 0x32, 0x2f, 0x6c, 0x69
        /*018e*/ 	.byte	0x62, 0x2f, 0x70, 0x79, 0x74, 0x68, 0x6f, 0x6e, 0x33, 0x2e, 0x31, 0x33, 0x2f, 0x73, 0x69, 0x74
        /*019e*/ 	.byte	0x65, 0x2d, 0x70, 0x61, 0x63, 0x6b, 0x61, 0x67, 0x65, 0x73, 0x2f, 0x74, 0x6f, 0x72, 0x63, 0x68
        /*01ae*/ 	.byte	0x2f, 0x69, 0x6e, 0x63, 0x6c, 0x75, 0x64, 0x65, 0x2f, 0x63, 0x31, 0x30, 0x2f, 0x63, 0x6f, 0x72
        /*01be*/ 	.byte	0x65, 0x2f, 0x44, 0x79, 0x6e, 0x61, 0x6d, 0x69, 0x63, 0x43, 0x61, 0x73, 0x74, 0x2e, 0x68, 0x00
.L_68:


//--------------------- .nv.shared.reserved.0     --------------------------
	.section	.nv.shared.reserved.0,"aw",@nobits
	.weak		__nv_reservedSMEM_offset_0_alias
	.size		__nv_reservedSMEM_offset_0_alias, 0, 64
	.other		__nv_reservedSMEM_offset_0_alias,@"STO_CUDA_RESERVED_SHARED STV_DEFAULT"
__nv_reservedSMEM_offset_0_alias:
	.zero		0
	.zero		64


//--------------------- .nv.global                --------------------------
	.section	.nv.global,"aw",@nobits
.nv.global:
	.type		_ZN52_INTERNAL_d8c5977b_16_LinearAlgebra_cu_35b291db_31616thrust24THRUST_300001_SM_1000_NS3seqE,@object
	.size		_ZN52_INTERNAL_d8c5977b_16_LinearAlgebra_cu_35b291db_31616thrust24THRUST_300001_SM_1000_NS3seqE,(_ZN52_INTERNAL_d8c5977b_16_LinearAlgebra_cu_35b291db_31614cuda3std3__48in_placeE - _ZN52_INTERNAL_d8c5977b_16_LinearAlgebra_cu_35b291db_31616thrust24THRUST_300001_SM_1000_NS3seqE)
_ZN52_INTERNAL_d8c5977b_16_LinearAlgebra_cu_35b291db_31616thrust24THRUST_300001_SM_1000_NS3seqE:
	.zero		1
	.type		_ZN52_INTERNAL_d8c5977b_16_LinearAlgebra_cu_35b291db_31614cuda3std3__48in_placeE,@object
	.size		_ZN52_INTERNAL_d8c5977b_16_LinearAlgebra_cu_35b291db_31614cuda3std3__48in_placeE,(_ZN52_INTERNAL_d8c5977b_16_LinearAlgebra_cu_35b291db_31614cuda3std6ranges3__45__cpo4sizeE - _ZN52_INTERNAL_d8c5977b_16_LinearAlgebra_cu_35b291db_31614cuda3std3__48in_placeE)
_ZN52_INTERNAL_d8c5977b_16_LinearAlgebra_cu_35b291db_31614cuda3std3__48in_placeE:
	.zero		1
	.type		_ZN52_INTERNAL_d8c5977b_16_LinearAlgebra_cu_35b291db_31614cuda3std6ranges3__45__cpo4sizeE,@object
	.size		_ZN52_INTERNAL_d8c5977b_16_LinearAlgebra_cu_35b291db_31614cuda3std6ranges3__45__cpo4sizeE,(_ZN52_INTERNAL_d8c5977b_16_LinearAlgebra_cu_35b291db_31616thrust24THRUST_300001_SM_1000_NS12placeholders2_3E - _ZN52_INTERNAL_d8c5977b_16_LinearAlgebra_cu_35b291db_31614cuda3std6ranges3__45__cpo4sizeE)
_ZN52_INTERNAL_d8c5977b_16_LinearAlgebra_cu_35b291db_31614cuda3std6ranges3__45__cpo4sizeE:
	.zero		1
	.type		_ZN52_INTERNAL_d8c5977b_16_LinearAlgebra_cu_35b291db_31616thrust24THRUST_300001_SM_1000_NS12placeholders2_3E,@object
	.size		_ZN52_INTERNAL_d8c5977b_16_LinearAlgebra_cu_35b291db_31616thrust24THRUST_300001_SM_1000_NS12placeholders2_3E,(_ZN52_INTERNAL_d8c5977b_16_LinearAlgebra_cu_35b291db_31614cuda3std3__45__cpo6cbeginE - _ZN52_INTERNAL_d8c5977b_16_LinearAlgebra_cu_35b291db_31616thrust24THRUST_300001_SM_1000_NS12placeholders2_3E)
_ZN52_INTERNAL_d8c5977b_16_LinearAlgebra_cu_35b291db_31616thrust24THRUST_300001_SM_1000_NS12placeholders2_3E:
	.zero		1
	.type		_ZN52_INTERNAL_d8c5977b_16_LinearAlgebra_cu_35b291db_31614cuda3std3__45__cpo6cbeginE,@object
	.size		_ZN52_INTERNAL_d8c5977b_16_LinearAlgebra_cu_35b291db_31614cuda3std3__45__cpo6cbeginE,(_ZN52_INTERNAL_d8c5977b_16_LinearAlgebra_cu_35b291db_31614cuda3std6ranges3__45__cpo6cbeginE - _ZN52_INTERNAL_d8c5977b_16_LinearAlgebra_cu_35b291db_31614cuda3std3__45__cpo6cbeginE)
_ZN52_INTERNAL_d8c5977b_16_LinearAlgebra_cu_35b291db_31614cuda3std3__45__cpo6cbeginE:
	.zero		1
	.type		_ZN52_INTERNAL_d8c5977b_16_LinearAlgebra_cu_35b291db_31614cuda3std6ranges3__45__cpo6cbeginE,@object
	.size		_ZN52_INTERNAL_d8c5977b_16_LinearAlgebra_cu_35b291db_31614cuda3std6ranges3__45__cpo6cbeginE,(_ZN52_INTERNAL_d8c5977b_16_LinearAlgebra_cu_35b291db_31616thrust24THRUST_300001_SM_1000_NS12placeholders2_7E - _ZN52_INTERNAL_d8c5977b_16_LinearAlgebra_cu_35b291db_31614cuda3std6ranges3__45__cpo6cbeginE)
_ZN52_INTERNAL_d8c5977b_16_LinearAlgebra_cu_35b291db_31614cuda3std6ranges3__45__cpo6cbeginE:
	.zero		1
	.type		_ZN52_INTERNAL_d8c5977b_16_LinearAlgebra_cu_35b291db_31616thrust24THRUST_300001_SM_1000_NS12placeholders2_7E,@object
	.size		_ZN52_INTERNAL_d8c5977b_16_LinearAlgebra_cu_35b291db_31616thrust24THRUST_300001_SM_1000_NS12placeholders2_7E,(_ZN52_INTERNAL_d8c5977b_16_LinearAlgebra_cu_35b291db_31614cuda3std3__45__cpo7crbeginE - _ZN52_INTERNAL_d8c5977b_16_LinearAlgebra_cu_35b291db_31616thrust24THRUST_300001_SM_1000_NS12placeholders2_7E)
_ZN52_INTERNAL_d8c5977b_16_LinearAlgebra_cu_35b291db_31616thrust24THRUST_300001_SM_1000_NS12placeholders2_7E:
	.zero		1
	.type		_ZN52_INTERNAL_d8c5977b_16_LinearAlgebra_cu_35b291db_31614cuda3std3__45__cpo7crbeginE,@object
	.size		_ZN52_INTERNAL_d8c5977b_16_LinearAlgebra_cu_35b291db_31614cuda3std3__45__cpo7crbeginE,(_ZN52_INTERNAL_d8c5977b_16_LinearAlgebra_cu_35b291db_31614cuda3std6ranges3__45__cpo4nextE - _ZN52_INTERNAL_d8c5977b_16_LinearAlgebra_cu_35b291db_31614cuda3std3__45__cpo7crbeginE)
_ZN52_INTERNAL_d8c5977b_16_LinearAlgebra_cu_35b291db_31614cuda3std3__45__cpo7crbeginE:
	.zero		1
	.type		_ZN52_INTERNAL_d8c5977b_16_LinearAlgebra_cu_35b291db_31614cuda3std6ranges3__45__cpo4nextE,@object
	.size		_ZN52_INTERNAL_d8c5977b_16_LinearAlgebra_cu_35b291db_31614cuda3std6ranges3__45__cpo4nextE,(_ZN52_INTERNAL_d8c5977b_16_LinearAlgebra_cu_35b291db_31614cuda3std6ranges3__45__cpo4swapE - _ZN52_INTERNAL_d8c5977b_16_LinearAlgebra_cu_35b291db_31614cuda3std6ranges3__45__cpo4nextE)
_ZN52_INTERNAL_d8c5977b_16_LinearAlgebra_cu_35b291db_31614cuda3std6ranges3__45__cpo4nextE:
	.zero		1
	.type		_ZN52_INTERNAL_d8c5977b_16_LinearAlgebra_cu_35b291db_31614cuda3std6ranges3__45__cpo4swapE,@object
	.size		_ZN52_INTERNAL_d8c5977b_16_LinearAlgebra_cu_35b291db_31614cuda3std6ranges3__45__cpo4swapE,(_ZN52_INTERNAL_d8c5977b_16_LinearAlgebra_cu_35b291db_31616thrust24THRUST_300001_SM_1000_NS8cuda_cub10par_nosyncE - _ZN52_INTERNAL_d8c5977b_16_LinearAlgebra_cu_35b291db_31614cuda3std6ranges3__45__cpo4swapE)
_ZN52_INTERNAL_d8c5977b_16_LinearAlgebra_cu_35b291db_31614cuda3std6ranges3__45__cpo4swapE:
	.zero		1
	.type		_ZN52_INTERNAL_d8c5977b_16_LinearAlgebra_cu_35b291db_31616thrust24THRUST_300001_SM_1000_NS8cuda_cub10par_nosyncE,@object
	.size		_ZN52_INTERNAL_d8c5977b_16_LinearAlgebra_cu_35b291db_31616thrust24THRUST_300001_SM_1000_NS8cuda_cub10par_nosyncE,(_ZN52_INTERNAL_d8c5977b_16_LinearAlgebra_cu_35b291db_31616thrust24THRUST_300001_SM_1000_NS12placeholders2_9E - _ZN52_INTERNAL_d8c5977b_16_LinearAlgebra_cu_35b291db_31616thrust24THRUST_300001_SM_1000_NS8cuda_cub10par_nosyncE)
_ZN52_INTERNAL_d8c5977b_16_LinearAlgebra_cu_35b291db_31616thrust24THRUST_300001_SM_1000_NS8cuda_cub10par_nosyncE:
	.zero		1
	.type		_ZN52_INTERNAL_d8c5977b_16_LinearAlgebra_cu_35b291db_31616thrust24THRUST_300001_SM_1000_NS12placeholders2_9E,@object
	.size		_ZN52_INTERNAL_d8c5977b_16_LinearAlgebra_cu_35b291db_31616thrust24THRUST_300001_SM_1000_NS12placeholders2_9E,(_ZN52_INTERNAL_d8c5977b_16_LinearAlgebra_cu_35b291db_31614cuda3std3__454_GLOBAL__N__d8c5977b_16_LinearAlgebra_cu_35b291db_31616ignoreE - _ZN52_INTERNAL_d8c5977b_16_LinearAlgebra_cu_35b291db_31616thrust24THRUST_300001_SM_1000_NS12placeholders2_9E)
_ZN52_INTERNAL_d8c5977b_16_LinearAlgebra_cu_35b291db_31616thrust24THRUST_300001_SM_1000_NS12placeholders2_9E:
	.zero		1
	.type		_ZN52_INTERNAL_d8c5977b_16_LinearAlgebra_cu_35b291db_31614cuda3std3__454_GLOBAL__N__d8c5977b_16_LinearAlgebra_cu_35b291db_31616ignoreE,@object
	.size		_ZN52_INTERNAL_d8c5977b_16_LinearAlgebra_cu_35b291db_31614cuda3std3__454_GLOBAL__N__d8c5977b_16_LinearAlgebra_cu_35b291db_31616ignoreE,(_ZN52_INTERNAL_d8c5977b_16_LinearAlgebra_cu_35b291db_31614cuda3std6ranges3__45__cpo4dataE - _ZN52_INTERNAL_d8c5977b_16_LinearAlgebra_cu_35b291db_31614cuda3std3__454_GLOBAL__N__d8c5977b_16_LinearAlgebra_cu_35b291db_31616ignoreE)
_ZN52_INTERNAL_d8c5977b_16_LinearAlgebra_cu_35b291db_31614cuda3std3__454_GLOBAL__N__d8c5977b_16_LinearAlgebra_cu_35b291db_31616ignoreE:
	.zero		1
	.type		_ZN52_INTERNAL_d8c5977b_16_LinearAlgebra_cu_35b291db_31614cuda3std6ranges3__45__cpo4dataE,@object
	.size		_ZN52_INTERNAL_d8c5977b_16_LinearAlgebra_cu_35b291db_31614cuda3std6ranges3__45__cpo4dataE,(_ZN52_INTERNAL_d8c5977b_16_LinearAlgebra_cu_35b291db_31616thrust24THRUST_300001_SM_1000_NS12placeholders2_1E - _ZN52_INTERNAL_d8c5977b_16_LinearAlgebra_cu_35b291db_31614cuda3std6ranges3__45__cpo4dataE)
_ZN52_INTERNAL_d8c5977b_16_LinearAlgebra_cu_35b291db_31614cuda3std6ranges3__45__cpo4dataE:
	.zero		1
	.type		_ZN52_INTERNAL_d8c5977b_16_LinearAlgebra_cu_35b291db_31616thrust24THRUST_300001_SM_1000_NS12placeholders2_1E,@object
	.size		_ZN52_INTERNAL_d8c5977b_16_LinearAlgebra_cu_35b291db_31616thrust24THRUST_300001_SM_1000_NS12placeholders2_1E,(_ZN52_INTERNAL_d8c5977b_16_LinearAlgebra_cu_35b291db_31614cuda3std3__45__cpo5beginE - _ZN52_INTERNAL_d8c5977b_16_LinearAlgebra_cu_35b291db_31616thrust24THRUST_300001_SM_1000_NS12placeholders2_1E)
_ZN52_INTERNAL_d8c5977b_16_LinearAlgebra_cu_35b291db_31616thrust24THRUST_300001_SM_1000_NS12placeholders2_1E:
	.zero		1
	.type		_ZN52_INTERNAL_d8c5977b_16_LinearAlgebra_cu_35b291db_31614cuda3std3__45__cpo5beginE,@object
	.size		_ZN52_INTERNAL_d8c5977b_16_LinearAlgebra_cu_35b291db_31614cuda3std3__45__cpo5beginE,(_ZN52_INTERNAL_d8c5977b_16_LinearAlgebra_cu_35b291db_31614cuda3std6ranges3__45__cpo5beginE - _ZN52_INTERNAL_d8c5977b_16_LinearAlgebra_cu_35b291db_31614cuda3std3__45__cpo5beginE)
_ZN52_INTERNAL_d8c5977b_16_LinearAlgebra_cu_35b291db_31614cuda3std3__45__cpo5beginE:
	.zero		1
	.type		_ZN52_INTERNAL_d8c5977b_16_LinearAlgebra_cu_35b291db_31614cuda3std6ranges3__45__cpo5beginE,@object
	.size		_ZN52_INTERNAL_d8c5977b_16_LinearAlgebra_cu_35b291db_31614cuda3std6ranges3__45__cpo5beginE,(_ZN52_INTERNAL_d8c5977b_16_LinearAlgebra_cu_35b291db_31616thrust24THRUST_300001_SM_1000_NS12placeholders2_5E - _ZN52_INTERNAL_d8c5977b_16_LinearAlgebra_cu_35b291db_31614cuda3std6ranges3__45__cpo5beginE)
_ZN52_INTERNAL_d8c5977b_16_LinearAlgebra_cu_35b291db_31614cuda3std6ranges3__45__cpo5beginE:
	.zero		1
	.type		_ZN52_INTERNAL_d8c5977b_16_LinearAlgebra_cu_35b291db_31616thrust24THRUST_300001_SM_1000_NS12placeholders2_5E,@object
	.size		_ZN52_INTERNAL_d8c5977b_16_LinearAlgebra_cu_35b291db_31616thrust24THRUST_300001_SM_1000_NS12placeholders2_5E,(_ZN52_INTERNAL_d8c5977b_16_LinearAlgebra_cu_35b291db_31614cuda3std3__45__cpo6rbeginE - _ZN52_INTERNAL_d8c5977b_16_LinearAlgebra_cu_35b291db_31616thrust24THRUST_300001_SM_1000_NS12placeholders2_5E)
_ZN52_INTERNAL_d8c5977b_16_LinearAlgebra_cu_35b291db_31616thrust24THRUST_300001_SM_1000_NS12placeholders2_5E:
	.zero		1
	.type		_ZN52_INTERNAL_d8c5977b_16_LinearAlgebra_cu_35b291db_31614cuda3std3__45__cpo6rbeginE,@object
	.size		_ZN52_INTERNAL_d8c5977b_16_LinearAlgebra_cu_35b291db_31614cuda3std3__45__cpo6rbeginE,(_ZN52_INTERNAL_d8c5977b_16_LinearAlgebra_cu_35b291db_31614cuda3std6ranges3__45__cpo7advanceE - _ZN52_INTERNAL_d8c5977b_16_LinearAlgebra_cu_35b291db_31614cuda3std3__45__cpo6rbeginE)
_ZN52_INTERNAL_d8c5977b_16_LinearAlgebra_cu_35b291db_31614cuda3std3__45__cpo6rbeginE:
	.zero		1
	.type		_ZN52_INTERNAL_d8c5977b_16_LinearAlgebra_cu_35b291db_31614cuda3std6ranges3__45__cpo7advanceE,@object
	.size		_ZN52_INTERNAL_d8c5977b_16_LinearAlgebra_cu_35b291db_31614cuda3std6ranges3__45__cpo7advanceE,(_ZN52_INTERNAL_d8c5977b_16_LinearAlgebra_cu_35b291db_31614cuda3std3__47nulloptE - _ZN52_INTERNAL_d8c5977b_16_LinearAlgebra_cu_35b291db_31614cuda3std6ranges3__45__cpo7advanceE)
_ZN52_INTERNAL_d8c5977b_16_LinearAlgebra_cu_35b291db_31614cuda3std6ranges3__45__cpo7advanceE:
	.zero		1
	.type		_ZN52_INTERNAL_d8c5977b_16_LinearAlgebra_cu_35b291db_31614cuda3std3__47nulloptE,@object
	.size		_ZN52_INTERNAL_d8c5977b_16_LinearAlgebra_cu_35b291db_31614cuda3std3__47nulloptE,(_ZN52_INTERNAL_d8c5977b_16_LinearAlgebra_cu_35b291db_31614cuda3std6ranges3__45__cpo8distanceE - _ZN52_INTERNAL_d8c5977b_16_LinearAlgebra_cu_35b291db_31614cuda3std3__47nulloptE)
_ZN52_INTERNAL_d8c5977b_16_LinearAlgebra_cu_35b291db_31614cuda3std3__47nulloptE:
	.zero		1
	.type		_ZN52_INTERNAL_d8c5977b_16_LinearAlgebra_cu_35b291db_31614cuda3std6ranges3__45__cpo8distanceE,@object
	.size		_ZN52_INTERNAL_d8c5977b_16_LinearAlgebra_cu_35b291db_31614cuda3std6ranges3__45__cpo8distanceE,(_ZN52_INTERNAL_d8c5977b_16_LinearAlgebra_cu_35b291db_31616thrust24THRUST_300001_SM_1000_NS12placeholders3_10E - _ZN52_INTERNAL_d8c5977b_16_LinearAlgebra_cu_35b291db_31614cuda3std6ranges3__45__cpo8distanceE)
_ZN52_INTERNAL_d8c5977b_16_LinearAlgebra_cu_35b291db_31614cuda3std6ranges3__45__cpo8distanceE:
	.zero		1
	.type		_ZN52_INTERNAL_d8c5977b_16_LinearAlgebra_cu_35b291db_31616thrust24THRUST_300001_SM_1000_NS12placeholders3_10E,@object
	.size		_ZN52_INTERNAL_d8c5977b_16_LinearAlgebra_cu_35b291db_31616thrust24THRUST_300001_SM_1000_NS12placeholders3_10E,(_ZN52_INTERNAL_d8c5977b_16_LinearAlgebra_cu_35b291db_31614cuda3std3__419piecewise_constructE - _ZN52_INTERNAL_d8c5977b_16_LinearAlgebra_cu_35b291db_31616thrust24THRUST_300001_SM_1000_NS12placeholders3_10E)
_ZN52_INTERNAL_d8c5977b_16_LinearAlgebra_cu_35b291db_31616thrust24THRUST_300001_SM_1000_NS12placeholders3_10E:
	.zero		1
	.type		_ZN52_INTERNAL_d8c5977b_16_LinearAlgebra_cu_35b291db_31614cuda3std3__419piecewise_constructE,@object
	.size		_ZN52_INTERNAL_d8c5977b_16_LinearAlgebra_cu_35b291db_31614cuda3std3__419piecewise_constructE,(_ZN52_INTERNAL_d8c5977b_16_LinearAlgebra_cu_35b291db_31614cuda3std6ranges3__45__cpo5cdataE - _ZN52_INTERNAL_d8c5977b_16_LinearAlgebra_cu_35b291db_31614cuda3std3__419piecewise_constructE)
_ZN52_INTERNAL_d8c5977b_16_LinearAlgebra_cu_35b291db_31614cuda3std3__419piecewise_constructE:
	.zero		1
	.type		_ZN52_INTERNAL_d8c5977b_16_LinearAlgebra_cu_35b291db_31614cuda3std6ranges3__45__cpo5cdataE,@object
	.size		_ZN52_INTERNAL_d8c5977b_16_LinearAlgebra_cu_35b291db_31614cuda3std6ranges3__45__cpo5cdataE,(_ZN52_INTERNAL_d8c5977b_16_LinearAlgebra_cu_35b291db_31616thrust24THRUST_300001_SM_1000_NS12placeholders2_2E - _ZN52_INTERNAL_d8c5977b_16_LinearAlgebra_cu_35b291db_31614cuda3std6ranges3__45__cpo5cdataE)
_ZN52_INTERNAL_d8c5977b_16_LinearAlgebra_cu_35b291db_31614cuda3std6ranges3__45__cpo5cdataE:
	.zero		1
	.type		_ZN52_INTERNAL_d8c5977b_16_LinearAlgebra_cu_35b291db_31616thrust24THRUST_300001_SM_1000_NS12placeholders2_2E,@object
	.size		_ZN52_INTERNAL_d8c5977b_16_LinearAlgebra_cu_35b291db_31616thrust24THRUST_300001_SM_1000_NS12placeholders2_2E,(_ZN52_INTERNAL_d8c5977b_16_LinearAlgebra_cu_35b291db_31614cuda3std3__45__cpo3endE - _ZN52_INTERNAL_d8c5977b_16_LinearAlgebra_cu_35b291db_31616thrust24THRUST_300001_SM_1000_NS12placeholders2_2E)
_ZN52_INTERNAL_d8c5977b_16_LinearAlgebra_cu_35b291db_31616thrust24THRUST_300001_SM_1000_NS12placeholders2_2E:
	.zero		1
	.type		_ZN52_INTERNAL_d8c5977b_16_LinearAlgebra_cu_35b291db_31614cuda3std3__45__cpo3endE,@object
	.size		_ZN52_INTERNAL_d8c5977b_16_LinearAlgebra_cu_35b291db_31614cuda3std3__45__cpo3endE,(_ZN52_INTERNAL_d8c5977b_16_LinearAlgebra_cu_35b291db_31614cuda3std6ranges3__45__cpo3endE - _ZN52_INTERNAL_d8c5977b_16_LinearAlgebra_cu_35b291db_31614cuda3std3__45__cpo3endE)
_ZN52_INTERNAL_d8c5977b_16_LinearAlgebra_cu_35b291db_31614cuda3std3__45__cpo3endE:
	.zero		1
	.type		_ZN52_INTERNAL_d8c5977b_16_LinearAlgebra_cu_35b291db_31614cuda3std6ranges3__45__cpo3endE,@object
	.size		_ZN52_INTERNAL_d8c5977b_16_LinearAlgebra_cu_35b291db_31614cuda3std6ranges3__45__cpo3endE,(_ZN52_INTERNAL_d8c5977b_16_LinearAlgebra_cu_35b291db_31616thrust24THRUST_300001_SM_1000_NS12placeholders2_6E - _ZN52_INTERNAL_d8c5977b_16_LinearAlgebra_cu_35b291db_31614cuda3std6ranges3__45__cpo3endE)
_ZN52_INTERNAL_d8c5977b_16_LinearAlgebra_cu_35b291db_31614cuda3std6ranges3__45__cpo3endE:
	.zero		1
	.type		_ZN52_INTERNAL_d8c5977b_16_LinearAlgebra_cu_35b291db_31616thrust24THRUST_300001_SM_1000_NS12placeholders2_6E,@object
	.size		_ZN52_INTERNAL_d8c5977b_16_LinearAlgebra_cu_35b291db_31616thrust24THRUST_300001_SM_1000_NS12placeholders2_6E,(_ZN52_INTERNAL_d8c5977b_16_LinearAlgebra_cu_35b291db_31614cuda3std3__45__cpo4rendE - _ZN52_INTERNAL_d8c5977b_16_LinearAlgebra_cu_35b291db_31616thrust24THRUST_300001_SM_1000_NS12placeholders2_6E)
_ZN52_INTERNAL_d8c5977b_16_LinearAlgebra_cu_35b291db_31616thrust24THRUST_300001_SM_1000_NS12placeholders2_6E:
	.zero		1
	.type		_ZN52_INTERNAL_d8c5977b_16_LinearAlgebra_cu_35b291db_31614cuda3std3__45__cpo4rendE,@object
	.size		_ZN52_INTERNAL_d8c5977b_16_LinearAlgebra_cu_35b291db_31614cuda3std3__45__cpo4rendE,(_ZN52_INTERNAL_d8c5977b_16_LinearAlgebra_cu_35b291db_31614cuda3std6ranges3__45__cpo9iter_swapE - _ZN52_INTERNAL_d8c5977b_16_LinearAlgebra_cu_35b291db_31614cuda3std3__45__cpo4rendE)
_ZN52_INTERNAL_d8c5977b_16_LinearAlgebra_cu_35b291db_31614cuda3std3__45__cpo4rendE:
	.zero		1
	.type		_ZN52_INTERNAL_d8c5977b_16_LinearAlgebra_cu_35b291db_31614cuda3std6ranges3__45__cpo9iter_swapE,@object
	.size		_ZN52_INTERNAL_d8c5977b_16_LinearAlgebra_cu_35b291db_31614cuda3std6ranges3__45__cpo9iter_swapE,(_ZN52_INTERNAL_d8c5977b_16_LinearAlgebra_cu_35b291db_31614cuda3std3__48unexpectE - _ZN52_INTERNAL_d8c5977b_16_LinearAlgebra_cu_35b291db_31614cuda3std6ranges3__45__cpo9iter_swapE)
_ZN52_INTERNAL_d8c5977b_16_LinearAlgebra_cu_35b291db_31614cuda3std6ranges3__45__cpo9iter_swapE:
	.zero		1
	.type		_ZN52_INTERNAL_d8c5977b_16_LinearAlgebra_cu_35b291db_31614cuda3std3__48unexpectE,@object
	.size		_ZN52_INTERNAL_d8c5977b_16_LinearAlgebra_cu_35b291db_31614cuda3std3__48unexpectE,(_ZN52_INTERNAL_d8c5977b_16_LinearAlgebra_cu_35b291db_31616thrust24THRUST_300001_SM_1000_NS8cuda_cub3parE - _ZN52_INTERNAL_d8c5977b_16_LinearAlgebra_cu_35b291db_31614cuda3std3__48unexpectE)
_ZN52_INTERNAL_d8c5977b_16_LinearAlgebra_cu_35b291db_31614cuda3std3__48unexpectE:
	.zero		1
	.type		_ZN52_INTERNAL_d8c5977b_16_LinearAlgebra_cu_35b291db_31616thrust24THRUST_300001_SM_1000_NS8cuda_cub3parE,@object
	.size		_ZN52_INTERNAL_d8c5977b_16_LinearAlgebra_cu_35b291db_31616thrust24THRUST_300001_SM_1000_NS8cuda_cub3parE,(_ZN52_INTERNAL_d8c5977b_16_LinearAlgebra_cu_35b291db_31616thrust24THRUST_300001_SM_1000_NS12placeholders2_4E - _ZN52_INTERNAL_d8c5977b_16_LinearAlgebra_cu_35b291db_31616thrust24THRUST_300001_SM_1000_NS8cuda_cub3parE)
_ZN52_INTERNAL_d8c5977b_16_LinearAlgebra_cu_35b291db_31616thrust24THRUST_300001_SM_1000_NS8cuda_cub3parE:
	.zero		1
	.type		_ZN52_INTERNAL_d8c5977b_16_LinearAlgebra_cu_35b291db_31616thrust24THRUST_300001_SM_1000_NS12placeholders2_4E,@object
	.size		_ZN52_INTERNAL_d8c5977b_16_LinearAlgebra_cu_35b291db_31616thrust24THRUST_300001_SM_1000_NS12placeholders2_4E,(_ZN52_INTERNAL_d8c5977b_16_LinearAlgebra_cu_35b291db_31614cuda3std3__45__cpo4cendE - _ZN52_INTERNAL_d8c5977b_16_LinearAlgebra_cu_35b291db_31616thrust24THRUST_300001_SM_1000_NS12placeholders2_4E)
_ZN52_INTERNAL_d8c5977b_16_LinearAlgebra_cu_35b291db_31616thrust24THRUST_300001_SM_1000_NS12placeholders2_4E:
	.zero		1
	.type		_ZN52_INTERNAL_d8c5977b_16_LinearAlgebra_cu_35b291db_31614cuda3std3__45__cpo4cendE,@object
	.size		_ZN52_INTERNAL_d8c5977b_16_LinearAlgebra_cu_35b291db_31614cuda3std3__45__cpo4cendE,(_ZN52_INTERNAL_d8c5977b_16_LinearAlgebra_cu_35b291db_31614cuda3std6ranges3__45__cpo4cendE - _ZN52_INTERNAL_d8c5977b_16_LinearAlgebra_cu_35b291db_31614cuda3std3__45__cpo4cendE)
_ZN52_INTERNAL_d8c5977b_16_LinearAlgebra_cu_35b291db_31614cuda3std3__45__cpo4cendE:
	.zero		1
	.type		_ZN52_INTERNAL_d8c5977b_16_LinearAlgebra_cu_35b291db_31614cuda3std6ranges3__45__cpo4cendE,@object
	.size		_ZN52_INTERNAL_d8c5977b_16_LinearAlgebra_cu_35b291db_31614cuda3std6ranges3__45__cpo4cendE,(_ZN52_INTERNAL_d8c5977b_16_LinearAlgebra_cu_35b291db_31614cuda3std3__420unreachable_sentinelE - _ZN52_INTERNAL_d8c5977b_16_LinearAlgebra_cu_35b291db_31614cuda3std6ranges3__45__cpo4cendE)
_ZN52_INTERNAL_d8c5977b_16_LinearAlgebra_cu_35b291db_31614cuda3std6ranges3__45__cpo4cendE:
	.zero		1
	.type		_ZN52_INTERNAL_d8c5977b_16_LinearAlgebra_cu_35b291db_31614cuda3std3__420unreachable_sentinelE,@object
	.size		_ZN52_INTERNAL_d8c5977b_16_LinearAlgebra_cu_35b291db_31614cuda3std3__420unreachable_sentinelE,(_ZN52_INTERNAL_d8c5977b_16_LinearAlgebra_cu_35b291db_31614cuda3std6ranges3__45__cpo5ssizeE - _ZN52_INTERNAL_d8c5977b_16_LinearAlgebra_cu_35b291db_31614cuda3std3__420unreachable_sentinelE)
_ZN52_INTERNAL_d8c5977b_16_LinearAlgebra_cu_35b291db_31614cuda3std3__420unreachable_sentinelE:
	.zero		1
	.type		_ZN52_INTERNAL_d8c5977b_16_LinearAlgebra_cu_35b291db_31614cuda3std6ranges3__45__cpo5ssizeE,@object
	.size		_ZN52_INTERNAL_d8c5977b_16_LinearAlgebra_cu_35b291db_31614cuda3std6ranges3__45__cpo5ssizeE,(_ZN52_INTERNAL_d8c5977b_16_LinearAlgebra_cu_35b291db_31616thrust24THRUST_300001_SM_1000_NS12placeholders2_8E - _ZN52_INTERNAL_d8c5977b_16_LinearAlgebra_cu_35b291db_31614cuda3std6ranges3__45__cpo5ssizeE)
_ZN52_INTERNAL_d8c5977b_16_LinearAlgebra_cu_35b291db_31614cuda3std6ranges3__45__cpo5ssizeE:
	.zero		1
	.type		_ZN52_INTERNAL_d8c5977b_16_LinearAlgebra_cu_35b291db_31616thrust24THRUST_300001_SM_1000_NS12placeholders2_8E,@object
	.size		_ZN52_INTERNAL_d8c5977b_16_LinearAlgebra_cu_35b291db_31616thrust24THRUST_300001_SM_1000_NS12placeholders2_8E,(_ZN52_INTERNAL_d8c5977b_16_LinearAlgebra_cu_35b291db_31614cuda3std3__45__cpo5crendE - _ZN52_INTERNAL_d8c5977b_16_LinearAlgebra_cu_35b291db_31616thrust24THRUST_300001_SM_1000_NS12placeholders2_8E)
_ZN52_INTERNAL_d8c5977b_16_LinearAlgebra_cu_35b291db_31616thrust24THRUST_300001_SM_1000_NS12placeholders2_8E:
	.zero		1
	.type		_ZN52_INTERNAL_d8c5977b_16_LinearAlgebra_cu_35b291db_31614cuda3std3__45__cpo5crendE,@object
	.size		_ZN52_INTERNAL_d8c5977b_16_LinearAlgebra_cu_35b291db_31614cuda3std3__45__cpo5crendE,(_ZN52_INTERNAL_d8c5977b_16_LinearAlgebra_cu_35b291db_31614cuda3std6ranges3__45__cpo4prevE - _ZN52_INTERNAL_d8c5977b_16_LinearAlgebra_cu_35b291db_31614cuda3std3__45__cpo5crendE)
_ZN52_INTERNAL_d8c5977b_16_LinearAlgebra_cu_35b291db_31614cuda3std3__45__cpo5crendE:
	.zero		1
	.type		_ZN52_INTERNAL_d8c5977b_16_LinearAlgebra_cu_35b291db_31614cuda3std6ranges3__45__cpo4prevE,@object
	.size		_ZN52_INTERNAL_d8c5977b_16_LinearAlgebra_cu_35b291db_31614cuda3std6ranges3__45__cpo4prevE,(_ZN52_INTERNAL_d8c5977b_16_LinearAlgebra_cu_35b291db_31614cuda3std6ranges3__45__cpo9iter_moveE - _ZN52_INTERNAL_d8c5977b_16_LinearAlgebra_cu_35b291db_31614cuda3std6ranges3__45__cpo4prevE)
_ZN52_INTERNAL_d8c5977b_16_LinearAlgebra_cu_35b291db_31614cuda3std6ranges3__45__cpo4prevE:
	.zero		1
	.type		_ZN52_INTERNAL_d8c5977b_16_LinearAlgebra_cu_35b291db_31614cuda3std6ranges3__45__cpo9iter_moveE,@object
	.size		_ZN52_INTERNAL_d8c5977b_16_LinearAlgebra_cu_35b291db_31614cuda3std6ranges3__45__cpo9iter_moveE,(_ZN52_INTERNAL_d8c5977b_16_LinearAlgebra_cu_35b291db_31616thrust24THRUST_300001_SM_1000_NS6system6detail10sequential3seqE - _ZN52_INTERNAL_d8c5977b_16_LinearAlgebra_cu_35b291db_31614cuda3std6ranges3__45__cpo9iter_moveE)
_ZN52_INTERNAL_d8c5977b_16_LinearAlgebra_cu_35b291db_31614cuda3std6ranges3__45__cpo9iter_moveE:
	.zero		1
	.type		_ZN52_INTERNAL_d8c5977b_16_LinearAlgebra_cu_35b291db_31616thrust24THRUST_300001_SM_1000_NS6system6detail10sequential3seqE,@object
	.size		_ZN52_INTERNAL_d8c5977b_16_LinearAlgebra_cu_35b291db_31616thrust24THRUST_300001_SM_1000_NS6system6detail10sequential3seqE,(.L_55 - _ZN52_INTERNAL_d8c5977b_16_LinearAlgebra_cu_35b291db_31616thrust24THRUST_300001_SM_1000_NS6system6detail10sequential3seqE)
_ZN52_INTERNAL_d8c5977b_16_LinearAlgebra_cu_35b291db_31616thrust24THRUST_300001_SM_1000_NS6system6detail10sequential3seqE:
	.zero		1
.L_55:


//--------------------- .nv.constant0._ZN3cub18CUB_300001_SM_10006detail11EmptyKernelIvEEvv --------------------------
	.section	.nv.constant0._ZN3cub18CUB_300001_SM_10006detail11EmptyKernelIvEEvv,"a",@progbits
	.sectionflags	@""
	.align	4
.nv.constant0._ZN3cub18CUB_300001_SM_10006detail11EmptyKernelIvEEvv:
	.zero		896


//--------------------- .nv.constant0._ZN2at6native54_GLOBAL__N__d8c5977b_16_LinearAlgebra_cu_35b291db_316119_elementwise_kernelILi128ELi8EZNS1_25unpack_pivots_cuda_kernelERNS_14TensorIteratorEllEUliE_EEviT1_ --------------------------
	.section	.nv.constant0._ZN2at6native54_GLOBAL__N__d8c5977b_16_LinearAlgebra_cu_35b291db_316119_elementwise_kernelILi128ELi8EZNS1_25unpack_pivots_cuda_kernelERNS_14TensorIteratorEllEUliE_EEviT1_,"a",@progbits
	.sectionflags	@""
	.align	4
.nv.constant0._ZN2at6native54_GLOBAL__N__d8c5977b_16_LinearAlgebra_cu_35b291db_316119_elementwise_kernelILi128ELi8EZNS1_25unpack_pivots_cuda_kernelERNS_14TensorIteratorEllEUliE_EEviT1_:
	.zero		1432


//--------------------- .nv.constant0._ZN2at6native18elementwise_kernelILi128ELi4EZNS0_15gpu_kernel_implIZZZNS0_54_GLOBAL__N__d8c5977b_16_LinearAlgebra_cu_35b291db_316116addr_kernel_cudaERNS_14TensorIteratorERKN3c106ScalarES9_ENKUlvE_clEvENKUlvE9_clEvEUlNS6_4HalfESC_SC_E0_EEvRNS_18TensorIteratorBaseERKT_EUliE_EEviT1_ --------------------------
	.section	.nv.constant0._ZN2at6native18elementwise_kernelILi128ELi4EZNS0_15gpu_kernel_implIZZZNS0_54_GLOBAL__N__d8c5977b_16_LinearAlgebra_cu_35b291db_316116addr_kernel_cudaERNS_14TensorIteratorERKN3c106ScalarES9_ENKUlvE_clEvENKUlvE9_clEvEUlNS6_4HalfESC_SC_E0_EEvRNS_18TensorIteratorBaseERKT_EUliE_EEviT1_,"a",@progbits
	.sectionflags	@""
	.align	4
.nv.constant0._ZN2at6native18elementwise_kernelILi128ELi4EZNS0_15gpu_kernel_implIZZZNS0_54_GLOBAL__N__d8c5977b_16_LinearAlgebra_cu_35b291db_316116addr_kernel_cudaERNS_14TensorIteratorERKN3c106ScalarES9_ENKUlvE_clEvENKUlvE9_clEvEUlNS6_4HalfESC_SC_E0_EEvRNS_18TensorIteratorBaseERKT_EUliE_EEviT1_:
	.zero		1672


//--------------------- .nv.constant0._ZN2at6native27unrolled_elementwise_kernelIZZZNS0_54_GLOBAL__N__d8c5977b_16_LinearAlgebra_cu_35b291db_316116addr_kernel_cudaERNS_14TensorIteratorERKN3c106ScalarES8_ENKUlvE_clEvENKUlvE9_clEvEUlNS5_4HalfESB_SB_E0_St5arrayIPcLm4EELi4E23TrivialOffsetCalculatorILi3EjESG_ILi1EjENS0_6memory12LoadWithCastILi3EEENSJ_13StoreWithCastILi1EEEEEviT_T0_T2_T3_T4_T5_ --------------------------
	.section	.nv.constant0._ZN2at6native27unrolled_elementwise_kernelIZZZNS0_54_GLOBAL__N__d8c5977b_16_LinearAlgebra_cu_35b291db_316116addr_kernel_cudaERNS_14TensorIteratorERKN3c106ScalarES8_ENKUlvE_clEvENKUlvE9_clEvEUlNS5_4HalfESB_SB_E0_St5arrayIPcLm4EELi4E23TrivialOffsetCalculatorILi3EjESG_ILi1EjENS0_6memory12LoadWithCastILi3EEENSJ_13StoreWithCastILi1EEEEEviT_T0_T2_T3_T4_T5_,"a",@progbits
	.sectionflags	@""
	.align	4
.nv.constant0._ZN2at6native27unrolled_elementwise_kernelIZZZNS0_54_GLOBAL__N__d8c5977b_16_LinearAlgebra_cu_35b291db_316116addr_kernel_cudaERNS_14TensorIteratorERKN3c106ScalarES8_ENKUlvE_clEvENKUlvE9_clEvEUlNS5_4HalfESB_SB_E0_St5arrayIPcLm4EELi4E23TrivialOffsetCalculatorILi3EjESG_ILi1EjENS0_6memory12LoadWithCastILi3EEENSJ_13StoreWithCastILi1EEEEEviT_T0_T2_T3_T4_T5_:
	.zero		980


//--------------------- .nv.constant0._ZN2at6native18elementwise_kernelILi128ELi4EZNS0_22gpu_kernel_impl_nocastIZZZNS0_54_GLOBAL__N__d8c5977b_16_LinearAlgebra_cu_35b291db_316116addr_kernel_cudaERNS_14TensorIteratorERKN3c106ScalarES9_ENKUlvE_clEvENKUlvE9_clEvEUlNS6_4HalfESC_SC_E0_EEvRNS_18TensorIteratorBaseERKT_EUliE_EEviT1_ --------------------------
	.section	.nv.constant0._ZN2at6native18elementwise_kernelILi128ELi4EZNS0_22gpu_kernel_impl_nocastIZZZNS0_54_GLOBAL__N__d8c5977b_16_LinearAlgebra_cu_35b291db_316116addr_kernel_cudaERNS_14TensorIteratorERKN3c106ScalarES9_ENKUlvE_clEvENKUlvE9_clEvEUlNS6_4HalfESC_SC_E0_EEvRNS_18TensorIteratorBaseERKT_EUliE_EEviT1_,"a",@progbits
	.sectionflags	@""
	.align	4
.nv.constant0._ZN2at6native18elementwise_kernelILi128ELi4EZNS0_22gpu_kernel_impl_nocastIZZZNS0_54_GLOBAL__N__d8c5977b_16_LinearAlgebra_cu_35b291db_316116addr_kernel_cudaERNS_14TensorIteratorERKN3c106ScalarES9_ENKUlvE_clEvENKUlvE9_clEvEUlNS6_4HalfESC_SC_E0_EEvRNS_18TensorIteratorBaseERKT_EUliE_EEviT1_:
	.zero		1664


//--------------------- .nv.constant0._ZN2at6native27unrolled_elementwise_kernelIZZZNS0_54_GLOBAL__N__d8c5977b_16_LinearAlgebra_cu_35b291db_316116addr_kernel_cudaERNS_14TensorIteratorERKN3c106ScalarES8_ENKUlvE_clEvENKUlvE9_clEvEUlNS5_4HalfESB_SB_E0_St5arrayIPcLm4EELi4E23TrivialOffsetCalculatorILi3EjESG_ILi1EjENS0_6memory15LoadWithoutCastENSJ_16StoreWithoutCastEEEviT_T0_T2_T3_T4_T5_ --------------------------
	.section	.nv.constant0._ZN2at6native27unrolled_elementwise_kernelIZZZNS0_54_GLOBAL__N__d8c5977b_16_LinearAlgebra_cu_35b291db_316116addr_kernel_cudaERNS_14TensorIteratorERKN3c106ScalarES8_ENKUlvE_clEvENKUlvE9_clEvEUlNS5_4HalfESB_SB_E0_St5arrayIPcLm4EELi4E23TrivialOffsetCalculatorILi3EjESG_ILi1EjENS0_6memory15LoadWithoutCastENSJ_16StoreWithoutCastEEEviT_T0_T2_T3_T4_T5_,"a",@progbits
	.sectionflags	@""
	.align	4
.nv.constant0._ZN2at6native27unrolled_elementwise_kernelIZZZNS0_54_GLOBAL__N__d8c5977b_16_LinearAlgebra_cu_35b291db_316116addr_kernel_cudaERNS_14TensorIteratorERKN3c106ScalarES8_ENKUlvE_clEvENKUlvE9_clEvEUlNS5_4HalfESB_SB_E0_St5arrayIPcLm4EELi4E23TrivialOffsetCalculatorILi3EjESG_ILi1EjENS0_6memory15LoadWithoutCastENSJ_16StoreWithoutCastEEEviT_T0_T2_T3_T4_T5_:
	.zero		956


//--------------------- .nv.constant0._ZN2at6native29vectorized_elementwise_kernelILi2EZZZNS0_54_GLOBAL__N__d8c5977b_16_LinearAlgebra_cu_35b291db_316116addr_kernel_cudaERNS_14TensorIteratorERKN3c106ScalarES8_ENKUlvE_clEvENKUlvE9_clEvEUlNS5_4HalfESB_SB_E0_St5arrayIPcLm4EEEEviT0_T1_ --------------------------
	.section	.nv.constant0._ZN2at6native29vectorized_elementwise_kernelILi2EZZZNS0_54_GLOBAL__N__d8c5977b_16_LinearAlgebra_cu_35b291db_316116addr_kernel_cudaERNS_14TensorIteratorERKN3c106ScalarES8_ENKUlvE_clEvENKUlvE9_clEvEUlNS5_4HalfESB_SB_E0_St5arrayIPcLm4EEEEviT0_T1_,"a",@progbits
	.sectionflags	@""
	.align	4
.nv.constant0._ZN2at6native29vectorized_elementwise_kernelILi2EZZZNS0_54_GLOBAL__N__d8c5977b_16_LinearAlgebra_cu_35b291db_316116addr_kernel_cudaERNS_14TensorIteratorERKN3c106ScalarES8_ENKUlvE_clEvENKUlvE9_clEvEUlNS5_4HalfESB_SB_E0_St5arrayIPcLm4EEEEviT0_T1_:
	.zero		952


//--------------------- .nv.constant0._ZN2at6native29vectorized_elementwise_kernelILi4EZZZNS0_54_GLOBAL__N__d8c5977b_16_LinearAlgebra_cu_35b291db_316116addr_kernel_cudaERNS_14TensorIteratorERKN3c106ScalarES8_ENKUlvE_clEvENKUlvE9_clEvEUlNS5_4HalfESB_SB_E0_St5arrayIPcLm4EEEEviT0_T1_ --------------------------
	.section	.nv.constant0._ZN2at6native29vectorized_elementwise_kernelILi4EZZZNS0_54_GLOBAL__N__d8c5977b_16_LinearAlgebra_cu_35b291db_316116addr_kernel_cudaERNS_14TensorIteratorERKN3c106ScalarES8_ENKUlvE_clEvENKUlvE9_clEvEUlNS5_4HalfESB_SB_E0_St5arrayIPcLm4EEEEviT0_T1_,"a",@progbits
	.sectionflags	@""
	.align	4
.nv.constant0._ZN2at6native29vectorized_elementwise_kernelILi4EZZZNS0_54_GLOBAL__N__d8c5977b_16_LinearAlgebra_cu_35b291db_316116addr_kernel_cudaERNS_14TensorIteratorERKN3c106ScalarES8_ENKUlvE_clEvENKUlvE9_clEvEUlNS5_4HalfESB_SB_E0_St5arrayIPcLm4EEEEviT0_T1_:
	.zero		952


//--------------------- .nv.constant0._ZN2at6native29vectorized_elementwise_kernelILi8EZZZNS0_54_GLOBAL__N__d8c5977b_16_LinearAlgebra_cu_35b291db_316116addr_kernel_cudaERNS_14TensorIteratorERKN3c106ScalarES8_ENKUlvE_clEvENKUlvE9_clEvEUlNS5_4HalfESB_SB_E0_St5arrayIPcLm4EEEEviT0_T1_ --------------------------
	.section	.nv.constant0._ZN2at6native29vectorized_elementwise_kernelILi8EZZZNS0_54_GLOBAL__N__d8c5977b_16_LinearAlgebra_cu_35b291db_316116addr_kernel_cudaERNS_14TensorIteratorERKN3c106ScalarES8_ENKUlvE_clEvENKUlvE9_clEvEUlNS5_4HalfESB_SB_E0_St5arrayIPcLm4EEEEviT0_T1_,"a",@progbits
	.sectionflags	@""
	.align	4
.nv.constant0._ZN2at6native29vectorized_elementwise_kernelILi8EZZZNS0_54_GLOBAL__N__d8c5977b_16_LinearAlgebra_cu_35b291db_316116addr_kernel_cudaERNS_14TensorIteratorERKN3c106ScalarES8_ENKUlvE_clEvENKUlvE9_clEvEUlNS5_4HalfESB_SB_E0_St5arrayIPcLm4EEEEviT0_T1_:
	.zero		952


//--------------------- .nv.constant0._ZN2at6native18elementwise_kernelILi128ELi4EZNS0_15gpu_kernel_implIZZZNS0_54_GLOBAL__N__d8c5977b_16_LinearAlgebra_cu_35b291db_316116addr_kernel_cudaERNS_14TensorIteratorERKN3c106ScalarES9_ENKUlvE_clEvENKUlvE9_clEvEUlNS6_4HalfESC_SC_E_EEvRNS_18TensorIteratorBaseERKT_EUliE_EEviT1_ --------------------------
	.section	.nv.constant0._ZN2at6native18elementwise_kernelILi128ELi4EZNS0_15gpu_kernel_implIZZZNS0_54_GLOBAL__N__d8c5977b_16_LinearAlgebra_cu_35b291db_316116addr_kernel_cudaERNS_14TensorIteratorERKN3c106ScalarES9_ENKUlvE_clEvENKUlvE9_clEvEUlNS6_4HalfESC_SC_E_EEvRNS_18TensorIteratorBaseERKT_EUliE_EEviT1_,"a",@progbits
	.sectionflags	@""
	.align	4
.nv.constant0._ZN2at6native18elementwise_kernelILi128ELi4EZNS0_15gpu_kernel_implIZZZNS0_54_GLOBAL__N__d8c5977b_16_LinearAlgebra_cu_35b291db_316116addr_kernel_cudaERNS_14TensorIteratorERKN3c106ScalarES9_ENKUlvE_clEvENKUlvE9_clEvEUlNS6_4HalfESC_SC_E_EEvRNS_18TensorIteratorBaseERKT_EUliE_EEviT1_:
	.zero		1672


//--------------------- .nv.constant0._ZN2at6native27unrolled_elementwise_kernelIZZZNS0_54_GLOBAL__N__d8c5977b_16_LinearAlgebra_cu_35b291db_316116addr_kernel_cudaERNS_14TensorIteratorERKN3c106ScalarES8_ENKUlvE_clEvENKUlvE9_clEvEUlNS5_4HalfESB_SB_E_St5arrayIPcLm4EELi4E23TrivialOffsetCalculatorILi3EjESG_ILi1EjENS0_6memory12LoadWithCastILi3EEENSJ_13StoreWithCastILi1EEEEEviT_T0_T2_T3_T4_T5_ --------------------------
	.section	.nv.constant0._ZN2at6native27unrolled_elementwise_kernelIZZZNS0_54_GLOBAL__N__d8c5977b_16_LinearAlgebra_cu_35b291db_316116addr_kernel_cudaERNS_14TensorIteratorERKN3c106ScalarES8_ENKUlvE_clEvENKUlvE9_clEvEUlNS5_4HalfESB_SB_E_St5arrayIPcLm4EELi4E23TrivialOffsetCalculatorILi3EjESG_ILi1EjENS0_6memory12LoadWithCastILi3EEENSJ_13StoreWithCastILi1EEEEEviT_T0_T2_T3_T4_T5_,"a",@progbits
	.sectionflags	@""
	.align	4
.nv.constant0._ZN2at6native27unrolled_elementwise_kernelIZZZNS0_54_GLOBAL__N__d8c5977b_16_LinearAlgebra_cu_35b291db_316116addr_kernel_cudaERNS_14TensorIteratorERKN3c106ScalarES8_ENKUlvE_clEvENKUlvE9_clEvEUlNS5_4HalfESB_SB_E_St5arrayIPcLm4EELi4E23TrivialOffsetCalculatorILi3EjESG_ILi1EjENS0_6memory12LoadWithCastILi3EEENSJ_13StoreWithCastILi1EEEEEviT_T0_T2_T3_T4_T5_:
	.zero		980


//--------------------- .nv.constant0._ZN2at6native18elementwise_kernelILi128ELi4EZNS0_22gpu_kernel_impl_nocastIZZZNS0_54_GLOBAL__N__d8c5977b_16_LinearAlgebra_cu_35b291db_316116addr_kernel_cudaERNS_14TensorIteratorERKN3c106ScalarES9_ENKUlvE_clEvENKUlvE9_clEvEUlNS6_4HalfESC_SC_E_EEvRNS_18TensorIteratorBaseERKT_EUliE_EEviT1_ --------------------------
	.section	.nv.constant0._ZN2at6native18elementwise_kernelILi128ELi4EZNS0_22gpu_kernel_impl_nocastIZZZNS0_54_GLOBAL__N__d8c5977b_16_LinearAlgebra_cu_35b291db_316116addr_kernel_cudaERNS_14TensorIteratorERKN3c106ScalarES9_ENKUlvE_clEvENKUlvE9_clEvEUlNS6_4HalfESC_SC_E_EEvRNS_18TensorIteratorBaseERKT_EUliE_EEviT1_,"a",@progbits
	.sectionflags	@""
	.align	4
.nv.constant0._ZN2at6native18elementwise_kernelILi128ELi4EZNS0_22gpu_kernel_impl_nocastIZZZNS0_54_GLOBAL__N__d8c5977b_16_LinearAlgebra_cu_35b291db_316116addr_kernel_cudaERNS_14TensorIteratorERKN3c106ScalarES9_ENKUlvE_clEvENKUlvE9_clEvEUlNS6_4HalfESC_SC_E_EEvRNS_18TensorIteratorBaseERKT_EUliE_EEviT1_:
	.zero		1664


//--------------------- .nv.constant0._ZN2at6native27unrolled_elementwise_kernelIZZZNS0_54_GLOBAL__N__d8c5977b_16_LinearAlgebra_cu_35b291db_316116addr_kernel_cudaERNS_14TensorIteratorERKN3c106ScalarES8_ENKUlvE_clEvENKUlvE9_clEvEUlNS5_4HalfESB_SB_E_St5arrayIPcLm4EELi4E23TrivialOffsetCalculatorILi3EjESG_ILi1EjENS0_6memory15LoadWithoutCastENSJ_16StoreWithoutCastEEEviT_T0_T2_T3_T4_T5_ --------------------------
	.section	.nv.constant0._ZN2at6native27unrolled_elementwise_kernelIZZZNS0_54_GLOBAL__N__d8c5977b_16_LinearAlgebra_cu_35b291db_316116addr_kernel_cudaERNS_14TensorIteratorERKN3c106ScalarES8_ENKUlvE_clEvENKUlvE9_clEvEUlNS5_4HalfESB_SB_E_St5arrayIPcLm4EELi4E23TrivialOffsetCalculatorILi3EjESG_ILi1EjENS0_6memory15LoadWithoutCastENSJ_16StoreWithoutCastEEEviT_T0_T2_T3_T4_T5_,"a",@progbits
	.sectionflags	@""
	.align	4
.nv.constant0._ZN2at6native27unrolled_elementwise_kernelIZZZNS0_54_GLOBAL__N__d8c5977b_16_LinearAlgebra_cu_35b291db_316116addr_kernel_cudaERNS_14TensorIteratorERKN3c106ScalarES8_ENKUlvE_clEvENKUlvE9_clEvEUlNS5_4HalfESB_SB_E_St5arrayIPcLm4EELi4E23TrivialOffsetCalculatorILi3EjESG_ILi1EjENS0_6memory15LoadWithoutCastENSJ_16StoreWithoutCastEEEviT_T0_T2_T3_T4_T5_:
	.zero		956


//--------------------- .nv.constant0._ZN2at6native29vectorized_elementwise_kernelILi2EZZZNS0_54_GLOBAL__N__d8c5977b_16_LinearAlgebra_cu_35b291db_316116addr_kernel_cudaERNS_14TensorIteratorERKN3c106ScalarES8_ENKUlvE_clEvENKUlvE9_clEvEUlNS5_4HalfESB_SB_E_St5arrayIPcLm4EEEEviT0_T1_ --------------------------
	.section	.nv.constant0._ZN2at6native29vectorized_elementwise_kernelILi2EZZZNS0_54_GLOBAL__N__d8c5977b_16_LinearAlgebra_cu_35b291db_316116addr_kernel_cudaERNS_14TensorIteratorERKN3c106ScalarES8_ENKUlvE_clEvENKUlvE9_clEvEUlNS5_4HalfESB_SB_E_St5arrayIPcLm4EEEEviT0_T1_,"a",@progbits
	.sectionflags	@""
	.align	4
.nv.constant0._ZN2at6native29vectorized_elementwise_kernelILi2EZZZNS0_54_GLOBAL__N__d8c5977b_16_LinearAlgebra_cu_35b291db_316116addr_kernel_cudaERNS_14TensorIteratorERKN3c106ScalarES8_ENKUlvE_clEvENKUlvE9_clEvEUlNS5_4HalfESB_SB_E_St5arrayIPcLm4EEEEviT0_T1_:
	.zero		952


//--------------------- .nv.constant0._ZN2at6native29vectorized_elementwise_kernelILi4EZZZNS0_54_GLOBAL__N__d8c5977b_16_LinearAlgebra_cu_35b291db_316116addr_kernel_cudaERNS_14TensorIteratorERKN3c106ScalarES8_ENKUlvE_clEvENKUlvE9_clEvEUlNS5_4HalfESB_SB_E_St5arrayIPcLm4EEEEviT0_T1_ --------------------------
	.section	.nv.constant0._ZN2at6native29vectorized_elementwise_kernelILi4EZZZNS0_54_GLOBAL__N__d8c5977b_16_LinearAlgebra_cu_35b291db_316116addr_kernel_cudaERNS_14TensorIteratorERKN3c106ScalarES8_ENKUlvE_clEvENKUlvE9_clEvEUlNS5_4HalfESB_SB_E_St5arrayIPcLm4EEEEviT0_T1_,"a",@progbits
	.sectionflags	@""
	.align	4
.nv.constant0._ZN2at6native29vectorized_elementwise_kernelILi4EZZZNS0_54_GLOBAL__N__d8c5977b_16_LinearAlgebra_cu_35b291db_316116addr_kernel_cudaERNS_14TensorIteratorERKN3c106ScalarES8_ENKUlvE_clEvENKUlvE9_clEvEUlNS5_4HalfESB_SB_E_St5arrayIPcLm4EEEEviT0_T1_:
	.zero		952


//--------------------- .nv.constant0._ZN2at6native29vectorized_elementwise_kernelILi8EZZZNS0_54_GLOBAL__N__d8c5977b_16_LinearAlgebra_cu_35b291db_316116addr_kernel_cudaERNS_14TensorIteratorERKN3c106ScalarES8_ENKUlvE_clEvENKUlvE9_clEvEUlNS5_4HalfESB_SB_E_St5arrayIPcLm4EEEEviT0_T1_ --------------------------
	.section	.nv.constant0._ZN2at6native29vectorized_elementwise_kernelILi8EZZZNS0_54_GLOBAL__N__d8c5977b_16_LinearAlgebra_cu_35b291db_316116addr_kernel_cudaERNS_14TensorIteratorERKN3c106ScalarES8_ENKUlvE_clEvENKUlvE9_clEvEUlNS5_4HalfESB_SB_E_St5arrayIPcLm4EEEEviT0_T1_,"a",@progbits
	.sectionflags	@""
	.align	4
.nv.constant0._ZN2at6native29vectorized_elementwise_kernelILi8EZZZNS0_54_GLOBAL__N__d8c5977b_16_LinearAlgebra_cu_35b291db_316116addr_kernel_cudaERNS_14TensorIteratorERKN3c106ScalarES8_ENKUlvE_clEvENKUlvE9_clEvEUlNS5_4HalfESB_SB_E_St5arrayIPcLm4EEEEviT0_T1_:
	.zero		952


//--------------------- .nv.constant0._ZN2at6native18elementwise_kernelILi128ELi4EZNS0_15gpu_kernel_implIZZZNS0_54_GLOBAL__N__d8c5977b_16_LinearAlgebra_cu_35b291db_316116addr_kernel_cudaERNS_14TensorIteratorERKN3c106ScalarES9_ENKUlvE_clEvENKUlvE8_clEvEUlNS6_8BFloat16ESC_SC_E0_EEvRNS_18TensorIteratorBaseERKT_EUliE_EEviT1_ --------------------------
	.section	.nv.constant0._ZN2at6native18elementwise_kernelILi128ELi4EZNS0_15gpu_kernel_implIZZZNS0_54_GLOBAL__N__d8c5977b_16_LinearAlgebra_cu_35b291db_316116addr_kernel_cudaERNS_14TensorIteratorERKN3c106ScalarES9_ENKUlvE_clEvENKUlvE8_clEvEUlNS6_8BFloat16ESC_SC_E0_EEvRNS_18TensorIteratorBaseERKT_EUliE_EEviT1_,"a",@progbits
	.sectionflags	@""
	.align	4
.nv.constant0._ZN2at6native18elementwise_kernelILi128ELi4EZNS0_15gpu_kernel_implIZZZNS0_54_GLOBAL__N__d8c5977b_16_LinearAlgebra_cu_35b291db_316116addr_kernel_cudaERNS_14TensorIteratorERKN3c106ScalarES9_ENKUlvE_clEvENKUlvE8_clEvEUlNS6_8BFloat16ESC_SC_E0_EEvRNS_18TensorIteratorBaseERKT_EUliE_EEviT1_:
	.zero		1672


//--------------------- .nv.constant0._ZN2at6native27unrolled_elementwise_kernelIZZZNS0_54_GLOBAL__N__d8c5977b_16_LinearAlgebra_cu_35b291db_316116addr_kernel_cudaERNS_14TensorIteratorERKN3c106ScalarES8_ENKUlvE_clEvENKUlvE8_clEvEUlNS5_8BFloat16ESB_SB_E0_St5arrayIPcLm4EELi4E23TrivialOffsetCalculatorILi3EjESG_ILi1EjENS0_6memory12LoadWithCastILi3EEENSJ_13StoreWithCastILi1EEEEEviT_T0_T2_T3_T4_T5_ --------------------------
	.section	.nv.constant0._ZN2at6native27unrolled_elementwise_kernelIZZZNS0_54_GLOBAL__N__d8c5977b_16_LinearAlgebra_cu_35b291db_316116addr_kernel_cudaERNS_14TensorIteratorERKN3c106ScalarES8_ENKUlvE_clEvENKUlvE8_clEvEUlNS5_8BFloat16ESB_SB_E0_St5arrayIPcLm4EELi4E23TrivialOffsetCalculatorILi3EjESG_ILi1EjENS0_6memory12LoadWithCastILi3EEENSJ_13StoreWithCastILi1EEEEEviT_T0_T2_T3_T4_T5_,"a",@progbits
	.sectionflags	@""
	.align	4
.nv.constant0._ZN2at6native27unrolled_elementwise_kernelIZZZNS0_54_GLOBAL__N__d8c5977b_16_LinearAlgebra_cu_35b291db_316116addr_kernel_cudaERNS_14TensorIteratorERKN3c106ScalarES8_ENKUlvE_clEvENKUlvE8_clEvEUlNS5_8BFloat16ESB_SB_E0_St5arrayIPcLm4EELi4E23TrivialOffsetCalculatorILi3EjESG_ILi1EjENS0_6memory12LoadWithCastILi3EEENSJ_13StoreWithCastILi1EEEEEviT_T0_T2_T3_T4_T5_:
	.zero		980


//--------------------- .nv.constant0._ZN2at6native18elementwise_kernelILi128ELi4EZNS0_22gpu_kernel_impl_nocastIZZZNS0_54_GLOBAL__N__d8c5977b_16_LinearAlgebra_cu_35b291db_316116addr_kernel_cudaERNS_14TensorIteratorERKN3c106ScalarES9_ENKUlvE_clEvENKUlvE8_clEvEUlNS6_8BFloat16ESC_SC_E0_EEvRNS_18TensorIteratorBaseERKT_EUliE_EEviT1_ --------------------------
	.section	.nv.constant0._ZN2at6native18elementwise_kernelILi128ELi4EZNS0_22gpu_kernel_impl_nocastIZZZNS0_54_GLOBAL__N__d8c5977b_16_LinearAlgebra_cu_35b291db_316116addr_kernel_cudaERNS_14TensorIteratorERKN3c106ScalarES9_ENKUlvE_clEvENKUlvE8_clEvEUlNS6_8BFloat16ESC_SC_E0_EEvRNS_18TensorIteratorBaseERKT_EUliE_EEviT1_,"a",@progbits
	.sectionflags	@""
	.align	4
.nv.constant0._ZN2at6native18elementwise_kernelILi128ELi4EZNS0_22gpu_kernel_impl_nocastIZZZNS0_54_GLOBAL__N__d8c5977b_16_LinearAlgebra_cu_35b291db_316116addr_kernel_cudaERNS_14TensorIteratorERKN3c106ScalarES9_ENKUlvE_clEvENKUlvE8_clEvEUlNS6_8BFloat16ESC_SC_E0_EEvRNS_18TensorIteratorBaseERKT_EUliE_EEviT1_:
	.zero		1664


//--------------------- .nv.constant0._ZN2at6native27unrolled_elementwise_kernelIZZZNS0_54_GLOBAL__N__d8c5977b_16_LinearAlgebra_cu_35b291db_316116addr_kernel_cudaERNS_14TensorIteratorERKN3c106ScalarES8_ENKUlvE_clEvENKUlvE8_clEvEUlNS5_8BFloat16ESB_SB_E0_St5arrayIPcLm4EELi4E23TrivialOffsetCalculatorILi3EjESG_ILi1EjENS0_6memory15LoadWithoutCastENSJ_16StoreWithoutCastEEEviT_T0_T2_T3_T4_T5_ --------------------------
	.section	.nv.constant0._ZN2at6native27unrolled_elementwise_kernelIZZZNS0_54_GLOBAL__N__d8c5977b_16_LinearAlgebra_cu_35b291db_316116addr_kernel_cudaERNS_14TensorIteratorERKN3c106ScalarES8_ENKUlvE_clEvENKUlvE8_clEvEUlNS5_8BFloat16ESB_SB_E0_St5arrayIPcLm4EELi4E23TrivialOffsetCalculatorILi3EjESG_ILi1EjENS0_6memory15LoadWithoutCastENSJ_16StoreWithoutCastEEEviT_T0_T2_T3_T4_T5_,"a",@progbits
	.sectionflags	@""
	.align	4
.nv.constant0._ZN2at6native27unrolled_elementwise_kernelIZZZNS0_54_GLOBAL__N__d8c5977b_16_LinearAlgebra_cu_35b291db_316116addr_kernel_cudaERNS_14TensorIteratorERKN3c106ScalarES8_ENKUlvE_clEvENKUlvE8_clEvEUlNS5_8BFloat16ESB_SB_E0_St5arrayIPcLm4EELi4E23TrivialOffsetCalculatorILi3EjESG_ILi1EjENS0_6memory15LoadWithoutCastENSJ_16StoreWithoutCastEEEviT_T0_T2_T3_T4_T5_:
	.zero		956


//--------------------- .nv.constant0._ZN2at6native29vectorized_elementwise_kernelILi2EZZZNS0_54_GLOBAL__N__d8c5977b_16_LinearAlgebra_cu_35b291db_316116addr_kernel_cudaERNS_14TensorIteratorERKN3c106ScalarES8_ENKUlvE_clEvENKUlvE8_clEvEUlNS5_8BFloat16ESB_SB_E0_St5arrayIPcLm4EEEEviT0_T1_ --------------------------
	.section	.nv.constant0._ZN2at6native29vectorized_elementwise_kernelILi2EZZZNS0_54_GLOBAL__N__d8c5977b_16_LinearAlgebra_cu_35b291db_316116addr_kernel_cudaERNS_14TensorIteratorERKN3c106ScalarES8_ENKUlvE_clEvENKUlvE8_clEvEUlNS5_8BFloat16ESB_SB_E0_St5arrayIPcLm4EEEEviT0_T1_,"a",@progbits
	.sectionflags	@""
	.align	4
.nv.constant0._ZN2at6native29vectorized_elementwise_kernelILi2EZZZNS0_54_GLOBAL__N__d8c5977b_16_LinearAlgebra_cu_35b291db_316116addr_kernel_cudaERNS_14TensorIteratorERKN3c106ScalarES8_ENKUlvE_clEvENKUlvE8_clEvEUlNS5_8BFloat16ESB_SB_E0_St5arrayIPcLm4EEEEviT0_T1_:
	.zero		952


//--------------------- .nv.constant0._ZN2at6native29vectorized_elementwise_kernelILi4EZZZNS0_54_GLOBAL__N__d8c5977b_16_LinearAlgebra_cu_35b291db_316116addr_kernel_cudaERNS_14TensorIteratorERKN3c106ScalarES8_ENKUlvE_clEvENKUlvE8_clEvEUlNS5_8BFloat16ESB_SB_E0_St5arrayIPcLm4EEEEviT0_T1_ --------------------------
	.section	.nv.constant0._ZN2at6native29vectorized_elementwise_kernelILi4EZZZNS0_54_GLOBAL__N__d8c5977b_16_LinearAlgebra_cu_35b291db_316116addr_kernel_cudaERNS_14TensorIteratorERKN3c106ScalarES8_ENKUlvE_clEvENKUlvE8_clEvEUlNS5_8BFloat16ESB_SB_E0_St5arrayIPcLm4EEEEviT0_T1_,"a",@progbits
	.sectionflags	@""
	.align	4
.nv.constant0._ZN2at6native29vectorized_elementwise_kernelILi4EZZZNS0_54_GLOBAL__N__d8c5977b_16_LinearAlgebra_cu_35b291db_316116addr_kernel_cudaERNS_14TensorIteratorERKN3c106ScalarES8_ENKUlvE_clEvENKUlvE8_clEvEUlNS5_8BFloat16ESB_SB_E0_St5arrayIPcLm4EEEEviT0_T1_:
	.zero		952


//--------------------- .nv.constant0._ZN2at6native29vectorized_elementwise_kernelILi8EZZZNS0_54_GLOBAL__N__d8c5977b_16_LinearAlgebra_cu_35b291db_316116addr_kernel_cudaERNS_14TensorIteratorERKN3c106ScalarES8_ENKUlvE_clEvENKUlvE8_clEvEUlNS5_8BFloat16ESB_SB_E0_St5arrayIPcLm4EEEEviT0_T1_ --------------------------
	.section	.nv.constant0._ZN2at6native29vectorized_elementwise_kernelILi8EZZZNS0_54_GLOBAL__N__d8c5977b_16_LinearAlgebra_cu_35b291db_316116addr_kernel_cudaERNS_14TensorIteratorERKN3c106ScalarES8_ENKUlvE_clEvENKUlvE8_clEvEUlNS5_8BFloat16ESB_SB_E0_St5arrayIPcLm4EEEEviT0_T1_,"a",@progbits
	.sectionflags	@""
	.align	4
.nv.constant0._ZN2at6native29vectorized_elementwise_kernelILi8EZZZNS0_54_GLOBAL__N__d8c5977b_16_LinearAlgebra_cu_35b291db_316116addr_kernel_cudaERNS_14TensorIteratorERKN3c106ScalarES8_ENKUlvE_clEvENKUlvE8_clEvEUlNS5_8BFloat16ESB_SB_E0_St5arrayIPcLm4EEEEviT0_T1_:
	.zero		952


//--------------------- .nv.constant0._ZN2at6native18elementwise_kernelILi128ELi4EZNS0_15gpu_kernel_implIZZZNS0_54_GLOBAL__N__d8c5977b_16_LinearAlgebra_cu_35b291db_316116addr_kernel_cudaERNS_14TensorIteratorERKN3c106ScalarES9_ENKUlvE_clEvENKUlvE8_clEvEUlNS6_8BFloat16ESC_SC_E_EEvRNS_18TensorIteratorBaseERKT_EUliE_EEviT1_ --------------------------
	.section	.nv.constant0._ZN2at6native18elementwise_kernelILi128ELi4EZNS0_15gpu_kernel_implIZZZNS0_54_GLOBAL__N__d8c5977b_16_LinearAlgebra_cu_35b291db_316116addr_kernel_cudaERNS_14TensorIteratorERKN3c106ScalarES9_ENKUlvE_clEvENKUlvE8_clEvEUlNS6_8BFloat16ESC_SC_E_EEvRNS_18TensorIteratorBaseERKT_EUliE_EEviT1_,"a",@progbits
	.sectionflags	@""
	.align	4
.nv.constant0._ZN2at6native18elementwise_kernelILi128ELi4EZNS0_15gpu_kernel_implIZZZNS0_54_GLOBAL__N__d8c5977b_16_LinearAlgebra_cu_35b291db_316116addr_kernel_cudaERNS_14TensorIteratorERKN3c106ScalarES9_ENKUlvE_clEvENKUlvE8_clEvEUlNS6_8BFloat16ESC_SC_E_EEvRNS_18TensorIteratorBaseERKT_EUliE_EEviT1_:
	.zero		1672


//--------------------- .nv.constant0._ZN2at6native27unrolled_elementwise_kernelIZZZNS0_54_GLOBAL__N__d8c5977b_16_LinearAlgebra_cu_35b291db_316116addr_kernel_cudaERNS_14TensorIteratorERKN3c106ScalarES8_ENKUlvE_clEvENKUlvE8_clEvEUlNS5_8BFloat16ESB_SB_E_St5arrayIPcLm4EELi4E23TrivialOffsetCalculatorILi3EjESG_ILi1EjENS0_6memory12LoadWithCastILi3EEENSJ_13StoreWithCastILi1EEEEEviT_T0_T2_T3_T4_T5_ --------------------------
	.section	.nv.constant0._ZN2at6native27unrolled_elementwise_kernelIZZZNS0_54_GLOBAL__N__d8c5977b_16_LinearAlgebra_cu_35b291db_316116addr_kernel_cudaERNS_14TensorIteratorERKN3c106ScalarES8_ENKUlvE_clEvENKUlvE8_clEvEUlNS5_8BFloat16ESB_SB_E_St5arrayIPcLm4EELi4E23TrivialOffsetCalculatorILi3EjESG_ILi1EjENS0_6memory12LoadWithCastILi3EEENSJ_13StoreWithCastILi1EEEEEviT_T0_T2_T3_T4_T5_,"a",@progbits
	.sectionflags	@""
	.align	4
.nv.constant0._ZN2at6native27unrolled_elementwise_kernelIZZZNS0_54_GLOBAL__N__d8c5977b_16_LinearAlgebra_cu_35b291db_316116addr_kernel_cudaERNS_14TensorIteratorERKN3c106ScalarES8_ENKUlvE_clEvENKUlvE8_clEvEUlNS5_8BFloat16ESB_SB_E_St5arrayIPcLm4EELi4E23TrivialOffsetCalculatorILi3EjESG_ILi1EjENS0_6memory12LoadWithCastILi3EEENSJ_13StoreWithCastILi1EEEEEviT_T0_T2_T3_T4_T5_:
	.zero		980


//--------------------- .nv.constant0._ZN2at6native18elementwise_kernelILi128ELi4EZNS0_22gpu_kernel_impl_nocastIZZZNS0_54_GLOBAL__N__d8c5977b_16_LinearAlgebra_cu_35b291db_316116addr_kernel_cudaERNS_14TensorIteratorERKN3c106ScalarES9_ENKUlvE_clEvENKUlvE8_clEvEUlNS6_8BFloat16ESC_SC_E_EEvRNS_18TensorIteratorBaseERKT_EUliE_EEviT1_ --------------------------
	.section	.nv.constant0._ZN2at6native18elementwise_kernelILi128ELi4EZNS0_22gpu_kernel_impl_nocastIZZZNS0_54_GLOBAL__N__d8c5977b_16_LinearAlgebra_cu_35b291db_316116addr_kernel_cudaERNS_14TensorIteratorERKN3c106ScalarES9_ENKUlvE_clEvENKUlvE8_clEvEUlNS6_8BFloat16ESC_SC_E_EEvRNS_18TensorIteratorBaseERKT_EUliE_EEviT1_,"a",@progbits
	.sectionflags	@""
	.align	4
.nv.constant0._ZN2at6native18elementwise_kernelILi128ELi4EZNS0_22gpu_kernel_impl_nocastIZZZNS0_54_GLOBAL__N__d8c5977b_16_LinearAlgebra_cu_35b291db_316116addr_kernel_cudaERNS_14TensorIteratorERKN3c106ScalarES9_ENKUlvE_clEvENKUlvE8_clEvEUlNS6_8BFloat16ESC_SC_E_EEvRNS_18TensorIteratorBaseERKT_EUliE_EEviT1_:
	.zero		1664


//--------------------- .nv.constant0._ZN2at6native27unrolled_elementwise_kernelIZZZNS0_54_GLOBAL__N__d8c5977b_16_LinearAlgebra_cu_35b291db_316116addr_kernel_cudaERNS_14TensorIteratorERKN3c106ScalarES8_ENKUlvE_clEvENKUlvE8_clEvEUlNS5_8BFloat16ESB_SB_E_St5arrayIPcLm4EELi4E23TrivialOffsetCalculatorILi3EjESG_ILi1EjENS0_6memory15LoadWithoutCastENSJ_16StoreWithoutCastEEEviT_T0_T2_T3_T4_T5_ --------------------------
	.section	.nv.constant0._ZN2at6native27unrolled_elementwise_kernelIZZZNS0_54_GLOBAL__N__d8c5977b_16_LinearAlgebra_cu_35b291db_316116addr_kernel_cudaERNS_14TensorIteratorERKN3c106ScalarES8_ENKUlvE_clEvENKUlvE8_clEvEUlNS5_8BFloat16ESB_SB_E_St5arrayIPcLm4EELi4E23TrivialOffsetCalculatorILi3EjESG_ILi1EjENS0_6memory15LoadWithoutCastENSJ_16StoreWithoutCastEEEviT_T0_T2_T3_T4_T5_,"a",@progbits
	.sectionflags	@""
	.align	4
.nv.constant0._ZN2at6native27unrolled_elementwise_kernelIZZZNS0_54_GLOBAL__N__d8c5977b_16_LinearAlgebra_cu_35b291db_316116addr_kernel_cudaERNS_14TensorIteratorERKN3c106ScalarES8_ENKUlvE_clEvENKUlvE8_clEvEUlNS5_8BFloat16ESB_SB_E_St5arrayIPcLm4EELi4E23TrivialOffsetCalculatorILi3EjESG_ILi1EjENS0_6memory15LoadWithoutCastENSJ_16StoreWithoutCastEEEviT_T0_T2_T3_T4_T5_:
	.zero		956


//--------------------- .nv.constant0._ZN2at6native29vectorized_elementwise_kernelILi2EZZZNS0_54_GLOBAL__N__d8c5977b_16_LinearAlgebra_cu_35b291db_316116addr_kernel_cudaERNS_14TensorIteratorERKN3c106ScalarES8_ENKUlvE_clEvENKUlvE8_clEvEUlNS5_8BFloat16ESB_SB_E_St5arrayIPcLm4EEEEviT0_T1_ --------------------------
	.section	.nv.constant0._ZN2at6native29vectorized_elementwise_kernelILi2EZZZNS0_54_GLOBAL__N__d8c5977b_16_LinearAlgebra_cu_35b291db_316116addr_kernel_cudaERNS_14TensorIteratorERKN3c106ScalarES8_ENKUlvE_clEvENKUlvE8_clEvEUlNS5_8BFloat16ESB_SB_E_St5arrayIPcLm4EEEEviT0_T1_,"a",@progbits
	.sectionflags	@""
	.align	4
.nv.constant0._ZN2at6native29vectorized_elementwise_kernelILi2EZZZNS0_54_GLOBAL__N__d8c5977b_16_LinearAlgebra_cu_35b291db_316116addr_kernel_cudaERNS_14TensorIteratorERKN3c106ScalarES8_ENKUlvE_clEvENKUlvE8_clEvEUlNS5_8BFloat16ESB_SB_E_St5arrayIPcLm4EEEEviT0_T1_:
	.zero		952


//--------------------- .nv.constant0._ZN2at6native29vectorized_elementwise_kernelILi4EZZZNS0_54_GLOBAL__N__d8c5977b_16_LinearAlgebra_cu_35b291db_316116addr_kernel_cudaERNS_14TensorIteratorERKN3c106ScalarES8_ENKUlvE_clEvENKUlvE8_clEvEUlNS5_8BFloat16ESB_SB_E_St5arrayIPcLm4EEEEviT0_T1_ --------------------------
	.section	.nv.constant0._ZN2at6native29vectorized_elementwise_kernelILi4EZZZNS0_54_GLOBAL__N__d8c5977b_16_LinearAlgebra_cu_35b291db_316116addr_kernel_cudaERNS_14TensorIteratorERKN3c106ScalarES8_ENKUlvE_clEvENKUlvE8_clEvEUlNS5_8BFloat16ESB_SB_E_St5arrayIPcLm4EEEEviT0_T1_,"a",@progbits
	.sectionflags	@""
	.align	4
.nv.constant0._ZN2at6native29vectorized_elementwise_kernelILi4EZZZNS0_54_GLOBAL__N__d8c5977b_16_LinearAlgebra_cu_35b291db_316116addr_kernel_cudaERNS_14TensorIteratorERKN3c106ScalarES8_ENKUlvE_clEvENKUlvE8_clEvEUlNS5_8BFloat16ESB_SB_E_St5arrayIPcLm4EEEEviT0_T1_:
	.zero		952


//--------------------- .nv.constant0._ZN2at6native29vectorized_elementwise_kernelILi8EZZZNS0_54_GLOBAL__N__d8c5977b_16_LinearAlgebra_cu_35b291db_316116addr_kernel_cudaERNS_14TensorIteratorERKN3c106ScalarES8_ENKUlvE_clEvENKUlvE8_clEvEUlNS5_8BFloat16ESB_SB_E_St5arrayIPcLm4EEEEviT0_T1_ --------------------------
	.section	.nv.constant0._ZN2at6native29vectorized_elementwise_kernelILi8EZZZNS0_54_GLOBAL__N__d8c5977b_16_LinearAlgebra_cu_35b291db_316116addr_kernel_cudaERNS_14TensorIteratorERKN3c106ScalarES8_ENKUlvE_clEvENKUlvE8_clEvEUlNS5_8BFloat16ESB_SB_E_St5arrayIPcLm4EEEEviT0_T1_,"a",@progbits
	.sectionflags	@""
	.align	4
.nv.constant0._ZN2at6native29vectorized_elementwise_kernelILi8EZZZNS0_54_GLOBAL__N__d8c5977b_16_LinearAlgebra_cu_35b291db_316116addr_kernel_cudaERNS_14TensorIteratorERKN3c106ScalarES8_ENKUlvE_clEvENKUlvE8_clEvEUlNS5_8BFloat16ESB_SB_E_St5arrayIPcLm4EEEEviT0_T1_:
	.zero		952


//--------------------- .nv.constant0._ZN2at6native18elementwise_kernelILi128ELi4EZNS0_15gpu_kernel_implIZZZNS0_54_GLOBAL__N__d8c5977b_16_LinearAlgebra_cu_35b291db_316116addr_kernel_cudaERNS_14TensorIteratorERKN3c106ScalarES9_ENKUlvE_clEvENKUlvE7_clEvEUlNS6_7complexIfEESD_SD_E0_EEvRNS_18TensorIteratorBaseERKT_EUliE_EEviT1_ --------------------------
	.section	.nv.constant0._ZN2at6native18elementwise_kernelILi128ELi4EZNS0_15gpu_kernel_implIZZZNS0_54_GLOBAL__N__d8c5977b_16_LinearAlgebra_cu_35b291db_316116addr_kernel_cudaERNS_14TensorIteratorERKN3c106ScalarES9_ENKUlvE_clEvENKUlvE7_clEvEUlNS6_7complexIfEESD_SD_E0_EEvRNS_18TensorIteratorBaseERKT_EUliE_EEviT1_,"a",@progbits
	.sectionflags	@""
	.align	4
.nv.constant0._ZN2at6native18elementwise_kernelILi128ELi4EZNS0_15gpu_kernel_implIZZZNS0_54_GLOBAL__N__d8c5977b_16_LinearAlgebra_cu_35b291db_316116addr_kernel_cudaERNS_14TensorIteratorERKN3c106ScalarES9_ENKUlvE_clEvENKUlvE7_clEvEUlNS6_7complexIfEESD_SD_E0_EEvRNS_18TensorIteratorBaseERKT_EUliE_EEviT1_:
	.zero		1680


//--------------------- .nv.constant0._ZN2at6native27unrolled_elementwise_kernelIZZZNS0_54_GLOBAL__N__d8c5977b_16_LinearAlgebra_cu_35b291db_316116addr_kernel_cudaERNS_14TensorIteratorERKN3c106ScalarES8_ENKUlvE_clEvENKUlvE7_clEvEUlNS5_7complexIfEESC_SC_E0_St5arrayIPcLm4EELi4E23TrivialOffsetCalculatorILi3EjESH_ILi1EjENS0_6memory12LoadWithCastILi3EEENSK_13StoreWithCastILi1EEEEEviT_T0_T2_T3_T4_T5_ --------------------------
	.section	.nv.constant0._ZN2at6native27unrolled_elementwise_kernelIZZZNS0_54_GLOBAL__N__d8c5977b_16_LinearAlgebra_cu_35b291db_316116addr_kernel_cudaERNS_14TensorIteratorERKN3c106ScalarES8_ENKUlvE_clEvENKUlvE7_clEvEUlNS5_7complexIfEESC_SC_E0_St5arrayIPcLm4EELi4E23TrivialOffsetCalculatorILi3EjESH_ILi1EjENS0_6memory12LoadWithCastILi3EEENSK_13StoreWithCastILi1EEEEEviT_T0_T2_T3_T4_T5_,"a",@progbits
	.sectionflags	@""
	.align	4
.nv.constant0._ZN2at6native27unrolled_elementwise_kernelIZZZNS0_54_GLOBAL__N__d8c5977b_16_LinearAlgebra_cu_35b291db_316116addr_kernel_cudaERNS_14TensorIteratorERKN3c106ScalarES8_ENKUlvE_clEvENKUlvE7_clEvEUlNS5_7complexIfEESC_SC_E0_St5arrayIPcLm4EELi4E23TrivialOffsetCalculatorILi3EjESH_ILi1EjENS0_6memory12LoadWithCastILi3EEENSK_13StoreWithCastILi1EEEEEviT_T0_T2_T3_T4_T5_:
	.zero		988


//--------------------- .nv.constant0._ZN2at6native18elementwise_kernelILi128ELi2EZNS0_22gpu_kernel_impl_nocastIZZZNS0_54_GLOBAL__N__d8c5977b_16_LinearAlgebra_cu_35b291db_316116addr_kernel_cudaERNS_14TensorIteratorERKN3c106ScalarES9_ENKUlvE_clEvENKUlvE7_clEvEUlNS6_7complexIfEESD_SD_E0_EEvRNS_18TensorIteratorBaseERKT_EUliE_EEviT1_ --------------------------
	.section	.nv.constant0._ZN2at6native18elementwise_kernelILi128ELi2EZNS0_22gpu_kernel_impl_nocastIZZZNS0_54_GLOBAL__N__d8c5977b_16_LinearAlgebra_cu_35b291db_316116addr_kernel_cudaERNS_14TensorIteratorERKN3c106ScalarES9_ENKUlvE_clEvENKUlvE7_clEvEUlNS6_7complexIfEESD_SD_E0_EEvRNS_18TensorIteratorBaseERKT_EUliE_EEviT1_,"a",@progbits
	.sectionflags	@""
	.align	4
.nv.constant0._ZN2at6native18elementwise_kernelILi128ELi2EZNS0_22gpu_kernel_impl_nocastIZZZNS0_54_GLOBAL__N__d8c5977b_16_LinearAlgebra_cu_35b291db_316116addr_kernel_cudaERNS_14TensorIteratorERKN3c106ScalarES9_ENKUlvE_clEvENKUlvE7_clEvEUlNS6_7complexIfEESD_SD_E0_EEvRNS_18TensorIteratorBaseERKT_EUliE_EEviT1_:
	.zero		1672


//--------------------- .nv.constant0._ZN2at6native27unrolled_elementwise_kernelIZZZNS0_54_GLOBAL__N__d8c5977b_16_LinearAlgebra_cu_35b291db_316116addr_kernel_cudaERNS_14TensorIteratorERKN3c106ScalarES8_ENKUlvE_clEvENKUlvE7_clEvEUlNS5_7complexIfEESC_SC_E0_St5arrayIPcLm4EELi4E23TrivialOffsetCalculatorILi3EjESH_ILi1EjENS0_6memory15LoadWithoutCastENSK_16StoreWithoutCastEEEviT_T0_T2_T3_T4_T5_ --------------------------
	.section	.nv.constant0._ZN2at6native27unrolled_elementwise_kernelIZZZNS0_54_GLOBAL__N__d8c5977b_16_LinearAlgebra_cu_35b291db_316116addr_kernel_cudaERNS_14TensorIteratorERKN3c106ScalarES8_ENKUlvE_clEvENKUlvE7_clEvEUlNS5_7complexIfEESC_SC_E0_St5arrayIPcLm4EELi4E23TrivialOffsetCalculatorILi3EjESH_ILi1EjENS0_6memory15LoadWithoutCastENSK_16StoreWithoutCastEEEviT_T0_T2_T3_T4_T5_,"a",@progbits
	.sectionflags	@""
	.align	4
.nv.constant0._ZN2at6native27unrolled_elementwise_kernelIZZZNS0_54_GLOBAL__N__d8c5977b_16_LinearAlgebra_cu_35b291db_316116addr_kernel_cudaERNS_14TensorIteratorERKN3c106ScalarES8_ENKUlvE_clEvENKUlvE7_clEvEUlNS5_7complexIfEESC_SC_E0_St5arrayIPcLm4EELi4E23TrivialOffsetCalculatorILi3EjESH_ILi1EjENS0_6memory15LoadWithoutCastENSK_16StoreWithoutCastEEEviT_T0_T2_T3_T4_T5_:
	.zero		964


//--------------------- .nv.constant0._ZN2at6native29vectorized_elementwise_kernelILi2EZZZNS0_54_GLOBAL__N__d8c5977b_16_LinearAlgebra_cu_35b291db_316116addr_kernel_cudaERNS_14TensorIteratorERKN3c106ScalarES8_ENKUlvE_clEvENKUlvE7_clEvEUlNS5_7complexIfEESC_SC_E0_St5arrayIPcLm4EEEEviT0_T1_ --------------------------
	.section	.nv.constant0._ZN2at6native29vectorized_elementwise_kernelILi2EZZZNS0_54_GLOBAL__N__d8c5977b_16_LinearAlgebra_cu_35b291db_316116addr_kernel_cudaERNS_14TensorIteratorERKN3c106ScalarES8_ENKUlvE_clEvENKUlvE7_clEvEUlNS5_7complexIfEESC_SC_E0_St5arrayIPcLm4EEEEviT0_T1_,"a",@progbits
	.sectionflags	@""
	.align	4
.nv.constant0._ZN2at6native29vectorized_elementwise_kernelILi2EZZZNS0_54_GLOBAL__N__d8c5977b_16_LinearAlgebra_cu_35b291db_316116addr_kernel_cudaERNS_14TensorIteratorERKN3c106ScalarES8_ENKUlvE_clEvENKUlvE7_clEvEUlNS5_7complexIfEESC_SC_E0_St5arrayIPcLm4EEEEviT0_T1_:
	.zero		960


//--------------------- .nv.constant0._ZN2at6native29vectorized_elementwise_kernelILi4EZZZNS0_54_GLOBAL__N__d8c5977b_16_LinearAlgebra_cu_35b291db_316116addr_kernel_cudaERNS_14TensorIteratorERKN3c106ScalarES8_ENKUlvE_clEvENKUlvE7_clEvEUlNS5_7complexIfEESC_SC_E0_St5arrayIPcLm4EEEEviT0_T1_ --------------------------
	.section	.nv.constant0._ZN2at6native29vectorized_elementwise_kernelILi4EZZZNS0_54_GLOBAL__N__d8c5977b_16_LinearAlgebra_cu_35b291db_316116addr_kernel_cudaERNS_14TensorIteratorERKN3c106ScalarES8_ENKUlvE_clEvENKUlvE7_clEvEUlNS5_7complexIfEESC_SC_E0_St5arrayIPcLm4EEEEviT0_T1_,"a",@progbits
	.sectionflags	@""
	.align	4
.nv.constant0._ZN2at6native29vectorized_elementwise_kernelILi4EZZZNS0_54_GLOBAL__N__d8c5977b_16_LinearAlgebra_cu_35b291db_316116addr_kernel_cudaERNS_14TensorIteratorERKN3c106ScalarES8_ENKUlvE_clEvENKUlvE7_clEvEUlNS5_7complexIfEESC_SC_E0_St5arrayIPcLm4EEEEviT0_T1_:
	.zero		960


//--------------------- .nv.constant0._ZN2at6native29vectorized_elementwise_kernelILi8EZZZNS0_54_GLOBAL__N__d8c5977b_16_LinearAlgebra_cu_35b291db_316116addr_kernel_cudaERNS_14TensorIteratorERKN3c106ScalarES8_ENKUlvE_clEvENKUlvE7_clEvEUlNS5_7complexIfEESC_SC_E0_St5arrayIPcLm4EEEEviT0_T1_ --------------------------
	.section	.nv.constant0._ZN2at6native29vectorized_elementwise_kernelILi8EZZZNS0_54_GLOBAL__N__d8c5977b_16_LinearAlgebra_cu_35b291db_316116addr_kernel_cudaERNS_14TensorIteratorERKN3c106ScalarES8_ENKUlvE_clEvENKUlvE7_clEvEUlNS5_7complexIfEESC_SC_E0_St5arrayIPcLm4EEEEviT0_T1_,"a",@progbits
	.sectionflags	@""
	.align	4
.nv.constant0._ZN2at6native29vectorized_elementwise_kernelILi8EZZZNS0_54_GLOBAL__N__d8c5977b_16_LinearAlgebra_cu_35b291db_316116addr_kernel_cudaERNS_14TensorIteratorERKN3c106ScalarES8_ENKUlvE_clEvENKUlvE7_clEvEUlNS5_7complexIfEESC_SC_E0_St5arrayIPcLm4EEEEviT0_T1_:
	.zero		960


//--------------------- .nv.constant0._ZN2at6native18elementwise_kernelILi128ELi4EZNS0_15gpu_kernel_implIZZZNS0_54_GLOBAL__N__d8c5977b_16_LinearAlgebra_cu_35b291db_316116addr_kernel_cudaERNS_14TensorIteratorERKN3c106ScalarES9_ENKUlvE_clEvENKUlvE7_clEvEUlNS6_7complexIfEESD_SD_E_EEvRNS_18TensorIteratorBaseERKT_EUliE_EEviT1_ --------------------------
	.section	.nv.constant0._ZN2at6native18elementwise_kernelILi128ELi4EZNS0_15gpu_kernel_implIZZZNS0_54_GLOBAL__N__d8c5977b_16_LinearAlgebra_cu_35b291db_316116addr_kernel_cudaERNS_14TensorIteratorERKN3c106ScalarES9_ENKUlvE_clEvENKUlvE7_clEvEUlNS6_7complexIfEESD_SD_E_EEvRNS_18TensorIteratorBaseERKT_EUliE_EEviT1_,"a",@progbits
	.sectionflags	@""
	.align	4
.nv.constant0._ZN2at6native18elementwise_kernelILi128ELi4EZNS0_15gpu_kernel_implIZZZNS0_54_GLOBAL__N__d8c5977b_16_LinearAlgebra_cu_35b291db_316116addr_kernel_cudaERNS_14TensorIteratorERKN3c106ScalarES9_ENKUlvE_clEvENKUlvE7_clEvEUlNS6_7complexIfEESD_SD_E_EEvRNS_18TensorIteratorBaseERKT_EUliE_EEviT1_:
	.zero		1672


//--------------------- .nv.constant0._ZN2at6native27unrolled_elementwise_kernelIZZZNS0_54_GLOBAL__N__d8c5977b_16_LinearAlgebra_cu_35b291db_316116addr_kernel_cudaERNS_14TensorIteratorERKN3c106ScalarES8_ENKUlvE_clEvENKUlvE7_clEvEUlNS5_7complexIfEESC_SC_E_St5arrayIPcLm4EELi4E23TrivialOffsetCalculatorILi3EjESH_ILi1EjENS0_6memory12LoadWithCastILi3EEENSK_13StoreWithCastILi1EEEEEviT_T0_T2_T3_T4_T5_ --------------------------
	.section	.nv.constant0._ZN2at6native27unrolled_elementwise_kernelIZZZNS0_54_GLOBAL__N__d8c5977b_16_LinearAlgebra_cu_35b291db_316116addr_kernel_cudaERNS_14TensorIteratorERKN3c106ScalarES8_ENKUlvE_clEvENKUlvE7_clEvEUlNS5_7complexIfEESC_SC_E_St5arrayIPcLm4EELi4E23TrivialOffsetCalculatorILi3EjESH_ILi1EjENS0_6memory12LoadWithCastILi3EEENSK_13StoreWithCastILi1EEEEEviT_T0_T2_T3_T4_T5_,"a",@progbits
	.sectionflags	@""
	.align	4
.nv.constant0._ZN2at6native27unrolled_elementwise_kernelIZZZNS0_54_GLOBAL__N__d8c5977b_16_LinearAlgebra_cu_35b291db_316116addr_kernel_cudaERNS_14TensorIteratorERKN3c106ScalarES8_ENKUlvE_clEvENKUlvE7_clEvEUlNS5_7complexIfEESC_SC_E_St5arrayIPcLm4EELi4E23TrivialOffsetCalculatorILi3EjESH_ILi1EjENS0_6memory12LoadWithCastILi3EEENSK_13StoreWithCastILi1EEEEEviT_T0_T2_T3_T4_T5_:
	.zero		980


//--------------------- .nv.constant0._ZN2at6native18elementwise_kernelILi128ELi2EZNS0_22gpu_kernel_impl_nocastIZZZNS0_54_GLOBAL__N__d8c5977b_16_LinearAlgebra_cu_35b291db_316116addr_kernel_cudaERNS_14TensorIteratorERKN3c106ScalarES9_ENKUlvE_clEvENKUlvE7_clEvEUlNS6_7complexIfEESD_SD_E_EEvRNS_18TensorIteratorBaseERKT_EUliE_EEviT1_ --------------------------
	.section	.nv.constant0._ZN2at6native18elementwise_kernelILi128ELi2EZNS0_22gpu_kernel_impl_nocastIZZZNS0_54_GLOBAL__N__d8c5977b_16_LinearAlgebra_cu_35b291db_316116addr_kernel_cudaERNS_14TensorIteratorERKN3c106ScalarES9_ENKUlvE_clEvENKUlvE7_clEvEUlNS6_7complexIfEESD_SD_E_EEvRNS_18TensorIteratorBaseERKT_EUliE_EEviT1_,"a",@progbits
	.sectionflags	@""
	.align	4
.nv.constant0._ZN2at6native18elementwise_kernelILi128ELi2EZNS0_22gpu_kernel_impl_nocastIZZZNS0_54_GLOBAL__N__d8c5977b_16_LinearAlgebra_cu_35b291db_316116addr_kernel_cudaERNS_14TensorIteratorERKN3c106ScalarES9_ENKUlvE_clEvENKUlvE7_clEvEUlNS6_7complexIfEESD_SD_E_EEvRNS_18TensorIteratorBaseERKT_EUliE_EEviT1_:
	.zero		1664


//--------------------- .nv.constant0._ZN2at6native27unrolled_elementwise_kernelIZZZNS0_54_GLOBAL__N__d8c5977b_16_LinearAlgebra_cu_35b291db_316116addr_kernel_cudaERNS_14TensorIteratorERKN3c106ScalarES8_ENKUlvE_clEvENKUlvE7_clEvEUlNS5_7complexIfEESC_SC_E_St5arrayIPcLm4EELi4E23TrivialOffsetCalculatorILi3EjESH_ILi1EjENS0_6memory15LoadWithoutCastENSK_16StoreWithoutCastEEEviT_T0_T2_T3_T4_T5_ --------------------------
	.section	.nv.constant0._ZN2at6native27unrolled_elementwise_kernelIZZZNS0_54_GLOBAL__N__d8c5977b_16_LinearAlgebra_cu_35b291db_316116addr_kernel_cudaERNS_14TensorIteratorERKN3c106ScalarES8_ENKUlvE_clEvENKUlvE7_clEvEUlNS5_7complexIfEESC_SC_E_St5arrayIPcLm4EELi4E23TrivialOffsetCalculatorILi3EjESH_ILi1EjENS0_6memory15LoadWithoutCastENSK_16StoreWithoutCastEEEviT_T0_T2_T3_T4_T5_,"a",@progbits
	.sectionflags	@""
	.align	4
.nv.constant0._ZN2at6native27unrolled_elementwise_kernelIZZZNS0_54_GLOBAL__N__d8c5977b_16_LinearAlgebra_cu_35b291db_316116addr_kernel_cudaERNS_14TensorIteratorERKN3c106ScalarES8_ENKUlvE_clEvENKUlvE7_clEvEUlNS5_7complexIfEESC_SC_E_St5arrayIPcLm4EELi4E23TrivialOffsetCalculatorILi3EjESH_ILi1EjENS0_6memory15LoadWithoutCastENSK_16StoreWithoutCastEEEviT_T0_T2_T3_T4_T5_:
	.zero		956


//--------------------- .nv.constant0._ZN2at6native29vectorized_elementwise_kernelILi2EZZZNS0_54_GLOBAL__N__d8c5977b_16_LinearAlgebra_cu_35b291db_316116addr_kernel_cudaERNS_14TensorIteratorERKN3c106ScalarES8_ENKUlvE_clEvENKUlvE7_clEvEUlNS5_7complexIfEESC_SC_E_St5arrayIPcLm4EEEEviT0_T1_ --------------------------
	.section	.nv.constant0._ZN2at6native29vectorized_elementwise_kernelILi2EZZZNS0_54_GLOBAL__N__d8c5977b_16_LinearAlgebra_cu_35b291db_316116addr_kernel_cudaERNS_14TensorIteratorERKN3c106ScalarES8_ENKUlvE_clEvENKUlvE7_clEvEUlNS5_7complexIfEESC_SC_E_St5arrayIPcLm4EEEEviT0_T1_,"a",@progbits
	.sectionflags	@""
	.align	4
.nv.constant0._ZN2at6native29vectorized_elementwise_kernelILi2EZZZNS0_54_GLOBAL__N__d8c5977b_16_LinearAlgebra_cu_35b291db_316116addr_kernel_cudaERNS_14TensorIteratorERKN3c106ScalarES8_ENKUlvE_clEvENKUlvE7_clEvEUlNS5_7complexIfEESC_SC_E_St5arrayIPcLm4EEEEviT0_T1_:
	.zero		952


//--------------------- .nv.constant0._ZN2at6native29vectorized_elementwise_kernelILi4EZZZNS0_54_GLOBAL__N__d8c5977b_16_LinearAlgebra_cu_35b291db_316116addr_kernel_cudaERNS_14TensorIteratorERKN3c106ScalarES8_ENKUlvE_clEvENKUlvE7_clEvEUlNS5_7complexIfEESC_SC_E_St5arrayIPcLm4EEEEviT0_T1_ --------------------------
	.section	.nv.constant0._ZN2at6native29vectorized_elementwise_kernelILi4EZZZNS0_54_GLOBAL__N__d8c5977b_16_LinearAlgebra_cu_35b291db_316116addr_kernel_cudaERNS_14TensorIteratorERKN3c106ScalarES8_ENKUlvE_clEvENKUlvE7_clEvEUlNS5_7complexIfEESC_SC_E_St5arrayIPcLm4EEEEviT0_T1_,"a",@progbits
	.sectionflags	@""
	.align	4
.nv.constant0._ZN2at6native29vectorized_elementwise_kernelILi4EZZZNS0_54_GLOBAL__N__d8c5977b_16_LinearAlgebra_cu_35b291db_316116addr_kernel_cudaERNS_14TensorIteratorERKN3c106ScalarES8_ENKUlvE_clEvENKUlvE7_clEvEUlNS5_7complexIfEESC_SC_E_St5arrayIPcLm4EEEEviT0_T1_:
	.zero		952


//--------------------- .nv.constant0._ZN2at6native29vectorized_elementwise_kernelILi8EZZZNS0_54_GLOBAL__N__d8c5977b_16_LinearAlgebra_cu_35b291db_316116addr_kernel_cudaERNS_14TensorIteratorERKN3c106ScalarES8_ENKUlvE_clEvENKUlvE7_clEvEUlNS5_7complexIfEESC_SC_E_St5arrayIPcLm4EEEEviT0_T1_ --------------------------
	.section	.nv.constant0._ZN2at6native29vectorized_elementwise_kernelILi8EZZZNS0_54_GLOBAL__N__d8c5977b_16_LinearAlgebra_cu_35b291db_316116addr_kernel_cudaERNS_14TensorIteratorERKN3c106ScalarES8_ENKUlvE_clEvENKUlvE7_clEvEUlNS5_7complexIfEESC_SC_E_St5arrayIPcLm4EEEEviT0_T1_,"a",@progbits
	.sectionflags	@""
	.align	4
.nv.constant0._ZN2at6native29vectorized_elementwise_kernelILi8EZZZNS0_54_GLOBAL__N__d8c5977b_16_LinearAlgebra_cu_35b291db_316116addr_kernel_cudaERNS_14TensorIteratorERKN3c106ScalarES8_ENKUlvE_clEvENKUlvE7_clEvEUlNS5_7complexIfEESC_SC_E_St5arrayIPcLm4EEEEviT0_T1_:
	.zero		952


//--------------------- .nv.constant0._ZN2at6native18elementwise_kernelILi128ELi4EZNS0_15gpu_kernel_implIZZZNS0_54_GLOBAL__N__d8c5977b_16_LinearAlgebra_cu_35b291db_316116addr_kernel_cudaERNS_14TensorIteratorERKN3c106ScalarES9_ENKUlvE_clEvENKUlvE6_clEvEUlNS6_7complexIdEESD_SD_E0_EEvRNS_18TensorIteratorBaseERKT_EUliE_EEviT1_ --------------------------
	.section	.nv.constant0._ZN2at6native18elementwise_kernelILi128ELi4EZNS0_15gpu_kernel_implIZZZNS0_54_GLOBAL__N__d8c5977b_16_LinearAlgebra_cu_35b291db_316116addr_kernel_cudaERNS_14TensorIteratorERKN3c106ScalarES9_ENKUlvE_clEvENKUlvE6_clEvEUlNS6_7complexIdEESD_SD_E0_EEvRNS_18TensorIteratorBaseERKT_EUliE_EEviT1_,"a",@progbits
	.sectionflags	@""
	.align	4
.nv.constant0._ZN2at6native18elementwise_kernelILi128ELi4EZNS0_15gpu_kernel_implIZZZNS0_54_GLOBAL__N__d8c5977b_16_LinearAlgebra_cu_35b291db_316116addr_kernel_cudaERNS_14TensorIteratorERKN3c106ScalarES9_ENKUlvE_clEvENKUlvE6_clEvEUlNS6_7complexIdEESD_SD_E0_EEvRNS_18TensorIteratorBaseERKT_EUliE_EEviT1_:
	.zero		1712


//--------------------- .nv.constant0._ZN2at6native27unrolled_elementwise_kernelIZZZNS0_54_GLOBAL__N__d8c5977b_16_LinearAlgebra_cu_35b291db_316116addr_kernel_cudaERNS_14TensorIteratorERKN3c106ScalarES8_ENKUlvE_clEvENKUlvE6_clEvEUlNS5_7complexIdEESC_SC_E0_St5arrayIPcLm4EELi4E23TrivialOffsetCalculatorILi3EjESH_ILi1EjENS0_6memory12LoadWithCastILi3EEENSK_13StoreWithCastILi1EEEEEviT_T0_T2_T3_T4_T5_ --------------------------
	.section	.nv.constant0._ZN2at6native27unrolled_elementwise_kernelIZZZNS0_54_GLOBAL__N__d8c5977b_16_LinearAlgebra_cu_35b291db_316116addr_kernel_cudaERNS_14TensorIteratorERKN3c106ScalarES8_ENKUlvE_clEvENKUlvE6_clEvEUlNS5_7complexIdEESC_SC_E0_St5arrayIPcLm4EELi4E23TrivialOffsetCalculatorILi3EjESH_ILi1EjENS0_6memory12LoadWithCastILi3EEENSK_13StoreWithCastILi1EEEEEviT_T0_T2_T3_T4_T5_,"a",@progbits
	.sectionflags	@""
	.align	4
.nv.constant0._ZN2at6native27unrolled_elementwise_kernelIZZZNS0_54_GLOBAL__N__d8c5977b_16_LinearAlgebra_cu_35b291db_316116addr_kernel_cudaERNS_14TensorIteratorERKN3c106ScalarES8_ENKUlvE_clEvENKUlvE6_clEvEUlNS5_7complexIdEESC_SC_E0_St5arrayIPcLm4EELi4E23TrivialOffsetCalculatorILi3EjESH_ILi1EjENS0_6memory12LoadWithCastILi3EEENSK_13StoreWithCastILi1EEEEEviT_T0_T2_T3_T4_T5_:
	.zero		1020


//--------------------- .nv.constant0._ZN2at6native18elementwise_kernelILi128ELi2EZNS0_22gpu_kernel_impl_nocastIZZZNS0_54_GLOBAL__N__d8c5977b_16_LinearAlgebra_cu_35b291db_316116addr_kernel_cudaERNS_14TensorIteratorERKN3c106ScalarES9_ENKUlvE_clEvENKUlvE6_clEvEUlNS6_7complexIdEESD_SD_E0_EEvRNS_18TensorIteratorBaseERKT_EUliE_EEviT1_ --------------------------
	.section	.nv.constant0._ZN2at6native18elementwise_kernelILi128ELi2EZNS0_22gpu_kernel_impl_nocastIZZZNS0_54_GLOBAL__N__d8c5977b_16_LinearAlgebra_cu_35b291db_316116addr_kernel_cudaERNS_14TensorIteratorERKN3c106ScalarES9_ENKUlvE_clEvENKUlvE6_clEvEUlNS6_7complexIdEESD_SD_E0_EEvRNS_18TensorIteratorBaseERKT_EUliE_EEviT1_,"a",@progbits
	.sectionflags	@""
	.align	4
.nv.constant0._ZN2at6native18elementwise_kernelILi128ELi2EZNS0_22gpu_kernel_impl_nocastIZZZNS0_54_GLOBAL__N__d8c5977b_16_LinearAlgebra_cu_35b291db_316116addr_kernel_cudaERNS_14TensorIteratorERKN3c106ScalarES9_ENKUlvE_clEvENKUlvE6_clEvEUlNS6_7complexIdEESD_SD_E0_EEvRNS_18TensorIteratorBaseERKT_EUliE_EEviT1_:
	.zero		1712


//--------------------- .nv.constant0._ZN2at6native27unrolled_elementwise_kernelIZZZNS0_54_GLOBAL__N__d8c5977b_16_LinearAlgebra_cu_35b291db_316116addr_kernel_cudaERNS_14TensorIteratorERKN3c106ScalarES8_ENKUlvE_clEvENKUlvE6_clEvEUlNS5_7complexIdEESC_SC_E0_St5arrayIPcLm4EELi4E23TrivialOffsetCalculatorILi3EjESH_ILi1EjENS0_6memory15LoadWithoutCastENSK_16StoreWithoutCastEEEviT_T0_T2_T3_T4_T5_ --------------------------
	.section	.nv.constant0._ZN2at6native27unrolled_elementwise_kernelIZZZNS0_54_GLOBAL__N__d8c5977b_16_LinearAlgebra_cu_35b291db_316116addr_kernel_cudaERNS_14TensorIteratorERKN3c106ScalarES8_ENKUlvE_clEvENKUlvE6_clEvEUlNS5_7complexIdEESC_SC_E0_St5arrayIPcLm4EELi4E23TrivialOffsetCalculatorILi3EjESH_ILi1EjENS0_6memory15LoadWithoutCastENSK_16StoreWithoutCastEEEviT_T0_T2_T3_T4_T5_,"a",@progbits
	.sectionflags	@""
	.align	4
.nv.constant0._ZN2at6native27unrolled_elementwise_kernelIZZZNS0_54_GLOBAL__N__d8c5977b_16_LinearAlgebra_cu_35b291db_316116addr_kernel_cudaERNS_14TensorIteratorERKN3c106ScalarES8_ENKUlvE_clEvENKUlvE6_clEvEUlNS5_7complexIdEESC_SC_E0_St5arrayIPcLm4EELi4E23TrivialOffsetCalculatorILi3EjESH_ILi1EjENS0_6memory15LoadWithoutCastENSK_16StoreWithoutCastEEEviT_T0_T2_T3_T4_T5_:
	.zero		996


//--------------------- .nv.constant0._ZN2at6native29vectorized_elementwise_kernelILi2EZZZNS0_54_GLOBAL__N__d8c5977b_16_LinearAlgebra_cu_35b291db_316116addr_kernel_cudaERNS_14TensorIteratorERKN3c106ScalarES8_ENKUlvE_clEvENKUlvE6_clEvEUlNS5_7complexIdEESC_SC_E0_St5arrayIPcLm4EEEEviT0_T1_ --------------------------
	.section	.nv.constant0._ZN2at6native29vectorized_elementwise_kernelILi2EZZZNS0_54_GLOBAL__N__d8c5977b_16_LinearAlgebra_cu_35b291db_316116addr_kernel_cudaERNS_14TensorIteratorERKN3c106ScalarES8_ENKUlvE_clEvENKUlvE6_clEvEUlNS5_7complexIdEESC_SC_E0_St5arrayIPcLm4EEEEviT0_T1_,"a",@progbits
	.sectionflags	@""
	.align	4
.nv.constant0._ZN2at6native29vectorized_elementwise_kernelILi2EZZZNS0_54_GLOBAL__N__d8c5977b_16_LinearAlgebra_cu_35b291db_316116addr_kernel_cudaERNS_14TensorIteratorERKN3c106ScalarES8_ENKUlvE_clEvENKUlvE6_clEvEUlNS5_7complexIdEESC_SC_E0_St5arrayIPcLm4EEEEviT0_T1_:
	.zero		992


//--------------------- .nv.constant0._ZN2at6native29vectorized_elementwise_kernelILi4EZZZNS0_54_GLOBAL__N__d8c5977b_16_LinearAlgebra_cu_35b291db_316116addr_kernel_cudaERNS_14TensorIteratorERKN3c106ScalarES8_ENKUlvE_clEvENKUlvE6_clEvEUlNS5_7complexIdEESC_SC_E0_St5arrayIPcLm4EEEEviT0_T1_ --------------------------
	.section	.nv.constant0._ZN2at6native29vectorized_elementwise_kernelILi4EZZZNS0_54_GLOBAL__N__d8c5977b_16_LinearAlgebra_cu_35b291db_316116addr_kernel_cudaERNS_14TensorIteratorERKN3c106ScalarES8_ENKUlvE_clEvENKUlvE6_clEvEUlNS5_7complexIdEESC_SC_E0_St5arrayIPcLm4EEEEviT0_T1_,"a",@progbits
	.sectionflags	@""
	.align	4
.nv.constant0._ZN2at6native29vectorized_elementwise_kernelILi4EZZZNS0_54_GLOBAL__N__d8c5977b_16_LinearAlgebra_cu_35b291db_316116addr_kernel_cudaERNS_14TensorIteratorERKN3c106ScalarES8_ENKUlvE_clEvENKUlvE6_clEvEUlNS5_7complexIdEESC_SC_E0_St5arrayIPcLm4EEEEviT0_T1_:
	.zero		992


//--------------------- .nv.constant0._ZN2at6native29vectorized_elementwise_kernelILi8EZZZNS0_54_GLOBAL__N__d8c5977b_16_LinearAlgebra_cu_35b291db_316116addr_kernel_cudaERNS_14TensorIteratorERKN3c106ScalarES8_ENKUlvE_clEvENKUlvE6_clEvEUlNS5_7complexIdEESC_SC_E0_St5arrayIPcLm4EEEEviT0_T1_ --------------------------
	.section	.nv.constant0._ZN2at6native29vectorized_elementwise_kernelILi8EZZZNS0_54_GLOBAL__N__d8c5977b_16_LinearAlgebra_cu_35b291db_316116addr_kernel_cudaERNS_14TensorIteratorERKN3c106ScalarES8_ENKUlvE_clEvENKUlvE6_clEvEUlNS5_7complexIdEESC_SC_E0_St5arrayIPcLm4EEEEviT0_T1_,"a",@progbits
	.sectionflags	@""
	.align	4
.nv.constant0._ZN2at6native29vectorized_elementwise_kernelILi8EZZZNS0_54_GLOBAL__N__d8c5977b_16_LinearAlgebra_cu_35b291db_316116addr_kernel_cudaERNS_14TensorIteratorERKN3c106ScalarES8_ENKUlvE_clEvENKUlvE6_clEvEUlNS5_7complexIdEESC_SC_E0_St5arrayIPcLm4EEEEviT0_T1_:
	.zero		992


//--------------------- .nv.constant0._ZN2at6native18elementwise_kernelILi128ELi4EZNS0_15gpu_kernel_implIZZZNS0_54_GLOBAL__N__d8c5977b_16_LinearAlgebra_cu_35b291db_316116addr_kernel_cudaERNS_14TensorIteratorERKN3c106ScalarES9_ENKUlvE_clEvENKUlvE6_clEvEUlNS6_7complexIdEESD_SD_E_EEvRNS_18TensorIteratorBaseERKT_EUliE_EEviT1_ --------------------------
	.section	.nv.constant0._ZN2at6native18elementwise_kernelILi128ELi4EZNS0_15gpu_kernel_implIZZZNS0_54_GLOBAL__N__d8c5977b_16_LinearAlgebra_cu_35b291db_316116addr_kernel_cudaERNS_14TensorIteratorERKN3c106ScalarES9_ENKUlvE_clEvENKUlvE6_clEvEUlNS6_7complexIdEESD_SD_E_EEvRNS_18TensorIteratorBaseERKT_EUliE_EEviT1_,"a",@progbits
	.sectionflags	@""
	.align	4
.nv.constant0._ZN2at6native18elementwise_kernelILi128ELi4EZNS0_15gpu_kernel_implIZZZNS0_54_GLOBAL__N__d8c5977b_16_LinearAlgebra_cu_35b291db_316116addr_kernel_cudaERNS_14TensorIteratorERKN3c106ScalarES9_ENKUlvE_clEvENKUlvE6_clEvEUlNS6_7complexIdEESD_SD_E_EEvRNS_18TensorIteratorBaseERKT_EUliE_EEviT1_:
	.zero		1696


//--------------------- .nv.constant0._ZN2at6native27unrolled_elementwise_kernelIZZZNS0_54_GLOBAL__N__d8c5977b_16_LinearAlgebra_cu_35b291db_316116addr_kernel_cudaERNS_14TensorIteratorERKN3c106ScalarES8_ENKUlvE_clEvENKUlvE6_clEvEUlNS5_7complexIdEESC_SC_E_St5arrayIPcLm4EELi4E23TrivialOffsetCalculatorILi3EjESH_ILi1EjENS0_6memory12LoadWithCastILi3EEENSK_13StoreWithCastILi1EEEEEviT_T0_T2_T3_T4_T5_ --------------------------
	.section	.nv.constant0._ZN2at6native27unrolled_elementwise_kernelIZZZNS0_54_GLOBAL__N__d8c5977b_16_LinearAlgebra_cu_35b291db_316116addr_kernel_cudaERNS_14TensorIteratorERKN3c106ScalarES8_ENKUlvE_clEvENKUlvE6_clEvEUlNS5_7complexIdEESC_SC_E_St5arrayIPcLm4EELi4E23TrivialOffsetCalculatorILi3EjESH_ILi1EjENS0_6memory12LoadWithCastILi3EEENSK_13StoreWithCastILi1EEEEEviT_T0_T2_T3_T4_T5_,"a",@progbits
	.sectionflags	@""
	.align	4
.nv.constant0._ZN2at6native27unrolled_elementwise_kernelIZZZNS0_54_GLOBAL__N__d8c5977b_16_LinearAlgebra_cu_35b291db_316116addr_kernel_cudaERNS_14TensorIteratorERKN3c106ScalarES8_ENKUlvE_clEvENKUlvE6_clEvEUlNS5_7complexIdEESC_SC_E_St5arrayIPcLm4EELi4E23TrivialOffsetCalculatorILi3EjESH_ILi1EjENS0_6memory12LoadWithCastILi3EEENSK_13StoreWithCastILi1EEEEEviT_T0_T2_T3_T4_T5_:
	.zero		1004


//--------------------- .nv.constant0._ZN2at6native18elementwise_kernelILi128ELi2EZNS0_22gpu_kernel_impl_nocastIZZZNS0_54_GLOBAL__N__d8c5977b_16_LinearAlgebra_cu_35b291db_316116addr_kernel_cudaERNS_14TensorIteratorERKN3c106ScalarES9_ENKUlvE_clEvENKUlvE6_clEvEUlNS6_7complexIdEESD_SD_E_EEvRNS_18TensorIteratorBaseERKT_EUliE_EEviT1_ --------------------------
	.section	.nv.constant0._ZN2at6native18elementwise_kernelILi128ELi2EZNS0_22gpu_kernel_impl_nocastIZZZNS0_54_GLOBAL__N__d8c5977b_16_LinearAlgebra_cu_35b291db_316116addr_kernel_cudaERNS_14TensorIteratorERKN3c106ScalarES9_ENKUlvE_clEvENKUlvE6_clEvEUlNS6_7complexIdEESD_SD_E_EEvRNS_18TensorIteratorBaseERKT_EUliE_EEviT1_,"a",@progbits
	.sectionflags	@""
	.align	4
.nv.constant0._ZN2at6native18elementwise_kernelILi128ELi2EZNS0_22gpu_kernel_impl_nocastIZZZNS0_54_GLOBAL__N__d8c5977b_16_LinearAlgebra_cu_35b291db_316116addr_kernel_cudaERNS_14TensorIteratorERKN3c106ScalarES9_ENKUlvE_clEvENKUlvE6_clEvEUlNS6_7complexIdEESD_SD_E_EEvRNS_18TensorIteratorBaseERKT_EUliE_EEviT1_:
	.zero		1696


//--------------------- .nv.constant0._ZN2at6native27unrolled_elementwise_kernelIZZZNS0_54_GLOBAL__N__d8c5977b_16_LinearAlgebra_cu_35b291db_316116addr_kernel_cudaERNS_14TensorIteratorERKN3c106ScalarES8_ENKUlvE_clEvENKUlvE6_clEvEUlNS5_7complexIdEESC_SC_E_St5arrayIPcLm4EELi4E23TrivialOffsetCalculatorILi3EjESH_ILi1EjENS0_6memory15LoadWithoutCastENSK_16StoreWithoutCastEEEviT_T0_T2_T3_T4_T5_ --------------------------
	.section	.nv.constant0._ZN2at6native27unrolled_elementwise_kernelIZZZNS0_54_GLOBAL__N__d8c5977b_16_LinearAlgebra_cu_35b291db_316116addr_kernel_cudaERNS_14TensorIteratorERKN3c106ScalarES8_ENKUlvE_clEvENKUlvE6_clEvEUlNS5_7complexIdEESC_SC_E_St5arrayIPcLm4EELi4E23TrivialOffsetCalculatorILi3EjESH_ILi1EjENS0_6memory15LoadWithoutCastENSK_16StoreWithoutCastEEEviT_T0_T2_T3_T4_T5_,"a",@progbits
	.sectionflags	@""
	.align	4
.nv.constant0._ZN2at6native27unrolled_elementwise_kernelIZZZNS0_54_GLOBAL__N__d8c5977b_16_LinearAlgebra_cu_35b291db_316116addr_kernel_cudaERNS_14TensorIteratorERKN3c106ScalarES8_ENKUlvE_clEvENKUlvE6_clEvEUlNS5_7complexIdEESC_SC_E_St5arrayIPcLm4EELi4E23TrivialOffsetCalculatorILi3EjESH_ILi1EjENS0_6memory15LoadWithoutCastENSK_16StoreWithoutCastEEEviT_T0_T2_T3_T4_T5_:
	.zero		980


//--------------------- .nv.constant0._ZN2at6native29vectorized_elementwise_kernelILi2EZZZNS0_54_GLOBAL__N__d8c5977b_16_LinearAlgebra_cu_35b291db_316116addr_kernel_cudaERNS_14TensorIteratorERKN3c106ScalarES8_ENKUlvE_clEvENKUlvE6_clEvEUlNS5_7complexIdEESC_SC_E_St5arrayIPcLm4EEEEviT0_T1_ --------------------------
	.section	.nv.constant0._ZN2at6native29vectorized_elementwise_kernelILi2EZZZNS0_54_GLOBAL__N__d8c5977b_16_LinearAlgebra_cu_35b291db_316116addr_kernel_cudaERNS_14TensorIteratorERKN3c106ScalarES8_ENKUlvE_clEvENKUlvE6_clEvEUlNS5_7complexIdEESC_SC_E_St5arrayIPcLm4EEEEviT0_T1_,"a",@progbits
	.sectionflags	@""
	.align	4
.nv.constant0._ZN2at6native29vectorized_elementwise_kernelILi2EZZZNS0_54_GLOBAL__N__d8c5977b_16_LinearAlgebra_cu_35b291db_316116addr_kernel_cudaERNS_14TensorIteratorERKN3c106ScalarES8_ENKUlvE_clEvENKUlvE6_clEvEUlNS5_7complexIdEESC_SC_E_St5arrayIPcLm4EEEEviT0_T1_:
	.zero		976


//--------------------- .nv.constant0._ZN2at6native29vectorized_elementwise_kernelILi4EZZZNS0_54_GLOBAL__N__d8c5977b_16_LinearAlgebra_cu_35b291db_316116addr_kernel_cudaERNS_14TensorIteratorERKN3c106ScalarES8_ENKUlvE_clEvENKUlvE6_clEvEUlNS5_7complexIdEESC_SC_E_St5arrayIPcLm4EEEEviT0_T1_ --------------------------
	.section	.nv.constant0._ZN2at6native29vectorized_elementwise_kernelILi4EZZZNS0_54_GLOBAL__N__d8c5977b_16_LinearAlgebra_cu_35b291db_316116addr_kernel_cudaERNS_14TensorIteratorERKN3c106ScalarES8_ENKUlvE_clEvENKUlvE6_clEvEUlNS5_7complexIdEESC_SC_E_St5arrayIPcLm4EEEEviT0_T1_,"a",@progbits
	.sectionflags	@""
	.align	4
.nv.constant0._ZN2at6native29vectorized_elementwise_kernelILi4EZZZNS0_54_GLOBAL__N__d8c5977b_16_LinearAlgebra_cu_35b291db_316116addr_kernel_cudaERNS_14TensorIteratorERKN3c106ScalarES8_ENKUlvE_clEvENKUlvE6_clEvEUlNS5_7complexIdEESC_SC_E_St5arrayIPcLm4EEEEviT0_T1_:
	.zero		976


//--------------------- .nv.constant0._ZN2at6native29vectorized_elementwise_kernelILi8EZZZNS0_54_GLOBAL__N__d8c5977b_16_LinearAlgebra_cu_35b291db_316116addr_kernel_cudaERNS_14TensorIteratorERKN3c106ScalarES8_ENKUlvE_clEvENKUlvE6_clEvEUlNS5_7complexIdEESC_SC_E_St5arrayIPcLm4EEEEviT0_T1_ --------------------------
	.section	.nv.constant0._ZN2at6native29vectorized_elementwise_kernelILi8EZZZNS0_54_GLOBAL__N__d8c5977b_16_LinearAlgebra_cu_35b291db_316116addr_kernel_cudaERNS_14TensorIteratorERKN3c106ScalarES8_ENKUlvE_clEvENKUlvE6_clEvEUlNS5_7complexIdEESC_SC_E_St5arrayIPcLm4EEEEviT0_T1_,"a",@progbits
	.sectionflags	@""
	.align	4
.nv.constant0._ZN2at6native29vectorized_elementwise_kernelILi8EZZZNS0_54_GLOBAL__N__d8c5977b_16_LinearAlgebra_cu_35b291db_316116addr_kernel_cudaERNS_14TensorIteratorERKN3c106ScalarES8_ENKUlvE_clEvENKUlvE6_clEvEUlNS5_7complexIdEESC_SC_E_St5arrayIPcLm4EEEEviT0_T1_:
	.zero		976


//--------------------- .nv.constant0._ZN2at6native18elementwise_kernelILi128ELi4EZNS0_15gpu_kernel_implIZZZNS0_54_GLOBAL__N__d8c5977b_16_LinearAlgebra_cu_35b291db_316116addr_kernel_cudaERNS_14TensorIteratorERKN3c106ScalarES9_ENKUlvE_clEvENKUlvE5_clEvEUlfffE0_EEvRNS_18TensorIteratorBaseERKT_EUliE_EEviT1_ --------------------------
	.section	.nv.constant0._ZN2at6native18elementwise_kernelILi128ELi4EZNS0_15gpu_kernel_implIZZZNS0_54_GLOBAL__N__d8c5977b_16_LinearAlgebra_cu_35b291db_316116addr_kernel_cudaERNS_14TensorIteratorERKN3c106ScalarES9_ENKUlvE_clEvENKUlvE5_clEvEUlfffE0_EEvRNS_18TensorIteratorBaseERKT_EUliE_EEviT1_,"a",@progbits
	.sectionflags	@""
	.align	4
.nv.constant0._ZN2at6native18elementwise_kernelILi128ELi4EZNS0_15gpu_kernel_implIZZZNS0_54_GLOBAL__N__d8c5977b_16_LinearAlgebra_cu_35b291db_316116addr_kernel_cudaERNS_14TensorIteratorERKN3c106ScalarES9_ENKUlvE_clEvENKUlvE5_clEvEUlfffE0_EEvRNS_18TensorIteratorBaseERKT_EUliE_EEviT1_:
	.zero		1672


//--------------------- .nv.constant0._ZN2at6native27unrolled_elementwise_kernelIZZZNS0_54_GLOBAL__N__d8c5977b_16_LinearAlgebra_cu_35b291db_316116addr_kernel_cudaERNS_14TensorIteratorERKN3c106ScalarES8_ENKUlvE_clEvENKUlvE5_clEvEUlfffE0_St5arrayIPcLm4EELi4E23TrivialOffsetCalculatorILi3EjESF_ILi1EjENS0_6memory12LoadWithCastILi3EEENSI_13StoreWithCastILi1EEEEEviT_T0_T2_T3_T4_T5_ --------------------------
	.section	.nv.constant0._ZN2at6native27unrolled_elementwise_kernelIZZZNS0_54_GLOBAL__N__d8c5977b_16_LinearAlgebra_cu_35b291db_316116addr_kernel_cudaERNS_14TensorIteratorERKN3c106ScalarES8_ENKUlvE_clEvENKUlvE5_clEvEUlfffE0_St5arrayIPcLm4EELi4E23TrivialOffsetCalculatorILi3EjESF_ILi1EjENS0_6memory12LoadWithCastILi3EEENSI_13StoreWithCastILi1EEEEEviT_T0_T2_T3_T4_T5_,"a",@progbits
	.sectionflags	@""
	.align	4
.nv.constant0._ZN2at6native27unrolled_elementwise_kernelIZZZNS0_54_GLOBAL__N__d8c5977b_16_LinearAlgebra_cu_35b291db_316116addr_kernel_cudaERNS_14TensorIteratorERKN3c106ScalarES8_ENKUlvE_clEvENKUlvE5_clEvEUlfffE0_St5arrayIPcLm4EELi4E23TrivialOffsetCalculatorILi3EjESF_ILi1EjENS0_6memory12LoadWithCastILi3EEENSI_13StoreWithCastILi1EEEEEviT_T0_T2_T3_T4_T5_:
	.zero		980


//--------------------- .nv.constant0._ZN2at6native18elementwise_kernelILi128ELi2EZNS0_22gpu_kernel_impl_nocastIZZZNS0_54_GLOBAL__N__d8c5977b_16_LinearAlgebra_cu_35b291db_316116addr_kernel_cudaERNS_14TensorIteratorERKN3c106ScalarES9_ENKUlvE_clEvENKUlvE5_clEvEUlfffE0_EEvRNS_18TensorIteratorBaseERKT_EUliE_EEviT1_ --------------------------
	.section	.nv.constant0._ZN2at6native18elementwise_kernelILi128ELi2EZNS0_22gpu_kernel_impl_nocastIZZZNS0_54_GLOBAL__N__d8c5977b_16_LinearAlgebra_cu_35b291db_316116addr_kernel_cudaERNS_14TensorIteratorERKN3c106ScalarES9_ENKUlvE_clEvENKUlvE5_clEvEUlfffE0_EEvRNS_18TensorIteratorBaseERKT_EUliE_EEviT1_,"a",@progbits
	.sectionflags	@""
	.align	4
.nv.constant0._ZN2at6native18elementwise_kernelILi128ELi2EZNS0_22gpu_kernel_impl_nocastIZZZNS0_54_GLOBAL__N__d8c5977b_16_LinearAlgebra_cu_35b291db_316116addr_kernel_cudaERNS_14TensorIteratorERKN3c106ScalarES9_ENKUlvE_clEvENKUlvE5_clEvEUlfffE0_EEvRNS_18TensorIteratorBaseERKT_EUliE_EEviT1_:
	.zero		1664


//--------------------- .nv.constant0._ZN2at6native27unrolled_elementwise_kernelIZZZNS0_54_GLOBAL__N__d8c5977b_16_LinearAlgebra_cu_35b291db_316116addr_kernel_cudaERNS_14TensorIteratorERKN3c106ScalarES8_ENKUlvE_clEvENKUlvE5_clEvEUlfffE0_St5arrayIPcLm4EELi4E23TrivialOffsetCalculatorILi3EjESF_ILi1EjENS0_6memory15LoadWithoutCastENSI_16StoreWithoutCastEEEviT_T0_T2_T3_T4_T5_ --------------------------
	.section	.nv.constant0._ZN2at6native27unrolled_elementwise_kernelIZZZNS0_54_GLOBAL__N__d8c5977b_16_LinearAlgebra_cu_35b291db_316116addr_kernel_cudaERNS_14TensorIteratorERKN3c106ScalarES8_ENKUlvE_clEvENKUlvE5_clEvEUlfffE0_St5arrayIPcLm4EELi4E23TrivialOffsetCalculatorILi3EjESF_ILi1EjENS0_6memory15LoadWithoutCastENSI_16StoreWithoutCastEEEviT_T0_T2_T3_T4_T5_,"a",@progbits
	.sectionflags	@""
	.align	4
.nv.constant0._ZN2at6native27unrolled_elementwise_kernelIZZZNS0_54_GLOBAL__N__d8c5977b_16_LinearAlgebra_cu_35b291db_316116addr_kernel_cudaERNS_14TensorIteratorERKN3c106ScalarES8_ENKUlvE_clEvENKUlvE5_clEvEUlfffE0_St5arrayIPcLm4EELi4E23TrivialOffsetCalculatorILi3EjESF_ILi1EjENS0_6memory15LoadWithoutCastENSI_16StoreWithoutCastEEEviT_T0_T2_T3_T4_T5_:
	.zero		956


//--------------------- .nv.constant0._ZN2at6native29vectorized_elementwise_kernelILi2EZZZNS0_54_GLOBAL__N__d8c5977b_16_LinearAlgebra_cu_35b291db_316116addr_kernel_cudaERNS_14TensorIteratorERKN3c106ScalarES8_ENKUlvE_clEvENKUlvE5_clEvEUlfffE0_St5arrayIPcLm4EEEEviT0_T1_ --------------------------
	.section	.nv.constant0._ZN2at6native29vectorized_elementwise_kernelILi2EZZZNS0_54_GLOBAL__N__d8c5977b_16_LinearAlgebra_cu_35b291db_316116addr_kernel_cudaERNS_14TensorIteratorERKN3c106ScalarES8_ENKUlvE_clEvENKUlvE5_clEvEUlfffE0_St5arrayIPcLm4EEEEviT0_T1_,"a",@progbits
	.sectionflags	@""
	.align	4
.nv.constant0._ZN2at6native29vectorized_elementwise_kernelILi2EZZZNS0_54_GLOBAL__N__d8c5977b_16_LinearAlgebra_cu_35b291db_316116addr_kernel_cudaERNS_14TensorIteratorERKN3c106ScalarES8_ENKUlvE_clEvENKUlvE5_clEvEUlfffE0_St5arrayIPcLm4EEEEviT0_T1_:
	.zero		952


//--------------------- .nv.constant0._ZN2at6native29vectorized_elementwise_kernelILi4EZZZNS0_54_GLOBAL__N__d8c5977b_16_LinearAlgebra_cu_35b291db_316116addr_kernel_cudaERNS_14TensorIteratorERKN3c106ScalarES8_ENKUlvE_clEvENKUlvE5_clEvEUlfffE0_St5arrayIPcLm4EEEEviT0_T1_ --------------------------
	.section	.nv.constant0._ZN2at6native29vectorized_elementwise_kernelILi4EZZZNS0_54_GLOBAL__N__d8c5977b_16_LinearAlgebra_cu_35b291db_316116addr_kernel_cudaERNS_14TensorIteratorERKN3c106ScalarES8_ENKUlvE_clEvENKUlvE5_clEvEUlfffE0_St5arrayIPcLm4EEEEviT0_T1_,"a",@progbits
	.sectionflags	@""
	.align	4
.nv.constant0._ZN2at6native29vectorized_elementwise_kernelILi4EZZZNS0_54_GLOBAL__N__d8c5977b_16_LinearAlgebra_cu_35b291db_316116addr_kernel_cudaERNS_14TensorIteratorERKN3c106ScalarES8_ENKUlvE_clEvENKUlvE5_clEvEUlfffE0_St5arrayIPcLm4EEEEviT0_T1_:
	.zero		952


//--------------------- .nv.constant0._ZN2at6native29vectorized_elementwise_kernelILi8EZZZNS0_54_GLOBAL__N__d8c5977b_16_LinearAlgebra_cu_35b291db_316116addr_kernel_cudaERNS_14TensorIteratorERKN3c106ScalarES8_ENKUlvE_clEvENKUlvE5_clEvEUlfffE0_St5arrayIPcLm4EEEEviT0_T1_ --------------------------
	.section	.nv.constant0._ZN2at6native29vectorized_elementwise_kernelILi8EZZZNS0_54_GLOBAL__N__d8c5977b_16_LinearAlgebra_cu_35b291db_316116addr_kernel_cudaERNS_14TensorIteratorERKN3c106ScalarES8_ENKUlvE_clEvENKUlvE5_clEvEUlfffE0_St5arrayIPcLm4EEEEviT0_T1_,"a",@progbits
	.sectionflags	@""
	.align	4
.nv.constant0._ZN2at6native29vectorized_elementwise_kernelILi8EZZZNS0_54_GLOBAL__N__d8c5977b_16_LinearAlgebra_cu_35b291db_316116addr_kernel_cudaERNS_14TensorIteratorERKN3c106ScalarES8_ENKUlvE_clEvENKUlvE5_clEvEUlfffE0_St5arrayIPcLm4EEEEviT0_T1_:
	.zero		952


//--------------------- .nv.constant0._ZN2at6native18elementwise_kernelILi128ELi4EZNS0_15gpu_kernel_implIZZZNS0_54_GLOBAL__N__d8c5977b_16_LinearAlgebra_cu_35b291db_316116addr_kernel_cudaERNS_14TensorIteratorERKN3c106ScalarES9_ENKUlvE_clEvENKUlvE5_clEvEUlfffE_EEvRNS_18TensorIteratorBaseERKT_EUliE_EEviT1_ --------------------------
	.section	.nv.constant0._ZN2at6native18elementwise_kernelILi128ELi4EZNS0_15gpu_kernel_implIZZZNS0_54_GLOBAL__N__d8c5977b_16_LinearAlgebra_cu_35b291db_316116addr_kernel_cudaERNS_14TensorIteratorERKN3c106ScalarES9_ENKUlvE_clEvENKUlvE5_clEvEUlfffE_EEvRNS_18TensorIteratorBaseERKT_EUliE_EEviT1_,"a",@progbits
	.sectionflags	@""
	.align	4
.nv.constant0._ZN2at6native18elementwise_kernelILi128ELi4EZNS0_15gpu_kernel_implIZZZNS0_54_GLOBAL__N__d8c5977b_16_LinearAlgebra_cu_35b291db_316116addr_kernel_cudaERNS_14TensorIteratorERKN3c106ScalarES9_ENKUlvE_clEvENKUlvE5_clEvEUlfffE_EEvRNS_18TensorIteratorBaseERKT_EUliE_EEviT1_:
	.zero		1672


//--------------------- .nv.constant0._ZN2at6native27unrolled_elementwise_kernelIZZZNS0_54_GLOBAL__N__d8c5977b_16_LinearAlgebra_cu_35b291db_316116addr_kernel_cudaERNS_14TensorIteratorERKN3c106ScalarES8_ENKUlvE_clEvENKUlvE5_clEvEUlfffE_St5arrayIPcLm4EELi4E23TrivialOffsetCalculatorILi3EjESF_ILi1EjENS0_6memory12LoadWithCastILi3EEENSI_13StoreWithCastILi1EEEEEviT_T0_T2_T3_T4_T5_ --------------------------
	.section	.nv.constant0._ZN2at6native27unrolled_elementwise_kernelIZZZNS0_54_GLOBAL__N__d8c5977b_16_LinearAlgebra_cu_35b291db_316116addr_kernel_cudaERNS_14TensorIteratorERKN3c106ScalarES8_ENKUlvE_clEvENKUlvE5_clEvEUlfffE_St5arrayIPcLm4EELi4E23TrivialOffsetCalculatorILi3EjESF_ILi1EjENS0_6memory12LoadWithCastILi3EEENSI_13StoreWithCastILi1EEEEEviT_T0_T2_T3_T4_T5_,"a",@progbits
	.sectionflags	@""
	.align	4
.nv.constant0._ZN2at6native27unrolled_elementwise_kernelIZZZNS0_54_GLOBAL__N__d8c5977b_16_LinearAlgebra_cu_35b291db_316116addr_kernel_cudaERNS_14TensorIteratorERKN3c106ScalarES8_ENKUlvE_clEvENKUlvE5_clEvEUlfffE_St5arrayIPcLm4EELi4E23TrivialOffsetCalculatorILi3EjESF_ILi1EjENS0_6memory12LoadWithCastILi3EEENSI_13StoreWithCastILi1EEEEEviT_T0_T2_T3_T4_T5_:
	.zero		980


//--------------------- .nv.constant0._ZN2at6native18elementwise_kernelILi128ELi2EZNS0_22gpu_kernel_impl_nocastIZZZNS0_54_GLOBAL__N__d8c5977b_16_LinearAlgebra_cu_35b291db_316116addr_kernel_cudaERNS_14TensorIteratorERKN3c106ScalarES9_ENKUlvE_clEvENKUlvE5_clEvEUlfffE_EEvRNS_18TensorIteratorBaseERKT_EUliE_EEviT1_ --------------------------
	.section	.nv.constant0._ZN2at6native18elementwise_kernelILi128ELi2EZNS0_22gpu_kernel_impl_nocastIZZZNS0_54_GLOBAL__N__d8c5977b_16_LinearAlgebra_cu_35b291db_316116addr_kernel_cudaERNS_14TensorIteratorERKN3c106ScalarES9_ENKUlvE_clEvENKUlvE5_clEvEUlfffE_EEvRNS_18TensorIteratorBaseERKT_EUliE_EEviT1_,"a",@progbits
	.sectionflags	@""
	.align	4
.nv.constant0._ZN2at6native18elementwise_kernelILi128ELi2EZNS0_22gpu_kernel_impl_nocastIZZZNS0_54_GLOBAL__N__d8c5977b_16_LinearAlgebra_cu_35b291db_316116addr_kernel_cudaERNS_14TensorIteratorERKN3c106ScalarES9_ENKUlvE_clEvENKUlvE5_clEvEUlfffE_EEvRNS_18TensorIteratorBaseERKT_EUliE_EEviT1_:
	.zero		1664


//--------------------- .nv.constant0._ZN2at6native27unrolled_elementwise_kernelIZZZNS0_54_GLOBAL__N__d8c5977b_16_LinearAlgebra_cu_35b291db_316116addr_kernel_cudaERNS_14TensorIteratorERKN3c106ScalarES8_ENKUlvE_clEvENKUlvE5_clEvEUlfffE_St5arrayIPcLm4EELi4E23TrivialOffsetCalculatorILi3EjESF_ILi1EjENS0_6memory15LoadWithoutCastENSI_16StoreWithoutCastEEEviT_T0_T2_T3_T4_T5_ --------------------------
	.section	.nv.constant0._ZN2at6native27unrolled_elementwise_kernelIZZZNS0_54_GLOBAL__N__d8c5977b_16_LinearAlgebra_cu_35b291db_316116addr_kernel_cudaERNS_14TensorIteratorERKN3c106ScalarES8_ENKUlvE_clEvENKUlvE5_clEvEUlfffE_St5arrayIPcLm4EELi4E23TrivialOffsetCalculatorILi3EjESF_ILi1EjENS0_6memory15LoadWithoutCastENSI_16StoreWithoutCastEEEviT_T0_T2_T3_T4_T5_,"a",@progbits
	.sectionflags	@""
	.align	4
.nv.constant0._ZN2at6native27unrolled_elementwise_kernelIZZZNS0_54_GLOBAL__N__d8c5977b_16_LinearAlgebra_cu_35b291db_316116addr_kernel_cudaERNS_14TensorIteratorERKN3c106ScalarES8_ENKUlvE_clEvENKUlvE5_clEvEUlfffE_St5arrayIPcLm4EELi4E23TrivialOffsetCalculatorILi3EjESF_ILi1EjENS0_6memory15LoadWithoutCastENSI_16StoreWithoutCastEEEviT_T0_T2_T3_T4_T5_:
	.zero		956


//--------------------- .nv.constant0._ZN2at6native29vectorized_elementwise_kernelILi2EZZZNS0_54_GLOBAL__N__d8c5977b_16_LinearAlgebra_cu_35b291db_316116addr_kernel_cudaERNS_14TensorIteratorERKN3c106ScalarES8_ENKUlvE_clEvENKUlvE5_clEvEUlfffE_St5arrayIPcLm4EEEEviT0_T1_ --------------------------
	.section	.nv.constant0._ZN2at6native29vectorized_elementwise_kernelILi2EZZZNS0_54_GLOBAL__N__d8c5977b_16_LinearAlgebra_cu_35b291db_316116addr_kernel_cudaERNS_14TensorIteratorERKN3c106ScalarES8_ENKUlvE_clEvENKUlvE5_clEvEUlfffE_St5arrayIPcLm4EEEEviT0_T1_,"a",@progbits
	.sectionflags	@""
	.align	4
.nv.constant0._ZN2at6native29vectorized_elementwise_kernelILi2EZZZNS0_54_GLOBAL__N__d8c5977b_16_LinearAlgebra_cu_35b291db_316116addr_kernel_cudaERNS_14TensorIteratorERKN3c106ScalarES8_ENKUlvE_clEvENKUlvE5_clEvEUlfffE_St5arrayIPcLm4EEEEviT0_T1_:
	.zero		952


//--------------------- .nv.constant0._ZN2at6native29vectorized_elementwise_kernelILi4EZZZNS0_54_GLOBAL__N__d8c5977b_16_LinearAlgebra_cu_35b291db_316116addr_kernel_cudaERNS_14TensorIteratorERKN3c106ScalarES8_ENKUlvE_clEvENKUlvE5_clEvEUlfffE_St5arrayIPcLm4EEEEviT0_T1_ --------------------------
	.section	.nv.constant0._ZN2at6native29vectorized_elementwise_kernelILi4EZZZNS0_54_GLOBAL__N__d8c5977b_16_LinearAlgebra_cu_35b291db_316116addr_kernel_cudaERNS_14TensorIteratorERKN3c106ScalarES8_ENKUlvE_clEvENKUlvE5_clEvEUlfffE_St5arrayIPcLm4EEEEviT0_T1_,"a",@progbits
	.sectionflags	@""
	.align	4
.nv.constant0._ZN2at6native29vectorized_elementwise_kernelILi4EZZZNS0_54_GLOBAL__N__d8c5977b_16_LinearAlgebra_cu_35b291db_316116addr_kernel_cudaERNS_14TensorIteratorERKN3c106ScalarES8_ENKUlvE_clEvENKUlvE5_clEvEUlfffE_St5arrayIPcLm4EEEEviT0_T1_:
	.zero		952


//--------------------- .nv.constant0._ZN2at6native29vectorized_elementwise_kernelILi8EZZZNS0_54_GLOBAL__N__d8c5977b_16_LinearAlgebra_cu_35b291db_316116addr_kernel_cudaERNS_14TensorIteratorERKN3c106ScalarES8_ENKUlvE_clEvENKUlvE5_clEvEUlfffE_St5arrayIPcLm4EEEEviT0_T1_ --------------------------
	.section	.nv.constant0._ZN2at6native29vectorized_elementwise_kernelILi8EZZZNS0_54_GLOBAL__N__d8c5977b_16_LinearAlgebra_cu_35b291db_316116addr_kernel_cudaERNS_14TensorIteratorERKN3c106ScalarES8_ENKUlvE_clEvENKUlvE5_clEvEUlfffE_St5arrayIPcLm4EEEEviT0_T1_,"a",@progbits
	.sectionflags	@""
	.align	4
.nv.constant0._ZN2at6native29vectorized_elementwise_kernelILi8EZZZNS0_54_GLOBAL__N__d8c5977b_16_LinearAlgebra_cu_35b291db_316116addr_kernel_cudaERNS_14TensorIteratorERKN3c106ScalarES8_ENKUlvE_clEvENKUlvE5_clEvEUlfffE_St5arrayIPcLm4EEEEviT0_T1_:
	.zero		952


//--------------------- .nv.constant0._ZN2at6native18elementwise_kernelILi128ELi4EZNS0_15gpu_kernel_implIZZZNS0_54_GLOBAL__N__d8c5977b_16_LinearAlgebra_cu_35b291db_316116addr_kernel_cudaERNS_14TensorIteratorERKN3c106ScalarES9_ENKUlvE_clEvENKUlvE4_clEvEUldddE0_EEvRNS_18TensorIteratorBaseERKT_EUliE_EEviT1_ --------------------------
	.section	.nv.constant0._ZN2at6native18elementwise_kernelILi128ELi4EZNS0_15gpu_kernel_implIZZZNS0_54_GLOBAL__N__d8c5977b_16_LinearAlgebra_cu_35b291db_316116addr_kernel_cudaERNS_14TensorIteratorERKN3c106ScalarES9_ENKUlvE_clEvENKUlvE4_clEvEUldddE0_EEvRNS_18TensorIteratorBaseERKT_EUliE_EEviT1_,"a",@progbits
	.sectionflags	@""
	.align	4
.nv.constant0._ZN2at6native18elementwise_kernelILi128ELi4EZNS0_15gpu_kernel_implIZZZNS0_54_GLOBAL__N__d8c5977b_16_LinearAlgebra_cu_35b291db_316116addr_kernel_cudaERNS_14TensorIteratorERKN3c106ScalarES9_ENKUlvE_clEvENKUlvE4_clEvEUldddE0_EEvRNS_18TensorIteratorBaseERKT_EUliE_EEviT1_:
	.zero		1680


//--------------------- .nv.constant0._ZN2at6native27unrolled_elementwise_kernelIZZZNS0_54_GLOBAL__N__d8c5977b_16_LinearAlgebra_cu_35b291db_316116addr_kernel_cudaERNS_14TensorIteratorERKN3c106ScalarES8_ENKUlvE_clEvENKUlvE4_clEvEUldddE0_St5arrayIPcLm4EELi4E23TrivialOffsetCalculatorILi3EjESF_ILi1EjENS0_6memory12LoadWithCastILi3EEENSI_13StoreWithCastILi1EEEEEviT_T0_T2_T3_T4_T5_ --------------------------
	.section	.nv.constant0._ZN2at6native27unrolled_elementwise_kernelIZZZNS0_54_GLOBAL__N__d8c5977b_16_LinearAlgebra_cu_35b291db_316116addr_kernel_cudaERNS_14TensorIteratorERKN3c106ScalarES8_ENKUlvE_clEvENKUlvE4_clEvEUldddE0_St5arrayIPcLm4EELi4E23TrivialOffsetCalculatorILi3EjESF_ILi1EjENS0_6memory12LoadWithCastILi3EEENSI_13StoreWithCastILi1EEEEEviT_T0_T2_T3_T4_T5_,"a",@progbits
	.sectionflags	@""
	.align	4
.nv.constant0._ZN2at6native27unrolled_elementwise_kernelIZZZNS0_54_GLOBAL__N__d8c5977b_16_LinearAlgebra_cu_35b291db_316116addr_kernel_cudaERNS_14TensorIteratorERKN3c106ScalarES8_ENKUlvE_clEvENKUlvE4_clEvEUldddE0_St5arrayIPcLm4EELi4E23TrivialOffsetCalculatorILi3EjESF_ILi1EjENS0_6memory12LoadWithCastILi3EEENSI_13StoreWithCastILi1EEEEEviT_T0_T2_T3_T4_T5_:
	.zero		988


//--------------------- .nv.constant0._ZN2at6native18elementwise_kernelILi128ELi2EZNS0_22gpu_kernel_impl_nocastIZZZNS0_54_GLOBAL__N__d8c5977b_16_LinearAlgebra_cu_35b291db_316116addr_kernel_cudaERNS_14TensorIteratorERKN3c106ScalarES9_ENKUlvE_clEvENKUlvE4_clEvEUldddE0_EEvRNS_18TensorIteratorBaseERKT_EUliE_EEviT1_ --------------------------
	.section	.nv.constant0._ZN2at6native18elementwise_kernelILi128ELi2EZNS0_22gpu_kernel_impl_nocastIZZZNS0_54_GLOBAL__N__d8c5977b_16_LinearAlgebra_cu_35b291db_316116addr_kernel_cudaERNS_14TensorIteratorERKN3c106ScalarES9_ENKUlvE_clEvENKUlvE4_clEvEUldddE0_EEvRNS_18TensorIteratorBaseERKT_EUliE_EEviT1_,"a",@progbits
	.sectionflags	@""
	.align	4
.nv.constant0._ZN2at6native18elementwise_kernelILi128ELi2EZNS0_22gpu_kernel_impl_nocastIZZZNS0_54_GLOBAL__N__d8c5977b_16_LinearAlgebra_cu_35b291db_316116addr_kernel_cudaERNS_14TensorIteratorERKN3c106ScalarES9_ENKUlvE_clEvENKUlvE4_clEvEUldddE0_EEvRNS_18TensorIteratorBaseERKT_EUliE_EEviT1_:
	.zero		1672


//--------------------- .nv.constant0._ZN2at6native27unrolled_elementwise_kernelIZZZNS0_54_GLOBAL__N__d8c5977b_16_LinearAlgebra_cu_35b291db_316116addr_kernel_cudaERNS_14TensorIteratorERKN3c106ScalarES8_ENKUlvE_clEvENKUlvE4_clEvEUldddE0_St5arrayIPcLm4EELi4E23TrivialOffsetCalculatorILi3EjESF_ILi1EjENS0_6memory15LoadWithoutCastENSI_16StoreWithoutCastEEEviT_T0_T2_T3_T4_T5_ --------------------------
	.section	.nv.constant0._ZN2at6native27unrolled_elementwise_kernelIZZZNS0_54_GLOBAL__N__d8c5977b_16_LinearAlgebra_cu_35b291db_316116addr_kernel_cudaERNS_14TensorIteratorERKN3c106ScalarES8_ENKUlvE_clEvENKUlvE4_clEvEUldddE0_St5arrayIPcLm4EELi4E23TrivialOffsetCalculatorILi3EjESF_ILi1EjENS0_6memory15LoadWithoutCastENSI_16StoreWithoutCastEEEviT_T0_T2_T3_T4_T5_,"a",@progbits
	.sectionflags	@""
	.align	4
.nv.constant0._ZN2at6native27unrolled_elementwise_kernelIZZZNS0_54_GLOBAL__N__d8c5977b_16_LinearAlgebra_cu_35b291db_316116addr_kernel_cudaERNS_14TensorIteratorERKN3c106ScalarES8_ENKUlvE_clEvENKUlvE4_clEvEUldddE0_St5arrayIPcLm4EELi4E23TrivialOffsetCalculatorILi3EjESF_ILi1EjENS0_6memory15LoadWithoutCastENSI_16StoreWithoutCastEEEviT_T0_T2_T3_T4_T5_:
	.zero		964


//--------------------- .nv.constant0._ZN2at6native29vectorized_elementwise_kernelILi2EZZZNS0_54_GLOBAL__N__d8c5977b_16_LinearAlgebra_cu_35b291db_316116addr_kernel_cudaERNS_14TensorIteratorERKN3c106ScalarES8_ENKUlvE_clEvENKUlvE4_clEvEUldddE0_St5arrayIPcLm4EEEEviT0_T1_ --------------------------
	.section	.nv.constant0._ZN2at6native29vectorized_elementwise_kernelILi2EZZZNS0_54_GLOBAL__N__d8c5977b_16_LinearAlgebra_cu_35b291db_316116addr_kernel_cudaERNS_14TensorIteratorERKN3c106ScalarES8_ENKUlvE_clEvENKUlvE4_clEvEUldddE0_St5arrayIPcLm4EEEEviT0_T1_,"a",@progbits
	.sectionflags	@""
	.align	4
.nv.constant0._ZN2at6native29vectorized_elementwise_kernelILi2EZZZNS0_54_GLOBAL__N__d8c5977b_16_LinearAlgebra_cu_35b291db_316116addr_kernel_cudaERNS_14TensorIteratorERKN3c106ScalarES8_ENKUlvE_clEvENKUlvE4_clEvEUldddE0_St5arrayIPcLm4EEEEviT0_T1_:
	.zero		960


//--------------------- .nv.constant0._ZN2at6native29vectorized_elementwise_kernelILi4EZZZNS0_54_GLOBAL__N__d8c5977b_16_LinearAlgebra_cu_35b291db_316116addr_kernel_cudaERNS_14TensorIteratorERKN3c106ScalarES8_ENKUlvE_clEvENKUlvE4_clEvEUldddE0_St5arrayIPcLm4EEEEviT0_T1_ --------------------------
	.section	.nv.constant0._ZN2at6native29vectorized_elementwise_kernelILi4EZZZNS0_54_GLOBAL__N__d8c5977b_16_LinearAlgebra_cu_35b291db_316116addr_kernel_cudaERNS_14TensorIteratorERKN3c106ScalarES8_ENKUlvE_clEvENKUlvE4_clEvEUldddE0_St5arrayIPcLm4EEEEviT0_T1_,"a",@progbits
	.sectionflags	@""
	.align	4
.nv.constant0._ZN2at6native29vectorized_elementwise_kernelILi4EZZZNS0_54_GLOBAL__N__d8c5977b_16_LinearAlgebra_cu_35b291db_316116addr_kernel_cudaERNS_14TensorIteratorERKN3c106ScalarES8_ENKUlvE_clEvENKUlvE4_clEvEUldddE0_St5arrayIPcLm4EEEEviT0_T1_:
	.zero		960


//--------------------- .nv.constant0._ZN2at6native29vectorized_elementwise_kernelILi8EZZZNS0_54_GLOBAL__N__d8c5977b_16_LinearAlgebra_cu_35b291db_316116addr_kernel_cudaERNS_14TensorIteratorERKN3c106ScalarES8_ENKUlvE_clEvENKUlvE4_clEvEUldddE0_St5arrayIPcLm4EEEEviT0_T1_ --------------------------
	.section	.nv.constant0._ZN2at6native29vectorized_elementwise_kernelILi8EZZZNS0_54_GLOBAL__N__d8c5977b_16_LinearAlgebra_cu_35b291db_316116addr_kernel_cudaERNS_14TensorIteratorERKN3c106ScalarES8_ENKUlvE_clEvENKUlvE4_clEvEUldddE0_St5arrayIPcLm4EEEEviT0_T1_,"a",@progbits
	.sectionflags	@""
	.align	4
.nv.constant0._ZN2at6native29vectorized_elementwise_kernelILi8EZZZNS0_54_GLOBAL__N__d8c5977b_16_LinearAlgebra_cu_35b291db_316116addr_kernel_cudaERNS_14TensorIteratorERKN3c106ScalarES8_ENKUlvE_clEvENKUlvE4_clEvEUldddE0_St5arrayIPcLm4EEEEviT0_T1_:
	.zero		960


//--------------------- .nv.constant0._ZN2at6native18elementwise_kernelILi128ELi4EZNS0_15gpu_kernel_implIZZZNS0_54_GLOBAL__N__d8c5977b_16_LinearAlgebra_cu_35b291db_316116addr_kernel_cudaERNS_14TensorIteratorERKN3c106ScalarES9_ENKUlvE_clEvENKUlvE4_clEvEUldddE_EEvRNS_18TensorIteratorBaseERKT_EUliE_EEviT1_ --------------------------
	.section	.nv.constant0._ZN2at6native18elementwise_kernelILi128ELi4EZNS0_15gpu_kernel_implIZZZNS0_54_GLOBAL__N__d8c5977b_16_LinearAlgebra_cu_35b291db_316116addr_kernel_cudaERNS_14TensorIteratorERKN3c106ScalarES9_ENKUlvE_clEvENKUlvE4_clEvEUldddE_EEvRNS_18TensorIteratorBaseERKT_EUliE_EEviT1_,"a",@progbits
	.sectionflags	@""
	.align	4
.nv.constant0._ZN2at6native18elementwise_kernelILi128ELi4EZNS0_15gpu_kernel_implIZZZNS0_54_GLOBAL__N__d8c5977b_16_LinearAlgebra_cu_35b291db_316116addr_kernel_cudaERNS_14TensorIteratorERKN3c106ScalarES9_ENKUlvE_clEvENKUlvE4_clEvEUldddE_EEvRNS_18TensorIteratorBaseERKT_EUliE_EEviT1_:
	.zero		1672


//--------------------- .nv.constant0._ZN2at6native27unrolled_elementwise_kernelIZZZNS0_54_GLOBAL__N__d8c5977b_16_LinearAlgebra_cu_35b291db_316116addr_kernel_cudaERNS_14TensorIteratorERKN3c106ScalarES8_ENKUlvE_clEvENKUlvE4_clEvEUldddE_St5arrayIPcLm4EELi4E23TrivialOffsetCalculatorILi3EjESF_ILi1EjENS0_6memory12LoadWithCastILi3EEENSI_13StoreWithCastILi1EEEEEviT_T0_T2_T3_T4_T5_ --------------------------
	.section	.nv.constant0._ZN2at6native27unrolled_elementwise_kernelIZZZNS0_54_GLOBAL__N__d8c5977b_16_LinearAlgebra_cu_35b291db_316116addr_kernel_cudaERNS_14TensorIteratorERKN3c106ScalarES8_ENKUlvE_clEvENKUlvE4_clEvEUldddE_St5arrayIPcLm4EELi4E23TrivialOffsetCalculatorILi3EjESF_ILi1EjENS0_6memory12LoadWithCastILi3EEENSI_13StoreWithCastILi1EEEEEviT_T0_T2_T3_T4_T5_,"a",@progbits
	.sectionflags	@""
	.align	4
.nv.constant0._ZN2at6native27unrolled_elementwise_kernelIZZZNS0_54_GLOBAL__N__d8c5977b_16_LinearAlgebra_cu_35b291db_316116addr_kernel_cudaERNS_14TensorIteratorERKN3c106ScalarES8_ENKUlvE_clEvENKUlvE4_clEvEUldddE_St5arrayIPcLm4EELi4E23TrivialOffsetCalculatorILi3EjESF_ILi1EjENS0_6memory12LoadWithCastILi3EEENSI_13StoreWithCastILi1EEEEEviT_T0_T2_T3_T4_T5_:
	.zero		980


//--------------------- .nv.constant0._ZN2at6native18elementwise_kernelILi128ELi2EZNS0_22gpu_kernel_impl_nocastIZZZNS0_54_GLOBAL__N__d8c5977b_16_LinearAlgebra_cu_35b291db_316116addr_kernel_cudaERNS_14TensorIteratorERKN3c106ScalarES9_ENKUlvE_clEvENKUlvE4_clEvEUldddE_EEvRNS_18TensorIteratorBaseERKT_EUliE_EEviT1_ --------------------------
	.section	.nv.constant0._ZN2at6native18elementwise_kernelILi128ELi2EZNS0_22gpu_kernel_impl_nocastIZZZNS0_54_GLOBAL__N__d8c5977b_16_LinearAlgebra_cu_35b291db_316116addr_kernel_cudaERNS_14TensorIteratorERKN3c106ScalarES9_ENKUlvE_clEvENKUlvE4_clEvEUldddE_EEvRNS_18TensorIteratorBaseERKT_EUliE_EEviT1_,"a",@progbits
	.sectionflags	@""
	.align	4
.nv.constant0._ZN2at6native18elementwise_kernelILi128ELi2EZNS0_22gpu_kernel_impl_nocastIZZZNS0_54_GLOBAL__N__d8c5977b_16_LinearAlgebra_cu_35b291db_316116addr_kernel_cudaERNS_14TensorIteratorERKN3c106ScalarES9_ENKUlvE_clEvENKUlvE4_clEvEUldddE_EEvRNS_18TensorIteratorBaseERKT_EUliE_EEviT1_:
	.zero		1664


//--------------------- .nv.constant0._ZN2at6native27unrolled_elementwise_kernelIZZZNS0_54_GLOBAL__N__d8c5977b_16_LinearAlgebra_cu_35b291db_316116addr_kernel_cudaERNS_14TensorIteratorERKN3c106ScalarES8_ENKUlvE_clEvENKUlvE4_clEvEUldddE_St5arrayIPcLm4EELi4E23TrivialOffsetCalculatorILi3EjESF_ILi1EjENS0_6memory15LoadWithoutCastENSI_16StoreWithoutCastEEEviT_T0_T2_T3_T4_T5_ --------------------------
	.section	.nv.constant0._ZN2at6native27unrolled_elementwise_kernelIZZZNS0_54_GLOBAL__N__d8c5977b_16_LinearAlgebra_cu_35b291db_316116addr_kernel_cudaERNS_14TensorIteratorERKN3c106ScalarES8_ENKUlvE_clEvENKUlvE4_clEvEUldddE_St5arrayIPcLm4EELi4E23TrivialOffsetCalculatorILi3EjESF_ILi1EjENS0_6memory15LoadWithoutCastENSI_16StoreWithoutCastEEEviT_T0_T2_T3_T4_T5_,"a",@progbits
	.sectionflags	@""
	.align	4
.nv.constant0._ZN2at6native27unrolled_elementwise_kernelIZZZNS0_54_GLOBAL__N__d8c5977b_16_LinearAlgebra_cu_35b291db_316116addr_kernel_cudaERNS_14TensorIteratorERKN3c106ScalarES8_ENKUlvE_clEvENKUlvE4_clEvEUldddE_St5arrayIPcLm4EELi4E23TrivialOffsetCalculatorILi3EjESF_ILi1EjENS0_6memory15LoadWithoutCastENSI_16StoreWithoutCastEEEviT_T0_T2_T3_T4_T5_:
	.zero		956


//--------------------- .nv.constant0._ZN2at6native29vectorized_elementwise_kernelILi2EZZZNS0_54_GLOBAL__N__d8c5977b_16_LinearAlgebra_cu_35b291db_316116addr_kernel_cudaERNS_14TensorIteratorERKN3c106ScalarES8_ENKUlvE_clEvENKUlvE4_clEvEUldddE_St5arrayIPcLm4EEEEviT0_T1_ --------------------------
	.section	.nv.constant0._ZN2at6native29vectorized_elementwise_kernelILi2EZZZNS0_54_GLOBAL__N__d8c5977b_16_LinearAlgebra_cu_35b291db_316116addr_kernel_cudaERNS_14TensorIteratorERKN3c106ScalarES8_ENKUlvE_clEvENKUlvE4_clEvEUldddE_St5arrayIPcLm4EEEEviT0_T1_,"a",@progbits
	.sectionflags	@""
	.align	4
.nv.constant0._ZN2at6native29vectorized_elementwise_kernelILi2EZZZNS0_54_GLOBAL__N__d8c5977b_16_LinearAlgebra_cu_35b291db_316116addr_kernel_cudaERNS_14TensorIteratorERKN3c106ScalarES8_ENKUlvE_clEvENKUlvE4_clEvEUldddE_St5arrayIPcLm4EEEEviT0_T1_:
	.zero		952


//--------------------- .nv.constant0._ZN2at6native29vectorized_elementwise_kernelILi4EZZZNS0_54_GLOBAL__N__d8c5977b_16_LinearAlgebra_cu_35b291db_316116addr_kernel_cudaERNS_14TensorIteratorERKN3c106ScalarES8_ENKUlvE_clEvENKUlvE4_clEvEUldddE_St5arrayIPcLm4EEEEviT0_T1_ --------------------------
	.section	.nv.constant0._ZN2at6native29vectorized_elementwise_kernelILi4EZZZNS0_54_GLOBAL__N__d8c5977b_16_LinearAlgebra_cu_35b291db_316116addr_kernel_cudaERNS_14TensorIteratorERKN3c106ScalarES8_ENKUlvE_clEvENKUlvE4_clEvEUldddE_St5arrayIPcLm4EEEEviT0_T1_,"a",@progbits
	.sectionflags	@""
	.align	4
.nv.constant0._ZN2at6native29vectorized_elementwise_kernelILi4EZZZNS0_54_GLOBAL__N__d8c5977b_16_LinearAlgebra_cu_35b291db_316116addr_kernel_cudaERNS_14TensorIteratorERKN3c106ScalarES8_ENKUlvE_clEvENKUlvE4_clEvEUldddE_St5arrayIPcLm4EEEEviT0_T1_:
	.zero		952


//--------------------- .nv.constant0._ZN2at6native29vectorized_elementwise_kernelILi8EZZZNS0_54_GLOBAL__N__d8c5977b_16_LinearAlgebra_cu_35b291db_316116addr_kernel_cudaERNS_14TensorIteratorERKN3c106ScalarES8_ENKUlvE_clEvENKUlvE4_clEvEUldddE_St5arrayIPcLm4EEEEviT0_T1_ --------------------------
	.section	.nv.constant0._ZN2at6native29vectorized_elementwise_kernelILi8EZZZNS0_54_GLOBAL__N__d8c5977b_16_LinearAlgebra_cu_35b291db_316116addr_kernel_cudaERNS_14TensorIteratorERKN3c106ScalarES8_ENKUlvE_clEvENKUlvE4_clEvEUldddE_St5arrayIPcLm4EEEEviT0_T1_,"a",@progbits
	.sectionflags	@""
	.align	4
.nv.constant0._ZN2at6native29vectorized_elementwise_kernelILi8EZZZNS0_54_GLOBAL__N__d8c5977b_16_LinearAlgebra_cu_35b291db_316116addr_kernel_cudaERNS_14TensorIteratorERKN3c106ScalarES8_ENKUlvE_clEvENKUlvE4_clEvEUldddE_St5arrayIPcLm4EEEEviT0_T1_:
	.zero		952


//--------------------- .nv.constant0._ZN2at6native18elementwise_kernelILi128ELi4EZNS0_15gpu_kernel_implIZZZNS0_54_GLOBAL__N__d8c5977b_16_LinearAlgebra_cu_35b291db_316116addr_kernel_cudaERNS_14TensorIteratorERKN3c106ScalarES9_ENKUlvE_clEvENKUlvE3_clEvEUlsssE0_EEvRNS_18TensorIteratorBaseERKT_EUliE_EEviT1_ --------------------------
	.section	.nv.constant0._ZN2at6native18elementwise_kernelILi128ELi4EZNS0_15gpu_kernel_implIZZZNS0_54_GLOBAL__N__d8c5977b_16_LinearAlgebra_cu_35b291db_316116addr_kernel_cudaERNS_14TensorIteratorERKN3c106ScalarES9_ENKUlvE_clEvENKUlvE3_clEvEUlsssE0_EEvRNS_18TensorIteratorBaseERKT_EUliE_EEviT1_,"a",@progbits
	.sectionflags	@""
	.align	4
.nv.constant0._ZN2at6native18elementwise_kernelILi128ELi4EZNS0_15gpu_kernel_implIZZZNS0_54_GLOBAL__N__d8c5977b_16_LinearAlgebra_cu_35b291db_316116addr_kernel_cudaERNS_14TensorIteratorERKN3c106ScalarES9_ENKUlvE_clEvENKUlvE3_clEvEUlsssE0_EEvRNS_18TensorIteratorBaseERKT_EUliE_EEviT1_:
	.zero		1672


//--------------------- .nv.constant0._ZN2at6native27unrolled_elementwise_kernelIZZZNS0_54_GLOBAL__N__d8c5977b_16_LinearAlgebra_cu_35b291db_316116addr_kernel_cudaERNS_14TensorIteratorERKN3c106ScalarES8_ENKUlvE_clEvENKUlvE3_clEvEUlsssE0_St5arrayIPcLm4EELi4E23TrivialOffsetCalculatorILi3EjESF_ILi1EjENS0_6memory12LoadWithCastILi3EEENSI_13StoreWithCastILi1EEEEEviT_T0_T2_T3_T4_T5_ --------------------------
	.section	.nv.constant0._ZN2at6native27unrolled_elementwise_kernelIZZZNS0_54_GLOBAL__N__d8c5977b_16_LinearAlgebra_cu_35b291db_316116addr_kernel_cudaERNS_14TensorIteratorERKN3c106ScalarES8_ENKUlvE_clEvENKUlvE3_clEvEUlsssE0_St5arrayIPcLm4EELi4E23TrivialOffsetCalculatorILi3EjESF_ILi1EjENS0_6memory12LoadWithCastILi3EEENSI_13StoreWithCastILi1EEEEEviT_T0_T2_T3_T4_T5_,"a",@progbits
	.sectionflags	@""
	.align	4
.nv.constant0._ZN2at6native27unrolled_elementwise_kernelIZZZNS0_54_GLOBAL__N__d8c5977b_16_LinearAlgebra_cu_35b291db_316116addr_kernel_cudaERNS_14TensorIteratorERKN3c106ScalarES8_ENKUlvE_clEvENKUlvE3_clEvEUlsssE0_St5arrayIPcLm4EELi4E23TrivialOffsetCalculatorILi3EjESF_ILi1EjENS0_6memory12LoadWithCastILi3EEENSI_13StoreWithCastILi1EEEEEviT_T0_T2_T3_T4_T5_:
	.zero		980


//--------------------- .nv.constant0._ZN2at6native18elementwise_kernelILi128ELi4EZNS0_22gpu_kernel_impl_nocastIZZZNS0_54_GLOBAL__N__d8c5977b_16_LinearAlgebra_cu_35b291db_316116addr_kernel_cudaERNS_14TensorIteratorERKN3c106ScalarES9_ENKUlvE_clEvENKUlvE3_clEvEUlsssE0_EEvRNS_18TensorIteratorBaseERKT_EUliE_EEviT1_ --------------------------
	.section	.nv.constant0._ZN2at6native18elementwise_kernelILi128ELi4EZNS0_22gpu_kernel_impl_nocastIZZZNS0_54_GLOBAL__N__d8c5977b_16_LinearAlgebra_cu_35b291db_316116addr_kernel_cudaERNS_14TensorIteratorERKN3c106ScalarES9_ENKUlvE_clEvENKUlvE3_clEvEUlsssE0_EEvRNS_18TensorIteratorBaseERKT_EUliE_EEviT1_,"a",@progbits
	.sectionflags	@""
	.align	4
.nv.constant0._ZN2at6native18elementwise_kernelILi128ELi4EZNS0_22gpu_kernel_impl_nocastIZZZNS0_54_GLOBAL__N__d8c5977b_16_LinearAlgebra_cu_35b291db_316116addr_kernel_cudaERNS_14TensorIteratorERKN3c106ScalarES9_ENKUlvE_clEvENKUlvE3_clEvEUlsssE0_EEvRNS_18TensorIteratorBaseERKT_EUliE_EEviT1_:
	.zero		1664


//--------------------- .nv.constant0._ZN2at6native27unrolled_elementwise_kernelIZZZNS0_54_GLOBAL__N__d8c5977b_16_LinearAlgebra_cu_35b291db_316116addr_kernel_cudaERNS_14TensorIteratorERKN3c106ScalarES8_ENKUlvE_clEvENKUlvE3_clEvEUlsssE0_St5arrayIPcLm4EELi4E23TrivialOffsetCalculatorILi3EjESF_ILi1EjENS0_6memory15LoadWithoutCastENSI_16StoreWithoutCastEEEviT_T0_T2_T3_T4_T5_ --------------------------
	.section	.nv.constant0._ZN2at6native27unrolled_elementwise_kernelIZZZNS0_54_GLOBAL__N__d8c5977b_16_LinearAlgebra_cu_35b291db_316116addr_kernel_cudaERNS_14TensorIteratorERKN3c106ScalarES8_ENKUlvE_clEvENKUlvE3_clEvEUlsssE0_St5arrayIPcLm4EELi4E23TrivialOffsetCalculatorILi3EjESF_ILi1EjENS0_6memory15LoadWithoutCastENSI_16StoreWithoutCastEEEviT_T0_T2_T3_T4_T5_,"a",@progbits
	.sectionflags	@""
	.align	4
.nv.constant0._ZN2at6native27unrolled_elementwise_kernelIZZZNS0_54_GLOBAL__N__d8c5977b_16_LinearAlgebra_cu_35b291db_316116addr_kernel_cudaERNS_14TensorIteratorERKN3c106ScalarES8_ENKUlvE_clEvENKUlvE3_clEvEUlsssE0_St5arrayIPcLm4EELi4E23TrivialOffsetCalculatorILi3EjESF_ILi1EjENS0_6memory15LoadWithoutCastENSI_16StoreWithoutCastEEEviT_T0_T2_T3_T4_T5_:
	.zero		956


//--------------------- .nv.constant0._ZN2at6native29vectorized_elementwise_kernelILi2EZZZNS0_54_GLOBAL__N__d8c5977b_16_LinearAlgebra_cu_35b291db_316116addr_kernel_cudaERNS_14TensorIteratorERKN3c106ScalarES8_ENKUlvE_clEvENKUlvE3_clEvEUlsssE0_St5arrayIPcLm4EEEEviT0_T1_ --------------------------
	.section	.nv.constant0._ZN2at6native29vectorized_elementwise_kernelILi2EZZZNS0_54_GLOBAL__N__d8c5977b_16_LinearAlgebra_cu_35b291db_316116addr_kernel_cudaERNS_14TensorIteratorERKN3c106ScalarES8_ENKUlvE_clEvENKUlvE3_clEvEUlsssE0_St5arrayIPcLm4EEEEviT0_T1_,"a",@progbits
	.sectionflags	@""
	.align	4
.nv.constant0._ZN2at6native29vectorized_elementwise_kernelILi2EZZZNS0_54_GLOBAL__N__d8c5977b_16_LinearAlgebra_cu_35b291db_316116addr_kernel_cudaERNS_14TensorIteratorERKN3c106ScalarES8_ENKUlvE_clEvENKUlvE3_clEvEUlsssE0_St5arrayIPcLm4EEEEviT0_T1_:
	.zero		952


//--------------------- .nv.constant0._ZN2at6native29vectorized_elementwise_kernelILi4EZZZNS0_54_GLOBAL__N__d8c5977b_16_LinearAlgebra_cu_35b291db_316116addr_kernel_cudaERNS_14TensorIteratorERKN3c106ScalarES8_ENKUlvE_clEvENKUlvE3_clEvEUlsssE0_St5arrayIPcLm4EEEEviT0_T1_ --------------------------
	.section	.nv.constant0._ZN2at6native29vectorized_elementwise_kernelILi4EZZZNS0_54_GLOBAL__N__d8c5977b_16_LinearAlgebra_cu_35b291db_316116addr_kernel_cudaERNS_14TensorIteratorERKN3c106ScalarES8_ENKUlvE_clEvENKUlvE3_clEvEUlsssE0_St5arrayIPcLm4EEEEviT0_T1_,"a",@progbits
	.sectionflags	@""
	.align	4
.nv.constant0._ZN2at6native29vectorized_elementwise_kernelILi4EZZZNS0_54_GLOBAL__N__d8c5977b_16_LinearAlgebra_cu_35b291db_316116addr_kernel_cudaERNS_14TensorIteratorERKN3c106ScalarES8_ENKUlvE_clEvENKUlvE3_clEvEUlsssE0_St5arrayIPcLm4EEEEviT0_T1_:
	.zero		952


//--------------------- .nv.constant0._ZN2at6native29vectorized_elementwise_kernelILi8EZZZNS0_54_GLOBAL__N__d8c5977b_16_LinearAlgebra_cu_35b291db_316116addr_kernel_cudaERNS_14TensorIteratorERKN3c106ScalarES8_ENKUlvE_clEvENKUlvE3_clEvEUlsssE0_St5arrayIPcLm4EEEEviT0_T1_ --------------------------
	.section	.nv.constant0._ZN2at6native29vectorized_elementwise_kernelILi8EZZZNS0_54_GLOBAL__N__d8c5977b_16_LinearAlgebra_cu_35b291db_316116addr_kernel_cudaERNS_14TensorIteratorERKN3c106ScalarES8_ENKUlvE_clEvENKUlvE3_clEvEUlsssE0_St5arrayIPcLm4EEEEviT0_T1_,"a",@progbits
	.sectionflags	@""
	.align	4
.nv.constant0._ZN2at6native29vectorized_elementwise_kernelILi8EZZZNS0_54_GLOBAL__N__d8c5977b_16_LinearAlgebra_cu_35b291db_316116addr_kernel_cudaERNS_14TensorIteratorERKN3c106ScalarES8_ENKUlvE_clEvENKUlvE3_clEvEUlsssE0_St5arrayIPcLm4EEEEviT0_T1_:
	.zero		952


//--------------------- .nv.constant0._ZN2at6native18elementwise_kernelILi128ELi4EZNS0_15gpu_kernel_implIZZZNS0_54_GLOBAL__N__d8c5977b_16_LinearAlgebra_cu_35b291db_316116addr_kernel_cudaERNS_14TensorIteratorERKN3c106ScalarES9_ENKUlvE_clEvENKUlvE3_clEvEUlsssE_EEvRNS_18TensorIteratorBaseERKT_EUliE_EEviT1_ --------------------------
	.section	.nv.constant0._ZN2at6native18elementwise_kernelILi128ELi4EZNS0_15gpu_kernel_implIZZZNS0_54_GLOBAL__N__d8c5977b_16_LinearAlgebra_cu_35b291db_316116addr_kernel_cudaERNS_14TensorIteratorERKN3c106ScalarES9_ENKUlvE_clEvENKUlvE3_clEvEUlsssE_EEvRNS_18TensorIteratorBaseERKT_EUliE_EEviT1_,"a",@progbits
	.sectionflags	@""
	.align	4
.nv.constant0._ZN2at6native18elementwise_kernelILi128ELi4EZNS0_15gpu_kernel_implIZZZNS0_54_GLOBAL__N__d8c5977b_16_LinearAlgebra_cu_35b291db_316116addr_kernel_cudaERNS_14TensorIteratorERKN3c106ScalarES9_ENKUlvE_clEvENKUlvE3_clEvEUlsssE_EEvRNS_18TensorIteratorBaseERKT_EUliE_EEviT1_:
	.zero		1672


//--------------------- .nv.constant0._ZN2at6native27unrolled_elementwise_kernelIZZZNS0_54_GLOBAL__N__d8c5977b_16_LinearAlgebra_cu_35b291db_316116addr_kernel_cudaERNS_14TensorIteratorERKN3c106ScalarES8_ENKUlvE_clEvENKUlvE3_clEvEUlsssE_St5arrayIPcLm4EELi4E23TrivialOffsetCalculatorILi3EjESF_ILi1EjENS0_6memory12LoadWithCastILi3EEENSI_13StoreWithCastILi1EEEEEviT_T0_T2_T3_T4_T5_ --------------------------
	.section	.nv.constant0._ZN2at6native27unrolled_elementwise_kernelIZZZNS0_54_GLOBAL__N__d8c5977b_16_LinearAlgebra_cu_35b291db_316116addr_kernel_cudaERNS_14TensorIteratorERKN3c106ScalarES8_ENKUlvE_clEvENKUlvE3_clEvEUlsssE_St5arrayIPcLm4EELi4E23TrivialOffsetCalculatorILi3EjESF_ILi1EjENS0_6memory12LoadWithCastILi3EEENSI_13StoreWithCastILi1EEEEEviT_T0_T2_T3_T4_T5_,"a",@progbits
	.sectionflags	@""
	.align	4
.nv.constant0._ZN2at6native27unrolled_elementwise_kernelIZZZNS0_54_GLOBAL__N__d8c5977b_16_LinearAlgebra_cu_35b291db_316116addr_kernel_cudaERNS_14TensorIteratorERKN3c106ScalarES8_ENKUlvE_clEvENKUlvE3_clEvEUlsssE_St5arrayIPcLm4EELi4E23TrivialOffsetCalculatorILi3EjESF_ILi1EjENS0_6memory12LoadWithCastILi3EEENSI_13StoreWithCastILi1EEEEEviT_T0_T2_T3_T4_T5_:
	.zero		980


//--------------------- .nv.constant0._ZN2at6native18elementwise_kernelILi128ELi4EZNS0_22gpu_kernel_impl_nocastIZZZNS0_54_GLOBAL__N__d8c5977b_16_LinearAlgebra_cu_35b291db_316116addr_kernel_cudaERNS_14TensorIteratorERKN3c106ScalarES9_ENKUlvE_clEvENKUlvE3_clEvEUlsssE_EEvRNS_18TensorIteratorBaseERKT_EUliE_EEviT1_ --------------------------
	.section	.nv.constant0._ZN2at6native18elementwise_kernelILi128ELi4EZNS0_22gpu_kernel_impl_nocastIZZZNS0_54_GLOBAL__N__d8c5977b_16_LinearAlgebra_cu_35b291db_316116addr_kernel_cudaERNS_14TensorIteratorERKN3c106ScalarES9_ENKUlvE_clEvENKUlvE3_clEvEUlsssE_EEvRNS_18TensorIteratorBaseERKT_EUliE_EEviT1_,"a",@progbits
	.sectionflags	@""
	.align	4
.nv.constant0._ZN2at6native18elementwise_kernelILi128ELi4EZNS0_22gpu_kernel_impl_nocastIZZZNS0_54_GLOBAL__N__d8c5977b_16_LinearAlgebra_cu_35b291db_316116addr_kernel_cudaERNS_14TensorIteratorERKN3c106ScalarES9_ENKUlvE_clEvENKUlvE3_clEvEUlsssE_EEvRNS_18TensorIteratorBaseERKT_EUliE_EEviT1_:
	.zero		1664


//--------------------- .nv.constant0._ZN2at6native27unrolled_elementwise_kernelIZZZNS0_54_GLOBAL__N__d8c5977b_16_LinearAlgebra_cu_35b291db_316116addr_kernel_cudaERNS_14TensorIteratorERKN3c106ScalarES8_ENKUlvE_clEvENKUlvE3_clEvEUlsssE_St5arrayIPcLm4EELi4E23TrivialOffsetCalculatorILi3EjESF_ILi1EjENS0_6memory15LoadWithoutCastENSI_16StoreWithoutCastEEEviT_T0_T2_T3_T4_T5_ --------------------------
	.section	.nv.constant0._ZN2at6native27unrolled_elementwise_kernelIZZZNS0_54_GLOBAL__N__d8c5977b_16_LinearAlgebra_cu_35b291db_316116addr_kernel_cudaERNS_14TensorIteratorERKN3c106ScalarES8_ENKUlvE_clEvENKUlvE3_clEvEUlsssE_St5arrayIPcLm4EELi4E23TrivialOffsetCalculatorILi3EjESF_ILi1EjENS0_6memory15LoadWithoutCastENSI_16StoreWithoutCastEEEviT_T0_T2_T3_T4_T5_,"a",@progbits
	.sectionflags	@""
	.align	4
.nv.constant0._ZN2at6native27unrolled_elementwise_kernelIZZZNS0_54_GLOBAL__N__d8c5977b_16_LinearAlgebra_cu_35b291db_316116addr_kernel_cudaERNS_14TensorIteratorERKN3c106ScalarES8_ENKUlvE_clEvENKUlvE3_clEvEUlsssE_St5arrayIPcLm4EELi4E23TrivialOffsetCalculatorILi3EjESF_ILi1EjENS0_6memory15LoadWithoutCastENSI_16StoreWithoutCastEEEviT_T0_T2_T3_T4_T5_:
	.zero		956


//--------------------- .nv.constant0._ZN2at6native29vectorized_elementwise_kernelILi2EZZZNS0_54_GLOBAL__N__d8c5977b_16_LinearAlgebra_cu_35b291db_316116addr_kernel_cudaERNS_14TensorIteratorERKN3c106ScalarES8_ENKUlvE_clEvENKUlvE3_clEvEUlsssE_St5arrayIPcLm4EEEEviT0_T1_ --------------------------
	.section	.nv.constant0._ZN2at6native29vectorized_elementwise_kernelILi2EZZZNS0_54_GLOBAL__N__d8c5977b_16_LinearAlgebra_cu_35b291db_316116addr_kernel_cudaERNS_14TensorIteratorERKN3c106ScalarES8_ENKUlvE_clEvENKUlvE3_clEvEUlsssE_St5arrayIPcLm4EEEEviT0_T1_,"a",@progbits
	.sectionflags	@""
	.align	4
.nv.constant0._ZN2at6native29vectorized_elementwise_kernelILi2EZZZNS0_54_GLOBAL__N__d8c5977b_16_LinearAlgebra_cu_35b291db_316116addr_kernel_cudaERNS_14TensorIteratorERKN3c106ScalarES8_ENKUlvE_clEvENKUlvE3_clEvEUlsssE_St5arrayIPcLm4EEEEviT0_T1_:
	.zero		952


//--------------------- .nv.constant0._ZN2at6native29vectorized_elementwise_kernelILi4EZZZNS0_54_GLOBAL__N__d8c5977b_16_LinearAlgebra_cu_35b291db_316116addr_kernel_cudaERNS_14TensorIteratorERKN3c106ScalarES8_ENKUlvE_clEvENKUlvE3_clEvEUlsssE_St5arrayIPcLm4EEEEviT0_T1_ --------------------------
	.section	.nv.constant0._ZN2at6native29vectorized_elementwise_kernelILi4EZZZNS0_54_GLOBAL__N__d8c5977b_16_LinearAlgebra_cu_35b291db_316116addr_kernel_cudaERNS_14TensorIteratorERKN3c106ScalarES8_ENKUlvE_clEvENKUlvE3_clEvEUlsssE_St5arrayIPcLm4EEEEviT0_T1_,"a",@progbits
	.sectionflags	@""
	.align	4
.nv.constant0._ZN2at6native29vectorized_elementwise_kernelILi4EZZZNS0_54_GLOBAL__N__d8c5977b_16_LinearAlgebra_cu_35b291db_316116addr_kernel_cudaERNS_14TensorIteratorERKN3c106ScalarES8_ENKUlvE_clEvENKUlvE3_clEvEUlsssE_St5arrayIPcLm4EEEEviT0_T1_:
	.zero		952


//--------------------- .nv.constant0._ZN2at6native29vectorized_elementwise_kernelILi8EZZZNS0_54_GLOBAL__N__d8c5977b_16_LinearAlgebra_cu_35b291db_316116addr_kernel_cudaERNS_14TensorIteratorERKN3c106ScalarES8_ENKUlvE_clEvENKUlvE3_clEvEUlsssE_St5arrayIPcLm4EEEEviT0_T1_ --------------------------
	.section	.nv.constant0._ZN2at6native29vectorized_elementwise_kernelILi8EZZZNS0_54_GLOBAL__N__d8c5977b_16_LinearAlgebra_cu_35b291db_316116addr_kernel_cudaERNS_14TensorIteratorERKN3c106ScalarES8_ENKUlvE_clEvENKUlvE3_clEvEUlsssE_St5arrayIPcLm4EEEEviT0_T1_,"a",@progbits
	.sectionflags	@""
	.align	4
.nv.constant0._ZN2at6native29vectorized_elementwise_kernelILi8EZZZNS0_54_GLOBAL__N__d8c5977b_16_LinearAlgebra_cu_35b291db_316116addr_kernel_cudaERNS_14TensorIteratorERKN3c106ScalarES8_ENKUlvE_clEvENKUlvE3_clEvEUlsssE_St5arrayIPcLm4EEEEviT0_T1_:
	.zero		952


//--------------------- .nv.constant0._ZN2at6native18elementwise_kernelILi128ELi4EZNS0_15gpu_kernel_implIZZZNS0_54_GLOBAL__N__d8c5977b_16_LinearAlgebra_cu_35b291db_316116addr_kernel_cudaERNS_14TensorIteratorERKN3c106ScalarES9_ENKUlvE_clEvENKUlvE2_clEvEUllllE0_EEvRNS_18TensorIteratorBaseERKT_EUliE_EEviT1_ --------------------------
	.section	.nv.constant0._ZN2at6native18elementwise_kernelILi128ELi4EZNS0_15gpu_kernel_implIZZZNS0_54_GLOBAL__N__d8c5977b_16_LinearAlgebra_cu_35b291db_316116addr_kernel_cudaERNS_14TensorIteratorERKN3c106ScalarES9_ENKUlvE_clEvENKUlvE2_clEvEUllllE0_EEvRNS_18TensorIteratorBaseERKT_EUliE_EEviT1_,"a",@progbits
	.sectionflags	@""
	.align	4
.nv.constant0._ZN2at6native18elementwise_kernelILi128ELi4EZNS0_15gpu_kernel_implIZZZNS0_54_GLOBAL__N__d8c5977b_16_LinearAlgebra_cu_35b291db_316116addr_kernel_cudaERNS_14TensorIteratorERKN3c106ScalarES9_ENKUlvE_clEvENKUlvE2_clEvEUllllE0_EEvRNS_18TensorIteratorBaseERKT_EUliE_EEviT1_:
	.zero		1680


//--------------------- .nv.constant0._ZN2at6native27unrolled_elementwise_kernelIZZZNS0_54_GLOBAL__N__d8c5977b_16_LinearAlgebra_cu_35b291db_316116addr_kernel_cudaERNS_14TensorIteratorERKN3c106ScalarES8_ENKUlvE_clEvENKUlvE2_clEvEUllllE0_St5arrayIPcLm4EELi4E23TrivialOffsetCalculatorILi3EjESF_ILi1EjENS0_6memory12LoadWithCastILi3EEENSI_13StoreWithCastILi1EEEEEviT_T0_T2_T3_T4_T5_ --------------------------
	.section	.nv.constant0._ZN2at6native27unrolled_elementwise_kernelIZZZNS0_54_GLOBAL__N__d8c5977b_16_LinearAlgebra_cu_35b291db_316116addr_kernel_cudaERNS_14TensorIteratorERKN3c106ScalarES8_ENKUlvE_clEvENKUlvE2_clEvEUllllE0_St5arrayIPcLm4EELi4E23TrivialOffsetCalculatorILi3EjESF_ILi1EjENS0_6memory12LoadWithCastILi3EEENSI_13StoreWithCastILi1EEEEEviT_T0_T2_T3_T4_T5_,"a",@progbits
	.sectionflags	@""
	.align	4
.nv.constant0._ZN2at6native27unrolled_elementwise_kernelIZZZNS0_54_GLOBAL__N__d8c5977b_16_LinearAlgebra_cu_35b291db_316116addr_kernel_cudaERNS_14TensorIteratorERKN3c106ScalarES8_ENKUlvE_clEvENKUlvE2_clEvEUllllE0_St5arrayIPcLm4EELi4E23TrivialOffsetCalculatorILi3EjESF_ILi1EjENS0_6memory12LoadWithCastILi3EEENSI_13StoreWithCastILi1EEEEEviT_T0_T2_T3_T4_T5_:
	.zero		988


//--------------------- .nv.constant0._ZN2at6native18elementwise_kernelILi128ELi2EZNS0_22gpu_kernel_impl_nocastIZZZNS0_54_GLOBAL__N__d8c5977b_16_LinearAlgebra_cu_35b291db_316116addr_kernel_cudaERNS_14TensorIteratorERKN3c106ScalarES9_ENKUlvE_clEvENKUlvE2_clEvEUllllE0_EEvRNS_18TensorIteratorBaseERKT_EUliE_EEviT1_ --------------------------
	.section	.nv.constant0._ZN2at6native18elementwise_kernelILi128ELi2EZNS0_22gpu_kernel_impl_nocastIZZZNS0_54_GLOBAL__N__d8c5977b_16_LinearAlgebra_cu_35b291db_316116addr_kernel_cudaERNS_14TensorIteratorERKN3c106ScalarES9_ENKUlvE_clEvENKUlvE2_clEvEUllllE0_EEvRNS_18TensorIteratorBaseERKT_EUliE_EEviT1_,"a",@progbits
	.sectionflags	@""
	.align	4
.nv.constant0._ZN2at6native18elementwise_kernelILi128ELi2EZNS0_22gpu_kernel_impl_nocastIZZZNS0_54_GLOBAL__N__d8c5977b_16_LinearAlgebra_cu_35b291db_316116addr_kernel_cudaERNS_14TensorIteratorERKN3c106ScalarES9_ENKUlvE_clEvENKUlvE2_clEvEUllllE0_EEvRNS_18TensorIteratorBaseERKT_EUliE_EEviT1_:
	.zero		1672


//--------------------- .nv.constant0._ZN2at6native27unrolled_elementwise_kernelIZZZNS0_54_GLOBAL__N__d8c5977b_16_LinearAlgebra_cu_35b291db_316116addr_kernel_cudaERNS_14TensorIteratorERKN3c106ScalarES8_ENKUlvE_clEvENKUlvE2_clEvEUllllE0_St5arrayIPcLm4EELi4E23TrivialOffsetCalculatorILi3EjESF_ILi1EjENS0_6memory15LoadWithoutCastENSI_16StoreWithoutCastEEEviT_T0_T2_T3_T4_T5_ --------------------------
	.section	.nv.constant0._ZN2at6native27unrolled_elementwise_kernelIZZZNS0_54_GLOBAL__N__d8c5977b_16_LinearAlgebra_cu_35b291db_316116addr_kernel_cudaERNS_14TensorIteratorERKN3c106ScalarES8_ENKUlvE_clEvENKUlvE2_clEvEUllllE0_St5arrayIPcLm4EELi4E23TrivialOffsetCalculatorILi3EjESF_ILi1EjENS0_6memory15LoadWithoutCastENSI_16StoreWithoutCastEEEviT_T0_T2_T3_T4_T5_,"a",@progbits
	.sectionflags	@""
	.align	4
.nv.constant0._ZN2at6native27unrolled_elementwise_kernelIZZZNS0_54_GLOBAL__N__d8c5977b_16_LinearAlgebra_cu_35b291db_316116addr_kernel_cudaERNS_14TensorIteratorERKN3c106ScalarES8_ENKUlvE_clEvENKUlvE2_clEvEUllllE0_St5arrayIPcLm4EELi4E23TrivialOffsetCalculatorILi3EjESF_ILi1EjENS0_6memory15LoadWithoutCastENSI_16StoreWithoutCastEEEviT_T0_T2_T3_T4_T5_:
	.zero		964


//--------------------- .nv.constant0._ZN2at6native29vectorized_elementwise_kernelILi2EZZZNS0_54_GLOBAL__N__d8c5977b_16_LinearAlgebra_cu_35b291db_316116addr_kernel_cudaERNS_14TensorIteratorERKN3c106ScalarES8_ENKUlvE_clEvENKUlvE2_clEvEUllllE0_St5arrayIPcLm4EEEEviT0_T1_ --------------------------
	.section	.nv.constant0._ZN2at6native29vectorized_elementwise_kernelILi2EZZZNS0_54_GLOBAL__N__d8c5977b_16_LinearAlgebra_cu_35b291db_316116addr_kernel_cudaERNS_14TensorIteratorERKN3c106ScalarES8_ENKUlvE_clEvENKUlvE2_clEvEUllllE0_St5arrayIPcLm4EEEEviT0_T1_,"a",@progbits
	.sectionflags	@""
	.align	4
.nv.constant0._ZN2at6native29vectorized_elementwise_kernelILi2EZZZNS0_54_GLOBAL__N__d8c5977b_16_LinearAlgebra_cu_35b291db_316116addr_kernel_cudaERNS_14TensorIteratorERKN3c106ScalarES8_ENKUlvE_clEvENKUlvE2_clEvEUllllE0_St5arrayIPcLm4EEEEviT0_T1_:
	.zero		960


//--------------------- .nv.constant0._ZN2at6native29vectorized_elementwise_kernelILi4EZZZNS0_54_GLOBAL__N__d8c5977b_16_LinearAlgebra_cu_35b291db_316116addr_kernel_cudaERNS_14TensorIteratorERKN3c106ScalarES8_ENKUlvE_clEvENKUlvE2_clEvEUllllE0_St5arrayIPcLm4EEEEviT0_T1_ --------------------------
	.section	.nv.constant0._ZN2at6native29vectorized_elementwise_kernelILi4EZZZNS0_54_GLOBAL__N__d8c5977b_16_LinearAlgebra_cu_35b291db_316116addr_kernel_cudaERNS_14TensorIteratorERKN3c106ScalarES8_ENKUlvE_clEvENKUlvE2_clEvEUllllE0_St5arrayIPcLm4EEEEviT0_T1_,"a",@progbits
	.sectionflags	@""
	.align	4
.nv.constant0._ZN2at6native29vectorized_elementwise_kernelILi4EZZZNS0_54_GLOBAL__N__d8c5977b_16_LinearAlgebra_cu_35b291db_316116addr_kernel_cudaERNS_14TensorIteratorERKN3c106ScalarES8_ENKUlvE_clEvENKUlvE2_clEvEUllllE0_St5arrayIPcLm4EEEEviT0_T1_:
	.zero		960


//--------------------- .nv.constant0._ZN2at6native29vectorized_elementwise_kernelILi8EZZZNS0_54_GLOBAL__N__d8c5977b_16_LinearAlgebra_cu_35b291db_316116addr_kernel_cudaERNS_14TensorIteratorERKN3c106ScalarES8_ENKUlvE_clEvENKUlvE2_clEvEUllllE0_St5arrayIPcLm4EEEEviT0_T1_ --------------------------
	.section	.nv.constant0._ZN2at6native29vectorized_elementwise_kernelILi8EZZZNS0_54_GLOBAL__N__d8c5977b_16_LinearAlgebra_cu_35b291db_316116addr_kernel_cudaERNS_14TensorIteratorERKN3c106ScalarES8_ENKUlvE_clEvENKUlvE2_clEvEUllllE0_St5arrayIPcLm4EEEEviT0_T1_,"a",@progbits
	.sectionflags	@""
	.align	4
.nv.constant0._ZN2at6native29vectorized_elementwise_kernelILi8EZZZNS0_54_GLOBAL__N__d8c5977b_16_LinearAlgebra_cu_35b291db_316116addr_kernel_cudaERNS_14TensorIteratorERKN3c106ScalarES8_ENKUlvE_clEvENKUlvE2_clEvEUllllE0_St5arrayIPcLm4EEEEviT0_T1_:
	.zero		960


//--------------------- .nv.constant0._ZN2at6native18elementwise_kernelILi128ELi4EZNS0_15gpu_kernel_implIZZZNS0_54_GLOBAL__N__d8c5977b_16_LinearAlgebra_cu_35b291db_316116addr_kernel_cudaERNS_14TensorIteratorERKN3c106ScalarES9_ENKUlvE_clEvENKUlvE2_clEvEUllllE_EEvRNS_18TensorIteratorBaseERKT_EUliE_EEviT1_ --------------------------
	.section	.nv.constant0._ZN2at6native18elementwise_kernelILi128ELi4EZNS0_15gpu_kernel_implIZZZNS0_54_GLOBAL__N__d8c5977b_16_LinearAlgebra_cu_35b291db_316116addr_kernel_cudaERNS_14TensorIteratorERKN3c106ScalarES9_ENKUlvE_clEvENKUlvE2_clEvEUllllE_EEvRNS_18TensorIteratorBaseERKT_EUliE_EEviT1_,"a",@progbits
	.sectionflags	@""
	.align	4
.nv.constant0._ZN2at6native18elementwise_kernelILi128ELi4EZNS0_15gpu_kernel_implIZZZNS0_54_GLOBAL__N__d8c5977b_16_LinearAlgebra_cu_35b291db_316116addr_kernel_cudaERNS_14TensorIteratorERKN3c106ScalarES9_ENKUlvE_clEvENKUlvE2_clEvEUllllE_EEvRNS_18TensorIteratorBaseERKT_EUliE_EEviT1_:
	.zero		1672


//--------------------- .nv.constant0._ZN2at6native27unrolled_elementwise_kernelIZZZNS0_54_GLOBAL__N__d8c5977b_16_LinearAlgebra_cu_35b291db_316116addr_kernel_cudaERNS_14TensorIteratorERKN3c106ScalarES8_ENKUlvE_clEvENKUlvE2_clEvEUllllE_St5arrayIPcLm4EELi4E23TrivialOffsetCalculatorILi3EjESF_ILi1EjENS0_6memory12LoadWithCastILi3EEENSI_13StoreWithCastILi1EEEEEviT_T0_T2_T3_T4_T5_ --------------------------
	.section	.nv.constant0._ZN2at6native27unrolled_elementwise_kernelIZZZNS0_54_GLOBAL__N__d8c5977b_16_LinearAlgebra_cu_35b291db_316116addr_kernel_cudaERNS_14TensorIteratorERKN3c106ScalarES8_ENKUlvE_clEvENKUlvE2_clEvEUllllE_St5arrayIPcLm4EELi4E23TrivialOffsetCalculatorILi3EjESF_ILi1EjENS0_6memory12LoadWithCastILi3EEENSI_13StoreWithCastILi1EEEEEviT_T0_T2_T3_T4_T5_,"a",@progbits
	.sectionflags	@""
	.align	4
.nv.constant0._ZN2at6native27unrolled_elementwise_kernelIZZZNS0_54_GLOBAL__N__d8c5977b_16_LinearAlgebra_cu_35b291db_316116addr_kernel_cudaERNS_14TensorIteratorERKN3c106ScalarES8_ENKUlvE_clEvENKUlvE2_clEvEUllllE_St5arrayIPcLm4EELi4E23TrivialOffsetCalculatorILi3EjESF_ILi1EjENS0_6memory12LoadWithCastILi3EEENSI_13StoreWithCastILi1EEEEEviT_T0_T2_T3_T4_T5_:
	.zero		980


//--------------------- .nv.constant0._ZN2at6native18elementwise_kernelILi128ELi2EZNS0_22gpu_kernel_impl_nocastIZZZNS0_54_GLOBAL__N__d8c5977b_16_LinearAlgebra_cu_35b291db_316116addr_kernel_cudaERNS_14TensorIteratorERKN3c106ScalarES9_ENKUlvE_clEvENKUlvE2_clEvEUllllE_EEvRNS_18TensorIteratorBaseERKT_EUliE_EEviT1_ --------------------------
	.section	.nv.constant0._ZN2at6native18elementwise_kernelILi128ELi2EZNS0_22gpu_kernel_impl_nocastIZZZNS0_54_GLOBAL__N__d8c5977b_16_LinearAlgebra_cu_35b291db_316116addr_kernel_cudaERNS_14TensorIteratorERKN3c106ScalarES9_ENKUlvE_clEvENKUlvE2_clEvEUllllE_EEvRNS_18TensorIteratorBaseERKT_EUliE_EEviT1_,"a",@progbits
	.sectionflags	@""
	.align	4
.nv.constant0._ZN2at6native18elementwise_kernelILi128ELi2EZNS0_22gpu_kernel_impl_nocastIZZZNS0_54_GLOBAL__N__d8c5977b_16_LinearAlgebra_cu_35b291db_316116addr_kernel_cudaERNS_14TensorIteratorERKN3c106ScalarES9_ENKUlvE_clEvENKUlvE2_clEvEUllllE_EEvRNS_18TensorIteratorBaseERKT_EUliE_EEviT1_:
	.zero		1664


//--------------------- .nv.constant0._ZN2at6native27unrolled_elementwise_kernelIZZZNS0_54_GLOBAL__N__d8c5977b_16_LinearAlgebra_cu_35b291db_316116addr_kernel_cudaERNS_14TensorIteratorERKN3c106ScalarES8_ENKUlvE_clEvENKUlvE2_clEvEUllllE_St5arrayIPcLm4EELi4E23TrivialOffsetCalculatorILi3EjESF_ILi1EjENS0_6memory15LoadWithoutCastENSI_16StoreWithoutCastEEEviT_T0_T2_T3_T4_T5_ --------------------------
	.section	.nv.constant0._ZN2at6native27unrolled_elementwise_kernelIZZZNS0_54_GLOBAL__N__d8c5977b_16_LinearAlgebra_cu_35b291db_316116addr_kernel_cudaERNS_14TensorIteratorERKN3c106ScalarES8_ENKUlvE_clEvENKUlvE2_clEvEUllllE_St5arrayIPcLm4EELi4E23TrivialOffsetCalculatorILi3EjESF_ILi1EjENS0_6memory15LoadWithoutCastENSI_16StoreWithoutCastEEEviT_T0_T2_T3_T4_T5_,"a",@progbits
	.sectionflags	@""
	.align	4
.nv.constant0._ZN2at6native27unrolled_elementwise_kernelIZZZNS0_54_GLOBAL__N__d8c5977b_16_LinearAlgebra_cu_35b291db_316116addr_kernel_cudaERNS_14TensorIteratorERKN3c106ScalarES8_ENKUlvE_clEvENKUlvE2_clEvEUllllE_St5arrayIPcLm4EELi4E23TrivialOffsetCalculatorILi3EjESF_ILi1EjENS0_6memory15LoadWithoutCastENSI_16StoreWithoutCastEEEviT_T0_T2_T3_T4_T5_:
	.zero		956


//--------------------- .nv.constant0._ZN2at6native29vectorized_elementwise_kernelILi2EZZZNS0_54_GLOBAL__N__d8c5977b_16_LinearAlgebra_cu_35b291db_316116addr_kernel_cudaERNS_14TensorIteratorERKN3c106ScalarES8_ENKUlvE_clEvENKUlvE2_clEvEUllllE_St5arrayIPcLm4EEEEviT0_T1_ --------------------------
	.section	.nv.constant0._ZN2at6native29vectorized_elementwise_kernelILi2EZZZNS0_54_GLOBAL__N__d8c5977b_16_LinearAlgebra_cu_35b291db_316116addr_kernel_cudaERNS_14TensorIteratorERKN3c106ScalarES8_ENKUlvE_clEvENKUlvE2_clEvEUllllE_St5arrayIPcLm4EEEEviT0_T1_,"a",@progbits
	.sectionflags	@""
	.align	4
.nv.constant0._ZN2at6native29vectorized_elementwise_kernelILi2EZZZNS0_54_GLOBAL__N__d8c5977b_16_LinearAlgebra_cu_35b291db_316116addr_kernel_cudaERNS_14TensorIteratorERKN3c106ScalarES8_ENKUlvE_clEvENKUlvE2_clEvEUllllE_St5arrayIPcLm4EEEEviT0_T1_:
	.zero		952


//--------------------- .nv.constant0._ZN2at6native29vectorized_elementwise_kernelILi4EZZZNS0_54_GLOBAL__N__d8c5977b_16_LinearAlgebra_cu_35b291db_316116addr_kernel_cudaERNS_14TensorIteratorERKN3c106ScalarES8_ENKUlvE_clEvENKUlvE2_clEvEUllllE_St5arrayIPcLm4EEEEviT0_T1_ --------------------------
	.section	.nv.constant0._ZN2at6native29vectorized_elementwise_kernelILi4EZZZNS0_54_GLOBAL__N__d8c5977b_16_LinearAlgebra_cu_35b291db_316116addr_kernel_cudaERNS_14TensorIteratorERKN3c106ScalarES8_ENKUlvE_clEvENKUlvE2_clEvEUllllE_St5arrayIPcLm4EEEEviT0_T1_,"a",@progbits
	.sectionflags	@""
	.align	4
.nv.constant0._ZN2at6native29vectorized_elementwise_kernelILi4EZZZNS0_54_GLOBAL__N__d8c5977b_16_LinearAlgebra_cu_35b291db_316116addr_kernel_cudaERNS_14TensorIteratorERKN3c106ScalarES8_ENKUlvE_clEvENKUlvE2_clEvEUllllE_St5arrayIPcLm4EEEEviT0_T1_:
	.zero		952


//--------------------- .nv.constant0._ZN2at6native29vectorized_elementwise_kernelILi8EZZZNS0_54_GLOBAL__N__d8c5977b_16_LinearAlgebra_cu_35b291db_316116addr_kernel_cudaERNS_14TensorIteratorERKN3c106ScalarES8_ENKUlvE_clEvENKUlvE2_clEvEUllllE_St5arrayIPcLm4EEEEviT0_T1_ --------------------------
	.section	.nv.constant0._ZN2at6native29vectorized_elementwise_kernelILi8EZZZNS0_54_GLOBAL__N__d8c5977b_16_LinearAlgebra_cu_35b291db_316116addr_kernel_cudaERNS_14TensorIteratorERKN3c106ScalarES8_ENKUlvE_clEvENKUlvE2_clEvEUllllE_St5arrayIPcLm4EEEEviT0_T1_,"a",@progbits
	.sectionflags	@""
	.align	4
.nv.constant0._ZN2at6native29vectorized_elementwise_kernelILi8EZZZNS0_54_GLOBAL__N__d8c5977b_16_LinearAlgebra_cu_35b291db_316116addr_kernel_cudaERNS_14TensorIteratorERKN3c106ScalarES8_ENKUlvE_clEvENKUlvE2_clEvEUllllE_St5arrayIPcLm4EEEEviT0_T1_:
	.zero		952


//--------------------- .nv.constant0._ZN2at6native18elementwise_kernelILi128ELi4EZNS0_15gpu_kernel_implIZZZNS0_54_GLOBAL__N__d8c5977b_16_LinearAlgebra_cu_35b291db_316116addr_kernel_cudaERNS_14TensorIteratorERKN3c106ScalarES9_ENKUlvE_clEvENKUlvE1_clEvEUliiiE0_EEvRNS_18TensorIteratorBaseERKT_EUliE_EEviT1_ --------------------------
	.section	.nv.constant0._ZN2at6native18elementwise_kernelILi128ELi4EZNS0_15gpu_kernel_implIZZZNS0_54_GLOBAL__N__d8c5977b_16_LinearAlgebra_cu_35b291db_316116addr_kernel_cudaERNS_14TensorIteratorERKN3c106ScalarES9_ENKUlvE_clEvENKUlvE1_clEvEUliiiE0_EEvRNS_18TensorIteratorBaseERKT_EUliE_EEviT1_,"a",@progbits
	.sectionflags	@""
	.align	4
.nv.constant0._ZN2at6native18elementwise_kernelILi128ELi4EZNS0_15gpu_kernel_implIZZZNS0_54_GLOBAL__N__d8c5977b_16_LinearAlgebra_cu_35b291db_316116addr_kernel_cudaERNS_14TensorIteratorERKN3c106ScalarES9_ENKUlvE_clEvENKUlvE1_clEvEUliiiE0_EEvRNS_18TensorIteratorBaseERKT_EUliE_EEviT1_:
	.zero		1672


//--------------------- .nv.constant0._ZN2at6native27unrolled_elementwise_kernelIZZZNS0_54_GLOBAL__N__d8c5977b_16_LinearAlgebra_cu_35b291db_316116addr_kernel_cudaERNS_14TensorIteratorERKN3c106ScalarES8_ENKUlvE_clEvENKUlvE1_clEvEUliiiE0_St5arrayIPcLm4EELi4E23TrivialOffsetCalculatorILi3EjESF_ILi1EjENS0_6memory12LoadWithCastILi3EEENSI_13StoreWithCastILi1EEEEEviT_T0_T2_T3_T4_T5_ --------------------------
	.section	.nv.constant0._ZN2at6native27unrolled_elementwise_kernelIZZZNS0_54_GLOBAL__N__d8c5977b_16_LinearAlgebra_cu_35b291db_316116addr_kernel_cudaERNS_14TensorIteratorERKN3c106ScalarES8_ENKUlvE_clEvENKUlvE1_clEvEUliiiE0_St5arrayIPcLm4EELi4E23TrivialOffsetCalculatorILi3EjESF_ILi1EjENS0_6memory12LoadWithCastILi3EEENSI_13StoreWithCastILi1EEEEEviT_T0_T2_T3_T4_T5_,"a",@progbits
	.sectionflags	@""
	.align	4
.nv.constant0._ZN2at6native27unrolled_elementwise_kernelIZZZNS0_54_GLOBAL__N__d8c5977b_16_LinearAlgebra_cu_35b291db_316116addr_kernel_cudaERNS_14TensorIteratorERKN3c106ScalarES8_ENKUlvE_clEvENKUlvE1_clEvEUliiiE0_St5arrayIPcLm4EELi4E23TrivialOffsetCalculatorILi3EjESF_ILi1EjENS0_6memory12LoadWithCastILi3EEENSI_13StoreWithCastILi1EEEEEviT_T0_T2_T3_T4_T5_:
	.zero		980


//--------------------- .nv.constant0._ZN2at6native18elementwise_kernelILi128ELi2EZNS0_22gpu_kernel_impl_nocastIZZZNS0_54_GLOBAL__N__d8c5977b_16_LinearAlgebra_cu_35b291db_316116addr_kernel_cudaERNS_14TensorIteratorERKN3c106ScalarES9_ENKUlvE_clEvENKUlvE1_clEvEUliiiE0_EEvRNS_18TensorIteratorBaseERKT_EUliE_EEviT1_ --------------------------
	.section	.nv.constant0._ZN2at6native18elementwise_kernelILi128ELi2EZNS0_22gpu_kernel_impl_nocastIZZZNS0_54_GLOBAL__N__d8c5977b_16_LinearAlgebra_cu_35b291db_316116addr_kernel_cudaERNS_14TensorIteratorERKN3c106ScalarES9_ENKUlvE_clEvENKUlvE1_clEvEUliiiE0_EEvRNS_18TensorIteratorBaseERKT_EUliE_EEviT1_,"a",@progbits
	.sectionflags	@""
	.align	4
.nv.constant0._ZN2at6native18elementwise_kernelILi128ELi2EZNS0_22gpu_kernel_impl_nocastIZZZNS0_54_GLOBAL__N__d8c5977b_16_LinearAlgebra_cu_35b291db_316116addr_kernel_cudaERNS_14TensorIteratorERKN3c106ScalarES9_ENKUlvE_clEvENKUlvE1_clEvEUliiiE0_EEvRNS_18TensorIteratorBaseERKT_EUliE_EEviT1_:
	.zero		1664


//--------------------- .nv.constant0._ZN2at6native27unrolled_elementwise_kernelIZZZNS0_54_GLOBAL__N__d8c5977b_16_LinearAlgebra_cu_35b291db_316116addr_kernel_cudaERNS_14TensorIteratorERKN3c106ScalarES8_ENKUlvE_clEvENKUlvE1_clEvEUliiiE0_St5arrayIPcLm4EELi4E23TrivialOffsetCalculatorILi3EjESF_ILi1EjENS0_6memory15LoadWithoutCastENSI_16StoreWithoutCastEEEviT_T0_T2_T3_T4_T5_ --------------------------
	.section	.nv.constant0._ZN2at6native27unrolled_elementwise_kernelIZZZNS0_54_GLOBAL__N__d8c5977b_16_LinearAlgebra_cu_35b291db_316116addr_kernel_cudaERNS_14TensorIteratorERKN3c106ScalarES8_ENKUlvE_clEvENKUlvE1_clEvEUliiiE0_St5arrayIPcLm4EELi4E23TrivialOffsetCalculatorILi3EjESF_ILi1EjENS0_6memory15LoadWithoutCastENSI_16StoreWithoutCastEEEviT_T0_T2_T3_T4_T5_,"a",@progbits
	.sectionflags	@""
	.align	4
.nv.constant0._ZN2at6native27unrolled_elementwise_kernelIZZZNS0_54_GLOBAL__N__d8c5977b_16_LinearAlgebra_cu_35b291db_316116addr_kernel_cudaERNS_14TensorIteratorERKN3c106ScalarES8_ENKUlvE_clEvENKUlvE1_clEvEUliiiE0_St5arrayIPcLm4EELi4E23TrivialOffsetCalculatorILi3EjESF_ILi1EjENS0_6memory15LoadWithoutCastENSI_16StoreWithoutCastEEEviT_T0_T2_T3_T4_T5_:
	.zero		956


//--------------------- .nv.constant0._ZN2at6native29vectorized_elementwise_kernelILi2EZZZNS0_54_GLOBAL__N__d8c5977b_16_LinearAlgebra_cu_35b291db_316116addr_kernel_cudaERNS_14TensorIteratorERKN3c106ScalarES8_ENKUlvE_clEvENKUlvE1_clEvEUliiiE0_St5arrayIPcLm4EEEEviT0_T1_ --------------------------
	.section	.nv.constant0._ZN2at6native29vectorized_elementwise_kernelILi2EZZZNS0_54_GLOBAL__N__d8c5977b_16_LinearAlgebra_cu_35b291db_316116addr_kernel_cudaERNS_14TensorIteratorERKN3c106ScalarES8_ENKUlvE_clEvENKUlvE1_clEvEUliiiE0_St5arrayIPcLm4EEEEviT0_T1_,"a",@progbits
	.sectionflags	@""
	.align	4
.nv.constant0._ZN2at6native29vectorized_elementwise_kernelILi2EZZZNS0_54_GLOBAL__N__d8c5977b_16_LinearAlgebra_cu_35b291db_316116addr_kernel_cudaERNS_14TensorIteratorERKN3c106ScalarES8_ENKUlvE_clEvENKUlvE1_clEvEUliiiE0_St5arrayIPcLm4EEEEviT0_T1_:
	.zero		952


//--------------------- .nv.constant0._ZN2at6native29vectorized_elementwise_kernelILi4EZZZNS0_54_GLOBAL__N__d8c5977b_16_LinearAlgebra_cu_35b291db_316116addr_kernel_cudaERNS_14TensorIteratorERKN3c106ScalarES8_ENKUlvE_clEvENKUlvE1_clEvEUliiiE0_St5arrayIPcLm4EEEEviT0_T1_ --------------------------
	.section	.nv.constant0._ZN2at6native29vectorized_elementwise_kernelILi4EZZZNS0_54_GLOBAL__N__d8c5977b_16_LinearAlgebra_cu_35b291db_316116addr_kernel_cudaERNS_14TensorIteratorERKN3c106ScalarES8_ENKUlvE_clEvENKUlvE1_clEvEUliiiE0_St5arrayIPcLm4EEEEviT0_T1_,"a",@progbits
	.sectionflags	@""
	.align	4
.nv.constant0._ZN2at6native29vectorized_elementwise_kernelILi4EZZZNS0_54_GLOBAL__N__d8c5977b_16_LinearAlgebra_cu_35b291db_316116addr_kernel_cudaERNS_14TensorIteratorERKN3c106ScalarES8_ENKUlvE_clEvENKUlvE1_clEvEUliiiE0_St5arrayIPcLm4EEEEviT0_T1_:
	.zero		952


//--------------------- .nv.constant0._ZN2at6native29vectorized_elementwise_kernelILi8EZZZNS0_54_GLOBAL__N__d8c5977b_16_LinearAlgebra_cu_35b291db_316116addr_kernel_cudaERNS_14TensorIteratorERKN3c106ScalarES8_ENKUlvE_clEvENKUlvE1_clEvEUliiiE0_St5arrayIPcLm4EEEEviT0_T1_ --------------------------
	.section	.nv.constant0._ZN2at6native29vectorized_elementwise_kernelILi8EZZZNS0_54_GLOBAL__N__d8c5977b_16_LinearAlgebra_cu_35b291db_316116addr_kernel_cudaERNS_14TensorIteratorERKN3c106ScalarES8_ENKUlvE_clEvENKUlvE1_clEvEUliiiE0_St5arrayIPcLm4EEEEviT0_T1_,"a",@progbits
	.sectionflags	@""
	.align	4
.nv.constant0._ZN2at6native29vectorized_elementwise_kernelILi8EZZZNS0_54_GLOBAL__N__d8c5977b_16_LinearAlgebra_cu_35b291db_316116addr_kernel_cudaERNS_14TensorIteratorERKN3c106ScalarES8_ENKUlvE_clEvENKUlvE1_clEvEUliiiE0_St5arrayIPcLm4EEEEviT0_T1_:
	.zero		952


//--------------------- .nv.constant0._ZN2at6native18elementwise_kernelILi128ELi4EZNS0_15gpu_kernel_implIZZZNS0_54_GLOBAL__N__d8c5977b_16_LinearAlgebra_cu_35b291db_316116addr_kernel_cudaERNS_14TensorIteratorERKN3c106ScalarES9_ENKUlvE_clEvENKUlvE1_clEvEUliiiE_EEvRNS_18TensorIteratorBaseERKT_EUliE_EEviT1_ --------------------------
	.section	.nv.constant0._ZN2at6native18elementwise_kernelILi128ELi4EZNS0_15gpu_kernel_implIZZZNS0_54_GLOBAL__N__d8c5977b_16_LinearAlgebra_cu_35b291db_316116addr_kernel_cudaERNS_14TensorIteratorERKN3c106ScalarES9_ENKUlvE_clEvENKUlvE1_clEvEUliiiE_EEvRNS_18TensorIteratorBaseERKT_EUliE_EEviT1_,"a",@progbits
	.sectionflags	@""
	.align	4
.nv.constant0._ZN2at6native18elementwise_kernelILi128ELi4EZNS0_15gpu_kernel_implIZZZNS0_54_GLOBAL__N__d8c5977b_16_LinearAlgebra_cu_35b291db_316116addr_kernel_cudaERNS_14TensorIteratorERKN3c106ScalarES9_ENKUlvE_clEvENKUlvE1_clEvEUliiiE_EEvRNS_18TensorIteratorBaseERKT_EUliE_EEviT1_:
	.zero		1672


//--------------------- .nv.constant0._ZN2at6native27unrolled_elementwise_kernelIZZZNS0_54_GLOBAL__N__d8c5977b_16_LinearAlgebra_cu_35b291db_316116addr_kernel_cudaERNS_14TensorIteratorERKN3c106ScalarES8_ENKUlvE_clEvENKUlvE1_clEvEUliiiE_St5arrayIPcLm4EELi4E23TrivialOffsetCalculatorILi3EjESF_ILi1EjENS0_6memory12LoadWithCastILi3EEENSI_13StoreWithCastILi1EEEEEviT_T0_T2_T3_T4_T5_ --------------------------
	.section	.nv.constant0._ZN2at6native27unrolled_elementwise_kernelIZZZNS0_54_GLOBAL__N__d8c5977b_16_LinearAlgebra_cu_35b291db_316116addr_kernel_cudaERNS_14TensorIteratorERKN3c106ScalarES8_ENKUlvE_clEvENKUlvE1_clEvEUliiiE_St5arrayIPcLm4EELi4E23TrivialOffsetCalculatorILi3EjESF_ILi1EjENS0_6memory12LoadWithCastILi3EEENSI_13StoreWithCastILi1EEEEEviT_T0_T2_T3_T4_T5_,"a",@progbits
	.sectionflags	@""
	.align	4
.nv.constant0._ZN2at6native27unrolled_elementwise_kernelIZZZNS0_54_GLOBAL__N__d8c5977b_16_LinearAlgebra_cu_35b291db_316116addr_kernel_cudaERNS_14TensorIteratorERKN3c106ScalarES8_ENKUlvE_clEvENKUlvE1_clEvEUliiiE_St5arrayIPcLm4EELi4E23TrivialOffsetCalculatorILi3EjESF_ILi1EjENS0_6memory12LoadWithCastILi3EEENSI_13StoreWithCastILi1EEEEEviT_T0_T2_T3_T4_T5_:
	.zero		980


//--------------------- .nv.constant0._ZN2at6native18elementwise_kernelILi128ELi2EZNS0_22gpu_kernel_impl_nocastIZZZNS0_54_GLOBAL__N__d8c5977b_16_LinearAlgebra_cu_35b291db_316116addr_kernel_cudaERNS_14TensorIteratorERKN3c106ScalarES9_ENKUlvE_clEvENKUlvE1_clEvEUliiiE_EEvRNS_18TensorIteratorBaseERKT_EUliE_EEviT1_ --------------------------
	.section	.nv.constant0._ZN2at6native18elementwise_kernelILi128ELi2EZNS0_22gpu_kernel_impl_nocastIZZZNS0_54_GLOBAL__N__d8c5977b_16_LinearAlgebra_cu_35b291db_316116addr_kernel_cudaERNS_14TensorIteratorERKN3c106ScalarES9_ENKUlvE_clEvENKUlvE1_clEvEUliiiE_EEvRNS_18TensorIteratorBaseERKT_EUliE_EEviT1_,"a",@progbits
	.sectionflags	@""
	.align	4
.nv.constant0._ZN2at6native18elementwise_kernelILi128ELi2EZNS0_22gpu_kernel_impl_nocastIZZZNS0_54_GLOBAL__N__d8c5977b_16_LinearAlgebra_cu_35b291db_316116addr_kernel_cudaERNS_14TensorIteratorERKN3c106ScalarES9_ENKUlvE_clEvENKUlvE1_clEvEUliiiE_EEvRNS_18TensorIteratorBaseERKT_EUliE_EEviT1_:
	.zero		1664


//--------------------- .nv.constant0._ZN2at6native27unrolled_elementwise_kernelIZZZNS0_54_GLOBAL__N__d8c5977b_16_LinearAlgebra_cu_35b291db_316116addr_kernel_cudaERNS_14TensorIteratorERKN3c106ScalarES8_ENKUlvE_clEvENKUlvE1_clEvEUliiiE_St5arrayIPcLm4EELi4E23TrivialOffsetCalculatorILi3EjESF_ILi1EjENS0_6memory15LoadWithoutCastENSI_16StoreWithoutCastEEEviT_T0_T2_T3_T4_T5_ --------------------------
	.section	.nv.constant0._ZN2at6native27unrolled_elementwise_kernelIZZZNS0_54_GLOBAL__N__d8c5977b_16_LinearAlgebra_cu_35b291db_316116addr_kernel_cudaERNS_14TensorIteratorERKN3c106ScalarES8_ENKUlvE_clEvENKUlvE1_clEvEUliiiE_St5arrayIPcLm4EELi4E23TrivialOffsetCalculatorILi3EjESF_ILi1EjENS0_6memory15LoadWithoutCastENSI_16StoreWithoutCastEEEviT_T0_T2_T3_T4_T5_,"a",@progbits
	.sectionflags	@""
	.align	4
.nv.constant0._ZN2at6native27unrolled_elementwise_kernelIZZZNS0_54_GLOBAL__N__d8c5977b_16_LinearAlgebra_cu_35b291db_316116addr_kernel_cudaERNS_14TensorIteratorERKN3c106ScalarES8_ENKUlvE_clEvENKUlvE1_clEvEUliiiE_St5arrayIPcLm4EELi4E23TrivialOffsetCalculatorILi3EjESF_ILi1EjENS0_6memory15LoadWithoutCastENSI_16StoreWithoutCastEEEviT_T0_T2_T3_T4_T5_:
	.zero		956


//--------------------- .nv.constant0._ZN2at6native29vectorized_elementwise_kernelILi2EZZZNS0_54_GLOBAL__N__d8c5977b_16_LinearAlgebra_cu_35b291db_316116addr_kernel_cudaERNS_14TensorIteratorERKN3c106ScalarES8_ENKUlvE_clEvENKUlvE1_clEvEUliiiE_St5arrayIPcLm4EEEEviT0_T1_ --------------------------
	.section	.nv.constant0._ZN2at6native29vectorized_elementwise_kernelILi2EZZZNS0_54_GLOBAL__N__d8c5977b_16_LinearAlgebra_cu_35b291db_316116addr_kernel_cudaERNS_14TensorIteratorERKN3c106ScalarES8_ENKUlvE_clEvENKUlvE1_clEvEUliiiE_St5arrayIPcLm4EEEEviT0_T1_,"a",@progbits
	.sectionflags	@""
	.align	4
.nv.constant0._ZN2at6native29vectorized_elementwise_kernelILi2EZZZNS0_54_GLOBAL__N__d8c5977b_16_LinearAlgebra_cu_35b291db_316116addr_kernel_cudaERNS_14TensorIteratorERKN3c106ScalarES8_ENKUlvE_clEvENKUlvE1_clEvEUliiiE_St5arrayIPcLm4EEEEviT0_T1_:
	.zero		952


//--------------------- .nv.constant0._ZN2at6native29vectorized_elementwise_kernelILi4EZZZNS0_54_GLOBAL__N__d8c5977b_16_LinearAlgebra_cu_35b291db_316116addr_kernel_cudaERNS_14TensorIteratorERKN3c106ScalarES8_ENKUlvE_clEvENKUlvE1_clEvEUliiiE_St5arrayIPcLm4EEEEviT0_T1_ --------------------------
	.section	.nv.constant0._ZN2at6native29vectorized_elementwise_kernelILi4EZZZNS0_54_GLOBAL__N__d8c5977b_16_LinearAlgebra_cu_35b291db_316116addr_kernel_cudaERNS_14TensorIteratorERKN3c106ScalarES8_ENKUlvE_clEvENKUlvE1_clEvEUliiiE_St5arrayIPcLm4EEEEviT0_T1_,"a",@progbits
	.sectionflags	@""
	.align	4
.nv.constant0._ZN2at6native29vectorized_elementwise_kernelILi4EZZZNS0_54_GLOBAL__N__d8c5977b_16_LinearAlgebra_cu_35b291db_316116addr_kernel_cudaERNS_14TensorIteratorERKN3c106ScalarES8_ENKUlvE_clEvENKUlvE1_clEvEUliiiE_St5arrayIPcLm4EEEEviT0_T1_:
	.zero		952


//--------------------- .nv.constant0._ZN2at6native29vectorized_elementwise_kernelILi8EZZZNS0_54_GLOBAL__N__d8c5977b_16_LinearAlgebra_cu_35b291db_316116addr_kernel_cudaERNS_14TensorIteratorERKN3c106ScalarES8_ENKUlvE_clEvENKUlvE1_clEvEUliiiE_St5arrayIPcLm4EEEEviT0_T1_ --------------------------
	.section	.nv.constant0._ZN2at6native29vectorized_elementwise_kernelILi8EZZZNS0_54_GLOBAL__N__d8c5977b_16_LinearAlgebra_cu_35b291db_316116addr_kernel_cudaERNS_14TensorIteratorERKN3c106ScalarES8_ENKUlvE_clEvENKUlvE1_clEvEUliiiE_St5arrayIPcLm4EEEEviT0_T1_,"a",@progbits
	.sectionflags	@""
	.align	4
.nv.constant0._ZN2at6native29vectorized_elementwise_kernelILi8EZZZNS0_54_GLOBAL__N__d8c5977b_16_LinearAlgebra_cu_35b291db_316116addr_kernel_cudaERNS_14TensorIteratorERKN3c106ScalarES8_ENKUlvE_clEvENKUlvE1_clEvEUliiiE_St5arrayIPcLm4EEEEviT0_T1_:
	.zero		952


//--------------------- .nv.constant0._ZN2at6native18elementwise_kernelILi128ELi4EZNS0_15gpu_kernel_implIZZZNS0_54_GLOBAL__N__d8c5977b_16_LinearAlgebra_cu_35b291db_316116addr_kernel_cudaERNS_14TensorIteratorERKN3c106ScalarES9_ENKUlvE_clEvENKUlvE0_clEvEUlaaaE0_EEvRNS_18TensorIteratorBaseERKT_EUliE_EEviT1_ --------------------------
	.section	.nv.constant0._ZN2at6native18elementwise_kernelILi128ELi4EZNS0_15gpu_kernel_implIZZZNS0_54_GLOBAL__N__d8c5977b_16_LinearAlgebra_cu_35b291db_316116addr_kernel_cudaERNS_14TensorIteratorERKN3c106ScalarES9_ENKUlvE_clEvENKUlvE0_clEvEUlaaaE0_EEvRNS_18TensorIteratorBaseERKT_EUliE_EEviT1_,"a",@progbits
	.sectionflags	@""
	.align	4
.nv.constant0._ZN2at6native18elementwise_kernelILi128ELi4EZNS0_15gpu_kernel_implIZZZNS0_54_GLOBAL__N__d8c5977b_16_LinearAlgebra_cu_35b291db_316116addr_kernel_cudaERNS_14TensorIteratorERKN3c106ScalarES9_ENKUlvE_clEvENKUlvE0_clEvEUlaaaE0_EEvRNS_18TensorIteratorBaseERKT_EUliE_EEviT1_:
	.zero		1672


//--------------------- .nv.constant0._ZN2at6native27unrolled_elementwise_kernelIZZZNS0_54_GLOBAL__N__d8c5977b_16_LinearAlgebra_cu_35b291db_316116addr_kernel_cudaERNS_14TensorIteratorERKN3c106ScalarES8_ENKUlvE_clEvENKUlvE0_clEvEUlaaaE0_St5arrayIPcLm4EELi4E23TrivialOffsetCalculatorILi3EjESF_ILi1EjENS0_6memory12LoadWithCastILi3EEENSI_13StoreWithCastILi1EEEEEviT_T0_T2_T3_T4_T5_ --------------------------
	.section	.nv.constant0._ZN2at6native27unrolled_elementwise_kernelIZZZNS0_54_GLOBAL__N__d8c5977b_16_LinearAlgebra_cu_35b291db_316116addr_kernel_cudaERNS_14TensorIteratorERKN3c106ScalarES8_ENKUlvE_clEvENKUlvE0_clEvEUlaaaE0_St5arrayIPcLm4EELi4E23TrivialOffsetCalculatorILi3EjESF_ILi1EjENS0_6memory12LoadWithCastILi3EEENSI_13StoreWithCastILi1EEEEEviT_T0_T2_T3_T4_T5_,"a",@progbits
	.sectionflags	@""
	.align	4
.nv.constant0._ZN2at6native27unrolled_elementwise_kernelIZZZNS0_54_GLOBAL__N__d8c5977b_16_LinearAlgebra_cu_35b291db_316116addr_kernel_cudaERNS_14TensorIteratorERKN3c106ScalarES8_ENKUlvE_clEvENKUlvE0_clEvEUlaaaE0_St5arrayIPcLm4EELi4E23TrivialOffsetCalculatorILi3EjESF_ILi1EjENS0_6memory12LoadWithCastILi3EEENSI_13StoreWithCastILi1EEEEEviT_T0_T2_T3_T4_T5_:
	.zero		980


//--------------------- .nv.constant0._ZN2at6native18elementwise_kernelILi128ELi4EZNS0_22gpu_kernel_impl_nocastIZZZNS0_54_GLOBAL__N__d8c5977b_16_LinearAlgebra_cu_35b291db_316116addr_kernel_cudaERNS_14TensorIteratorERKN3c106ScalarES9_ENKUlvE_clEvENKUlvE0_clEvEUlaaaE0_EEvRNS_18TensorIteratorBaseERKT_EUliE_EEviT1_ --------------------------
	.section	.nv.constant0._ZN2at6native18elementwise_kernelILi128ELi4EZNS0_22gpu_kernel_impl_nocastIZZZNS0_54_GLOBAL__N__d8c5977b_16_LinearAlgebra_cu_35b291db_316116addr_kernel_cudaERNS_14TensorIteratorERKN3c106ScalarES9_ENKUlvE_clEvENKUlvE0_clEvEUlaaaE0_EEvRNS_18TensorIteratorBaseERKT_EUliE_EEviT1_,"a",@progbits
	.sectionflags	@""
	.align	4
.nv.constant0._ZN2at6native18elementwise_kernelILi128ELi4EZNS0_22gpu_kernel_impl_nocastIZZZNS0_54_GLOBAL__N__d8c5977b_16_LinearAlgebra_cu_35b291db_316116addr_kernel_cudaERNS_14TensorIteratorERKN3c106ScalarES9_ENKUlvE_clEvENKUlvE0_clEvEUlaaaE0_EEvRNS_18TensorIteratorBaseERKT_EUliE_EEviT1_:
	.zero		1664


//--------------------- .nv.constant0._ZN2at6native27unrolled_elementwise_kernelIZZZNS0_54_GLOBAL__N__d8c5977b_16_LinearAlgebra_cu_35b291db_316116addr_kernel_cudaERNS_14TensorIteratorERKN3c106ScalarES8_ENKUlvE_clEvENKUlvE0_clEvEUlaaaE0_St5arrayIPcLm4EELi4E23TrivialOffsetCalculatorILi3EjESF_ILi1EjENS0_6memory15LoadWithoutCastENSI_16StoreWithoutCastEEEviT_T0_T2_T3_T4_T5_ --------------------------
	.section	.nv.constant0._ZN2at6native27unrolled_elementwise_kernelIZZZNS0_54_GLOBAL__N__d8c5977b_16_LinearAlgebra_cu_35b291db_316116addr_kernel_cudaERNS_14TensorIteratorERKN3c106ScalarES8_ENKUlvE_clEvENKUlvE0_clEvEUlaaaE0_St5arrayIPcLm4EELi4E23TrivialOffsetCalculatorILi3EjESF_ILi1EjENS0_6memory15LoadWithoutCastENSI_16StoreWithoutCastEEEviT_T0_T2_T3_T4_T5_,"a",@progbits
	.sectionflags	@""
	.align	4
.nv.constant0._ZN2at6native27unrolled_elementwise_kernelIZZZNS0_54_GLOBAL__N__d8c5977b_16_LinearAlgebra_cu_35b291db_316116addr_kernel_cudaERNS_14TensorIteratorERKN3c106ScalarES8_ENKUlvE_clEvENKUlvE0_clEvEUlaaaE0_St5arrayIPcLm4EELi4E23TrivialOffsetCalculatorILi3EjESF_ILi1EjENS0_6memory15LoadWithoutCastENSI_16StoreWithoutCastEEEviT_T0_T2_T3_T4_T5_:
	.zero		956


//--------------------- .nv.constant0._ZN2at6native29vectorized_elementwise_kernelILi2EZZZNS0_54_GLOBAL__N__d8c5977b_16_LinearAlgebra_cu_35b291db_316116addr_kernel_cudaERNS_14TensorIteratorERKN3c106ScalarES8_ENKUlvE_clEvENKUlvE0_clEvEUlaaaE0_St5arrayIPcLm4EEEEviT0_T1_ --------------------------
	.section	.nv.constant0._ZN2at6native29vectorized_elementwise_kernelILi2EZZZNS0_54_GLOBAL__N__d8c5977b_16_LinearAlgebra_cu_35b291db_316116addr_kernel_cudaERNS_14TensorIteratorERKN3c106ScalarES8_ENKUlvE_clEvENKUlvE0_clEvEUlaaaE0_St5arrayIPcLm4EEEEviT0_T1_,"a",@progbits
	.sectionflags	@""
	.align	4
.nv.constant0._ZN2at6native29vectorized_elementwise_kernelILi2EZZZNS0_54_GLOBAL__N__d8c5977b_16_LinearAlgebra_cu_35b291db_316116addr_kernel_cudaERNS_14TensorIteratorERKN3c106ScalarES8_ENKUlvE_clEvENKUlvE0_clEvEUlaaaE0_St5arrayIPcLm4EEEEviT0_T1_:
	.zero		952


//--------------------- .nv.constant0._ZN2at6native29vectorized_elementwise_kernelILi4EZZZNS0_54_GLOBAL__N__d8c5977b_16_LinearAlgebra_cu_35b291db_316116addr_kernel_cudaERNS_14TensorIteratorERKN3c106ScalarES8_ENKUlvE_clEvENKUlvE0_clEvEUlaaaE0_St5arrayIPcLm4EEEEviT0_T1_ --------------------------
	.section	.nv.constant0._ZN2at6native29vectorized_elementwise_kernelILi4EZZZNS0_54_GLOBAL__N__d8c5977b_16_LinearAlgebra_cu_35b291db_316116addr_kernel_cudaERNS_14TensorIteratorERKN3c106ScalarES8_ENKUlvE_clEvENKUlvE0_clEvEUlaaaE0_St5arrayIPcLm4EEEEviT0_T1_,"a",@progbits
	.sectionflags	@""
	.align	4
.nv.constant0._ZN2at6native29vectorized_elementwise_kernelILi4EZZZNS0_54_GLOBAL__N__d8c5977b_16_LinearAlgebra_cu_35b291db_316116addr_kernel_cudaERNS_14TensorIteratorERKN3c106ScalarES8_ENKUlvE_clEvENKUlvE0_clEvEUlaaaE0_St5arrayIPcLm4EEEEviT0_T1_:
	.zero		952


//--------------------- .nv.constant0._ZN2at6native29vectorized_elementwise_kernelILi8EZZZNS0_54_GLOBAL__N__d8c5977b_16_LinearAlgebra_cu_35b291db_316116addr_kernel_cudaERNS_14TensorIteratorERKN3c106ScalarES8_ENKUlvE_clEvENKUlvE0_clEvEUlaaaE0_St5arrayIPcLm4EEEEviT0_T1_ --------------------------
	.section	.nv.constant0._ZN2at6native29vectorized_elementwise_kernelILi8EZZZNS0_54_GLOBAL__N__d8c5977b_16_LinearAlgebra_cu_35b291db_316116addr_kernel_cudaERNS_14TensorIteratorERKN3c106ScalarES8_ENKUlvE_clEvENKUlvE0_clEvEUlaaaE0_St5arrayIPcLm4EEEEviT0_T1_,"a",@progbits
	.sectionflags	@""
	.align	4
.nv.constant0._ZN2at6native29vectorized_elementwise_kernelILi8EZZZNS0_54_GLOBAL__N__d8c5977b_16_LinearAlgebra_cu_35b291db_316116addr_kernel_cudaERNS_14TensorIteratorERKN3c106ScalarES8_ENKUlvE_clEvENKUlvE0_clEvEUlaaaE0_St5arrayIPcLm4EEEEviT0_T1_:
	.zero		952


//--------------------- .nv.constant0._ZN2at6native18elementwise_kernelILi128ELi4EZNS0_15gpu_kernel_implIZZZNS0_54_GLOBAL__N__d8c5977b_16_LinearAlgebra_cu_35b291db_316116addr_kernel_cudaERNS_14TensorIteratorERKN3c106ScalarES9_ENKUlvE_clEvENKUlvE0_clEvEUlaaaE_EEvRNS_18TensorIteratorBaseERKT_EUliE_EEviT1_ --------------------------
	.section	.nv.constant0._ZN2at6native18elementwise_kernelILi128ELi4EZNS0_15gpu_kernel_implIZZZNS0_54_GLOBAL__N__d8c5977b_16_LinearAlgebra_cu_35b291db_316116addr_kernel_cudaERNS_14TensorIteratorERKN3c106ScalarES9_ENKUlvE_clEvENKUlvE0_clEvEUlaaaE_EEvRNS_18TensorIteratorBaseERKT_EUliE_EEviT1_,"a",@progbits
	.sectionflags	@""
	.align	4
.nv.constant0._ZN2at6native18elementwise_kernelILi128ELi4EZNS0_15gpu_kernel_implIZZZNS0_54_GLOBAL__N__d8c5977b_16_LinearAlgebra_cu_35b291db_316116addr_kernel_cudaERNS_14TensorIteratorERKN3c106ScalarES9_ENKUlvE_clEvENKUlvE0_clEvEUlaaaE_EEvRNS_18TensorIteratorBaseERKT_EUliE_EEviT1_:
	.zero		1672


//--------------------- .nv.constant0._ZN2at6native27unrolled_elementwise_kernelIZZZNS0_54_GLOBAL__N__d8c5977b_16_LinearAlgebra_cu_35b291db_316116addr_kernel_cudaERNS_14TensorIteratorERKN3c106ScalarES8_ENKUlvE_clEvENKUlvE0_clEvEUlaaaE_St5arrayIPcLm4EELi4E23TrivialOffsetCalculatorILi3EjESF_ILi1EjENS0_6memory12LoadWithCastILi3EEENSI_13StoreWithCastILi1EEEEEviT_T0_T2_T3_T4_T5_ --------------------------
	.section	.nv.constant0._ZN2at6native27unrolled_elementwise_kernelIZZZNS0_54_GLOBAL__N__d8c5977b_16_LinearAlgebra_cu_35b291db_316116addr_kernel_cudaERNS_14TensorIteratorERKN3c106ScalarES8_ENKUlvE_clEvENKUlvE0_clEvEUlaaaE_St5arrayIPcLm4EELi4E23TrivialOffsetCalculatorILi3EjESF_ILi1EjENS0_6memory12LoadWithCastILi3EEENSI_13StoreWithCastILi1EEEEEviT_T0_T2_T3_T4_T5_,"a",@progbits
	.sectionflags	@""
	.align	4
.nv.constant0._ZN2at6native27unrolled_elementwise_kernelIZZZNS0_54_GLOBAL__N__d8c5977b_16_LinearAlgebra_cu_35b291db_316116addr_kernel_cudaERNS_14TensorIteratorERKN3c106ScalarES8_ENKUlvE_clEvENKUlvE0_clEvEUlaaaE_St5arrayIPcLm4EELi4E23TrivialOffsetCalculatorILi3EjESF_ILi1EjENS0_6memory12LoadWithCastILi3EEENSI_13StoreWithCastILi1EEEEEviT_T0_T2_T3_T4_T5_:
	.zero		980


//--------------------- .nv.constant0._ZN2at6native18elementwise_kernelILi128ELi4EZNS0_22gpu_kernel_impl_nocastIZZZNS0_54_GLOBAL__N__d8c5977b_16_LinearAlgebra_cu_35b291db_316116addr_kernel_cudaERNS_14TensorIteratorERKN3c106ScalarES9_ENKUlvE_clEvENKUlvE0_clEvEUlaaaE_EEvRNS_18TensorIteratorBaseERKT_EUliE_EEviT1_ --------------------------
	.section	.nv.constant0._ZN2at6native18elementwise_kernelILi128ELi4EZNS0_22gpu_kernel_impl_nocastIZZZNS0_54_GLOBAL__N__d8c5977b_16_LinearAlgebra_cu_35b291db_316116addr_kernel_cudaERNS_14TensorIteratorERKN3c106ScalarES9_ENKUlvE_clEvENKUlvE0_clEvEUlaaaE_EEvRNS_18TensorIteratorBaseERKT_EUliE_EEviT1_,"a",@progbits
	.sectionflags	@""
	.align	4
.nv.constant0._ZN2at6native18elementwise_kernelILi128ELi4EZNS0_22gpu_kernel_impl_nocastIZZZNS0_54_GLOBAL__N__d8c5977b_16_LinearAlgebra_cu_35b291db_316116addr_kernel_cudaERNS_14TensorIteratorERKN3c106ScalarES9_ENKUlvE_clEvENKUlvE0_clEvEUlaaaE_EEvRNS_18TensorIteratorBaseERKT_EUliE_EEviT1_:
	.zero		1664


//--------------------- .nv.constant0._ZN2at6native27unrolled_elementwise_kernelIZZZNS0_54_GLOBAL__N__d8c5977b_16_LinearAlgebra_cu_35b291db_316116addr_kernel_cudaERNS_14TensorIteratorERKN3c106ScalarES8_ENKUlvE_clEvENKUlvE0_clEvEUlaaaE_St5arrayIPcLm4EELi4E23TrivialOffsetCalculatorILi3EjESF_ILi1EjENS0_6memory15LoadWithoutCastENSI_16StoreWithoutCastEEEviT_T0_T2_T3_T4_T5_ --------------------------
	.section	.nv.constant0._ZN2at6native27unrolled_elementwise_kernelIZZZNS0_54_GLOBAL__N__d8c5977b_16_LinearAlgebra_cu_35b291db_316116addr_kernel_cudaERNS_14TensorIteratorERKN3c106ScalarES8_ENKUlvE_clEvENKUlvE0_clEvEUlaaaE_St5arrayIPcLm4EELi4E23TrivialOffsetCalculatorILi3EjESF_ILi1EjENS0_6memory15LoadWithoutCastENSI_16StoreWithoutCastEEEviT_T0_T2_T3_T4_T5_,"a",@progbits
	.sectionflags	@""
	.align	4
.nv.constant0._ZN2at6native27unrolled_elementwise_kernelIZZZNS0_54_GLOBAL__N__d8c5977b_16_LinearAlgebra_cu_35b291db_316116addr_kernel_cudaERNS_14TensorIteratorERKN3c106ScalarES8_ENKUlvE_clEvENKUlvE0_clEvEUlaaaE_St5arrayIPcLm4EELi4E23TrivialOffsetCalculatorILi3EjESF_ILi1EjENS0_6memory15LoadWithoutCastENSI_16StoreWithoutCastEEEviT_T0_T2_T3_T4_T5_:
	.zero		956


//--------------------- .nv.constant0._ZN2at6native29vectorized_elementwise_kernelILi2EZZZNS0_54_GLOBAL__N__d8c5977b_16_LinearAlgebra_cu_35b291db_316116addr_kernel_cudaERNS_14TensorIteratorERKN3c106ScalarES8_ENKUlvE_clEvENKUlvE0_clEvEUlaaaE_St5arrayIPcLm4EEEEviT0_T1_ --------------------------
	.section	.nv.constant0._ZN2at6native29vectorized_elementwise_kernelILi2EZZZNS0_54_GLOBAL__N__d8c5977b_16_LinearAlgebra_cu_35b291db_316116addr_kernel_cudaERNS_14TensorIteratorERKN3c106ScalarES8_ENKUlvE_clEvENKUlvE0_clEvEUlaaaE_St5arrayIPcLm4EEEEviT0_T1_,"a",@progbits
	.sectionflags	@""
	.align	4
.nv.constant0._ZN2at6native29vectorized_elementwise_kernelILi2EZZZNS0_54_GLOBAL__N__d8c5977b_16_LinearAlgebra_cu_35b291db_316116addr_kernel_cudaERNS_14TensorIteratorERKN3c106ScalarES8_ENKUlvE_clEvENKUlvE0_clEvEUlaaaE_St5arrayIPcLm4EEEEviT0_T1_:
	.zero		952


//--------------------- .nv.constant0._ZN2at6native29vectorized_elementwise_kernelILi4EZZZNS0_54_GLOBAL__N__d8c5977b_16_LinearAlgebra_cu_35b291db_316116addr_kernel_cudaERNS_14TensorIteratorERKN3c106ScalarES8_ENKUlvE_clEvENKUlvE0_clEvEUlaaaE_St5arrayIPcLm4EEEEviT0_T1_ --------------------------
	.section	.nv.constant0._ZN2at6native29vectorized_elementwise_kernelILi4EZZZNS0_54_GLOBAL__N__d8c5977b_16_LinearAlgebra_cu_35b291db_316116addr_kernel_cudaERNS_14TensorIteratorERKN3c106ScalarES8_ENKUlvE_clEvENKUlvE0_clEvEUlaaaE_St5arrayIPcLm4EEEEviT0_T1_,"a",@progbits
	.sectionflags	@""
	.align	4
.nv.constant0._ZN2at6native29vectorized_elementwise_kernelILi4EZZZNS0_54_GLOBAL__N__d8c5977b_16_LinearAlgebra_cu_35b291db_316116addr_kernel_cudaERNS_14TensorIteratorERKN3c106ScalarES8_ENKUlvE_clEvENKUlvE0_clEvEUlaaaE_St5arrayIPcLm4EEEEviT0_T1_:
	.zero		952


//--------------------- .nv.constant0._ZN2at6native29vectorized_elementwise_kernelILi8EZZZNS0_54_GLOBAL__N__d8c5977b_16_LinearAlgebra_cu_35b291db_316116addr_kernel_cudaERNS_14TensorIteratorERKN3c106ScalarES8_ENKUlvE_clEvENKUlvE0_clEvEUlaaaE_St5arrayIPcLm4EEEEviT0_T1_ --------------------------
	.section	.nv.constant0._ZN2at6native29vectorized_elementwise_kernelILi8EZZZNS0_54_GLOBAL__N__d8c5977b_16_LinearAlgebra_cu_35b291db_316116addr_kernel_cudaERNS_14TensorIteratorERKN3c106ScalarES8_ENKUlvE_clEvENKUlvE0_clEvEUlaaaE_St5arrayIPcLm4EEEEviT0_T1_,"a",@progbits
	.sectionflags	@""
	.align	4
.nv.constant0._ZN2at6native29vectorized_elementwise_kernelILi8EZZZNS0_54_GLOBAL__N__d8c5977b_16_LinearAlgebra_cu_35b291db_316116addr_kernel_cudaERNS_14TensorIteratorERKN3c106ScalarES8_ENKUlvE_clEvENKUlvE0_clEvEUlaaaE_St5arrayIPcLm4EEEEviT0_T1_:
	.zero		952


//--------------------- .nv.constant0._ZN2at6native18elementwise_kernelILi128ELi4EZNS0_15gpu_kernel_implIZZZNS0_54_GLOBAL__N__d8c5977b_16_LinearAlgebra_cu_35b291db_316116addr_kernel_cudaERNS_14TensorIteratorERKN3c106ScalarES9_ENKUlvE_clEvENKUlvE_clEvEUlhhhE0_EEvRNS_18TensorIteratorBaseERKT_EUliE_EEviT1_ --------------------------
	.section	.nv.constant0._ZN2at6native18elementwise_kernelILi128ELi4EZNS0_15gpu_kernel_implIZZZNS0_54_GLOBAL__N__d8c5977b_16_LinearAlgebra_cu_35b291db_316116addr_kernel_cudaERNS_14TensorIteratorERKN3c106ScalarES9_ENKUlvE_clEvENKUlvE_clEvEUlhhhE0_EEvRNS_18TensorIteratorBaseERKT_EUliE_EEviT1_,"a",@progbits
	.sectionflags	@""
	.align	4
.nv.constant0._ZN2at6native18elementwise_kernelILi128ELi4EZNS0_15gpu_kernel_implIZZZNS0_54_GLOBAL__N__d8c5977b_16_LinearAlgebra_cu_35b291db_316116addr_kernel_cudaERNS_14TensorIteratorERKN3c106ScalarES9_ENKUlvE_clEvENKUlvE_clEvEUlhhhE0_EEvRNS_18TensorIteratorBaseERKT_EUliE_EEviT1_:
	.zero		1672


//--------------------- .nv.constant0._ZN2at6native27unrolled_elementwise_kernelIZZZNS0_54_GLOBAL__N__d8c5977b_16_LinearAlgebra_cu_35b291db_316116addr_kernel_cudaERNS_14TensorIteratorERKN3c106ScalarES8_ENKUlvE_clEvENKUlvE_clEvEUlhhhE0_St5arrayIPcLm4EELi4E23TrivialOffsetCalculatorILi3EjESF_ILi1EjENS0_6memory12LoadWithCastILi3EEENSI_13StoreWithCastILi1EEEEEviT_T0_T2_T3_T4_T5_ --------------------------
	.section	.nv.constant0._ZN2at6native27unrolled_elementwise_kernelIZZZNS0_54_GLOBAL__N__d8c5977b_16_LinearAlgebra_cu_35b291db_316116addr_kernel_cudaERNS_14TensorIteratorERKN3c106ScalarES8_ENKUlvE_clEvENKUlvE_clEvEUlhhhE0_St5arrayIPcLm4EELi4E23TrivialOffsetCalculatorILi3EjESF_ILi1EjENS0_6memory12LoadWithCastILi3EEENSI_13StoreWithCastILi1EEEEEviT_T0_T2_T3_T4_T5_,"a",@progbits
	.sectionflags	@""
	.align	4
.nv.constant0._ZN2at6native27unrolled_elementwise_kernelIZZZNS0_54_GLOBAL__N__d8c5977b_16_LinearAlgebra_cu_35b291db_316116addr_kernel_cudaERNS_14TensorIteratorERKN3c106ScalarES8_ENKUlvE_clEvENKUlvE_clEvEUlhhhE0_St5arrayIPcLm4EELi4E23TrivialOffsetCalculatorILi3EjESF_ILi1EjENS0_6memory12LoadWithCastILi3EEENSI_13StoreWithCastILi1EEEEEviT_T0_T2_T3_T4_T5_:
	.zero		980


//--------------------- .nv.constant0._ZN2at6native18elementwise_kernelILi128ELi4EZNS0_22gpu_kernel_impl_nocastIZZZNS0_54_GLOBAL__N__d8c5977b_16_LinearAlgebra_cu_35b291db_316116addr_kernel_cudaERNS_14TensorIteratorERKN3c106ScalarES9_ENKUlvE_clEvENKUlvE_clEvEUlhhhE0_EEvRNS_18TensorIteratorBaseERKT_EUliE_EEviT1_ --------------------------
	.section	.nv.constant0._ZN2at6native18elementwise_kernelILi128ELi4EZNS0_22gpu_kernel_impl_nocastIZZZNS0_54_GLOBAL__N__d8c5977b_16_LinearAlgebra_cu_35b291db_316116addr_kernel_cudaERNS_14TensorIteratorERKN3c106ScalarES9_ENKUlvE_clEvENKUlvE_clEvEUlhhhE0_EEvRNS_18TensorIteratorBaseERKT_EUliE_EEviT1_,"a",@progbits
	.sectionflags	@""
	.align	4
.nv.constant0._ZN2at6native18elementwise_kernelILi128ELi4EZNS0_22gpu_kernel_impl_nocastIZZZNS0_54_GLOBAL__N__d8c5977b_16_LinearAlgebra_cu_35b291db_316116addr_kernel_cudaERNS_14TensorIteratorERKN3c106ScalarES9_ENKUlvE_clEvENKUlvE_clEvEUlhhhE0_EEvRNS_18TensorIteratorBaseERKT_EUliE_EEviT1_:
	.zero		1664


//--------------------- .nv.constant0._ZN2at6native27unrolled_elementwise_kernelIZZZNS0_54_GLOBAL__N__d8c5977b_16_LinearAlgebra_cu_35b291db_316116addr_kernel_cudaERNS_14TensorIteratorERKN3c106ScalarES8_ENKUlvE_clEvENKUlvE_clEvEUlhhhE0_St5arrayIPcLm4EELi4E23TrivialOffsetCalculatorILi3EjESF_ILi1EjENS0_6memory15LoadWithoutCastENSI_16StoreWithoutCastEEEviT_T0_T2_T3_T4_T5_ --------------------------
	.section	.nv.constant0._ZN2at6native27unrolled_elementwise_kernelIZZZNS0_54_GLOBAL__N__d8c5977b_16_LinearAlgebra_cu_35b291db_316116addr_kernel_cudaERNS_14TensorIteratorERKN3c106ScalarES8_ENKUlvE_clEvENKUlvE_clEvEUlhhhE0_St5arrayIPcLm4EELi4E23TrivialOffsetCalculatorILi3EjESF_ILi1EjENS0_6memory15LoadWithoutCastENSI_16StoreWithoutCastEEEviT_T0_T2_T3_T4_T5_,"a",@progbits
	.sectionflags	@""
	.align	4
.nv.constant0._ZN2at6native27unrolled_elementwise_kernelIZZZNS0_54_GLOBAL__N__d8c5977b_16_LinearAlgebra_cu_35b291db_316116addr_kernel_cudaERNS_14TensorIteratorERKN3c106ScalarES8_ENKUlvE_clEvENKUlvE_clEvEUlhhhE0_St5arrayIPcLm4EELi4E23TrivialOffsetCalculatorILi3EjESF_ILi1EjENS0_6memory15LoadWithoutCastENSI_16StoreWithoutCastEEEviT_T0_T2_T3_T4_T5_:
	.zero		956


//--------------------- .nv.constant0._ZN2at6native29vectorized_elementwise_kernelILi2EZZZNS0_54_GLOBAL__N__d8c5977b_16_LinearAlgebra_cu_35b291db_316116addr_kernel_cudaERNS_14TensorIteratorERKN3c106ScalarES8_ENKUlvE_clEvENKUlvE_clEvEUlhhhE0_St5arrayIPcLm4EEEEviT0_T1_ --------------------------
	.section	.nv.constant0._ZN2at6native29vectorized_elementwise_kernelILi2EZZZNS0_54_GLOBAL__N__d8c5977b_16_LinearAlgebra_cu_35b291db_316116addr_kernel_cudaERNS_14TensorIteratorERKN3c106ScalarES8_ENKUlvE_clEvENKUlvE_clEvEUlhhhE0_St5arrayIPcLm4EEEEviT0_T1_,"a",@progbits
	.sectionflags	@""
	.align	4
.nv.constant0._ZN2at6native29vectorized_elementwise_kernelILi2EZZZNS0_54_GLOBAL__N__d8c5977b_16_LinearAlgebra_cu_35b291db_316116addr_kernel_cudaERNS_14TensorIteratorERKN3c106ScalarES8_ENKUlvE_clEvENKUlvE_clEvEUlhhhE0_St5arrayIPcLm4EEEEviT0_T1_:
	.zero		952


//--------------------- .nv.constant0._ZN2at6native29vectorized_elementwise_kernelILi4EZZZNS0_54_GLOBAL__N__d8c5977b_16_LinearAlgebra_cu_35b291db_316116addr_kernel_cudaERNS_14TensorIteratorERKN3c106ScalarES8_ENKUlvE_clEvENKUlvE_clEvEUlhhhE0_St5arrayIPcLm4EEEEviT0_T1_ --------------------------
	.section	.nv.constant0._ZN2at6native29vectorized_elementwise_kernelILi4EZZZNS0_54_GLOBAL__N__d8c5977b_16_LinearAlgebra_cu_35b291db_316116addr_kernel_cudaERNS_14TensorIteratorERKN3c106ScalarES8_ENKUlvE_clEvENKUlvE_clEvEUlhhhE0_St5arrayIPcLm4EEEEviT0_T1_,"a",@progbits
	.sectionflags	@""
	.align	4
.nv.constant0._ZN2at6native29vectorized_elementwise_kernelILi4EZZZNS0_54_GLOBAL__N__d8c5977b_16_LinearAlgebra_cu_35b291db_316116addr_kernel_cudaERNS_14TensorIteratorERKN3c106ScalarES8_ENKUlvE_clEvENKUlvE_clEvEUlhhhE0_St5arrayIPcLm4EEEEviT0_T1_:
	.zero		952


//--------------------- .nv.constant0._ZN2at6native29vectorized_elementwise_kernelILi8EZZZNS0_54_GLOBAL__N__d8c5977b_16_LinearAlgebra_cu_35b291db_316116addr_kernel_cudaERNS_14TensorIteratorERKN3c106ScalarES8_ENKUlvE_clEvENKUlvE_clEvEUlhhhE0_St5arrayIPcLm4EEEEviT0_T1_ --------------------------
	.section	.nv.constant0._ZN2at6native29vectorized_elementwise_kernelILi8EZZZNS0_54_GLOBAL__N__d8c5977b_16_LinearAlgebra_cu_35b291db_316116addr_kernel_cudaERNS_14TensorIteratorERKN3c106ScalarES8_ENKUlvE_clEvENKUlvE_clEvEUlhhhE0_St5arrayIPcLm4EEEEviT0_T1_,"a",@progbits
	.sectionflags	@""
	.align	4
.nv.constant0._ZN2at6native29vectorized_elementwise_kernelILi8EZZZNS0_54_GLOBAL__N__d8c5977b_16_LinearAlgebra_cu_35b291db_316116addr_kernel_cudaERNS_14TensorIteratorERKN3c106ScalarES8_ENKUlvE_clEvENKUlvE_clEvEUlhhhE0_St5arrayIPcLm4EEEEviT0_T1_:
	.zero		952


//--------------------- .nv.constant0._ZN2at6native18elementwise_kernelILi128ELi4EZNS0_15gpu_kernel_implIZZZNS0_54_GLOBAL__N__d8c5977b_16_LinearAlgebra_cu_35b291db_316116addr_kernel_cudaERNS_14TensorIteratorERKN3c106ScalarES9_ENKUlvE_clEvENKUlvE_clEvEUlhhhE_EEvRNS_18TensorIteratorBaseERKT_EUliE_EEviT1_ --------------------------
	.section	.nv.constant0._ZN2at6native18elementwise_kernelILi128ELi4EZNS0_15gpu_kernel_implIZZZNS0_54_GLOBAL__N__d8c5977b_16_LinearAlgebra_cu_35b291db_316116addr_kernel_cudaERNS_14TensorIteratorERKN3c106ScalarES9_ENKUlvE_clEvENKUlvE_clEvEUlhhhE_EEvRNS_18TensorIteratorBaseERKT_EUliE_EEviT1_,"a",@progbits
	.sectionflags	@""
	.align	4
.nv.constant0._ZN2at6native18elementwise_kernelILi128ELi4EZNS0_15gpu_kernel_implIZZZNS0_54_GLOBAL__N__d8c5977b_16_LinearAlgebra_cu_35b291db_316116addr_kernel_cudaERNS_14TensorIteratorERKN3c106ScalarES9_ENKUlvE_clEvENKUlvE_clEvEUlhhhE_EEvRNS_18TensorIteratorBaseERKT_EUliE_EEviT1_:
	.zero		1672


//--------------------- .nv.constant0._ZN2at6native27unrolled_elementwise_kernelIZZZNS0_54_GLOBAL__N__d8c5977b_16_LinearAlgebra_cu_35b291db_316116addr_kernel_cudaERNS_14TensorIteratorERKN3c106ScalarES8_ENKUlvE_clEvENKUlvE_clEvEUlhhhE_St5arrayIPcLm4EELi4E23TrivialOffsetCalculatorILi3EjESF_ILi1EjENS0_6memory12LoadWithCastILi3EEENSI_13StoreWithCastILi1EEEEEviT_T0_T2_T3_T4_T5_ --------------------------
	.section	.nv.constant0._ZN2at6native27unrolled_elementwise_kernelIZZZNS0_54_GLOBAL__N__d8c5977b_16_LinearAlgebra_cu_35b291db_316116addr_kernel_cudaERNS_14TensorIteratorERKN3c106ScalarES8_ENKUlvE_clEvENKUlvE_clEvEUlhhhE_St5arrayIPcLm4EELi4E23TrivialOffsetCalculatorILi3EjESF_ILi1EjENS0_6memory12LoadWithCastILi3EEENSI_13StoreWithCastILi1EEEEEviT_T0_T2_T3_T4_T5_,"a",@progbits
	.sectionflags	@""
	.align	4
.nv.constant0._ZN2at6native27unrolled_elementwise_kernelIZZZNS0_54_GLOBAL__N__d8c5977b_16_LinearAlgebra_cu_35b291db_316116addr_kernel_cudaERNS_14TensorIteratorERKN3c106ScalarES8_ENKUlvE_clEvENKUlvE_clEvEUlhhhE_St5arrayIPcLm4EELi4E23TrivialOffsetCalculatorILi3EjESF_ILi1EjENS0_6memory12LoadWithCastILi3EEENSI_13StoreWithCastILi1EEEEEviT_T0_T2_T3_T4_T5_:
	.zero		980


//--------------------- .nv.constant0._ZN2at6native18elementwise_kernelILi128ELi4EZNS0_22gpu_kernel_impl_nocastIZZZNS0_54_GLOBAL__N__d8c5977b_16_LinearAlgebra_cu_35b291db_316116addr_kernel_cudaERNS_14TensorIteratorERKN3c106ScalarES9_ENKUlvE_clEvENKUlvE_clEvEUlhhhE_EEvRNS_18TensorIteratorBaseERKT_EUliE_EEviT1_ --------------------------
	.section	.nv.constant0._ZN2at6native18elementwise_kernelILi128ELi4EZNS0_22gpu_kernel_impl_nocastIZZZNS0_54_GLOBAL__N__d8c5977b_16_LinearAlgebra_cu_35b291db_316116addr_kernel_cudaERNS_14TensorIteratorERKN3c106ScalarES9_ENKUlvE_clEvENKUlvE_clEvEUlhhhE_EEvRNS_18TensorIteratorBaseERKT_EUliE_EEviT1_,"a",@progbits
	.sectionflags	@""
	.align	4
.nv.constant0._ZN2at6native18elementwise_kernelILi128ELi4EZNS0_22gpu_kernel_impl_nocastIZZZNS0_54_GLOBAL__N__d8c5977b_16_LinearAlgebra_cu_35b291db_316116addr_kernel_cudaERNS_14TensorIteratorERKN3c106ScalarES9_ENKUlvE_clEvENKUlvE_clEvEUlhhhE_EEvRNS_18TensorIteratorBaseERKT_EUliE_EEviT1_:
	.zero		1664


//--------------------- .nv.constant0._ZN2at6native27unrolled_elementwise_kernelIZZZNS0_54_GLOBAL__N__d8c5977b_16_LinearAlgebra_cu_35b291db_316116addr_kernel_cudaERNS_14TensorIteratorERKN3c106ScalarES8_ENKUlvE_clEvENKUlvE_clEvEUlhhhE_St5arrayIPcLm4EELi4E23TrivialOffsetCalculatorILi3EjESF_ILi1EjENS0_6memory15LoadWithoutCastENSI_16StoreWithoutCastEEEviT_T0_T2_T3_T4_T5_ --------------------------
	.section	.nv.constant0._ZN2at6native27unrolled_elementwise_kernelIZZZNS0_54_GLOBAL__N__d8c5977b_16_LinearAlgebra_cu_35b291db_316116addr_kernel_cudaERNS_14TensorIteratorERKN3c106ScalarES8_ENKUlvE_clEvENKUlvE_clEvEUlhhhE_St5arrayIPcLm4EELi4E23TrivialOffsetCalculatorILi3EjESF_ILi1EjENS0_6memory15LoadWithoutCastENSI_16StoreWithoutCastEEEviT_T0_T2_T3_T4_T5_,"a",@progbits
	.sectionflags	@""
	.align	4
.nv.constant0._ZN2at6native27unrolled_elementwise_kernelIZZZNS0_54_GLOBAL__N__d8c5977b_16_LinearAlgebra_cu_35b291db_316116addr_kernel_cudaERNS_14TensorIteratorERKN3c106ScalarES8_ENKUlvE_clEvENKUlvE_clEvEUlhhhE_St5arrayIPcLm4EELi4E23TrivialOffsetCalculatorILi3EjESF_ILi1EjENS0_6memory15LoadWithoutCastENSI_16StoreWithoutCastEEEviT_T0_T2_T3_T4_T5_:
	.zero		956


//--------------------- .nv.constant0._ZN2at6native29vectorized_elementwise_kernelILi2EZZZNS0_54_GLOBAL__N__d8c5977b_16_LinearAlgebra_cu_35b291db_316116addr_kernel_cudaERNS_14TensorIteratorERKN3c106ScalarES8_ENKUlvE_clEvENKUlvE_clEvEUlhhhE_St5arrayIPcLm4EEEEviT0_T1_ --------------------------
	.section	.nv.constant0._ZN2at6native29vectorized_elementwise_kernelILi2EZZZNS0_54_GLOBAL__N__d8c5977b_16_LinearAlgebra_cu_35b291db_316116addr_kernel_cudaERNS_14TensorIteratorERKN3c106ScalarES8_ENKUlvE_clEvENKUlvE_clEvEUlhhhE_St5arrayIPcLm4EEEEviT0_T1_,"a",@progbits
	.sectionflags	@""
	.align	4
.nv.constant0._ZN2at6native29vectorized_elementwise_kernelILi2EZZZNS0_54_GLOBAL__N__d8c5977b_16_LinearAlgebra_cu_35b291db_316116addr_kernel_cudaERNS_14TensorIteratorERKN3c106ScalarES8_ENKUlvE_clEvENKUlvE_clEvEUlhhhE_St5arrayIPcLm4EEEEviT0_T1_:
	.zero		952


//--------------------- .nv.constant0._ZN2at6native29vectorized_elementwise_kernelILi4EZZZNS0_54_GLOBAL__N__d8c5977b_16_LinearAlgebra_cu_35b291db_316116addr_kernel_cudaERNS_14TensorIteratorERKN3c106ScalarES8_ENKUlvE_clEvENKUlvE_clEvEUlhhhE_St5arrayIPcLm4EEEEviT0_T1_ --------------------------
	.section	.nv.constant0._ZN2at6native29vectorized_elementwise_kernelILi4EZZZNS0_54_GLOBAL__N__d8c5977b_16_LinearAlgebra_cu_35b291db_316116addr_kernel_cudaERNS_14TensorIteratorERKN3c106ScalarES8_ENKUlvE_clEvENKUlvE_clEvEUlhhhE_St5arrayIPcLm4EEEEviT0_T1_,"a",@progbits
	.sectionflags	@""
	.align	4
.nv.constant0._ZN2at6native29vectorized_elementwise_kernelILi4EZZZNS0_54_GLOBAL__N__d8c5977b_16_LinearAlgebra_cu_35b291db_316116addr_kernel_cudaERNS_14TensorIteratorERKN3c106ScalarES8_ENKUlvE_clEvENKUlvE_clEvEUlhhhE_St5arrayIPcLm4EEEEviT0_T1_:
	.zero		952


//--------------------- .nv.constant0._ZN2at6native29vectorized_elementwise_kernelILi8EZZZNS0_54_GLOBAL__N__d8c5977b_16_LinearAlgebra_cu_35b291db_316116addr_kernel_cudaERNS_14TensorIteratorERKN3c106ScalarES8_ENKUlvE_clEvENKUlvE_clEvEUlhhhE_St5arrayIPcLm4EEEEviT0_T1_ --------------------------
	.section	.nv.constant0._ZN2at6native29vectorized_elementwise_kernelILi8EZZZNS0_54_GLOBAL__N__d8c5977b_16_LinearAlgebra_cu_35b291db_316116addr_kernel_cudaERNS_14TensorIteratorERKN3c106ScalarES8_ENKUlvE_clEvENKUlvE_clEvEUlhhhE_St5arrayIPcLm4EEEEviT0_T1_,"a",@progbits
	.sectionflags	@""
	.align	4
.nv.constant0._ZN2at6native29vectorized_elementwise_kernelILi8EZZZNS0_54_GLOBAL__N__d8c5977b_16_LinearAlgebra_cu_35b291db_316116addr_kernel_cudaERNS_14TensorIteratorERKN3c106ScalarES8_ENKUlvE_clEvENKUlvE_clEvEUlhhhE_St5arrayIPcLm4EEEEviT0_T1_:
	.zero		952


//--------------------- .nv.constant0._ZN2at6native18elementwise_kernelILi128ELi4EZNS0_15gpu_kernel_implIZNS0_54_GLOBAL__N__d8c5977b_16_LinearAlgebra_cu_35b291db_316116addr_kernel_cudaERNS_14TensorIteratorERKN3c106ScalarES9_EUlbbbE0_EEvRNS_18TensorIteratorBaseERKT_EUliE_EEviT1_ --------------------------
	.section	.nv.constant0._ZN2at6native18elementwise_kernelILi128ELi4EZNS0_15gpu_kernel_implIZNS0_54_GLOBAL__N__d8c5977b_16_LinearAlgebra_cu_35b291db_316116addr_kernel_cudaERNS_14TensorIteratorERKN3c106ScalarES9_EUlbbbE0_EEvRNS_18TensorIteratorBaseERKT_EUliE_EEviT1_,"a",@progbits
	.sectionflags	@""
	.align	4
.nv.constant0._ZN2at6native18elementwise_kernelILi128ELi4EZNS0_15gpu_kernel_implIZNS0_54_GLOBAL__N__d8c5977b_16_LinearAlgebra_cu_35b291db_316116addr_kernel_cudaERNS_14TensorIteratorERKN3c106ScalarES9_EUlbbbE0_EEvRNS_18TensorIteratorBaseERKT_EUliE_EEviT1_:
	.zero		1672


//--------------------- .nv.constant0._ZN2at6native27unrolled_elementwise_kernelIZNS0_54_GLOBAL__N__d8c5977b_16_LinearAlgebra_cu_35b291db_316116addr_kernel_cudaERNS_14TensorIteratorERKN3c106ScalarES8_EUlbbbE0_St5arrayIPcLm4EELi4E23TrivialOffsetCalculatorILi3EjESD_ILi1EjENS0_6memory12LoadWithCastILi3EEENSG_13StoreWithCastILi1EEEEEviT_T0_T2_T3_T4_T5_ --------------------------
	.section	.nv.constant0._ZN2at6native27unrolled_elementwise_kernelIZNS0_54_GLOBAL__N__d8c5977b_16_LinearAlgebra_cu_35b291db_316116addr_kernel_cudaERNS_14TensorIteratorERKN3c106ScalarES8_EUlbbbE0_St5arrayIPcLm4EELi4E23TrivialOffsetCalculatorILi3EjESD_ILi1EjENS0_6memory12LoadWithCastILi3EEENSG_13StoreWithCastILi1EEEEEviT_T0_T2_T3_T4_T5_,"a",@progbits
	.sectionflags	@""
	.align	4
.nv.constant0._ZN2at6native27unrolled_elementwise_kernelIZNS0_54_GLOBAL__N__d8c5977b_16_LinearAlgebra_cu_35b291db_316116addr_kernel_cudaERNS_14TensorIteratorERKN3c106ScalarES8_EUlbbbE0_St5arrayIPcLm4EELi4E23TrivialOffsetCalculatorILi3EjESD_ILi1EjENS0_6memory12LoadWithCastILi3EEENSG_13StoreWithCastILi1EEEEEviT_T0_T2_T3_T4_T5_:
	.zero		980


//--------------------- .nv.constant0._ZN2at6native18elementwise_kernelILi128ELi4EZNS0_22gpu_kernel_impl_nocastIZNS0_54_GLOBAL__N__d8c5977b_16_LinearAlgebra_cu_35b291db_316116addr_kernel_cudaERNS_14TensorIteratorERKN3c106ScalarES9_EUlbbbE0_EEvRNS_18TensorIteratorBaseERKT_EUliE_EEviT1_ --------------------------
	.section	.nv.constant0._ZN2at6native18elementwise_kernelILi128ELi4EZNS0_22gpu_kernel_impl_nocastIZNS0_54_GLOBAL__N__d8c5977b_16_LinearAlgebra_cu_35b291db_316116addr_kernel_cudaERNS_14TensorIteratorERKN3c106ScalarES9_EUlbbbE0_EEvRNS_18TensorIteratorBaseERKT_EUliE_EEviT1_,"a",@progbits
	.sectionflags	@""
	.align	4
.nv.constant0._ZN2at6native18elementwise_kernelILi128ELi4EZNS0_22gpu_kernel_impl_nocastIZNS0_54_GLOBAL__N__d8c5977b_16_LinearAlgebra_cu_35b291db_316116addr_kernel_cudaERNS_14TensorIteratorERKN3c106ScalarES9_EUlbbbE0_EEvRNS_18TensorIteratorBaseERKT_EUliE_EEviT1_:
	.zero		1664


//--------------------- .nv.constant0._ZN2at6native27unrolled_elementwise_kernelIZNS0_54_GLOBAL__N__d8c5977b_16_LinearAlgebra_cu_35b291db_316116addr_kernel_cudaERNS_14TensorIteratorERKN3c106ScalarES8_EUlbbbE0_St5arrayIPcLm4EELi4E23TrivialOffsetCalculatorILi3EjESD_ILi1EjENS0_6memory15LoadWithoutCastENSG_16StoreWithoutCastEEEviT_T0_T2_T3_T4_T5_ --------------------------
	.section	.nv.constant0._ZN2at6native27unrolled_elementwise_kernelIZNS0_54_GLOBAL__N__d8c5977b_16_LinearAlgebra_cu_35b291db_316116addr_kernel_cudaERNS_14TensorIteratorERKN3c106ScalarES8_EUlbbbE0_St5arrayIPcLm4EELi4E23TrivialOffsetCalculatorILi3EjESD_ILi1EjENS0_6memory15LoadWithoutCastENSG_16StoreWithoutCastEEEviT_T0_T2_T3_T4_T5_,"a",@progbits
	.sectionflags	@""
	.align	4
.nv.constant0._ZN2at6native27unrolled_elementwise_kernelIZNS0_54_GLOBAL__N__d8c5977b_16_LinearAlgebra_cu_35b291db_316116addr_kernel_cudaERNS_14TensorIteratorERKN3c106ScalarES8_EUlbbbE0_St5arrayIPcLm4EELi4E23TrivialOffsetCalculatorILi3EjESD_ILi1EjENS0_6memory15LoadWithoutCastENSG_16StoreWithoutCastEEEviT_T0_T2_T3_T4_T5_:
	.zero		956


//--------------------- .nv.constant0._ZN2at6native29vectorized_elementwise_kernelILi2EZNS0_54_GLOBAL__N__d8c5977b_16_LinearAlgebra_cu_35b291db_316116addr_kernel_cudaERNS_14TensorIteratorERKN3c106ScalarES8_EUlbbbE0_St5arrayIPcLm4EEEEviT0_T1_ --------------------------
	.section	.nv.constant0._ZN2at6native29vectorized_elementwise_kernelILi2EZNS0_54_GLOBAL__N__d8c5977b_16_LinearAlgebra_cu_35b291db_316116addr_kernel_cudaERNS_14TensorIteratorERKN3c106ScalarES8_EUlbbbE0_St5arrayIPcLm4EEEEviT0_T1_,"a",@progbits
	.sectionflags	@""
	.align	4
.nv.constant0._ZN2at6native29vectorized_elementwise_kernelILi2EZNS0_54_GLOBAL__N__d8c5977b_16_LinearAlgebra_cu_35b291db_316116addr_kernel_cudaERNS_14TensorIteratorERKN3c106ScalarES8_EUlbbbE0_St5arrayIPcLm4EEEEviT0_T1_:
	.zero		952


//--------------------- .nv.constant0._ZN2at6native29vectorized_elementwise_kernelILi4EZNS0_54_GLOBAL__N__d8c5977b_16_LinearAlgebra_cu_35b291db_316116addr_kernel_cudaERNS_14TensorIteratorERKN3c106ScalarES8_EUlbbbE0_St5arrayIPcLm4EEEEviT0_T1_ --------------------------
	.section	.nv.constant0._ZN2at6native29vectorized_elementwise_kernelILi4EZNS0_54_GLOBAL__N__d8c5977b_16_LinearAlgebra_cu_35b291db_316116addr_kernel_cudaERNS_14TensorIteratorERKN3c106ScalarES8_EUlbbbE0_St5arrayIPcLm4EEEEviT0_T1_,"a",@progbits
	.sectionflags	@""
	.align	4
.nv.constant0._ZN2at6native29vectorized_elementwise_kernelILi4EZNS0_54_GLOBAL__N__d8c5977b_16_LinearAlgebra_cu_35b291db_316116addr_kernel_cudaERNS_14TensorIteratorERKN3c106ScalarES8_EUlbbbE0_St5arrayIPcLm4EEEEviT0_T1_:
	.zero		952


//--------------------- .nv.constant0._ZN2at6native29vectorized_elementwise_kernelILi8EZNS0_54_GLOBAL__N__d8c5977b_16_LinearAlgebra_cu_35b291db_316116addr_kernel_cudaERNS_14TensorIteratorERKN3c106ScalarES8_EUlbbbE0_St5arrayIPcLm4EEEEviT0_T1_ --------------------------
	.section	.nv.constant0._ZN2at6native29vectorized_elementwise_kernelILi8EZNS0_54_GLOBAL__N__d8c5977b_16_LinearAlgebra_cu_35b291db_316116addr_kernel_cudaERNS_14TensorIteratorERKN3c106ScalarES8_EUlbbbE0_St5arrayIPcLm4EEEEviT0_T1_,"a",@progbits
	.sectionflags	@""
	.align	4
.nv.constant0._ZN2at6native29vectorized_elementwise_kernelILi8EZNS0_54_GLOBAL__N__d8c5977b_16_LinearAlgebra_cu_35b291db_316116addr_kernel_cudaERNS_14TensorIteratorERKN3c106ScalarES8_EUlbbbE0_St5arrayIPcLm4EEEEviT0_T1_:
	.zero		952


//--------------------- .nv.constant0._ZN2at6native18elementwise_kernelILi128ELi4EZNS0_15gpu_kernel_implIZNS0_54_GLOBAL__N__d8c5977b_16_LinearAlgebra_cu_35b291db_316116addr_kernel_cudaERNS_14TensorIteratorERKN3c106ScalarES9_EUlbbbE_EEvRNS_18TensorIteratorBaseERKT_EUliE_EEviT1_ --------------------------
	.section	.nv.constant0._ZN2at6native18elementwise_kernelILi128ELi4EZNS0_15gpu_kernel_implIZNS0_54_GLOBAL__N__d8c5977b_16_LinearAlgebra_cu_35b291db_316116addr_kernel_cudaERNS_14TensorIteratorERKN3c106ScalarES9_EUlbbbE_EEvRNS_18TensorIteratorBaseERKT_EUliE_EEviT1_,"a",@progbits
	.sectionflags	@""
	.align	4
.nv.constant0._ZN2at6native18elementwise_kernelILi128ELi4EZNS0_15gpu_kernel_implIZNS0_54_GLOBAL__N__d8c5977b_16_LinearAlgebra_cu_35b291db_316116addr_kernel_cudaERNS_14TensorIteratorERKN3c106ScalarES9_EUlbbbE_EEvRNS_18TensorIteratorBaseERKT_EUliE_EEviT1_:
	.zero		1672


//--------------------- .nv.constant0._ZN2at6native27unrolled_elementwise_kernelIZNS0_54_GLOBAL__N__d8c5977b_16_LinearAlgebra_cu_35b291db_316116addr_kernel_cudaERNS_14TensorIteratorERKN3c106ScalarES8_EUlbbbE_St5arrayIPcLm4EELi4E23TrivialOffsetCalculatorILi3EjESD_ILi1EjENS0_6memory12LoadWithCastILi3EEENSG_13StoreWithCastILi1EEEEEviT_T0_T2_T3_T4_T5_ --------------------------
	.section	.nv.constant0._ZN2at6native27unrolled_elementwise_kernelIZNS0_54_GLOBAL__N__d8c5977b_16_LinearAlgebra_cu_35b291db_316116addr_kernel_cudaERNS_14TensorIteratorERKN3c106ScalarES8_EUlbbbE_St5arrayIPcLm4EELi4E23TrivialOffsetCalculatorILi3EjESD_ILi1EjENS0_6memory12LoadWithCastILi3EEENSG_13StoreWithCastILi1EEEEEviT_T0_T2_T3_T4_T5_,"a",@progbits
	.sectionflags	@""
	.align	4
.nv.constant0._ZN2at6native27unrolled_elementwise_kernelIZNS0_54_GLOBAL__N__d8c5977b_16_LinearAlgebra_cu_35b291db_316116addr_kernel_cudaERNS_14TensorIteratorERKN3c106ScalarES8_EUlbbbE_St5arrayIPcLm4EELi4E23TrivialOffsetCalculatorILi3EjESD_ILi1EjENS0_6memory12LoadWithCastILi3EEENSG_13StoreWithCastILi1EEEEEviT_T0_T2_T3_T4_T5_:
	.zero		980


//--------------------- .nv.constant0._ZN2at6native18elementwise_kernelILi128ELi4EZNS0_22gpu_kernel_impl_nocastIZNS0_54_GLOBAL__N__d8c5977b_16_LinearAlgebra_cu_35b291db_316116addr_kernel_cudaERNS_14TensorIteratorERKN3c106ScalarES9_EUlbbbE_EEvRNS_18TensorIteratorBaseERKT_EUliE_EEviT1_ --------------------------
	.section	.nv.constant0._ZN2at6native18elementwise_kernelILi128ELi4EZNS0_22gpu_kernel_impl_nocastIZNS0_54_GLOBAL__N__d8c5977b_16_LinearAlgebra_cu_35b291db_316116addr_kernel_cudaERNS_14TensorIteratorERKN3c106ScalarES9_EUlbbbE_EEvRNS_18TensorIteratorBaseERKT_EUliE_EEviT1_,"a",@progbits
	.sectionflags	@""
	.align	4
.nv.constant0._ZN2at6native18elementwise_kernelILi128ELi4EZNS0_22gpu_kernel_impl_nocastIZNS0_54_GLOBAL__N__d8c5977b_16_LinearAlgebra_cu_35b291db_316116addr_kernel_cudaERNS_14TensorIteratorERKN3c106ScalarES9_EUlbbbE_EEvRNS_18TensorIteratorBaseERKT_EUliE_EEviT1_:
	.zero		1664


//--------------------- .nv.constant0._ZN2at6native27unrolled_elementwise_kernelIZNS0_54_GLOBAL__N__d8c5977b_16_LinearAlgebra_cu_35b291db_316116addr_kernel_cudaERNS_14TensorIteratorERKN3c106ScalarES8_EUlbbbE_St5arrayIPcLm4EELi4E23TrivialOffsetCalculatorILi3EjESD_ILi1EjENS0_6memory15LoadWithoutCastENSG_16StoreWithoutCastEEEviT_T0_T2_T3_T4_T5_ --------------------------
	.section	.nv.constant0._ZN2at6native27unrolled_elementwise_kernelIZNS0_54_GLOBAL__N__d8c5977b_16_LinearAlgebra_cu_35b291db_316116addr_kernel_cudaERNS_14TensorIteratorERKN3c106ScalarES8_EUlbbbE_St5arrayIPcLm4EELi4E23TrivialOffsetCalculatorILi3EjESD_ILi1EjENS0_6memory15LoadWithoutCastENSG_16StoreWithoutCastEEEviT_T0_T2_T3_T4_T5_,"a",@progbits
	.sectionflags	@""
	.align	4
.nv.constant0._ZN2at6native27unrolled_elementwise_kernelIZNS0_54_GLOBAL__N__d8c5977b_16_LinearAlgebra_cu_35b291db_316116addr_kernel_cudaERNS_14TensorIteratorERKN3c106ScalarES8_EUlbbbE_St5arrayIPcLm4EELi4E23TrivialOffsetCalculatorILi3EjESD_ILi1EjENS0_6memory15LoadWithoutCastENSG_16StoreWithoutCastEEEviT_T0_T2_T3_T4_T5_:
	.zero		956


//--------------------- .nv.constant0._ZN2at6native29vectorized_elementwise_kernelILi2EZNS0_54_GLOBAL__N__d8c5977b_16_LinearAlgebra_cu_35b291db_316116addr_kernel_cudaERNS_14TensorIteratorERKN3c106ScalarES8_EUlbbbE_St5arrayIPcLm4EEEEviT0_T1_ --------------------------
	.section	.nv.constant0._ZN2at6native29vectorized_elementwise_kernelILi2EZNS0_54_GLOBAL__N__d8c5977b_16_LinearAlgebra_cu_35b291db_316116addr_kernel_cudaERNS_14TensorIteratorERKN3c106ScalarES8_EUlbbbE_St5arrayIPcLm4EEEEviT0_T1_,"a",@progbits
	.sectionflags	@""
	.align	4
.nv.constant0._ZN2at6native29vectorized_elementwise_kernelILi2EZNS0_54_GLOBAL__N__d8c5977b_16_LinearAlgebra_cu_35b291db_316116addr_kernel_cudaERNS_14TensorIteratorERKN3c106ScalarES8_EUlbbbE_St5arrayIPcLm4EEEEviT0_T1_:
	.zero		952


//--------------------- .nv.constant0._ZN2at6native29vectorized_elementwise_kernelILi4EZNS0_54_GLOBAL__N__d8c5977b_16_LinearAlgebra_cu_35b291db_316116addr_kernel_cudaERNS_14TensorIteratorERKN3c106ScalarES8_EUlbbbE_St5arrayIPcLm4EEEEviT0_T1_ --------------------------
	.section	.nv.constant0._ZN2at6native29vectorized_elementwise_kernelILi4EZNS0_54_GLOBAL__N__d8c5977b_16_LinearAlgebra_cu_35b291db_316116addr_kernel_cudaERNS_14TensorIteratorERKN3c106ScalarES8_EUlbbbE_St5arrayIPcLm4EEEEviT0_T1_,"a",@progbits
	.sectionflags	@""
	.align	4
.nv.constant0._ZN2at6native29vectorized_elementwise_kernelILi4EZNS0_54_GLOBAL__N__d8c5977b_16_LinearAlgebra_cu_35b291db_316116addr_kernel_cudaERNS_14TensorIteratorERKN3c106ScalarES8_EUlbbbE_St5arrayIPcLm4EEEEviT0_T1_:
	.zero		952


//--------------------- .nv.constant0._ZN2at6native29vectorized_elementwise_kernelILi8EZNS0_54_GLOBAL__N__d8c5977b_16_LinearAlgebra_cu_35b291db_316116addr_kernel_cudaERNS_14TensorIteratorERKN3c106ScalarES8_EUlbbbE_St5arrayIPcLm4EEEEviT0_T1_ --------------------------
	.section	.nv.constant0._ZN2at6native29vectorized_elementwise_kernelILi8EZNS0_54_GLOBAL__N__d8c5977b_16_LinearAlgebra_cu_35b291db_316116addr_kernel_cudaERNS_14TensorIteratorERKN3c106ScalarES8_EUlbbbE_St5arrayIPcLm4EEEEviT0_T1_,"a",@progbits
	.sectionflags	@""
	.align	4
.nv.constant0._ZN2at6native29vectorized_elementwise_kernelILi8EZNS0_54_GLOBAL__N__d8c5977b_16_LinearAlgebra_cu_35b291db_316116addr_kernel_cudaERNS_14TensorIteratorERKN3c106ScalarES8_EUlbbbE_St5arrayIPcLm4EEEEviT0_T1_:
	.zero		952


//--------------------- SYMBOLS --------------------------

	.type		.nv.reservedSmem.offset0,@object
	.size		.nv.reservedSmem.offset0,0x4
	.type		__assertfail,@function
